	.target	sm_80

	.elftype	@"ET_EXEC"


//--------------------- .note.nv.tkinfo           --------------------------
	.section	.note.nv.tkinfo,"",@"SHT_NOTE"
	.sectionflags	@"SHF_NOTE_NV_TKINFO"
	.tkinfo
        /*0018*/ 	.word	0x00000002
        /*0030*/ 	.string	""
        /*0030*/ 	.string	"ptxas"
        /*0030*/ 	.string	"Cuda compilation tools, release 13.0, V13.0.88"
        /*0030*/ 	.string	"Build cuda_13.0.r13.0/compiler.36424714_0"
        /*0030*/ 	.string	"-arch sm_80 -m 64 "



//--------------------- .note.nv.cuinfo           --------------------------
	.section	.note.nv.cuinfo,"",@"SHT_NOTE"
	.sectionflags	@"SHF_NOTE_NV_CUINFO"
        /*0018*/ 	.short	0x0002
        /*001a*/ 	.short	0x0050
        /*001c*/ 	.short	0x0082
	.zero		2


//--------------------- .nv.info                  --------------------------
	.section	.nv.info,"",@"SHT_CUDA_INFO"
	.align	4


	//----- nvinfo : EIATTR_REGCOUNT
	.align		4
        /*0000*/ 	.byte	0x04, 0x2f
        /*0002*/ 	.short	(.L_10 - .L_9)
	.align		4
.L_9:
        /*0004*/ 	.word	index@(_ZN10layer_norm13ln_fwd_kernelINS_13Kernel_traitsIfffffjLj1024ELj1ELj4ELj1ELj16ENS_18Kernel_traits_baseILj1024EfffffjLj128EEEEELb1ELb1ELb1ELb1EEEvNS_9FwdParamsE)
        /*0008*/ 	.word	0x000000a8


	//----- nvinfo : EIATTR_FRAME_SIZE
	.align		4
.L_10:
        /*000c*/ 	.byte	0x04, 0x11
        /*000e*/ 	.short	(.L_12 - .L_11)
	.align		4
.L_11:
        /*0010*/ 	.word	index@($__internal_159_$__cuda_sm70_shflsync_bfly_p)
        /*0014*/ 	.word	0x00000000


	//----- nvinfo : EIATTR_FRAME_SIZE
	.align		4
.L_12:
        /*0018*/ 	.byte	0x04, 0x11
        /*001a*/ 	.short	(.L_14 - .L_13)
	.align		4
.L_13:
        /*001c*/ 	.word	index@(_ZN10layer_norm13ln_fwd_kernelINS_13Kernel_traitsIfffffjLj1024ELj1ELj4ELj1ELj16ENS_18Kernel_traits_baseILj1024EfffffjLj128EEEEELb1ELb1ELb1ELb1EEEvNS_9FwdParamsE)
        /*0020*/ 	.word	0x00000000


	//----- nvinfo : EIATTR_REGCOUNT
	.align		4
.L_14:
        /*0024*/ 	.byte	0x04, 0x2f
        /*0026*/ 	.short	(.L_16 - .L_15)
	.align		4
.L_15:
        /*0028*/ 	.word	index@(_ZN10layer_norm13ln_fwd_kernelINS_13Kernel_traitsIfffffjLj1024ELj1ELj4ELj1ELj16ENS_18Kernel_traits_baseILj1024EfffffjLj128EEEEELb1ELb1ELb1ELb0EEEvNS_9FwdParamsE)
        /*002c*/ 	.word	0x000000b2


	//----- nvinfo : EIATTR_FRAME_SIZE
	.align		4
.L_16:
        /*0030*/ 	.byte	0x04, 0x11
        /*0032*/ 	.short	(.L_18 - .L_17)
	.align		4
.L_17:
        /*0034*/ 	.word	index@($__internal_158_$__cuda_sm70_shflsync_bfly_p)
        /*0038*/ 	.word	0x00000000


	//----- nvinfo : EIATTR_FRAME_SIZE
	.align		4
.L_18:
        /*003c*/ 	.byte	0x04, 0x11
        /*003e*/ 	.short	(.L_20 - .L_19)
	.align		4
.L_19:
        /*0040*/ 	.word	index@(_ZN10layer_norm13ln_fwd_kernelINS_13Kernel_traitsIfffffjLj1024ELj1ELj4ELj1ELj16ENS_18Kernel_traits_baseILj1024EfffffjLj128EEEEELb1ELb1ELb1ELb0EEEvNS_9FwdParamsE)
        /*0044*/ 	.word	0x00000000


	//----- nvinfo : EIATTR_REGCOUNT
	.align		4
.L_20:
        /*0048*/ 	.byte	0x04, 0x2f
        /*004a*/ 	.short	(.L_22 - .L_21)
	.align		4
.L_21:
        /*004c*/ 	.word	index@(_ZN10layer_norm13ln_fwd_kernelINS_13Kernel_traitsIfffffjLj1024ELj1ELj4ELj1ELj16ENS_18Kernel_traits_baseILj1024EfffffjLj128EEEEELb1ELb1ELb0ELb1EEEvNS_9FwdParamsE)
        /*0050*/ 	.word	0x000000a1


	//----- nvinfo : EIATTR_FRAME_SIZE
	.align		4
.L_22:
        /*0054*/ 	.byte	0x04, 0x11
        /*0056*/ 	.short	(.L_24 - .L_23)
	.align		4
.L_23:
        /*0058*/ 	.word	index@($__internal_157_$__cuda_sm70_shflsync_bfly_p)
        /*005c*/ 	.word	0x00000000


	//----- nvinfo : EIATTR_FRAME_SIZE
	.align		4
.L_24:
        /*0060*/ 	.byte	0x04, 0x11
        /*0062*/ 	.short	(.L_26 - .L_25)
	.align		4
.L_25:
        /*0064*/ 	.word	index@(_ZN10layer_norm13ln_fwd_kernelINS_13Kernel_traitsIfffffjLj1024ELj1ELj4ELj1ELj16ENS_18Kernel_traits_baseILj1024EfffffjLj128EEEEELb1ELb1ELb0ELb1EEEvNS_9FwdParamsE)
        /*0068*/ 	.word	0x00000000


	//----- nvinfo : EIATTR_REGCOUNT
	.align		4
.L_26:
        /*006c*/ 	.byte	0x04, 0x2f
        /*006e*/ 	.short	(.L_28 - .L_27)
	.align		4
.L_27:
        /*0070*/ 	.word	index@(_ZN10layer_norm13ln_fwd_kernelINS_13Kernel_traitsIfffffjLj1024ELj1ELj4ELj1ELj16ENS_18Kernel_traits_baseILj1024EfffffjLj128EEEEELb1ELb1ELb0ELb0EEEvNS_9FwdParamsE)
        /*0074*/ 	.word	0x000000a7


	//----- nvinfo : EIATTR_FRAME_SIZE
	.align		4
.L_28:
        /*0078*/ 	.byte	0x04, 0x11
        /*007a*/ 	.short	(.L_30 - .L_29)
	.align		4
.L_29:
        /*007c*/ 	.word	index@($__internal_156_$__cuda_sm70_shflsync_bfly_p)
        /*0080*/ 	.word	0x00000000


	//----- nvinfo : EIATTR_FRAME_SIZE
	.align		4
.L_30:
        /*0084*/ 	.byte	0x04, 0x11
        /*0086*/ 	.short	(.L_32 - .L_31)
	.align		4
.L_31:
        /*0088*/ 	.word	index@(_ZN10layer_norm13ln_fwd_kernelINS_13Kernel_traitsIfffffjLj1024ELj1ELj4ELj1ELj16ENS_18Kernel_traits_baseILj1024EfffffjLj128EEEEELb1ELb1ELb0ELb0EEEvNS_9FwdParamsE)
        /*008c*/ 	.word	0x00000000


	//----- nvinfo : EIATTR_REGCOUNT
	.align		4
.L_32:
        /*0090*/ 	.byte	0x04, 0x2f
        /*0092*/ 	.short	(.L_34 - .L_33)
	.align		4
.L_33:
        /*0094*/ 	.word	index@(_ZN10layer_norm13ln_fwd_kernelINS_13Kernel_traitsIfffffjLj1024ELj1ELj4ELj1ELj16ENS_18Kernel_traits_baseILj1024EfffffjLj128EEEEELb1ELb0ELb1ELb1EEEvNS_9FwdParamsE)
        /*0098*/ 	.word	0x0000009f


	//----- nvinfo : EIATTR_FRAME_SIZE
	.align		4
.L_34:
        /*009c*/ 	.byte	0x04, 0x11
        /*009e*/ 	.short	(.L_36 - .L_35)
	.align		4
.L_35:
        /*00a0*/ 	.word	index@($__internal_155_$__cuda_sm70_shflsync_bfly_p)
        /*00a4*/ 	.word	0x00000000


	//----- nvinfo : EIATTR_FRAME_SIZE
	.align		4
.L_36:
        /*00a8*/ 	.byte	0x04, 0x11
        /*00aa*/ 	.short	(.L_38 - .L_37)
	.align		4
.L_37:
        /*00ac*/ 	.word	index@(_ZN10layer_norm13ln_fwd_kernelINS_13Kernel_traitsIfffffjLj1024ELj1ELj4ELj1ELj16ENS_18Kernel_traits_baseILj1024EfffffjLj128EEEEELb1ELb0ELb1ELb1EEEvNS_9FwdParamsE)
        /*00b0*/ 	.word	0x00000000


	//----- nvinfo : EIATTR_REGCOUNT
	.align		4
.L_38:
        /*00b4*/ 	.byte	0x04, 0x2f
        /*00b6*/ 	.short	(.L_40 - .L_39)
	.align		4
.L_39:
        /*00b8*/ 	.word	index@(_ZN10layer_norm13ln_fwd_kernelINS_13Kernel_traitsIfffffjLj1024ELj1ELj4ELj1ELj16ENS_18Kernel_traits_baseILj1024EfffffjLj128EEEEELb1ELb0ELb1ELb0EEEvNS_9FwdParamsE)
        /*00bc*/ 	.word	0x00000090


	//----- nvinfo : EIATTR_FRAME_SIZE
	.align		4
.L_40:
        /*00c0*/ 	.byte	0x04, 0x11
        /*00c2*/ 	.short	(.L_42 - .L_41)
	.align		4
.L_41:
        /*00c4*/ 	.word	index@($__internal_154_$__cuda_sm70_shflsync_bfly_p)
        /*00c8*/ 	.word	0x00000000


	//----- nvinfo : EIATTR_FRAME_SIZE
	.align		4
.L_42:
        /*00cc*/ 	.byte	0x04, 0x11
        /*00ce*/ 	.short	(.L_44 - .L_43)
	.align		4
.L_43:
        /*00d0*/ 	.word	index@(_ZN10layer_norm13ln_fwd_kernelINS_13Kernel_traitsIfffffjLj1024ELj1ELj4ELj1ELj16ENS_18Kernel_traits_baseILj1024EfffffjLj128EEEEELb1ELb0ELb1ELb0EEEvNS_9FwdParamsE)
        /*00d4*/ 	.word	0x00000000


	//----- nvinfo : EIATTR_REGCOUNT
	.align		4
.L_44:
        /*00d8*/ 	.byte	0x04, 0x2f
        /*00da*/ 	.short	(.L_46 - .L_45)
	.align		4
.L_45:
        /*00dc*/ 	.word	index@(_ZN10layer_norm13ln_fwd_kernelINS_13Kernel_traitsIfffffjLj1024ELj1ELj4ELj1ELj16ENS_18Kernel_traits_baseILj1024EfffffjLj128EEEEELb1ELb0ELb0ELb1EEEvNS_9FwdParamsE)
        /*00e0*/ 	.word	0x00000080


	//----- nvinfo : EIATTR_FRAME_SIZE
	.align		4
.L_46:
        /*00e4*/ 	.byte	0x04, 0x11
        /*00e6*/ 	.short	(.L_48 - .L_47)
	.align		4
.L_47:
        /*00e8*/ 	.word	index@($__internal_153_$__cuda_sm70_shflsync_bfly_p)
        /*00ec*/ 	.word	0x00000000


	//----- nvinfo : EIATTR_FRAME_SIZE
	.align		4
.L_48:
        /*00f0*/ 	.byte	0x04, 0x11
        /*00f2*/ 	.short	(.L_50 - .L_49)
	.align		4
.L_49:
        /*00f4*/ 	.word	index@(_ZN10layer_norm13ln_fwd_kernelINS_13Kernel_traitsIfffffjLj1024ELj1ELj4ELj1ELj16ENS_18Kernel_traits_baseILj1024EfffffjLj128EEEEELb1ELb0ELb0ELb1EEEvNS_9FwdParamsE)
        /*00f8*/ 	.word	0x00000000


	//----- nvinfo : EIATTR_REGCOUNT
	.align		4
.L_50:
        /*00fc*/ 	.byte	0x04, 0x2f
        /*00fe*/ 	.short	(.L_52 - .L_51)
	.align		4
.L_51:
        /*0100*/ 	.word	index@(_ZN10layer_norm13ln_fwd_kernelINS_13Kernel_traitsIfffffjLj1024ELj1ELj4ELj1ELj16ENS_18Kernel_traits_baseILj1024EfffffjLj128EEEEELb1ELb0ELb0ELb0EEEvNS_9FwdParamsE)
        /*0104*/ 	.word	0x00000085


	//----- nvinfo : EIATTR_FRAME_SIZE
	.align		4
.L_52:
        /*0108*/ 	.byte	0x04, 0x11
        /*010a*/ 	.short	(.L_54 - .L_53)
	.align		4
.L_53:
        /*010c*/ 	.word	index@($__internal_152_$__cuda_sm70_shflsync_bfly_p)
        /*0110*/ 	.word	0x00000000


	//----- nvinfo : EIATTR_FRAME_SIZE
	.align		4
.L_54:
        /*0114*/ 	.byte	0x04, 0x11
        /*0116*/ 	.short	(.L_56 - .L_55)
	.align		4
.L_55:
        /*0118*/ 	.word	index@(_ZN10layer_norm13ln_fwd_kernelINS_13Kernel_traitsIfffffjLj1024ELj1ELj4ELj1ELj16ENS_18Kernel_traits_baseILj1024EfffffjLj128EEEEELb1ELb0ELb0ELb0EEEvNS_9FwdParamsE)
        /*011c*/ 	.word	0x00000000


	//----- nvinfo : EIATTR_REGCOUNT
	.align		4
.L_56:
        /*0120*/ 	.byte	0x04, 0x2f
        /*0122*/ 	.short	(.L_58 - .L_57)
	.align		4
.L_57:
        /*0124*/ 	.word	index@(_ZN10layer_norm13ln_fwd_kernelINS_13Kernel_traitsIfffffjLj1024ELj1ELj4ELj1ELj16ENS_18Kernel_traits_baseILj1024EfffffjLj128EEEEELb0ELb1ELb1ELb1EEEvNS_9FwdParamsE)
        /*0128*/ 	.word	0x000000a8


	//----- nvinfo : EIATTR_FRAME_SIZE
	.align		4
.L_58:
        /*012c*/ 	.byte	0x04, 0x11
        /*012e*/ 	.short	(.L_60 - .L_59)
	.align		4
.L_59:
        /*0130*/ 	.word	index@($__internal_151_$__cuda_sm70_shflsync_bfly_p)
        /*0134*/ 	.word	0x00000000


	//----- nvinfo : EIATTR_FRAME_SIZE
	.align		4
.L_60:
        /*0138*/ 	.byte	0x04, 0x11
        /*013a*/ 	.short	(.L_62 - .L_61)
	.align		4
.L_61:
        /*013c*/ 	.word	index@(_ZN10layer_norm13ln_fwd_kernelINS_13Kernel_traitsIfffffjLj1024ELj1ELj4ELj1ELj16ENS_18Kernel_traits_baseILj1024EfffffjLj128EEEEELb0ELb1ELb1ELb1EEEvNS_9FwdParamsE)
        /*0140*/ 	.word	0x00000000


	//----- nvinfo : EIATTR_REGCOUNT
	.align		4
.L_62:
        /*0144*/ 	.byte	0x04, 0x2f
        /*0146*/ 	.short	(.L_64 - .L_63)
	.align		4
.L_63:
        /*0148*/ 	.word	index@(_ZN10layer_norm13ln_fwd_kernelINS_13Kernel_traitsIfffffjLj1024ELj1ELj4ELj1ELj16ENS_18Kernel_traits_baseILj1024EfffffjLj128EEEEELb0ELb1ELb1ELb0EEEvNS_9FwdParamsE)
        /*014c*/ 	.word	0x0000009b


	//----- nvinfo : EIATTR_FRAME_SIZE
	.align		4
.L_64:
        /*0150*/ 	.byte	0x04, 0x11
        /*0152*/ 	.short	(.L_66 - .L_65)
	.align		4
.L_65:
        /*0154*/ 	.word	index@($__internal_150_$__cuda_sm70_shflsync_bfly_p)
        /*0158*/ 	.word	0x00000000


	//----- nvinfo : EIATTR_FRAME_SIZE
	.align		4
.L_66:
        /*015c*/ 	.byte	0x04, 0x11
        /*015e*/ 	.short	(.L_68 - .L_67)
	.align		4
.L_67:
        /*0160*/ 	.word	index@(_ZN10layer_norm13ln_fwd_kernelINS_13Kernel_traitsIfffffjLj1024ELj1ELj4ELj1ELj16ENS_18Kernel_traits_baseILj1024EfffffjLj128EEEEELb0ELb1ELb1ELb0EEEvNS_9FwdParamsE)
        /*0164*/ 	.word	0x00000000


	//----- nvinfo : EIATTR_REGCOUNT
	.align		4
.L_68:
        /*0168*/ 	.byte	0x04, 0x2f
        /*016a*/ 	.short	(.L_70 - .L_69)
	.align		4
.L_69:
        /*016c*/ 	.word	index@(_ZN10layer_norm13ln_fwd_kernelINS_13Kernel_traitsIfffffjLj1024ELj1ELj4ELj1ELj16ENS_18Kernel_traits_baseILj1024EfffffjLj128EEEEELb0ELb1ELb0ELb1EEEvNS_9FwdParamsE)
        /*0170*/ 	.word	0x0000009d


	//----- nvinfo : EIATTR_FRAME_SIZE
	.align		4
.L_70:
        /*0174*/ 	.byte	0x04, 0x11
        /*0176*/ 	.short	(.L_72 - .L_71)
	.align		4
.L_71:
        /*0178*/ 	.word	index@($__internal_149_$__cuda_sm70_shflsync_bfly_p)
        /*017c*/ 	.word	0x00000000


	//----- nvinfo : EIATTR_FRAME_SIZE
	.align		4
.L_72:
        /*0180*/ 	.byte	0x04, 0x11
        /*0182*/ 	.short	(.L_74 - .L_73)
	.align		4
.L_73:
        /*0184*/ 	.word	index@(_ZN10layer_norm13ln_fwd_kernelINS_13Kernel_traitsIfffffjLj1024ELj1ELj4ELj1ELj16ENS_18Kernel_traits_baseILj1024EfffffjLj128EEEEELb0ELb1ELb0ELb1EEEvNS_9FwdParamsE)
        /*0188*/ 	.word	0x00000000


	//----- nvinfo : EIATTR_REGCOUNT
	.align		4
.L_74:
        /*018c*/ 	.byte	0x04, 0x2f
        /*018e*/ 	.short	(.L_76 - .L_75)
	.align		4
.L_75:
        /*0190*/ 	.word	index@(_ZN10layer_norm13ln_fwd_kernelINS_13Kernel_traitsIfffffjLj1024ELj1ELj4ELj1ELj16ENS_18Kernel_traits_baseILj1024EfffffjLj128EEEEELb0ELb1ELb0ELb0EEEvNS_9FwdParamsE)
        /*0194*/ 	.word	0x00000097


	//----- nvinfo : EIATTR_FRAME_SIZE
	.align		4
.L_76:
        /*0198*/ 	.byte	0x04, 0x11
        /*019a*/ 	.short	(.L_78 - .L_77)
	.align		4
.L_77:
        /*019c*/ 	.word	index@($__internal_148_$__cuda_sm70_shflsync_bfly_p)
        /*01a0*/ 	.word	0x00000000


	//----- nvinfo : EIATTR_FRAME_SIZE
	.align		4
.L_78:
        /*01a4*/ 	.byte	0x04, 0x11
        /*01a6*/ 	.short	(.L_80 - .L_79)
	.align		4
.L_79:
        /*01a8*/ 	.word	index@(_ZN10layer_norm13ln_fwd_kernelINS_13Kernel_traitsIfffffjLj1024ELj1ELj4ELj1ELj16ENS_18Kernel_traits_baseILj1024EfffffjLj128EEEEELb0ELb1ELb0ELb0EEEvNS_9FwdParamsE)
        /*01ac*/ 	.word	0x00000000


	//----- nvinfo : EIATTR_REGCOUNT
	.align		4
.L_80:
        /*01b0*/ 	.byte	0x04, 0x2f
        /*01b2*/ 	.short	(.L_82 - .L_81)
	.align		4
.L_81:
        /*01b4*/ 	.word	index@(_ZN10layer_norm13ln_fwd_kernelINS_13Kernel_traitsIfffffjLj1024ELj1ELj4ELj1ELj16ENS_18Kernel_traits_baseILj1024EfffffjLj128EEEEELb0ELb0ELb1ELb1EEEvNS_9FwdParamsE)
        /*01b8*/ 	.word	0x0000007f


	//----- nvinfo : EIATTR_FRAME_SIZE
	.align		4
.L_82:
        /*01bc*/ 	.byte	0x04, 0x11
        /*01be*/ 	.short	(.L_84 - .L_83)
	.align		4
.L_83:
        /*01c0*/ 	.word	index@($__internal_147_$__cuda_sm70_shflsync_bfly_p)
        /*01c4*/ 	.word	0x00000000


	//----- nvinfo : EIATTR_FRAME_SIZE
	.align		4
.L_84:
        /*01c8*/ 	.byte	0x04, 0x11
        /*01ca*/ 	.short	(.L_86 - .L_85)
	.align		4
.L_85:
        /*01cc*/ 	.word	index@(_ZN10layer_norm13ln_fwd_kernelINS_13Kernel_traitsIfffffjLj1024ELj1ELj4ELj1ELj16ENS_18Kernel_traits_baseILj1024EfffffjLj128EEEEELb0ELb0ELb1ELb1EEEvNS_9FwdParamsE)
        /*01d0*/ 	.word	0x00000000


	//----- nvinfo : EIATTR_REGCOUNT
	.align		4
.L_86:
        /*01d4*/ 	.byte	0x04, 0x2f
        /*01d6*/ 	.short	(.L_88 - .L_87)
	.align		4
.L_87:
        /*01d8*/ 	.word	index@(_ZN10layer_norm13ln_fwd_kernelINS_13Kernel_traitsIfffffjLj1024ELj1ELj4ELj1ELj16ENS_18Kernel_traits_baseILj1024EfffffjLj128EEEEELb0ELb0ELb1ELb0EEEvNS_9FwdParamsE)
        /*01dc*/ 	.word	0x0000007a


	//----- nvinfo : EIATTR_FRAME_SIZE
	.align		4
.L_88:
        /*01e0*/ 	.byte	0x04, 0x11
        /*01e2*/ 	.short	(.L_90 - .L_89)
	.align		4
.L_89:
        /*01e4*/ 	.word	index@($__internal_146_$__cuda_sm70_shflsync_bfly_p)
        /*01e8*/ 	.word	0x00000000


	//----- nvinfo : EIATTR_FRAME_SIZE
	.align		4
.L_90:
        /*01ec*/ 	.byte	0x04, 0x11
        /*01ee*/ 	.short	(.L_92 - .L_91)
	.align		4
.L_91:
        /*01f0*/ 	.word	index@(_ZN10layer_norm13ln_fwd_kernelINS_13Kernel_traitsIfffffjLj1024ELj1ELj4ELj1ELj16ENS_18Kernel_traits_baseILj1024EfffffjLj128EEEEELb0ELb0ELb1ELb0EEEvNS_9FwdParamsE)
        /*01f4*/ 	.word	0x00000000


	//----- nvinfo : EIATTR_REGCOUNT
	.align		4
.L_92:
        /*01f8*/ 	.byte	0x04, 0x2f
        /*01fa*/ 	.short	(.L_94 - .L_93)
	.align		4
.L_93:
        /*01fc*/ 	.word	index@(_ZN10layer_norm13ln_fwd_kernelINS_13Kernel_traitsIfffffjLj1024ELj1ELj4ELj1ELj16ENS_18Kernel_traits_baseILj1024EfffffjLj128EEEEELb0ELb0ELb0ELb1EEEvNS_9FwdParamsE)
        /*0200*/ 	.word	0x0000007f


	//----- nvinfo : EIATTR_FRAME_SIZE
	.align		4
.L_94:
        /*0204*/ 	.byte	0x04, 0x11
        /*0206*/ 	.short	(.L_96 - .L_95)
	.align		4
.L_95:
        /*0208*/ 	.word	index@($__internal_145_$__cuda_sm70_shflsync_bfly_p)
        /*020c*/ 	.word	0x00000000


	//----- nvinfo : EIATTR_FRAME_SIZE
	.align		4
.L_96:
        /*0210*/ 	.byte	0x04, 0x11
        /*0212*/ 	.short	(.L_98 - .L_97)
	.align		4
.L_97:
        /*0214*/ 	.word	index@(_ZN10layer_norm13ln_fwd_kernelINS_13Kernel_traitsIfffffjLj1024ELj1ELj4ELj1ELj16ENS_18Kernel_traits_baseILj1024EfffffjLj128EEEEELb0ELb0ELb0ELb1EEEvNS_9FwdParamsE)
        /*0218*/ 	.word	0x00000000


	//----- nvinfo : EIATTR_REGCOUNT
	.align		4
.L_98:
        /*021c*/ 	.byte	0x04, 0x2f
        /*021e*/ 	.short	(.L_100 - .L_99)
	.align		4
.L_99:
        /*0220*/ 	.word	index@(_ZN10layer_norm13ln_fwd_kernelINS_13Kernel_traitsIfffffjLj1024ELj1ELj4ELj1ELj16ENS_18Kernel_traits_baseILj1024EfffffjLj128EEEEELb0ELb0ELb0ELb0EEEvNS_9FwdParamsE)
        /*0224*/ 	.word	0x0000007d


	//----- nvinfo : EIATTR_FRAME_SIZE
	.align		4
.L_100:
        /*0228*/ 	.byte	0x04, 0x11
        /*022a*/ 	.short	(.L_102 - .L_101)
	.align		4
.L_101:
        /*022c*/ 	.word	index@($__internal_144_$__cuda_sm70_shflsync_bfly_p)
        /*0230*/ 	.word	0x00000000


	//----- nvinfo : EIATTR_FRAME_SIZE
	.align		4
.L_102:
        /*0234*/ 	.byte	0x04, 0x11
        /*0236*/ 	.short	(.L_104 - .L_103)
	.align		4
.L_103:
        /*0238*/ 	.word	index@(_ZN10layer_norm13ln_fwd_kernelINS_13Kernel_traitsIfffffjLj1024ELj1ELj4ELj1ELj16ENS_18Kernel_traits_baseILj1024EfffffjLj128EEEEELb0ELb0ELb0ELb0EEEvNS_9FwdParamsE)
        /*023c*/ 	.word	0x00000000


	//----- nvinfo : EIATTR_REGCOUNT
	.align		4
.L_104:
        /*0240*/ 	.byte	0x04, 0x2f
        /*0242*/ 	.short	(.L_106 - .L_105)
	.align		4
.L_105:
        /*0244*/ 	.word	index@(_ZN10layer_norm13ln_fwd_kernelINS_13Kernel_traitsI6__halfffffjLj1024ELj1ELj4ELj1ELj16ENS_18Kernel_traits_baseILj1024ES2_ffffjLj128EEEEELb1ELb1ELb1ELb1EEEvNS_9FwdParamsE)
        /*0248*/ 	.word	0x000000a8


	//----- nvinfo : EIATTR_FRAME_SIZE
	.align		4
.L_106:
        /*024c*/ 	.byte	0x04, 0x11
        /*024e*/ 	.short	(.L_108 - .L_107)
	.align		4
.L_107:
        /*0250*/ 	.word	index@($__internal_143_$__cuda_sm70_shflsync_bfly_p)
        /*0254*/ 	.word	0x00000000


	//----- nvinfo : EIATTR_FRAME_SIZE
	.align		4
.L_108:
        /*0258*/ 	.byte	0x04, 0x11
        /*025a*/ 	.short	(.L_110 - .L_109)
	.align		4
.L_109:
        /*025c*/ 	.word	index@(_ZN10layer_norm13ln_fwd_kernelINS_13Kernel_traitsI6__halfffffjLj1024ELj1ELj4ELj1ELj16ENS_18Kernel_traits_baseILj1024ES2_ffffjLj128EEEEELb1ELb1ELb1ELb1EEEvNS_9FwdParamsE)
        /*0260*/ 	.word	0x00000000


	//----- nvinfo : EIATTR_REGCOUNT
	.align		4
.L_110:
        /*0264*/ 	.byte	0x04, 0x2f
        /*0266*/ 	.short	(.L_112 - .L_111)
	.align		4
.L_111:
        /*0268*/ 	.word	index@(_ZN10layer_norm13ln_fwd_kernelINS_13Kernel_traitsI6__halfffffjLj1024ELj1ELj4ELj1ELj16ENS_18Kernel_traits_baseILj1024ES2_ffffjLj128EEEEELb1ELb1ELb1ELb0EEEvNS_9FwdParamsE)
        /*026c*/ 	.word	0x000000a8


	//----- nvinfo : EIATTR_FRAME_SIZE
	.align		4
.L_112:
        /*0270*/ 	.byte	0x04, 0x11
        /*0272*/ 	.short	(.L_114 - .L_113)
	.align		4
.L_113:
        /*0274*/ 	.word	index@($__internal_142_$__cuda_sm70_shflsync_bfly_p)
        /*0278*/ 	.word	0x00000000


	//----- nvinfo : EIATTR_FRAME_SIZE
	.align		4
.L_114:
        /*027c*/ 	.byte	0x04, 0x11
        /*027e*/ 	.short	(.L_116 - .L_115)
	.align		4
.L_115:
        /*0280*/ 	.word	index@(_ZN10layer_norm13ln_fwd_kernelINS_13Kernel_traitsI6__halfffffjLj1024ELj1ELj4ELj1ELj16ENS_18Kernel_traits_baseILj1024ES2_ffffjLj128EEEEELb1ELb1ELb1ELb0EEEvNS_9FwdParamsE)
        /*0284*/ 	.word	0x00000008


	//----- nvinfo : EIATTR_REGCOUNT
	.align		4
.L_116:
        /*0288*/ 	.byte	0x04, 0x2f
        /*028a*/ 	.short	(.L_118 - .L_117)
	.align		4
.L_117:
        /*028c*/ 	.word	index@(_ZN10layer_norm13ln_fwd_kernelINS_13Kernel_traitsI6__halfffffjLj1024ELj1ELj4ELj1ELj16ENS_18Kernel_traits_baseILj1024ES2_ffffjLj128EEEEELb1ELb1ELb0ELb1EEEvNS_9FwdParamsE)
        /*0290*/ 	.word	0x000000a8


	//----- nvinfo : EIATTR_FRAME_SIZE
	.align		4
.L_118:
        /*0294*/ 	.byte	0x04, 0x11
        /*0296*/ 	.short	(.L_120 - .L_119)
	.align		4
.L_119:
        /*0298*/ 	.word	index@($__internal_141_$__cuda_sm70_shflsync_bfly_p)
        /*029c*/ 	.word	0x00000000


	//----- nvinfo : EIATTR_FRAME_SIZE
	.align		4
.L_120:
        /*02a0*/ 	.byte	0x04, 0x11
        /*02a2*/ 	.short	(.L_122 - .L_121)
	.align		4
.L_121:
        /*02a4*/ 	.word	index@(_ZN10layer_norm13ln_fwd_kernelINS_13Kernel_traitsI6__halfffffjLj1024ELj1ELj4ELj1ELj16ENS_18Kernel_traits_baseILj1024ES2_ffffjLj128EEEEELb1ELb1ELb0ELb1EEEvNS_9FwdParamsE)
        /*02a8*/ 	.word	0x00000000


	//----- nvinfo : EIATTR_REGCOUNT
	.align		4
.L_122:
        /*02ac*/ 	.byte	0x04, 0x2f
        /*02ae*/ 	.short	(.L_124 - .L_123)
	.align		4
.L_123:
        /*02b0*/ 	.word	index@(_ZN10layer_norm13ln_fwd_kernelINS_13Kernel_traitsI6__halfffffjLj1024ELj1ELj4ELj1ELj16ENS_18Kernel_traits_baseILj1024ES2_ffffjLj128EEEEELb1ELb1ELb0ELb0EEEvNS_9FwdParamsE)
        /*02b4*/ 	.word	0x000000a7


	//----- nvinfo : EIATTR_FRAME_SIZE
	.align		4
.L_124:
        /*02b8*/ 	.byte	0x04, 0x11
        /*02ba*/ 	.short	(.L_126 - .L_125)
	.align		4
.L_125:
        /*02bc*/ 	.word	index@($__internal_140_$__cuda_sm70_shflsync_bfly_p)
        /*02c0*/ 	.word	0x00000000


	//----- nvinfo : EIATTR_FRAME_SIZE
	.align		4
.L_126:
        /*02c4*/ 	.byte	0x04, 0x11
        /*02c6*/ 	.short	(.L_128 - .L_127)
	.align		4
.L_127:
        /*02c8*/ 	.word	index@(_ZN10layer_norm13ln_fwd_kernelINS_13Kernel_traitsI6__halfffffjLj1024ELj1ELj4ELj1ELj16ENS_18Kernel_traits_baseILj1024ES2_ffffjLj128EEEEELb1ELb1ELb0ELb0EEEvNS_9FwdParamsE)
        /*02cc*/ 	.word	0x00000000


	//----- nvinfo : EIATTR_REGCOUNT
	.align		4
.L_128:
        /*02d0*/ 	.byte	0x04, 0x2f
        /*02d2*/ 	.short	(.L_130 - .L_129)
	.align		4
.L_129:
        /*02d4*/ 	.word	index@(_ZN10layer_norm13ln_fwd_kernelINS_13Kernel_traitsI6__halfffffjLj1024ELj1ELj4ELj1ELj16ENS_18Kernel_traits_baseILj1024ES2_ffffjLj128EEEEELb1ELb0ELb1ELb1EEEvNS_9FwdParamsE)
        /*02d8*/ 	.word	0x000000a7


	//----- nvinfo : EIATTR_FRAME_SIZE
	.align		4
.L_130:
        /*02dc*/ 	.byte	0x04, 0x11
        /*02de*/ 	.short	(.L_132 - .L_131)
	.align		4
.L_131:
        /*02e0*/ 	.word	index@($__internal_139_$__cuda_sm70_shflsync_bfly_p)
        /*02e4*/ 	.word	0x00000000


	//----- nvinfo : EIATTR_FRAME_SIZE
	.align		4
.L_132:
        /*02e8*/ 	.byte	0x04, 0x11
        /*02ea*/ 	.short	(.L_134 - .L_133)
	.align		4
.L_133:
        /*02ec*/ 	.word	index@(_ZN10layer_norm13ln_fwd_kernelINS_13Kernel_traitsI6__halfffffjLj1024ELj1ELj4ELj1ELj16ENS_18Kernel_traits_baseILj1024ES2_ffffjLj128EEEEELb1ELb0ELb1ELb1EEEvNS_9FwdParamsE)
        /*02f0*/ 	.word	0x00000000


	//----- nvinfo : EIATTR_REGCOUNT
	.align		4
.L_134:
        /*02f4*/ 	.byte	0x04, 0x2f
        /*02f6*/ 	.short	(.L_136 - .L_135)
	.align		4
.L_135:
        /*02f8*/ 	.word	index@(_ZN10layer_norm13ln_fwd_kernelINS_13Kernel_traitsI6__halfffffjLj1024ELj1ELj4ELj1ELj16ENS_18Kernel_traits_baseILj1024ES2_ffffjLj128EEEEELb1ELb0ELb1ELb0EEEvNS_9FwdParamsE)
        /*02fc*/ 	.word	0x00000090


	//----- nvinfo : EIATTR_FRAME_SIZE
	.align		4
.L_136:
        /*0300*/ 	.byte	0x04, 0x11
        /*0302*/ 	.short	(.L_138 - .L_137)
	.align		4
.L_137:
        /*0304*/ 	.word	index@($__internal_138_$__cuda_sm70_shflsync_bfly_p)
        /*0308*/ 	.word	0x00000000


	//----- nvinfo : EIATTR_FRAME_SIZE
	.align		4
.L_138:
        /*030c*/ 	.byte	0x04, 0x11
        /*030e*/ 	.short	(.L_140 - .L_139)
	.align		4
.L_139:
        /*0310*/ 	.word	index@(_ZN10layer_norm13ln_fwd_kernelINS_13Kernel_traitsI6__halfffffjLj1024ELj1ELj4ELj1ELj16ENS_18Kernel_traits_baseILj1024ES2_ffffjLj128EEEEELb1ELb0ELb1ELb0EEEvNS_9FwdParamsE)
        /*0314*/ 	.word	0x00000000


	//----- nvinfo : EIATTR_REGCOUNT
	.align		4
.L_140:
        /*0318*/ 	.byte	0x04, 0x2f
        /*031a*/ 	.short	(.L_142 - .L_141)
	.align		4
.L_141:
        /*031c*/ 	.word	index@(_ZN10layer_norm13ln_fwd_kernelINS_13Kernel_traitsI6__halfffffjLj1024ELj1ELj4ELj1ELj16ENS_18Kernel_traits_baseILj1024ES2_ffffjLj128EEEEELb1ELb0ELb0ELb1EEEvNS_9FwdParamsE)
        /*0320*/ 	.word	0x00000080


	//----- nvinfo : EIATTR_FRAME_SIZE
	.align		4
.L_142:
        /*0324*/ 	.byte	0x04, 0x11
        /*0326*/ 	.short	(.L_144 - .L_143)
	.align		4
.L_143:
        /*0328*/ 	.word	index@($__internal_137_$__cuda_sm70_shflsync_bfly_p)
        /*032c*/ 	.word	0x00000000


	//----- nvinfo : EIATTR_FRAME_SIZE
	.align		4
.L_144:
        /*0330*/ 	.byte	0x04, 0x11
        /*0332*/ 	.short	(.L_146 - .L_145)
	.align		4
.L_145:
        /*0334*/ 	.word	index@(_ZN10layer_norm13ln_fwd_kernelINS_13Kernel_traitsI6__halfffffjLj1024ELj1ELj4ELj1ELj16ENS_18Kernel_traits_baseILj1024ES2_ffffjLj128EEEEELb1ELb0ELb0ELb1EEEvNS_9FwdParamsE)
        /*0338*/ 	.word	0x00000000


	//----- nvinfo : EIATTR_REGCOUNT
	.align		4
.L_146:
        /*033c*/ 	.byte	0x04, 0x2f
        /*033e*/ 	.short	(.L_148 - .L_147)
	.align		4
.L_147:
        /*0340*/ 	.word	index@(_ZN10layer_norm13ln_fwd_kernelINS_13Kernel_traitsI6__halfffffjLj1024ELj1ELj4ELj1ELj16ENS_18Kernel_traits_baseILj1024ES2_ffffjLj128EEEEELb1ELb0ELb0ELb0EEEvNS_9FwdParamsE)
        /*0344*/ 	.word	0x00000085


	//----- nvinfo : EIATTR_FRAME_SIZE
	.align		4
.L_148:
        /*0348*/ 	.byte	0x04, 0x11
        /*034a*/ 	.short	(.L_150 - .L_149)
	.align		4
.L_149:
        /*034c*/ 	.word	index@($__internal_136_$__cuda_sm70_shflsync_bfly_p)
        /*0350*/ 	.word	0x00000000


	//----- nvinfo : EIATTR_FRAME_SIZE
	.align		4
.L_150:
        /*0354*/ 	.byte	0x04, 0x11
        /*0356*/ 	.short	(.L_152 - .L_151)
	.align		4
.L_151:
        /*0358*/ 	.word	index@(_ZN10layer_norm13ln_fwd_kernelINS_13Kernel_traitsI6__halfffffjLj1024ELj1ELj4ELj1ELj16ENS_18Kernel_traits_baseILj1024ES2_ffffjLj128EEEEELb1ELb0ELb0ELb0EEEvNS_9FwdParamsE)
        /*035c*/ 	.word	0x00000000


	//----- nvinfo : EIATTR_REGCOUNT
	.align		4
.L_152:
        /*0360*/ 	.byte	0x04, 0x2f
        /*0362*/ 	.short	(.L_154 - .L_153)
	.align		4
.L_153:
        /*0364*/ 	.word	index@(_ZN10layer_norm13ln_fwd_kernelINS_13Kernel_traitsI6__halfffffjLj1024ELj1ELj4ELj1ELj16ENS_18Kernel_traits_baseILj1024ES2_ffffjLj128EEEEELb0ELb1ELb1ELb1EEEvNS_9FwdParamsE)
        /*0368*/ 	.word	0x000000a7


	//----- nvinfo : EIATTR_FRAME_SIZE
	.align		4
.L_154:
        /*036c*/ 	.byte	0x04, 0x11
        /*036e*/ 	.short	(.L_156 - .L_155)
	.align		4
.L_155:
        /*0370*/ 	.word	index@($__internal_135_$__cuda_sm70_shflsync_bfly_p)
        /*0374*/ 	.word	0x00000000


	//----- nvinfo : EIATTR_FRAME_SIZE
	.align		4
.L_156:
        /*0378*/ 	.byte	0x04, 0x11
        /*037a*/ 	.short	(.L_158 - .L_157)
	.align		4
.L_157:
        /*037c*/ 	.word	index@(_ZN10layer_norm13ln_fwd_kernelINS_13Kernel_traitsI6__halfffffjLj1024ELj1ELj4ELj1ELj16ENS_18Kernel_traits_baseILj1024ES2_ffffjLj128EEEEELb0ELb1ELb1ELb1EEEvNS_9FwdParamsE)
        /*0380*/ 	.word	0x00000000


	//----- nvinfo : EIATTR_REGCOUNT
	.align		4
.L_158:
        /*0384*/ 	.byte	0x04, 0x2f
        /*0386*/ 	.short	(.L_160 - .L_159)
	.align		4
.L_159:
        /*0388*/ 	.word	index@(_ZN10layer_norm13ln_fwd_kernelINS_13Kernel_traitsI6__halfffffjLj1024ELj1ELj4ELj1ELj16ENS_18Kernel_traits_baseILj1024ES2_ffffjLj128EEEEELb0ELb1ELb1ELb0EEEvNS_9FwdParamsE)
        /*038c*/ 	.word	0x0000009a


	//----- nvinfo : EIATTR_FRAME_SIZE
	.align		4
.L_160:
        /*0390*/ 	.byte	0x04, 0x11
        /*0392*/ 	.short	(.L_162 - .L_161)
	.align		4
.L_161:
        /*0394*/ 	.word	index@($__internal_134_$__cuda_sm70_shflsync_bfly_p)
        /*0398*/ 	.word	0x00000000


	//----- nvinfo : EIATTR_FRAME_SIZE
	.align		4
.L_162:
        /*039c*/ 	.byte	0x04, 0x11
        /*039e*/ 	.short	(.L_164 - .L_163)
	.align		4
.L_163:
        /*03a0*/ 	.word	index@(_ZN10layer_norm13ln_fwd_kernelINS_13Kernel_traitsI6__halfffffjLj1024ELj1ELj4ELj1ELj16ENS_18Kernel_traits_baseILj1024ES2_ffffjLj128EEEEELb0ELb1ELb1ELb0EEEvNS_9FwdParamsE)
        /*03a4*/ 	.word	0x00000000


	//----- nvinfo : EIATTR_REGCOUNT
	.align		4
.L_164:
        /*03a8*/ 	.byte	0x04, 0x2f
        /*03aa*/ 	.short	(.L_166 - .L_165)
	.align		4
.L_165:
        /*03ac*/ 	.word	index@(_ZN10layer_norm13ln_fwd_kernelINS_13Kernel_traitsI6__halfffffjLj1024ELj1ELj4ELj1ELj16ENS_18Kernel_traits_baseILj1024ES2_ffffjLj128EEEEELb0ELb1ELb0ELb1EEEvNS_9FwdParamsE)
        /*03b0*/ 	.word	0x0000009e


	//----- nvinfo : EIATTR_FRAME_SIZE
	.align		4
.L_166:
        /*03b4*/ 	.byte	0x04, 0x11
        /*03b6*/ 	.short	(.L_168 - .L_167)
	.align		4
.L_167:
        /*03b8*/ 	.word	index@($__internal_133_$__cuda_sm70_shflsync_bfly_p)
        /*03bc*/ 	.word	0x00000000


	//----- nvinfo : EIATTR_FRAME_SIZE
	.align		4
.L_168:
        /*03c0*/ 	.byte	0x04, 0x11
        /*03c2*/ 	.short	(.L_170 - .L_169)
	.align		4
.L_169:
        /*03c4*/ 	.word	index@(_ZN10layer_norm13ln_fwd_kernelINS_13Kernel_traitsI6__halfffffjLj1024ELj1ELj4ELj1ELj16ENS_18Kernel_traits_baseILj1024ES2_ffffjLj128EEEEELb0ELb1ELb0ELb1EEEvNS_9FwdParamsE)
        /*03c8*/ 	.word	0x00000000


	//----- nvinfo : EIATTR_REGCOUNT
	.align		4
.L_170:
        /*03cc*/ 	.byte	0x04, 0x2f
        /*03ce*/ 	.short	(.L_172 - .L_171)
	.align		4
.L_171:
        /*03d0*/ 	.word	index@(_ZN10layer_norm13ln_fwd_kernelINS_13Kernel_traitsI6__halfffffjLj1024ELj1ELj4ELj1ELj16ENS_18Kernel_traits_baseILj1024ES2_ffffjLj128EEEEELb0ELb1ELb0ELb0EEEvNS_9FwdParamsE)
        /*03d4*/ 	.word	0x00000097


	//----- nvinfo : EIATTR_FRAME_SIZE
	.align		4
.L_172:
        /*03d8*/ 	.byte	0x04, 0x11
        /*03da*/ 	.short	(.L_174 - .L_173)
	.align		4
.L_173:
        /*03dc*/ 	.word	index@($__internal_132_$__cuda_sm70_shflsync_bfly_p)
        /*03e0*/ 	.word	0x00000000


	//----- nvinfo : EIATTR_FRAME_SIZE
	.align		4
.L_174:
        /*03e4*/ 	.byte	0x04, 0x11
        /*03e6*/ 	.short	(.L_176 - .L_175)
	.align		4
.L_175:
        /*03e8*/ 	.word	index@(_ZN10layer_norm13ln_fwd_kernelINS_13Kernel_traitsI6__halfffffjLj1024ELj1ELj4ELj1ELj16ENS_18Kernel_traits_baseILj1024ES2_ffffjLj128EEEEELb0ELb1ELb0ELb0EEEvNS_9FwdParamsE)
        /*03ec*/ 	.word	0x00000000


	//----- nvinfo : EIATTR_REGCOUNT
	.align		4
.L_176:
        /*03f0*/ 	.byte	0x04, 0x2f
        /*03f2*/ 	.short	(.L_178 - .L_177)
	.align		4
.L_177:
        /*03f4*/ 	.word	index@(_ZN10layer_norm13ln_fwd_kernelINS_13Kernel_traitsI6__halfffffjLj1024ELj1ELj4ELj1ELj16ENS_18Kernel_traits_baseILj1024ES2_ffffjLj128EEEEELb0ELb0ELb1ELb1EEEvNS_9FwdParamsE)
        /*03f8*/ 	.word	0x00000080


	//----- nvinfo : EIATTR_FRAME_SIZE
	.align		4
.L_178:
        /*03fc*/ 	.byte	0x04, 0x11
        /*03fe*/ 	.short	(.L_180 - .L_179)
	.align		4
.L_179:
        /*0400*/ 	.word	index@($__internal_131_$__cuda_sm70_shflsync_bfly_p)
        /*0404*/ 	.word	0x00000000


	//----- nvinfo : EIATTR_FRAME_SIZE
	.align		4
.L_180:
        /*0408*/ 	.byte	0x04, 0x11
        /*040a*/ 	.short	(.L_182 - .L_181)
	.align		4
.L_181:
        /*040c*/ 	.word	index@(_ZN10layer_norm13ln_fwd_kernelINS_13Kernel_traitsI6__halfffffjLj1024ELj1ELj4ELj1ELj16ENS_18Kernel_traits_baseILj1024ES2_ffffjLj128EEEEELb0ELb0ELb1ELb1EEEvNS_9FwdParamsE)
        /*0410*/ 	.word	0x00000000


	//----- nvinfo : EIATTR_REGCOUNT
	.align		4
.L_182:
        /*0414*/ 	.byte	0x04, 0x2f
        /*0416*/ 	.short	(.L_184 - .L_183)
	.align		4
.L_183:
        /*0418*/ 	.word	index@(_ZN10layer_norm13ln_fwd_kernelINS_13Kernel_traitsI6__halfffffjLj1024ELj1ELj4ELj1ELj16ENS_18Kernel_traits_baseILj1024ES2_ffffjLj128EEEEELb0ELb0ELb1ELb0EEEvNS_9FwdParamsE)
        /*041c*/ 	.word	0x00000079


	//----- nvinfo : EIATTR_FRAME_SIZE
	.align		4
.L_184:
        /*0420*/ 	.byte	0x04, 0x11
        /*0422*/ 	.short	(.L_186 - .L_185)
	.align		4
.L_185:
        /*0424*/ 	.word	index@($__internal_130_$__cuda_sm70_shflsync_bfly_p)
        /*0428*/ 	.word	0x00000000


	//----- nvinfo : EIATTR_FRAME_SIZE
	.align		4
.L_186:
        /*042c*/ 	.byte	0x04, 0x11
        /*042e*/ 	.short	(.L_188 - .L_187)
	.align		4
.L_187:
        /*0430*/ 	.word	index@(_ZN10layer_norm13ln_fwd_kernelINS_13Kernel_traitsI6__halfffffjLj1024ELj1ELj4ELj1ELj16ENS_18Kernel_traits_baseILj1024ES2_ffffjLj128EEEEELb0ELb0ELb1ELb0EEEvNS_9FwdParamsE)
        /*0434*/ 	.word	0x00000000


	//----- nvinfo : EIATTR_REGCOUNT
	.align		4
.L_188:
        /*0438*/ 	.byte	0x04, 0x2f
        /*043a*/ 	.short	(.L_190 - .L_189)
	.align		4
.L_189:
        /*043c*/ 	.word	index@(_ZN10layer_norm13ln_fwd_kernelINS_13Kernel_traitsI6__halfffffjLj1024ELj1ELj4ELj1ELj16ENS_18Kernel_traits_baseILj1024ES2_ffffjLj128EEEEELb0ELb0ELb0ELb1EEEvNS_9FwdParamsE)
        /*0440*/ 	.word	0x0000007f


	//----- nvinfo : EIATTR_FRAME_SIZE
	.align		4
.L_190:
        /*0444*/ 	.byte	0x04, 0x11
        /*0446*/ 	.short	(.L_192 - .L_191)
	.align		4
.L_191:
        /*0448*/ 	.word	index@($__internal_129_$__cuda_sm70_shflsync_bfly_p)
        /*044c*/ 	.word	0x00000000


	//----- nvinfo : EIATTR_FRAME_SIZE
	.align		4
.L_192:
        /*0450*/ 	.byte	0x04, 0x11
        /*0452*/ 	.short	(.L_194 - .L_193)
	.align		4
.L_193:
        /*0454*/ 	.word	index@(_ZN10layer_norm13ln_fwd_kernelINS_13Kernel_traitsI6__halfffffjLj1024ELj1ELj4ELj1ELj16ENS_18Kernel_traits_baseILj1024ES2_ffffjLj128EEEEELb0ELb0ELb0ELb1EEEvNS_9FwdParamsE)
        /*0458*/ 	.word	0x00000000


	//----- nvinfo : EIATTR_REGCOUNT
	.align		4
.L_194:
        /*045c*/ 	.byte	0x04, 0x2f
        /*045e*/ 	.short	(.L_196 - .L_195)
	.align		4
.L_195:
        /*0460*/ 	.word	index@(_ZN10layer_norm13ln_fwd_kernelINS_13Kernel_traitsI6__halfffffjLj1024ELj1ELj4ELj1ELj16ENS_18Kernel_traits_baseILj1024ES2_ffffjLj128EEEEELb0ELb0ELb0ELb0EEEvNS_9FwdParamsE)
        /*0464*/ 	.word	0x0000007a


	//----- nvinfo : EIATTR_FRAME_SIZE
	.align		4
.L_196:
        /*0468*/ 	.byte	0x04, 0x11
        /*046a*/ 	.short	(.L_198 - .L_197)
	.align		4
.L_197:
        /*046c*/ 	.word	index@($__internal_128_$__cuda_sm70_shflsync_bfly_p)
        /*0470*/ 	.word	0x00000000


	//----- nvinfo : EIATTR_FRAME_SIZE
	.align		4
.L_198:
        /*0474*/ 	.byte	0x04, 0x11
        /*0476*/ 	.short	(.L_200 - .L_199)
	.align		4
.L_199:
        /*0478*/ 	.word	index@(_ZN10layer_norm13ln_fwd_kernelINS_13Kernel_traitsI6__halfffffjLj1024ELj1ELj4ELj1ELj16ENS_18Kernel_traits_baseILj1024ES2_ffffjLj128EEEEELb0ELb0ELb0ELb0EEEvNS_9FwdParamsE)
        /*047c*/ 	.word	0x00000000


	//----- nvinfo : EIATTR_REGCOUNT
	.align		4
.L_200:
        /*0480*/ 	.byte	0x04, 0x2f
        /*0482*/ 	.short	(.L_202 - .L_201)
	.align		4
.L_201:
        /*0484*/ 	.word	index@(_ZN10layer_norm13ln_fwd_kernelINS_13Kernel_traitsIf6__halffS2_fjLj1024ELj1ELj4ELj1ELj16ENS_18Kernel_traits_baseILj1024EfS2_fS2_fjLj128EEEEELb1ELb1ELb1ELb1EEEvNS_9FwdParamsE)
        /*0488*/ 	.word	0x000000b0


	//----- nvinfo : EIATTR_FRAME_SIZE
	.align		4
.L_202:
        /*048c*/ 	.byte	0x04, 0x11
        /*048e*/ 	.short	(.L_204 - .L_203)
	.align		4
.L_203:
        /*0490*/ 	.word	index@($__internal_127_$__cuda_sm70_shflsync_bfly_p)
        /*0494*/ 	.word	0x00000000


	//----- nvinfo : EIATTR_FRAME_SIZE
	.align		4
.L_204:
        /*0498*/ 	.byte	0x04, 0x11
        /*049a*/ 	.short	(.L_206 - .L_205)
	.align		4
.L_205:
        /*049c*/ 	.word	index@(_ZN10layer_norm13ln_fwd_kernelINS_13Kernel_traitsIf6__halffS2_fjLj1024ELj1ELj4ELj1ELj16ENS_18Kernel_traits_baseILj1024EfS2_fS2_fjLj128EEEEELb1ELb1ELb1ELb1EEEvNS_9FwdParamsE)
        /*04a0*/ 	.word	0x00000000


	//----- nvinfo : EIATTR_REGCOUNT
	.align		4
.L_206:
        /*04a4*/ 	.byte	0x04, 0x2f
        /*04a6*/ 	.short	(.L_208 - .L_207)
	.align		4
.L_207:
        /*04a8*/ 	.word	index@(_ZN10layer_norm13ln_fwd_kernelINS_13Kernel_traitsIf6__halffS2_fjLj1024ELj1ELj4ELj1ELj16ENS_18Kernel_traits_baseILj1024EfS2_fS2_fjLj128EEEEELb1ELb1ELb1ELb0EEEvNS_9FwdParamsE)
        /*04ac*/ 	.word	0x000000cb


	//----- nvinfo : EIATTR_FRAME_SIZE
	.align		4
.L_208:
        /*04b0*/ 	.byte	0x04, 0x11
        /*04b2*/ 	.short	(.L_210 - .L_209)
	.align		4
.L_209:
        /*04b4*/ 	.word	index@($__internal_126_$__cuda_sm70_shflsync_bfly_p)
        /*04b8*/ 	.word	0x00000000


	//----- nvinfo : EIATTR_FRAME_SIZE
	.align		4
.L_210:
        /*04bc*/ 	.byte	0x04, 0x11
        /*04be*/ 	.short	(.L_212 - .L_211)
	.align		4
.L_211:
        /*04c0*/ 	.word	index@(_ZN10layer_norm13ln_fwd_kernelINS_13Kernel_traitsIf6__halffS2_fjLj1024ELj1ELj4ELj1ELj16ENS_18Kernel_traits_baseILj1024EfS2_fS2_fjLj128EEEEELb1ELb1ELb1ELb0EEEvNS_9FwdParamsE)
        /*04c4*/ 	.word	0x00000000


	//----- nvinfo : EIATTR_REGCOUNT
	.align		4
.L_212:
        /*04c8*/ 	.byte	0x04, 0x2f
        /*04ca*/ 	.short	(.L_214 - .L_213)
	.align		4
.L_213:
        /*04cc*/ 	.word	index@(_ZN10layer_norm13ln_fwd_kernelINS_13Kernel_traitsIf6__halffS2_fjLj1024ELj1ELj4ELj1ELj16ENS_18Kernel_traits_baseILj1024EfS2_fS2_fjLj128EEEEELb1ELb1ELb0ELb1EEEvNS_9FwdParamsE)
        /*04d0*/ 	.word	0x000000a7


	//----- nvinfo : EIATTR_FRAME_SIZE
	.align		4
.L_214:
        /*04d4*/ 	.byte	0x04, 0x11
        /*04d6*/ 	.short	(.L_216 - .L_215)
	.align		4
.L_215:
        /*04d8*/ 	.word	index@($__internal_125_$__cuda_sm70_shflsync_bfly_p)
        /*04dc*/ 	.word	0x00000000


	//----- nvinfo : EIATTR_FRAME_SIZE
	.align		4
.L_216:
        /*04e0*/ 	.byte	0x04, 0x11
        /*04e2*/ 	.short	(.L_218 - .L_217)
	.align		4
.L_217:
        /*04e4*/ 	.word	index@(_ZN10layer_norm13ln_fwd_kernelINS_13Kernel_traitsIf6__halffS2_fjLj1024ELj1ELj4ELj1ELj16ENS_18Kernel_traits_baseILj1024EfS2_fS2_fjLj128EEEEELb1ELb1ELb0ELb1EEEvNS_9FwdParamsE)
        /*04e8*/ 	.word	0x00000000


	//----- nvinfo : EIATTR_REGCOUNT
	.align		4
.L_218:
        /*04ec*/ 	.byte	0x04, 0x2f
        /*04ee*/ 	.short	(.L_220 - .L_219)
	.align		4
.L_219:
        /*04f0*/ 	.word	index@(_ZN10layer_norm13ln_fwd_kernelINS_13Kernel_traitsIf6__halffS2_fjLj1024ELj1ELj4ELj1ELj16ENS_18Kernel_traits_baseILj1024EfS2_fS2_fjLj128EEEEELb1ELb1ELb0ELb0EEEvNS_9FwdParamsE)
        /*04f4*/ 	.word	0x000000a8


	//----- nvinfo : EIATTR_FRAME_SIZE
	.align		4
.L_220:
        /*04f8*/ 	.byte	0x04, 0x11
        /*04fa*/ 	.short	(.L_222 - .L_221)
	.align		4
.L_221:
        /*04fc*/ 	.word	index@($__internal_124_$__cuda_sm70_shflsync_bfly_p)
        /*0500*/ 	.word	0x00000000


	//----- nvinfo : EIATTR_FRAME_SIZE
	.align		4
.L_222:
        /*0504*/ 	.byte	0x04, 0x11
        /*0506*/ 	.short	(.L_224 - .L_223)
	.align		4
.L_223:
        /*0508*/ 	.word	index@(_ZN10layer_norm13ln_fwd_kernelINS_13Kernel_traitsIf6__halffS2_fjLj1024ELj1ELj4ELj1ELj16ENS_18Kernel_traits_baseILj1024EfS2_fS2_fjLj128EEEEELb1ELb1ELb0ELb0EEEvNS_9FwdParamsE)
        /*050c*/ 	.word	0x00000000


	//----- nvinfo : EIATTR_REGCOUNT
	.align		4
.L_224:
        /*0510*/ 	.byte	0x04, 0x2f
        /*0512*/ 	.short	(.L_226 - .L_225)
	.align		4
.L_225:
        /*0514*/ 	.word	index@(_ZN10layer_norm13ln_fwd_kernelINS_13Kernel_traitsIf6__halffS2_fjLj1024ELj1ELj4ELj1ELj16ENS_18Kernel_traits_baseILj1024EfS2_fS2_fjLj128EEEEELb1ELb0ELb1ELb1EEEvNS_9FwdParamsE)
        /*0518*/ 	.word	0x000000a8


	//----- nvinfo : EIATTR_FRAME_SIZE
	.align		4
.L_226:
        /*051c*/ 	.byte	0x04, 0x11
        /*051e*/ 	.short	(.L_228 - .L_227)
	.align		4
.L_227:
        /*0520*/ 	.word	index@($__internal_123_$__cuda_sm70_shflsync_bfly_p)
        /*0524*/ 	.word	0x00000000


	//----- nvinfo : EIATTR_FRAME_SIZE
	.align		4
.L_228:
        /*0528*/ 	.byte	0x04, 0x11
        /*052a*/ 	.short	(.L_230 - .L_229)
	.align		4
.L_229:
        /*052c*/ 	.word	index@(_ZN10layer_norm13ln_fwd_kernelINS_13Kernel_traitsIf6__halffS2_fjLj1024ELj1ELj4ELj1ELj16ENS_18Kernel_traits_baseILj1024EfS2_fS2_fjLj128EEEEELb1ELb0ELb1ELb1EEEvNS_9FwdParamsE)
        /*0530*/ 	.word	0x00000000


	//----- nvinfo : EIATTR_REGCOUNT
	.align		4
.L_230:
        /*0534*/ 	.byte	0x04, 0x2f
        /*0536*/ 	.short	(.L_232 - .L_231)
	.align		4
.L_231:
        /*0538*/ 	.word	index@(_ZN10layer_norm13ln_fwd_kernelINS_13Kernel_traitsIf6__halffS2_fjLj1024ELj1ELj4ELj1ELj16ENS_18Kernel_traits_baseILj1024EfS2_fS2_fjLj128EEEEELb1ELb0ELb1ELb0EEEvNS_9FwdParamsE)
        /*053c*/ 	.word	0x00000096


	//----- nvinfo : EIATTR_FRAME_SIZE
	.align		4
.L_232:
        /*0540*/ 	.byte	0x04, 0x11
        /*0542*/ 	.short	(.L_234 - .L_233)
	.align		4
.L_233:
        /*0544*/ 	.word	index@($__internal_122_$__cuda_sm70_shflsync_bfly_p)
        /*0548*/ 	.word	0x00000000


	//----- nvinfo : EIATTR_FRAME_SIZE
	.align		4
.L_234:
        /*054c*/ 	.byte	0x04, 0x11
        /*054e*/ 	.short	(.L_236 - .L_235)
	.align		4
.L_235:
        /*0550*/ 	.word	index@(_ZN10layer_norm13ln_fwd_kernelINS_13Kernel_traitsIf6__halffS2_fjLj1024ELj1ELj4ELj1ELj16ENS_18Kernel_traits_baseILj1024EfS2_fS2_fjLj128EEEEELb1ELb0ELb1ELb0EEEvNS_9FwdParamsE)
        /*0554*/ 	.word	0x00000000


	//----- nvinfo : EIATTR_REGCOUNT
	.align		4
.L_236:
        /*0558*/ 	.byte	0x04, 0x2f
        /*055a*/ 	.short	(.L_238 - .L_237)
	.align		4
.L_237:
        /*055c*/ 	.word	index@(_ZN10layer_norm13ln_fwd_kernelINS_13Kernel_traitsIf6__halffS2_fjLj1024ELj1ELj4ELj1ELj16ENS_18Kernel_traits_baseILj1024EfS2_fS2_fjLj128EEEEELb1ELb0ELb0ELb1EEEvNS_9FwdParamsE)
        /*0560*/ 	.word	0x00000088


	//----- nvinfo : EIATTR_FRAME_SIZE
	.align		4
.L_238:
        /*0564*/ 	.byte	0x04, 0x11
        /*0566*/ 	.short	(.L_240 - .L_239)
	.align		4
.L_239:
        /*0568*/ 	.word	index@($__internal_121_$__cuda_sm70_shflsync_bfly_p)
        /*056c*/ 	.word	0x00000000


	//----- nvinfo : EIATTR_FRAME_SIZE
	.align		4
.L_240:
        /*0570*/ 	.byte	0x04, 0x11
        /*0572*/ 	.short	(.L_242 - .L_241)
	.align		4
.L_241:
        /*0574*/ 	.word	index@(_ZN10layer_norm13ln_fwd_kernelINS_13Kernel_traitsIf6__halffS2_fjLj1024ELj1ELj4ELj1ELj16ENS_18Kernel_traits_baseILj1024EfS2_fS2_fjLj128EEEEELb1ELb0ELb0ELb1EEEvNS_9FwdParamsE)
        /*0578*/ 	.word	0x00000000


	//----- nvinfo : EIATTR_REGCOUNT
	.align		4
.L_242:
        /*057c*/ 	.byte	0x04, 0x2f
        /*057e*/ 	.short	(.L_244 - .L_243)
	.align		4
.L_243:
        /*0580*/ 	.word	index@(_ZN10layer_norm13ln_fwd_kernelINS_13Kernel_traitsIf6__halffS2_fjLj1024ELj1ELj4ELj1ELj16ENS_18Kernel_traits_baseILj1024EfS2_fS2_fjLj128EEEEELb1ELb0ELb0ELb0EEEvNS_9FwdParamsE)
        /*0584*/ 	.word	0x0000008d


	//----- nvinfo : EIATTR_FRAME_SIZE
	.align		4
.L_244:
        /*0588*/ 	.byte	0x04, 0x11
        /*058a*/ 	.short	(.L_246 - .L_245)
	.align		4
.L_245:
        /*058c*/ 	.word	index@($__internal_120_$__cuda_sm70_shflsync_bfly_p)
        /*0590*/ 	.word	0x00000000


	//----- nvinfo : EIATTR_FRAME_SIZE
	.align		4
.L_246:
        /*0594*/ 	.byte	0x04, 0x11
        /*0596*/ 	.short	(.L_248 - .L_247)
	.align		4
.L_247:
        /*0598*/ 	.word	index@(_ZN10layer_norm13ln_fwd_kernelINS_13Kernel_traitsIf6__halffS2_fjLj1024ELj1ELj4ELj1ELj16ENS_18Kernel_traits_baseILj1024EfS2_fS2_fjLj128EEEEELb1ELb0ELb0ELb0EEEvNS_9FwdParamsE)
        /*059c*/ 	.word	0x00000000


	//----- nvinfo : EIATTR_REGCOUNT
	.align		4
.L_248:
        /*05a0*/ 	.byte	0x04, 0x2f
        /*05a2*/ 	.short	(.L_250 - .L_249)
	.align		4
.L_249:
        /*05a4*/ 	.word	index@(_ZN10layer_norm13ln_fwd_kernelINS_13Kernel_traitsIf6__halffS2_fjLj1024ELj1ELj4ELj1ELj16ENS_18Kernel_traits_baseILj1024EfS2_fS2_fjLj128EEEEELb0ELb1ELb1ELb1EEEvNS_9FwdParamsE)
        /*05a8*/ 	.word	0x000000a8


	//----- nvinfo : EIATTR_FRAME_SIZE
	.align		4
.L_250:
        /*05ac*/ 	.byte	0x04, 0x11
        /*05ae*/ 	.short	(.L_252 - .L_251)
	.align		4
.L_251:
        /*05b0*/ 	.word	index@($__internal_119_$__cuda_sm70_shflsync_bfly_p)
        /*05b4*/ 	.word	0x00000000


	//----- nvinfo : EIATTR_FRAME_SIZE
	.align		4
.L_252:
        /*05b8*/ 	.byte	0x04, 0x11
        /*05ba*/ 	.short	(.L_254 - .L_253)
	.align		4
.L_253:
        /*05bc*/ 	.word	index@(_ZN10layer_norm13ln_fwd_kernelINS_13Kernel_traitsIf6__halffS2_fjLj1024ELj1ELj4ELj1ELj16ENS_18Kernel_traits_baseILj1024EfS2_fS2_fjLj128EEEEELb0ELb1ELb1ELb1EEEvNS_9FwdParamsE)
        /*05c0*/ 	.word	0x00000000


	//----- nvinfo : EIATTR_REGCOUNT
	.align		4
.L_254:
        /*05c4*/ 	.byte	0x04, 0x2f
        /*05c6*/ 	.short	(.L_256 - .L_255)
	.align		4
.L_255:
        /*05c8*/ 	.word	index@(_ZN10layer_norm13ln_fwd_kernelINS_13Kernel_traitsIf6__halffS2_fjLj1024ELj1ELj4ELj1ELj16ENS_18Kernel_traits_baseILj1024EfS2_fS2_fjLj128EEEEELb0ELb1ELb1ELb0EEEvNS_9FwdParamsE)
        /*05cc*/ 	.word	0x000000a2


	//----- nvinfo : EIATTR_FRAME_SIZE
	.align		4
.L_256:
        /*05d0*/ 	.byte	0x04, 0x11
        /*05d2*/ 	.short	(.L_258 - .L_257)
	.align		4
.L_257:
        /*05d4*/ 	.word	index@($__internal_118_$__cuda_sm70_shflsync_bfly_p)
        /*05d8*/ 	.word	0x00000000


	//----- nvinfo : EIATTR_FRAME_SIZE
	.align		4
.L_258:
        /*05dc*/ 	.byte	0x04, 0x11
        /*05de*/ 	.short	(.L_260 - .L_259)
	.align		4
.L_259:
        /*05e0*/ 	.word	index@(_ZN10layer_norm13ln_fwd_kernelINS_13Kernel_traitsIf6__halffS2_fjLj1024ELj1ELj4ELj1ELj16ENS_18Kernel_traits_baseILj1024EfS2_fS2_fjLj128EEEEELb0ELb1ELb1ELb0EEEvNS_9FwdParamsE)
        /*05e4*/ 	.word	0x00000000


	//----- nvinfo : EIATTR_REGCOUNT
	.align		4
.L_260:
        /*05e8*/ 	.byte	0x04, 0x2f
        /*05ea*/ 	.short	(.L_262 - .L_261)
	.align		4
.L_261:
        /*05ec*/ 	.word	index@(_ZN10layer_norm13ln_fwd_kernelINS_13Kernel_traitsIf6__halffS2_fjLj1024ELj1ELj4ELj1ELj16ENS_18Kernel_traits_baseILj1024EfS2_fS2_fjLj128EEEEELb0ELb1ELb0ELb1EEEvNS_9FwdParamsE)
        /*05f0*/ 	.word	0x000000a8


	//----- nvinfo : EIATTR_FRAME_SIZE
	.align		4
.L_262:
        /*05f4*/ 	.byte	0x04, 0x11
        /*05f6*/ 	.short	(.L_264 - .L_263)
	.align		4
.L_263:
        /*05f8*/ 	.word	index@($__internal_117_$__cuda_sm70_shflsync_bfly_p)
        /*05fc*/ 	.word	0x00000000


	//----- nvinfo : EIATTR_FRAME_SIZE
	.align		4
.L_264:
        /*0600*/ 	.byte	0x04, 0x11
        /*0602*/ 	.short	(.L_266 - .L_265)
	.align		4
.L_265:
        /*0604*/ 	.word	index@(_ZN10layer_norm13ln_fwd_kernelINS_13Kernel_traitsIf6__halffS2_fjLj1024ELj1ELj4ELj1ELj16ENS_18Kernel_traits_baseILj1024EfS2_fS2_fjLj128EEEEELb0ELb1ELb0ELb1EEEvNS_9FwdParamsE)
        /*0608*/ 	.word	0x00000000


	//----- nvinfo : EIATTR_REGCOUNT
	.align		4
.L_266:
        /*060c*/ 	.byte	0x04, 0x2f
        /*060e*/ 	.short	(.L_268 - .L_267)
	.align		4
.L_267:
        /*0610*/ 	.word	index@(_ZN10layer_norm13ln_fwd_kernelINS_13Kernel_traitsIf6__halffS2_fjLj1024ELj1ELj4ELj1ELj16ENS_18Kernel_traits_baseILj1024EfS2_fS2_fjLj128EEEEELb0ELb1ELb0ELb0EEEvNS_9FwdParamsE)
        /*0614*/ 	.word	0x0000009e


	//----- nvinfo : EIATTR_FRAME_SIZE
	.align		4
.L_268:
        /*0618*/ 	.byte	0x04, 0x11
        /*061a*/ 	.short	(.L_270 - .L_269)
	.align		4
.L_269:
        /*061c*/ 	.word	index@($__internal_116_$__cuda_sm70_shflsync_bfly_p)
        /*0620*/ 	.word	0x00000000


	//----- nvinfo : EIATTR_FRAME_SIZE
	.align		4
.L_270:
        /*0624*/ 	.byte	0x04, 0x11
        /*0626*/ 	.short	(.L_272 - .L_271)
	.align		4
.L_271:
        /*0628*/ 	.word	index@(_ZN10layer_norm13ln_fwd_kernelINS_13Kernel_traitsIf6__halffS2_fjLj1024ELj1ELj4ELj1ELj16ENS_18Kernel_traits_baseILj1024EfS2_fS2_fjLj128EEEEELb0ELb1ELb0ELb0EEEvNS_9FwdParamsE)
        /*062c*/ 	.word	0x00000000


	//----- nvinfo : EIATTR_REGCOUNT
	.align		4
.L_272:
        /*0630*/ 	.byte	0x04, 0x2f
        /*0632*/ 	.short	(.L_274 - .L_273)
	.align		4
.L_273:
        /*0634*/ 	.word	index@(_ZN10layer_norm13ln_fwd_kernelINS_13Kernel_traitsIf6__halffS2_fjLj1024ELj1ELj4ELj1ELj16ENS_18Kernel_traits_baseILj1024EfS2_fS2_fjLj128EEEEELb0ELb0ELb1ELb1EEEvNS_9FwdParamsE)
        /*0638*/ 	.word	0x0000007f


	//----- nvinfo : EIATTR_FRAME_SIZE
	.align		4
.L_274:
        /*063c*/ 	.byte	0x04, 0x11
        /*063e*/ 	.short	(.L_276 - .L_275)
	.align		4
.L_275:
        /*0640*/ 	.word	index@($__internal_115_$__cuda_sm70_shflsync_bfly_p)
        /*0644*/ 	.word	0x00000000


	//----- nvinfo : EIATTR_FRAME_SIZE
	.align		4
.L_276:
        /*0648*/ 	.byte	0x04, 0x11
        /*064a*/ 	.short	(.L_278 - .L_277)
	.align		4
.L_277:
        /*064c*/ 	.word	index@(_ZN10layer_norm13ln_fwd_kernelINS_13Kernel_traitsIf6__halffS2_fjLj1024ELj1ELj4ELj1ELj16ENS_18Kernel_traits_baseILj1024EfS2_fS2_fjLj128EEEEELb0ELb0ELb1ELb1EEEvNS_9FwdParamsE)
        /*0650*/ 	.word	0x00000000


	//----- nvinfo : EIATTR_REGCOUNT
	.align		4
.L_278:
        /*0654*/ 	.byte	0x04, 0x2f
        /*0656*/ 	.short	(.L_280 - .L_279)
	.align		4
.L_279:
        /*0658*/ 	.word	index@(_ZN10layer_norm13ln_fwd_kernelINS_13Kernel_traitsIf6__halffS2_fjLj1024ELj1ELj4ELj1ELj16ENS_18Kernel_traits_baseILj1024EfS2_fS2_fjLj128EEEEELb0ELb0ELb1ELb0EEEvNS_9FwdParamsE)
        /*065c*/ 	.word	0x00000080


	//----- nvinfo : EIATTR_FRAME_SIZE
	.align		4
.L_280:
        /*0660*/ 	.byte	0x04, 0x11
        /*0662*/ 	.short	(.L_282 - .L_281)
	.align		4
.L_281:
        /*0664*/ 	.word	index@($__internal_114_$__cuda_sm70_shflsync_bfly_p)
        /*0668*/ 	.word	0x00000000


	//----- nvinfo : EIATTR_FRAME_SIZE
	.align		4
.L_282:
        /*066c*/ 	.byte	0x04, 0x11
        /*066e*/ 	.short	(.L_284 - .L_283)
	.align		4
.L_283:
        /*0670*/ 	.word	index@(_ZN10layer_norm13ln_fwd_kernelINS_13Kernel_traitsIf6__halffS2_fjLj1024ELj1ELj4ELj1ELj16ENS_18Kernel_traits_baseILj1024EfS2_fS2_fjLj128EEEEELb0ELb0ELb1ELb0EEEvNS_9FwdParamsE)
        /*0674*/ 	.word	0x00000000


	//----- nvinfo : EIATTR_REGCOUNT
	.align		4
.L_284:
        /*0678*/ 	.byte	0x04, 0x2f
        /*067a*/ 	.short	(.L_286 - .L_285)
	.align		4
.L_285:
        /*067c*/ 	.word	index@(_ZN10layer_norm13ln_fwd_kernelINS_13Kernel_traitsIf6__halffS2_fjLj1024ELj1ELj4ELj1ELj16ENS_18Kernel_traits_baseILj1024EfS2_fS2_fjLj128EEEEELb0ELb0ELb0ELb1EEEvNS_9FwdParamsE)
        /*0680*/ 	.word	0x00000080


	//----- nvinfo : EIATTR_FRAME_SIZE
	.align		4
.L_286:
        /*0684*/ 	.byte	0x04, 0x11
        /*0686*/ 	.short	(.L_288 - .L_287)
	.align		4
.L_287:
        /*0688*/ 	.word	index@($__internal_113_$__cuda_sm70_shflsync_bfly_p)
        /*068c*/ 	.word	0x00000000


	//----- nvinfo : EIATTR_FRAME_SIZE
	.align		4
.L_288:
        /*0690*/ 	.byte	0x04, 0x11
        /*0692*/ 	.short	(.L_290 - .L_289)
	.align		4
.L_289:
        /*0694*/ 	.word	index@(_ZN10layer_norm13ln_fwd_kernelINS_13Kernel_traitsIf6__halffS2_fjLj1024ELj1ELj4ELj1ELj16ENS_18Kernel_traits_baseILj1024EfS2_fS2_fjLj128EEEEELb0ELb0ELb0ELb1EEEvNS_9FwdParamsE)
        /*0698*/ 	.word	0x00000000


	//----- nvinfo : EIATTR_REGCOUNT
	.align		4
.L_290:
        /*069c*/ 	.byte	0x04, 0x2f
        /*069e*/ 	.short	(.L_292 - .L_291)
	.align		4
.L_291:
        /*06a0*/ 	.word	index@(_ZN10layer_norm13ln_fwd_kernelINS_13Kernel_traitsIf6__halffS2_fjLj1024ELj1ELj4ELj1ELj16ENS_18Kernel_traits_baseILj1024EfS2_fS2_fjLj128EEEEELb0ELb0ELb0ELb0EEEvNS_9FwdParamsE)
        /*06a4*/ 	.word	0x00000080


	//----- nvinfo : EIATTR_FRAME_SIZE
	.align		4
.L_292:
        /*06a8*/ 	.byte	0x04, 0x11
        /*06aa*/ 	.short	(.L_294 - .L_293)
	.align		4
.L_293:
        /*06ac*/ 	.word	index@($__internal_112_$__cuda_sm70_shflsync_bfly_p)
        /*06b0*/ 	.word	0x00000000


	//----- nvinfo : EIATTR_FRAME_SIZE
	.align		4
.L_294:
        /*06b4*/ 	.byte	0x04, 0x11
        /*06b6*/ 	.short	(.L_296 - .L_295)
	.align		4
.L_295:
        /*06b8*/ 	.word	index@(_ZN10layer_norm13ln_fwd_kernelINS_13Kernel_traitsIf6__halffS2_fjLj1024ELj1ELj4ELj1ELj16ENS_18Kernel_traits_baseILj1024EfS2_fS2_fjLj128EEEEELb0ELb0ELb0ELb0EEEvNS_9FwdParamsE)
        /*06bc*/ 	.word	0x00000000


	//----- nvinfo : EIATTR_REGCOUNT
	.align		4
.L_296:
        /*06c0*/ 	.byte	0x04, 0x2f
        /*06c2*/ 	.short	(.L_298 - .L_297)
	.align		4
.L_297:
        /*06c4*/ 	.word	index@(_ZN10layer_norm13ln_fwd_kernelINS_13Kernel_traitsI6__halfS2_fS2_fjLj1024ELj1ELj4ELj1ELj16ENS_18Kernel_traits_baseILj1024ES2_S2_fS2_fjLj128EEEEELb1ELb1ELb1ELb1EEEvNS_9FwdParamsE)
        /*06c8*/ 	.word	0x000000a7


	//----- nvinfo : EIATTR_FRAME_SIZE
	.align		4
.L_298:
        /*06cc*/ 	.byte	0x04, 0x11
        /*06ce*/ 	.short	(.L_300 - .L_299)
	.align		4
.L_299:
        /*06d0*/ 	.word	index@($__internal_111_$__cuda_sm70_shflsync_bfly_p)
        /*06d4*/ 	.word	0x00000000


	//----- nvinfo : EIATTR_FRAME_SIZE
	.align		4
.L_300:
        /*06d8*/ 	.byte	0x04, 0x11
        /*06da*/ 	.short	(.L_302 - .L_301)
	.align		4
.L_301:
        /*06dc*/ 	.word	index@(_ZN10layer_norm13ln_fwd_kernelINS_13Kernel_traitsI6__halfS2_fS2_fjLj1024ELj1ELj4ELj1ELj16ENS_18Kernel_traits_baseILj1024ES2_S2_fS2_fjLj128EEEEELb1ELb1ELb1ELb1EEEvNS_9FwdParamsE)
        /*06e0*/ 	.word	0x00000000


	//----- nvinfo : EIATTR_REGCOUNT
	.align		4
.L_302:
        /*06e4*/ 	.byte	0x04, 0x2f
        /*06e6*/ 	.short	(.L_304 - .L_303)
	.align		4
.L_303:
        /*06e8*/ 	.word	index@(_ZN10layer_norm13ln_fwd_kernelINS_13Kernel_traitsI6__halfS2_fS2_fjLj1024ELj1ELj4ELj1ELj16ENS_18Kernel_traits_baseILj1024ES2_S2_fS2_fjLj128EEEEELb1ELb1ELb1ELb0EEEvNS_9FwdParamsE)
        /*06ec*/ 	.word	0x000000c9


	//----- nvinfo : EIATTR_FRAME_SIZE
	.align		4
.L_304:
        /*06f0*/ 	.byte	0x04, 0x11
        /*06f2*/ 	.short	(.L_306 - .L_305)
	.align		4
.L_305:
        /*06f4*/ 	.word	index@($__internal_110_$__cuda_sm70_shflsync_bfly_p)
        /*06f8*/ 	.word	0x00000000


	//----- nvinfo : EIATTR_FRAME_SIZE
	.align		4
.L_306:
        /*06fc*/ 	.byte	0x04, 0x11
        /*06fe*/ 	.short	(.L_308 - .L_307)
	.align		4
.L_307:
        /*0700*/ 	.word	index@(_ZN10layer_norm13ln_fwd_kernelINS_13Kernel_traitsI6__halfS2_fS2_fjLj1024ELj1ELj4ELj1ELj16ENS_18Kernel_traits_baseILj1024ES2_S2_fS2_fjLj128EEEEELb1ELb1ELb1ELb0EEEvNS_9FwdParamsE)
        /*0704*/ 	.word	0x00000000


	//----- nvinfo : EIATTR_REGCOUNT
	.align		4
.L_308:
        /*0708*/ 	.byte	0x04, 0x2f
        /*070a*/ 	.short	(.L_310 - .L_309)
	.align		4
.L_309:
        /*070c*/ 	.word	index@(_ZN10layer_norm13ln_fwd_kernelINS_13Kernel_traitsI6__halfS2_fS2_fjLj1024ELj1ELj4ELj1ELj16ENS_18Kernel_traits_baseILj1024ES2_S2_fS2_fjLj128EEEEELb1ELb1ELb0ELb1EEEvNS_9FwdParamsE)
        /*0710*/ 	.word	0x000000a7


	//----- nvinfo : EIATTR_FRAME_SIZE
	.align		4
.L_310:
        /*0714*/ 	.byte	0x04, 0x11
        /*0716*/ 	.short	(.L_312 - .L_311)
	.align		4
.L_311:
        /*0718*/ 	.word	index@($__internal_109_$__cuda_sm70_shflsync_bfly_p)
        /*071c*/ 	.word	0x00000000


	//----- nvinfo : EIATTR_FRAME_SIZE
	.align		4
.L_312:
        /*0720*/ 	.byte	0x04, 0x11
        /*0722*/ 	.short	(.L_314 - .L_313)
	.align		4
.L_313:
        /*0724*/ 	.word	index@(_ZN10layer_norm13ln_fwd_kernelINS_13Kernel_traitsI6__halfS2_fS2_fjLj1024ELj1ELj4ELj1ELj16ENS_18Kernel_traits_baseILj1024ES2_S2_fS2_fjLj128EEEEELb1ELb1ELb0ELb1EEEvNS_9FwdParamsE)
        /*0728*/ 	.word	0x00000000


	//----- nvinfo : EIATTR_REGCOUNT
	.align		4
.L_314:
        /*072c*/ 	.byte	0x04, 0x2f
        /*072e*/ 	.short	(.L_316 - .L_315)
	.align		4
.L_315:
        /*0730*/ 	.word	index@(_ZN10layer_norm13ln_fwd_kernelINS_13Kernel_traitsI6__halfS2_fS2_fjLj1024ELj1ELj4ELj1ELj16ENS_18Kernel_traits_baseILj1024ES2_S2_fS2_fjLj128EEEEELb1ELb1ELb0ELb0EEEvNS_9FwdParamsE)
        /*0734*/ 	.word	0x000000a8


	//----- nvinfo : EIATTR_FRAME_SIZE
	.align		4
.L_316:
        /*0738*/ 	.byte	0x04, 0x11
        /*073a*/ 	.short	(.L_318 - .L_317)
	.align		4
.L_317:
        /*073c*/ 	.word	index@($__internal_108_$__cuda_sm70_shflsync_bfly_p)
        /*0740*/ 	.word	0x00000000


	//----- nvinfo : EIATTR_FRAME_SIZE
	.align		4
.L_318:
        /*0744*/ 	.byte	0x04, 0x11
        /*0746*/ 	.short	(.L_320 - .L_319)
	.align		4
.L_319:
        /*0748*/ 	.word	index@(_ZN10layer_norm13ln_fwd_kernelINS_13Kernel_traitsI6__halfS2_fS2_fjLj1024ELj1ELj4ELj1ELj16ENS_18Kernel_traits_baseILj1024ES2_S2_fS2_fjLj128EEEEELb1ELb1ELb0ELb0EEEvNS_9FwdParamsE)
        /*074c*/ 	.word	0x00000000


	//----- nvinfo : EIATTR_REGCOUNT
	.align		4
.L_320:
        /*0750*/ 	.byte	0x04, 0x2f
        /*0752*/ 	.short	(.L_322 - .L_321)
	.align		4
.L_321:
        /*0754*/ 	.word	index@(_ZN10layer_norm13ln_fwd_kernelINS_13Kernel_traitsI6__halfS2_fS2_fjLj1024ELj1ELj4ELj1ELj16ENS_18Kernel_traits_baseILj1024ES2_S2_fS2_fjLj128EEEEELb1ELb0ELb1ELb1EEEvNS_9FwdParamsE)
        /*0758*/ 	.word	0x0000007f


	//----- nvinfo : EIATTR_FRAME_SIZE
	.align		4
.L_322:
        /*075c*/ 	.byte	0x04, 0x11
        /*075e*/ 	.short	(.L_324 - .L_323)
	.align		4
.L_323:
        /*0760*/ 	.word	index@($__internal_107_$__cuda_sm70_shflsync_bfly_p)
        /*0764*/ 	.word	0x00000000


	//----- nvinfo : EIATTR_FRAME_SIZE
	.align		4
.L_324:
        /*0768*/ 	.byte	0x04, 0x11
        /*076a*/ 	.short	(.L_326 - .L_325)
	.align		4
.L_325:
        /*076c*/ 	.word	index@(_ZN10layer_norm13ln_fwd_kernelINS_13Kernel_traitsI6__halfS2_fS2_fjLj1024ELj1ELj4ELj1ELj16ENS_18Kernel_traits_baseILj1024ES2_S2_fS2_fjLj128EEEEELb1ELb0ELb1ELb1EEEvNS_9FwdParamsE)
        /*0770*/ 	.word	0x00000000


	//----- nvinfo : EIATTR_REGCOUNT
	.align		4
.L_326:
        /*0774*/ 	.byte	0x04, 0x2f
        /*0776*/ 	.short	(.L_328 - .L_327)
	.align		4
.L_327:
        /*0778*/ 	.word	index@(_ZN10layer_norm13ln_fwd_kernelINS_13Kernel_traitsI6__halfS2_fS2_fjLj1024ELj1ELj4ELj1ELj16ENS_18Kernel_traits_baseILj1024ES2_S2_fS2_fjLj128EEEEELb1ELb0ELb1ELb0EEEvNS_9FwdParamsE)
        /*077c*/ 	.word	0x00000095


	//----- nvinfo : EIATTR_FRAME_SIZE
	.align		4
.L_328:
        /*0780*/ 	.byte	0x04, 0x11
        /*0782*/ 	.short	(.L_330 - .L_329)
	.align		4
.L_329:
        /*0784*/ 	.word	index@($__internal_106_$__cuda_sm70_shflsync_bfly_p)
        /*0788*/ 	.word	0x00000000


	//----- nvinfo : EIATTR_FRAME_SIZE
	.align		4
.L_330:
        /*078c*/ 	.byte	0x04, 0x11
        /*078e*/ 	.short	(.L_332 - .L_331)
	.align		4
.L_331:
        /*0790*/ 	.word	index@(_ZN10layer_norm13ln_fwd_kernelINS_13Kernel_traitsI6__halfS2_fS2_fjLj1024ELj1ELj4ELj1ELj16ENS_18Kernel_traits_baseILj1024ES2_S2_fS2_fjLj128EEEEELb1ELb0ELb1ELb0EEEvNS_9FwdParamsE)
        /*0794*/ 	.word	0x00000000


	//----- nvinfo : EIATTR_REGCOUNT
	.align		4
.L_332:
        /*0798*/ 	.byte	0x04, 0x2f
        /*079a*/ 	.short	(.L_334 - .L_333)
	.align		4
.L_333:
        /*079c*/ 	.word	index@(_ZN10layer_norm13ln_fwd_kernelINS_13Kernel_traitsI6__halfS2_fS2_fjLj1024ELj1ELj4ELj1ELj16ENS_18Kernel_traits_baseILj1024ES2_S2_fS2_fjLj128EEEEELb1ELb0ELb0ELb1EEEvNS_9FwdParamsE)
        /*07a0*/ 	.word	0x00000079


	//----- nvinfo : EIATTR_FRAME_SIZE
	.align		4
.L_334:
        /*07a4*/ 	.byte	0x04, 0x11
        /*07a6*/ 	.short	(.L_336 - .L_335)
	.align		4
.L_335:
        /*07a8*/ 	.word	index@($__internal_105_$__cuda_sm70_shflsync_bfly_p)
        /*07ac*/ 	.word	0x00000000


	//----- nvinfo : EIATTR_FRAME_SIZE
	.align		4
.L_336:
        /*07b0*/ 	.byte	0x04, 0x11
        /*07b2*/ 	.short	(.L_338 - .L_337)
	.align		4
.L_337:
        /*07b4*/ 	.word	index@(_ZN10layer_norm13ln_fwd_kernelINS_13Kernel_traitsI6__halfS2_fS2_fjLj1024ELj1ELj4ELj1ELj16ENS_18Kernel_traits_baseILj1024ES2_S2_fS2_fjLj128EEEEELb1ELb0ELb0ELb1EEEvNS_9FwdParamsE)
        /*07b8*/ 	.word	0x00000000


	//----- nvinfo : EIATTR_REGCOUNT
	.align		4
.L_338:
        /*07bc*/ 	.byte	0x04, 0x2f
        /*07be*/ 	.short	(.L_340 - .L_339)
	.align		4
.L_339:
        /*07c0*/ 	.word	index@(_ZN10layer_norm13ln_fwd_kernelINS_13Kernel_traitsI6__halfS2_fS2_fjLj1024ELj1ELj4ELj1ELj16ENS_18Kernel_traits_baseILj1024ES2_S2_fS2_fjLj128EEEEELb1ELb0ELb0ELb0EEEvNS_9FwdParamsE)
        /*07c4*/ 	.word	0x0000008d


	//----- nvinfo : EIATTR_FRAME_SIZE
	.align		4
.L_340:
        /*07c8*/ 	.byte	0x04, 0x11
        /*07ca*/ 	.short	(.L_342 - .L_341)
	.align		4
.L_341:
        /*07cc*/ 	.word	index@($__internal_104_$__cuda_sm70_shflsync_bfly_p)
        /*07d0*/ 	.word	0x00000000


	//----- nvinfo : EIATTR_FRAME_SIZE
	.align		4
.L_342:
        /*07d4*/ 	.byte	0x04, 0x11
        /*07d6*/ 	.short	(.L_344 - .L_343)
	.align		4
.L_343:
        /*07d8*/ 	.word	index@(_ZN10layer_norm13ln_fwd_kernelINS_13Kernel_traitsI6__halfS2_fS2_fjLj1024ELj1ELj4ELj1ELj16ENS_18Kernel_traits_baseILj1024ES2_S2_fS2_fjLj128EEEEELb1ELb0ELb0ELb0EEEvNS_9FwdParamsE)
        /*07dc*/ 	.word	0x00000000


	//----- nvinfo : EIATTR_REGCOUNT
	.align		4
.L_344:
        /*07e0*/ 	.byte	0x04, 0x2f
        /*07e2*/ 	.short	(.L_346 - .L_345)
	.align		4
.L_345:
        /*07e4*/ 	.word	index@(_ZN10layer_norm13ln_fwd_kernelINS_13Kernel_traitsI6__halfS2_fS2_fjLj1024ELj1ELj4ELj1ELj16ENS_18Kernel_traits_baseILj1024ES2_S2_fS2_fjLj128EEEEELb0ELb1ELb1ELb1EEEvNS_9FwdParamsE)
        /*07e8*/ 	.word	0x000000a7


	//----- nvinfo : EIATTR_FRAME_SIZE
	.align		4
.L_346:
        /*07ec*/ 	.byte	0x04, 0x11
        /*07ee*/ 	.short	(.L_348 - .L_347)
	.align		4
.L_347:
        /*07f0*/ 	.word	index@($__internal_103_$__cuda_sm70_shflsync_bfly_p)
        /*07f4*/ 	.word	0x00000000


	//----- nvinfo : EIATTR_FRAME_SIZE
	.align		4
.L_348:
        /*07f8*/ 	.byte	0x04, 0x11
        /*07fa*/ 	.short	(.L_350 - .L_349)
	.align		4
.L_349:
        /*07fc*/ 	.word	index@(_ZN10layer_norm13ln_fwd_kernelINS_13Kernel_traitsI6__halfS2_fS2_fjLj1024ELj1ELj4ELj1ELj16ENS_18Kernel_traits_baseILj1024ES2_S2_fS2_fjLj128EEEEELb0ELb1ELb1ELb1EEEvNS_9FwdParamsE)
        /*0800*/ 	.word	0x00000000


	//----- nvinfo : EIATTR_REGCOUNT
	.align		4
.L_350:
        /*0804*/ 	.byte	0x04, 0x2f
        /*0806*/ 	.short	(.L_352 - .L_351)
	.align		4
.L_351:
        /*0808*/ 	.word	index@(_ZN10layer_norm13ln_fwd_kernelINS_13Kernel_traitsI6__halfS2_fS2_fjLj1024ELj1ELj4ELj1ELj16ENS_18Kernel_traits_baseILj1024ES2_S2_fS2_fjLj128EEEEELb0ELb1ELb1ELb0EEEvNS_9FwdParamsE)
        /*080c*/ 	.word	0x000000a1


	//----- nvinfo : EIATTR_FRAME_SIZE
	.align		4
.L_352:
        /*0810*/ 	.byte	0x04, 0x11
        /*0812*/ 	.short	(.L_354 - .L_353)
	.align		4
.L_353:
        /*0814*/ 	.word	index@($__internal_102_$__cuda_sm70_shflsync_bfly_p)
        /*0818*/ 	.word	0x00000000


	//----- nvinfo : EIATTR_FRAME_SIZE
	.align		4
.L_354:
        /*081c*/ 	.byte	0x04, 0x11
        /*081e*/ 	.short	(.L_356 - .L_355)
	.align		4
.L_355:
        /*0820*/ 	.word	index@(_ZN10layer_norm13ln_fwd_kernelINS_13Kernel_traitsI6__halfS2_fS2_fjLj1024ELj1ELj4ELj1ELj16ENS_18Kernel_traits_baseILj1024ES2_S2_fS2_fjLj128EEEEELb0ELb1ELb1ELb0EEEvNS_9FwdParamsE)
        /*0824*/ 	.word	0x00000000


	//----- nvinfo : EIATTR_REGCOUNT
	.align		4
.L_356:
        /*0828*/ 	.byte	0x04, 0x2f
        /*082a*/ 	.short	(.L_358 - .L_357)
	.align		4
.L_357:
        /*082c*/ 	.word	index@(_ZN10layer_norm13ln_fwd_kernelINS_13Kernel_traitsI6__halfS2_fS2_fjLj1024ELj1ELj4ELj1ELj16ENS_18Kernel_traits_baseILj1024ES2_S2_fS2_fjLj128EEEEELb0ELb1ELb0ELb1EEEvNS_9FwdParamsE)
        /*0830*/ 	.word	0x0000008b


	//----- nvinfo : EIATTR_FRAME_SIZE
	.align		4
.L_358:
        /*0834*/ 	.byte	0x04, 0x11
        /*0836*/ 	.short	(.L_360 - .L_359)
	.align		4
.L_359:
        /*0838*/ 	.word	index@($__internal_101_$__cuda_sm70_shflsync_bfly_p)
        /*083c*/ 	.word	0x00000000


	//----- nvinfo : EIATTR_FRAME_SIZE
	.align		4
.L_360:
        /*0840*/ 	.byte	0x04, 0x11
        /*0842*/ 	.short	(.L_362 - .L_361)
	.align		4
.L_361:
        /*0844*/ 	.word	index@(_ZN10layer_norm13ln_fwd_kernelINS_13Kernel_traitsI6__halfS2_fS2_fjLj1024ELj1ELj4ELj1ELj16ENS_18Kernel_traits_baseILj1024ES2_S2_fS2_fjLj128EEEEELb0ELb1ELb0ELb1EEEvNS_9FwdParamsE)
        /*0848*/ 	.word	0x00000000


	//----- nvinfo : EIATTR_REGCOUNT
	.align		4
.L_362:
        /*084c*/ 	.byte	0x04, 0x2f
        /*084e*/ 	.short	(.L_364 - .L_363)
	.align		4
.L_363:
        /*0850*/ 	.word	index@(_ZN10layer_norm13ln_fwd_kernelINS_13Kernel_traitsI6__halfS2_fS2_fjLj1024ELj1ELj4ELj1ELj16ENS_18Kernel_traits_baseILj1024ES2_S2_fS2_fjLj128EEEEELb0ELb1ELb0ELb0EEEvNS_9FwdParamsE)
        /*0854*/ 	.word	0x0000009d


	//----- nvinfo : EIATTR_FRAME_SIZE
	.align		4
.L_364:
        /*0858*/ 	.byte	0x04, 0x11
        /*085a*/ 	.short	(.L_366 - .L_365)
	.align		4
.L_365:
        /*085c*/ 	.word	index@($__internal_100_$__cuda_sm70_shflsync_bfly_p)
        /*0860*/ 	.word	0x00000000


	//----- nvinfo : EIATTR_FRAME_SIZE
	.align		4
.L_366:
        /*0864*/ 	.byte	0x04, 0x11
        /*0866*/ 	.short	(.L_368 - .L_367)
	.align		4
.L_367:
        /*0868*/ 	.word	index@(_ZN10layer_norm13ln_fwd_kernelINS_13Kernel_traitsI6__halfS2_fS2_fjLj1024ELj1ELj4ELj1ELj16ENS_18Kernel_traits_baseILj1024ES2_S2_fS2_fjLj128EEEEELb0ELb1ELb0ELb0EEEvNS_9FwdParamsE)
        /*086c*/ 	.word	0x00000000


	//----- nvinfo : EIATTR_REGCOUNT
	.align		4
.L_368:
        /*0870*/ 	.byte	0x04, 0x2f
        /*0872*/ 	.short	(.L_370 - .L_369)
	.align		4
.L_369:
        /*0874*/ 	.word	index@(_ZN10layer_norm13ln_fwd_kernelINS_13Kernel_traitsI6__halfS2_fS2_fjLj1024ELj1ELj4ELj1ELj16ENS_18Kernel_traits_baseILj1024ES2_S2_fS2_fjLj128EEEEELb0ELb0ELb1ELb1EEEvNS_9FwdParamsE)
        /*0878*/ 	.word	0x0000007f


	//----- nvinfo : EIATTR_FRAME_SIZE
	.align		4
.L_370:
        /*087c*/ 	.byte	0x04, 0x11
        /*087e*/ 	.short	(.L_372 - .L_371)
	.align		4
.L_371:
        /*0880*/ 	.word	index@($__internal_99_$__cuda_sm70_shflsync_bfly_p)
        /*0884*/ 	.word	0x00000000


	//----- nvinfo : EIATTR_FRAME_SIZE
	.align		4
.L_372:
        /*0888*/ 	.byte	0x04, 0x11
        /*088a*/ 	.short	(.L_374 - .L_373)
	.align		4
.L_373:
        /*088c*/ 	.word	index@(_ZN10layer_norm13ln_fwd_kernelINS_13Kernel_traitsI6__halfS2_fS2_fjLj1024ELj1ELj4ELj1ELj16ENS_18Kernel_traits_baseILj1024ES2_S2_fS2_fjLj128EEEEELb0ELb0ELb1ELb1EEEvNS_9FwdParamsE)
        /*0890*/ 	.word	0x00000000


	//----- nvinfo : EIATTR_REGCOUNT
	.align		4
.L_374:
        /*0894*/ 	.byte	0x04, 0x2f
        /*0896*/ 	.short	(.L_376 - .L_375)
	.align		4
.L_375:
        /*0898*/ 	.word	index@(_ZN10layer_norm13ln_fwd_kernelINS_13Kernel_traitsI6__halfS2_fS2_fjLj1024ELj1ELj4ELj1ELj16ENS_18Kernel_traits_baseILj1024ES2_S2_fS2_fjLj128EEEEELb0ELb0ELb1ELb0EEEvNS_9FwdParamsE)
        /*089c*/ 	.word	0x00000080


	//----- nvinfo : EIATTR_FRAME_SIZE
	.align		4
.L_376:
        /*08a0*/ 	.byte	0x04, 0x11
        /*08a2*/ 	.short	(.L_378 - .L_377)
	.align		4
.L_377:
        /*08a4*/ 	.word	index@($__internal_98_$__cuda_sm70_shflsync_bfly_p)
        /*08a8*/ 	.word	0x00000000


	//----- nvinfo : EIATTR_FRAME_SIZE
	.align		4
.L_378:
        /*08ac*/ 	.byte	0x04, 0x11
        /*08ae*/ 	.short	(.L_380 - .L_379)
	.align		4
.L_379:
        /*08b0*/ 	.word	index@(_ZN10layer_norm13ln_fwd_kernelINS_13Kernel_traitsI6__halfS2_fS2_fjLj1024ELj1ELj4ELj1ELj16ENS_18Kernel_traits_baseILj1024ES2_S2_fS2_fjLj128EEEEELb0ELb0ELb1ELb0EEEvNS_9FwdParamsE)
        /*08b4*/ 	.word	0x00000000


	//----- nvinfo : EIATTR_REGCOUNT
	.align		4
.L_380:
        /*08b8*/ 	.byte	0x04, 0x2f
        /*08ba*/ 	.short	(.L_382 - .L_381)
	.align		4
.L_381:
        /*08bc*/ 	.word	index@(_ZN10layer_norm13ln_fwd_kernelINS_13Kernel_traitsI6__halfS2_fS2_fjLj1024ELj1ELj4ELj1ELj16ENS_18Kernel_traits_baseILj1024ES2_S2_fS2_fjLj128EEEEELb0ELb0ELb0ELb1EEEvNS_9FwdParamsE)
        /*08c0*/ 	.word	0x0000007f


	//----- nvinfo : EIATTR_FRAME_SIZE
	.align		4
.L_382:
        /*08c4*/ 	.byte	0x04, 0x11
        /*08c6*/ 	.short	(.L_384 - .L_383)
	.align		4
.L_383:
        /*08c8*/ 	.word	index@($__internal_97_$__cuda_sm70_shflsync_bfly_p)
        /*08cc*/ 	.word	0x00000000


	//----- nvinfo : EIATTR_FRAME_SIZE
	.align		4
.L_384:
        /*08d0*/ 	.byte	0x04, 0x11
        /*08d2*/ 	.short	(.L_386 - .L_385)
	.align		4
.L_385:
        /*08d4*/ 	.word	index@(_ZN10layer_norm13ln_fwd_kernelINS_13Kernel_traitsI6__halfS2_fS2_fjLj1024ELj1ELj4ELj1ELj16ENS_18Kernel_traits_baseILj1024ES2_S2_fS2_fjLj128EEEEELb0ELb0ELb0ELb1EEEvNS_9FwdParamsE)
        /*08d8*/ 	.word	0x00000000


	//----- nvinfo : EIATTR_REGCOUNT
	.align		4
.L_386:
        /*08dc*/ 	.byte	0x04, 0x2f
        /*08de*/ 	.short	(.L_388 - .L_387)
	.align		4
.L_387:
        /*08e0*/ 	.word	index@(_ZN10layer_norm13ln_fwd_kernelINS_13Kernel_traitsI6__halfS2_fS2_fjLj1024ELj1ELj4ELj1ELj16ENS_18Kernel_traits_baseILj1024ES2_S2_fS2_fjLj128EEEEELb0ELb0ELb0ELb0EEEvNS_9FwdParamsE)
        /*08e4*/ 	.word	0x0000007f


	//----- nvinfo : EIATTR_FRAME_SIZE
	.align		4
.L_388:
        /*08e8*/ 	.byte	0x04, 0x11
        /*08ea*/ 	.short	(.L_390 - .L_389)
	.align		4
.L_389:
        /*08ec*/ 	.word	index@($__internal_96_$__cuda_sm70_shflsync_bfly_p)
        /*08f0*/ 	.word	0x00000000


	//----- nvinfo : EIATTR_FRAME_SIZE
	.align		4
.L_390:
        /*08f4*/ 	.byte	0x04, 0x11
        /*08f6*/ 	.short	(.L_392 - .L_391)
	.align		4
.L_391:
        /*08f8*/ 	.word	index@(_ZN10layer_norm13ln_fwd_kernelINS_13Kernel_traitsI6__halfS2_fS2_fjLj1024ELj1ELj4ELj1ELj16ENS_18Kernel_traits_baseILj1024ES2_S2_fS2_fjLj128EEEEELb0ELb0ELb0ELb0EEEvNS_9FwdParamsE)
        /*08fc*/ 	.word	0x00000000


	//----- nvinfo : EIATTR_REGCOUNT
	.align		4
.L_392:
        /*0900*/ 	.byte	0x04, 0x2f
        /*0902*/ 	.short	(.L_394 - .L_393)
	.align		4
.L_393:
        /*0904*/ 	.word	index@(_ZN10layer_norm13ln_fwd_kernelINS_13Kernel_traitsIf6__halfS2_S2_fjLj1024ELj1ELj4ELj1ELj16ENS_18Kernel_traits_baseILj1024EfS2_S2_S2_fjLj128EEEEELb1ELb1ELb1ELb1EEEvNS_9FwdParamsE)
        /*0908*/ 	.word	0x000000a8


	//----- nvinfo : EIATTR_FRAME_SIZE
	.align		4
.L_394:
        /*090c*/ 	.byte	0x04, 0x11
        /*090e*/ 	.short	(.L_396 - .L_395)
	.align		4
.L_395:
        /*0910*/ 	.word	index@($__internal_95_$__cuda_sm70_shflsync_bfly_p)
        /*0914*/ 	.word	0x00000000


	//----- nvinfo : EIATTR_FRAME_SIZE
	.align		4
.L_396:
        /*0918*/ 	.byte	0x04, 0x11
        /*091a*/ 	.short	(.L_398 - .L_397)
	.align		4
.L_397:
        /*091c*/ 	.word	index@(_ZN10layer_norm13ln_fwd_kernelINS_13Kernel_traitsIf6__halfS2_S2_fjLj1024ELj1ELj4ELj1ELj16ENS_18Kernel_traits_baseILj1024EfS2_S2_S2_fjLj128EEEEELb1ELb1ELb1ELb1EEEvNS_9FwdParamsE)
        /*0920*/ 	.word	0x00000000


	//----- nvinfo : EIATTR_REGCOUNT
	.align		4
.L_398:
        /*0924*/ 	.byte	0x04, 0x2f
        /*0926*/ 	.short	(.L_400 - .L_399)
	.align		4
.L_399:
        /*0928*/ 	.word	index@(_ZN10layer_norm13ln_fwd_kernelINS_13Kernel_traitsIf6__halfS2_S2_fjLj1024ELj1ELj4ELj1ELj16ENS_18Kernel_traits_baseILj1024EfS2_S2_S2_fjLj128EEEEELb1ELb1ELb1ELb0EEEvNS_9FwdParamsE)
        /*092c*/ 	.word	0x000000b0


	//----- nvinfo : EIATTR_FRAME_SIZE
	.align		4
.L_400:
        /*0930*/ 	.byte	0x04, 0x11
        /*0932*/ 	.short	(.L_402 - .L_401)
	.align		4
.L_401:
        /*0934*/ 	.word	index@($__internal_94_$__cuda_sm70_shflsync_bfly_p)
        /*0938*/ 	.word	0x00000000


	//----- nvinfo : EIATTR_FRAME_SIZE
	.align		4
.L_402:
        /*093c*/ 	.byte	0x04, 0x11
        /*093e*/ 	.short	(.L_404 - .L_403)
	.align		4
.L_403:
        /*0940*/ 	.word	index@(_ZN10layer_norm13ln_fwd_kernelINS_13Kernel_traitsIf6__halfS2_S2_fjLj1024ELj1ELj4ELj1ELj16ENS_18Kernel_traits_baseILj1024EfS2_S2_S2_fjLj128EEEEELb1ELb1ELb1ELb0EEEvNS_9FwdParamsE)
        /*0944*/ 	.word	0x00000000


	//----- nvinfo : EIATTR_REGCOUNT
	.align		4
.L_404:
        /*0948*/ 	.byte	0x04, 0x2f
        /*094a*/ 	.short	(.L_406 - .L_405)
	.align		4
.L_405:
        /*094c*/ 	.word	index@(_ZN10layer_norm13ln_fwd_kernelINS_13Kernel_traitsIf6__halfS2_S2_fjLj1024ELj1ELj4ELj1ELj16ENS_18Kernel_traits_baseILj1024EfS2_S2_S2_fjLj128EEEEELb1ELb1ELb0ELb1EEEvNS_9FwdParamsE)
        /*0950*/ 	.word	0x000000a7


	//----- nvinfo : EIATTR_FRAME_SIZE
	.align		4
.L_406:
        /*0954*/ 	.byte	0x04, 0x11
        /*0956*/ 	.short	(.L_408 - .L_407)
	.align		4
.L_407:
        /*0958*/ 	.word	index@($__internal_93_$__cuda_sm70_shflsync_bfly_p)
        /*095c*/ 	.word	0x00000000


	//----- nvinfo : EIATTR_FRAME_SIZE
	.align		4
.L_408:
        /*0960*/ 	.byte	0x04, 0x11
        /*0962*/ 	.short	(.L_410 - .L_409)
	.align		4
.L_409:
        /*0964*/ 	.word	index@(_ZN10layer_norm13ln_fwd_kernelINS_13Kernel_traitsIf6__halfS2_S2_fjLj1024ELj1ELj4ELj1ELj16ENS_18Kernel_traits_baseILj1024EfS2_S2_S2_fjLj128EEEEELb1ELb1ELb0ELb1EEEvNS_9FwdParamsE)
        /*0968*/ 	.word	0x00000000


	//----- nvinfo : EIATTR_REGCOUNT
	.align		4
.L_410:
        /*096c*/ 	.byte	0x04, 0x2f
        /*096e*/ 	.short	(.L_412 - .L_411)
	.align		4
.L_411:
        /*0970*/ 	.word	index@(_ZN10layer_norm13ln_fwd_kernelINS_13Kernel_traitsIf6__halfS2_S2_fjLj1024ELj1ELj4ELj1ELj16ENS_18Kernel_traits_baseILj1024EfS2_S2_S2_fjLj128EEEEELb1ELb1ELb0ELb0EEEvNS_9FwdParamsE)
        /*0974*/ 	.word	0x000000a8


	//----- nvinfo : EIATTR_FRAME_SIZE
	.align		4
.L_412:
        /*0978*/ 	.byte	0x04, 0x11
        /*097a*/ 	.short	(.L_414 - .L_413)
	.align		4
.L_413:
        /*097c*/ 	.word	index@($__internal_92_$__cuda_sm70_shflsync_bfly_p)
        /*0980*/ 	.word	0x00000000


	//----- nvinfo : EIATTR_FRAME_SIZE
	.align		4
.L_414:
        /*0984*/ 	.byte	0x04, 0x11
        /*0986*/ 	.short	(.L_416 - .L_415)
	.align		4
.L_415:
        /*0988*/ 	.word	index@(_ZN10layer_norm13ln_fwd_kernelINS_13Kernel_traitsIf6__halfS2_S2_fjLj1024ELj1ELj4ELj1ELj16ENS_18Kernel_traits_baseILj1024EfS2_S2_S2_fjLj128EEEEELb1ELb1ELb0ELb0EEEvNS_9FwdParamsE)
        /*098c*/ 	.word	0x00000000


	//----- nvinfo : EIATTR_REGCOUNT
	.align		4
.L_416:
        /*0990*/ 	.byte	0x04, 0x2f
        /*0992*/ 	.short	(.L_418 - .L_417)
	.align		4
.L_417:
        /*0994*/ 	.word	index@(_ZN10layer_norm13ln_fwd_kernelINS_13Kernel_traitsIf6__halfS2_S2_fjLj1024ELj1ELj4ELj1ELj16ENS_18Kernel_traits_baseILj1024EfS2_S2_S2_fjLj128EEEEELb1ELb0ELb1ELb1EEEvNS_9FwdParamsE)
        /*0998*/ 	.word	0x000000a7


	//----- nvinfo : EIATTR_FRAME_SIZE
	.align		4
.L_418:
        /*099c*/ 	.byte	0x04, 0x11
        /*099e*/ 	.short	(.L_420 - .L_419)
	.align		4
.L_419:
        /*09a0*/ 	.word	index@($__internal_91_$__cuda_sm70_shflsync_bfly_p)
        /*09a4*/ 	.word	0x00000000


	//----- nvinfo : EIATTR_FRAME_SIZE
	.align		4
.L_420:
        /*09a8*/ 	.byte	0x04, 0x11
        /*09aa*/ 	.short	(.L_422 - .L_421)
	.align		4
.L_421:
        /*09ac*/ 	.word	index@(_ZN10layer_norm13ln_fwd_kernelINS_13Kernel_traitsIf6__halfS2_S2_fjLj1024ELj1ELj4ELj1ELj16ENS_18Kernel_traits_baseILj1024EfS2_S2_S2_fjLj128EEEEELb1ELb0ELb1ELb1EEEvNS_9FwdParamsE)
        /*09b0*/ 	.word	0x00000000


	//----- nvinfo : EIATTR_REGCOUNT
	.align		4
.L_422:
        /*09b4*/ 	.byte	0x04, 0x2f
        /*09b6*/ 	.short	(.L_424 - .L_423)
	.align		4
.L_423:
        /*09b8*/ 	.word	index@(_ZN10layer_norm13ln_fwd_kernelINS_13Kernel_traitsIf6__halfS2_S2_fjLj1024ELj1ELj4ELj1ELj16ENS_18Kernel_traits_baseILj1024EfS2_S2_S2_fjLj128EEEEELb1ELb0ELb1ELb0EEEvNS_9FwdParamsE)
        /*09bc*/ 	.word	0x00000091


	//----- nvinfo : EIATTR_FRAME_SIZE
	.align		4
.L_424:
        /*09c0*/ 	.byte	0x04, 0x11
        /*09c2*/ 	.short	(.L_426 - .L_425)
	.align		4
.L_425:
        /*09c4*/ 	.word	index@($__internal_90_$__cuda_sm70_shflsync_bfly_p)
        /*09c8*/ 	.word	0x00000000


	//----- nvinfo : EIATTR_FRAME_SIZE
	.align		4
.L_426:
        /*09cc*/ 	.byte	0x04, 0x11
        /*09ce*/ 	.short	(.L_428 - .L_427)
	.align		4
.L_427:
        /*09d0*/ 	.word	index@(_ZN10layer_norm13ln_fwd_kernelINS_13Kernel_traitsIf6__halfS2_S2_fjLj1024ELj1ELj4ELj1ELj16ENS_18Kernel_traits_baseILj1024EfS2_S2_S2_fjLj128EEEEELb1ELb0ELb1ELb0EEEvNS_9FwdParamsE)
        /*09d4*/ 	.word	0x00000000


	//----- nvinfo : EIATTR_REGCOUNT
	.align		4
.L_428:
        /*09d8*/ 	.byte	0x04, 0x2f
        /*09da*/ 	.short	(.L_430 - .L_429)
	.align		4
.L_429:
        /*09dc*/ 	.word	index@(_ZN10layer_norm13ln_fwd_kernelINS_13Kernel_traitsIf6__halfS2_S2_fjLj1024ELj1ELj4ELj1ELj16ENS_18Kernel_traits_baseILj1024EfS2_S2_S2_fjLj128EEEEELb1ELb0ELb0ELb1EEEvNS_9FwdParamsE)
        /*09e0*/ 	.word	0x00000080


	//----- nvinfo : EIATTR_FRAME_SIZE
	.align		4
.L_430:
        /*09e4*/ 	.byte	0x04, 0x11
        /*09e6*/ 	.short	(.L_432 - .L_431)
	.align		4
.L_431:
        /*09e8*/ 	.word	index@($__internal_89_$__cuda_sm70_shflsync_bfly_p)
        /*09ec*/ 	.word	0x00000000


	//----- nvinfo : EIATTR_FRAME_SIZE
	.align		4
.L_432:
        /*09f0*/ 	.byte	0x04, 0x11
        /*09f2*/ 	.short	(.L_434 - .L_433)
	.align		4
.L_433:
        /*09f4*/ 	.word	index@(_ZN10layer_norm13ln_fwd_kernelINS_13Kernel_traitsIf6__halfS2_S2_fjLj1024ELj1ELj4ELj1ELj16ENS_18Kernel_traits_baseILj1024EfS2_S2_S2_fjLj128EEEEELb1ELb0ELb0ELb1EEEvNS_9FwdParamsE)
        /*09f8*/ 	.word	0x00000000


	//----- nvinfo : EIATTR_REGCOUNT
	.align		4
.L_434:
        /*09fc*/ 	.byte	0x04, 0x2f
        /*09fe*/ 	.short	(.L_436 - .L_435)
	.align		4
.L_435:
        /*0a00*/ 	.word	index@(_ZN10layer_norm13ln_fwd_kernelINS_13Kernel_traitsIf6__halfS2_S2_fjLj1024ELj1ELj4ELj1ELj16ENS_18Kernel_traits_baseILj1024EfS2_S2_S2_fjLj128EEEEELb1ELb0ELb0ELb0EEEvNS_9FwdParamsE)
        /*0a04*/ 	.word	0x00000086


	//----- nvinfo : EIATTR_FRAME_SIZE
	.align		4
.L_436:
        /*0a08*/ 	.byte	0x04, 0x11
        /*0a0a*/ 	.short	(.L_438 - .L_437)
	.align		4
.L_437:
        /*0a0c*/ 	.word	index@($__internal_88_$__cuda_sm70_shflsync_bfly_p)
        /*0a10*/ 	.word	0x00000000


	//----- nvinfo : EIATTR_FRAME_SIZE
	.align		4
.L_438:
        /*0a14*/ 	.byte	0x04, 0x11
        /*0a16*/ 	.short	(.L_440 - .L_439)
	.align		4
.L_439:
        /*0a18*/ 	.word	index@(_ZN10layer_norm13ln_fwd_kernelINS_13Kernel_traitsIf6__halfS2_S2_fjLj1024ELj1ELj4ELj1ELj16ENS_18Kernel_traits_baseILj1024EfS2_S2_S2_fjLj128EEEEELb1ELb0ELb0ELb0EEEvNS_9FwdParamsE)
        /*0a1c*/ 	.word	0x00000000


	//----- nvinfo : EIATTR_REGCOUNT
	.align		4
.L_440:
        /*0a20*/ 	.byte	0x04, 0x2f
        /*0a22*/ 	.short	(.L_442 - .L_441)
	.align		4
.L_441:
        /*0a24*/ 	.word	index@(_ZN10layer_norm13ln_fwd_kernelINS_13Kernel_traitsIf6__halfS2_S2_fjLj1024ELj1ELj4ELj1ELj16ENS_18Kernel_traits_baseILj1024EfS2_S2_S2_fjLj128EEEEELb0ELb1ELb1ELb1EEEvNS_9FwdParamsE)
        /*0a28*/ 	.word	0x000000a7


	//----- nvinfo : EIATTR_FRAME_SIZE
	.align		4
.L_442:
        /*0a2c*/ 	.byte	0x04, 0x11
        /*0a2e*/ 	.short	(.L_444 - .L_443)
	.align		4
.L_443:
        /*0a30*/ 	.word	index@($__internal_87_$__cuda_sm70_shflsync_bfly_p)
        /*0a34*/ 	.word	0x00000000


	//----- nvinfo : EIATTR_FRAME_SIZE
	.align		4
.L_444:
        /*0a38*/ 	.byte	0x04, 0x11
        /*0a3a*/ 	.short	(.L_446 - .L_445)
	.align		4
.L_445:
        /*0a3c*/ 	.word	index@(_ZN10layer_norm13ln_fwd_kernelINS_13Kernel_traitsIf6__halfS2_S2_fjLj1024ELj1ELj4ELj1ELj16ENS_18Kernel_traits_baseILj1024EfS2_S2_S2_fjLj128EEEEELb0ELb1ELb1ELb1EEEvNS_9FwdParamsE)
        /*0a40*/ 	.word	0x00000000


	//----- nvinfo : EIATTR_REGCOUNT
	.align		4
.L_446:
        /*0a44*/ 	.byte	0x04, 0x2f
        /*0a46*/ 	.short	(.L_448 - .L_447)
	.align		4
.L_447:
        /*0a48*/ 	.word	index@(_ZN10layer_norm13ln_fwd_kernelINS_13Kernel_traitsIf6__halfS2_S2_fjLj1024ELj1ELj4ELj1ELj16ENS_18Kernel_traits_baseILj1024EfS2_S2_S2_fjLj128EEEEELb0ELb1ELb1ELb0EEEvNS_9FwdParamsE)
        /*0a4c*/ 	.word	0x0000009d


	//----- nvinfo : EIATTR_FRAME_SIZE
	.align		4
.L_448:
        /*0a50*/ 	.byte	0x04, 0x11
        /*0a52*/ 	.short	(.L_450 - .L_449)
	.align		4
.L_449:
        /*0a54*/ 	.word	index@($__internal_86_$__cuda_sm70_shflsync_bfly_p)
        /*0a58*/ 	.word	0x00000000


	//----- nvinfo : EIATTR_FRAME_SIZE
	.align		4
.L_450:
        /*0a5c*/ 	.byte	0x04, 0x11
        /*0a5e*/ 	.short	(.L_452 - .L_451)
	.align		4
.L_451:
        /*0a60*/ 	.word	index@(_ZN10layer_norm13ln_fwd_kernelINS_13Kernel_traitsIf6__halfS2_S2_fjLj1024ELj1ELj4ELj1ELj16ENS_18Kernel_traits_baseILj1024EfS2_S2_S2_fjLj128EEEEELb0ELb1ELb1ELb0EEEvNS_9FwdParamsE)
        /*0a64*/ 	.word	0x00000000


	//----- nvinfo : EIATTR_REGCOUNT
	.align		4
.L_452:
        /*0a68*/ 	.byte	0x04, 0x2f
        /*0a6a*/ 	.short	(.L_454 - .L_453)
	.align		4
.L_453:
        /*0a6c*/ 	.word	index@(_ZN10layer_norm13ln_fwd_kernelINS_13Kernel_traitsIf6__halfS2_S2_fjLj1024ELj1ELj4ELj1ELj16ENS_18Kernel_traits_baseILj1024EfS2_S2_S2_fjLj128EEEEELb0ELb1ELb0ELb1EEEvNS_9FwdParamsE)
        /*0a70*/ 	.word	0x000000a8


	//----- nvinfo : EIATTR_FRAME_SIZE
	.align		4
.L_454:
        /*0a74*/ 	.byte	0x04, 0x11
        /*0a76*/ 	.short	(.L_456 - .L_455)
	.align		4
.L_455:
        /*0a78*/ 	.word	index@($__internal_85_$__cuda_sm70_shflsync_bfly_p)
        /*0a7c*/ 	.word	0x00000000


	//----- nvinfo : EIATTR_FRAME_SIZE
	.align		4
.L_456:
        /*0a80*/ 	.byte	0x04, 0x11
        /*0a82*/ 	.short	(.L_458 - .L_457)
	.align		4
.L_457:
        /*0a84*/ 	.word	index@(_ZN10layer_norm13ln_fwd_kernelINS_13Kernel_traitsIf6__halfS2_S2_fjLj1024ELj1ELj4ELj1ELj16ENS_18Kernel_traits_baseILj1024EfS2_S2_S2_fjLj128EEEEELb0ELb1ELb0ELb1EEEvNS_9FwdParamsE)
        /*0a88*/ 	.word	0x00000000


	//----- nvinfo : EIATTR_REGCOUNT
	.align		4
.L_458:
        /*0a8c*/ 	.byte	0x04, 0x2f
        /*0a8e*/ 	.short	(.L_460 - .L_459)
	.align		4
.L_459:
        /*0a90*/ 	.word	index@(_ZN10layer_norm13ln_fwd_kernelINS_13Kernel_traitsIf6__halfS2_S2_fjLj1024ELj1ELj4ELj1ELj16ENS_18Kernel_traits_baseILj1024EfS2_S2_S2_fjLj128EEEEELb0ELb1ELb0ELb0EEEvNS_9FwdParamsE)
        /*0a94*/ 	.word	0x0000009b


	//----- nvinfo : EIATTR_FRAME_SIZE
	.align		4
.L_460:
        /*0a98*/ 	.byte	0x04, 0x11
        /*0a9a*/ 	.short	(.L_462 - .L_461)
	.align		4
.L_461:
        /*0a9c*/ 	.word	index@($__internal_84_$__cuda_sm70_shflsync_bfly_p)
        /*0aa0*/ 	.word	0x00000000


	//----- nvinfo : EIATTR_FRAME_SIZE
	.align		4
.L_462:
        /*0aa4*/ 	.byte	0x04, 0x11
        /*0aa6*/ 	.short	(.L_464 - .L_463)
	.align		4
.L_463:
        /*0aa8*/ 	.word	index@(_ZN10layer_norm13ln_fwd_kernelINS_13Kernel_traitsIf6__halfS2_S2_fjLj1024ELj1ELj4ELj1ELj16ENS_18Kernel_traits_baseILj1024EfS2_S2_S2_fjLj128EEEEELb0ELb1ELb0ELb0EEEvNS_9FwdParamsE)
        /*0aac*/ 	.word	0x00000000


	//----- nvinfo : EIATTR_REGCOUNT
	.align		4
.L_464:
        /*0ab0*/ 	.byte	0x04, 0x2f
        /*0ab2*/ 	.short	(.L_466 - .L_465)
	.align		4
.L_465:
        /*0ab4*/ 	.word	index@(_ZN10layer_norm13ln_fwd_kernelINS_13Kernel_traitsIf6__halfS2_S2_fjLj1024ELj1ELj4ELj1ELj16ENS_18Kernel_traits_baseILj1024EfS2_S2_S2_fjLj128EEEEELb0ELb0ELb1ELb1EEEvNS_9FwdParamsE)
        /*0ab8*/ 	.word	0x0000007f


	//----- nvinfo : EIATTR_FRAME_SIZE
	.align		4
.L_466:
        /*0abc*/ 	.byte	0x04, 0x11
        /*0abe*/ 	.short	(.L_468 - .L_467)
	.align		4
.L_467:
        /*0ac0*/ 	.word	index@($__internal_83_$__cuda_sm70_shflsync_bfly_p)
        /*0ac4*/ 	.word	0x00000000


	//----- nvinfo : EIATTR_FRAME_SIZE
	.align		4
.L_468:
        /*0ac8*/ 	.byte	0x04, 0x11
        /*0aca*/ 	.short	(.L_470 - .L_469)
	.align		4
.L_469:
        /*0acc*/ 	.word	index@(_ZN10layer_norm13ln_fwd_kernelINS_13Kernel_traitsIf6__halfS2_S2_fjLj1024ELj1ELj4ELj1ELj16ENS_18Kernel_traits_baseILj1024EfS2_S2_S2_fjLj128EEEEELb0ELb0ELb1ELb1EEEvNS_9FwdParamsE)
        /*0ad0*/ 	.word	0x00000000


	//----- nvinfo : EIATTR_REGCOUNT
	.align		4
.L_470:
        /*0ad4*/ 	.byte	0x04, 0x2f
        /*0ad6*/ 	.short	(.L_472 - .L_471)
	.align		4
.L_471:
        /*0ad8*/ 	.word	index@(_ZN10layer_norm13ln_fwd_kernelINS_13Kernel_traitsIf6__halfS2_S2_fjLj1024ELj1ELj4ELj1ELj16ENS_18Kernel_traits_baseILj1024EfS2_S2_S2_fjLj128EEEEELb0ELb0ELb1ELb0EEEvNS_9FwdParamsE)
        /*0adc*/ 	.word	0x0000007d


	//----- nvinfo : EIATTR_FRAME_SIZE
	.align		4
.L_472:
        /*0ae0*/ 	.byte	0x04, 0x11
        /*0ae2*/ 	.short	(.L_474 - .L_473)
	.align		4
.L_473:
        /*0ae4*/ 	.word	index@($__internal_82_$__cuda_sm70_shflsync_bfly_p)
        /*0ae8*/ 	.word	0x00000000


	//----- nvinfo : EIATTR_FRAME_SIZE
	.align		4
.L_474:
        /*0aec*/ 	.byte	0x04, 0x11
        /*0aee*/ 	.short	(.L_476 - .L_475)
	.align		4
.L_475:
        /*0af0*/ 	.word	index@(_ZN10layer_norm13ln_fwd_kernelINS_13Kernel_traitsIf6__halfS2_S2_fjLj1024ELj1ELj4ELj1ELj16ENS_18Kernel_traits_baseILj1024EfS2_S2_S2_fjLj128EEEEELb0ELb0ELb1ELb0EEEvNS_9FwdParamsE)
        /*0af4*/ 	.word	0x00000000


	//----- nvinfo : EIATTR_REGCOUNT
	.align		4
.L_476:
        /*0af8*/ 	.byte	0x04, 0x2f
        /*0afa*/ 	.short	(.L_478 - .L_477)
	.align		4
.L_477:
        /*0afc*/ 	.word	index@(_ZN10layer_norm13ln_fwd_kernelINS_13Kernel_traitsIf6__halfS2_S2_fjLj1024ELj1ELj4ELj1ELj16ENS_18Kernel_traits_baseILj1024EfS2_S2_S2_fjLj128EEEEELb0ELb0ELb0ELb1EEEvNS_9FwdParamsE)
        /*0b00*/ 	.word	0x0000007f


	//----- nvinfo : EIATTR_FRAME_SIZE
	.align		4
.L_478:
        /*0b04*/ 	.byte	0x04, 0x11
        /*0b06*/ 	.short	(.L_480 - .L_479)
	.align		4
.L_479:
        /*0b08*/ 	.word	index@($__internal_81_$__cuda_sm70_shflsync_bfly_p)
        /*0b0c*/ 	.word	0x00000000


	//----- nvinfo : EIATTR_FRAME_SIZE
	.align		4
.L_480:
        /*0b10*/ 	.byte	0x04, 0x11
        /*0b12*/ 	.short	(.L_482 - .L_481)
	.align		4
.L_481:
        /*0b14*/ 	.word	index@(_ZN10layer_norm13ln_fwd_kernelINS_13Kernel_traitsIf6__halfS2_S2_fjLj1024ELj1ELj4ELj1ELj16ENS_18Kernel_traits_baseILj1024EfS2_S2_S2_fjLj128EEEEELb0ELb0ELb0ELb1EEEvNS_9FwdParamsE)
        /*0b18*/ 	.word	0x00000000


	//----- nvinfo : EIATTR_REGCOUNT
	.align		4
.L_482:
        /*0b1c*/ 	.byte	0x04, 0x2f
        /*0b1e*/ 	.short	(.L_484 - .L_483)
	.align		4
.L_483:
        /*0b20*/ 	.word	index@(_ZN10layer_norm13ln_fwd_kernelINS_13Kernel_traitsIf6__halfS2_S2_fjLj1024ELj1ELj4ELj1ELj16ENS_18Kernel_traits_baseILj1024EfS2_S2_S2_fjLj128EEEEELb0ELb0ELb0ELb0EEEvNS_9FwdParamsE)
        /*0b24*/ 	.word	0x0000007e


	//----- nvinfo : EIATTR_FRAME_SIZE
	.align		4
.L_484:
        /*0b28*/ 	.byte	0x04, 0x11
        /*0b2a*/ 	.short	(.L_486 - .L_485)
	.align		4
.L_485:
        /*0b2c*/ 	.word	index@($__internal_80_$__cuda_sm70_shflsync_bfly_p)
        /*0b30*/ 	.word	0x00000000


	//----- nvinfo : EIATTR_FRAME_SIZE
	.align		4
.L_486:
        /*0b34*/ 	.byte	0x04, 0x11
        /*0b36*/ 	.short	(.L_488 - .L_487)
	.align		4
.L_487:
        /*0b38*/ 	.word	index@(_ZN10layer_norm13ln_fwd_kernelINS_13Kernel_traitsIf6__halfS2_S2_fjLj1024ELj1ELj4ELj1ELj16ENS_18Kernel_traits_baseILj1024EfS2_S2_S2_fjLj128EEEEELb0ELb0ELb0ELb0EEEvNS_9FwdParamsE)
        /*0b3c*/ 	.word	0x00000000


	//----- nvinfo : EIATTR_REGCOUNT
	.align		4
.L_488:
        /*0b40*/ 	.byte	0x04, 0x2f
        /*0b42*/ 	.short	(.L_490 - .L_489)
	.align		4
.L_489:
        /*0b44*/ 	.word	index@(_ZN10layer_norm13ln_fwd_kernelINS_13Kernel_traitsIf13__nv_bfloat16fS2_fjLj1024ELj1ELj4ELj1ELj16ENS_18Kernel_traits_baseILj1024EfS2_fS2_fjLj128EEEEELb1ELb1ELb1ELb1EEEvNS_9FwdParamsE)
        /*0b48*/ 	.word	0x000000b0


	//----- nvinfo : EIATTR_FRAME_SIZE
	.align		4
.L_490:
        /*0b4c*/ 	.byte	0x04, 0x11
        /*0b4e*/ 	.short	(.L_492 - .L_491)
	.align		4
.L_491:
        /*0b50*/ 	.word	index@($__internal_79_$__cuda_sm70_shflsync_bfly_p)
        /*0b54*/ 	.word	0x00000000


	//----- nvinfo : EIATTR_FRAME_SIZE
	.align		4
.L_492:
        /*0b58*/ 	.byte	0x04, 0x11
        /*0b5a*/ 	.short	(.L_494 - .L_493)
	.align		4
.L_493:
        /*0b5c*/ 	.word	index@(_ZN10layer_norm13ln_fwd_kernelINS_13Kernel_traitsIf13__nv_bfloat16fS2_fjLj1024ELj1ELj4ELj1ELj16ENS_18Kernel_traits_baseILj1024EfS2_fS2_fjLj128EEEEELb1ELb1ELb1ELb1EEEvNS_9FwdParamsE)
        /*0b60*/ 	.word	0x00000000


	//----- nvinfo : EIATTR_REGCOUNT
	.align		4
.L_494:
        /*0b64*/ 	.byte	0x04, 0x2f
        /*0b66*/ 	.short	(.L_496 - .L_495)
	.align		4
.L_495:
        /*0b68*/ 	.word	index@(_ZN10layer_norm13ln_fwd_kernelINS_13Kernel_traitsIf13__nv_bfloat16fS2_fjLj1024ELj1ELj4ELj1ELj16ENS_18Kernel_traits_baseILj1024EfS2_fS2_fjLj128EEEEELb1ELb1ELb1ELb0EEEvNS_9FwdParamsE)
        /*0b6c*/ 	.word	0x000000cb


	//----- nvinfo : EIATTR_FRAME_SIZE
	.align		4
.L_496:
        /*0b70*/ 	.byte	0x04, 0x11
        /*0b72*/ 	.short	(.L_498 - .L_497)
	.align		4
.L_497:
        /*0b74*/ 	.word	index@($__internal_78_$__cuda_sm70_shflsync_bfly_p)
        /*0b78*/ 	.word	0x00000000


	//----- nvinfo : EIATTR_FRAME_SIZE
	.align		4
.L_498:
        /*0b7c*/ 	.byte	0x04, 0x11
        /*0b7e*/ 	.short	(.L_500 - .L_499)
	.align		4
.L_499:
        /*0b80*/ 	.word	index@(_ZN10layer_norm13ln_fwd_kernelINS_13Kernel_traitsIf13__nv_bfloat16fS2_fjLj1024ELj1ELj4ELj1ELj16ENS_18Kernel_traits_baseILj1024EfS2_fS2_fjLj128EEEEELb1ELb1ELb1ELb0EEEvNS_9FwdParamsE)
        /*0b84*/ 	.word	0x00000000


	//----- nvinfo : EIATTR_REGCOUNT
	.align		4
.L_500:
        /*0b88*/ 	.byte	0x04, 0x2f
        /*0b8a*/ 	.short	(.L_502 - .L_501)
	.align		4
.L_501:
        /*0b8c*/ 	.word	index@(_ZN10layer_norm13ln_fwd_kernelINS_13Kernel_traitsIf13__nv_bfloat16fS2_fjLj1024ELj1ELj4ELj1ELj16ENS_18Kernel_traits_baseILj1024EfS2_fS2_fjLj128EEEEELb1ELb1ELb0ELb1EEEvNS_9FwdParamsE)
        /*0b90*/ 	.word	0x000000a7


	//----- nvinfo : EIATTR_FRAME_SIZE
	.align		4
.L_502:
        /*0b94*/ 	.byte	0x04, 0x11
        /*0b96*/ 	.short	(.L_504 - .L_503)
	.align		4
.L_503:
        /*0b98*/ 	.word	index@($__internal_77_$__cuda_sm70_shflsync_bfly_p)
        /*0b9c*/ 	.word	0x00000000


	//----- nvinfo : EIATTR_FRAME_SIZE
	.align		4
.L_504:
        /*0ba0*/ 	.byte	0x04, 0x11
        /*0ba2*/ 	.short	(.L_506 - .L_505)
	.align		4
.L_505:
        /*0ba4*/ 	.word	index@(_ZN10layer_norm13ln_fwd_kernelINS_13Kernel_traitsIf13__nv_bfloat16fS2_fjLj1024ELj1ELj4ELj1ELj16ENS_18Kernel_traits_baseILj1024EfS2_fS2_fjLj128EEEEELb1ELb1ELb0ELb1EEEvNS_9FwdParamsE)
        /*0ba8*/ 	.word	0x00000000


	//----- nvinfo : EIATTR_REGCOUNT
	.align		4
.L_506:
        /*0bac*/ 	.byte	0x04, 0x2f
        /*0bae*/ 	.short	(.L_508 - .L_507)
	.align		4
.L_507:
        /*0bb0*/ 	.word	index@(_ZN10layer_norm13ln_fwd_kernelINS_13Kernel_traitsIf13__nv_bfloat16fS2_fjLj1024ELj1ELj4ELj1ELj16ENS_18Kernel_traits_baseILj1024EfS2_fS2_fjLj128EEEEELb1ELb1ELb0ELb0EEEvNS_9FwdParamsE)
        /*0bb4*/ 	.word	0x000000a8


	//----- nvinfo : EIATTR_FRAME_SIZE
	.align		4
.L_508:
        /*0bb8*/ 	.byte	0x04, 0x11
        /*0bba*/ 	.short	(.L_510 - .L_509)
	.align		4
.L_509:
        /*0bbc*/ 	.word	index@($__internal_76_$__cuda_sm70_shflsync_bfly_p)
        /*0bc0*/ 	.word	0x00000000


	//----- nvinfo : EIATTR_FRAME_SIZE
	.align		4
.L_510:
        /*0bc4*/ 	.byte	0x04, 0x11
        /*0bc6*/ 	.short	(.L_512 - .L_511)
	.align		4
.L_511:
        /*0bc8*/ 	.word	index@(_ZN10layer_norm13ln_fwd_kernelINS_13Kernel_traitsIf13__nv_bfloat16fS2_fjLj1024ELj1ELj4ELj1ELj16ENS_18Kernel_traits_baseILj1024EfS2_fS2_fjLj128EEEEELb1ELb1ELb0ELb0EEEvNS_9FwdParamsE)
        /*0bcc*/ 	.word	0x00000000


	//----- nvinfo : EIATTR_REGCOUNT
	.align		4
.L_512:
        /*0bd0*/ 	.byte	0x04, 0x2f
        /*0bd2*/ 	.short	(.L_514 - .L_513)
	.align		4
.L_513:
        /*0bd4*/ 	.word	index@(_ZN10layer_norm13ln_fwd_kernelINS_13Kernel_traitsIf13__nv_bfloat16fS2_fjLj1024ELj1ELj4ELj1ELj16ENS_18Kernel_traits_baseILj1024EfS2_fS2_fjLj128EEEEELb1ELb0ELb1ELb1EEEvNS_9FwdParamsE)
        /*0bd8*/ 	.word	0x000000a8


	//----- nvinfo : EIATTR_FRAME_SIZE
	.align		4
.L_514:
        /*0bdc*/ 	.byte	0x04, 0x11
        /*0bde*/ 	.short	(.L_516 - .L_515)
	.align		4
.L_515:
        /*0be0*/ 	.word	index@($__internal_75_$__cuda_sm70_shflsync_bfly_p)
        /*0be4*/ 	.word	0x00000000


	//----- nvinfo : EIATTR_FRAME_SIZE
	.align		4
.L_516:
        /*0be8*/ 	.byte	0x04, 0x11
        /*0bea*/ 	.short	(.L_518 - .L_517)
	.align		4
.L_517:
        /*0bec*/ 	.word	index@(_ZN10layer_norm13ln_fwd_kernelINS_13Kernel_traitsIf13__nv_bfloat16fS2_fjLj1024ELj1ELj4ELj1ELj16ENS_18Kernel_traits_baseILj1024EfS2_fS2_fjLj128EEEEELb1ELb0ELb1ELb1EEEvNS_9FwdParamsE)
        /*0bf0*/ 	.word	0x00000000


	//----- nvinfo : EIATTR_REGCOUNT
	.align		4
.L_518:
        /*0bf4*/ 	.byte	0x04, 0x2f
        /*0bf6*/ 	.short	(.L_520 - .L_519)
	.align		4
.L_519:
        /*0bf8*/ 	.word	index@(_ZN10layer_norm13ln_fwd_kernelINS_13Kernel_traitsIf13__nv_bfloat16fS2_fjLj1024ELj1ELj4ELj1ELj16ENS_18Kernel_traits_baseILj1024EfS2_fS2_fjLj128EEEEELb1ELb0ELb1ELb0EEEvNS_9FwdParamsE)
        /*0bfc*/ 	.word	0x00000096


	//----- nvinfo : EIATTR_FRAME_SIZE
	.align		4
.L_520:
        /*0c00*/ 	.byte	0x04, 0x11
        /*0c02*/ 	.short	(.L_522 - .L_521)
	.align		4
.L_521:
        /*0c04*/ 	.word	index@($__internal_74_$__cuda_sm70_shflsync_bfly_p)
        /*0c08*/ 	.word	0x00000000


	//----- nvinfo : EIATTR_FRAME_SIZE
	.align		4
.L_522:
        /*0c0c*/ 	.byte	0x04, 0x11
        /*0c0e*/ 	.short	(.L_524 - .L_523)
	.align		4
.L_523:
        /*0c10*/ 	.word	index@(_ZN10layer_norm13ln_fwd_kernelINS_13Kernel_traitsIf13__nv_bfloat16fS2_fjLj1024ELj1ELj4ELj1ELj16ENS_18Kernel_traits_baseILj1024EfS2_fS2_fjLj128EEEEELb1ELb0ELb1ELb0EEEvNS_9FwdParamsE)
        /*0c14*/ 	.word	0x00000000


	//----- nvinfo : EIATTR_REGCOUNT
	.align		4
.L_524:
        /*0c18*/ 	.byte	0x04, 0x2f
        /*0c1a*/ 	.short	(.L_526 - .L_525)
	.align		4
.L_525:
        /*0c1c*/ 	.word	index@(_ZN10layer_norm13ln_fwd_kernelINS_13Kernel_traitsIf13__nv_bfloat16fS2_fjLj1024ELj1ELj4ELj1ELj16ENS_18Kernel_traits_baseILj1024EfS2_fS2_fjLj128EEEEELb1ELb0ELb0ELb1EEEvNS_9FwdParamsE)
        /*0c20*/ 	.word	0x00000088


	//----- nvinfo : EIATTR_FRAME_SIZE
	.align		4
.L_526:
        /*0c24*/ 	.byte	0x04, 0x11
        /*0c26*/ 	.short	(.L_528 - .L_527)
	.align		4
.L_527:
        /*0c28*/ 	.word	index@($__internal_73_$__cuda_sm70_shflsync_bfly_p)
        /*0c2c*/ 	.word	0x00000000


	//----- nvinfo : EIATTR_FRAME_SIZE
	.align		4
.L_528:
        /*0c30*/ 	.byte	0x04, 0x11
        /*0c32*/ 	.short	(.L_530 - .L_529)
	.align		4
.L_529:
        /*0c34*/ 	.word	index@(_ZN10layer_norm13ln_fwd_kernelINS_13Kernel_traitsIf13__nv_bfloat16fS2_fjLj1024ELj1ELj4ELj1ELj16ENS_18Kernel_traits_baseILj1024EfS2_fS2_fjLj128EEEEELb1ELb0ELb0ELb1EEEvNS_9FwdParamsE)
        /*0c38*/ 	.word	0x00000000


	//----- nvinfo : EIATTR_REGCOUNT
	.align		4
.L_530:
        /*0c3c*/ 	.byte	0x04, 0x2f
        /*0c3e*/ 	.short	(.L_532 - .L_531)
	.align		4
.L_531:
        /*0c40*/ 	.word	index@(_ZN10layer_norm13ln_fwd_kernelINS_13Kernel_traitsIf13__nv_bfloat16fS2_fjLj1024ELj1ELj4ELj1ELj16ENS_18Kernel_traits_baseILj1024EfS2_fS2_fjLj128EEEEELb1ELb0ELb0ELb0EEEvNS_9FwdParamsE)
        /*0c44*/ 	.word	0x0000008d


	//----- nvinfo : EIATTR_FRAME_SIZE
	.align		4
.L_532:
        /*0c48*/ 	.byte	0x04, 0x11
        /*0c4a*/ 	.short	(.L_534 - .L_533)
	.align		4
.L_533:
        /*0c4c*/ 	.word	index@($__internal_72_$__cuda_sm70_shflsync_bfly_p)
        /*0c50*/ 	.word	0x00000000


	//----- nvinfo : EIATTR_FRAME_SIZE
	.align		4
.L_534:
        /*0c54*/ 	.byte	0x04, 0x11
        /*0c56*/ 	.short	(.L_536 - .L_535)
	.align		4
.L_535:
        /*0c58*/ 	.word	index@(_ZN10layer_norm13ln_fwd_kernelINS_13Kernel_traitsIf13__nv_bfloat16fS2_fjLj1024ELj1ELj4ELj1ELj16ENS_18Kernel_traits_baseILj1024EfS2_fS2_fjLj128EEEEELb1ELb0ELb0ELb0EEEvNS_9FwdParamsE)
        /*0c5c*/ 	.word	0x00000000


	//----- nvinfo : EIATTR_REGCOUNT
	.align		4
.L_536:
        /*0c60*/ 	.byte	0x04, 0x2f
        /*0c62*/ 	.short	(.L_538 - .L_537)
	.align		4
.L_537:
        /*0c64*/ 	.word	index@(_ZN10layer_norm13ln_fwd_kernelINS_13Kernel_traitsIf13__nv_bfloat16fS2_fjLj1024ELj1ELj4ELj1ELj16ENS_18Kernel_traits_baseILj1024EfS2_fS2_fjLj128EEEEELb0ELb1ELb1ELb1EEEvNS_9FwdParamsE)
        /*0c68*/ 	.word	0x000000a8


	//----- nvinfo : EIATTR_FRAME_SIZE
	.align		4
.L_538:
        /*0c6c*/ 	.byte	0x04, 0x11
        /*0c6e*/ 	.short	(.L_540 - .L_539)
	.align		4
.L_539:
        /*0c70*/ 	.word	index@($__internal_71_$__cuda_sm70_shflsync_bfly_p)
        /*0c74*/ 	.word	0x00000000


	//----- nvinfo : EIATTR_FRAME_SIZE
	.align		4
.L_540:
        /*0c78*/ 	.byte	0x04, 0x11
        /*0c7a*/ 	.short	(.L_542 - .L_541)
	.align		4
.L_541:
        /*0c7c*/ 	.word	index@(_ZN10layer_norm13ln_fwd_kernelINS_13Kernel_traitsIf13__nv_bfloat16fS2_fjLj1024ELj1ELj4ELj1ELj16ENS_18Kernel_traits_baseILj1024EfS2_fS2_fjLj128EEEEELb0ELb1ELb1ELb1EEEvNS_9FwdParamsE)
        /*0c80*/ 	.word	0x00000000


	//----- nvinfo : EIATTR_REGCOUNT
	.align		4
.L_542:
        /*0c84*/ 	.byte	0x04, 0x2f
        /*0c86*/ 	.short	(.L_544 - .L_543)
	.align		4
.L_543:
        /*0c88*/ 	.word	index@(_ZN10layer_norm13ln_fwd_kernelINS_13Kernel_traitsIf13__nv_bfloat16fS2_fjLj1024ELj1ELj4ELj1ELj16ENS_18Kernel_traits_baseILj1024EfS2_fS2_fjLj128EEEEELb0ELb1ELb1ELb0EEEvNS_9FwdParamsE)
        /*0c8c*/ 	.word	0x000000a2


	//----- nvinfo : EIATTR_FRAME_SIZE
	.align		4
.L_544:
        /*0c90*/ 	.byte	0x04, 0x11
        /*0c92*/ 	.short	(.L_546 - .L_545)
	.align		4
.L_545:
        /*0c94*/ 	.word	index@($__internal_70_$__cuda_sm70_shflsync_bfly_p)
        /*0c98*/ 	.word	0x00000000


	//----- nvinfo : EIATTR_FRAME_SIZE
	.align		4
.L_546:
        /*0c9c*/ 	.byte	0x04, 0x11
        /*0c9e*/ 	.short	(.L_548 - .L_547)
	.align		4
.L_547:
        /*0ca0*/ 	.word	index@(_ZN10layer_norm13ln_fwd_kernelINS_13Kernel_traitsIf13__nv_bfloat16fS2_fjLj1024ELj1ELj4ELj1ELj16ENS_18Kernel_traits_baseILj1024EfS2_fS2_fjLj128EEEEELb0ELb1ELb1ELb0EEEvNS_9FwdParamsE)
        /*0ca4*/ 	.word	0x00000000


	//----- nvinfo : EIATTR_REGCOUNT
	.align		4
.L_548:
        /*0ca8*/ 	.byte	0x04, 0x2f
        /*0caa*/ 	.short	(.L_550 - .L_549)
	.align		4
.L_549:
        /*0cac*/ 	.word	index@(_ZN10layer_norm13ln_fwd_kernelINS_13Kernel_traitsIf13__nv_bfloat16fS2_fjLj1024ELj1ELj4ELj1ELj16ENS_18Kernel_traits_baseILj1024EfS2_fS2_fjLj128EEEEELb0ELb1ELb0ELb1EEEvNS_9FwdParamsE)
        /*0cb0*/ 	.word	0x000000a8


	//----- nvinfo : EIATTR_FRAME_SIZE
	.align		4
.L_550:
        /*0cb4*/ 	.byte	0x04, 0x11
        /*0cb6*/ 	.short	(.L_552 - .L_551)
	.align		4
.L_551:
        /*0cb8*/ 	.word	index@($__internal_69_$__cuda_sm70_shflsync_bfly_p)
        /*0cbc*/ 	.word	0x00000000


	//----- nvinfo : EIATTR_FRAME_SIZE
	.align		4
.L_552:
        /*0cc0*/ 	.byte	0x04, 0x11
        /*0cc2*/ 	.short	(.L_554 - .L_553)
	.align		4
.L_553:
        /*0cc4*/ 	.word	index@(_ZN10layer_norm13ln_fwd_kernelINS_13Kernel_traitsIf13__nv_bfloat16fS2_fjLj1024ELj1ELj4ELj1ELj16ENS_18Kernel_traits_baseILj1024EfS2_fS2_fjLj128EEEEELb0ELb1ELb0ELb1EEEvNS_9FwdParamsE)
        /*0cc8*/ 	.word	0x00000000


	//----- nvinfo : EIATTR_REGCOUNT
	.align		4
.L_554:
        /*0ccc*/ 	.byte	0x04, 0x2f
        /*0cce*/ 	.short	(.L_556 - .L_555)
	.align		4
.L_555:
        /*0cd0*/ 	.word	index@(_ZN10layer_norm13ln_fwd_kernelINS_13Kernel_traitsIf13__nv_bfloat16fS2_fjLj1024ELj1ELj4ELj1ELj16ENS_18Kernel_traits_baseILj1024EfS2_fS2_fjLj128EEEEELb0ELb1ELb0ELb0EEEvNS_9FwdParamsE)
        /*0cd4*/ 	.word	0x0000009e


	//----- nvinfo : EIATTR_FRAME_SIZE
	.align		4
.L_556:
        /*0cd8*/ 	.byte	0x04, 0x11
        /*0cda*/ 	.short	(.L_558 - .L_557)
	.align		4
.L_557:
        /*0cdc*/ 	.word	index@($__internal_68_$__cuda_sm70_shflsync_bfly_p)
        /*0ce0*/ 	.word	0x00000000


	//----- nvinfo : EIATTR_FRAME_SIZE
	.align		4
.L_558:
        /*0ce4*/ 	.byte	0x04, 0x11
        /*0ce6*/ 	.short	(.L_560 - .L_559)
	.align		4
.L_559:
        /*0ce8*/ 	.word	index@(_ZN10layer_norm13ln_fwd_kernelINS_13Kernel_traitsIf13__nv_bfloat16fS2_fjLj1024ELj1ELj4ELj1ELj16ENS_18Kernel_traits_baseILj1024EfS2_fS2_fjLj128EEEEELb0ELb1ELb0ELb0EEEvNS_9FwdParamsE)
        /*0cec*/ 	.word	0x00000000


	//----- nvinfo : EIATTR_REGCOUNT
	.align		4
.L_560:
        /*0cf0*/ 	.byte	0x04, 0x2f
        /*0cf2*/ 	.short	(.L_562 - .L_561)
	.align		4
.L_561:
        /*0cf4*/ 	.word	index@(_ZN10layer_norm13ln_fwd_kernelINS_13Kernel_traitsIf13__nv_bfloat16fS2_fjLj1024ELj1ELj4ELj1ELj16ENS_18Kernel_traits_baseILj1024EfS2_fS2_fjLj128EEEEELb0ELb0ELb1ELb1EEEvNS_9FwdParamsE)
        /*0cf8*/ 	.word	0x0000007f


	//----- nvinfo : EIATTR_FRAME_SIZE
	.align		4
.L_562:
        /*0cfc*/ 	.byte	0x04, 0x11
        /*0cfe*/ 	.short	(.L_564 - .L_563)
	.align		4
.L_563:
        /*0d00*/ 	.word	index@($__internal_67_$__cuda_sm70_shflsync_bfly_p)
        /*0d04*/ 	.word	0x00000000


	//----- nvinfo : EIATTR_FRAME_SIZE
	.align		4
.L_564:
        /*0d08*/ 	.byte	0x04, 0x11
        /*0d0a*/ 	.short	(.L_566 - .L_565)
	.align		4
.L_565:
        /*0d0c*/ 	.word	index@(_ZN10layer_norm13ln_fwd_kernelINS_13Kernel_traitsIf13__nv_bfloat16fS2_fjLj1024ELj1ELj4ELj1ELj16ENS_18Kernel_traits_baseILj1024EfS2_fS2_fjLj128EEEEELb0ELb0ELb1ELb1EEEvNS_9FwdParamsE)
        /*0d10*/ 	.word	0x00000000


	//----- nvinfo : EIATTR_REGCOUNT
	.align		4
.L_566:
        /*0d14*/ 	.byte	0x04, 0x2f
        /*0d16*/ 	.short	(.L_568 - .L_567)
	.align		4
.L_567:
        /*0d18*/ 	.word	index@(_ZN10layer_norm13ln_fwd_kernelINS_13Kernel_traitsIf13__nv_bfloat16fS2_fjLj1024ELj1ELj4ELj1ELj16ENS_18Kernel_traits_baseILj1024EfS2_fS2_fjLj128EEEEELb0ELb0ELb1ELb0EEEvNS_9FwdParamsE)
        /*0d1c*/ 	.word	0x00000080


	//----- nvinfo : EIATTR_FRAME_SIZE
	.align		4
.L_568:
        /*0d20*/ 	.byte	0x04, 0x11
        /*0d22*/ 	.short	(.L_570 - .L_569)
	.align		4
.L_569:
        /*0d24*/ 	.word	index@($__internal_66_$__cuda_sm70_shflsync_bfly_p)
        /*0d28*/ 	.word	0x00000000


	//----- nvinfo : EIATTR_FRAME_SIZE
	.align		4
.L_570:
        /*0d2c*/ 	.byte	0x04, 0x11
        /*0d2e*/ 	.short	(.L_572 - .L_571)
	.align		4
.L_571:
        /*0d30*/ 	.word	index@(_ZN10layer_norm13ln_fwd_kernelINS_13Kernel_traitsIf13__nv_bfloat16fS2_fjLj1024ELj1ELj4ELj1ELj16ENS_18Kernel_traits_baseILj1024EfS2_fS2_fjLj128EEEEELb0ELb0ELb1ELb0EEEvNS_9FwdParamsE)
        /*0d34*/ 	.word	0x00000000


	//----- nvinfo : EIATTR_REGCOUNT
	.align		4
.L_572:
        /*0d38*/ 	.byte	0x04, 0x2f
        /*0d3a*/ 	.short	(.L_574 - .L_573)
	.align		4
.L_573:
        /*0d3c*/ 	.word	index@(_ZN10layer_norm13ln_fwd_kernelINS_13Kernel_traitsIf13__nv_bfloat16fS2_fjLj1024ELj1ELj4ELj1ELj16ENS_18Kernel_traits_baseILj1024EfS2_fS2_fjLj128EEEEELb0ELb0ELb0ELb1EEEvNS_9FwdParamsE)
        /*0d40*/ 	.word	0x00000080


	//----- nvinfo : EIATTR_FRAME_SIZE
	.align		4
.L_574:
        /*0d44*/ 	.byte	0x04, 0x11
        /*0d46*/ 	.short	(.L_576 - .L_575)
	.align		4
.L_575:
        /*0d48*/ 	.word	index@($__internal_65_$__cuda_sm70_shflsync_bfly_p)
        /*0d4c*/ 	.word	0x00000000


	//----- nvinfo : EIATTR_FRAME_SIZE
	.align		4
.L_576:
        /*0d50*/ 	.byte	0x04, 0x11
        /*0d52*/ 	.short	(.L_578 - .L_577)
	.align		4
.L_577:
        /*0d54*/ 	.word	index@(_ZN10layer_norm13ln_fwd_kernelINS_13Kernel_traitsIf13__nv_bfloat16fS2_fjLj1024ELj1ELj4ELj1ELj16ENS_18Kernel_traits_baseILj1024EfS2_fS2_fjLj128EEEEELb0ELb0ELb0ELb1EEEvNS_9FwdParamsE)
        /*0d58*/ 	.word	0x00000000


	//----- nvinfo : EIATTR_REGCOUNT
	.align		4
.L_578:
        /*0d5c*/ 	.byte	0x04, 0x2f
        /*0d5e*/ 	.short	(.L_580 - .L_579)
	.align		4
.L_579:
        /*0d60*/ 	.word	index@(_ZN10layer_norm13ln_fwd_kernelINS_13Kernel_traitsIf13__nv_bfloat16fS2_fjLj1024ELj1ELj4ELj1ELj16ENS_18Kernel_traits_baseILj1024EfS2_fS2_fjLj128EEEEELb0ELb0ELb0ELb0EEEvNS_9FwdParamsE)
        /*0d64*/ 	.word	0x0000007e


	//----- nvinfo : EIATTR_FRAME_SIZE
	.align		4
.L_580:
        /*0d68*/ 	.byte	0x04, 0x11
        /*0d6a*/ 	.short	(.L_582 - .L_581)
	.align		4
.L_581:
        /*0d6c*/ 	.word	index@($__internal_64_$__cuda_sm70_shflsync_bfly_p)
        /*0d70*/ 	.word	0x00000000


	//----- nvinfo : EIATTR_FRAME_SIZE
	.align		4
.L_582:
        /*0d74*/ 	.byte	0x04, 0x11
        /*0d76*/ 	.short	(.L_584 - .L_583)
	.align		4
.L_583:
        /*0d78*/ 	.word	index@(_ZN10layer_norm13ln_fwd_kernelINS_13Kernel_traitsIf13__nv_bfloat16fS2_fjLj1024ELj1ELj4ELj1ELj16ENS_18Kernel_traits_baseILj1024EfS2_fS2_fjLj128EEEEELb0ELb0ELb0ELb0EEEvNS_9FwdParamsE)
        /*0d7c*/ 	.word	0x00000000


	//----- nvinfo : EIATTR_REGCOUNT
	.align		4
.L_584:
        /*0d80*/ 	.byte	0x04, 0x2f
        /*0d82*/ 	.short	(.L_586 - .L_585)
	.align		4
.L_585:
        /*0d84*/ 	.word	index@(_ZN10layer_norm13ln_fwd_kernelINS_13Kernel_traitsI13__nv_bfloat16S2_fS2_fjLj1024ELj1ELj4ELj1ELj16ENS_18Kernel_traits_baseILj1024ES2_S2_fS2_fjLj128EEEEELb1ELb1ELb1ELb1EEEvNS_9FwdParamsE)
        /*0d88*/ 	.word	0x000000a7


	//----- nvinfo : EIATTR_FRAME_SIZE
	.align		4
.L_586:
        /*0d8c*/ 	.byte	0x04, 0x11
        /*0d8e*/ 	.short	(.L_588 - .L_587)
	.align		4
.L_587:
        /*0d90*/ 	.word	index@($__internal_63_$__cuda_sm70_shflsync_bfly_p)
        /*0d94*/ 	.word	0x00000000


	//----- nvinfo : EIATTR_FRAME_SIZE
	.align		4
.L_588:
        /*0d98*/ 	.byte	0x04, 0x11
        /*0d9a*/ 	.short	(.L_590 - .L_589)
	.align		4
.L_589:
        /*0d9c*/ 	.word	index@(_ZN10layer_norm13ln_fwd_kernelINS_13Kernel_traitsI13__nv_bfloat16S2_fS2_fjLj1024ELj1ELj4ELj1ELj16ENS_18Kernel_traits_baseILj1024ES2_S2_fS2_fjLj128EEEEELb1ELb1ELb1ELb1EEEvNS_9FwdParamsE)
        /*0da0*/ 	.word	0x00000000


	//----- nvinfo : EIATTR_REGCOUNT
	.align		4
.L_590:
        /*0da4*/ 	.byte	0x04, 0x2f
        /*0da6*/ 	.short	(.L_592 - .L_591)
	.align		4
.L_591:
        /*0da8*/ 	.word	index@(_ZN10layer_norm13ln_fwd_kernelINS_13Kernel_traitsI13__nv_bfloat16S2_fS2_fjLj1024ELj1ELj4ELj1ELj16ENS_18Kernel_traits_baseILj1024ES2_S2_fS2_fjLj128EEEEELb1ELb1ELb1ELb0EEEvNS_9FwdParamsE)
        /*0dac*/ 	.word	0x000000c9


	//----- nvinfo : EIATTR_FRAME_SIZE
	.align		4
.L_592:
        /*0db0*/ 	.byte	0x04, 0x11
        /*0db2*/ 	.short	(.L_594 - .L_593)
	.align		4
.L_593:
        /*0db4*/ 	.word	index@($__internal_62_$__cuda_sm70_shflsync_bfly_p)
        /*0db8*/ 	.word	0x00000000


	//----- nvinfo : EIATTR_FRAME_SIZE
	.align		4
.L_594:
        /*0dbc*/ 	.byte	0x04, 0x11
        /*0dbe*/ 	.short	(.L_596 - .L_595)
	.align		4
.L_595:
        /*0dc0*/ 	.word	index@(_ZN10layer_norm13ln_fwd_kernelINS_13Kernel_traitsI13__nv_bfloat16S2_fS2_fjLj1024ELj1ELj4ELj1ELj16ENS_18Kernel_traits_baseILj1024ES2_S2_fS2_fjLj128EEEEELb1ELb1ELb1ELb0EEEvNS_9FwdParamsE)
        /*0dc4*/ 	.word	0x00000000


	//----- nvinfo : EIATTR_REGCOUNT
	.align		4
.L_596:
        /*0dc8*/ 	.byte	0x04, 0x2f
        /*0dca*/ 	.short	(.L_598 - .L_597)
	.align		4
.L_597:
        /*0dcc*/ 	.word	index@(_ZN10layer_norm13ln_fwd_kernelINS_13Kernel_traitsI13__nv_bfloat16S2_fS2_fjLj1024ELj1ELj4ELj1ELj16ENS_18Kernel_traits_baseILj1024ES2_S2_fS2_fjLj128EEEEELb1ELb1ELb0ELb1EEEvNS_9FwdParamsE)
        /*0dd0*/ 	.word	0x000000a7


	//----- nvinfo : EIATTR_FRAME_SIZE
	.align		4
.L_598:
        /*0dd4*/ 	.byte	0x04, 0x11
        /*0dd6*/ 	.short	(.L_600 - .L_599)
	.align		4
.L_599:
        /*0dd8*/ 	.word	index@($__internal_61_$__cuda_sm70_shflsync_bfly_p)
        /*0ddc*/ 	.word	0x00000000


	//----- nvinfo : EIATTR_FRAME_SIZE
	.align		4
.L_600:
        /*0de0*/ 	.byte	0x04, 0x11
        /*0de2*/ 	.short	(.L_602 - .L_601)
	.align		4
.L_601:
        /*0de4*/ 	.word	index@(_ZN10layer_norm13ln_fwd_kernelINS_13Kernel_traitsI13__nv_bfloat16S2_fS2_fjLj1024ELj1ELj4ELj1ELj16ENS_18Kernel_traits_baseILj1024ES2_S2_fS2_fjLj128EEEEELb1ELb1ELb0ELb1EEEvNS_9FwdParamsE)
        /*0de8*/ 	.word	0x00000000


	//----- nvinfo : EIATTR_REGCOUNT
	.align		4
.L_602:
        /*0dec*/ 	.byte	0x04, 0x2f
        /*0dee*/ 	.short	(.L_604 - .L_603)
	.align		4
.L_603:
        /*0df0*/ 	.word	index@(_ZN10layer_norm13ln_fwd_kernelINS_13Kernel_traitsI13__nv_bfloat16S2_fS2_fjLj1024ELj1ELj4ELj1ELj16ENS_18Kernel_traits_baseILj1024ES2_S2_fS2_fjLj128EEEEELb1ELb1ELb0ELb0EEEvNS_9FwdParamsE)
        /*0df4*/ 	.word	0x000000a8


	//----- nvinfo : EIATTR_FRAME_SIZE
	.align		4
.L_604:
        /*0df8*/ 	.byte	0x04, 0x11
        /*0dfa*/ 	.short	(.L_606 - .L_605)
	.align		4
.L_605:
        /*0dfc*/ 	.word	index@($__internal_60_$__cuda_sm70_shflsync_bfly_p)
        /*0e00*/ 	.word	0x00000000


	//----- nvinfo : EIATTR_FRAME_SIZE
	.align		4
.L_606:
        /*0e04*/ 	.byte	0x04, 0x11
        /*0e06*/ 	.short	(.L_608 - .L_607)
	.align		4
.L_607:
        /*0e08*/ 	.word	index@(_ZN10layer_norm13ln_fwd_kernelINS_13Kernel_traitsI13__nv_bfloat16S2_fS2_fjLj1024ELj1ELj4ELj1ELj16ENS_18Kernel_traits_baseILj1024ES2_S2_fS2_fjLj128EEEEELb1ELb1ELb0ELb0EEEvNS_9FwdParamsE)
        /*0e0c*/ 	.word	0x00000000


	//----- nvinfo : EIATTR_REGCOUNT
	.align		4
.L_608:
        /*0e10*/ 	.byte	0x04, 0x2f
        /*0e12*/ 	.short	(.L_610 - .L_609)
	.align		4
.L_609:
        /*0e14*/ 	.word	index@(_ZN10layer_norm13ln_fwd_kernelINS_13Kernel_traitsI13__nv_bfloat16S2_fS2_fjLj1024ELj1ELj4ELj1ELj16ENS_18Kernel_traits_baseILj1024ES2_S2_fS2_fjLj128EEEEELb1ELb0ELb1ELb1EEEvNS_9FwdParamsE)
        /*0e18*/ 	.word	0x0000007f


	//----- nvinfo : EIATTR_FRAME_SIZE
	.align		4
.L_610:
        /*0e1c*/ 	.byte	0x04, 0x11
        /*0e1e*/ 	.short	(.L_612 - .L_611)
	.align		4
.L_611:
        /*0e20*/ 	.word	index@($__internal_59_$__cuda_sm70_shflsync_bfly_p)
        /*0e24*/ 	.word	0x00000000


	//----- nvinfo : EIATTR_FRAME_SIZE
	.align		4
.L_612:
        /*0e28*/ 	.byte	0x04, 0x11
        /*0e2a*/ 	.short	(.L_614 - .L_613)
	.align		4
.L_613:
        /*0e2c*/ 	.word	index@(_ZN10layer_norm13ln_fwd_kernelINS_13Kernel_traitsI13__nv_bfloat16S2_fS2_fjLj1024ELj1ELj4ELj1ELj16ENS_18Kernel_traits_baseILj1024ES2_S2_fS2_fjLj128EEEEELb1ELb0ELb1ELb1EEEvNS_9FwdParamsE)
        /*0e30*/ 	.word	0x00000000


	//----- nvinfo : EIATTR_REGCOUNT
	.align		4
.L_614:
        /*0e34*/ 	.byte	0x04, 0x2f
        /*0e36*/ 	.short	(.L_616 - .L_615)
	.align		4
.L_615:
        /*0e38*/ 	.word	index@(_ZN10layer_norm13ln_fwd_kernelINS_13Kernel_traitsI13__nv_bfloat16S2_fS2_fjLj1024ELj1ELj4ELj1ELj16ENS_18Kernel_traits_baseILj1024ES2_S2_fS2_fjLj128EEEEELb1ELb0ELb1ELb0EEEvNS_9FwdParamsE)
        /*0e3c*/ 	.word	0x00000095


	//----- nvinfo : EIATTR_FRAME_SIZE
	.align		4
.L_616:
        /*0e40*/ 	.byte	0x04, 0x11
        /*0e42*/ 	.short	(.L_618 - .L_617)
	.align		4
.L_617:
        /*0e44*/ 	.word	index@($__internal_58_$__cuda_sm70_shflsync_bfly_p)
        /*0e48*/ 	.word	0x00000000


	//----- nvinfo : EIATTR_FRAME_SIZE
	.align		4
.L_618:
        /*0e4c*/ 	.byte	0x04, 0x11
        /*0e4e*/ 	.short	(.L_620 - .L_619)
	.align		4
.L_619:
        /*0e50*/ 	.word	index@(_ZN10layer_norm13ln_fwd_kernelINS_13Kernel_traitsI13__nv_bfloat16S2_fS2_fjLj1024ELj1ELj4ELj1ELj16ENS_18Kernel_traits_baseILj1024ES2_S2_fS2_fjLj128EEEEELb1ELb0ELb1ELb0EEEvNS_9FwdParamsE)
        /*0e54*/ 	.word	0x00000000


	//----- nvinfo : EIATTR_REGCOUNT
	.align		4
.L_620:
        /*0e58*/ 	.byte	0x04, 0x2f
        /*0e5a*/ 	.short	(.L_622 - .L_621)
	.align		4
.L_621:
        /*0e5c*/ 	.word	index@(_ZN10layer_norm13ln_fwd_kernelINS_13Kernel_traitsI13__nv_bfloat16S2_fS2_fjLj1024ELj1ELj4ELj1ELj16ENS_18Kernel_traits_baseILj1024ES2_S2_fS2_fjLj128EEEEELb1ELb0ELb0ELb1EEEvNS_9FwdParamsE)
        /*0e60*/ 	.word	0x00000077


	//----- nvinfo : EIATTR_FRAME_SIZE
	.align		4
.L_622:
        /*0e64*/ 	.byte	0x04, 0x11
        /*0e66*/ 	.short	(.L_624 - .L_623)
	.align		4
.L_623:
        /*0e68*/ 	.word	index@($__internal_57_$__cuda_sm70_shflsync_bfly_p)
        /*0e6c*/ 	.word	0x00000000


	//----- nvinfo : EIATTR_FRAME_SIZE
	.align		4
.L_624:
        /*0e70*/ 	.byte	0x04, 0x11
        /*0e72*/ 	.short	(.L_626 - .L_625)
	.align		4
.L_625:
        /*0e74*/ 	.word	index@(_ZN10layer_norm13ln_fwd_kernelINS_13Kernel_traitsI13__nv_bfloat16S2_fS2_fjLj1024ELj1ELj4ELj1ELj16ENS_18Kernel_traits_baseILj1024ES2_S2_fS2_fjLj128EEEEELb1ELb0ELb0ELb1EEEvNS_9FwdParamsE)
        /*0e78*/ 	.word	0x00000000


	//----- nvinfo : EIATTR_REGCOUNT
	.align		4
.L_626:
        /*0e7c*/ 	.byte	0x04, 0x2f
        /*0e7e*/ 	.short	(.L_628 - .L_627)
	.align		4
.L_627:
        /*0e80*/ 	.word	index@(_ZN10layer_norm13ln_fwd_kernelINS_13Kernel_traitsI13__nv_bfloat16S2_fS2_fjLj1024ELj1ELj4ELj1ELj16ENS_18Kernel_traits_baseILj1024ES2_S2_fS2_fjLj128EEEEELb1ELb0ELb0ELb0EEEvNS_9FwdParamsE)
        /*0e84*/ 	.word	0x0000008d


	//----- nvinfo : EIATTR_FRAME_SIZE
	.align		4
.L_628:
        /*0e88*/ 	.byte	0x04, 0x11
        /*0e8a*/ 	.short	(.L_630 - .L_629)
	.align		4
.L_629:
        /*0e8c*/ 	.word	index@($__internal_56_$__cuda_sm70_shflsync_bfly_p)
        /*0e90*/ 	.word	0x00000000


	//----- nvinfo : EIATTR_FRAME_SIZE
	.align		4
.L_630:
        /*0e94*/ 	.byte	0x04, 0x11
        /*0e96*/ 	.short	(.L_632 - .L_631)
	.align		4
.L_631:
        /*0e98*/ 	.word	index@(_ZN10layer_norm13ln_fwd_kernelINS_13Kernel_traitsI13__nv_bfloat16S2_fS2_fjLj1024ELj1ELj4ELj1ELj16ENS_18Kernel_traits_baseILj1024ES2_S2_fS2_fjLj128EEEEELb1ELb0ELb0ELb0EEEvNS_9FwdParamsE)
        /*0e9c*/ 	.word	0x00000000


	//----- nvinfo : EIATTR_REGCOUNT
	.align		4
.L_632:
        /*0ea0*/ 	.byte	0x04, 0x2f
        /*0ea2*/ 	.short	(.L_634 - .L_633)
	.align		4
.L_633:
        /*0ea4*/ 	.word	index@(_ZN10layer_norm13ln_fwd_kernelINS_13Kernel_traitsI13__nv_bfloat16S2_fS2_fjLj1024ELj1ELj4ELj1ELj16ENS_18Kernel_traits_baseILj1024ES2_S2_fS2_fjLj128EEEEELb0ELb1ELb1ELb1EEEvNS_9FwdParamsE)
        /*0ea8*/ 	.word	0x000000a7


	//----- nvinfo : EIATTR_FRAME_SIZE
	.align		4
.L_634:
        /*0eac*/ 	.byte	0x04, 0x11
        /*0eae*/ 	.short	(.L_636 - .L_635)
	.align		4
.L_635:
        /*0eb0*/ 	.word	index@($__internal_55_$__cuda_sm70_shflsync_bfly_p)
        /*0eb4*/ 	.word	0x00000000


	//----- nvinfo : EIATTR_FRAME_SIZE
	.align		4
.L_636:
        /*0eb8*/ 	.byte	0x04, 0x11
        /*0eba*/ 	.short	(.L_638 - .L_637)
	.align		4
.L_637:
        /*0ebc*/ 	.word	index@(_ZN10layer_norm13ln_fwd_kernelINS_13Kernel_traitsI13__nv_bfloat16S2_fS2_fjLj1024ELj1ELj4ELj1ELj16ENS_18Kernel_traits_baseILj1024ES2_S2_fS2_fjLj128EEEEELb0ELb1ELb1ELb1EEEvNS_9FwdParamsE)
        /*0ec0*/ 	.word	0x00000000


	//----- nvinfo : EIATTR_REGCOUNT
	.align		4
.L_638:
        /*0ec4*/ 	.byte	0x04, 0x2f
        /*0ec6*/ 	.short	(.L_640 - .L_639)
	.align		4
.L_639:
        /*0ec8*/ 	.word	index@(_ZN10layer_norm13ln_fwd_kernelINS_13Kernel_traitsI13__nv_bfloat16S2_fS2_fjLj1024ELj1ELj4ELj1ELj16ENS_18Kernel_traits_baseILj1024ES2_S2_fS2_fjLj128EEEEELb0ELb1ELb1ELb0EEEvNS_9FwdParamsE)
        /*0ecc*/ 	.word	0x000000a1


	//----- nvinfo : EIATTR_FRAME_SIZE
	.align		4
.L_640:
        /*0ed0*/ 	.byte	0x04, 0x11
        /*0ed2*/ 	.short	(.L_642 - .L_641)
	.align		4
.L_641:
        /*0ed4*/ 	.word	index@($__internal_54_$__cuda_sm70_shflsync_bfly_p)
        /*0ed8*/ 	.word	0x00000000


	//----- nvinfo : EIATTR_FRAME_SIZE
	.align		4
.L_642:
        /*0edc*/ 	.byte	0x04, 0x11
        /*0ede*/ 	.short	(.L_644 - .L_643)
	.align		4
.L_643:
        /*0ee0*/ 	.word	index@(_ZN10layer_norm13ln_fwd_kernelINS_13Kernel_traitsI13__nv_bfloat16S2_fS2_fjLj1024ELj1ELj4ELj1ELj16ENS_18Kernel_traits_baseILj1024ES2_S2_fS2_fjLj128EEEEELb0ELb1ELb1ELb0EEEvNS_9FwdParamsE)
        /*0ee4*/ 	.word	0x00000000


	//----- nvinfo : EIATTR_REGCOUNT
	.align		4
.L_644:
        /*0ee8*/ 	.byte	0x04, 0x2f
        /*0eea*/ 	.short	(.L_646 - .L_645)
	.align		4
.L_645:
        /*0eec*/ 	.word	index@(_ZN10layer_norm13ln_fwd_kernelINS_13Kernel_traitsI13__nv_bfloat16S2_fS2_fjLj1024ELj1ELj4ELj1ELj16ENS_18Kernel_traits_baseILj1024ES2_S2_fS2_fjLj128EEEEELb0ELb1ELb0ELb1EEEvNS_9FwdParamsE)
        /*0ef0*/ 	.word	0x0000008d


	//----- nvinfo : EIATTR_FRAME_SIZE
	.align		4
.L_646:
        /*0ef4*/ 	.byte	0x04, 0x11
        /*0ef6*/ 	.short	(.L_648 - .L_647)
	.align		4
.L_647:
        /*0ef8*/ 	.word	index@($__internal_53_$__cuda_sm70_shflsync_bfly_p)
        /*0efc*/ 	.word	0x00000000


	//----- nvinfo : EIATTR_FRAME_SIZE
	.align		4
.L_648:
        /*0f00*/ 	.byte	0x04, 0x11
        /*0f02*/ 	.short	(.L_650 - .L_649)
	.align		4
.L_649:
        /*0f04*/ 	.word	index@(_ZN10layer_norm13ln_fwd_kernelINS_13Kernel_traitsI13__nv_bfloat16S2_fS2_fjLj1024ELj1ELj4ELj1ELj16ENS_18Kernel_traits_baseILj1024ES2_S2_fS2_fjLj128EEEEELb0ELb1ELb0ELb1EEEvNS_9FwdParamsE)
        /*0f08*/ 	.word	0x00000000


	//----- nvinfo : EIATTR_REGCOUNT
	.align		4
.L_650:
        /*0f0c*/ 	.byte	0x04, 0x2f
        /*0f0e*/ 	.short	(.L_652 - .L_651)
	.align		4
.L_651:
        /*0f10*/ 	.word	index@(_ZN10layer_norm13ln_fwd_kernelINS_13Kernel_traitsI13__nv_bfloat16S2_fS2_fjLj1024ELj1ELj4ELj1ELj16ENS_18Kernel_traits_baseILj1024ES2_S2_fS2_fjLj128EEEEELb0ELb1ELb0ELb0EEEvNS_9FwdParamsE)
        /*0f14*/ 	.word	0x0000009d


	//----- nvinfo : EIATTR_FRAME_SIZE
	.align		4
.L_652:
        /*0f18*/ 	.byte	0x04, 0x11
        /*0f1a*/ 	.short	(.L_654 - .L_653)
	.align		4
.L_653:
        /*0f1c*/ 	.word	index@($__internal_52_$__cuda_sm70_shflsync_bfly_p)
        /*0f20*/ 	.word	0x00000000


	//----- nvinfo : EIATTR_FRAME_SIZE
	.align		4
.L_654:
        /*0f24*/ 	.byte	0x04, 0x11
        /*0f26*/ 	.short	(.L_656 - .L_655)
	.align		4
.L_655:
        /*0f28*/ 	.word	index@(_ZN10layer_norm13ln_fwd_kernelINS_13Kernel_traitsI13__nv_bfloat16S2_fS2_fjLj1024ELj1ELj4ELj1ELj16ENS_18Kernel_traits_baseILj1024ES2_S2_fS2_fjLj128EEEEELb0ELb1ELb0ELb0EEEvNS_9FwdParamsE)
        /*0f2c*/ 	.word	0x00000000


	//----- nvinfo : EIATTR_REGCOUNT
	.align		4
.L_656:
        /*0f30*/ 	.byte	0x04, 0x2f
        /*0f32*/ 	.short	(.L_658 - .L_657)
	.align		4
.L_657:
        /*0f34*/ 	.word	index@(_ZN10layer_norm13ln_fwd_kernelINS_13Kernel_traitsI13__nv_bfloat16S2_fS2_fjLj1024ELj1ELj4ELj1ELj16ENS_18Kernel_traits_baseILj1024ES2_S2_fS2_fjLj128EEEEELb0ELb0ELb1ELb1EEEvNS_9FwdParamsE)
        /*0f38*/ 	.word	0x0000007f


	//----- nvinfo : EIATTR_FRAME_SIZE
	.align		4
.L_658:
        /*0f3c*/ 	.byte	0x04, 0x11
        /*0f3e*/ 	.short	(.L_660 - .L_659)
	.align		4
.L_659:
        /*0f40*/ 	.word	index@($__internal_51_$__cuda_sm70_shflsync_bfly_p)
        /*0f44*/ 	.word	0x00000000


	//----- nvinfo : EIATTR_FRAME_SIZE
	.align		4
.L_660:
        /*0f48*/ 	.byte	0x04, 0x11
        /*0f4a*/ 	.short	(.L_662 - .L_661)
	.align		4
.L_661:
        /*0f4c*/ 	.word	index@(_ZN10layer_norm13ln_fwd_kernelINS_13Kernel_traitsI13__nv_bfloat16S2_fS2_fjLj1024ELj1ELj4ELj1ELj16ENS_18Kernel_traits_baseILj1024ES2_S2_fS2_fjLj128EEEEELb0ELb0ELb1ELb1EEEvNS_9FwdParamsE)
        /*0f50*/ 	.word	0x00000000


	//----- nvinfo : EIATTR_REGCOUNT
	.align		4
.L_662:
        /*0f54*/ 	.byte	0x04, 0x2f
        /*0f56*/ 	.short	(.L_664 - .L_663)
	.align		4
.L_663:
        /*0f58*/ 	.word	index@(_ZN10layer_norm13ln_fwd_kernelINS_13Kernel_traitsI13__nv_bfloat16S2_fS2_fjLj1024ELj1ELj4ELj1ELj16ENS_18Kernel_traits_baseILj1024ES2_S2_fS2_fjLj128EEEEELb0ELb0ELb1ELb0EEEvNS_9FwdParamsE)
        /*0f5c*/ 	.word	0x00000080


	//----- nvinfo : EIATTR_FRAME_SIZE
	.align		4
.L_664:
        /*0f60*/ 	.byte	0x04, 0x11
        /*0f62*/ 	.short	(.L_666 - .L_665)
	.align		4
.L_665:
        /*0f64*/ 	.word	index@($__internal_50_$__cuda_sm70_shflsync_bfly_p)
        /*0f68*/ 	.word	0x00000000


	//----- nvinfo : EIATTR_FRAME_SIZE
	.align		4
.L_666:
        /*0f6c*/ 	.byte	0x04, 0x11
        /*0f6e*/ 	.short	(.L_668 - .L_667)
	.align		4
.L_667:
        /*0f70*/ 	.word	index@(_ZN10layer_norm13ln_fwd_kernelINS_13Kernel_traitsI13__nv_bfloat16S2_fS2_fjLj1024ELj1ELj4ELj1ELj16ENS_18Kernel_traits_baseILj1024ES2_S2_fS2_fjLj128EEEEELb0ELb0ELb1ELb0EEEvNS_9FwdParamsE)
        /*0f74*/ 	.word	0x00000000


	//----- nvinfo : EIATTR_REGCOUNT
	.align		4
.L_668:
        /*0f78*/ 	.byte	0x04, 0x2f
        /*0f7a*/ 	.short	(.L_670 - .L_669)
	.align		4
.L_669:
        /*0f7c*/ 	.word	index@(_ZN10layer_norm13ln_fwd_kernelINS_13Kernel_traitsI13__nv_bfloat16S2_fS2_fjLj1024ELj1ELj4ELj1ELj16ENS_18Kernel_traits_baseILj1024ES2_S2_fS2_fjLj128EEEEELb0ELb0ELb0ELb1EEEvNS_9FwdParamsE)
        /*0f80*/ 	.word	0x0000007d


	//----- nvinfo : EIATTR_FRAME_SIZE
	.align		4
.L_670:
        /*0f84*/ 	.byte	0x04, 0x11
        /*0f86*/ 	.short	(.L_672 - .L_671)
	.align		4
.L_671:
        /*0f88*/ 	.word	index@($__internal_49_$__cuda_sm70_shflsync_bfly_p)
        /*0f8c*/ 	.word	0x00000000


	//----- nvinfo : EIATTR_FRAME_SIZE
	.align		4
.L_672:
        /*0f90*/ 	.byte	0x04, 0x11
        /*0f92*/ 	.short	(.L_674 - .L_673)
	.align		4
.L_673:
        /*0f94*/ 	.word	index@(_ZN10layer_norm13ln_fwd_kernelINS_13Kernel_traitsI13__nv_bfloat16S2_fS2_fjLj1024ELj1ELj4ELj1ELj16ENS_18Kernel_traits_baseILj1024ES2_S2_fS2_fjLj128EEEEELb0ELb0ELb0ELb1EEEvNS_9FwdParamsE)
        /*0f98*/ 	.word	0x00000000


	//----- nvinfo : EIATTR_REGCOUNT
	.align		4
.L_674:
        /*0f9c*/ 	.byte	0x04, 0x2f
        /*0f9e*/ 	.short	(.L_676 - .L_675)
	.align		4
.L_675:
        /*0fa0*/ 	.word	index@(_ZN10layer_norm13ln_fwd_kernelINS_13Kernel_traitsI13__nv_bfloat16S2_fS2_fjLj1024ELj1ELj4ELj1ELj16ENS_18Kernel_traits_baseILj1024ES2_S2_fS2_fjLj128EEEEELb0ELb0ELb0ELb0EEEvNS_9FwdParamsE)
        /*0fa4*/ 	.word	0x0000007f


	//----- nvinfo : EIATTR_FRAME_SIZE
	.align		4
.L_676:
        /*0fa8*/ 	.byte	0x04, 0x11
        /*0faa*/ 	.short	(.L_678 - .L_677)
	.align		4
.L_677:
        /*0fac*/ 	.word	index@($__internal_48_$__cuda_sm70_shflsync_bfly_p)
        /*0fb0*/ 	.word	0x00000000


	//----- nvinfo : EIATTR_FRAME_SIZE
	.align		4
.L_678:
        /*0fb4*/ 	.byte	0x04, 0x11
        /*0fb6*/ 	.short	(.L_680 - .L_679)
	.align		4
.L_679:
        /*0fb8*/ 	.word	index@(_ZN10layer_norm13ln_fwd_kernelINS_13Kernel_traitsI13__nv_bfloat16S2_fS2_fjLj1024ELj1ELj4ELj1ELj16ENS_18Kernel_traits_baseILj1024ES2_S2_fS2_fjLj128EEEEELb0ELb0ELb0ELb0EEEvNS_9FwdParamsE)
        /*0fbc*/ 	.word	0x00000000


	//----- nvinfo : EIATTR_REGCOUNT
	.align		4
.L_680:
        /*0fc0*/ 	.byte	0x04, 0x2f
        /*0fc2*/ 	.short	(.L_682 - .L_681)
	.align		4
.L_681:
        /*0fc4*/ 	.word	index@(_ZN10layer_norm13ln_fwd_kernelINS_13Kernel_traitsIf13__nv_bfloat16S2_S2_fjLj1024ELj1ELj4ELj1ELj16ENS_18Kernel_traits_baseILj1024EfS2_S2_S2_fjLj128EEEEELb1ELb1ELb1ELb1EEEvNS_9FwdParamsE)
        /*0fc8*/ 	.word	0x000000a8


	//----- nvinfo : EIATTR_FRAME_SIZE
	.align		4
.L_682:
        /*0fcc*/ 	.byte	0x04, 0x11
        /*0fce*/ 	.short	(.L_684 - .L_683)
	.align		4
.L_683:
        /*0fd0*/ 	.word	index@($__internal_47_$__cuda_sm70_shflsync_bfly_p)
        /*0fd4*/ 	.word	0x00000000


	//----- nvinfo : EIATTR_FRAME_SIZE
	.align		4
.L_684:
        /*0fd8*/ 	.byte	0x04, 0x11
        /*0fda*/ 	.short	(.L_686 - .L_685)
	.align		4
.L_685:
        /*0fdc*/ 	.word	index@(_ZN10layer_norm13ln_fwd_kernelINS_13Kernel_traitsIf13__nv_bfloat16S2_S2_fjLj1024ELj1ELj4ELj1ELj16ENS_18Kernel_traits_baseILj1024EfS2_S2_S2_fjLj128EEEEELb1ELb1ELb1ELb1EEEvNS_9FwdParamsE)
        /*0fe0*/ 	.word	0x00000000


	//----- nvinfo : EIATTR_REGCOUNT
	.align		4
.L_686:
        /*0fe4*/ 	.byte	0x04, 0x2f
        /*0fe6*/ 	.short	(.L_688 - .L_687)
	.align		4
.L_687:
        /*0fe8*/ 	.word	index@(_ZN10layer_norm13ln_fwd_kernelINS_13Kernel_traitsIf13__nv_bfloat16S2_S2_fjLj1024ELj1ELj4ELj1ELj16ENS_18Kernel_traits_baseILj1024EfS2_S2_S2_fjLj128EEEEELb1ELb1ELb1ELb0EEEvNS_9FwdParamsE)
        /*0fec*/ 	.word	0x000000b0


	//----- nvinfo : EIATTR_FRAME_SIZE
	.align		4
.L_688:
        /*0ff0*/ 	.byte	0x04, 0x11
        /*0ff2*/ 	.short	(.L_690 - .L_689)
	.align		4
.L_689:
        /*0ff4*/ 	.word	index@($__internal_46_$__cuda_sm70_shflsync_bfly_p)
        /*0ff8*/ 	.word	0x00000000


	//----- nvinfo : EIATTR_FRAME_SIZE
	.align		4
.L_690:
        /*0ffc*/ 	.byte	0x04, 0x11
        /*0ffe*/ 	.short	(.L_692 - .L_691)
	.align		4
.L_691:
        /*1000*/ 	.word	index@(_ZN10layer_norm13ln_fwd_kernelINS_13Kernel_traitsIf13__nv_bfloat16S2_S2_fjLj1024ELj1ELj4ELj1ELj16ENS_18Kernel_traits_baseILj1024EfS2_S2_S2_fjLj128EEEEELb1ELb1ELb1ELb0EEEvNS_9FwdParamsE)
        /*1004*/ 	.word	0x00000000


	//----- nvinfo : EIATTR_REGCOUNT
	.align		4
.L_692:
        /*1008*/ 	.byte	0x04, 0x2f
        /*100a*/ 	.short	(.L_694 - .L_693)
	.align		4
.L_693:
        /*100c*/ 	.word	index@(_ZN10layer_norm13ln_fwd_kernelINS_13Kernel_traitsIf13__nv_bfloat16S2_S2_fjLj1024ELj1ELj4ELj1ELj16ENS_18Kernel_traits_baseILj1024EfS2_S2_S2_fjLj128EEEEELb1ELb1ELb0ELb1EEEvNS_9FwdParamsE)
        /*1010*/ 	.word	0x000000a7


	//----- nvinfo : EIATTR_FRAME_SIZE
	.align		4
.L_694:
        /*1014*/ 	.byte	0x04, 0x11
        /*1016*/ 	.short	(.L_696 - .L_695)
	.align		4
.L_695:
        /*1018*/ 	.word	index@($__internal_45_$__cuda_sm70_shflsync_bfly_p)
        /*101c*/ 	.word	0x00000000


	//----- nvinfo : EIATTR_FRAME_SIZE
	.align		4
.L_696:
        /*1020*/ 	.byte	0x04, 0x11
        /*1022*/ 	.short	(.L_698 - .L_697)
	.align		4
.L_697:
        /*1024*/ 	.word	index@(_ZN10layer_norm13ln_fwd_kernelINS_13Kernel_traitsIf13__nv_bfloat16S2_S2_fjLj1024ELj1ELj4ELj1ELj16ENS_18Kernel_traits_baseILj1024EfS2_S2_S2_fjLj128EEEEELb1ELb1ELb0ELb1EEEvNS_9FwdParamsE)
        /*1028*/ 	.word	0x00000000


	//----- nvinfo : EIATTR_REGCOUNT
	.align		4
.L_698:
        /*102c*/ 	.byte	0x04, 0x2f
        /*102e*/ 	.short	(.L_700 - .L_699)
	.align		4
.L_699:
        /*1030*/ 	.word	index@(_ZN10layer_norm13ln_fwd_kernelINS_13Kernel_traitsIf13__nv_bfloat16S2_S2_fjLj1024ELj1ELj4ELj1ELj16ENS_18Kernel_traits_baseILj1024EfS2_S2_S2_fjLj128EEEEELb1ELb1ELb0ELb0EEEvNS_9FwdParamsE)
        /*1034*/ 	.word	0x000000a8


	//----- nvinfo : EIATTR_FRAME_SIZE
	.align		4
.L_700:
        /*1038*/ 	.byte	0x04, 0x11
        /*103a*/ 	.short	(.L_702 - .L_701)
	.align		4
.L_701:
        /*103c*/ 	.word	index@($__internal_44_$__cuda_sm70_shflsync_bfly_p)
        /*1040*/ 	.word	0x00000000


	//----- nvinfo : EIATTR_FRAME_SIZE
	.align		4
.L_702:
        /*1044*/ 	.byte	0x04, 0x11
        /*1046*/ 	.short	(.L_704 - .L_703)
	.align		4
.L_703:
        /*1048*/ 	.word	index@(_ZN10layer_norm13ln_fwd_kernelINS_13Kernel_traitsIf13__nv_bfloat16S2_S2_fjLj1024ELj1ELj4ELj1ELj16ENS_18Kernel_traits_baseILj1024EfS2_S2_S2_fjLj128EEEEELb1ELb1ELb0ELb0EEEvNS_9FwdParamsE)
        /*104c*/ 	.word	0x00000000


	//----- nvinfo : EIATTR_REGCOUNT
	.align		4
.L_704:
        /*1050*/ 	.byte	0x04, 0x2f
        /*1052*/ 	.short	(.L_706 - .L_705)
	.align		4
.L_705:
        /*1054*/ 	.word	index@(_ZN10layer_norm13ln_fwd_kernelINS_13Kernel_traitsIf13__nv_bfloat16S2_S2_fjLj1024ELj1ELj4ELj1ELj16ENS_18Kernel_traits_baseILj1024EfS2_S2_S2_fjLj128EEEEELb1ELb0ELb1ELb1EEEvNS_9FwdParamsE)
        /*1058*/ 	.word	0x000000a7


	//----- nvinfo : EIATTR_FRAME_SIZE
	.align		4
.L_706:
        /*105c*/ 	.byte	0x04, 0x11
        /*105e*/ 	.short	(.L_708 - .L_707)
	.align		4
.L_707:
        /*1060*/ 	.word	index@($__internal_43_$__cuda_sm70_shflsync_bfly_p)
        /*1064*/ 	.word	0x00000000


	//----- nvinfo : EIATTR_FRAME_SIZE
	.align		4
.L_708:
        /*1068*/ 	.byte	0x04, 0x11
        /*106a*/ 	.short	(.L_710 - .L_709)
	.align		4
.L_709:
        /*106c*/ 	.word	index@(_ZN10layer_norm13ln_fwd_kernelINS_13Kernel_traitsIf13__nv_bfloat16S2_S2_fjLj1024ELj1ELj4ELj1ELj16ENS_18Kernel_traits_baseILj1024EfS2_S2_S2_fjLj128EEEEELb1ELb0ELb1ELb1EEEvNS_9FwdParamsE)
        /*1070*/ 	.word	0x00000000


	//----- nvinfo : EIATTR_REGCOUNT
	.align		4
.L_710:
        /*1074*/ 	.byte	0x04, 0x2f
        /*1076*/ 	.short	(.L_712 - .L_711)
	.align		4
.L_711:
        /*1078*/ 	.word	index@(_ZN10layer_norm13ln_fwd_kernelINS_13Kernel_traitsIf13__nv_bfloat16S2_S2_fjLj1024ELj1ELj4ELj1ELj16ENS_18Kernel_traits_baseILj1024EfS2_S2_S2_fjLj128EEEEELb1ELb0ELb1ELb0EEEvNS_9FwdParamsE)
        /*107c*/ 	.word	0x00000091


	//----- nvinfo : EIATTR_FRAME_SIZE
	.align		4
.L_712:
        /*1080*/ 	.byte	0x04, 0x11
        /*1082*/ 	.short	(.L_714 - .L_713)
	.align		4
.L_713:
        /*1084*/ 	.word	index@($__internal_42_$__cuda_sm70_shflsync_bfly_p)
        /*1088*/ 	.word	0x00000000


	//----- nvinfo : EIATTR_FRAME_SIZE
	.align		4
.L_714:
        /*108c*/ 	.byte	0x04, 0x11
        /*108e*/ 	.short	(.L_716 - .L_715)
	.align		4
.L_715:
        /*1090*/ 	.word	index@(_ZN10layer_norm13ln_fwd_kernelINS_13Kernel_traitsIf13__nv_bfloat16S2_S2_fjLj1024ELj1ELj4ELj1ELj16ENS_18Kernel_traits_baseILj1024EfS2_S2_S2_fjLj128EEEEELb1ELb0ELb1ELb0EEEvNS_9FwdParamsE)
        /*1094*/ 	.word	0x00000000


	//----- nvinfo : EIATTR_REGCOUNT
	.align		4
.L_716:
        /*1098*/ 	.byte	0x04, 0x2f
        /*109a*/ 	.short	(.L_718 - .L_717)
	.align		4
.L_717:
        /*109c*/ 	.word	index@(_ZN10layer_norm13ln_fwd_kernelINS_13Kernel_traitsIf13__nv_bfloat16S2_S2_fjLj1024ELj1ELj4ELj1ELj16ENS_18Kernel_traits_baseILj1024EfS2_S2_S2_fjLj128EEEEELb1ELb0ELb0ELb1EEEvNS_9FwdParamsE)
        /*10a0*/ 	.word	0x00000080


	//----- nvinfo : EIATTR_FRAME_SIZE
	.align		4
.L_718:
        /*10a4*/ 	.byte	0x04, 0x11
        /*10a6*/ 	.short	(.L_720 - .L_719)
	.align		4
.L_719:
        /*10a8*/ 	.word	index@($__internal_41_$__cuda_sm70_shflsync_bfly_p)
        /*10ac*/ 	.word	0x00000000


	//----- nvinfo : EIATTR_FRAME_SIZE
	.align		4
.L_720:
        /*10b0*/ 	.byte	0x04, 0x11
        /*10b2*/ 	.short	(.L_722 - .L_721)
	.align		4
.L_721:
        /*10b4*/ 	.word	index@(_ZN10layer_norm13ln_fwd_kernelINS_13Kernel_traitsIf13__nv_bfloat16S2_S2_fjLj1024ELj1ELj4ELj1ELj16ENS_18Kernel_traits_baseILj1024EfS2_S2_S2_fjLj128EEEEELb1ELb0ELb0ELb1EEEvNS_9FwdParamsE)
        /*10b8*/ 	.word	0x00000000


	//----- nvinfo : EIATTR_REGCOUNT
	.align		4
.L_722:
        /*10bc*/ 	.byte	0x04, 0x2f
        /*10be*/ 	.short	(.L_724 - .L_723)
	.align		4
.L_723:
        /*10c0*/ 	.word	index@(_ZN10layer_norm13ln_fwd_kernelINS_13Kernel_traitsIf13__nv_bfloat16S2_S2_fjLj1024ELj1ELj4ELj1ELj16ENS_18Kernel_traits_baseILj1024EfS2_S2_S2_fjLj128EEEEELb1ELb0ELb0ELb0EEEvNS_9FwdParamsE)
        /*10c4*/ 	.word	0x00000086


	//----- nvinfo : EIATTR_FRAME_SIZE
	.align		4
.L_724:
        /*10c8*/ 	.byte	0x04, 0x11
        /*10ca*/ 	.short	(.L_726 - .L_725)
	.align		4
.L_725:
        /*10cc*/ 	.word	index@($__internal_40_$__cuda_sm70_shflsync_bfly_p)
        /*10d0*/ 	.word	0x00000000


	//----- nvinfo : EIATTR_FRAME_SIZE
	.align		4
.L_726:
        /*10d4*/ 	.byte	0x04, 0x11
        /*10d6*/ 	.short	(.L_728 - .L_727)
	.align		4
.L_727:
        /*10d8*/ 	.word	index@(_ZN10layer_norm13ln_fwd_kernelINS_13Kernel_traitsIf13__nv_bfloat16S2_S2_fjLj1024ELj1ELj4ELj1ELj16ENS_18Kernel_traits_baseILj1024EfS2_S2_S2_fjLj128EEEEELb1ELb0ELb0ELb0EEEvNS_9FwdParamsE)
        /*10dc*/ 	.word	0x00000000


	//----- nvinfo : EIATTR_REGCOUNT
	.align		4
.L_728:
        /*10e0*/ 	.byte	0x04, 0x2f
        /*10e2*/ 	.short	(.L_730 - .L_729)
	.align		4
.L_729:
        /*10e4*/ 	.word	index@(_ZN10layer_norm13ln_fwd_kernelINS_13Kernel_traitsIf13__nv_bfloat16S2_S2_fjLj1024ELj1ELj4ELj1ELj16ENS_18Kernel_traits_baseILj1024EfS2_S2_S2_fjLj128EEEEELb0ELb1ELb1ELb1EEEvNS_9FwdParamsE)
        /*10e8*/ 	.word	0x000000a7


	//----- nvinfo : EIATTR_FRAME_SIZE
	.align		4
.L_730:
        /*10ec*/ 	.byte	0x04, 0x11
        /*10ee*/ 	.short	(.L_732 - .L_731)
	.align		4
.L_731:
        /*10f0*/ 	.word	index@($__internal_39_$__cuda_sm70_shflsync_bfly_p)
        /*10f4*/ 	.word	0x00000000


	//----- nvinfo : EIATTR_FRAME_SIZE
	.align		4
.L_732:
        /*10f8*/ 	.byte	0x04, 0x11
        /*10fa*/ 	.short	(.L_734 - .L_733)
	.align		4
.L_733:
        /*10fc*/ 	.word	index@(_ZN10layer_norm13ln_fwd_kernelINS_13Kernel_traitsIf13__nv_bfloat16S2_S2_fjLj1024ELj1ELj4ELj1ELj16ENS_18Kernel_traits_baseILj1024EfS2_S2_S2_fjLj128EEEEELb0ELb1ELb1ELb1EEEvNS_9FwdParamsE)
        /*1100*/ 	.word	0x00000000


	//----- nvinfo : EIATTR_REGCOUNT
	.align		4
.L_734:
        /*1104*/ 	.byte	0x04, 0x2f
        /*1106*/ 	.short	(.L_736 - .L_735)
	.align		4
.L_735:
        /*1108*/ 	.word	index@(_ZN10layer_norm13ln_fwd_kernelINS_13Kernel_traitsIf13__nv_bfloat16S2_S2_fjLj1024ELj1ELj4ELj1ELj16ENS_18Kernel_traits_baseILj1024EfS2_S2_S2_fjLj128EEEEELb0ELb1ELb1ELb0EEEvNS_9FwdParamsE)
        /*110c*/ 	.word	0x0000009d


	//----- nvinfo : EIATTR_FRAME_SIZE
	.align		4
.L_736:
        /*1110*/ 	.byte	0x04, 0x11
        /*1112*/ 	.short	(.L_738 - .L_737)
	.align		4
.L_737:
        /*1114*/ 	.word	index@($__internal_38_$__cuda_sm70_shflsync_bfly_p)
        /*1118*/ 	.word	0x00000000


	//----- nvinfo : EIATTR_FRAME_SIZE
	.align		4
.L_738:
        /*111c*/ 	.byte	0x04, 0x11
        /*111e*/ 	.short	(.L_740 - .L_739)
	.align		4
.L_739:
        /*1120*/ 	.word	index@(_ZN10layer_norm13ln_fwd_kernelINS_13Kernel_traitsIf13__nv_bfloat16S2_S2_fjLj1024ELj1ELj4ELj1ELj16ENS_18Kernel_traits_baseILj1024EfS2_S2_S2_fjLj128EEEEELb0ELb1ELb1ELb0EEEvNS_9FwdParamsE)
        /*1124*/ 	.word	0x00000000


	//----- nvinfo : EIATTR_REGCOUNT
	.align		4
.L_740:
        /*1128*/ 	.byte	0x04, 0x2f
        /*112a*/ 	.short	(.L_742 - .L_741)
	.align		4
.L_741:
        /*112c*/ 	.word	index@(_ZN10layer_norm13ln_fwd_kernelINS_13Kernel_traitsIf13__nv_bfloat16S2_S2_fjLj1024ELj1ELj4ELj1ELj16ENS_18Kernel_traits_baseILj1024EfS2_S2_S2_fjLj128EEEEELb0ELb1ELb0ELb1EEEvNS_9FwdParamsE)
        /*1130*/ 	.word	0x000000a7


	//----- nvinfo : EIATTR_FRAME_SIZE
	.align		4
.L_742:
        /*1134*/ 	.byte	0x04, 0x11
        /*1136*/ 	.short	(.L_744 - .L_743)
	.align		4
.L_743:
        /*1138*/ 	.word	index@($__internal_37_$__cuda_sm70_shflsync_bfly_p)
        /*113c*/ 	.word	0x00000000


	//----- nvinfo : EIATTR_FRAME_SIZE
	.align		4
.L_744:
        /*1140*/ 	.byte	0x04, 0x11
        /*1142*/ 	.short	(.L_746 - .L_745)
	.align		4
.L_745:
        /*1144*/ 	.word	index@(_ZN10layer_norm13ln_fwd_kernelINS_13Kernel_traitsIf13__nv_bfloat16S2_S2_fjLj1024ELj1ELj4ELj1ELj16ENS_18Kernel_traits_baseILj1024EfS2_S2_S2_fjLj128EEEEELb0ELb1ELb0ELb1EEEvNS_9FwdParamsE)
        /*1148*/ 	.word	0x00000000


	//----- nvinfo : EIATTR_REGCOUNT
	.align		4
.L_746:
        /*114c*/ 	.byte	0x04, 0x2f
        /*114e*/ 	.short	(.L_748 - .L_747)
	.align		4
.L_747:
        /*1150*/ 	.word	index@(_ZN10layer_norm13ln_fwd_kernelINS_13Kernel_traitsIf13__nv_bfloat16S2_S2_fjLj1024ELj1ELj4ELj1ELj16ENS_18Kernel_traits_baseILj1024EfS2_S2_S2_fjLj128EEEEELb0ELb1ELb0ELb0EEEvNS_9FwdParamsE)
        /*1154*/ 	.word	0x0000009b


	//----- nvinfo : EIATTR_FRAME_SIZE
	.align		4
.L_748:
        /*1158*/ 	.byte	0x04, 0x11
        /*115a*/ 	.short	(.L_750 - .L_749)
	.align		4
.L_749:
        /*115c*/ 	.word	index@($__internal_36_$__cuda_sm70_shflsync_bfly_p)
        /*1160*/ 	.word	0x00000000


	//----- nvinfo : EIATTR_FRAME_SIZE
	.align		4
.L_750:
        /*1164*/ 	.byte	0x04, 0x11
        /*1166*/ 	.short	(.L_752 - .L_751)
	.align		4
.L_751:
        /*1168*/ 	.word	index@(_ZN10layer_norm13ln_fwd_kernelINS_13Kernel_traitsIf13__nv_bfloat16S2_S2_fjLj1024ELj1ELj4ELj1ELj16ENS_18Kernel_traits_baseILj1024EfS2_S2_S2_fjLj128EEEEELb0ELb1ELb0ELb0EEEvNS_9FwdParamsE)
        /*116c*/ 	.word	0x00000000


	//----- nvinfo : EIATTR_REGCOUNT
	.align		4
.L_752:
        /*1170*/ 	.byte	0x04, 0x2f
        /*1172*/ 	.short	(.L_754 - .L_753)
	.align		4
.L_753:
        /*1174*/ 	.word	index@(_ZN10layer_norm13ln_fwd_kernelINS_13Kernel_traitsIf13__nv_bfloat16S2_S2_fjLj1024ELj1ELj4ELj1ELj16ENS_18Kernel_traits_baseILj1024EfS2_S2_S2_fjLj128EEEEELb0ELb0ELb1ELb1EEEvNS_9FwdParamsE)
        /*1178*/ 	.word	0x0000007f


	//----- nvinfo : EIATTR_FRAME_SIZE
	.align		4
.L_754:
        /*117c*/ 	.byte	0x04, 0x11
        /*117e*/ 	.short	(.L_756 - .L_755)
	.align		4
.L_755:
        /*1180*/ 	.word	index@($__internal_35_$__cuda_sm70_shflsync_bfly_p)
        /*1184*/ 	.word	0x00000000


	//----- nvinfo : EIATTR_FRAME_SIZE
	.align		4
.L_756:
        /*1188*/ 	.byte	0x04, 0x11
        /*118a*/ 	.short	(.L_758 - .L_757)
	.align		4
.L_757:
        /*118c*/ 	.word	index@(_ZN10layer_norm13ln_fwd_kernelINS_13Kernel_traitsIf13__nv_bfloat16S2_S2_fjLj1024ELj1ELj4ELj1ELj16ENS_18Kernel_traits_baseILj1024EfS2_S2_S2_fjLj128EEEEELb0ELb0ELb1ELb1EEEvNS_9FwdParamsE)
        /*1190*/ 	.word	0x00000000


	//----- nvinfo : EIATTR_REGCOUNT
	.align		4
.L_758:
        /*1194*/ 	.byte	0x04, 0x2f
        /*1196*/ 	.short	(.L_760 - .L_759)
	.align		4
.L_759:
        /*1198*/ 	.word	index@(_ZN10layer_norm13ln_fwd_kernelINS_13Kernel_traitsIf13__nv_bfloat16S2_S2_fjLj1024ELj1ELj4ELj1ELj16ENS_18Kernel_traits_baseILj1024EfS2_S2_S2_fjLj128EEEEELb0ELb0ELb1ELb0EEEvNS_9FwdParamsE)
        /*119c*/ 	.word	0x0000007d


	//----- nvinfo : EIATTR_FRAME_SIZE
	.align		4
.L_760:
        /*11a0*/ 	.byte	0x04, 0x11
        /*11a2*/ 	.short	(.L_762 - .L_761)
	.align		4
.L_761:
        /*11a4*/ 	.word	index@($__internal_34_$__cuda_sm70_shflsync_bfly_p)
        /*11a8*/ 	.word	0x00000000


	//----- nvinfo : EIATTR_FRAME_SIZE
	.align		4
.L_762:
        /*11ac*/ 	.byte	0x04, 0x11
        /*11ae*/ 	.short	(.L_764 - .L_763)
	.align		4
.L_763:
        /*11b0*/ 	.word	index@(_ZN10layer_norm13ln_fwd_kernelINS_13Kernel_traitsIf13__nv_bfloat16S2_S2_fjLj1024ELj1ELj4ELj1ELj16ENS_18Kernel_traits_baseILj1024EfS2_S2_S2_fjLj128EEEEELb0ELb0ELb1ELb0EEEvNS_9FwdParamsE)
        /*11b4*/ 	.word	0x00000000


	//----- nvinfo : EIATTR_REGCOUNT
	.align		4
.L_764:
        /*11b8*/ 	.byte	0x04, 0x2f
        /*11ba*/ 	.short	(.L_766 - .L_765)
	.align		4
.L_765:
        /*11bc*/ 	.word	index@(_ZN10layer_norm13ln_fwd_kernelINS_13Kernel_traitsIf13__nv_bfloat16S2_S2_fjLj1024ELj1ELj4ELj1ELj16ENS_18Kernel_traits_baseILj1024EfS2_S2_S2_fjLj128EEEEELb0ELb0ELb0ELb1EEEvNS_9FwdParamsE)
        /*11c0*/ 	.word	0x0000007f


	//----- nvinfo : EIATTR_FRAME_SIZE
	.align		4
.L_766:
        /*11c4*/ 	.byte	0x04, 0x11
        /*11c6*/ 	.short	(.L_768 - .L_767)
	.align		4
.L_767:
        /*11c8*/ 	.word	index@($__internal_33_$__cuda_sm70_shflsync_bfly_p)
        /*11cc*/ 	.word	0x00000000


	//----- nvinfo : EIATTR_FRAME_SIZE
	.align		4
.L_768:
        /*11d0*/ 	.byte	0x04, 0x11
        /*11d2*/ 	.short	(.L_770 - .L_769)
	.align		4
.L_769:
        /*11d4*/ 	.word	index@(_ZN10layer_norm13ln_fwd_kernelINS_13Kernel_traitsIf13__nv_bfloat16S2_S2_fjLj1024ELj1ELj4ELj1ELj16ENS_18Kernel_traits_baseILj1024EfS2_S2_S2_fjLj128EEEEELb0ELb0ELb0ELb1EEEvNS_9FwdParamsE)
        /*11d8*/ 	.word	0x00000000


	//----- nvinfo : EIATTR_REGCOUNT
	.align		4
.L_770:
        /*11dc*/ 	.byte	0x04, 0x2f
        /*11de*/ 	.short	(.L_772 - .L_771)
	.align		4
.L_771:
        /*11e0*/ 	.word	index@(_ZN10layer_norm13ln_fwd_kernelINS_13Kernel_traitsIf13__nv_bfloat16S2_S2_fjLj1024ELj1ELj4ELj1ELj16ENS_18Kernel_traits_baseILj1024EfS2_S2_S2_fjLj128EEEEELb0ELb0ELb0ELb0EEEvNS_9FwdParamsE)
        /*11e4*/ 	.word	0x0000007e


	//----- nvinfo : EIATTR_FRAME_SIZE
	.align		4
.L_772:
        /*11e8*/ 	.byte	0x04, 0x11
        /*11ea*/ 	.short	(.L_774 - .L_773)
	.align		4
.L_773:
        /*11ec*/ 	.word	index@($__internal_32_$__cuda_sm70_shflsync_bfly_p)
        /*11f0*/ 	.word	0x00000000


	//----- nvinfo : EIATTR_FRAME_SIZE
	.align		4
.L_774:
        /*11f4*/ 	.byte	0x04, 0x11
        /*11f6*/ 	.short	(.L_776 - .L_775)
	.align		4
.L_775:
        /*11f8*/ 	.word	index@(_ZN10layer_norm13ln_fwd_kernelINS_13Kernel_traitsIf13__nv_bfloat16S2_S2_fjLj1024ELj1ELj4ELj1ELj16ENS_18Kernel_traits_baseILj1024EfS2_S2_S2_fjLj128EEEEELb0ELb0ELb0ELb0EEEvNS_9FwdParamsE)
        /*11fc*/ 	.word	0x00000000


	//----- nvinfo : EIATTR_REGCOUNT
	.align		4
.L_776:
        /*1200*/ 	.byte	0x04, 0x2f
        /*1202*/ 	.short	(.L_778 - .L_777)
	.align		4
.L_777:
        /*1204*/ 	.word	index@(_ZN10layer_norm13ln_fwd_kernelINS_13Kernel_traitsI6__halfS2_S2_S2_fjLj1024ELj1ELj4ELj1ELj16ENS_18Kernel_traits_baseILj1024ES2_S2_S2_S2_fjLj128EEEEELb1ELb1ELb1ELb1EEEvNS_9FwdParamsE)
        /*1208*/ 	.word	0x000000a7


	//----- nvinfo : EIATTR_FRAME_SIZE
	.align		4
.L_778:
        /*120c*/ 	.byte	0x04, 0x11
        /*120e*/ 	.short	(.L_780 - .L_779)
	.align		4
.L_779:
        /*1210*/ 	.word	index@($__internal_31_$__cuda_sm70_shflsync_bfly_p)
        /*1214*/ 	.word	0x00000000


	//----- nvinfo : EIATTR_FRAME_SIZE
	.align		4
.L_780:
        /*1218*/ 	.byte	0x04, 0x11
        /*121a*/ 	.short	(.L_782 - .L_781)
	.align		4
.L_781:
        /*121c*/ 	.word	index@(_ZN10layer_norm13ln_fwd_kernelINS_13Kernel_traitsI6__halfS2_S2_S2_fjLj1024ELj1ELj4ELj1ELj16ENS_18Kernel_traits_baseILj1024ES2_S2_S2_S2_fjLj128EEEEELb1ELb1ELb1ELb1EEEvNS_9FwdParamsE)
        /*1220*/ 	.word	0x00000000


	//----- nvinfo : EIATTR_REGCOUNT
	.align		4
.L_782:
        /*1224*/ 	.byte	0x04, 0x2f
        /*1226*/ 	.short	(.L_784 - .L_783)
	.align		4
.L_783:
        /*1228*/ 	.word	index@(_ZN10layer_norm13ln_fwd_kernelINS_13Kernel_traitsI6__halfS2_S2_S2_fjLj1024ELj1ELj4ELj1ELj16ENS_18Kernel_traits_baseILj1024ES2_S2_S2_S2_fjLj128EEEEELb1ELb1ELb1ELb0EEEvNS_9FwdParamsE)
        /*122c*/ 	.word	0x000000b1


	//----- nvinfo : EIATTR_FRAME_SIZE
	.align		4
.L_784:
        /*1230*/ 	.byte	0x04, 0x11
        /*1232*/ 	.short	(.L_786 - .L_785)
	.align		4
.L_785:
        /*1234*/ 	.word	index@($__internal_30_$__cuda_sm70_shflsync_bfly_p)
        /*1238*/ 	.word	0x00000000


	//----- nvinfo : EIATTR_FRAME_SIZE
	.align		4
.L_786:
        /*123c*/ 	.byte	0x04, 0x11
        /*123e*/ 	.short	(.L_788 - .L_787)
	.align		4
.L_787:
        /*1240*/ 	.word	index@(_ZN10layer_norm13ln_fwd_kernelINS_13Kernel_traitsI6__halfS2_S2_S2_fjLj1024ELj1ELj4ELj1ELj16ENS_18Kernel_traits_baseILj1024ES2_S2_S2_S2_fjLj128EEEEELb1ELb1ELb1ELb0EEEvNS_9FwdParamsE)
        /*1244*/ 	.word	0x00000000


	//----- nvinfo : EIATTR_REGCOUNT
	.align		4
.L_788:
        /*1248*/ 	.byte	0x04, 0x2f
        /*124a*/ 	.short	(.L_790 - .L_789)
	.align		4
.L_789:
        /*124c*/ 	.word	index@(_ZN10layer_norm13ln_fwd_kernelINS_13Kernel_traitsI6__halfS2_S2_S2_fjLj1024ELj1ELj4ELj1ELj16ENS_18Kernel_traits_baseILj1024ES2_S2_S2_S2_fjLj128EEEEELb1ELb1ELb0ELb1EEEvNS_9FwdParamsE)
        /*1250*/ 	.word	0x00000080


	//----- nvinfo : EIATTR_FRAME_SIZE
	.align		4
.L_790:
        /*1254*/ 	.byte	0x04, 0x11
        /*1256*/ 	.short	(.L_792 - .L_791)
	.align		4
.L_791:
        /*1258*/ 	.word	index@($__internal_29_$__cuda_sm70_shflsync_bfly_p)
        /*125c*/ 	.word	0x00000000


	//----- nvinfo : EIATTR_FRAME_SIZE
	.align		4
.L_792:
        /*1260*/ 	.byte	0x04, 0x11
        /*1262*/ 	.short	(.L_794 - .L_793)
	.align		4
.L_793:
        /*1264*/ 	.word	index@(_ZN10layer_norm13ln_fwd_kernelINS_13Kernel_traitsI6__halfS2_S2_S2_fjLj1024ELj1ELj4ELj1ELj16ENS_18Kernel_traits_baseILj1024ES2_S2_S2_S2_fjLj128EEEEELb1ELb1ELb0ELb1EEEvNS_9FwdParamsE)
        /*1268*/ 	.word	0x00000008


	//----- nvinfo : EIATTR_REGCOUNT
	.align		4
.L_794:
        /*126c*/ 	.byte	0x04, 0x2f
        /*126e*/ 	.short	(.L_796 - .L_795)
	.align		4
.L_795:
        /*1270*/ 	.word	index@(_ZN10layer_norm13ln_fwd_kernelINS_13Kernel_traitsI6__halfS2_S2_S2_fjLj1024ELj1ELj4ELj1ELj16ENS_18Kernel_traits_baseILj1024ES2_S2_S2_S2_fjLj128EEEEELb1ELb1ELb0ELb0EEEvNS_9FwdParamsE)
        /*1274*/ 	.word	0x000000a8


	//----- nvinfo : EIATTR_FRAME_SIZE
	.align		4
.L_796:
        /*1278*/ 	.byte	0x04, 0x11
        /*127a*/ 	.short	(.L_798 - .L_797)
	.align		4
.L_797:
        /*127c*/ 	.word	index@($__internal_28_$__cuda_sm70_shflsync_bfly_p)
        /*1280*/ 	.word	0x00000000


	//----- nvinfo : EIATTR_FRAME_SIZE
	.align		4
.L_798:
        /*1284*/ 	.byte	0x04, 0x11
        /*1286*/ 	.short	(.L_800 - .L_799)
	.align		4
.L_799:
        /*1288*/ 	.word	index@(_ZN10layer_norm13ln_fwd_kernelINS_13Kernel_traitsI6__halfS2_S2_S2_fjLj1024ELj1ELj4ELj1ELj16ENS_18Kernel_traits_baseILj1024ES2_S2_S2_S2_fjLj128EEEEELb1ELb1ELb0ELb0EEEvNS_9FwdParamsE)
        /*128c*/ 	.word	0x00000000


	//----- nvinfo : EIATTR_REGCOUNT
	.align		4
.L_800:
        /*1290*/ 	.byte	0x04, 0x2f
        /*1292*/ 	.short	(.L_802 - .L_801)
	.align		4
.L_801:
        /*1294*/ 	.word	index@(_ZN10layer_norm13ln_fwd_kernelINS_13Kernel_traitsI6__halfS2_S2_S2_fjLj1024ELj1ELj4ELj1ELj16ENS_18Kernel_traits_baseILj1024ES2_S2_S2_S2_fjLj128EEEEELb1ELb0ELb1ELb1EEEvNS_9FwdParamsE)
        /*1298*/ 	.word	0x0000007f


	//----- nvinfo : EIATTR_FRAME_SIZE
	.align		4
.L_802:
        /*129c*/ 	.byte	0x04, 0x11
        /*129e*/ 	.short	(.L_804 - .L_803)
	.align		4
.L_803:
        /*12a0*/ 	.word	index@($__internal_27_$__cuda_sm70_shflsync_bfly_p)
        /*12a4*/ 	.word	0x00000000


	//----- nvinfo : EIATTR_FRAME_SIZE
	.align		4
.L_804:
        /*12a8*/ 	.byte	0x04, 0x11
        /*12aa*/ 	.short	(.L_806 - .L_805)
	.align		4
.L_805:
        /*12ac*/ 	.word	index@(_ZN10layer_norm13ln_fwd_kernelINS_13Kernel_traitsI6__halfS2_S2_S2_fjLj1024ELj1ELj4ELj1ELj16ENS_18Kernel_traits_baseILj1024ES2_S2_S2_S2_fjLj128EEEEELb1ELb0ELb1ELb1EEEvNS_9FwdParamsE)
        /*12b0*/ 	.word	0x00000000


	//----- nvinfo : EIATTR_REGCOUNT
	.align		4
.L_806:
        /*12b4*/ 	.byte	0x04, 0x2f
        /*12b6*/ 	.short	(.L_808 - .L_807)
	.align		4
.L_807:
        /*12b8*/ 	.word	index@(_ZN10layer_norm13ln_fwd_kernelINS_13Kernel_traitsI6__halfS2_S2_S2_fjLj1024ELj1ELj4ELj1ELj16ENS_18Kernel_traits_baseILj1024ES2_S2_S2_S2_fjLj128EEEEELb1ELb0ELb1ELb0EEEvNS_9FwdParamsE)
        /*12bc*/ 	.word	0x00000091


	//----- nvinfo : EIATTR_FRAME_SIZE
	.align		4
.L_808:
        /*12c0*/ 	.byte	0x04, 0x11
        /*12c2*/ 	.short	(.L_810 - .L_809)
	.align		4
.L_809:
        /*12c4*/ 	.word	index@($__internal_26_$__cuda_sm70_shflsync_bfly_p)
        /*12c8*/ 	.word	0x00000000


	//----- nvinfo : EIATTR_FRAME_SIZE
	.align		4
.L_810:
        /*12cc*/ 	.byte	0x04, 0x11
        /*12ce*/ 	.short	(.L_812 - .L_811)
	.align		4
.L_811:
        /*12d0*/ 	.word	index@(_ZN10layer_norm13ln_fwd_kernelINS_13Kernel_traitsI6__halfS2_S2_S2_fjLj1024ELj1ELj4ELj1ELj16ENS_18Kernel_traits_baseILj1024ES2_S2_S2_S2_fjLj128EEEEELb1ELb0ELb1ELb0EEEvNS_9FwdParamsE)
        /*12d4*/ 	.word	0x00000000


	//----- nvinfo : EIATTR_REGCOUNT
	.align		4
.L_812:
        /*12d8*/ 	.byte	0x04, 0x2f
        /*12da*/ 	.short	(.L_814 - .L_813)
	.align		4
.L_813:
        /*12dc*/ 	.word	index@(_ZN10layer_norm13ln_fwd_kernelINS_13Kernel_traitsI6__halfS2_S2_S2_fjLj1024ELj1ELj4ELj1ELj16ENS_18Kernel_traits_baseILj1024ES2_S2_S2_S2_fjLj128EEEEELb1ELb0ELb0ELb1EEEvNS_9FwdParamsE)
        /*12e0*/ 	.word	0x00000076


	//----- nvinfo : EIATTR_FRAME_SIZE
	.align		4
.L_814:
        /*12e4*/ 	.byte	0x04, 0x11
        /*12e6*/ 	.short	(.L_816 - .L_815)
	.align		4
.L_815:
        /*12e8*/ 	.word	index@($__internal_25_$__cuda_sm70_shflsync_bfly_p)
        /*12ec*/ 	.word	0x00000000


	//----- nvinfo : EIATTR_FRAME_SIZE
	.align		4
.L_816:
        /*12f0*/ 	.byte	0x04, 0x11
        /*12f2*/ 	.short	(.L_818 - .L_817)
	.align		4
.L_817:
        /*12f4*/ 	.word	index@(_ZN10layer_norm13ln_fwd_kernelINS_13Kernel_traitsI6__halfS2_S2_S2_fjLj1024ELj1ELj4ELj1ELj16ENS_18Kernel_traits_baseILj1024ES2_S2_S2_S2_fjLj128EEEEELb1ELb0ELb0ELb1EEEvNS_9FwdParamsE)
        /*12f8*/ 	.word	0x00000000


	//----- nvinfo : EIATTR_REGCOUNT
	.align		4
.L_818:
        /*12fc*/ 	.byte	0x04, 0x2f
        /*12fe*/ 	.short	(.L_820 - .L_819)
	.align		4
.L_819:
        /*1300*/ 	.word	index@(_ZN10layer_norm13ln_fwd_kernelINS_13Kernel_traitsI6__halfS2_S2_S2_fjLj1024ELj1ELj4ELj1ELj16ENS_18Kernel_traits_baseILj1024ES2_S2_S2_S2_fjLj128EEEEELb1ELb0ELb0ELb0EEEvNS_9FwdParamsE)
        /*1304*/ 	.word	0x00000080


	//----- nvinfo : EIATTR_FRAME_SIZE
	.align		4
.L_820:
        /*1308*/ 	.byte	0x04, 0x11
        /*130a*/ 	.short	(.L_822 - .L_821)
	.align		4
.L_821:
        /*130c*/ 	.word	index@($__internal_24_$__cuda_sm70_shflsync_bfly_p)
        /*1310*/ 	.word	0x00000000


	//----- nvinfo : EIATTR_FRAME_SIZE
	.align		4
.L_822:
        /*1314*/ 	.byte	0x04, 0x11
        /*1316*/ 	.short	(.L_824 - .L_823)
	.align		4
.L_823:
        /*1318*/ 	.word	index@(_ZN10layer_norm13ln_fwd_kernelINS_13Kernel_traitsI6__halfS2_S2_S2_fjLj1024ELj1ELj4ELj1ELj16ENS_18Kernel_traits_baseILj1024ES2_S2_S2_S2_fjLj128EEEEELb1ELb0ELb0ELb0EEEvNS_9FwdParamsE)
        /*131c*/ 	.word	0x00000008


	//----- nvinfo : EIATTR_REGCOUNT
	.align		4
.L_824:
        /*1320*/ 	.byte	0x04, 0x2f
        /*1322*/ 	.short	(.L_826 - .L_825)
	.align		4
.L_825:
        /*1324*/ 	.word	index@(_ZN10layer_norm13ln_fwd_kernelINS_13Kernel_traitsI6__halfS2_S2_S2_fjLj1024ELj1ELj4ELj1ELj16ENS_18Kernel_traits_baseILj1024ES2_S2_S2_S2_fjLj128EEEEELb0ELb1ELb1ELb1EEEvNS_9FwdParamsE)
        /*1328*/ 	.word	0x000000a7


	//----- nvinfo : EIATTR_FRAME_SIZE
	.align		4
.L_826:
        /*132c*/ 	.byte	0x04, 0x11
        /*132e*/ 	.short	(.L_828 - .L_827)
	.align		4
.L_827:
        /*1330*/ 	.word	index@($__internal_23_$__cuda_sm70_shflsync_bfly_p)
        /*1334*/ 	.word	0x00000000


	//----- nvinfo : EIATTR_FRAME_SIZE
	.align		4
.L_828:
        /*1338*/ 	.byte	0x04, 0x11
        /*133a*/ 	.short	(.L_830 - .L_829)
	.align		4
.L_829:
        /*133c*/ 	.word	index@(_ZN10layer_norm13ln_fwd_kernelINS_13Kernel_traitsI6__halfS2_S2_S2_fjLj1024ELj1ELj4ELj1ELj16ENS_18Kernel_traits_baseILj1024ES2_S2_S2_S2_fjLj128EEEEELb0ELb1ELb1ELb1EEEvNS_9FwdParamsE)
        /*1340*/ 	.word	0x00000000


	//----- nvinfo : EIATTR_REGCOUNT
	.align		4
.L_830:
        /*1344*/ 	.byte	0x04, 0x2f
        /*1346*/ 	.short	(.L_832 - .L_831)
	.align		4
.L_831:
        /*1348*/ 	.word	index@(_ZN10layer_norm13ln_fwd_kernelINS_13Kernel_traitsI6__halfS2_S2_S2_fjLj1024ELj1ELj4ELj1ELj16ENS_18Kernel_traits_baseILj1024ES2_S2_S2_S2_fjLj128EEEEELb0ELb1ELb1ELb0EEEvNS_9FwdParamsE)
        /*134c*/ 	.word	0x0000009d


	//----- nvinfo : EIATTR_FRAME_SIZE
	.align		4
.L_832:
        /*1350*/ 	.byte	0x04, 0x11
        /*1352*/ 	.short	(.L_834 - .L_833)
	.align		4
.L_833:
        /*1354*/ 	.word	index@($__internal_22_$__cuda_sm70_shflsync_bfly_p)
        /*1358*/ 	.word	0x00000000


	//----- nvinfo : EIATTR_FRAME_SIZE
	.align		4
.L_834:
        /*135c*/ 	.byte	0x04, 0x11
        /*135e*/ 	.short	(.L_836 - .L_835)
	.align		4
.L_835:
        /*1360*/ 	.word	index@(_ZN10layer_norm13ln_fwd_kernelINS_13Kernel_traitsI6__halfS2_S2_S2_fjLj1024ELj1ELj4ELj1ELj16ENS_18Kernel_traits_baseILj1024ES2_S2_S2_S2_fjLj128EEEEELb0ELb1ELb1ELb0EEEvNS_9FwdParamsE)
        /*1364*/ 	.word	0x00000000


	//----- nvinfo : EIATTR_REGCOUNT
	.align		4
.L_836:
        /*1368*/ 	.byte	0x04, 0x2f
        /*136a*/ 	.short	(.L_838 - .L_837)
	.align		4
.L_837:
        /*136c*/ 	.word	index@(_ZN10layer_norm13ln_fwd_kernelINS_13Kernel_traitsI6__halfS2_S2_S2_fjLj1024ELj1ELj4ELj1ELj16ENS_18Kernel_traits_baseILj1024ES2_S2_S2_S2_fjLj128EEEEELb0ELb1ELb0ELb1EEEvNS_9FwdParamsE)
        /*1370*/ 	.word	0x000000a7


	//----- nvinfo : EIATTR_FRAME_SIZE
	.align		4
.L_838:
        /*1374*/ 	.byte	0x04, 0x11
        /*1376*/ 	.short	(.L_840 - .L_839)
	.align		4
.L_839:
        /*1378*/ 	.word	index@($__internal_21_$__cuda_sm70_shflsync_bfly_p)
        /*137c*/ 	.word	0x00000000


	//----- nvinfo : EIATTR_FRAME_SIZE
	.align		4
.L_840:
        /*1380*/ 	.byte	0x04, 0x11
        /*1382*/ 	.short	(.L_842 - .L_841)
	.align		4
.L_841:
        /*1384*/ 	.word	index@(_ZN10layer_norm13ln_fwd_kernelINS_13Kernel_traitsI6__halfS2_S2_S2_fjLj1024ELj1ELj4ELj1ELj16ENS_18Kernel_traits_baseILj1024ES2_S2_S2_S2_fjLj128EEEEELb0ELb1ELb0ELb1EEEvNS_9FwdParamsE)
        /*1388*/ 	.word	0x00000000


	//----- nvinfo : EIATTR_REGCOUNT
	.align		4
.L_842:
        /*138c*/ 	.byte	0x04, 0x2f
        /*138e*/ 	.short	(.L_844 - .L_843)
	.align		4
.L_843:
        /*1390*/ 	.word	index@(_ZN10layer_norm13ln_fwd_kernelINS_13Kernel_traitsI6__halfS2_S2_S2_fjLj1024ELj1ELj4ELj1ELj16ENS_18Kernel_traits_baseILj1024ES2_S2_S2_S2_fjLj128EEEEELb0ELb1ELb0ELb0EEEvNS_9FwdParamsE)
        /*1394*/ 	.word	0x0000009d


	//----- nvinfo : EIATTR_FRAME_SIZE
	.align		4
.L_844:
        /*1398*/ 	.byte	0x04, 0x11
        /*139a*/ 	.short	(.L_846 - .L_845)
	.align		4
.L_845:
        /*139c*/ 	.word	index@($__internal_20_$__cuda_sm70_shflsync_bfly_p)
        /*13a0*/ 	.word	0x00000000


	//----- nvinfo : EIATTR_FRAME_SIZE
	.align		4
.L_846:
        /*13a4*/ 	.byte	0x04, 0x11
        /*13a6*/ 	.short	(.L_848 - .L_847)
	.align		4
.L_847:
        /*13a8*/ 	.word	index@(_ZN10layer_norm13ln_fwd_kernelINS_13Kernel_traitsI6__halfS2_S2_S2_fjLj1024ELj1ELj4ELj1ELj16ENS_18Kernel_traits_baseILj1024ES2_S2_S2_S2_fjLj128EEEEELb0ELb1ELb0ELb0EEEvNS_9FwdParamsE)
        /*13ac*/ 	.word	0x00000000


	//----- nvinfo : EIATTR_REGCOUNT
	.align		4
.L_848:
        /*13b0*/ 	.byte	0x04, 0x2f
        /*13b2*/ 	.short	(.L_850 - .L_849)
	.align		4
.L_849:
        /*13b4*/ 	.word	index@(_ZN10layer_norm13ln_fwd_kernelINS_13Kernel_traitsI6__halfS2_S2_S2_fjLj1024ELj1ELj4ELj1ELj16ENS_18Kernel_traits_baseILj1024ES2_S2_S2_S2_fjLj128EEEEELb0ELb0ELb1ELb1EEEvNS_9FwdParamsE)
        /*13b8*/ 	.word	0x0000007f


	//----- nvinfo : EIATTR_FRAME_SIZE
	.align		4
.L_850:
        /*13bc*/ 	.byte	0x04, 0x11
        /*13be*/ 	.short	(.L_852 - .L_851)
	.align		4
.L_851:
        /*13c0*/ 	.word	index@($__internal_19_$__cuda_sm70_shflsync_bfly_p)
        /*13c4*/ 	.word	0x00000000


	//----- nvinfo : EIATTR_FRAME_SIZE
	.align		4
.L_852:
        /*13c8*/ 	.byte	0x04, 0x11
        /*13ca*/ 	.short	(.L_854 - .L_853)
	.align		4
.L_853:
        /*13cc*/ 	.word	index@(_ZN10layer_norm13ln_fwd_kernelINS_13Kernel_traitsI6__halfS2_S2_S2_fjLj1024ELj1ELj4ELj1ELj16ENS_18Kernel_traits_baseILj1024ES2_S2_S2_S2_fjLj128EEEEELb0ELb0ELb1ELb1EEEvNS_9FwdParamsE)
        /*13d0*/ 	.word	0x00000000


	//----- nvinfo : EIATTR_REGCOUNT
	.align		4
.L_854:
        /*13d4*/ 	.byte	0x04, 0x2f
        /*13d6*/ 	.short	(.L_856 - .L_855)
	.align		4
.L_855:
        /*13d8*/ 	.word	index@(_ZN10layer_norm13ln_fwd_kernelINS_13Kernel_traitsI6__halfS2_S2_S2_fjLj1024ELj1ELj4ELj1ELj16ENS_18Kernel_traits_baseILj1024ES2_S2_S2_S2_fjLj128EEEEELb0ELb0ELb1ELb0EEEvNS_9FwdParamsE)
        /*13dc*/ 	.word	0x0000007d


	//----- nvinfo : EIATTR_FRAME_SIZE
	.align		4
.L_856:
        /*13e0*/ 	.byte	0x04, 0x11
        /*13e2*/ 	.short	(.L_858 - .L_857)
	.align		4
.L_857:
        /*13e4*/ 	.word	index@($__internal_18_$__cuda_sm70_shflsync_bfly_p)
        /*13e8*/ 	.word	0x00000000


	//----- nvinfo : EIATTR_FRAME_SIZE
	.align		4
.L_858:
        /*13ec*/ 	.byte	0x04, 0x11
        /*13ee*/ 	.short	(.L_860 - .L_859)
	.align		4
.L_859:
        /*13f0*/ 	.word	index@(_ZN10layer_norm13ln_fwd_kernelINS_13Kernel_traitsI6__halfS2_S2_S2_fjLj1024ELj1ELj4ELj1ELj16ENS_18Kernel_traits_baseILj1024ES2_S2_S2_S2_fjLj128EEEEELb0ELb0ELb1ELb0EEEvNS_9FwdParamsE)
        /*13f4*/ 	.word	0x00000000


	//----- nvinfo : EIATTR_REGCOUNT
	.align		4
.L_860:
        /*13f8*/ 	.byte	0x04, 0x2f
        /*13fa*/ 	.short	(.L_862 - .L_861)
	.align		4
.L_861:
        /*13fc*/ 	.word	index@(_ZN10layer_norm13ln_fwd_kernelINS_13Kernel_traitsI6__halfS2_S2_S2_fjLj1024ELj1ELj4ELj1ELj16ENS_18Kernel_traits_baseILj1024ES2_S2_S2_S2_fjLj128EEEEELb0ELb0ELb0ELb1EEEvNS_9FwdParamsE)
        /*1400*/ 	.word	0x0000007f


	//----- nvinfo : EIATTR_FRAME_SIZE
	.align		4
.L_862:
        /*1404*/ 	.byte	0x04, 0x11
        /*1406*/ 	.short	(.L_864 - .L_863)
	.align		4
.L_863:
        /*1408*/ 	.word	index@($__internal_17_$__cuda_sm70_shflsync_bfly_p)
        /*140c*/ 	.word	0x00000000


	//----- nvinfo : EIATTR_FRAME_SIZE
	.align		4
.L_864:
        /*1410*/ 	.byte	0x04, 0x11
        /*1412*/ 	.short	(.L_866 - .L_865)
	.align		4
.L_865:
        /*1414*/ 	.word	index@(_ZN10layer_norm13ln_fwd_kernelINS_13Kernel_traitsI6__halfS2_S2_S2_fjLj1024ELj1ELj4ELj1ELj16ENS_18Kernel_traits_baseILj1024ES2_S2_S2_S2_fjLj128EEEEELb0ELb0ELb0ELb1EEEvNS_9FwdParamsE)
        /*1418*/ 	.word	0x00000000


	//----- nvinfo : EIATTR_REGCOUNT
	.align		4
.L_866:
        /*141c*/ 	.byte	0x04, 0x2f
        /*141e*/ 	.short	(.L_868 - .L_867)
	.align		4
.L_867:
        /*1420*/ 	.word	index@(_ZN10layer_norm13ln_fwd_kernelINS_13Kernel_traitsI6__halfS2_S2_S2_fjLj1024ELj1ELj4ELj1ELj16ENS_18Kernel_traits_baseILj1024ES2_S2_S2_S2_fjLj128EEEEELb0ELb0ELb0ELb0EEEvNS_9FwdParamsE)
        /*1424*/ 	.word	0x0000007d


	//----- nvinfo : EIATTR_FRAME_SIZE
	.align		4
.L_868:
        /*1428*/ 	.byte	0x04, 0x11
        /*142a*/ 	.short	(.L_870 - .L_869)
	.align		4
.L_869:
        /*142c*/ 	.word	index@($__internal_16_$__cuda_sm70_shflsync_bfly_p)
        /*1430*/ 	.word	0x00000000


	//----- nvinfo : EIATTR_FRAME_SIZE
	.align		4
.L_870:
        /*1434*/ 	.byte	0x04, 0x11
        /*1436*/ 	.short	(.L_872 - .L_871)
	.align		4
.L_871:
        /*1438*/ 	.word	index@(_ZN10layer_norm13ln_fwd_kernelINS_13Kernel_traitsI6__halfS2_S2_S2_fjLj1024ELj1ELj4ELj1ELj16ENS_18Kernel_traits_baseILj1024ES2_S2_S2_S2_fjLj128EEEEELb0ELb0ELb0ELb0EEEvNS_9FwdParamsE)
        /*143c*/ 	.word	0x00000000


	//----- nvinfo : EIATTR_REGCOUNT
	.align		4
.L_872:
        /*1440*/ 	.byte	0x04, 0x2f
        /*1442*/ 	.short	(.L_874 - .L_873)
	.align		4
.L_873:
        /*1444*/ 	.word	index@(_ZN10layer_norm13ln_fwd_kernelINS_13Kernel_traitsI13__nv_bfloat16S2_S2_S2_fjLj1024ELj1ELj4ELj1ELj16ENS_18Kernel_traits_baseILj1024ES2_S2_S2_S2_fjLj128EEEEELb1ELb1ELb1ELb1EEEvNS_9FwdParamsE)
        /*1448*/ 	.word	0x000000a7


	//----- nvinfo : EIATTR_FRAME_SIZE
	.align		4
.L_874:
        /*144c*/ 	.byte	0x04, 0x11
        /*144e*/ 	.short	(.L_876 - .L_875)
	.align		4
.L_875:
        /*1450*/ 	.word	index@($__internal_15_$__cuda_sm70_shflsync_bfly_p)
        /*1454*/ 	.word	0x00000000


	//----- nvinfo : EIATTR_FRAME_SIZE
	.align		4
.L_876:
        /*1458*/ 	.byte	0x04, 0x11
        /*145a*/ 	.short	(.L_878 - .L_877)
	.align		4
.L_877:
        /*145c*/ 	.word	index@(_ZN10layer_norm13ln_fwd_kernelINS_13Kernel_traitsI13__nv_bfloat16S2_S2_S2_fjLj1024ELj1ELj4ELj1ELj16ENS_18Kernel_traits_baseILj1024ES2_S2_S2_S2_fjLj128EEEEELb1ELb1ELb1ELb1EEEvNS_9FwdParamsE)
        /*1460*/ 	.word	0x00000000


	//----- nvinfo : EIATTR_REGCOUNT
	.align		4
.L_878:
        /*1464*/ 	.byte	0x04, 0x2f
        /*1466*/ 	.short	(.L_880 - .L_879)
	.align		4
.L_879:
        /*1468*/ 	.word	index@(_ZN10layer_norm13ln_fwd_kernelINS_13Kernel_traitsI13__nv_bfloat16S2_S2_S2_fjLj1024ELj1ELj4ELj1ELj16ENS_18Kernel_traits_baseILj1024ES2_S2_S2_S2_fjLj128EEEEELb1ELb1ELb1ELb0EEEvNS_9FwdParamsE)
        /*146c*/ 	.word	0x000000b1


	//----- nvinfo : EIATTR_FRAME_SIZE
	.align		4
.L_880:
        /*1470*/ 	.byte	0x04, 0x11
        /*1472*/ 	.short	(.L_882 - .L_881)
	.align		4
.L_881:
        /*1474*/ 	.word	index@($__internal_14_$__cuda_sm70_shflsync_bfly_p)
        /*1478*/ 	.word	0x00000000


	//----- nvinfo : EIATTR_FRAME_SIZE
	.align		4
.L_882:
        /*147c*/ 	.byte	0x04, 0x11
        /*147e*/ 	.short	(.L_884 - .L_883)
	.align		4
.L_883:
        /*1480*/ 	.word	index@(_ZN10layer_norm13ln_fwd_kernelINS_13Kernel_traitsI13__nv_bfloat16S2_S2_S2_fjLj1024ELj1ELj4ELj1ELj16ENS_18Kernel_traits_baseILj1024ES2_S2_S2_S2_fjLj128EEEEELb1ELb1ELb1ELb0EEEvNS_9FwdParamsE)
        /*1484*/ 	.word	0x00000000


	//----- nvinfo : EIATTR_REGCOUNT
	.align		4
.L_884:
        /*1488*/ 	.byte	0x04, 0x2f
        /*148a*/ 	.short	(.L_886 - .L_885)
	.align		4
.L_885:
        /*148c*/ 	.word	index@(_ZN10layer_norm13ln_fwd_kernelINS_13Kernel_traitsI13__nv_bfloat16S2_S2_S2_fjLj1024ELj1ELj4ELj1ELj16ENS_18Kernel_traits_baseILj1024ES2_S2_S2_S2_fjLj128EEEEELb1ELb1ELb0ELb1EEEvNS_9FwdParamsE)
        /*1490*/ 	.word	0x00000080


	//----- nvinfo : EIATTR_FRAME_SIZE
	.align		4
.L_886:
        /*1494*/ 	.byte	0x04, 0x11
        /*1496*/ 	.short	(.L_888 - .L_887)
	.align		4
.L_887:
        /*1498*/ 	.word	index@($__internal_13_$__cuda_sm70_shflsync_bfly_p)
        /*149c*/ 	.word	0x00000000


	//----- nvinfo : EIATTR_FRAME_SIZE
	.align		4
.L_888:
        /*14a0*/ 	.byte	0x04, 0x11
        /*14a2*/ 	.short	(.L_890 - .L_889)
	.align		4
.L_889:
        /*14a4*/ 	.word	index@(_ZN10layer_norm13ln_fwd_kernelINS_13Kernel_traitsI13__nv_bfloat16S2_S2_S2_fjLj1024ELj1ELj4ELj1ELj16ENS_18Kernel_traits_baseILj1024ES2_S2_S2_S2_fjLj128EEEEELb1ELb1ELb0ELb1EEEvNS_9FwdParamsE)
        /*14a8*/ 	.word	0x00000000


	//----- nvinfo : EIATTR_REGCOUNT
	.align		4
.L_890:
        /*14ac*/ 	.byte	0x04, 0x2f
        /*14ae*/ 	.short	(.L_892 - .L_891)
	.align		4
.L_891:
        /*14b0*/ 	.word	index@(_ZN10layer_norm13ln_fwd_kernelINS_13Kernel_traitsI13__nv_bfloat16S2_S2_S2_fjLj1024ELj1ELj4ELj1ELj16ENS_18Kernel_traits_baseILj1024ES2_S2_S2_S2_fjLj128EEEEELb1ELb1ELb0ELb0EEEvNS_9FwdParamsE)
        /*14b4*/ 	.word	0x000000a8


	//----- nvinfo : EIATTR_FRAME_SIZE
	.align		4
.L_892:
        /*14b8*/ 	.byte	0x04, 0x11
        /*14ba*/ 	.short	(.L_894 - .L_893)
	.align		4
.L_893:
        /*14bc*/ 	.word	index@($__internal_12_$__cuda_sm70_shflsync_bfly_p)
        /*14c0*/ 	.word	0x00000000


	//----- nvinfo : EIATTR_FRAME_SIZE
	.align		4
.L_894:
        /*14c4*/ 	.byte	0x04, 0x11
        /*14c6*/ 	.short	(.L_896 - .L_895)
	.align		4
.L_895:
        /*14c8*/ 	.word	index@(_ZN10layer_norm13ln_fwd_kernelINS_13Kernel_traitsI13__nv_bfloat16S2_S2_S2_fjLj1024ELj1ELj4ELj1ELj16ENS_18Kernel_traits_baseILj1024ES2_S2_S2_S2_fjLj128EEEEELb1ELb1ELb0ELb0EEEvNS_9FwdParamsE)
        /*14cc*/ 	.word	0x00000000


	//----- nvinfo : EIATTR_REGCOUNT
	.align		4
.L_896:
        /*14d0*/ 	.byte	0x04, 0x2f
        /*14d2*/ 	.short	(.L_898 - .L_897)
	.align		4
.L_897:
        /*14d4*/ 	.word	index@(_ZN10layer_norm13ln_fwd_kernelINS_13Kernel_traitsI13__nv_bfloat16S2_S2_S2_fjLj1024ELj1ELj4ELj1ELj16ENS_18Kernel_traits_baseILj1024ES2_S2_S2_S2_fjLj128EEEEELb1ELb0ELb1ELb1EEEvNS_9FwdParamsE)
        /*14d8*/ 	.word	0x0000007f


	//----- nvinfo : EIATTR_FRAME_SIZE
	.align		4
.L_898:
        /*14dc*/ 	.byte	0x04, 0x11
        /*14de*/ 	.short	(.L_900 - .L_899)
	.align		4
.L_899:
        /*14e0*/ 	.word	index@($__internal_11_$__cuda_sm70_shflsync_bfly_p)
        /*14e4*/ 	.word	0x00000000


	//----- nvinfo : EIATTR_FRAME_SIZE
	.align		4
.L_900:
        /*14e8*/ 	.byte	0x04, 0x11
        /*14ea*/ 	.short	(.L_902 - .L_901)
	.align		4
.L_901:
        /*14ec*/ 	.word	index@(_ZN10layer_norm13ln_fwd_kernelINS_13Kernel_traitsI13__nv_bfloat16S2_S2_S2_fjLj1024ELj1ELj4ELj1ELj16ENS_18Kernel_traits_baseILj1024ES2_S2_S2_S2_fjLj128EEEEELb1ELb0ELb1ELb1EEEvNS_9FwdParamsE)
        /*14f0*/ 	.word	0x00000000


	//----- nvinfo : EIATTR_REGCOUNT
	.align		4
.L_902:
        /*14f4*/ 	.byte	0x04, 0x2f
        /*14f6*/ 	.short	(.L_904 - .L_903)
	.align		4
.L_903:
        /*14f8*/ 	.word	index@(_ZN10layer_norm13ln_fwd_kernelINS_13Kernel_traitsI13__nv_bfloat16S2_S2_S2_fjLj1024ELj1ELj4ELj1ELj16ENS_18Kernel_traits_baseILj1024ES2_S2_S2_S2_fjLj128EEEEELb1ELb0ELb1ELb0EEEvNS_9FwdParamsE)
        /*14fc*/ 	.word	0x00000091


	//----- nvinfo : EIATTR_FRAME_SIZE
	.align		4
.L_904:
        /*1500*/ 	.byte	0x04, 0x11
        /*1502*/ 	.short	(.L_906 - .L_905)
	.align		4
.L_905:
        /*1504*/ 	.word	index@($__internal_10_$__cuda_sm70_shflsync_bfly_p)
        /*1508*/ 	.word	0x00000000


	//----- nvinfo : EIATTR_FRAME_SIZE
	.align		4
.L_906:
        /*150c*/ 	.byte	0x04, 0x11
        /*150e*/ 	.short	(.L_908 - .L_907)
	.align		4
.L_907:
        /*1510*/ 	.word	index@(_ZN10layer_norm13ln_fwd_kernelINS_13Kernel_traitsI13__nv_bfloat16S2_S2_S2_fjLj1024ELj1ELj4ELj1ELj16ENS_18Kernel_traits_baseILj1024ES2_S2_S2_S2_fjLj128EEEEELb1ELb0ELb1ELb0EEEvNS_9FwdParamsE)
        /*1514*/ 	.word	0x00000000


	//----- nvinfo : EIATTR_REGCOUNT
	.align		4
.L_908:
        /*1518*/ 	.byte	0x04, 0x2f
        /*151a*/ 	.short	(.L_910 - .L_909)
	.align		4
.L_909:
        /*151c*/ 	.word	index@(_ZN10layer_norm13ln_fwd_kernelINS_13Kernel_traitsI13__nv_bfloat16S2_S2_S2_fjLj1024ELj1ELj4ELj1ELj16ENS_18Kernel_traits_baseILj1024ES2_S2_S2_S2_fjLj128EEEEELb1ELb0ELb0ELb1EEEvNS_9FwdParamsE)
        /*1520*/ 	.word	0x0000007d


	//----- nvinfo : EIATTR_FRAME_SIZE
	.align		4
.L_910:
        /*1524*/ 	.byte	0x04, 0x11
        /*1526*/ 	.short	(.L_912 - .L_911)
	.align		4
.L_911:
        /*1528*/ 	.word	index@($__internal_9_$__cuda_sm70_shflsync_bfly_p)
        /*152c*/ 	.word	0x00000000


	//----- nvinfo : EIATTR_FRAME_SIZE
	.align		4
.L_912:
        /*1530*/ 	.byte	0x04, 0x11
        /*1532*/ 	.short	(.L_914 - .L_913)
	.align		4
.L_913:
        /*1534*/ 	.word	index@(_ZN10layer_norm13ln_fwd_kernelINS_13Kernel_traitsI13__nv_bfloat16S2_S2_S2_fjLj1024ELj1ELj4ELj1ELj16ENS_18Kernel_traits_baseILj1024ES2_S2_S2_S2_fjLj128EEEEELb1ELb0ELb0ELb1EEEvNS_9FwdParamsE)
        /*1538*/ 	.word	0x00000000


	//----- nvinfo : EIATTR_REGCOUNT
	.align		4
.L_914:
        /*153c*/ 	.byte	0x04, 0x2f
        /*153e*/ 	.short	(.L_916 - .L_915)
	.align		4
.L_915:
        /*1540*/ 	.word	index@(_ZN10layer_norm13ln_fwd_kernelINS_13Kernel_traitsI13__nv_bfloat16S2_S2_S2_fjLj1024ELj1ELj4ELj1ELj16ENS_18Kernel_traits_baseILj1024ES2_S2_S2_S2_fjLj128EEEEELb1ELb0ELb0ELb0EEEvNS_9FwdParamsE)
        /*1544*/ 	.word	0x00000080


	//----- nvinfo : EIATTR_FRAME_SIZE
	.align		4
.L_916:
        /*1548*/ 	.byte	0x04, 0x11
        /*154a*/ 	.short	(.L_918 - .L_917)
	.align		4
.L_917:
        /*154c*/ 	.word	index@($__internal_8_$__cuda_sm70_shflsync_bfly_p)
        /*1550*/ 	.word	0x00000000


	//----- nvinfo : EIATTR_FRAME_SIZE
	.align		4
.L_918:
        /*1554*/ 	.byte	0x04, 0x11
        /*1556*/ 	.short	(.L_920 - .L_919)
	.align		4
.L_919:
        /*1558*/ 	.word	index@(_ZN10layer_norm13ln_fwd_kernelINS_13Kernel_traitsI13__nv_bfloat16S2_S2_S2_fjLj1024ELj1ELj4ELj1ELj16ENS_18Kernel_traits_baseILj1024ES2_S2_S2_S2_fjLj128EEEEELb1ELb0ELb0ELb0EEEvNS_9FwdParamsE)
        /*155c*/ 	.word	0x00000008


	//----- nvinfo : EIATTR_REGCOUNT
	.align		4
.L_920:
        /*1560*/ 	.byte	0x04, 0x2f
        /*1562*/ 	.short	(.L_922 - .L_921)
	.align		4
.L_921:
        /*1564*/ 	.word	index@(_ZN10layer_norm13ln_fwd_kernelINS_13Kernel_traitsI13__nv_bfloat16S2_S2_S2_fjLj1024ELj1ELj4ELj1ELj16ENS_18Kernel_traits_baseILj1024ES2_S2_S2_S2_fjLj128EEEEELb0ELb1ELb1ELb1EEEvNS_9FwdParamsE)
        /*1568*/ 	.word	0x000000a7


	//----- nvinfo : EIATTR_FRAME_SIZE
	.align		4
.L_922:
        /*156c*/ 	.byte	0x04, 0x11
        /*156e*/ 	.short	(.L_924 - .L_923)
	.align		4
.L_923:
        /*1570*/ 	.word	index@($__internal_7_$__cuda_sm70_shflsync_bfly_p)
        /*1574*/ 	.word	0x00000000


	//----- nvinfo : EIATTR_FRAME_SIZE
	.align		4
.L_924:
        /*1578*/ 	.byte	0x04, 0x11
        /*157a*/ 	.short	(.L_926 - .L_925)
	.align		4
.L_925:
        /*157c*/ 	.word	index@(_ZN10layer_norm13ln_fwd_kernelINS_13Kernel_traitsI13__nv_bfloat16S2_S2_S2_fjLj1024ELj1ELj4ELj1ELj16ENS_18Kernel_traits_baseILj1024ES2_S2_S2_S2_fjLj128EEEEELb0ELb1ELb1ELb1EEEvNS_9FwdParamsE)
        /*1580*/ 	.word	0x00000000


	//----- nvinfo : EIATTR_REGCOUNT
	.align		4
.L_926:
        /*1584*/ 	.byte	0x04, 0x2f
        /*1586*/ 	.short	(.L_928 - .L_927)
	.align		4
.L_927:
        /*1588*/ 	.word	index@(_ZN10layer_norm13ln_fwd_kernelINS_13Kernel_traitsI13__nv_bfloat16S2_S2_S2_fjLj1024ELj1ELj4ELj1ELj16ENS_18Kernel_traits_baseILj1024ES2_S2_S2_S2_fjLj128EEEEELb0ELb1ELb1ELb0EEEvNS_9FwdParamsE)
        /*158c*/ 	.word	0x0000009d


	//----- nvinfo : EIATTR_FRAME_SIZE
	.align		4
.L_928:
        /*1590*/ 	.byte	0x04, 0x11
        /*1592*/ 	.short	(.L_930 - .L_929)
	.align		4
.L_929:
        /*1594*/ 	.word	index@($__internal_6_$__cuda_sm70_shflsync_bfly_p)
        /*1598*/ 	.word	0x00000000


	//----- nvinfo : EIATTR_FRAME_SIZE
	.align		4
.L_930:
        /*159c*/ 	.byte	0x04, 0x11
        /*159e*/ 	.short	(.L_932 - .L_931)
	.align		4
.L_931:
        /*15a0*/ 	.word	index@(_ZN10layer_norm13ln_fwd_kernelINS_13Kernel_traitsI13__nv_bfloat16S2_S2_S2_fjLj1024ELj1ELj4ELj1ELj16ENS_18Kernel_traits_baseILj1024ES2_S2_S2_S2_fjLj128EEEEELb0ELb1ELb1ELb0EEEvNS_9FwdParamsE)
        /*15a4*/ 	.word	0x00000000


	//----- nvinfo : EIATTR_REGCOUNT
	.align		4
.L_932:
        /*15a8*/ 	.byte	0x04, 0x2f
        /*15aa*/ 	.short	(.L_934 - .L_933)
	.align		4
.L_933:
        /*15ac*/ 	.word	index@(_ZN10layer_norm13ln_fwd_kernelINS_13Kernel_traitsI13__nv_bfloat16S2_S2_S2_fjLj1024ELj1ELj4ELj1ELj16ENS_18Kernel_traits_baseILj1024ES2_S2_S2_S2_fjLj128EEEEELb0ELb1ELb0ELb1EEEvNS_9FwdParamsE)
        /*15b0*/ 	.word	0x000000a7


	//----- nvinfo : EIATTR_FRAME_SIZE
	.align		4
.L_934:
        /*15b4*/ 	.byte	0x04, 0x11
        /*15b6*/ 	.short	(.L_936 - .L_935)
	.align		4
.L_935:
        /*15b8*/ 	.word	index@($__internal_5_$__cuda_sm70_shflsync_bfly_p)
        /*15bc*/ 	.word	0x00000000


	//----- nvinfo : EIATTR_FRAME_SIZE
	.align		4
.L_936:
        /*15c0*/ 	.byte	0x04, 0x11
        /*15c2*/ 	.short	(.L_938 - .L_937)
	.align		4
.L_937:
        /*15c4*/ 	.word	index@(_ZN10layer_norm13ln_fwd_kernelINS_13Kernel_traitsI13__nv_bfloat16S2_S2_S2_fjLj1024ELj1ELj4ELj1ELj16ENS_18Kernel_traits_baseILj1024ES2_S2_S2_S2_fjLj128EEEEELb0ELb1ELb0ELb1EEEvNS_9FwdParamsE)
        /*15c8*/ 	.word	0x00000000


	//----- nvinfo : EIATTR_REGCOUNT
	.align		4
.L_938:
        /*15cc*/ 	.byte	0x04, 0x2f
        /*15ce*/ 	.short	(.L_940 - .L_939)
	.align		4
.L_939:
        /*15d0*/ 	.word	index@(_ZN10layer_norm13ln_fwd_kernelINS_13Kernel_traitsI13__nv_bfloat16S2_S2_S2_fjLj1024ELj1ELj4ELj1ELj16ENS_18Kernel_traits_baseILj1024ES2_S2_S2_S2_fjLj128EEEEELb0ELb1ELb0ELb0EEEvNS_9FwdParamsE)
        /*15d4*/ 	.word	0x0000009d


	//----- nvinfo : EIATTR_FRAME_SIZE
	.align		4
.L_940:
        /*15d8*/ 	.byte	0x04, 0x11
        /*15da*/ 	.short	(.L_942 - .L_941)
	.align		4
.L_941:
        /*15dc*/ 	.word	index@($__internal_4_$__cuda_sm70_shflsync_bfly_p)
        /*15e0*/ 	.word	0x00000000


	//----- nvinfo : EIATTR_FRAME_SIZE
	.align		4
.L_942:
        /*15e4*/ 	.byte	0x04, 0x11
        /*15e6*/ 	.short	(.L_944 - .L_943)
	.align		4
.L_943:
        /*15e8*/ 	.word	index@(_ZN10layer_norm13ln_fwd_kernelINS_13Kernel_traitsI13__nv_bfloat16S2_S2_S2_fjLj1024ELj1ELj4ELj1ELj16ENS_18Kernel_traits_baseILj1024ES2_S2_S2_S2_fjLj128EEEEELb0ELb1ELb0ELb0EEEvNS_9FwdParamsE)
        /*15ec*/ 	.word	0x00000000


	//----- nvinfo : EIATTR_REGCOUNT
	.align		4
.L_944:
        /*15f0*/ 	.byte	0x04, 0x2f
        /*15f2*/ 	.short	(.L_946 - .L_945)
	.align		4
.L_945:
        /*15f4*/ 	.word	index@(_ZN10layer_norm13ln_fwd_kernelINS_13Kernel_traitsI13__nv_bfloat16S2_S2_S2_fjLj1024ELj1ELj4ELj1ELj16ENS_18Kernel_traits_baseILj1024ES2_S2_S2_S2_fjLj128EEEEELb0ELb0ELb1ELb1EEEvNS_9FwdParamsE)
        /*15f8*/ 	.word	0x0000007f


	//----- nvinfo : EIATTR_FRAME_SIZE
	.align		4
.L_946:
        /*15fc*/ 	.byte	0x04, 0x11
        /*15fe*/ 	.short	(.L_948 - .L_947)
	.align		4
.L_947:
        /*1600*/ 	.word	index@($__internal_3_$__cuda_sm70_shflsync_bfly_p)
        /*1604*/ 	.word	0x00000000


	//----- nvinfo : EIATTR_FRAME_SIZE
	.align		4
.L_948:
        /*1608*/ 	.byte	0x04, 0x11
        /*160a*/ 	.short	(.L_950 - .L_949)
	.align		4
.L_949:
        /*160c*/ 	.word	index@(_ZN10layer_norm13ln_fwd_kernelINS_13Kernel_traitsI13__nv_bfloat16S2_S2_S2_fjLj1024ELj1ELj4ELj1ELj16ENS_18Kernel_traits_baseILj1024ES2_S2_S2_S2_fjLj128EEEEELb0ELb0ELb1ELb1EEEvNS_9FwdParamsE)
        /*1610*/ 	.word	0x00000000


	//----- nvinfo : EIATTR_REGCOUNT
	.align		4
.L_950:
        /*1614*/ 	.byte	0x04, 0x2f
        /*1616*/ 	.short	(.L_952 - .L_951)
	.align		4
.L_951:
        /*1618*/ 	.word	index@(_ZN10layer_norm13ln_fwd_kernelINS_13Kernel_traitsI13__nv_bfloat16S2_S2_S2_fjLj1024ELj1ELj4ELj1ELj16ENS_18Kernel_traits_baseILj1024ES2_S2_S2_S2_fjLj128EEEEELb0ELb0ELb1ELb0EEEvNS_9FwdParamsE)
        /*161c*/ 	.word	0x0000007d


	//----- nvinfo : EIATTR_FRAME_SIZE
	.align		4
.L_952:
        /*1620*/ 	.byte	0x04, 0x11
        /*1622*/ 	.short	(.L_954 - .L_953)
	.align		4
.L_953:
        /*1624*/ 	.word	index@($__internal_2_$__cuda_sm70_shflsync_bfly_p)
        /*1628*/ 	.word	0x00000000


	//----- nvinfo : EIATTR_FRAME_SIZE
	.align		4
.L_954:
        /*162c*/ 	.byte	0x04, 0x11
        /*162e*/ 	.short	(.L_956 - .L_955)
	.align		4
.L_955:
        /*1630*/ 	.word	index@(_ZN10layer_norm13ln_fwd_kernelINS_13Kernel_traitsI13__nv_bfloat16S2_S2_S2_fjLj1024ELj1ELj4ELj1ELj16ENS_18Kernel_traits_baseILj1024ES2_S2_S2_S2_fjLj128EEEEELb0ELb0ELb1ELb0EEEvNS_9FwdParamsE)
        /*1634*/ 	.word	0x00000000


	//----- nvinfo : EIATTR_REGCOUNT
	.align		4
.L_956:
        /*1638*/ 	.byte	0x04, 0x2f
        /*163a*/ 	.short	(.L_958 - .L_957)
	.align		4
.L_957:
        /*163c*/ 	.word	index@(_ZN10layer_norm13ln_fwd_kernelINS_13Kernel_traitsI13__nv_bfloat16S2_S2_S2_fjLj1024ELj1ELj4ELj1ELj16ENS_18Kernel_traits_baseILj1024ES2_S2_S2_S2_fjLj128EEEEELb0ELb0ELb0ELb1EEEvNS_9FwdParamsE)
        /*1640*/ 	.word	0x0000007f


	//----- nvinfo : EIATTR_FRAME_SIZE
	.align		4
.L_958:
        /*1644*/ 	.byte	0x04, 0x11
        /*1646*/ 	.short	(.L_960 - .L_959)
	.align		4
.L_959:
        /*1648*/ 	.word	index@($__internal_1_$__cuda_sm70_shflsync_bfly_p)
        /*164c*/ 	.word	0x00000000


	//----- nvinfo : EIATTR_FRAME_SIZE
	.align		4
.L_960:
        /*1650*/ 	.byte	0x04, 0x11
        /*1652*/ 	.short	(.L_962 - .L_961)
	.align		4
.L_961:
        /*1654*/ 	.word	index@(_ZN10layer_norm13ln_fwd_kernelINS_13Kernel_traitsI13__nv_bfloat16S2_S2_S2_fjLj1024ELj1ELj4ELj1ELj16ENS_18Kernel_traits_baseILj1024ES2_S2_S2_S2_fjLj128EEEEELb0ELb0ELb0ELb1EEEvNS_9FwdParamsE)
        /*1658*/ 	.word	0x00000000


	//----- nvinfo : EIATTR_REGCOUNT
	.align		4
.L_962:
        /*165c*/ 	.byte	0x04, 0x2f
        /*165e*/ 	.short	(.L_964 - .L_963)
	.align		4
.L_963:
        /*1660*/ 	.word	index@(_ZN10layer_norm13ln_fwd_kernelINS_13Kernel_traitsI13__nv_bfloat16S2_S2_S2_fjLj1024ELj1ELj4ELj1ELj16ENS_18Kernel_traits_baseILj1024ES2_S2_S2_S2_fjLj128EEEEELb0ELb0ELb0ELb0EEEvNS_9FwdParamsE)
        /*1664*/ 	.word	0x0000007d


	//----- nvinfo : EIATTR_FRAME_SIZE
	.align		4
.L_964:
        /*1668*/ 	.byte	0x04, 0x11
        /*166a*/ 	.short	(.L_966 - .L_965)
	.align		4
.L_965:
        /*166c*/ 	.word	index@($__internal_0_$__cuda_sm70_shflsync_bfly_p)
        /*1670*/ 	.word	0x00000000


	//----- nvinfo : EIATTR_FRAME_SIZE
	.align		4
.L_966:
        /*1674*/ 	.byte	0x04, 0x11
        /*1676*/ 	.short	(.L_968 - .L_967)
	.align		4
.L_967:
        /*1678*/ 	.word	index@(_ZN10layer_norm13ln_fwd_kernelINS_13Kernel_traitsI13__nv_bfloat16S2_S2_S2_fjLj1024ELj1ELj4ELj1ELj16ENS_18Kernel_traits_baseILj1024ES2_S2_S2_S2_fjLj128EEEEELb0ELb0ELb0ELb0EEEvNS_9FwdParamsE)
        /*167c*/ 	.word	0x00000000


	//----- nvinfo : EIATTR_MIN_STACK_SIZE
	.align		4
.L_968:
        /*1680*/ 	.byte	0x04, 0x12
        /*1682*/ 	.short	(.L_970 - .L_969)
	.align		4
.L_969:
        /*1684*/ 	.word	index@(_ZN10layer_norm13ln_fwd_kernelINS_13Kernel_traitsI13__nv_bfloat16S2_S2_S2_fjLj1024ELj1ELj4ELj1ELj16ENS_18Kernel_traits_baseILj1024ES2_S2_S2_S2_fjLj128EEEEELb0ELb0ELb0ELb0EEEvNS_9FwdParamsE)
        /*1688*/ 	.word	0x00000000


	//----- nvinfo : EIATTR_MIN_STACK_SIZE
	.align		4
.L_970:
        /*168c*/ 	.byte	0x04, 0x12
        /*168e*/ 	.short	(.L_972 - .L_971)
	.align		4
.L_971:
        /*1690*/ 	.word	index@(_ZN10layer_norm13ln_fwd_kernelINS_13Kernel_traitsI13__nv_bfloat16S2_S2_S2_fjLj1024ELj1ELj4ELj1ELj16ENS_18Kernel_traits_baseILj1024ES2_S2_S2_S2_fjLj128EEEEELb0ELb0ELb0ELb1EEEvNS_9FwdParamsE)
        /*1694*/ 	.word	0x00000000


	//----- nvinfo : EIATTR_MIN_STACK_SIZE
	.align		4
.L_972:
        /*1698*/ 	.byte	0x04, 0x12
        /*169a*/ 	.short	(.L_974 - .L_973)
	.align		4
.L_973:
        /*169c*/ 	.word	index@(_ZN10layer_norm13ln_fwd_kernelINS_13Kernel_traitsI13__nv_bfloat16S2_S2_S2_fjLj1024ELj1ELj4ELj1ELj16ENS_18Kernel_traits_baseILj1024ES2_S2_S2_S2_fjLj128EEEEELb0ELb0ELb1ELb0EEEvNS_9FwdParamsE)
        /*16a0*/ 	.word	0x00000000


	//----- nvinfo : EIATTR_MIN_STACK_SIZE
	.align		4
.L_974:
        /*16a4*/ 	.byte	0x04, 0x12
        /*16a6*/ 	.short	(.L_976 - .L_975)
	.align		4
.L_975:
        /*16a8*/ 	.word	index@(_ZN10layer_norm13ln_fwd_kernelINS_13Kernel_traitsI13__nv_bfloat16S2_S2_S2_fjLj1024ELj1ELj4ELj1ELj16ENS_18Kernel_traits_baseILj1024ES2_S2_S2_S2_fjLj128EEEEELb0ELb0ELb1ELb1EEEvNS_9FwdParamsE)
        /*16ac*/ 	.word	0x00000000


	//----- nvinfo : EIATTR_MIN_STACK_SIZE
	.align		4
.L_976:
        /*16b0*/ 	.byte	0x04, 0x12
        /*16b2*/ 	.short	(.L_978 - .L_977)
	.align		4
.L_977:
        /*16b4*/ 	.word	index@(_ZN10layer_norm13ln_fwd_kernelINS_13Kernel_traitsI13__nv_bfloat16S2_S2_S2_fjLj1024ELj1ELj4ELj1ELj16ENS_18Kernel_traits_baseILj1024ES2_S2_S2_S2_fjLj128EEEEELb0ELb1ELb0ELb0EEEvNS_9FwdParamsE)
        /*16b8*/ 	.word	0x00000000


	//----- nvinfo : EIATTR_MIN_STACK_SIZE
	.align		4
.L_978:
        /*16bc*/ 	.byte	0x04, 0x12
        /*16be*/ 	.short	(.L_980 - .L_979)
	.align		4
.L_979:
        /*16c0*/ 	.word	index@(_ZN10layer_norm13ln_fwd_kernelINS_13Kernel_traitsI13__nv_bfloat16S2_S2_S2_fjLj1024ELj1ELj4ELj1ELj16ENS_18Kernel_traits_baseILj1024ES2_S2_S2_S2_fjLj128EEEEELb0ELb1ELb0ELb1EEEvNS_9FwdParamsE)
        /*16c4*/ 	.word	0x00000000


	//----- nvinfo : EIATTR_MIN_STACK_SIZE
	.align		4
.L_980:
        /*16c8*/ 	.byte	0x04, 0x12
        /*16ca*/ 	.short	(.L_982 - .L_981)
	.align		4
.L_981:
        /*16cc*/ 	.word	index@(_ZN10layer_norm13ln_fwd_kernelINS_13Kernel_traitsI13__nv_bfloat16S2_S2_S2_fjLj1024ELj1ELj4ELj1ELj16ENS_18Kernel_traits_baseILj1024ES2_S2_S2_S2_fjLj128EEEEELb0ELb1ELb1ELb0EEEvNS_9FwdParamsE)
        /*16d0*/ 	.word	0x00000000


	//----- nvinfo : EIATTR_MIN_STACK_SIZE
	.align		4
.L_982:
        /*16d4*/ 	.byte	0x04, 0x12
        /*16d6*/ 	.short	(.L_984 - .L_983)
	.align		4
.L_983:
        /*16d8*/ 	.word	index@(_ZN10layer_norm13ln_fwd_kernelINS_13Kernel_traitsI13__nv_bfloat16S2_S2_S2_fjLj1024ELj1ELj4ELj1ELj16ENS_18Kernel_traits_baseILj1024ES2_S2_S2_S2_fjLj128EEEEELb0ELb1ELb1ELb1EEEvNS_9FwdParamsE)
        /*16dc*/ 	.word	0x00000000


	//----- nvinfo : EIATTR_MIN_STACK_SIZE
	.align		4
.L_984:
        /*16e0*/ 	.byte	0x04, 0x12
        /*16e2*/ 	.short	(.L_986 - .L_985)
	.align		4
.L_985:
        /*16e4*/ 	.word	index@(_ZN10layer_norm13ln_fwd_kernelINS_13Kernel_traitsI13__nv_bfloat16S2_S2_S2_fjLj1024ELj1ELj4ELj1ELj16ENS_18Kernel_traits_baseILj1024ES2_S2_S2_S2_fjLj128EEEEELb1ELb0ELb0ELb0EEEvNS_9FwdParamsE)
        /*16e8*/ 	.word	0x00000008


	//----- nvinfo : EIATTR_MIN_STACK_SIZE
	.align		4
.L_986:
        /*16ec*/ 	.byte	0x04, 0x12
        /*16ee*/ 	.short	(.L_988 - .L_987)
	.align		4
.L_987:
        /*16f0*/ 	.word	index@(_ZN10layer_norm13ln_fwd_kernelINS_13Kernel_traitsI13__nv_bfloat16S2_S2_S2_fjLj1024ELj1ELj4ELj1ELj16ENS_18Kernel_traits_baseILj1024ES2_S2_S2_S2_fjLj128EEEEELb1ELb0ELb0ELb1EEEvNS_9FwdParamsE)
        /*16f4*/ 	.word	0x00000000


	//----- nvinfo : EIATTR_MIN_STACK_SIZE
	.align		4
.L_988:
        /*16f8*/ 	.byte	0x04, 0x12
        /*16fa*/ 	.short	(.L_990 - .L_989)
	.align		4
.L_989:
        /*16fc*/ 	.word	index@(_ZN10layer_norm13ln_fwd_kernelINS_13Kernel_traitsI13__nv_bfloat16S2_S2_S2_fjLj1024ELj1ELj4ELj1ELj16ENS_18Kernel_traits_baseILj1024ES2_S2_S2_S2_fjLj128EEEEELb1ELb0ELb1ELb0EEEvNS_9FwdParamsE)
        /*1700*/ 	.word	0x00000000


	//----- nvinfo : EIATTR_MIN_STACK_SIZE
	.align		4
.L_990:
        /*1704*/ 	.byte	0x04, 0x12
        /*1706*/ 	.short	(.L_992 - .L_991)
	.align		4
.L_991:
        /*1708*/ 	.word	index@(_ZN10layer_norm13ln_fwd_kernelINS_13Kernel_traitsI13__nv_bfloat16S2_S2_S2_fjLj1024ELj1ELj4ELj1ELj16ENS_18Kernel_traits_baseILj1024ES2_S2_S2_S2_fjLj128EEEEELb1ELb0ELb1ELb1EEEvNS_9FwdParamsE)
        /*170c*/ 	.word	0x00000000


	//----- nvinfo : EIATTR_MIN_STACK_SIZE
	.align		4
.L_992:
        /*1710*/ 	.byte	0x04, 0x12
        /*1712*/ 	.short	(.L_994 - .L_993)
	.align		4
.L_993:
        /*1714*/ 	.word	index@(_ZN10layer_norm13ln_fwd_kernelINS_13Kernel_traitsI13__nv_bfloat16S2_S2_S2_fjLj1024ELj1ELj4ELj1ELj16ENS_18Kernel_traits_baseILj1024ES2_S2_S2_S2_fjLj128EEEEELb1ELb1ELb0ELb0EEEvNS_9FwdParamsE)
        /*1718*/ 	.word	0x00000000


	//----- nvinfo : EIATTR_MIN_STACK_SIZE
	.align		4
.L_994:
        /*171c*/ 	.byte	0x04, 0x12
        /*171e*/ 	.short	(.L_996 - .L_995)
	.align		4
.L_995:
        /*1720*/ 	.word	index@(_ZN10layer_norm13ln_fwd_kernelINS_13Kernel_traitsI13__nv_bfloat16S2_S2_S2_fjLj1024ELj1ELj4ELj1ELj16ENS_18Kernel_traits_baseILj1024ES2_S2_S2_S2_fjLj128EEEEELb1ELb1ELb0ELb1EEEvNS_9FwdParamsE)
        /*1724*/ 	.word	0x00000000


	//----- nvinfo : EIATTR_MIN_STACK_SIZE
	.align		4
.L_996:
        /*1728*/ 	.byte	0x04, 0x12
        /*172a*/ 	.short	(.L_998 - .L_997)
	.align		4
.L_997:
        /*172c*/ 	.word	index@(_ZN10layer_norm13ln_fwd_kernelINS_13Kernel_traitsI13__nv_bfloat16S2_S2_S2_fjLj1024ELj1ELj4ELj1ELj16ENS_18Kernel_traits_baseILj1024ES2_S2_S2_S2_fjLj128EEEEELb1ELb1ELb1ELb0EEEvNS_9FwdParamsE)
        /*1730*/ 	.word	0x00000000


	//----- nvinfo : EIATTR_MIN_STACK_SIZE
	.align		4
.L_998:
        /*1734*/ 	.byte	0x04, 0x12
        /*1736*/ 	.short	(.L_1000 - .L_999)
	.align		4
.L_999:
        /*1738*/ 	.word	index@(_ZN10layer_norm13ln_fwd_kernelINS_13Kernel_traitsI13__nv_bfloat16S2_S2_S2_fjLj1024ELj1ELj4ELj1ELj16ENS_18Kernel_traits_baseILj1024ES2_S2_S2_S2_fjLj128EEEEELb1ELb1ELb1ELb1EEEvNS_9FwdParamsE)
        /*173c*/ 	.word	0x00000000


	//----- nvinfo : EIATTR_MIN_STACK_SIZE
	.align		4
.L_1000:
        /*1740*/ 	.byte	0x04, 0x12
        /*1742*/ 	.short	(.L_1002 - .L_1001)
	.align		4
.L_1001:
        /*1744*/ 	.word	index@(_ZN10layer_norm13ln_fwd_kernelINS_13Kernel_traitsI6__halfS2_S2_S2_fjLj1024ELj1ELj4ELj1ELj16ENS_18Kernel_traits_baseILj1024ES2_S2_S2_S2_fjLj128EEEEELb0ELb0ELb0ELb0EEEvNS_9FwdParamsE)
        /*1748*/ 	.word	0x00000000


	//----- nvinfo : EIATTR_MIN_STACK_SIZE
	.align		4
.L_1002:
        /*174c*/ 	.byte	0x04, 0x12
        /*174e*/ 	.short	(.L_1004 - .L_1003)
	.align		4
.L_1003:
        /*1750*/ 	.word	index@(_ZN10layer_norm13ln_fwd_kernelINS_13Kernel_traitsI6__halfS2_S2_S2_fjLj1024ELj1ELj4ELj1ELj16ENS_18Kernel_traits_baseILj1024ES2_S2_S2_S2_fjLj128EEEEELb0ELb0ELb0ELb1EEEvNS_9FwdParamsE)
        /*1754*/ 	.word	0x00000000


	//----- nvinfo : EIATTR_MIN_STACK_SIZE
	.align		4
.L_1004:
        /*1758*/ 	.byte	0x04, 0x12
        /*175a*/ 	.short	(.L_1006 - .L_1005)
	.align		4
.L_1005:
        /*175c*/ 	.word	index@(_ZN10layer_norm13ln_fwd_kernelINS_13Kernel_traitsI6__halfS2_S2_S2_fjLj1024ELj1ELj4ELj1ELj16ENS_18Kernel_traits_baseILj1024ES2_S2_S2_S2_fjLj128EEEEELb0ELb0ELb1ELb0EEEvNS_9FwdParamsE)
        /*1760*/ 	.word	0x00000000


	//----- nvinfo : EIATTR_MIN_STACK_SIZE
	.align		4
.L_1006:
        /*1764*/ 	.byte	0x04, 0x12
        /*1766*/ 	.short	(.L_1008 - .L_1007)
	.align		4
.L_1007:
        /*1768*/ 	.word	index@(_ZN10layer_norm13ln_fwd_kernelINS_13Kernel_traitsI6__halfS2_S2_S2_fjLj1024ELj1ELj4ELj1ELj16ENS_18Kernel_traits_baseILj1024ES2_S2_S2_S2_fjLj128EEEEELb0ELb0ELb1ELb1EEEvNS_9FwdParamsE)
        /*176c*/ 	.word	0x00000000


	//----- nvinfo : EIATTR_MIN_STACK_SIZE
	.align		4
.L_1008:
        /*1770*/ 	.byte	0x04, 0x12
        /*1772*/ 	.short	(.L_1010 - .L_1009)
	.align		4
.L_1009:
        /*1774*/ 	.word	index@(_ZN10layer_norm13ln_fwd_kernelINS_13Kernel_traitsI6__halfS2_S2_S2_fjLj1024ELj1ELj4ELj1ELj16ENS_18Kernel_traits_baseILj1024ES2_S2_S2_S2_fjLj128EEEEELb0ELb1ELb0ELb0EEEvNS_9FwdParamsE)
        /*1778*/ 	.word	0x00000000


	//----- nvinfo : EIATTR_MIN_STACK_SIZE
	.align		4
.L_1010:
        /*177c*/ 	.byte	0x04, 0x12
        /*177e*/ 	.short	(.L_1012 - .L_1011)
	.align		4
.L_1011:
        /*1780*/ 	.word	index@(_ZN10layer_norm13ln_fwd_kernelINS_13Kernel_traitsI6__halfS2_S2_S2_fjLj1024ELj1ELj4ELj1ELj16ENS_18Kernel_traits_baseILj1024ES2_S2_S2_S2_fjLj128EEEEELb0ELb1ELb0ELb1EEEvNS_9FwdParamsE)
        /*1784*/ 	.word	0x00000000


	//----- nvinfo : EIATTR_MIN_STACK_SIZE
	.align		4
.L_1012:
        /*1788*/ 	.byte	0x04, 0x12
        /*178a*/ 	.short	(.L_1014 - .L_1013)
	.align		4
.L_1013:
        /*178c*/ 	.word	index@(_ZN10layer_norm13ln_fwd_kernelINS_13Kernel_traitsI6__halfS2_S2_S2_fjLj1024ELj1ELj4ELj1ELj16ENS_18Kernel_traits_baseILj1024ES2_S2_S2_S2_fjLj128EEEEELb0ELb1ELb1ELb0EEEvNS_9FwdParamsE)
        /*1790*/ 	.word	0x00000000


	//----- nvinfo : EIATTR_MIN_STACK_SIZE
	.align		4
.L_1014:
        /*1794*/ 	.byte	0x04, 0x12
        /*1796*/ 	.short	(.L_1016 - .L_1015)
	.align		4
.L_1015:
        /*1798*/ 	.word	index@(_ZN10layer_norm13ln_fwd_kernelINS_13Kernel_traitsI6__halfS2_S2_S2_fjLj1024ELj1ELj4ELj1ELj16ENS_18Kernel_traits_baseILj1024ES2_S2_S2_S2_fjLj128EEEEELb0ELb1ELb1ELb1EEEvNS_9FwdParamsE)
        /*179c*/ 	.word	0x00000000


	//----- nvinfo : EIATTR_MIN_STACK_SIZE
	.align		4
.L_1016:
        /*17a0*/ 	.byte	0x04, 0x12
        /*17a2*/ 	.short	(.L_1018 - .L_1017)
	.align		4
.L_1017:
        /*17a4*/ 	.word	index@(_ZN10layer_norm13ln_fwd_kernelINS_13Kernel_traitsI6__halfS2_S2_S2_fjLj1024ELj1ELj4ELj1ELj16ENS_18Kernel_traits_baseILj1024ES2_S2_S2_S2_fjLj128EEEEELb1ELb0ELb0ELb0EEEvNS_9FwdParamsE)
        /*17a8*/ 	.word	0x00000008


	//----- nvinfo : EIATTR_MIN_STACK_SIZE
	.align		4
.L_1018:
        /*17ac*/ 	.byte	0x04, 0x12
        /*17ae*/ 	.short	(.L_1020 - .L_1019)
	.align		4
.L_1019:
        /*17b0*/ 	.word	index@(_ZN10layer_norm13ln_fwd_kernelINS_13Kernel_traitsI6__halfS2_S2_S2_fjLj1024ELj1ELj4ELj1ELj16ENS_18Kernel_traits_baseILj1024ES2_S2_S2_S2_fjLj128EEEEELb1ELb0ELb0ELb1EEEvNS_9FwdParamsE)
        /*17b4*/ 	.word	0x00000000


	//----- nvinfo : EIATTR_MIN_STACK_SIZE
	.align		4
.L_1020:
        /*17b8*/ 	.byte	0x04, 0x12
        /*17ba*/ 	.short	(.L_1022 - .L_1021)
	.align		4
.L_1021:
        /*17bc*/ 	.word	index@(_ZN10layer_norm13ln_fwd_kernelINS_13Kernel_traitsI6__halfS2_S2_S2_fjLj1024ELj1ELj4ELj1ELj16ENS_18Kernel_traits_baseILj1024ES2_S2_S2_S2_fjLj128EEEEELb1ELb0ELb1ELb0EEEvNS_9FwdParamsE)
        /*17c0*/ 	.word	0x00000000


	//----- nvinfo : EIATTR_MIN_STACK_SIZE
	.align		4
.L_1022:
        /*17c4*/ 	.byte	0x04, 0x12
        /*17c6*/ 	.short	(.L_1024 - .L_1023)
	.align		4
.L_1023:
        /*17c8*/ 	.word	index@(_ZN10layer_norm13ln_fwd_kernelINS_13Kernel_traitsI6__halfS2_S2_S2_fjLj1024ELj1ELj4ELj1ELj16ENS_18Kernel_traits_baseILj1024ES2_S2_S2_S2_fjLj128EEEEELb1ELb0ELb1ELb1EEEvNS_9FwdParamsE)
        /*17cc*/ 	.word	0x00000000


	//----- nvinfo : EIATTR_MIN_STACK_SIZE
	.align		4
.L_1024:
        /*17d0*/ 	.byte	0x04, 0x12
        /*17d2*/ 	.short	(.L_1026 - .L_1025)
	.align		4
.L_1025:
        /*17d4*/ 	.word	index@(_ZN10layer_norm13ln_fwd_kernelINS_13Kernel_traitsI6__halfS2_S2_S2_fjLj1024ELj1ELj4ELj1ELj16ENS_18Kernel_traits_baseILj1024ES2_S2_S2_S2_fjLj128EEEEELb1ELb1ELb0ELb0EEEvNS_9FwdParamsE)
        /*17d8*/ 	.word	0x00000000


	//----- nvinfo : EIATTR_MIN_STACK_SIZE
	.align		4
.L_1026:
        /*17dc*/ 	.byte	0x04, 0x12
        /*17de*/ 	.short	(.L_1028 - .L_1027)
	.align		4
.L_1027:
        /*17e0*/ 	.word	index@(_ZN10layer_norm13ln_fwd_kernelINS_13Kernel_traitsI6__halfS2_S2_S2_fjLj1024ELj1ELj4ELj1ELj16ENS_18Kernel_traits_baseILj1024ES2_S2_S2_S2_fjLj128EEEEELb1ELb1ELb0ELb1EEEvNS_9FwdParamsE)
        /*17e4*/ 	.word	0x00000008


	//----- nvinfo : EIATTR_MIN_STACK_SIZE
	.align		4
.L_1028:
        /*17e8*/ 	.byte	0x04, 0x12
        /*17ea*/ 	.short	(.L_1030 - .L_1029)
	.align		4
.L_1029:
        /*17ec*/ 	.word	index@(_ZN10layer_norm13ln_fwd_kernelINS_13Kernel_traitsI6__halfS2_S2_S2_fjLj1024ELj1ELj4ELj1ELj16ENS_18Kernel_traits_baseILj1024ES2_S2_S2_S2_fjLj128EEEEELb1ELb1ELb1ELb0EEEvNS_9FwdParamsE)
        /*17f0*/ 	.word	0x00000000


	//----- nvinfo : EIATTR_MIN_STACK_SIZE
	.align		4
.L_1030:
        /*17f4*/ 	.byte	0x04, 0x12
        /*17f6*/ 	.short	(.L_1032 - .L_1031)
	.align		4
.L_1031:
        /*17f8*/ 	.word	index@(_ZN10layer_norm13ln_fwd_kernelINS_13Kernel_traitsI6__halfS2_S2_S2_fjLj1024ELj1ELj4ELj1ELj16ENS_18Kernel_traits_baseILj1024ES2_S2_S2_S2_fjLj128EEEEELb1ELb1ELb1ELb1EEEvNS_9FwdParamsE)
        /*17fc*/ 	.word	0x00000000


	//----- nvinfo : EIATTR_MIN_STACK_SIZE
	.align		4
.L_1032:
        /*1800*/ 	.byte	0x04, 0x12
        /*1802*/ 	.short	(.L_1034 - .L_1033)
	.align		4
.L_1033:
        /*1804*/ 	.word	index@(_ZN10layer_norm13ln_fwd_kernelINS_13Kernel_traitsIf13__nv_bfloat16S2_S2_fjLj1024ELj1ELj4ELj1ELj16ENS_18Kernel_traits_baseILj1024EfS2_S2_S2_fjLj128EEEEELb0ELb0ELb0ELb0EEEvNS_9FwdParamsE)
        /*1808*/ 	.word	0x00000000


	//----- nvinfo : EIATTR_MIN_STACK_SIZE
	.align		4
.L_1034:
        /*180c*/ 	.byte	0x04, 0x12
        /*180e*/ 	.short	(.L_1036 - .L_1035)
	.align		4
.L_1035:
        /*1810*/ 	.word	index@(_ZN10layer_norm13ln_fwd_kernelINS_13Kernel_traitsIf13__nv_bfloat16S2_S2_fjLj1024ELj1ELj4ELj1ELj16ENS_18Kernel_traits_baseILj1024EfS2_S2_S2_fjLj128EEEEELb0ELb0ELb0ELb1EEEvNS_9FwdParamsE)
        /*1814*/ 	.word	0x00000000


	//----- nvinfo : EIATTR_MIN_STACK_SIZE
	.align		4
.L_1036:
        /*1818*/ 	.byte	0x04, 0x12
        /*181a*/ 	.short	(.L_1038 - .L_1037)
	.align		4
.L_1037:
        /*181c*/ 	.word	index@(_ZN10layer_norm13ln_fwd_kernelINS_13Kernel_traitsIf13__nv_bfloat16S2_S2_fjLj1024ELj1ELj4ELj1ELj16ENS_18Kernel_traits_baseILj1024EfS2_S2_S2_fjLj128EEEEELb0ELb0ELb1ELb0EEEvNS_9FwdParamsE)
        /*1820*/ 	.word	0x00000000


	//----- nvinfo : EIATTR_MIN_STACK_SIZE
	.align		4
.L_1038:
        /*1824*/ 	.byte	0x04, 0x12
        /*1826*/ 	.short	(.L_1040 - .L_1039)
	.align		4
.L_1039:
        /*1828*/ 	.word	index@(_ZN10layer_norm13ln_fwd_kernelINS_13Kernel_traitsIf13__nv_bfloat16S2_S2_fjLj1024ELj1ELj4ELj1ELj16ENS_18Kernel_traits_baseILj1024EfS2_S2_S2_fjLj128EEEEELb0ELb0ELb1ELb1EEEvNS_9FwdParamsE)
        /*182c*/ 	.word	0x00000000


	//----- nvinfo : EIATTR_MIN_STACK_SIZE
	.align		4
.L_1040:
        /*1830*/ 	.byte	0x04, 0x12
        /*1832*/ 	.short	(.L_1042 - .L_1041)
	.align		4
.L_1041:
        /*1834*/ 	.word	index@(_ZN10layer_norm13ln_fwd_kernelINS_13Kernel_traitsIf13__nv_bfloat16S2_S2_fjLj1024ELj1ELj4ELj1ELj16ENS_18Kernel_traits_baseILj1024EfS2_S2_S2_fjLj128EEEEELb0ELb1ELb0ELb0EEEvNS_9FwdParamsE)
        /*1838*/ 	.word	0x00000000


	//----- nvinfo : EIATTR_MIN_STACK_SIZE
	.align		4
.L_1042:
        /*183c*/ 	.byte	0x04, 0x12
        /*183e*/ 	.short	(.L_1044 - .L_1043)
	.align		4
.L_1043:
        /*1840*/ 	.word	index@(_ZN10layer_norm13ln_fwd_kernelINS_13Kernel_traitsIf13__nv_bfloat16S2_S2_fjLj1024ELj1ELj4ELj1ELj16ENS_18Kernel_traits_baseILj1024EfS2_S2_S2_fjLj128EEEEELb0ELb1ELb0ELb1EEEvNS_9FwdParamsE)
        /*1844*/ 	.word	0x00000000


	//----- nvinfo : EIATTR_MIN_STACK_SIZE
	.align		4
.L_1044:
        /*1848*/ 	.byte	0x04, 0x12
        /*184a*/ 	.short	(.L_1046 - .L_1045)
	.align		4
.L_1045:
        /*184c*/ 	.word	index@(_ZN10layer_norm13ln_fwd_kernelINS_13Kernel_traitsIf13__nv_bfloat16S2_S2_fjLj1024ELj1ELj4ELj1ELj16ENS_18Kernel_traits_baseILj1024EfS2_S2_S2_fjLj128EEEEELb0ELb1ELb1ELb0EEEvNS_9FwdParamsE)
        /*1850*/ 	.word	0x00000000


	//----- nvinfo : EIATTR_MIN_STACK_SIZE
	.align		4
.L_1046:
        /*1854*/ 	.byte	0x04, 0x12
        /*1856*/ 	.short	(.L_1048 - .L_1047)
	.align		4
.L_1047:
        /*1858*/ 	.word	index@(_ZN10layer_norm13ln_fwd_kernelINS_13Kernel_traitsIf13__nv_bfloat16S2_S2_fjLj1024ELj1ELj4ELj1ELj16ENS_18Kernel_traits_baseILj1024EfS2_S2_S2_fjLj128EEEEELb0ELb1ELb1ELb1EEEvNS_9FwdParamsE)
        /*185c*/ 	.word	0x00000000


	//----- nvinfo : EIATTR_MIN_STACK_SIZE
	.align		4
.L_1048:
        /*1860*/ 	.byte	0x04, 0x12
        /*1862*/ 	.short	(.L_1050 - .L_1049)
	.align		4
.L_1049:
        /*1864*/ 	.word	index@(_ZN10layer_norm13ln_fwd_kernelINS_13Kernel_traitsIf13__nv_bfloat16S2_S2_fjLj1024ELj1ELj4ELj1ELj16ENS_18Kernel_traits_baseILj1024EfS2_S2_S2_fjLj128EEEEELb1ELb0ELb0ELb0EEEvNS_9FwdParamsE)
        /*1868*/ 	.word	0x00000000


	//----- nvinfo : EIATTR_MIN_STACK_SIZE
	.align		4
.L_1050:
        /*186c*/ 	.byte	0x04, 0x12
        /*186e*/ 	.short	(.L_1052 - .L_1051)
	.align		4
.L_1051:
        /*1870*/ 	.word	index@(_ZN10layer_norm13ln_fwd_kernelINS_13Kernel_traitsIf13__nv_bfloat16S2_S2_fjLj1024ELj1ELj4ELj1ELj16ENS_18Kernel_traits_baseILj1024EfS2_S2_S2_fjLj128EEEEELb1ELb0ELb0ELb1EEEvNS_9FwdParamsE)
        /*1874*/ 	.word	0x00000000


	//----- nvinfo : EIATTR_MIN_STACK_SIZE
	.align		4
.L_1052:
        /*1878*/ 	.byte	0x04, 0x12
        /*187a*/ 	.short	(.L_1054 - .L_1053)
	.align		4
.L_1053:
        /*187c*/ 	.word	index@(_ZN10layer_norm13ln_fwd_kernelINS_13Kernel_traitsIf13__nv_bfloat16S2_S2_fjLj1024ELj1ELj4ELj1ELj16ENS_18Kernel_traits_baseILj1024EfS2_S2_S2_fjLj128EEEEELb1ELb0ELb1ELb0EEEvNS_9FwdParamsE)
        /*1880*/ 	.word	0x00000000


	//----- nvinfo : EIATTR_MIN_STACK_SIZE
	.align		4
.L_1054:
        /*1884*/ 	.byte	0x04, 0x12
        /*1886*/ 	.short	(.L_1056 - .L_1055)
	.align		4
.L_1055:
        /*1888*/ 	.word	index@(_ZN10layer_norm13ln_fwd_kernelINS_13Kernel_traitsIf13__nv_bfloat16S2_S2_fjLj1024ELj1ELj4ELj1ELj16ENS_18Kernel_traits_baseILj1024EfS2_S2_S2_fjLj128EEEEELb1ELb0ELb1ELb1EEEvNS_9FwdParamsE)
        /*188c*/ 	.word	0x00000000


	//----- nvinfo : EIATTR_MIN_STACK_SIZE
	.align		4
.L_1056:
        /*1890*/ 	.byte	0x04, 0x12
        /*1892*/ 	.short	(.L_1058 - .L_1057)
	.align		4
.L_1057:
        /*1894*/ 	.word	index@(_ZN10layer_norm13ln_fwd_kernelINS_13Kernel_traitsIf13__nv_bfloat16S2_S2_fjLj1024ELj1ELj4ELj1ELj16ENS_18Kernel_traits_baseILj1024EfS2_S2_S2_fjLj128EEEEELb1ELb1ELb0ELb0EEEvNS_9FwdParamsE)
        /*1898*/ 	.word	0x00000000


	//----- nvinfo : EIATTR_MIN_STACK_SIZE
	.align		4
.L_1058:
        /*189c*/ 	.byte	0x04, 0x12
        /*189e*/ 	.short	(.L_1060 - .L_1059)
	.align		4
.L_1059:
        /*18a0*/ 	.word	index@(_ZN10layer_norm13ln_fwd_kernelINS_13Kernel_traitsIf13__nv_bfloat16S2_S2_fjLj1024ELj1ELj4ELj1ELj16ENS_18Kernel_traits_baseILj1024EfS2_S2_S2_fjLj128EEEEELb1ELb1ELb0ELb1EEEvNS_9FwdParamsE)
        /*18a4*/ 	.word	0x00000000


	//----- nvinfo : EIATTR_MIN_STACK_SIZE
	.align		4
.L_1060:
        /*18a8*/ 	.byte	0x04, 0x12
        /*18aa*/ 	.short	(.L_1062 - .L_1061)
	.align		4
.L_1061:
        /*18ac*/ 	.word	index@(_ZN10layer_norm13ln_fwd_kernelINS_13Kernel_traitsIf13__nv_bfloat16S2_S2_fjLj1024ELj1ELj4ELj1ELj16ENS_18Kernel_traits_baseILj1024EfS2_S2_S2_fjLj128EEEEELb1ELb1ELb1ELb0EEEvNS_9FwdParamsE)
        /*18b0*/ 	.word	0x00000000


	//----- nvinfo : EIATTR_MIN_STACK_SIZE
	.align		4
.L_1062:
        /*18b4*/ 	.byte	0x04, 0x12
        /*18b6*/ 	.short	(.L_1064 - .L_1063)
	.align		4
.L_1063:
        /*18b8*/ 	.word	index@(_ZN10layer_norm13ln_fwd_kernelINS_13Kernel_traitsIf13__nv_bfloat16S2_S2_fjLj1024ELj1ELj4ELj1ELj16ENS_18Kernel_traits_baseILj1024EfS2_S2_S2_fjLj128EEEEELb1ELb1ELb1ELb1EEEvNS_9FwdParamsE)
        /*18bc*/ 	.word	0x00000000


	//----- nvinfo : EIATTR_MIN_STACK_SIZE
	.align		4
.L_1064:
        /*18c0*/ 	.byte	0x04, 0x12
        /*18c2*/ 	.short	(.L_1066 - .L_1065)
	.align		4
.L_1065:
        /*18c4*/ 	.word	index@(_ZN10layer_norm13ln_fwd_kernelINS_13Kernel_traitsI13__nv_bfloat16S2_fS2_fjLj1024ELj1ELj4ELj1ELj16ENS_18Kernel_traits_baseILj1024ES2_S2_fS2_fjLj128EEEEELb0ELb0ELb0ELb0EEEvNS_9FwdParamsE)
        /*18c8*/ 	.word	0x00000000


	//----- nvinfo : EIATTR_MIN_STACK_SIZE
	.align		4
.L_1066:
        /*18cc*/ 	.byte	0x04, 0x12
        /*18ce*/ 	.short	(.L_1068 - .L_1067)
	.align		4
.L_1067:
        /*18d0*/ 	.word	index@(_ZN10layer_norm13ln_fwd_kernelINS_13Kernel_traitsI13__nv_bfloat16S2_fS2_fjLj1024ELj1ELj4ELj1ELj16ENS_18Kernel_traits_baseILj1024ES2_S2_fS2_fjLj128EEEEELb0ELb0ELb0ELb1EEEvNS_9FwdParamsE)
        /*18d4*/ 	.word	0x00000000


	//----- nvinfo : EIATTR_MIN_STACK_SIZE
	.align		4
.L_1068:
        /*18d8*/ 	.byte	0x04, 0x12
        /*18da*/ 	.short	(.L_1070 - .L_1069)
	.align		4
.L_1069:
        /*18dc*/ 	.word	index@(_ZN10layer_norm13ln_fwd_kernelINS_13Kernel_traitsI13__nv_bfloat16S2_fS2_fjLj1024ELj1ELj4ELj1ELj16ENS_18Kernel_traits_baseILj1024ES2_S2_fS2_fjLj128EEEEELb0ELb0ELb1ELb0EEEvNS_9FwdParamsE)
        /*18e0*/ 	.word	0x00000000


	//----- nvinfo : EIATTR_MIN_STACK_SIZE
	.align		4
.L_1070:
        /*18e4*/ 	.byte	0x04, 0x12
        /*18e6*/ 	.short	(.L_1072 - .L_1071)
	.align		4
.L_1071:
        /*18e8*/ 	.word	index@(_ZN10layer_norm13ln_fwd_kernelINS_13Kernel_traitsI13__nv_bfloat16S2_fS2_fjLj1024ELj1ELj4ELj1ELj16ENS_18Kernel_traits_baseILj1024ES2_S2_fS2_fjLj128EEEEELb0ELb0ELb1ELb1EEEvNS_9FwdParamsE)
        /*18ec*/ 	.word	0x00000000


	//----- nvinfo : EIATTR_MIN_STACK_SIZE
	.align		4
.L_1072:
        /*18f0*/ 	.byte	0x04, 0x12
        /*18f2*/ 	.short	(.L_1074 - .L_1073)
	.align		4
.L_1073:
        /*18f4*/ 	.word	index@(_ZN10layer_norm13ln_fwd_kernelINS_13Kernel_traitsI13__nv_bfloat16S2_fS2_fjLj1024ELj1ELj4ELj1ELj16ENS_18Kernel_traits_baseILj1024ES2_S2_fS2_fjLj128EEEEELb0ELb1ELb0ELb0EEEvNS_9FwdParamsE)
        /*18f8*/ 	.word	0x00000000


	//----- nvinfo : EIATTR_MIN_STACK_SIZE
	.align		4
.L_1074:
        /*18fc*/ 	.byte	0x04, 0x12
        /*18fe*/ 	.short	(.L_1076 - .L_1075)
	.align		4
.L_1075:
        /*1900*/ 	.word	index@(_ZN10layer_norm13ln_fwd_kernelINS_13Kernel_traitsI13__nv_bfloat16S2_fS2_fjLj1024ELj1ELj4ELj1ELj16ENS_18Kernel_traits_baseILj1024ES2_S2_fS2_fjLj128EEEEELb0ELb1ELb0ELb1EEEvNS_9FwdParamsE)
        /*1904*/ 	.word	0x00000000


	//----- nvinfo : EIATTR_MIN_STACK_SIZE
	.align		4
.L_1076:
        /*1908*/ 	.byte	0x04, 0x12
        /*190a*/ 	.short	(.L_1078 - .L_1077)
	.align		4
.L_1077:
        /*190c*/ 	.word	index@(_ZN10layer_norm13ln_fwd_kernelINS_13Kernel_traitsI13__nv_bfloat16S2_fS2_fjLj1024ELj1ELj4ELj1ELj16ENS_18Kernel_traits_baseILj1024ES2_S2_fS2_fjLj128EEEEELb0ELb1ELb1ELb0EEEvNS_9FwdParamsE)
        /*1910*/ 	.word	0x00000000


	//----- nvinfo : EIATTR_MIN_STACK_SIZE
	.align		4
.L_1078:
        /*1914*/ 	.byte	0x04, 0x12
        /*1916*/ 	.short	(.L_1080 - .L_1079)
	.align		4
.L_1079:
        /*1918*/ 	.word	index@(_ZN10layer_norm13ln_fwd_kernelINS_13Kernel_traitsI13__nv_bfloat16S2_fS2_fjLj1024ELj1ELj4ELj1ELj16ENS_18Kernel_traits_baseILj1024ES2_S2_fS2_fjLj128EEEEELb0ELb1ELb1ELb1EEEvNS_9FwdParamsE)
        /*191c*/ 	.word	0x00000000


	//----- nvinfo : EIATTR_MIN_STACK_SIZE
	.align		4
.L_1080:
        /*1920*/ 	.byte	0x04, 0x12
        /*1922*/ 	.short	(.L_1082 - .L_1081)
	.align		4
.L_1081:
        /*1924*/ 	.word	index@(_ZN10layer_norm13ln_fwd_kernelINS_13Kernel_traitsI13__nv_bfloat16S2_fS2_fjLj1024ELj1ELj4ELj1ELj16ENS_18Kernel_traits_baseILj1024ES2_S2_fS2_fjLj128EEEEELb1ELb0ELb0ELb0EEEvNS_9FwdParamsE)
        /*1928*/ 	.word	0x00000000


	//----- nvinfo : EIATTR_MIN_STACK_SIZE
	.align		4
.L_1082:
        /*192c*/ 	.byte	0x04, 0x12
        /*192e*/ 	.short	(.L_1084 - .L_1083)
	.align		4
.L_1083:
        /*1930*/ 	.word	index@(_ZN10layer_norm13ln_fwd_kernelINS_13Kernel_traitsI13__nv_bfloat16S2_fS2_fjLj1024ELj1ELj4ELj1ELj16ENS_18Kernel_traits_baseILj1024ES2_S2_fS2_fjLj128EEEEELb1ELb0ELb0ELb1EEEvNS_9FwdParamsE)
        /*1934*/ 	.word	0x00000000


	//----- nvinfo : EIATTR_MIN_STACK_SIZE
	.align		4
.L_1084:
        /*1938*/ 	.byte	0x04, 0x12
        /*193a*/ 	.short	(.L_1086 - .L_1085)
	.align		4
.L_1085:
        /*193c*/ 	.word	index@(_ZN10layer_norm13ln_fwd_kernelINS_13Kernel_traitsI13__nv_bfloat16S2_fS2_fjLj1024ELj1ELj4ELj1ELj16ENS_18Kernel_traits_baseILj1024ES2_S2_fS2_fjLj128EEEEELb1ELb0ELb1ELb0EEEvNS_9FwdParamsE)
        /*1940*/ 	.word	0x00000000


	//----- nvinfo : EIATTR_MIN_STACK_SIZE
	.align		4
.L_1086:
        /*1944*/ 	.byte	0x04, 0x12
        /*1946*/ 	.short	(.L_1088 - .L_1087)
	.align		4
.L_1087:
        /*1948*/ 	.word	index@(_ZN10layer_norm13ln_fwd_kernelINS_13Kernel_traitsI13__nv_bfloat16S2_fS2_fjLj1024ELj1ELj4ELj1ELj16ENS_18Kernel_traits_baseILj1024ES2_S2_fS2_fjLj128EEEEELb1ELb0ELb1ELb1EEEvNS_9FwdParamsE)
        /*194c*/ 	.word	0x00000000


	//----- nvinfo : EIATTR_MIN_STACK_SIZE
	.align		4
.L_1088:
        /*1950*/ 	.byte	0x04, 0x12
        /*1952*/ 	.short	(.L_1090 - .L_1089)
	.align		4
.L_1089:
        /*1954*/ 	.word	index@(_ZN10layer_norm13ln_fwd_kernelINS_13Kernel_traitsI13__nv_bfloat16S2_fS2_fjLj1024ELj1ELj4ELj1ELj16ENS_18Kernel_traits_baseILj1024ES2_S2_fS2_fjLj128EEEEELb1ELb1ELb0ELb0EEEvNS_9FwdParamsE)
        /*1958*/ 	.word	0x00000000


	//----- nvinfo : EIATTR_MIN_STACK_SIZE
	.align		4
.L_1090:
        /*195c*/ 	.byte	0x04, 0x12
        /*195e*/ 	.short	(.L_1092 - .L_1091)
	.align		4
.L_1091:
        /*1960*/ 	.word	index@(_ZN10layer_norm13ln_fwd_kernelINS_13Kernel_traitsI13__nv_bfloat16S2_fS2_fjLj1024ELj1ELj4ELj1ELj16ENS_18Kernel_traits_baseILj1024ES2_S2_fS2_fjLj128EEEEELb1ELb1ELb0ELb1EEEvNS_9FwdParamsE)
        /*1964*/ 	.word	0x00000000


	//----- nvinfo : EIATTR_MIN_STACK_SIZE
	.align		4
.L_1092:
        /*1968*/ 	.byte	0x04, 0x12
        /*196a*/ 	.short	(.L_1094 - .L_1093)
	.align		4
.L_1093:
        /*196c*/ 	.word	index@(_ZN10layer_norm13ln_fwd_kernelINS_13Kernel_traitsI13__nv_bfloat16S2_fS2_fjLj1024ELj1ELj4ELj1ELj16ENS_18Kernel_traits_baseILj1024ES2_S2_fS2_fjLj128EEEEELb1ELb1ELb1ELb0EEEvNS_9FwdParamsE)
        /*1970*/ 	.word	0x00000000


	//----- nvinfo : EIATTR_MIN_STACK_SIZE
	.align		4
.L_1094:
        /*1974*/ 	.byte	0x04, 0x12
        /*1976*/ 	.short	(.L_1096 - .L_1095)
	.align		4
.L_1095:
        /*1978*/ 	.word	index@(_ZN10layer_norm13ln_fwd_kernelINS_13Kernel_traitsI13__nv_bfloat16S2_fS2_fjLj1024ELj1ELj4ELj1ELj16ENS_18Kernel_traits_baseILj1024ES2_S2_fS2_fjLj128EEEEELb1ELb1ELb1ELb1EEEvNS_9FwdParamsE)
        /*197c*/ 	.word	0x00000000


	//----- nvinfo : EIATTR_MIN_STACK_SIZE
	.align		4
.L_1096:
        /*1980*/ 	.byte	0x04, 0x12
        /*1982*/ 	.short	(.L_1098 - .L_1097)
	.align		4
.L_1097:
        /*1984*/ 	.word	index@(_ZN10layer_norm13ln_fwd_kernelINS_13Kernel_traitsIf13__nv_bfloat16fS2_fjLj1024ELj1ELj4ELj1ELj16ENS_18Kernel_traits_baseILj1024EfS2_fS2_fjLj128EEEEELb0ELb0ELb0ELb0EEEvNS_9FwdParamsE)
        /*1988*/ 	.word	0x00000000


	//----- nvinfo : EIATTR_MIN_STACK_SIZE
	.align		4
.L_1098:
        /*198c*/ 	.byte	0x04, 0x12
        /*198e*/ 	.short	(.L_1100 - .L_1099)
	.align		4
.L_1099:
        /*1990*/ 	.word	index@(_ZN10layer_norm13ln_fwd_kernelINS_13Kernel_traitsIf13__nv_bfloat16fS2_fjLj1024ELj1ELj4ELj1ELj16ENS_18Kernel_traits_baseILj1024EfS2_fS2_fjLj128EEEEELb0ELb0ELb0ELb1EEEvNS_9FwdParamsE)
        /*1994*/ 	.word	0x00000000


	//----- nvinfo : EIATTR_MIN_STACK_SIZE
	.align		4
.L_1100:
        /*1998*/ 	.byte	0x04, 0x12
        /*199a*/ 	.short	(.L_1102 - .L_1101)
	.align		4
.L_1101:
        /*199c*/ 	.word	index@(_ZN10layer_norm13ln_fwd_kernelINS_13Kernel_traitsIf13__nv_bfloat16fS2_fjLj1024ELj1ELj4ELj1ELj16ENS_18Kernel_traits_baseILj1024EfS2_fS2_fjLj128EEEEELb0ELb0ELb1ELb0EEEvNS_9FwdParamsE)
        /*19a0*/ 	.word	0x00000000


	//----- nvinfo : EIATTR_MIN_STACK_SIZE
	.align		4
.L_1102:
        /*19a4*/ 	.byte	0x04, 0x12
        /*19a6*/ 	.short	(.L_1104 - .L_1103)
	.align		4
.L_1103:
        /*19a8*/ 	.word	index@(_ZN10layer_norm13ln_fwd_kernelINS_13Kernel_traitsIf13__nv_bfloat16fS2_fjLj1024ELj1ELj4ELj1ELj16ENS_18Kernel_traits_baseILj1024EfS2_fS2_fjLj128EEEEELb0ELb0ELb1ELb1EEEvNS_9FwdParamsE)
        /*19ac*/ 	.word	0x00000000


	//----- nvinfo : EIATTR_MIN_STACK_SIZE
	.align		4
.L_1104:
        /*19b0*/ 	.byte	0x04, 0x12
        /*19b2*/ 	.short	(.L_1106 - .L_1105)
	.align		4
.L_1105:
        /*19b4*/ 	.word	index@(_ZN10layer_norm13ln_fwd_kernelINS_13Kernel_traitsIf13__nv_bfloat16fS2_fjLj1024ELj1ELj4ELj1ELj16ENS_18Kernel_traits_baseILj1024EfS2_fS2_fjLj128EEEEELb0ELb1ELb0ELb0EEEvNS_9FwdParamsE)
        /*19b8*/ 	.word	0x00000000


	//----- nvinfo : EIATTR_MIN_STACK_SIZE
	.align		4
.L_1106:
        /*19bc*/ 	.byte	0x04, 0x12
        /*19be*/ 	.short	(.L_1108 - .L_1107)
	.align		4
.L_1107:
        /*19c0*/ 	.word	index@(_ZN10layer_norm13ln_fwd_kernelINS_13Kernel_traitsIf13__nv_bfloat16fS2_fjLj1024ELj1ELj4ELj1ELj16ENS_18Kernel_traits_baseILj1024EfS2_fS2_fjLj128EEEEELb0ELb1ELb0ELb1EEEvNS_9FwdParamsE)
        /*19c4*/ 	.word	0x00000000


	//----- nvinfo : EIATTR_MIN_STACK_SIZE
	.align		4
.L_1108:
        /*19c8*/ 	.byte	0x04, 0x12
        /*19ca*/ 	.short	(.L_1110 - .L_1109)
	.align		4
.L_1109:
        /*19cc*/ 	.word	index@(_ZN10layer_norm13ln_fwd_kernelINS_13Kernel_traitsIf13__nv_bfloat16fS2_fjLj1024ELj1ELj4ELj1ELj16ENS_18Kernel_traits_baseILj1024EfS2_fS2_fjLj128EEEEELb0ELb1ELb1ELb0EEEvNS_9FwdParamsE)
        /*19d0*/ 	.word	0x00000000


	//----- nvinfo : EIATTR_MIN_STACK_SIZE
	.align		4
.L_1110:
        /*19d4*/ 	.byte	0x04, 0x12
        /*19d6*/ 	.short	(.L_1112 - .L_1111)
	.align		4
.L_1111:
        /*19d8*/ 	.word	index@(_ZN10layer_norm13ln_fwd_kernelINS_13Kernel_traitsIf13__nv_bfloat16fS2_fjLj1024ELj1ELj4ELj1ELj16ENS_18Kernel_traits_baseILj1024EfS2_fS2_fjLj128EEEEELb0ELb1ELb1ELb1EEEvNS_9FwdParamsE)
        /*19dc*/ 	.word	0x00000000


	//----- nvinfo : EIATTR_MIN_STACK_SIZE
	.align		4
.L_1112:
        /*19e0*/ 	.byte	0x04, 0x12
        /*19e2*/ 	.short	(.L_1114 - .L_1113)
	.align		4
.L_1113:
        /*19e4*/ 	.word	index@(_ZN10layer_norm13ln_fwd_kernelINS_13Kernel_traitsIf13__nv_bfloat16fS2_fjLj1024ELj1ELj4ELj1ELj16ENS_18Kernel_traits_baseILj1024EfS2_fS2_fjLj128EEEEELb1ELb0ELb0ELb0EEEvNS_9FwdParamsE)
        /*19e8*/ 	.word	0x00000000


	//----- nvinfo : EIATTR_MIN_STACK_SIZE
	.align		4
.L_1114:
        /*19ec*/ 	.byte	0x04, 0x12
        /*19ee*/ 	.short	(.L_1116 - .L_1115)
	.align		4
.L_1115:
        /*19f0*/ 	.word	index@(_ZN10layer_norm13ln_fwd_kernelINS_13Kernel_traitsIf13__nv_bfloat16fS2_fjLj1024ELj1ELj4ELj1ELj16ENS_18Kernel_traits_baseILj1024EfS2_fS2_fjLj128EEEEELb1ELb0ELb0ELb1EEEvNS_9FwdParamsE)
        /*19f4*/ 	.word	0x00000000


	//----- nvinfo : EIATTR_MIN_STACK_SIZE
	.align		4
.L_1116:
        /*19f8*/ 	.byte	0x04, 0x12
        /*19fa*/ 	.short	(.L_1118 - .L_1117)
	.align		4
.L_1117:
        /*19fc*/ 	.word	index@(_ZN10layer_norm13ln_fwd_kernelINS_13Kernel_traitsIf13__nv_bfloat16fS2_fjLj1024ELj1ELj4ELj1ELj16ENS_18Kernel_traits_baseILj1024EfS2_fS2_fjLj128EEEEELb1ELb0ELb1ELb0EEEvNS_9FwdParamsE)
        /*1a00*/ 	.word	0x00000000


	//----- nvinfo : EIATTR_MIN_STACK_SIZE
	.align		4
.L_1118:
        /*1a04*/ 	.byte	0x04, 0x12
        /*1a06*/ 	.short	(.L_1120 - .L_1119)
	.align		4
.L_1119:
        /*1a08*/ 	.word	index@(_ZN10layer_norm13ln_fwd_kernelINS_13Kernel_traitsIf13__nv_bfloat16fS2_fjLj1024ELj1ELj4ELj1ELj16ENS_18Kernel_traits_baseILj1024EfS2_fS2_fjLj128EEEEELb1ELb0ELb1ELb1EEEvNS_9FwdParamsE)
        /*1a0c*/ 	.word	0x00000000


	//----- nvinfo : EIATTR_MIN_STACK_SIZE
	.align		4
.L_1120:
        /*1a10*/ 	.byte	0x04, 0x12
        /*1a12*/ 	.short	(.L_1122 - .L_1121)
	.align		4
.L_1121:
        /*1a14*/ 	.word	index@(_ZN10layer_norm13ln_fwd_kernelINS_13Kernel_traitsIf13__nv_bfloat16fS2_fjLj1024ELj1ELj4ELj1ELj16ENS_18Kernel_traits_baseILj1024EfS2_fS2_fjLj128EEEEELb1ELb1ELb0ELb0EEEvNS_9FwdParamsE)
        /*1a18*/ 	.word	0x00000000


	//----- nvinfo : EIATTR_MIN_STACK_SIZE
	.align		4
.L_1122:
        /*1a1c*/ 	.byte	0x04, 0x12
        /*1a1e*/ 	.short	(.L_1124 - .L_1123)
	.align		4
.L_1123:
        /*1a20*/ 	.word	index@(_ZN10layer_norm13ln_fwd_kernelINS_13Kernel_traitsIf13__nv_bfloat16fS2_fjLj1024ELj1ELj4ELj1ELj16ENS_18Kernel_traits_baseILj1024EfS2_fS2_fjLj128EEEEELb1ELb1ELb0ELb1EEEvNS_9FwdParamsE)
        /*1a24*/ 	.word	0x00000000


	//----- nvinfo : EIATTR_MIN_STACK_SIZE
	.align		4
.L_1124:
        /*1a28*/ 	.byte	0x04, 0x12
        /*1a2a*/ 	.short	(.L_1126 - .L_1125)
	.align		4
.L_1125:
        /*1a2c*/ 	.word	index@(_ZN10layer_norm13ln_fwd_kernelINS_13Kernel_traitsIf13__nv_bfloat16fS2_fjLj1024ELj1ELj4ELj1ELj16ENS_18Kernel_traits_baseILj1024EfS2_fS2_fjLj128EEEEELb1ELb1ELb1ELb0EEEvNS_9FwdParamsE)
        /*1a30*/ 	.word	0x00000000


	//----- nvinfo : EIATTR_MIN_STACK_SIZE
	.align		4
.L_1126:
        /*1a34*/ 	.byte	0x04, 0x12
        /*1a36*/ 	.short	(.L_1128 - .L_1127)
	.align		4
.L_1127:
        /*1a38*/ 	.word	index@(_ZN10layer_norm13ln_fwd_kernelINS_13Kernel_traitsIf13__nv_bfloat16fS2_fjLj1024ELj1ELj4ELj1ELj16ENS_18Kernel_traits_baseILj1024EfS2_fS2_fjLj128EEEEELb1ELb1ELb1ELb1EEEvNS_9FwdParamsE)
        /*1a3c*/ 	.word	0x00000000


	//----- nvinfo : EIATTR_MIN_STACK_SIZE
	.align		4
.L_1128:
        /*1a40*/ 	.byte	0x04, 0x12
        /*1a42*/ 	.short	(.L_1130 - .L_1129)
	.align		4
.L_1129:
        /*1a44*/ 	.word	index@(_ZN10layer_norm13ln_fwd_kernelINS_13Kernel_traitsIf6__halfS2_S2_fjLj1024ELj1ELj4ELj1ELj16ENS_18Kernel_traits_baseILj1024EfS2_S2_S2_fjLj128EEEEELb0ELb0ELb0ELb0EEEvNS_9FwdParamsE)
        /*1a48*/ 	.word	0x00000000


	//----- nvinfo : EIATTR_MIN_STACK_SIZE
	.align		4
.L_1130:
        /*1a4c*/ 	.byte	0x04, 0x12
        /*1a4e*/ 	.short	(.L_1132 - .L_1131)
	.align		4
.L_1131:
        /*1a50*/ 	.word	index@(_ZN10layer_norm13ln_fwd_kernelINS_13Kernel_traitsIf6__halfS2_S2_fjLj1024ELj1ELj4ELj1ELj16ENS_18Kernel_traits_baseILj1024EfS2_S2_S2_fjLj128EEEEELb0ELb0ELb0ELb1EEEvNS_9FwdParamsE)
        /*1a54*/ 	.word	0x00000000


	//----- nvinfo : EIATTR_MIN_STACK_SIZE
	.align		4
.L_1132:
        /*1a58*/ 	.byte	0x04, 0x12
        /*1a5a*/ 	.short	(.L_1134 - .L_1133)
	.align		4
.L_1133:
        /*1a5c*/ 	.word	index@(_ZN10layer_norm13ln_fwd_kernelINS_13Kernel_traitsIf6__halfS2_S2_fjLj1024ELj1ELj4ELj1ELj16ENS_18Kernel_traits_baseILj1024EfS2_S2_S2_fjLj128EEEEELb0ELb0ELb1ELb0EEEvNS_9FwdParamsE)
        /*1a60*/ 	.word	0x00000000


	//----- nvinfo : EIATTR_MIN_STACK_SIZE
	.align		4
.L_1134:
        /*1a64*/ 	.byte	0x04, 0x12
        /*1a66*/ 	.short	(.L_1136 - .L_1135)
	.align		4
.L_1135:
        /*1a68*/ 	.word	index@(_ZN10layer_norm13ln_fwd_kernelINS_13Kernel_traitsIf6__halfS2_S2_fjLj1024ELj1ELj4ELj1ELj16ENS_18Kernel_traits_baseILj1024EfS2_S2_S2_fjLj128EEEEELb0ELb0ELb1ELb1EEEvNS_9FwdParamsE)
        /*1a6c*/ 	.word	0x00000000


	//----- nvinfo : EIATTR_MIN_STACK_SIZE
	.align		4
.L_1136:
        /*1a70*/ 	.byte	0x04, 0x12
        /*1a72*/ 	.short	(.L_1138 - .L_1137)
	.align		4
.L_1137:
        /*1a74*/ 	.word	index@(_ZN10layer_norm13ln_fwd_kernelINS_13Kernel_traitsIf6__halfS2_S2_fjLj1024ELj1ELj4ELj1ELj16ENS_18Kernel_traits_baseILj1024EfS2_S2_S2_fjLj128EEEEELb0ELb1ELb0ELb0EEEvNS_9FwdParamsE)
        /*1a78*/ 	.word	0x00000000


	//----- nvinfo : EIATTR_MIN_STACK_SIZE
	.align		4
.L_1138:
        /*1a7c*/ 	.byte	0x04, 0x12
        /*1a7e*/ 	.short	(.L_1140 - .L_1139)
	.align		4
.L_1139:
        /*1a80*/ 	.word	index@(_ZN10layer_norm13ln_fwd_kernelINS_13Kernel_traitsIf6__halfS2_S2_fjLj1024ELj1ELj4ELj1ELj16ENS_18Kernel_traits_baseILj1024EfS2_S2_S2_fjLj128EEEEELb0ELb1ELb0ELb1EEEvNS_9FwdParamsE)
        /*1a84*/ 	.word	0x00000000


	//----- nvinfo : EIATTR_MIN_STACK_SIZE
	.align		4
.L_1140:
        /*1a88*/ 	.byte	0x04, 0x12
        /*1a8a*/ 	.short	(.L_1142 - .L_1141)
	.align		4
.L_1141:
        /*1a8c*/ 	.word	index@(_ZN10layer_norm13ln_fwd_kernelINS_13Kernel_traitsIf6__halfS2_S2_fjLj1024ELj1ELj4ELj1ELj16ENS_18Kernel_traits_baseILj1024EfS2_S2_S2_fjLj128EEEEELb0ELb1ELb1ELb0EEEvNS_9FwdParamsE)
        /*1a90*/ 	.word	0x00000000


	//----- nvinfo : EIATTR_MIN_STACK_SIZE
	.align		4
.L_1142:
        /*1a94*/ 	.byte	0x04, 0x12
        /*1a96*/ 	.short	(.L_1144 - .L_1143)
	.align		4
.L_1143:
        /*1a98*/ 	.word	index@(_ZN10layer_norm13ln_fwd_kernelINS_13Kernel_traitsIf6__halfS2_S2_fjLj1024ELj1ELj4ELj1ELj16ENS_18Kernel_traits_baseILj1024EfS2_S2_S2_fjLj128EEEEELb0ELb1ELb1ELb1EEEvNS_9FwdParamsE)
        /*1a9c*/ 	.word	0x00000000


	//----- nvinfo : EIATTR_MIN_STACK_SIZE
	.align		4
.L_1144:
        /*1aa0*/ 	.byte	0x04, 0x12
        /*1aa2*/ 	.short	(.L_1146 - .L_1145)
	.align		4
.L_1145:
        /*1aa4*/ 	.word	index@(_ZN10layer_norm13ln_fwd_kernelINS_13Kernel_traitsIf6__halfS2_S2_fjLj1024ELj1ELj4ELj1ELj16ENS_18Kernel_traits_baseILj1024EfS2_S2_S2_fjLj128EEEEELb1ELb0ELb0ELb0EEEvNS_9FwdParamsE)
        /*1aa8*/ 	.word	0x00000000


	//----- nvinfo : EIATTR_MIN_STACK_SIZE
	.align		4
.L_1146:
        /*1aac*/ 	.byte	0x04, 0x12
        /*1aae*/ 	.short	(.L_1148 - .L_1147)
	.align		4
.L_1147:
        /*1ab0*/ 	.word	index@(_ZN10layer_norm13ln_fwd_kernelINS_13Kernel_traitsIf6__halfS2_S2_fjLj1024ELj1ELj4ELj1ELj16ENS_18Kernel_traits_baseILj1024EfS2_S2_S2_fjLj128EEEEELb1ELb0ELb0ELb1EEEvNS_9FwdParamsE)
        /*1ab4*/ 	.word	0x00000000


	//----- nvinfo : EIATTR_MIN_STACK_SIZE
	.align		4
.L_1148:
        /*1ab8*/ 	.byte	0x04, 0x12
        /*1aba*/ 	.short	(.L_1150 - .L_1149)
	.align		4
.L_1149:
        /*1abc*/ 	.word	index@(_ZN10layer_norm13ln_fwd_kernelINS_13Kernel_traitsIf6__halfS2_S2_fjLj1024ELj1ELj4ELj1ELj16ENS_18Kernel_traits_baseILj1024EfS2_S2_S2_fjLj128EEEEELb1ELb0ELb1ELb0EEEvNS_9FwdParamsE)
        /*1ac0*/ 	.word	0x00000000


	//----- nvinfo : EIATTR_MIN_STACK_SIZE
	.align		4
.L_1150:
        /*1ac4*/ 	.byte	0x04, 0x12
        /*1ac6*/ 	.short	(.L_1152 - .L_1151)
	.align		4
.L_1151:
        /*1ac8*/ 	.word	index@(_ZN10layer_norm13ln_fwd_kernelINS_13Kernel_traitsIf6__halfS2_S2_fjLj1024ELj1ELj4ELj1ELj16ENS_18Kernel_traits_baseILj1024EfS2_S2_S2_fjLj128EEEEELb1ELb0ELb1ELb1EEEvNS_9FwdParamsE)
        /*1acc*/ 	.word	0x00000000


	//----- nvinfo : EIATTR_MIN_STACK_SIZE
	.align		4
.L_1152:
        /*1ad0*/ 	.byte	0x04, 0x12
        /*1ad2*/ 	.short	(.L_1154 - .L_1153)
	.align		4
.L_1153:
        /*1ad4*/ 	.word	index@(_ZN10layer_norm13ln_fwd_kernelINS_13Kernel_traitsIf6__halfS2_S2_fjLj1024ELj1ELj4ELj1ELj16ENS_18Kernel_traits_baseILj1024EfS2_S2_S2_fjLj128EEEEELb1ELb1ELb0ELb0EEEvNS_9FwdParamsE)
        /*1ad8*/ 	.word	0x00000000


	//----- nvinfo : EIATTR_MIN_STACK_SIZE
	.align		4
.L_1154:
        /*1adc*/ 	.byte	0x04, 0x12
        /*1ade*/ 	.short	(.L_1156 - .L_1155)
	.align		4
.L_1155:
        /*1ae0*/ 	.word	index@(_ZN10layer_norm13ln_fwd_kernelINS_13Kernel_traitsIf6__halfS2_S2_fjLj1024ELj1ELj4ELj1ELj16ENS_18Kernel_traits_baseILj1024EfS2_S2_S2_fjLj128EEEEELb1ELb1ELb0ELb1EEEvNS_9FwdParamsE)
        /*1ae4*/ 	.word	0x00000000


	//----- nvinfo : EIATTR_MIN_STACK_SIZE
	.align		4
.L_1156:
        /*1ae8*/ 	.byte	0x04, 0x12
        /*1aea*/ 	.short	(.L_1158 - .L_1157)
	.align		4
.L_1157:
        /*1aec*/ 	.word	index@(_ZN10layer_norm13ln_fwd_kernelINS_13Kernel_traitsIf6__halfS2_S2_fjLj1024ELj1ELj4ELj1ELj16ENS_18Kernel_traits_baseILj1024EfS2_S2_S2_fjLj128EEEEELb1ELb1ELb1ELb0EEEvNS_9FwdParamsE)
        /*1af0*/ 	.word	0x00000000


	//----- nvinfo : EIATTR_MIN_STACK_SIZE
	.align		4
.L_1158:
        /*1af4*/ 	.byte	0x04, 0x12
        /*1af6*/ 	.short	(.L_1160 - .L_1159)
	.align		4
.L_1159:
        /*1af8*/ 	.word	index@(_ZN10layer_norm13ln_fwd_kernelINS_13Kernel_traitsIf6__halfS2_S2_fjLj1024ELj1ELj4ELj1ELj16ENS_18Kernel_traits_baseILj1024EfS2_S2_S2_fjLj128EEEEELb1ELb1ELb1ELb1EEEvNS_9FwdParamsE)
        /*1afc*/ 	.word	0x00000000


	//----- nvinfo : EIATTR_MIN_STACK_SIZE
	.align		4
.L_1160:
        /*1b00*/ 	.byte	0x04, 0x12
        /*1b02*/ 	.short	(.L_1162 - .L_1161)
	.align		4
.L_1161:
        /*1b04*/ 	.word	index@(_ZN10layer_norm13ln_fwd_kernelINS_13Kernel_traitsI6__halfS2_fS2_fjLj1024ELj1ELj4ELj1ELj16ENS_18Kernel_traits_baseILj1024ES2_S2_fS2_fjLj128EEEEELb0ELb0ELb0ELb0EEEvNS_9FwdParamsE)
        /*1b08*/ 	.word	0x00000000


	//----- nvinfo : EIATTR_MIN_STACK_SIZE
	.align		4
.L_1162:
        /*1b0c*/ 	.byte	0x04, 0x12
        /*1b0e*/ 	.short	(.L_1164 - .L_1163)
	.align		4
.L_1163:
        /*1b10*/ 	.word	index@(_ZN10layer_norm13ln_fwd_kernelINS_13Kernel_traitsI6__halfS2_fS2_fjLj1024ELj1ELj4ELj1ELj16ENS_18Kernel_traits_baseILj1024ES2_S2_fS2_fjLj128EEEEELb0ELb0ELb0ELb1EEEvNS_9FwdParamsE)
        /*1b14*/ 	.word	0x00000000


	//----- nvinfo : EIATTR_MIN_STACK_SIZE
	.align		4
.L_1164:
        /*1b18*/ 	.byte	0x04, 0x12
        /*1b1a*/ 	.short	(.L_1166 - .L_1165)
	.align		4
.L_1165:
        /*1b1c*/ 	.word	index@(_ZN10layer_norm13ln_fwd_kernelINS_13Kernel_traitsI6__halfS2_fS2_fjLj1024ELj1ELj4ELj1ELj16ENS_18Kernel_traits_baseILj1024ES2_S2_fS2_fjLj128EEEEELb0ELb0ELb1ELb0EEEvNS_9FwdParamsE)
        /*1b20*/ 	.word	0x00000000


	//----- nvinfo : EIATTR_MIN_STACK_SIZE
	.align		4
.L_1166:
        /*1b24*/ 	.byte	0x04, 0x12
        /*1b26*/ 	.short	(.L_1168 - .L_1167)
	.align		4
.L_1167:
        /*1b28*/ 	.word	index@(_ZN10layer_norm13ln_fwd_kernelINS_13Kernel_traitsI6__halfS2_fS2_fjLj1024ELj1ELj4ELj1ELj16ENS_18Kernel_traits_baseILj1024ES2_S2_fS2_fjLj128EEEEELb0ELb0ELb1ELb1EEEvNS_9FwdParamsE)
        /*1b2c*/ 	.word	0x00000000


	//----- nvinfo : EIATTR_MIN_STACK_SIZE
	.align		4
.L_1168:
        /*1b30*/ 	.byte	0x04, 0x12
        /*1b32*/ 	.short	(.L_1170 - .L_1169)
	.align		4
.L_1169:
        /*1b34*/ 	.word	index@(_ZN10layer_norm13ln_fwd_kernelINS_13Kernel_traitsI6__halfS2_fS2_fjLj1024ELj1ELj4ELj1ELj16ENS_18Kernel_traits_baseILj1024ES2_S2_fS2_fjLj128EEEEELb0ELb1ELb0ELb0EEEvNS_9FwdParamsE)
        /*1b38*/ 	.word	0x00000000


	//----- nvinfo : EIATTR_MIN_STACK_SIZE
	.align		4
.L_1170:
        /*1b3c*/ 	.byte	0x04, 0x12
        /*1b3e*/ 	.short	(.L_1172 - .L_1171)
	.align		4
.L_1171:
        /*1b40*/ 	.word	index@(_ZN10layer_norm13ln_fwd_kernelINS_13Kernel_traitsI6__halfS2_fS2_fjLj1024ELj1ELj4ELj1ELj16ENS_18Kernel_traits_baseILj1024ES2_S2_fS2_fjLj128EEEEELb0ELb1ELb0ELb1EEEvNS_9FwdParamsE)
        /*1b44*/ 	.word	0x00000000


	//----- nvinfo : EIATTR_MIN_STACK_SIZE
	.align		4
.L_1172:
        /*1b48*/ 	.byte	0x04, 0x12
        /*1b4a*/ 	.short	(.L_1174 - .L_1173)
	.align		4
.L_1173:
        /*1b4c*/ 	.word	index@(_ZN10layer_norm13ln_fwd_kernelINS_13Kernel_traitsI6__halfS2_fS2_fjLj1024ELj1ELj4ELj1ELj16ENS_18Kernel_traits_baseILj1024ES2_S2_fS2_fjLj128EEEEELb0ELb1ELb1ELb0EEEvNS_9FwdParamsE)
        /*1b50*/ 	.word	0x00000000


	//----- nvinfo : EIATTR_MIN_STACK_SIZE
	.align		4
.L_1174:
        /*1b54*/ 	.byte	0x04, 0x12
        /*1b56*/ 	.short	(.L_1176 - .L_1175)
	.align		4
.L_1175:
        /*1b58*/ 	.word	index@(_ZN10layer_norm13ln_fwd_kernelINS_13Kernel_traitsI6__halfS2_fS2_fjLj1024ELj1ELj4ELj1ELj16ENS_18Kernel_traits_baseILj1024ES2_S2_fS2_fjLj128EEEEELb0ELb1ELb1ELb1EEEvNS_9FwdParamsE)
        /*1b5c*/ 	.word	0x00000000


	//----- nvinfo : EIATTR_MIN_STACK_SIZE
	.align		4
.L_1176:
        /*1b60*/ 	.byte	0x04, 0x12
        /*1b62*/ 	.short	(.L_1178 - .L_1177)
	.align		4
.L_1177:
        /*1b64*/ 	.word	index@(_ZN10layer_norm13ln_fwd_kernelINS_13Kernel_traitsI6__halfS2_fS2_fjLj1024ELj1ELj4ELj1ELj16ENS_18Kernel_traits_baseILj1024ES2_S2_fS2_fjLj128EEEEELb1ELb0ELb0ELb0EEEvNS_9FwdParamsE)
        /*1b68*/ 	.word	0x00000000


	//----- nvinfo : EIATTR_MIN_STACK_SIZE
	.align		4
.L_1178:
        /*1b6c*/ 	.byte	0x04, 0x12
        /*1b6e*/ 	.short	(.L_1180 - .L_1179)
	.align		4
.L_1179:
        /*1b70*/ 	.word	index@(_ZN10layer_norm13ln_fwd_kernelINS_13Kernel_traitsI6__halfS2_fS2_fjLj1024ELj1ELj4ELj1ELj16ENS_18Kernel_traits_baseILj1024ES2_S2_fS2_fjLj128EEEEELb1ELb0ELb0ELb1EEEvNS_9FwdParamsE)
        /*1b74*/ 	.word	0x00000000


	//----- nvinfo : EIATTR_MIN_STACK_SIZE
	.align		4
.L_1180:
        /*1b78*/ 	.byte	0x04, 0x12
        /*1b7a*/ 	.short	(.L_1182 - .L_1181)
	.align		4
.L_1181:
        /*1b7c*/ 	.word	index@(_ZN10layer_norm13ln_fwd_kernelINS_13Kernel_traitsI6__halfS2_fS2_fjLj1024ELj1ELj4ELj1ELj16ENS_18Kernel_traits_baseILj1024ES2_S2_fS2_fjLj128EEEEELb1ELb0ELb1ELb0EEEvNS_9FwdParamsE)
        /*1b80*/ 	.word	0x00000000


	//----- nvinfo : EIATTR_MIN_STACK_SIZE
	.align		4
.L_1182:
        /*1b84*/ 	.byte	0x04, 0x12
        /*1b86*/ 	.short	(.L_1184 - .L_1183)
	.align		4
.L_1183:
        /*1b88*/ 	.word	index@(_ZN10layer_norm13ln_fwd_kernelINS_13Kernel_traitsI6__halfS2_fS2_fjLj1024ELj1ELj4ELj1ELj16ENS_18Kernel_traits_baseILj1024ES2_S2_fS2_fjLj128EEEEELb1ELb0ELb1ELb1EEEvNS_9FwdParamsE)
        /*1b8c*/ 	.word	0x00000000


	//----- nvinfo : EIATTR_MIN_STACK_SIZE
	.align		4
.L_1184:
        /*1b90*/ 	.byte	0x04, 0x12
        /*1b92*/ 	.short	(.L_1186 - .L_1185)
	.align		4
.L_1185:
        /*1b94*/ 	.word	index@(_ZN10layer_norm13ln_fwd_kernelINS_13Kernel_traitsI6__halfS2_fS2_fjLj1024ELj1ELj4ELj1ELj16ENS_18Kernel_traits_baseILj1024ES2_S2_fS2_fjLj128EEEEELb1ELb1ELb0ELb0EEEvNS_9FwdParamsE)
        /*1b98*/ 	.word	0x00000000


	//----- nvinfo : EIATTR_MIN_STACK_SIZE
	.align		4
.L_1186:
        /*1b9c*/ 	.byte	0x04, 0x12
        /*1b9e*/ 	.short	(.L_1188 - .L_1187)
	.align		4
.L_1187:
        /*1ba0*/ 	.word	index@(_ZN10layer_norm13ln_fwd_kernelINS_13Kernel_traitsI6__halfS2_fS2_fjLj1024ELj1ELj4ELj1ELj16ENS_18Kernel_traits_baseILj1024ES2_S2_fS2_fjLj128EEEEELb1ELb1ELb0ELb1EEEvNS_9FwdParamsE)
        /*1ba4*/ 	.word	0x00000000


	//----- nvinfo : EIATTR_MIN_STACK_SIZE
	.align		4
.L_1188:
        /*1ba8*/ 	.byte	0x04, 0x12
        /*1baa*/ 	.short	(.L_1190 - .L_1189)
	.align		4
.L_1189:
        /*1bac*/ 	.word	index@(_ZN10layer_norm13ln_fwd_kernelINS_13Kernel_traitsI6__halfS2_fS2_fjLj1024ELj1ELj4ELj1ELj16ENS_18Kernel_traits_baseILj1024ES2_S2_fS2_fjLj128EEEEELb1ELb1ELb1ELb0EEEvNS_9FwdParamsE)
        /*1bb0*/ 	.word	0x00000000


	//----- nvinfo : EIATTR_MIN_STACK_SIZE
	.align		4
.L_1190:
        /*1bb4*/ 	.byte	0x04, 0x12
        /*1bb6*/ 	.short	(.L_1192 - .L_1191)
	.align		4
.L_1191:
        /*1bb8*/ 	.word	index@(_ZN10layer_norm13ln_fwd_kernelINS_13Kernel_traitsI6__halfS2_fS2_fjLj1024ELj1ELj4ELj1ELj16ENS_18Kernel_traits_baseILj1024ES2_S2_fS2_fjLj128EEEEELb1ELb1ELb1ELb1EEEvNS_9FwdParamsE)
        /*1bbc*/ 	.word	0x00000000


	//----- nvinfo : EIATTR_MIN_STACK_SIZE
	.align		4
.L_1192:
        /*1bc0*/ 	.byte	0x04, 0x12
        /*1bc2*/ 	.short	(.L_1194 - .L_1193)
	.align		4
.L_1193:
        /*1bc4*/ 	.word	index@(_ZN10layer_norm13ln_fwd_kernelINS_13Kernel_traitsIf6__halffS2_fjLj1024ELj1ELj4ELj1ELj16ENS_18Kernel_traits_baseILj1024EfS2_fS2_fjLj128EEEEELb0ELb0ELb0ELb0EEEvNS_9FwdParamsE)
        /*1bc8*/ 	.word	0x00000000


	//----- nvinfo : EIATTR_MIN_STACK_SIZE
	.align		4
.L_1194:
        /*1bcc*/ 	.byte	0x04, 0x12
        /*1bce*/ 	.short	(.L_1196 - .L_1195)
	.align		4
.L_1195:
        /*1bd0*/ 	.word	index@(_ZN10layer_norm13ln_fwd_kernelINS_13Kernel_traitsIf6__halffS2_fjLj1024ELj1ELj4ELj1ELj16ENS_18Kernel_traits_baseILj1024EfS2_fS2_fjLj128EEEEELb0ELb0ELb0ELb1EEEvNS_9FwdParamsE)
        /*1bd4*/ 	.word	0x00000000


	//----- nvinfo : EIATTR_MIN_STACK_SIZE
	.align		4
.L_1196:
        /*1bd8*/ 	.byte	0x04, 0x12
        /*1bda*/ 	.short	(.L_1198 - .L_1197)
	.align		4
.L_1197:
        /*1bdc*/ 	.word	index@(_ZN10layer_norm13ln_fwd_kernelINS_13Kernel_traitsIf6__halffS2_fjLj1024ELj1ELj4ELj1ELj16ENS_18Kernel_traits_baseILj1024EfS2_fS2_fjLj128EEEEELb0ELb0ELb1ELb0EEEvNS_9FwdParamsE)
        /*1be0*/ 	.word	0x00000000


	//----- nvinfo : EIATTR_MIN_STACK_SIZE
	.align		4
.L_1198:
        /*1be4*/ 	.byte	0x04, 0x12
        /*1be6*/ 	.short	(.L_1200 - .L_1199)
	.align		4
.L_1199:
        /*1be8*/ 	.word	index@(_ZN10layer_norm13ln_fwd_kernelINS_13Kernel_traitsIf6__halffS2_fjLj1024ELj1ELj4ELj1ELj16ENS_18Kernel_traits_baseILj1024EfS2_fS2_fjLj128EEEEELb0ELb0ELb1ELb1EEEvNS_9FwdParamsE)
        /*1bec*/ 	.word	0x00000000


	//----- nvinfo : EIATTR_MIN_STACK_SIZE
	.align		4
.L_1200:
        /*1bf0*/ 	.byte	0x04, 0x12
        /*1bf2*/ 	.short	(.L_1202 - .L_1201)
	.align		4
.L_1201:
        /*1bf4*/ 	.word	index@(_ZN10layer_norm13ln_fwd_kernelINS_13Kernel_traitsIf6__halffS2_fjLj1024ELj1ELj4ELj1ELj16ENS_18Kernel_traits_baseILj1024EfS2_fS2_fjLj128EEEEELb0ELb1ELb0ELb0EEEvNS_9FwdParamsE)
        /*1bf8*/ 	.word	0x00000000


	//----- nvinfo : EIATTR_MIN_STACK_SIZE
	.align		4
.L_1202:
        /*1bfc*/ 	.byte	0x04, 0x12
        /*1bfe*/ 	.short	(.L_1204 - .L_1203)
	.align		4
.L_1203:
        /*1c00*/ 	.word	index@(_ZN10layer_norm13ln_fwd_kernelINS_13Kernel_traitsIf6__halffS2_fjLj1024ELj1ELj4ELj1ELj16ENS_18Kernel_traits_baseILj1024EfS2_fS2_fjLj128EEEEELb0ELb1ELb0ELb1EEEvNS_9FwdParamsE)
        /*1c04*/ 	.word	0x00000000


	//----- nvinfo : EIATTR_MIN_STACK_SIZE
	.align		4
.L_1204:
        /*1c08*/ 	.byte	0x04, 0x12
        /*1c0a*/ 	.short	(.L_1206 - .L_1205)
	.align		4
.L_1205:
        /*1c0c*/ 	.word	index@(_ZN10layer_norm13ln_fwd_kernelINS_13Kernel_traitsIf6__halffS2_fjLj1024ELj1ELj4ELj1ELj16ENS_18Kernel_traits_baseILj1024EfS2_fS2_fjLj128EEEEELb0ELb1ELb1ELb0EEEvNS_9FwdParamsE)
        /*1c10*/ 	.word	0x00000000


	//----- nvinfo : EIATTR_MIN_STACK_SIZE
	.align		4
.L_1206:
        /*1c14*/ 	.byte	0x04, 0x12
        /*1c16*/ 	.short	(.L_1208 - .L_1207)
	.align		4
.L_1207:
        /*1c18*/ 	.word	index@(_ZN10layer_norm13ln_fwd_kernelINS_13Kernel_traitsIf6__halffS2_fjLj1024ELj1ELj4ELj1ELj16ENS_18Kernel_traits_baseILj1024EfS2_fS2_fjLj128EEEEELb0ELb1ELb1ELb1EEEvNS_9FwdParamsE)
        /*1c1c*/ 	.word	0x00000000


	//----- nvinfo : EIATTR_MIN_STACK_SIZE
	.align		4
.L_1208:
        /*1c20*/ 	.byte	0x04, 0x12
        /*1c22*/ 	.short	(.L_1210 - .L_1209)
	.align		4
.L_1209:
        /*1c24*/ 	.word	index@(_ZN10layer_norm13ln_fwd_kernelINS_13Kernel_traitsIf6__halffS2_fjLj1024ELj1ELj4ELj1ELj16ENS_18Kernel_traits_baseILj1024EfS2_fS2_fjLj128EEEEELb1ELb0ELb0ELb0EEEvNS_9FwdParamsE)
        /*1c28*/ 	.word	0x00000000


	//----- nvinfo : EIATTR_MIN_STACK_SIZE
	.align		4
.L_1210:
        /*1c2c*/ 	.byte	0x04, 0x12
        /*1c2e*/ 	.short	(.L_1212 - .L_1211)
	.align		4
.L_1211:
        /*1c30*/ 	.word	index@(_ZN10layer_norm13ln_fwd_kernelINS_13Kernel_traitsIf6__halffS2_fjLj1024ELj1ELj4ELj1ELj16ENS_18Kernel_traits_baseILj1024EfS2_fS2_fjLj128EEEEELb1ELb0ELb0ELb1EEEvNS_9FwdParamsE)
        /*1c34*/ 	.word	0x00000000


	//----- nvinfo : EIATTR_MIN_STACK_SIZE
	.align		4
.L_1212:
        /*1c38*/ 	.byte	0x04, 0x12
        /*1c3a*/ 	.short	(.L_1214 - .L_1213)
	.align		4
.L_1213:
        /*1c3c*/ 	.word	index@(_ZN10layer_norm13ln_fwd_kernelINS_13Kernel_traitsIf6__halffS2_fjLj1024ELj1ELj4ELj1ELj16ENS_18Kernel_traits_baseILj1024EfS2_fS2_fjLj128EEEEELb1ELb0ELb1ELb0EEEvNS_9FwdParamsE)
        /*1c40*/ 	.word	0x00000000


	//----- nvinfo : EIATTR_MIN_STACK_SIZE
	.align		4
.L_1214:
        /*1c44*/ 	.byte	0x04, 0x12
        /*1c46*/ 	.short	(.L_1216 - .L_1215)
	.align		4
.L_1215:
        /*1c48*/ 	.word	index@(_ZN10layer_norm13ln_fwd_kernelINS_13Kernel_traitsIf6__halffS2_fjLj1024ELj1ELj4ELj1ELj16ENS_18Kernel_traits_baseILj1024EfS2_fS2_fjLj128EEEEELb1ELb0ELb1ELb1EEEvNS_9FwdParamsE)
        /*1c4c*/ 	.word	0x00000000


	//----- nvinfo : EIATTR_MIN_STACK_SIZE
	.align		4
.L_1216:
        /*1c50*/ 	.byte	0x04, 0x12
        /*1c52*/ 	.short	(.L_1218 - .L_1217)
	.align		4
.L_1217:
        /*1c54*/ 	.word	index@(_ZN10layer_norm13ln_fwd_kernelINS_13Kernel_traitsIf6__halffS2_fjLj1024ELj1ELj4ELj1ELj16ENS_18Kernel_traits_baseILj1024EfS2_fS2_fjLj128EEEEELb1ELb1ELb0ELb0EEEvNS_9FwdParamsE)
        /*1c58*/ 	.word	0x00000000


	//----- nvinfo : EIATTR_MIN_STACK_SIZE
	.align		4
.L_1218:
        /*1c5c*/ 	.byte	0x04, 0x12
        /*1c5e*/ 	.short	(.L_1220 - .L_1219)
	.align		4
.L_1219:
        /*1c60*/ 	.word	index@(_ZN10layer_norm13ln_fwd_kernelINS_13Kernel_traitsIf6__halffS2_fjLj1024ELj1ELj4ELj1ELj16ENS_18Kernel_traits_baseILj1024EfS2_fS2_fjLj128EEEEELb1ELb1ELb0ELb1EEEvNS_9FwdParamsE)
        /*1c64*/ 	.word	0x00000000


	//----- nvinfo : EIATTR_MIN_STACK_SIZE
	.align		4
.L_1220:
        /*1c68*/ 	.byte	0x04, 0x12
        /*1c6a*/ 	.short	(.L_1222 - .L_1221)
	.align		4
.L_1221:
        /*1c6c*/ 	.word	index@(_ZN10layer_norm13ln_fwd_kernelINS_13Kernel_traitsIf6__halffS2_fjLj1024ELj1ELj4ELj1ELj16ENS_18Kernel_traits_baseILj1024EfS2_fS2_fjLj128EEEEELb1ELb1ELb1ELb0EEEvNS_9FwdParamsE)
        /*1c70*/ 	.word	0x00000000


	//----- nvinfo : EIATTR_MIN_STACK_SIZE
	.align		4
.L_1222:
        /*1c74*/ 	.byte	0x04, 0x12
        /*1c76*/ 	.short	(.L_1224 - .L_1223)
	.align		4
.L_1223:
        /*1c78*/ 	.word	index@(_ZN10layer_norm13ln_fwd_kernelINS_13Kernel_traitsIf6__halffS2_fjLj1024ELj1ELj4ELj1ELj16ENS_18Kernel_traits_baseILj1024EfS2_fS2_fjLj128EEEEELb1ELb1ELb1ELb1EEEvNS_9FwdParamsE)
        /*1c7c*/ 	.word	0x00000000


	//----- nvinfo : EIATTR_MIN_STACK_SIZE
	.align		4
.L_1224:
        /*1c80*/ 	.byte	0x04, 0x12
        /*1c82*/ 	.short	(.L_1226 - .L_1225)
	.align		4
.L_1225:
        /*1c84*/ 	.word	index@(_ZN10layer_norm13ln_fwd_kernelINS_13Kernel_traitsI6__halfffffjLj1024ELj1ELj4ELj1ELj16ENS_18Kernel_traits_baseILj1024ES2_ffffjLj128EEEEELb0ELb0ELb0ELb0EEEvNS_9FwdParamsE)
        /*1c88*/ 	.word	0x00000000


	//----- nvinfo : EIATTR_MIN_STACK_SIZE
	.align		4
.L_1226:
        /*1c8c*/ 	.byte	0x04, 0x12
        /*1c8e*/ 	.short	(.L_1228 - .L_1227)
	.align		4
.L_1227:
        /*1c90*/ 	.word	index@(_ZN10layer_norm13ln_fwd_kernelINS_13Kernel_traitsI6__halfffffjLj1024ELj1ELj4ELj1ELj16ENS_18Kernel_traits_baseILj1024ES2_ffffjLj128EEEEELb0ELb0ELb0ELb1EEEvNS_9FwdParamsE)
        /*1c94*/ 	.word	0x00000000


	//----- nvinfo : EIATTR_MIN_STACK_SIZE
	.align		4
.L_1228:
        /*1c98*/ 	.byte	0x04, 0x12
        /*1c9a*/ 	.short	(.L_1230 - .L_1229)
	.align		4
.L_1229:
        /*1c9c*/ 	.word	index@(_ZN10layer_norm13ln_fwd_kernelINS_13Kernel_traitsI6__halfffffjLj1024ELj1ELj4ELj1ELj16ENS_18Kernel_traits_baseILj1024ES2_ffffjLj128EEEEELb0ELb0ELb1ELb0EEEvNS_9FwdParamsE)
        /*1ca0*/ 	.word	0x00000000


	//----- nvinfo : EIATTR_MIN_STACK_SIZE
	.align		4
.L_1230:
        /*1ca4*/ 	.byte	0x04, 0x12
        /*1ca6*/ 	.short	(.L_1232 - .L_1231)
	.align		4
.L_1231:
        /*1ca8*/ 	.word	index@(_ZN10layer_norm13ln_fwd_kernelINS_13Kernel_traitsI6__halfffffjLj1024ELj1ELj4ELj1ELj16ENS_18Kernel_traits_baseILj1024ES2_ffffjLj128EEEEELb0ELb0ELb1ELb1EEEvNS_9FwdParamsE)
        /*1cac*/ 	.word	0x00000000


	//----- nvinfo : EIATTR_MIN_STACK_SIZE
	.align		4
.L_1232:
        /*1cb0*/ 	.byte	0x04, 0x12
        /*1cb2*/ 	.short	(.L_1234 - .L_1233)
	.align		4
.L_1233:
        /*1cb4*/ 	.word	index@(_ZN10layer_norm13ln_fwd_kernelINS_13Kernel_traitsI6__halfffffjLj1024ELj1ELj4ELj1ELj16ENS_18Kernel_traits_baseILj1024ES2_ffffjLj128EEEEELb0ELb1ELb0ELb0EEEvNS_9FwdParamsE)
        /*1cb8*/ 	.word	0x00000000


	//----- nvinfo : EIATTR_MIN_STACK_SIZE
	.align		4
.L_1234:
        /*1cbc*/ 	.byte	0x04, 0x12
        /*1cbe*/ 	.short	(.L_1236 - .L_1235)
	.align		4
.L_1235:
        /*1cc0*/ 	.word	index@(_ZN10layer_norm13ln_fwd_kernelINS_13Kernel_traitsI6__halfffffjLj1024ELj1ELj4ELj1ELj16ENS_18Kernel_traits_baseILj1024ES2_ffffjLj128EEEEELb0ELb1ELb0ELb1EEEvNS_9FwdParamsE)
        /*1cc4*/ 	.word	0x00000000


	//----- nvinfo : EIATTR_MIN_STACK_SIZE
	.align		4
.L_1236:
        /*1cc8*/ 	.byte	0x04, 0x12
        /*1cca*/ 	.short	(.L_1238 - .L_1237)
	.align		4
.L_1237:
        /*1ccc*/ 	.word	index@(_ZN10layer_norm13ln_fwd_kernelINS_13Kernel_traitsI6__halfffffjLj1024ELj1ELj4ELj1ELj16ENS_18Kernel_traits_baseILj1024ES2_ffffjLj128EEEEELb0ELb1ELb1ELb0EEEvNS_9FwdParamsE)
        /*1cd0*/ 	.word	0x00000000


	//----- nvinfo : EIATTR_MIN_STACK_SIZE
	.align		4
.L_1238:
        /*1cd4*/ 	.byte	0x04, 0x12
        /*1cd6*/ 	.short	(.L_1240 - .L_1239)
	.align		4
.L_1239:
        /*1cd8*/ 	.word	index@(_ZN10layer_norm13ln_fwd_kernelINS_13Kernel_traitsI6__halfffffjLj1024ELj1ELj4ELj1ELj16ENS_18Kernel_traits_baseILj1024ES2_ffffjLj128EEEEELb0ELb1ELb1ELb1EEEvNS_9FwdParamsE)
        /*1cdc*/ 	.word	0x00000000


	//----- nvinfo : EIATTR_MIN_STACK_SIZE
	.align		4
.L_1240:
        /*1ce0*/ 	.byte	0x04, 0x12
        /*1ce2*/ 	.short	(.L_1242 - .L_1241)
	.align		4
.L_1241:
        /*1ce4*/ 	.word	index@(_ZN10layer_norm13ln_fwd_kernelINS_13Kernel_traitsI6__halfffffjLj1024ELj1ELj4ELj1ELj16ENS_18Kernel_traits_baseILj1024ES2_ffffjLj128EEEEELb1ELb0ELb0ELb0EEEvNS_9FwdParamsE)
        /*1ce8*/ 	.word	0x00000000


	//----- nvinfo : EIATTR_MIN_STACK_SIZE
	.align		4
.L_1242:
        /*1cec*/ 	.byte	0x04, 0x12
        /*1cee*/ 	.short	(.L_1244 - .L_1243)
	.align		4
.L_1243:
        /*1cf0*/ 	.word	index@(_ZN10layer_norm13ln_fwd_kernelINS_13Kernel_traitsI6__halfffffjLj1024ELj1ELj4ELj1ELj16ENS_18Kernel_traits_baseILj1024ES2_ffffjLj128EEEEELb1ELb0ELb0ELb1EEEvNS_9FwdParamsE)
        /*1cf4*/ 	.word	0x00000000


	//----- nvinfo : EIATTR_MIN_STACK_SIZE
	.align		4
.L_1244:
        /*1cf8*/ 	.byte	0x04, 0x12
        /*1cfa*/ 	.short	(.L_1246 - .L_1245)
	.align		4
.L_1245:
        /*1cfc*/ 	.word	index@(_ZN10layer_norm13ln_fwd_kernelINS_13Kernel_traitsI6__halfffffjLj1024ELj1ELj4ELj1ELj16ENS_18Kernel_traits_baseILj1024ES2_ffffjLj128EEEEELb1ELb0ELb1ELb0EEEvNS_9FwdParamsE)
        /*1d00*/ 	.word	0x00000000


	//----- nvinfo : EIATTR_MIN_STACK_SIZE
	.align		4
.L_1246:
        /*1d04*/ 	.byte	0x04, 0x12
        /*1d06*/ 	.short	(.L_1248 - .L_1247)
	.align		4
.L_1247:
        /*1d08*/ 	.word	index@(_ZN10layer_norm13ln_fwd_kernelINS_13Kernel_traitsI6__halfffffjLj1024ELj1ELj4ELj1ELj16ENS_18Kernel_traits_baseILj1024ES2_ffffjLj128EEEEELb1ELb0ELb1ELb1EEEvNS_9FwdParamsE)
        /*1d0c*/ 	.word	0x00000000


	//----- nvinfo : EIATTR_MIN_STACK_SIZE
	.align		4
.L_1248:
        /*1d10*/ 	.byte	0x04, 0x12
        /*1d12*/ 	.short	(.L_1250 - .L_1249)
	.align		4
.L_1249:
        /*1d14*/ 	.word	index@(_ZN10layer_norm13ln_fwd_kernelINS_13Kernel_traitsI6__halfffffjLj1024ELj1ELj4ELj1ELj16ENS_18Kernel_traits_baseILj1024ES2_ffffjLj128EEEEELb1ELb1ELb0ELb0EEEvNS_9FwdParamsE)
        /*1d18*/ 	.word	0x00000000


	//----- nvinfo : EIATTR_MIN_STACK_SIZE
	.align		4
.L_1250:
        /*1d1c*/ 	.byte	0x04, 0x12
        /*1d1e*/ 	.short	(.L_1252 - .L_1251)
	.align		4
.L_1251:
        /*1d20*/ 	.word	index@(_ZN10layer_norm13ln_fwd_kernelINS_13Kernel_traitsI6__halfffffjLj1024ELj1ELj4ELj1ELj16ENS_18Kernel_traits_baseILj1024ES2_ffffjLj128EEEEELb1ELb1ELb0ELb1EEEvNS_9FwdParamsE)
        /*1d24*/ 	.word	0x00000000


	//----- nvinfo : EIATTR_MIN_STACK_SIZE
	.align		4
.L_1252:
        /*1d28*/ 	.byte	0x04, 0x12
        /*1d2a*/ 	.short	(.L_1254 - .L_1253)
	.align		4
.L_1253:
        /*1d2c*/ 	.word	index@(_ZN10layer_norm13ln_fwd_kernelINS_13Kernel_traitsI6__halfffffjLj1024ELj1ELj4ELj1ELj16ENS_18Kernel_traits_baseILj1024ES2_ffffjLj128EEEEELb1ELb1ELb1ELb0EEEvNS_9FwdParamsE)
        /*1d30*/ 	.word	0x00000008


	//----- nvinfo : EIATTR_MIN_STACK_SIZE
	.align		4
.L_1254:
        /*1d34*/ 	.byte	0x04, 0x12
        /*1d36*/ 	.short	(.L_1256 - .L_1255)
	.align		4
.L_1255:
        /*1d38*/ 	.word	index@(_ZN10layer_norm13ln_fwd_kernelINS_13Kernel_traitsI6__halfffffjLj1024ELj1ELj4ELj1ELj16ENS_18Kernel_traits_baseILj1024ES2_ffffjLj128EEEEELb1ELb1ELb1ELb1EEEvNS_9FwdParamsE)
        /*1d3c*/ 	.word	0x00000000


	//----- nvinfo : EIATTR_MIN_STACK_SIZE
	.align		4
.L_1256:
        /*1d40*/ 	.byte	0x04, 0x12
        /*1d42*/ 	.short	(.L_1258 - .L_1257)
	.align		4
.L_1257:
        /*1d44*/ 	.word	index@(_ZN10layer_norm13ln_fwd_kernelINS_13Kernel_traitsIfffffjLj1024ELj1ELj4ELj1ELj16ENS_18Kernel_traits_baseILj1024EfffffjLj128EEEEELb0ELb0ELb0ELb0EEEvNS_9FwdParamsE)
        /*1d48*/ 	.word	0x00000000


	//----- nvinfo : EIATTR_MIN_STACK_SIZE
	.align		4
.L_1258:
        /*1d4c*/ 	.byte	0x04, 0x12
        /*1d4e*/ 	.short	(.L_1260 - .L_1259)
	.align		4
.L_1259:
        /*1d50*/ 	.word	index@(_ZN10layer_norm13ln_fwd_kernelINS_13Kernel_traitsIfffffjLj1024ELj1ELj4ELj1ELj16ENS_18Kernel_traits_baseILj1024EfffffjLj128EEEEELb0ELb0ELb0ELb1EEEvNS_9FwdParamsE)
        /*1d54*/ 	.word	0x00000000


	//----- nvinfo : EIATTR_MIN_STACK_SIZE
	.align		4
.L_1260:
        /*1d58*/ 	.byte	0x04, 0x12
        /*1d5a*/ 	.short	(.L_1262 - .L_1261)
	.align		4
.L_1261:
        /*1d5c*/ 	.word	index@(_ZN10layer_norm13ln_fwd_kernelINS_13Kernel_traitsIfffffjLj1024ELj1ELj4ELj1ELj16ENS_18Kernel_traits_baseILj1024EfffffjLj128EEEEELb0ELb0ELb1ELb0EEEvNS_9FwdParamsE)
        /*1d60*/ 	.word	0x00000000


	//----- nvinfo : EIATTR_MIN_STACK_SIZE
	.align		4
.L_1262:
        /*1d64*/ 	.byte	0x04, 0x12
        /*1d66*/ 	.short	(.L_1264 - .L_1263)
	.align		4
.L_1263:
        /*1d68*/ 	.word	index@(_ZN10layer_norm13ln_fwd_kernelINS_13Kernel_traitsIfffffjLj1024ELj1ELj4ELj1ELj16ENS_18Kernel_traits_baseILj1024EfffffjLj128EEEEELb0ELb0ELb1ELb1EEEvNS_9FwdParamsE)
        /*1d6c*/ 	.word	0x00000000


	//----- nvinfo : EIATTR_MIN_STACK_SIZE
	.align		4
.L_1264:
        /*1d70*/ 	.byte	0x04, 0x12
        /*1d72*/ 	.short	(.L_1266 - .L_1265)
	.align		4
.L_1265:
        /*1d74*/ 	.word	index@(_ZN10layer_norm13ln_fwd_kernelINS_13Kernel_traitsIfffffjLj1024ELj1ELj4ELj1ELj16ENS_18Kernel_traits_baseILj1024EfffffjLj128EEEEELb0ELb1ELb0ELb0EEEvNS_9FwdParamsE)
        /*1d78*/ 	.word	0x00000000


	//----- nvinfo : EIATTR_MIN_STACK_SIZE
	.align		4
.L_1266:
        /*1d7c*/ 	.byte	0x04, 0x12
        /*1d7e*/ 	.short	(.L_1268 - .L_1267)
	.align		4
.L_1267:
        /*1d80*/ 	.word	index@(_ZN10layer_norm13ln_fwd_kernelINS_13Kernel_traitsIfffffjLj1024ELj1ELj4ELj1ELj16ENS_18Kernel_traits_baseILj1024EfffffjLj128EEEEELb0ELb1ELb0ELb1EEEvNS_9FwdParamsE)
        /*1d84*/ 	.word	0x00000000


	//----- nvinfo : EIATTR_MIN_STACK_SIZE
	.align		4
.L_1268:
        /*1d88*/ 	.byte	0x04, 0x12
        /*1d8a*/ 	.short	(.L_1270 - .L_1269)
	.align		4
.L_1269:
        /*1d8c*/ 	.word	index@(_ZN10layer_norm13ln_fwd_kernelINS_13Kernel_traitsIfffffjLj1024ELj1ELj4ELj1ELj16ENS_18Kernel_traits_baseILj1024EfffffjLj128EEEEELb0ELb1ELb1ELb0EEEvNS_9FwdParamsE)
        /*1d90*/ 	.word	0x00000000


	//----- nvinfo : EIATTR_MIN_STACK_SIZE
	.align		4
.L_1270:
        /*1d94*/ 	.byte	0x04, 0x12
        /*1d96*/ 	.short	(.L_1272 - .L_1271)
	.align		4
.L_1271:
        /*1d98*/ 	.word	index@(_ZN10layer_norm13ln_fwd_kernelINS_13Kernel_traitsIfffffjLj1024ELj1ELj4ELj1ELj16ENS_18Kernel_traits_baseILj1024EfffffjLj128EEEEELb0ELb1ELb1ELb1EEEvNS_9FwdParamsE)
        /*1d9c*/ 	.word	0x00000000


	//----- nvinfo : EIATTR_MIN_STACK_SIZE
	.align		4
.L_1272:
        /*1da0*/ 	.byte	0x04, 0x12
        /*1da2*/ 	.short	(.L_1274 - .L_1273)
	.align		4
.L_1273:
        /*1da4*/ 	.word	index@(_ZN10layer_norm13ln_fwd_kernelINS_13Kernel_traitsIfffffjLj1024ELj1ELj4ELj1ELj16ENS_18Kernel_traits_baseILj1024EfffffjLj128EEEEELb1ELb0ELb0ELb0EEEvNS_9FwdParamsE)
        /*1da8*/ 	.word	0x00000000


	//----- nvinfo : EIATTR_MIN_STACK_SIZE
	.align		4
.L_1274:
        /*1dac*/ 	.byte	0x04, 0x12
        /*1dae*/ 	.short	(.L_1276 - .L_1275)
	.align		4
.L_1275:
        /*1db0*/ 	.word	index@(_ZN10layer_norm13ln_fwd_kernelINS_13Kernel_traitsIfffffjLj1024ELj1ELj4ELj1ELj16ENS_18Kernel_traits_baseILj1024EfffffjLj128EEEEELb1ELb0ELb0ELb1EEEvNS_9FwdParamsE)
        /*1db4*/ 	.word	0x00000000


	//----- nvinfo : EIATTR_MIN_STACK_SIZE
	.align		4
.L_1276:
        /*1db8*/ 	.byte	0x04, 0x12
        /*1dba*/ 	.short	(.L_1278 - .L_1277)
	.align		4
.L_1277:
        /*1dbc*/ 	.word	index@(_ZN10layer_norm13ln_fwd_kernelINS_13Kernel_traitsIfffffjLj1024ELj1ELj4ELj1ELj16ENS_18Kernel_traits_baseILj1024EfffffjLj128EEEEELb1ELb0ELb1ELb0EEEvNS_9FwdParamsE)
        /*1dc0*/ 	.word	0x00000000


	//----- nvinfo : EIATTR_MIN_STACK_SIZE
	.align		4
.L_1278:
        /*1dc4*/ 	.byte	0x04, 0x12
        /*1dc6*/ 	.short	(.L_1280 - .L_1279)
	.align		4
.L_1279:
        /*1dc8*/ 	.word	index@(_ZN10layer_norm13ln_fwd_kernelINS_13Kernel_traitsIfffffjLj1024ELj1ELj4ELj1ELj16ENS_18Kernel_traits_baseILj1024EfffffjLj128EEEEELb1ELb0ELb1ELb1EEEvNS_9FwdParamsE)
        /*1dcc*/ 	.word	0x00000000


	//----- nvinfo : EIATTR_MIN_STACK_SIZE
	.align		4
.L_1280:
        /*1dd0*/ 	.byte	0x04, 0x12
        /*1dd2*/ 	.short	(.L_1282 - .L_1281)
	.align		4
.L_1281:
        /*1dd4*/ 	.word	index@(_ZN10layer_norm13ln_fwd_kernelINS_13Kernel_traitsIfffffjLj1024ELj1ELj4ELj1ELj16ENS_18Kernel_traits_baseILj1024EfffffjLj128EEEEELb1ELb1ELb0ELb0EEEvNS_9FwdParamsE)
        /*1dd8*/ 	.word	0x00000000


	//----- nvinfo : EIATTR_MIN_STACK_SIZE
	.align		4
.L_1282:
        /*1ddc*/ 	.byte	0x04, 0x12
        /*1dde*/ 	.short	(.L_1284 - .L_1283)
	.align		4
.L_1283:
        /*1de0*/ 	.word	index@(_ZN10layer_norm13ln_fwd_kernelINS_13Kernel_traitsIfffffjLj1024ELj1ELj4ELj1ELj16ENS_18Kernel_traits_baseILj1024EfffffjLj128EEEEELb1ELb1ELb0ELb1EEEvNS_9FwdParamsE)
        /*1de4*/ 	.word	0x00000000


	//----- nvinfo : EIATTR_MIN_STACK_SIZE
	.align		4
.L_1284:
        /*1de8*/ 	.byte	0x04, 0x12
        /*1dea*/ 	.short	(.L_1286 - .L_1285)
	.align		4
.L_1285:
        /*1dec*/ 	.word	index@(_ZN10layer_norm13ln_fwd_kernelINS_13Kernel_traitsIfffffjLj1024ELj1ELj4ELj1ELj16ENS_18Kernel_traits_baseILj1024EfffffjLj128EEEEELb1ELb1ELb1ELb0EEEvNS_9FwdParamsE)
        /*1df0*/ 	.word	0x00000000


	//----- nvinfo : EIATTR_MIN_STACK_SIZE
	.align		4
.L_1286:
        /*1df4*/ 	.byte	0x04, 0x12
        /*1df6*/ 	.short	(.L_1288 - .L_1287)
	.align		4
.L_1287:
        /*1df8*/ 	.word	index@(_ZN10layer_norm13ln_fwd_kernelINS_13Kernel_traitsIfffffjLj1024ELj1ELj4ELj1ELj16ENS_18Kernel_traits_baseILj1024EfffffjLj128EEEEELb1ELb1ELb1ELb1EEEvNS_9FwdParamsE)
        /*1dfc*/ 	.word	0x00000000
.L_1288:


//--------------------- .nv.info._ZN10layer_norm13ln_fwd_kernelINS_13Kernel_traitsI13__nv_bfloat16S2_S2_S2_fjLj1024ELj1ELj4ELj1ELj16ENS_18Kernel_traits_baseILj1024ES2_S2_S2_S2_fjLj128EEEEELb0ELb0ELb0ELb0EEEvNS_9FwdParamsE --------------------------
	.section	.nv.info._ZN10layer_norm13ln_fwd_kernelINS_13Kernel_traitsI13__nv_bfloat16S2_S2_S2_fjLj1024ELj1ELj4ELj1ELj16ENS_18Kernel_traits_baseILj1024ES2_S2_S2_S2_fjLj128EEEEELb0ELb0ELb0ELb0EEEvNS_9FwdParamsE,"",@"SHT_CUDA_INFO"
	.sectionflags	@""
	.align	4


	//----- nvinfo : EIATTR_CUDA_API_VERSION
	.align		4
        /*0000*/ 	.byte	0x04, 0x37
        /*0002*/ 	.short	(.L_1290 - .L_1289)
.L_1289:
        /*0004*/ 	.word	0x00000082


	//----- nvinfo : EIATTR_SW2861232_WAR
	.align		4
.L_1290:
        /*0008*/ 	.byte	0x01, 0x35
	.zero		2


	//----- nvinfo : EIATTR_PARAM_CBANK
	.align		4
        /*000c*/ 	.byte	0x04, 0x0a
        /*000e*/ 	.short	(.L_1292 - .L_1291)
	.align		4
.L_1291:
        /*0010*/ 	.word	index@(.nv.constant0._ZN10layer_norm13ln_fwd_kernelINS_13Kernel_traitsI13__nv_bfloat16S2_S2_S2_fjLj1024ELj1ELj4ELj1ELj16ENS_18Kernel_traits_baseILj1024ES2_S2_S2_S2_fjLj128EEEEELb0ELb0ELb0ELb0EEEvNS_9FwdParamsE)
        /*0014*/ 	.short	0x0160
        /*0016*/ 	.short	0x00e8


	//----- nvinfo : EIATTR_CBANK_PARAM_SIZE
	.align		4
.L_1292:
        /*0018*/ 	.byte	0x03, 0x19
        /*001a*/ 	.short	0x00e8


	//----- nvinfo : EIATTR_KPARAM_INFO
	.align		4
        /*001c*/ 	.byte	0x04, 0x17
        /*001e*/ 	.short	(.L_1294 - .L_1293)
.L_1293:
        /*0020*/ 	.word	0x00000000
        /*0024*/ 	.short	0x0000
        /*0026*/ 	.short	0x0000
        /*0028*/ 	.byte	0x00, 0xf0, 0xa1, 0x03


	//----- nvinfo : EIATTR_MAXREG_COUNT
	.align		4
.L_1294:
        /*002c*/ 	.byte	0x03, 0x1b
        /*002e*/ 	.short	0x00ff


	//----- nvinfo : EIATTR_MERCURY_ISA_VERSION
	.align		4
        /*0030*/ 	.byte	0x03, 0x5f
        /*0032*/ 	.short	0x0000


	//----- nvinfo : EIATTR_COOP_GROUP_MASK_REGIDS
	.align		4
        /*0034*/ 	.byte	0x04, 0x29
        /*0036*/ 	.short	(.L_1296 - .L_1295)


	//   ....[0]....
.L_1295:
        /*0038*/ 	.word	0xffffffff


	//   ....[1]....
        /*003c*/ 	.word	0xffffffff


	//   ....[2]....
        /*0040*/ 	.word	0xffffffff


	//   ....[3]....
        /*0044*/ 	.word	0xffffffff


	//   ....[4]....
        /*0048*/ 	.word	0xffffffff


	//   ....[5]....
        /*004c*/ 	.word	0xffffffff


	//   ....[6]....
        /*0050*/ 	.word	0xffffffff


	//   ....[7]....
        /*0054*/ 	.word	0xffffffff


	//   ....[8]....
        /*0058*/ 	.word	0xffffffff


	//   ....[9]....
        /*005c*/ 	.word	0xffffffff


	//   ....[10]....
        /*0060*/ 	.word	0xffffffff


	//   ....[11]....
        /*0064*/ 	.word	0xffffffff


	//   ....[12]....
        /*0068*/ 	.word	0xffffffff


	//   ....[13]....
        /*006c*/ 	.word	0xffffffff


	//   ....[14]....
        /*0070*/ 	.word	0xffffffff


	//   ....[15]....
        /*0074*/ 	.word	0xffffffff


	//   ....[16]....
        /*0078*/ 	.word	0xffffffff


	//   ....[17]....
        /*007c*/ 	.word	0xffffffff


	//   ....[18]....
        /*0080*/ 	.word	0xffffffff


	//   ....[19]....
        /*0084*/ 	.word	0xffffffff


	//----- nvinfo : EIATTR_COOP_GROUP_INSTR_OFFSETS
	.align		4
.L_1296:
        /*0088*/ 	.byte	0x04, 0x28
        /*008a*/ 	.short	(.L_1298 - .L_1297)


	//   ....[0]....
.L_1297:
        /*008c*/ 	.word	0x00002290


	//   ....[1]....
        /*0090*/ 	.word	0x000022c0


	//   ....[2]....
        /*0094*/ 	.word	0x000022e0


	//   ....[3]....
        /*0098*/ 	.word	0x00002300


	//   ....[4]....
        /*009c*/ 	.word	0x00002320


	//   ....[5]....
        /*00a0*/ 	.word	0x00002760


	//   ....[6]....
        /*00a4*/ 	.word	0x00002780


	//   ....[7]....
        /*00a8*/ 	.word	0x000027a0


	//   ....[8]....
        /*00ac*/ 	.word	0x000027c0


	//   ....[9]....
        /*00b0*/ 	.word	0x000027e0


	//   ....[10]....
        /*00b4*/ 	.word	0x00003250


	//   ....[11]....
        /*00b8*/ 	.word	0x000032d0


	//   ....[12]....
        /*00bc*/ 	.word	0x00003330


	//   ....[13]....
        /*00c0*/ 	.word	0x00003390


	//   ....[14]....
        /*00c4*/ 	.word	0x000033f0


	//   ....[15]....
        /*00c8*/ 	.word	0x00003870


	//   ....[16]....
        /*00cc*/ 	.word	0x000038d0


	//   ....[17]....
        /*00d0*/ 	.word	0x00003930


	//   ....[18]....
        /*00d4*/ 	.word	0x00003990


	//   ....[19]....
        /*00d8*/ 	.word	0x00003a00


	//----- nvinfo : EIATTR_EXIT_INSTR_OFFSETS
	.align		4
.L_1298:
        /*00dc*/ 	.byte	0x04, 0x1c
        /*00de*/ 	.short	(.L_1300 - .L_1299)


	//   ....[0]....
.L_1299:
        /*00e0*/ 	.word	0x000004e0


	//   ....[1]....
        /*00e4*/ 	.word	0x00003200


	//----- nvinfo : EIATTR_MAX_THREADS
	.align		4
.L_1300:
        /*00e8*/ 	.byte	0x04, 0x05
        /*00ea*/ 	.short	(.L_1302 - .L_1301)
.L_1301:
        /*00ec*/ 	.word	0x00000080
        /*00f0*/ 	.word	0x00000001
        /*00f4*/ 	.word	0x00000001


	//----- nvinfo : EIATTR_CRS_STACK_SIZE
	.align		4
.L_1302:
        /*00f8*/ 	.byte	0x04, 0x1e
        /*00fa*/ 	.short	(.L_1304 - .L_1303)
.L_1303:
        /*00fc*/ 	.word	0x00000000
.L_1304:


//--------------------- .nv.info._ZN10layer_norm13ln_fwd_kernelINS_13Kernel_traitsI13__nv_bfloat16S2_S2_S2_fjLj1024ELj1ELj4ELj1ELj16ENS_18Kernel_traits_baseILj1024ES2_S2_S2_S2_fjLj128EEEEELb0ELb0ELb0ELb1EEEvNS_9FwdParamsE --------------------------
	.section	.nv.info._ZN10layer_norm13ln_fwd_kernelINS_13Kernel_traitsI13__nv_bfloat16S2_S2_S2_fjLj1024ELj1ELj4ELj1ELj16ENS_18Kernel_traits_baseILj1024ES2_S2_S2_S2_fjLj128EEEEELb0ELb0ELb0ELb1EEEvNS_9FwdParamsE,"",@"SHT_CUDA_INFO"
	.sectionflags	@""
	.align	4


	//----- nvinfo : EIATTR_CUDA_API_VERSION
	.align		4
        /*0000*/ 	.byte	0x04, 0x37
        /*0002*/ 	.short	(.L_1306 - .L_1305)
.L_1305:
        /*0004*/ 	.word	0x00000082


	//----- nvinfo : EIATTR_SW2861232_WAR
	.align		4
.L_1306:
        /*0008*/ 	.byte	0x01, 0x35
	.zero		2


	//----- nvinfo : EIATTR_PARAM_CBANK
	.align		4
        /*000c*/ 	.byte	0x04, 0x0a
        /*000e*/ 	.short	(.L_1308 - .L_1307)
	.align		4
.L_1307:
        /*0010*/ 	.word	index@(.nv.constant0._ZN10layer_norm13ln_fwd_kernelINS_13Kernel_traitsI13__nv_bfloat16S2_S2_S2_fjLj1024ELj1ELj4ELj1ELj16ENS_18Kernel_traits_baseILj1024ES2_S2_S2_S2_fjLj128EEEEELb0ELb0ELb0ELb1EEEvNS_9FwdParamsE)
        /*0014*/ 	.short	0x0160
        /*0016*/ 	.short	0x00e8


	//----- nvinfo : EIATTR_CBANK_PARAM_SIZE
	.align		4
.L_1308:
        /*0018*/ 	.byte	0x03, 0x19
        /*001a*/ 	.short	0x00e8


	//----- nvinfo : EIATTR_KPARAM_INFO
	.align		4
        /*001c*/ 	.byte	0x04, 0x17
        /*001e*/ 	.short	(.L_1310 - .L_1309)
.L_1309:
        /*0020*/ 	.word	0x00000000
        /*0024*/ 	.short	0x0000
        /*0026*/ 	.short	0x0000
        /*0028*/ 	.byte	0x00, 0xf0, 0xa1, 0x03


	//----- nvinfo : EIATTR_MAXREG_COUNT
	.align		4
.L_1310:
        /*002c*/ 	.byte	0x03, 0x1b
        /*002e*/ 	.short	0x00ff


	//----- nvinfo : EIATTR_MERCURY_ISA_VERSION
	.align		4
        /*0030*/ 	.byte	0x03, 0x5f
        /*0032*/ 	.short	0x0000


	//----- nvinfo : EIATTR_COOP_GROUP_MASK_REGIDS
	.align		4
        /*0034*/ 	.byte	0x04, 0x29
        /*0036*/ 	.short	(.L_1312 - .L_1311)


	//   ....[0]....
.L_1311:
        /*0038*/ 	.word	0xffffffff


	//   ....[1]....
        /*003c*/ 	.word	0xffffffff


	//   ....[2]....
        /*0040*/ 	.word	0xffffffff


	//   ....[3]....
        /*0044*/ 	.word	0xffffffff


	//   ....[4]....
        /*0048*/ 	.word	0xffffffff


	//   ....[5]....
        /*004c*/ 	.word	0xffffffff


	//   ....[6]....
        /*0050*/ 	.word	0xffffffff


	//   ....[7]....
        /*0054*/ 	.word	0xffffffff


	//   ....[8]....
        /*0058*/ 	.word	0xffffffff


	//   ....[9]....
        /*005c*/ 	.word	0xffffffff


	//   ....[10]....
        /*0060*/ 	.word	0xffffffff


	//   ....[11]....
        /*0064*/ 	.word	0xffffffff


	//   ....[12]....
        /*0068*/ 	.word	0xffffffff


	//   ....[13]....
        /*006c*/ 	.word	0xffffffff


	//   ....[14]....
        /*0070*/ 	.word	0xffffffff


	//   ....[15]....
        /*0074*/ 	.word	0xffffffff


	//   ....[16]....
        /*0078*/ 	.word	0xffffffff


	//   ....[17]....
        /*007c*/ 	.word	0xffffffff


	//   ....[18]....
        /*0080*/ 	.word	0xffffffff


	//   ....[19]....
        /*0084*/ 	.word	0xffffffff


	//----- nvinfo : EIATTR_COOP_GROUP_INSTR_OFFSETS
	.align		4
.L_1312:
        /*0088*/ 	.byte	0x04, 0x28
        /*008a*/ 	.short	(.L_1314 - .L_1313)


	//   ....[0]....
.L_1313:
        /*008c*/ 	.word	0x00001db0


	//   ....[1]....
        /*0090*/ 	.word	0x00001de0


	//   ....[2]....
        /*0094*/ 	.word	0x00001e00


	//   ....[3]....
        /*0098*/ 	.word	0x00001e20


	//   ....[4]....
        /*009c*/ 	.word	0x00001e40


	//   ....[5]....
        /*00a0*/ 	.word	0x00002270


	//   ....[6]....
        /*00a4*/ 	.word	0x00002290


	//   ....[7]....
        /*00a8*/ 	.word	0x000022b0


	//   ....[8]....
        /*00ac*/ 	.word	0x000022d0


	//   ....[9]....
        /*00b0*/ 	.word	0x000022f0


	//   ....[10]....
        /*00b4*/ 	.word	0x00002c30


	//   ....[11]....
        /*00b8*/ 	.word	0x00002c90


	//   ....[12]....
        /*00bc*/ 	.word	0x00002cf0


	//   ....[13]....
        /*00c0*/ 	.word	0x00002d50


	//   ....[14]....
        /*00c4*/ 	.word	0x00002db0


	//   ....[15]....
        /*00c8*/ 	.word	0x00003220


	//   ....[16]....
        /*00cc*/ 	.word	0x00003280


	//   ....[17]....
        /*00d0*/ 	.word	0x000032e0


	//   ....[18]....
        /*00d4*/ 	.word	0x00003340


	//   ....[19]....
        /*00d8*/ 	.word	0x000033a0


	//----- nvinfo : EIATTR_EXIT_INSTR_OFFSETS
	.align		4
.L_1314:
        /*00dc*/ 	.byte	0x04, 0x1c
        /*00de*/ 	.short	(.L_1316 - .L_1315)


	//   ....[0]....
.L_1315:
        /*00e0*/ 	.word	0x00000130


	//   ....[1]....
        /*00e4*/ 	.word	0x00002be0


	//----- nvinfo : EIATTR_MAX_THREADS
	.align		4
.L_1316:
        /*00e8*/ 	.byte	0x04, 0x05
        /*00ea*/ 	.short	(.L_1318 - .L_1317)
.L_1317:
        /*00ec*/ 	.word	0x00000080
        /*00f0*/ 	.word	0x00000001
        /*00f4*/ 	.word	0x00000001


	//----- nvinfo : EIATTR_CRS_STACK_SIZE
	.align		4
.L_1318:
        /*00f8*/ 	.byte	0x04, 0x1e
        /*00fa*/ 	.short	(.L_1320 - .L_1319)
.L_1319:
        /*00fc*/ 	.word	0x00000000
.L_1320:


//--------------------- .nv.info._ZN10layer_norm13ln_fwd_kernelINS_13Kernel_traitsI13__nv_bfloat16S2_S2_S2_fjLj1024ELj1ELj4ELj1ELj16ENS_18Kernel_traits_baseILj1024ES2_S2_S2_S2_fjLj128EEEEELb0ELb0ELb1ELb0EEEvNS_9FwdParamsE --------------------------
	.section	.nv.info._ZN10layer_norm13ln_fwd_kernelINS_13Kernel_traitsI13__nv_bfloat16S2_S2_S2_fjLj1024ELj1ELj4ELj1ELj16ENS_18Kernel_traits_baseILj1024ES2_S2_S2_S2_fjLj128EEEEELb0ELb0ELb1ELb0EEEvNS_9FwdParamsE,"",@"SHT_CUDA_INFO"
	.sectionflags	@""
	.align	4


	//----- nvinfo : EIATTR_CUDA_API_VERSION
	.align		4
        /*0000*/ 	.byte	0x04, 0x37
        /*0002*/ 	.short	(.L_1322 - .L_1321)
.L_1321:
        /*0004*/ 	.word	0x00000082


	//----- nvinfo : EIATTR_SW2861232_WAR
	.align		4
.L_1322:
        /*0008*/ 	.byte	0x01, 0x35
	.zero		2


	//----- nvinfo : EIATTR_PARAM_CBANK
	.align		4
        /*000c*/ 	.byte	0x04, 0x0a
        /*000e*/ 	.short	(.L_1324 - .L_1323)
	.align		4
.L_1323:
        /*0010*/ 	.word	index@(.nv.constant0._ZN10layer_norm13ln_fwd_kernelINS_13Kernel_traitsI13__nv_bfloat16S2_S2_S2_fjLj1024ELj1ELj4ELj1ELj16ENS_18Kernel_traits_baseILj1024ES2_S2_S2_S2_fjLj128EEEEELb0ELb0ELb1ELb0EEEvNS_9FwdParamsE)
        /*0014*/ 	.short	0x0160
        /*0016*/ 	.short	0x00e8


	//----- nvinfo : EIATTR_CBANK_PARAM_SIZE
	.align		4
.L_1324:
        /*0018*/ 	.byte	0x03, 0x19
        /*001a*/ 	.short	0x00e8


	//----- nvinfo : EIATTR_KPARAM_INFO
	.align		4
        /*001c*/ 	.byte	0x04, 0x17
        /*001e*/ 	.short	(.L_1326 - .L_1325)
.L_1325:
        /*0020*/ 	.word	0x00000000
        /*0024*/ 	.short	0x0000
        /*0026*/ 	.short	0x0000
        /*0028*/ 	.byte	0x00, 0xf0, 0xa1, 0x03


	//----- nvinfo : EIATTR_MAXREG_COUNT
	.align		4
.L_1326:
        /*002c*/ 	.byte	0x03, 0x1b
        /*002e*/ 	.short	0x00ff


	//----- nvinfo : EIATTR_MERCURY_ISA_VERSION
	.align		4
        /*0030*/ 	.byte	0x03, 0x5f
        /*0032*/ 	.short	0x0000


	//----- nvinfo : EIATTR_COOP_GROUP_MASK_REGIDS
	.align		4
        /*0034*/ 	.byte	0x04, 0x29
        /*0036*/ 	.short	(.L_1328 - .L_1327)


	//   ....[0]....
.L_1327:
        /*0038*/ 	.word	0xffffffff


	//   ....[1]....
        /*003c*/ 	.word	0xffffffff


	//   ....[2]....
        /*0040*/ 	.word	0xffffffff


	//   ....[3]....
        /*0044*/ 	.word	0xffffffff


	//   ....[4]....
        /*0048*/ 	.word	0xffffffff


	//   ....[5]....
        /*004c*/ 	.word	0xffffffff


	//   ....[6]....
        /*0050*/ 	.word	0xffffffff


	//   ....[7]....
        /*0054*/ 	.word	0xffffffff


	//   ....[8]....
        /*0058*/ 	.word	0xffffffff


	//   ....[9]....
        /*005c*/ 	.word	0xffffffff


	//   ....[10]....
        /*0060*/ 	.word	0xffffffff


	//   ....[11]....
        /*0064*/ 	.word	0xffffffff


	//   ....[12]....
        /*0068*/ 	.word	0xffffffff


	//   ....[13]....
        /*006c*/ 	.word	0xffffffff


	//   ....[14]....
        /*0070*/ 	.word	0xffffffff


	//   ....[15]....
        /*0074*/ 	.word	0xffffffff


	//   ....[16]....
        /*0078*/ 	.word	0xffffffff


	//   ....[17]....
        /*007c*/ 	.word	0xffffffff


	//   ....[18]....
        /*0080*/ 	.word	0xffffffff


	//   ....[19]....
        /*0084*/ 	.word	0xffffffff


	//----- nvinfo : EIATTR_COOP_GROUP_INSTR_OFFSETS
	.align		4
.L_1328:
        /*0088*/ 	.byte	0x04, 0x28
        /*008a*/ 	.short	(.L_1330 - .L_1329)


	//   ....[0]....
.L_1329:
        /*008c*/ 	.word	0x00002780


	//   ....[1]....
        /*0090*/ 	.word	0x000027b0


	//   ....[2]....
        /*0094*/ 	.word	0x000027d0


	//   ....[3]....
        /*0098*/ 	.word	0x000027f0


	//   ....[4]....
        /*009c*/ 	.word	0x00002810


	//   ....[5]....
        /*00a0*/ 	.word	0x00002c50


	//   ....[6]....
        /*00a4*/ 	.word	0x00002c70


	//   ....[7]....
        /*00a8*/ 	.word	0x00002c90


	//   ....[8]....
        /*00ac*/ 	.word	0x00002cb0


	//   ....[9]....
        /*00b0*/ 	.word	0x00002cd0


	//   ....[10]....
        /*00b4*/ 	.word	0x000037c0


	//   ....[11]....
        /*00b8*/ 	.word	0x00003830


	//   ....[12]....
        /*00bc*/ 	.word	0x00003890


	//   ....[13]....
        /*00c0*/ 	.word	0x000038f0


	//   ....[14]....
        /*00c4*/ 	.word	0x00003950


	//   ....[15]....
        /*00c8*/ 	.word	0x00003dd0


	//   ....[16]....
        /*00cc*/ 	.word	0x00003e30


	//   ....[17]....
        /*00d0*/ 	.word	0x00003e90


	//   ....[18]....
        /*00d4*/ 	.word	0x00003ef0


	//   ....[19]....
        /*00d8*/ 	.word	0x00003f60


	//----- nvinfo : EIATTR_EXIT_INSTR_OFFSETS
	.align		4
.L_1330:
        /*00dc*/ 	.byte	0x04, 0x1c
        /*00de*/ 	.short	(.L_1332 - .L_1331)


	//   ....[0]....
.L_1331:
        /*00e0*/ 	.word	0x00000480


	//   ....[1]....
        /*00e4*/ 	.word	0x00003760


	//----- nvinfo : EIATTR_MAX_THREADS
	.align		4
.L_1332:
        /*00e8*/ 	.byte	0x04, 0x05
        /*00ea*/ 	.short	(.L_1334 - .L_1333)
.L_1333:
        /*00ec*/ 	.word	0x00000080
        /*00f0*/ 	.word	0x00000001
        /*00f4*/ 	.word	0x00000001


	//----- nvinfo : EIATTR_CRS_STACK_SIZE
	.align		4
.L_1334:
        /*00f8*/ 	.byte	0x04, 0x1e
        /*00fa*/ 	.short	(.L_1336 - .L_1335)
.L_1335:
        /*00fc*/ 	.word	0x00000000
.L_1336:


//--------------------- .nv.info._ZN10layer_norm13ln_fwd_kernelINS_13Kernel_traitsI13__nv_bfloat16S2_S2_S2_fjLj1024ELj1ELj4ELj1ELj16ENS_18Kernel_traits_baseILj1024ES2_S2_S2_S2_fjLj128EEEEELb0ELb0ELb1ELb1EEEvNS_9FwdParamsE --------------------------
	.section	.nv.info._ZN10layer_norm13ln_fwd_kernelINS_13Kernel_traitsI13__nv_bfloat16S2_S2_S2_fjLj1024ELj1ELj4ELj1ELj16ENS_18Kernel_traits_baseILj1024ES2_S2_S2_S2_fjLj128EEEEELb0ELb0ELb1ELb1EEEvNS_9FwdParamsE,"",@"SHT_CUDA_INFO"
	.sectionflags	@""
	.align	4


	//----- nvinfo : EIATTR_CUDA_API_VERSION
	.align		4
        /*0000*/ 	.byte	0x04, 0x37
        /*0002*/ 	.short	(.L_1338 - .L_1337)
.L_1337:
        /*0004*/ 	.word	0x00000082


	//----- nvinfo : EIATTR_SW2861232_WAR
	.align		4
.L_1338:
        /*0008*/ 	.byte	0x01, 0x35
	.zero		2


	//----- nvinfo : EIATTR_PARAM_CBANK
	.align		4
        /*000c*/ 	.byte	0x04, 0x0a
        /*000e*/ 	.short	(.L_1340 - .L_1339)
	.align		4
.L_1339:
        /*0010*/ 	.word	index@(.nv.constant0._ZN10layer_norm13ln_fwd_kernelINS_13Kernel_traitsI13__nv_bfloat16S2_S2_S2_fjLj1024ELj1ELj4ELj1ELj16ENS_18Kernel_traits_baseILj1024ES2_S2_S2_S2_fjLj128EEEEELb0ELb0ELb1ELb1EEEvNS_9FwdParamsE)
        /*0014*/ 	.short	0x0160
        /*0016*/ 	.short	0x00e8


	//----- nvinfo : EIATTR_CBANK_PARAM_SIZE
	.align		4
.L_1340:
        /*0018*/ 	.byte	0x03, 0x19
        /*001a*/ 	.short	0x00e8


	//----- nvinfo : EIATTR_KPARAM_INFO
	.align		4
        /*001c*/ 	.byte	0x04, 0x17
        /*001e*/ 	.short	(.L_1342 - .L_1341)
.L_1341:
        /*0020*/ 	.word	0x00000000
        /*0024*/ 	.short	0x0000
        /*0026*/ 	.short	0x0000
        /*0028*/ 	.byte	0x00, 0xf0, 0xa1, 0x03


	//----- nvinfo : EIATTR_MAXREG_COUNT
	.align		4
.L_1342:
        /*002c*/ 	.byte	0x03, 0x1b
        /*002e*/ 	.short	0x00ff


	//----- nvinfo : EIATTR_MERCURY_ISA_VERSION
	.align		4
        /*0030*/ 	.byte	0x03, 0x5f
        /*0032*/ 	.short	0x0000


	//----- nvinfo : EIATTR_COOP_GROUP_MASK_REGIDS
	.align		4
        /*0034*/ 	.byte	0x04, 0x29
        /*0036*/ 	.short	(.L_1344 - .L_1343)


	//   ....[0]....
.L_1343:
        /*0038*/ 	.word	0xffffffff


	//   ....[1]....
        /*003c*/ 	.word	0xffffffff


	//   ....[2]....
        /*0040*/ 	.word	0xffffffff


	//   ....[3]....
        /*0044*/ 	.word	0xffffffff


	//   ....[4]....
        /*0048*/ 	.word	0xffffffff


	//   ....[5]....
        /*004c*/ 	.word	0xffffffff


	//   ....[6]....
        /*0050*/ 	.word	0xffffffff


	//   ....[7]....
        /*0054*/ 	.word	0xffffffff


	//   ....[8]....
        /*0058*/ 	.word	0xffffffff


	//   ....[9]....
        /*005c*/ 	.word	0xffffffff


	//   ....[10]....
        /*0060*/ 	.word	0xffffffff


	//   ....[11]....
        /*0064*/ 	.word	0xffffffff


	//   ....[12]....
        /*0068*/ 	.word	0xffffffff


	//   ....[13]....
        /*006c*/ 	.word	0xffffffff


	//   ....[14]....
        /*0070*/ 	.word	0xffffffff


	//   ....[15]....
        /*0074*/ 	.word	0xffffffff


	//   ....[16]....
        /*0078*/ 	.word	0xffffffff


	//   ....[17]....
        /*007c*/ 	.word	0xffffffff


	//   ....[18]....
        /*0080*/ 	.word	0xffffffff


	//   ....[19]....
        /*0084*/ 	.word	0xffffffff


	//----- nvinfo : EIATTR_COOP_GROUP_INSTR_OFFSETS
	.align		4
.L_1344:
        /*0088*/ 	.byte	0x04, 0x28
        /*008a*/ 	.short	(.L_1346 - .L_1345)


	//   ....[0]....
.L_1345:
        /*008c*/ 	.word	0x000021a0


	//   ....[1]....
        /*0090*/ 	.word	0x000021d0


	//   ....[2]....
        /*0094*/ 	.word	0x000021f0


	//   ....[3]....
        /*0098*/ 	.word	0x00002210


	//   ....[4]....
        /*009c*/ 	.word	0x00002230


	//   ....[5]....
        /*00a0*/ 	.word	0x00002660


	//   ....[6]....
        /*00a4*/ 	.word	0x00002680


	//   ....[7]....
        /*00a8*/ 	.word	0x000026a0


	//   ....[8]....
        /*00ac*/ 	.word	0x000026c0


	//   ....[9]....
        /*00b0*/ 	.word	0x000026e0


	//   ....[10]....
        /*00b4*/ 	.word	0x000031d0


	//   ....[11]....
        /*00b8*/ 	.word	0x00003240


	//   ....[12]....
        /*00bc*/ 	.word	0x000032a0


	//   ....[13]....
        /*00c0*/ 	.word	0x00003300


	//   ....[14]....
        /*00c4*/ 	.word	0x00003360


	//   ....[15]....
        /*00c8*/ 	.word	0x000037d0


	//   ....[16]....
        /*00cc*/ 	.word	0x00003830


	//   ....[17]....
        /*00d0*/ 	.word	0x00003890


	//   ....[18]....
        /*00d4*/ 	.word	0x000038f0


	//   ....[19]....
        /*00d8*/ 	.word	0x00003950


	//----- nvinfo : EIATTR_EXIT_INSTR_OFFSETS
	.align		4
.L_1346:
        /*00dc*/ 	.byte	0x04, 0x1c
        /*00de*/ 	.short	(.L_1348 - .L_1347)


	//   ....[0]....
.L_1347:
        /*00e0*/ 	.word	0x00000130


	//   ....[1]....
        /*00e4*/ 	.word	0x00003170


	//----- nvinfo : EIATTR_MAX_THREADS
	.align		4
.L_1348:
        /*00e8*/ 	.byte	0x04, 0x05
        /*00ea*/ 	.short	(.L_1350 - .L_1349)
.L_1349:
        /*00ec*/ 	.word	0x00000080
        /*00f0*/ 	.word	0x00000001
        /*00f4*/ 	.word	0x00000001


	//----- nvinfo : EIATTR_CRS_STACK_SIZE
	.align		4
.L_1350:
        /*00f8*/ 	.byte	0x04, 0x1e
        /*00fa*/ 	.short	(.L_1352 - .L_1351)
.L_1351:
        /*00fc*/ 	.word	0x00000000
.L_1352:


//--------------------- .nv.info._ZN10layer_norm13ln_fwd_kernelINS_13Kernel_traitsI13__nv_bfloat16S2_S2_S2_fjLj1024ELj1ELj4ELj1ELj16ENS_18Kernel_traits_baseILj1024ES2_S2_S2_S2_fjLj128EEEEELb0ELb1ELb0ELb0EEEvNS_9FwdParamsE --------------------------
	.section	.nv.info._ZN10layer_norm13ln_fwd_kernelINS_13Kernel_traitsI13__nv_bfloat16S2_S2_S2_fjLj1024ELj1ELj4ELj1ELj16ENS_18Kernel_traits_baseILj1024ES2_S2_S2_S2_fjLj128EEEEELb0ELb1ELb0ELb0EEEvNS_9FwdParamsE,"",@"SHT_CUDA_INFO"
	.sectionflags	@""
	.align	4


	//----- nvinfo : EIATTR_CUDA_API_VERSION
	.align		4
        /*0000*/ 	.byte	0x04, 0x37
        /*0002*/ 	.short	(.L_1354 - .L_1353)
.L_1353:
        /*0004*/ 	.word	0x00000082


	//----- nvinfo : EIATTR_SW2861232_WAR
	.align		4
.L_1354:
        /*0008*/ 	.byte	0x01, 0x35
	.zero		2


	//----- nvinfo : EIATTR_PARAM_CBANK
	.align		4
        /*000c*/ 	.byte	0x04, 0x0a
        /*000e*/ 	.short	(.L_1356 - .L_1355)
	.align		4
.L_1355:
        /*0010*/ 	.word	index@(.nv.constant0._ZN10layer_norm13ln_fwd_kernelINS_13Kernel_traitsI13__nv_bfloat16S2_S2_S2_fjLj1024ELj1ELj4ELj1ELj16ENS_18Kernel_traits_baseILj1024ES2_S2_S2_S2_fjLj128EEEEELb0ELb1ELb0ELb0EEEvNS_9FwdParamsE)
        /*0014*/ 	.short	0x0160
        /*0016*/ 	.short	0x00e8


	//----- nvinfo : EIATTR_CBANK_PARAM_SIZE
	.align		4
.L_1356:
        /*0018*/ 	.byte	0x03, 0x19
        /*001a*/ 	.short	0x00e8


	//----- nvinfo : EIATTR_KPARAM_INFO
	.align		4
        /*001c*/ 	.byte	0x04, 0x17
        /*001e*/ 	.short	(.L_1358 - .L_1357)
.L_1357:
        /*0020*/ 	.word	0x00000000
        /*0024*/ 	.short	0x0000
        /*0026*/ 	.short	0x0000
        /*0028*/ 	.byte	0x00, 0xf0, 0xa1, 0x03


	//----- nvinfo : EIATTR_MAXREG_COUNT
	.align		4
.L_1358:
        /*002c*/ 	.byte	0x03, 0x1b
        /*002e*/ 	.short	0x00ff


	//----- nvinfo : EIATTR_MERCURY_ISA_VERSION
	.align		4
        /*0030*/ 	.byte	0x03, 0x5f
        /*0032*/ 	.short	0x0000


	//----- nvinfo : EIATTR_COOP_GROUP_MASK_REGIDS
	.align		4
        /*0034*/ 	.byte	0x04, 0x29
        /*0036*/ 	.short	(.L_1360 - .L_1359)


	//   ....[0]....
.L_1359:
        /*0038*/ 	.word	0xffffffff


	//   ....[1]....
        /*003c*/ 	.word	0xffffffff


	//   ....[2]....
        /*0040*/ 	.word	0xffffffff


	//   ....[3]....
        /*0044*/ 	.word	0xffffffff


	//   ....[4]....
        /*0048*/ 	.word	0xffffffff


	//   ....[5]....
        /*004c*/ 	.word	0xffffffff


	//   ....[6]....
        /*0050*/ 	.word	0xffffffff


	//   ....[7]....
        /*0054*/ 	.word	0xffffffff


	//   ....[8]....
        /*0058*/ 	.word	0xffffffff


	//   ....[9]....
        /*005c*/ 	.word	0xffffffff


	//   ....[10]....
        /*0060*/ 	.word	0xffffffff


	//   ....[11]....
        /*0064*/ 	.word	0xffffffff


	//   ....[12]....
        /*0068*/ 	.word	0xffffffff


	//   ....[13]....
        /*006c*/ 	.word	0xffffffff


	//   ....[14]....
        /*0070*/ 	.word	0xffffffff


	//   ....[15]....
        /*0074*/ 	.word	0xffffffff


	//   ....[16]....
        /*0078*/ 	.word	0xffffffff


	//   ....[17]....
        /*007c*/ 	.word	0xffffffff


	//   ....[18]....
        /*0080*/ 	.word	0xffffffff


	//   ....[19]....
        /*0084*/ 	.word	0xffffffff


	//----- nvinfo : EIATTR_COOP_GROUP_INSTR_OFFSETS
	.align		4
.L_1360:
        /*0088*/ 	.byte	0x04, 0x28
        /*008a*/ 	.short	(.L_1362 - .L_1361)


	//   ....[0]....
.L_1361:
        /*008c*/ 	.word	0x00001d70


	//   ....[1]....
        /*0090*/ 	.word	0x00001da0


	//   ....[2]....
        /*0094*/ 	.word	0x00001dc0


	//   ....[3]....
        /*0098*/ 	.word	0x00001de0


	//   ....[4]....
        /*009c*/ 	.word	0x00001e00


	//   ....[5]....
        /*00a0*/ 	.word	0x00002240


	//   ....[6]....
        /*00a4*/ 	.word	0x00002260


	//   ....[7]....
        /*00a8*/ 	.word	0x00002280


	//   ....[8]....
        /*00ac*/ 	.word	0x000022a0


	//   ....[9]....
        /*00b0*/ 	.word	0x000022c0


	//   ....[10]....
        /*00b4*/ 	.word	0x00002d30


	//   ....[11]....
        /*00b8*/ 	.word	0x00002db0


	//   ....[12]....
        /*00bc*/ 	.word	0x00002e10


	//   ....[13]....
        /*00c0*/ 	.word	0x00002e70


	//   ....[14]....
        /*00c4*/ 	.word	0x00002ed0


	//   ....[15]....
        /*00c8*/ 	.word	0x00003350


	//   ....[16]....
        /*00cc*/ 	.word	0x000033b0


	//   ....[17]....
        /*00d0*/ 	.word	0x00003410


	//   ....[18]....
        /*00d4*/ 	.word	0x00003470


	//   ....[19]....
        /*00d8*/ 	.word	0x000034e0


	//----- nvinfo : EIATTR_EXIT_INSTR_OFFSETS
	.align		4
.L_1362:
        /*00dc*/ 	.byte	0x04, 0x1c
        /*00de*/ 	.short	(.L_1364 - .L_1363)


	//   ....[0]....
.L_1363:
        /*00e0*/ 	.word	0x00000550


	//   ....[1]....
        /*00e4*/ 	.word	0x00002cd0


	//----- nvinfo : EIATTR_MAX_THREADS
	.align		4
.L_1364:
        /*00e8*/ 	.byte	0x04, 0x05
        /*00ea*/ 	.short	(.L_1366 - .L_1365)
.L_1365:
        /*00ec*/ 	.word	0x00000080
        /*00f0*/ 	.word	0x00000001
        /*00f4*/ 	.word	0x00000001


	//----- nvinfo : EIATTR_CRS_STACK_SIZE
	.align		4
.L_1366:
        /*00f8*/ 	.byte	0x04, 0x1e
        /*00fa*/ 	.short	(.L_1368 - .L_1367)
.L_1367:
        /*00fc*/ 	.word	0x00000000
.L_1368:


//--------------------- .nv.info._ZN10layer_norm13ln_fwd_kernelINS_13Kernel_traitsI13__nv_bfloat16S2_S2_S2_fjLj1024ELj1ELj4ELj1ELj16ENS_18Kernel_traits_baseILj1024ES2_S2_S2_S2_fjLj128EEEEELb0ELb1ELb0ELb1EEEvNS_9FwdParamsE --------------------------
	.section	.nv.info._ZN10layer_norm13ln_fwd_kernelINS_13Kernel_traitsI13__nv_bfloat16S2_S2_S2_fjLj1024ELj1ELj4ELj1ELj16ENS_18Kernel_traits_baseILj1024ES2_S2_S2_S2_fjLj128EEEEELb0ELb1ELb0ELb1EEEvNS_9FwdParamsE,"",@"SHT_CUDA_INFO"
	.sectionflags	@""
	.align	4


	//----- nvinfo : EIATTR_CUDA_API_VERSION
	.align		4
        /*0000*/ 	.byte	0x04, 0x37
        /*0002*/ 	.short	(.L_1370 - .L_1369)
.L_1369:
        /*0004*/ 	.word	0x00000082


	//----- nvinfo : EIATTR_SW2861232_WAR
	.align		4
.L_1370:
        /*0008*/ 	.byte	0x01, 0x35
	.zero		2


	//----- nvinfo : EIATTR_PARAM_CBANK
	.align		4
        /*000c*/ 	.byte	0x04, 0x0a
        /*000e*/ 	.short	(.L_1372 - .L_1371)
	.align		4
.L_1371:
        /*0010*/ 	.word	index@(.nv.constant0._ZN10layer_norm13ln_fwd_kernelINS_13Kernel_traitsI13__nv_bfloat16S2_S2_S2_fjLj1024ELj1ELj4ELj1ELj16ENS_18Kernel_traits_baseILj1024ES2_S2_S2_S2_fjLj128EEEEELb0ELb1ELb0ELb1EEEvNS_9FwdParamsE)
        /*0014*/ 	.short	0x0160
        /*0016*/ 	.short	0x00e8


	//----- nvinfo : EIATTR_CBANK_PARAM_SIZE
	.align		4
.L_1372:
        /*0018*/ 	.byte	0x03, 0x19
        /*001a*/ 	.short	0x00e8


	//----- nvinfo : EIATTR_KPARAM_INFO
	.align		4
        /*001c*/ 	.byte	0x04, 0x17
        /*001e*/ 	.short	(.L_1374 - .L_1373)
.L_1373:
        /*0020*/ 	.word	0x00000000
        /*0024*/ 	.short	0x0000
        /*0026*/ 	.short	0x0000
        /*0028*/ 	.byte	0x00, 0xf0, 0xa1, 0x03


	//----- nvinfo : EIATTR_MAXREG_COUNT
	.align		4
.L_1374:
        /*002c*/ 	.byte	0x03, 0x1b
        /*002e*/ 	.short	0x00ff


	//----- nvinfo : EIATTR_MERCURY_ISA_VERSION
	.align		4
        /*0030*/ 	.byte	0x03, 0x5f
        /*0032*/ 	.short	0x0000


	//----- nvinfo : EIATTR_COOP_GROUP_MASK_REGIDS
	.align		4
        /*0034*/ 	.byte	0x04, 0x29
        /*0036*/ 	.short	(.L_1376 - .L_1375)


	//   ....[0]....
.L_1375:
        /*0038*/ 	.word	0xffffffff


	//   ....[1]....
        /*003c*/ 	.word	0xffffffff


	//   ....[2]....
        /*0040*/ 	.word	0xffffffff


	//   ....[3]....
        /*0044*/ 	.word	0xffffffff


	//   ....[4]....
        /*0048*/ 	.word	0xffffffff


	//   ....[5]....
        /*004c*/ 	.word	0xffffffff


	//   ....[6]....
        /*0050*/ 	.word	0xffffffff


	//   ....[7]....
        /*0054*/ 	.word	0xffffffff


	//   ....[8]....
        /*0058*/ 	.word	0xffffffff


	//   ....[9]....
        /*005c*/ 	.word	0xffffffff


	//   ....[10]....
        /*0060*/ 	.word	0xffffffff


	//   ....[11]....
        /*0064*/ 	.word	0xffffffff


	//   ....[12]....
        /*0068*/ 	.word	0xffffffff


	//   ....[13]....
        /*006c*/ 	.word	0xffffffff


	//   ....[14]....
        /*0070*/ 	.word	0xffffffff


	//   ....[15]....
        /*0074*/ 	.word	0xffffffff


	//   ....[16]....
        /*0078*/ 	.word	0xffffffff


	//   ....[17]....
        /*007c*/ 	.word	0xffffffff


	//   ....[18]....
        /*0080*/ 	.word	0xffffffff


	//   ....[19]....
        /*0084*/ 	.word	0xffffffff


	//----- nvinfo : EIATTR_COOP_GROUP_INSTR_OFFSETS
	.align		4
.L_1376:
        /*0088*/ 	.byte	0x04, 0x28
        /*008a*/ 	.short	(.L_1378 - .L_1377)


	//   ....[0]....
.L_1377:
        /*008c*/ 	.word	0x00001930


	//   ....[1]....
        /*0090*/ 	.word	0x00001960


	//   ....[2]....
        /*0094*/ 	.word	0x00001980


	//   ....[3]....
        /*0098*/ 	.word	0x000019a0


	//   ....[4]....
        /*009c*/ 	.word	0x000019c0


	//   ....[5]....
        /*00a0*/ 	.word	0x00001df0


	//   ....[6]....
        /*00a4*/ 	.word	0x00001e10


	//   ....[7]....
        /*00a8*/ 	.word	0x00001e30


	//   ....[8]....
        /*00ac*/ 	.word	0x00001e50


	//   ....[9]....
        /*00b0*/ 	.word	0x00001e70


	//   ....[10]....
        /*00b4*/ 	.word	0x000027c0


	//   ....[11]....
        /*00b8*/ 	.word	0x00002840


	//   ....[12]....
        /*00bc*/ 	.word	0x000028a0


	//   ....[13]....
        /*00c0*/ 	.word	0x00002900


	//   ....[14]....
        /*00c4*/ 	.word	0x00002960


	//   ....[15]....
        /*00c8*/ 	.word	0x00002dd0


	//   ....[16]....
        /*00cc*/ 	.word	0x00002e30


	//   ....[17]....
        /*00d0*/ 	.word	0x00002e90


	//   ....[18]....
        /*00d4*/ 	.word	0x00002ef0


	//   ....[19]....
        /*00d8*/ 	.word	0x00002f50


	//----- nvinfo : EIATTR_EXIT_INSTR_OFFSETS
	.align		4
.L_1378:
        /*00dc*/ 	.byte	0x04, 0x1c
        /*00de*/ 	.short	(.L_1380 - .L_1379)


	//   ....[0]....
.L_1379:
        /*00e0*/ 	.word	0x00000140


	//   ....[1]....
        /*00e4*/ 	.word	0x00002760


	//----- nvinfo : EIATTR_MAX_THREADS
	.align		4
.L_1380:
        /*00e8*/ 	.byte	0x04, 0x05
        /*00ea*/ 	.short	(.L_1382 - .L_1381)
.L_1381:
        /*00ec*/ 	.word	0x00000080
        /*00f0*/ 	.word	0x00000001
        /*00f4*/ 	.word	0x00000001


	//----- nvinfo : EIATTR_CRS_STACK_SIZE
	.align		4
.L_1382:
        /*00f8*/ 	.byte	0x04, 0x1e
        /*00fa*/ 	.short	(.L_1384 - .L_1383)
.L_1383:
        /*00fc*/ 	.word	0x00000000
.L_1384:


//--------------------- .nv.info._ZN10layer_norm13ln_fwd_kernelINS_13Kernel_traitsI13__nv_bfloat16S2_S2_S2_fjLj1024ELj1ELj4ELj1ELj16ENS_18Kernel_traits_baseILj1024ES2_S2_S2_S2_fjLj128EEEEELb0ELb1ELb1ELb0EEEvNS_9FwdParamsE --------------------------
	.section	.nv.info._ZN10layer_norm13ln_fwd_kernelINS_13Kernel_traitsI13__nv_bfloat16S2_S2_S2_fjLj1024ELj1ELj4ELj1ELj16ENS_18Kernel_traits_baseILj1024ES2_S2_S2_S2_fjLj128EEEEELb0ELb1ELb1ELb0EEEvNS_9FwdParamsE,"",@"SHT_CUDA_INFO"
	.sectionflags	@""
	.align	4


	//----- nvinfo : EIATTR_CUDA_API_VERSION
	.align		4
        /*0000*/ 	.byte	0x04, 0x37
        /*0002*/ 	.short	(.L_1386 - .L_1385)
.L_1385:
        /*0004*/ 	.word	0x00000082


	//----- nvinfo : EIATTR_SW2861232_WAR
	.align		4
.L_1386:
        /*0008*/ 	.byte	0x01, 0x35
	.zero		2


	//----- nvinfo : EIATTR_PARAM_CBANK
	.align		4
        /*000c*/ 	.byte	0x04, 0x0a
        /*000e*/ 	.short	(.L_1388 - .L_1387)
	.align		4
.L_1387:
        /*0010*/ 	.word	index@(.nv.constant0._ZN10layer_norm13ln_fwd_kernelINS_13Kernel_traitsI13__nv_bfloat16S2_S2_S2_fjLj1024ELj1ELj4ELj1ELj16ENS_18Kernel_traits_baseILj1024ES2_S2_S2_S2_fjLj128EEEEELb0ELb1ELb1ELb0EEEvNS_9FwdParamsE)
        /*0014*/ 	.short	0x0160
        /*0016*/ 	.short	0x00e8


	//----- nvinfo : EIATTR_CBANK_PARAM_SIZE
	.align		4
.L_1388:
        /*0018*/ 	.byte	0x03, 0x19
        /*001a*/ 	.short	0x00e8


	//----- nvinfo : EIATTR_KPARAM_INFO
	.align		4
        /*001c*/ 	.byte	0x04, 0x17
        /*001e*/ 	.short	(.L_1390 - .L_1389)
.L_1389:
        /*0020*/ 	.word	0x00000000
        /*0024*/ 	.short	0x0000
        /*0026*/ 	.short	0x0000
        /*0028*/ 	.byte	0x00, 0xf0, 0xa1, 0x03


	//----- nvinfo : EIATTR_MAXREG_COUNT
	.align		4
.L_1390:
        /*002c*/ 	.byte	0x03, 0x1b
        /*002e*/ 	.short	0x00ff


	//----- nvinfo : EIATTR_MERCURY_ISA_VERSION
	.align		4
        /*0030*/ 	.byte	0x03, 0x5f
        /*0032*/ 	.short	0x0000


	//----- nvinfo : EIATTR_COOP_GROUP_MASK_REGIDS
	.align		4
        /*0034*/ 	.byte	0x04, 0x29
        /*0036*/ 	.short	(.L_1392 - .L_1391)


	//   ....[0]....
.L_1391:
        /*0038*/ 	.word	0xffffffff


	//   ....[1]....
        /*003c*/ 	.word	0xffffffff


	//   ....[2]....
        /*0040*/ 	.word	0xffffffff


	//   ....[3]....
        /*0044*/ 	.word	0xffffffff


	//   ....[4]....
        /*0048*/ 	.word	0xffffffff


	//   ....[5]....
        /*004c*/ 	.word	0xffffffff


	//   ....[6]....
        /*0050*/ 	.word	0xffffffff


	//   ....[7]....
        /*0054*/ 	.word	0xffffffff


	//   ....[8]....
        /*0058*/ 	.word	0xffffffff


	//   ....[9]....
        /*005c*/ 	.word	0xffffffff


	//   ....[10]....
        /*0060*/ 	.word	0xffffffff


	//   ....[11]....
        /*0064*/ 	.word	0xffffffff


	//   ....[12]....
        /*0068*/ 	.word	0xffffffff


	//   ....[13]....
        /*006c*/ 	.word	0xffffffff


	//   ....[14]....
        /*0070*/ 	.word	0xffffffff


	//   ....[15]....
        /*0074*/ 	.word	0xffffffff


	//   ....[16]....
        /*0078*/ 	.word	0xffffffff


	//   ....[17]....
        /*007c*/ 	.word	0xffffffff


	//   ....[18]....
        /*0080*/ 	.word	0xffffffff


	//   ....[19]....
        /*0084*/ 	.word	0xffffffff


	//----- nvinfo : EIATTR_COOP_GROUP_INSTR_OFFSETS
	.align		4
.L_1392:
        /*0088*/ 	.byte	0x04, 0x28
        /*008a*/ 	.short	(.L_1394 - .L_1393)


	//   ....[0]....
.L_1393:
        /*008c*/ 	.word	0x00002c40


	//   ....[1]....
        /*0090*/ 	.word	0x00002c70


	//   ....[2]....
        /*0094*/ 	.word	0x00002c90


	//   ....[3]....
        /*0098*/ 	.word	0x00002cb0


	//   ....[4]....
        /*009c*/ 	.word	0x00002cd0


	//   ....[5]....
        /*00a0*/ 	.word	0x00003110


	//   ....[6]....
        /*00a4*/ 	.word	0x00003130


	//   ....[7]....
        /*00a8*/ 	.word	0x00003150


	//   ....[8]....
        /*00ac*/ 	.word	0x00003170


	//   ....[9]....
        /*00b0*/ 	.word	0x00003190


	//   ....[10]....
        /*00b4*/ 	.word	0x00003c80


	//   ....[11]....
        /*00b8*/ 	.word	0x00003d00


	//   ....[12]....
        /*00bc*/ 	.word	0x00003d60


	//   ....[13]....
        /*00c0*/ 	.word	0x00003dc0


	//   ....[14]....
        /*00c4*/ 	.word	0x00003e20


	//   ....[15]....
        /*00c8*/ 	.word	0x000042a0


	//   ....[16]....
        /*00cc*/ 	.word	0x00004300


	//   ....[17]....
        /*00d0*/ 	.word	0x00004360


	//   ....[18]....
        /*00d4*/ 	.word	0x000043c0


	//   ....[19]....
        /*00d8*/ 	.word	0x00004430


	//----- nvinfo : EIATTR_EXIT_INSTR_OFFSETS
	.align		4
.L_1394:
        /*00dc*/ 	.byte	0x04, 0x1c
        /*00de*/ 	.short	(.L_1396 - .L_1395)


	//   ....[0]....
.L_1395:
        /*00e0*/ 	.word	0x00000540


	//   ....[1]....
        /*00e4*/ 	.word	0x00003c20


	//----- nvinfo : EIATTR_MAX_THREADS
	.align		4
.L_1396:
        /*00e8*/ 	.byte	0x04, 0x05
        /*00ea*/ 	.short	(.L_1398 - .L_1397)
.L_1397:
        /*00ec*/ 	.word	0x00000080
        /*00f0*/ 	.word	0x00000001
        /*00f4*/ 	.word	0x00000001


	//----- nvinfo : EIATTR_CRS_STACK_SIZE
	.align		4
.L_1398:
        /*00f8*/ 	.byte	0x04, 0x1e
        /*00fa*/ 	.short	(.L_1400 - .L_1399)
.L_1399:
        /*00fc*/ 	.word	0x00000000
.L_1400:


//--------------------- .nv.info._ZN10layer_norm13ln_fwd_kernelINS_13Kernel_traitsI13__nv_bfloat16S2_S2_S2_fjLj1024ELj1ELj4ELj1ELj16ENS_18Kernel_traits_baseILj1024ES2_S2_S2_S2_fjLj128EEEEELb0ELb1ELb1ELb1EEEvNS_9FwdParamsE --------------------------
	.section	.nv.info._ZN10layer_norm13ln_fwd_kernelINS_13Kernel_traitsI13__nv_bfloat16S2_S2_S2_fjLj1024ELj1ELj4ELj1ELj16ENS_18Kernel_traits_baseILj1024ES2_S2_S2_S2_fjLj128EEEEELb0ELb1ELb1ELb1EEEvNS_9FwdParamsE,"",@"SHT_CUDA_INFO"
	.sectionflags	@""
	.align	4


	//----- nvinfo : EIATTR_CUDA_API_VERSION
	.align		4
        /*0000*/ 	.byte	0x04, 0x37
        /*0002*/ 	.short	(.L_1402 - .L_1401)
.L_1401:
        /*0004*/ 	.word	0x00000082


	//----- nvinfo : EIATTR_SW2861232_WAR
	.align		4
.L_1402:
        /*0008*/ 	.byte	0x01, 0x35
	.zero		2


	//----- nvinfo : EIATTR_PARAM_CBANK
	.align		4
        /*000c*/ 	.byte	0x04, 0x0a
        /*000e*/ 	.short	(.L_1404 - .L_1403)
	.align		4
.L_1403:
        /*0010*/ 	.word	index@(.nv.constant0._ZN10layer_norm13ln_fwd_kernelINS_13Kernel_traitsI13__nv_bfloat16S2_S2_S2_fjLj1024ELj1ELj4ELj1ELj16ENS_18Kernel_traits_baseILj1024ES2_S2_S2_S2_fjLj128EEEEELb0ELb1ELb1ELb1EEEvNS_9FwdParamsE)
        /*0014*/ 	.short	0x0160
        /*0016*/ 	.short	0x00e8


	//----- nvinfo : EIATTR_CBANK_PARAM_SIZE
	.align		4
.L_1404:
        /*0018*/ 	.byte	0x03, 0x19
        /*001a*/ 	.short	0x00e8


	//----- nvinfo : EIATTR_KPARAM_INFO
	.align		4
        /*001c*/ 	.byte	0x04, 0x17
        /*001e*/ 	.short	(.L_1406 - .L_1405)
.L_1405:
        /*0020*/ 	.word	0x00000000
        /*0024*/ 	.short	0x0000
        /*0026*/ 	.short	0x0000
        /*0028*/ 	.byte	0x00, 0xf0, 0xa1, 0x03


	//----- nvinfo : EIATTR_MAXREG_COUNT
	.align		4
.L_1406:
        /*002c*/ 	.byte	0x03, 0x1b
        /*002e*/ 	.short	0x00ff


	//----- nvinfo : EIATTR_MERCURY_ISA_VERSION
	.align		4
        /*0030*/ 	.byte	0x03, 0x5f
        /*0032*/ 	.short	0x0000


	//----- nvinfo : EIATTR_COOP_GROUP_MASK_REGIDS
	.align		4
        /*0034*/ 	.byte	0x04, 0x29
        /*0036*/ 	.short	(.L_1408 - .L_1407)


	//   ....[0]....
.L_1407:
        /*0038*/ 	.word	0xffffffff


	//   ....[1]....
        /*003c*/ 	.word	0xffffffff


	//   ....[2]....
        /*0040*/ 	.word	0xffffffff


	//   ....[3]....
        /*0044*/ 	.word	0xffffffff


	//   ....[4]....
        /*0048*/ 	.word	0xffffffff


	//   ....[5]....
        /*004c*/ 	.word	0xffffffff


	//   ....[6]....
        /*0050*/ 	.word	0xffffffff


	//   ....[7]....
        /*0054*/ 	.word	0xffffffff


	//   ....[8]....
        /*0058*/ 	.word	0xffffffff


	//   ....[9]....
        /*005c*/ 	.word	0xffffffff


	//   ....[10]....
        /*0060*/ 	.word	0xffffffff


	//   ....[11]....
        /*0064*/ 	.word	0xffffffff


	//   ....[12]....
        /*0068*/ 	.word	0xffffffff


	//   ....[13]....
        /*006c*/ 	.word	0xffffffff


	//   ....[14]....
        /*0070*/ 	.word	0xffffffff


	//   ....[15]....
        /*0074*/ 	.word	0xffffffff


	//   ....[16]....
        /*0078*/ 	.word	0xffffffff


	//   ....[17]....
        /*007c*/ 	.word	0xffffffff


	//   ....[18]....
        /*0080*/ 	.word	0xffffffff


	//   ....[19]....
        /*0084*/ 	.word	0xffffffff


	//----- nvinfo : EIATTR_COOP_GROUP_INSTR_OFFSETS
	.align		4
.L_1408:
        /*0088*/ 	.byte	0x04, 0x28
        /*008a*/ 	.short	(.L_1410 - .L_1409)


	//   ....[0]....
.L_1409:
        /*008c*/ 	.word	0x000026f0


	//   ....[1]....
        /*0090*/ 	.word	0x00002720


	//   ....[2]....
        /*0094*/ 	.word	0x00002740


	//   ....[3]....
        /*0098*/ 	.word	0x00002760


	//   ....[4]....
        /*009c*/ 	.word	0x00002780


	//   ....[5]....
        /*00a0*/ 	.word	0x00002bb0


	//   ....[6]....
        /*00a4*/ 	.word	0x00002bd0


	//   ....[7]....
        /*00a8*/ 	.word	0x00002bf0


	//   ....[8]....
        /*00ac*/ 	.word	0x00002c10


	//   ....[9]....
        /*00b0*/ 	.word	0x00002c30


	//   ....[10]....
        /*00b4*/ 	.word	0x00003630


	//   ....[11]....
        /*00b8*/ 	.word	0x000036a0


	//   ....[12]....
        /*00bc*/ 	.word	0x00003700


	//   ....[13]....
        /*00c0*/ 	.word	0x00003760


	//   ....[14]....
        /*00c4*/ 	.word	0x000037c0


	//   ....[15]....
        /*00c8*/ 	.word	0x00003c30


	//   ....[16]....
        /*00cc*/ 	.word	0x00003c90


	//   ....[17]....
        /*00d0*/ 	.word	0x00003cf0


	//   ....[18]....
        /*00d4*/ 	.word	0x00003d50


	//   ....[19]....
        /*00d8*/ 	.word	0x00003db0


	//----- nvinfo : EIATTR_EXIT_INSTR_OFFSETS
	.align		4
.L_1410:
        /*00dc*/ 	.byte	0x04, 0x1c
        /*00de*/ 	.short	(.L_1412 - .L_1411)


	//   ....[0]....
.L_1411:
        /*00e0*/ 	.word	0x00000140


	//   ....[1]....
        /*00e4*/ 	.word	0x000035d0


	//----- nvinfo : EIATTR_MAX_THREADS
	.align		4
.L_1412:
        /*00e8*/ 	.byte	0x04, 0x05
        /*00ea*/ 	.short	(.L_1414 - .L_1413)
.L_1413:
        /*00ec*/ 	.word	0x00000080
        /*00f0*/ 	.word	0x00000001
        /*00f4*/ 	.word	0x00000001


	//----- nvinfo : EIATTR_CRS_STACK_SIZE
	.align		4
.L_1414:
        /*00f8*/ 	.byte	0x04, 0x1e
        /*00fa*/ 	.short	(.L_1416 - .L_1415)
.L_1415:
        /*00fc*/ 	.word	0x00000000
.L_1416:


//--------------------- .nv.info._ZN10layer_norm13ln_fwd_kernelINS_13Kernel_traitsI13__nv_bfloat16S2_S2_S2_fjLj1024ELj1ELj4ELj1ELj16ENS_18Kernel_traits_baseILj1024ES2_S2_S2_S2_fjLj128EEEEELb1ELb0ELb0ELb0EEEvNS_9FwdParamsE --------------------------
	.section	.nv.info._ZN10layer_norm13ln_fwd_kernelINS_13Kernel_traitsI13__nv_bfloat16S2_S2_S2_fjLj1024ELj1ELj4ELj1ELj16ENS_18Kernel_traits_baseILj1024ES2_S2_S2_S2_fjLj128EEEEELb1ELb0ELb0ELb0EEEvNS_9FwdParamsE,"",@"SHT_CUDA_INFO"
	.sectionflags	@""
	.align	4


	//----- nvinfo : EIATTR_CUDA_API_VERSION
	.align		4
        /*0000*/ 	.byte	0x04, 0x37
        /*0002*/ 	.short	(.L_1418 - .L_1417)
.L_1417:
        /*0004*/ 	.word	0x00000082


	//----- nvinfo : EIATTR_SW2861232_WAR
	.align		4
.L_1418:
        /*0008*/ 	.byte	0x01, 0x35
	.zero		2


	//----- nvinfo : EIATTR_PARAM_CBANK
	.align		4
        /*000c*/ 	.byte	0x04, 0x0a
        /*000e*/ 	.short	(.L_1420 - .L_1419)
	.align		4
.L_1419:
        /*0010*/ 	.word	index@(.nv.constant0._ZN10layer_norm13ln_fwd_kernelINS_13Kernel_traitsI13__nv_bfloat16S2_S2_S2_fjLj1024ELj1ELj4ELj1ELj16ENS_18Kernel_traits_baseILj1024ES2_S2_S2_S2_fjLj128EEEEELb1ELb0ELb0ELb0EEEvNS_9FwdParamsE)
        /*0014*/ 	.short	0x0160
        /*0016*/ 	.short	0x00e8


	//----- nvinfo : EIATTR_CBANK_PARAM_SIZE
	.align		4
.L_1420:
        /*0018*/ 	.byte	0x03, 0x19
        /*001a*/ 	.short	0x00e8


	//----- nvinfo : EIATTR_KPARAM_INFO
	.align		4
        /*001c*/ 	.byte	0x04, 0x17
        /*001e*/ 	.short	(.L_1422 - .L_1421)
.L_1421:
        /*0020*/ 	.word	0x00000000
        /*0024*/ 	.short	0x0000
        /*0026*/ 	.short	0x0000
        /*0028*/ 	.byte	0x00, 0xf0, 0xa1, 0x03


	//----- nvinfo : EIATTR_MAXREG_COUNT
	.align		4
.L_1422:
        /*002c*/ 	.byte	0x03, 0x1b
        /*002e*/ 	.short	0x00ff


	//----- nvinfo : EIATTR_ANNOTATIONS
	.align		4
        /*0030*/ 	.byte	0x04, 0x55
        /*0032*/ 	.short	(.L_1424 - .L_1423)


	//   ....[0]....
.L_1423:
        /*0034*/ 	.word	0x00000001
        /*0038*/ 	.byte	0xb0, 0x0a, 0x00, 0x00, 0x01, 0x00, 0x00, 0x00, 0xa0, 0xcd, 0x00, 0x00


	//----- nvinfo : EIATTR_MERCURY_ISA_VERSION
	.align		4
.L_1424:
        /*0044*/ 	.byte	0x03, 0x5f
        /*0046*/ 	.short	0x0000


	//----- nvinfo : EIATTR_COOP_GROUP_MASK_REGIDS
	.align		4
        /*0048*/ 	.byte	0x04, 0x29
        /*004a*/ 	.short	(.L_1426 - .L_1425)


	//   ....[0]....
.L_1425:
        /*004c*/ 	.word	0xffffffff


	//   ....[1]....
        /*0050*/ 	.word	0xffffffff


	//   ....[2]....
        /*0054*/ 	.word	0xffffffff


	//   ....[3]....
        /*0058*/ 	.word	0xffffffff


	//   ....[4]....
        /*005c*/ 	.word	0xffffffff


	//   ....[5]....
        /*0060*/ 	.word	0xffffffff


	//   ....[6]....
        /*0064*/ 	.word	0xffffffff


	//   ....[7]....
        /*0068*/ 	.word	0xffffffff


	//   ....[8]....
        /*006c*/ 	.word	0xffffffff


	//   ....[9]....
        /*0070*/ 	.word	0xffffffff


	//   ....[10]....
        /*0074*/ 	.word	0xffffffff


	//   ....[11]....
        /*0078*/ 	.word	0xffffffff


	//   ....[12]....
        /*007c*/ 	.word	0xffffffff


	//   ....[13]....
        /*0080*/ 	.word	0xffffffff


	//   ....[14]....
        /*0084*/ 	.word	0xffffffff


	//   ....[15]....
        /*0088*/ 	.word	0xffffffff


	//   ....[16]....
        /*008c*/ 	.word	0xffffffff


	//   ....[17]....
        /*0090*/ 	.word	0xffffffff


	//   ....[18]....
        /*0094*/ 	.word	0xffffffff


	//   ....[19]....
        /*0098*/ 	.word	0xffffffff


	//----- nvinfo : EIATTR_COOP_GROUP_INSTR_OFFSETS
	.align		4
.L_1426:
        /*009c*/ 	.byte	0x04, 0x28
        /*009e*/ 	.short	(.L_1428 - .L_1427)


	//   ....[0]....
.L_1427:
        /*00a0*/ 	.word	0x0000c710


	//   ....[1]....
        /*00a4*/ 	.word	0x0000c740


	//   ....[2]....
        /*00a8*/ 	.word	0x0000c770


	//   ....[3]....
        /*00ac*/ 	.word	0x0000c790


	//   ....[4]....
        /*00b0*/ 	.word	0x0000c7b0


	//   ....[5]....
        /*00b4*/ 	.word	0x0000cbf0


	//   ....[6]....
        /*00b8*/ 	.word	0x0000cc10


	//   ....[7]....
        /*00bc*/ 	.word	0x0000cc30


	//   ....[8]....
        /*00c0*/ 	.word	0x0000cc50


	//   ....[9]....
        /*00c4*/ 	.word	0x0000cc70


	//   ....[10]....
        /*00c8*/ 	.word	0x0000d720


	//   ....[11]....
        /*00cc*/ 	.word	0x0000d780


	//   ....[12]....
        /*00d0*/ 	.word	0x0000d7e0


	//   ....[13]....
        /*00d4*/ 	.word	0x0000d840


	//   ....[14]....
        /*00d8*/ 	.word	0x0000d8a0


	//   ....[15]....
        /*00dc*/ 	.word	0x0000dd30


	//   ....[16]....
        /*00e0*/ 	.word	0x0000dd90


	//   ....[17]....
        /*00e4*/ 	.word	0x0000ddf0


	//   ....[18]....
        /*00e8*/ 	.word	0x0000de50


	//   ....[19]....
        /*00ec*/ 	.word	0x0000deb0


	//----- nvinfo : EIATTR_EXIT_INSTR_OFFSETS
	.align		4
.L_1428:
        /*00f0*/ 	.byte	0x04, 0x1c
        /*00f2*/ 	.short	(.L_1430 - .L_1429)


	//   ....[0]....
.L_1429:
        /*00f4*/ 	.word	0x00000950


	//   ....[1]....
        /*00f8*/ 	.word	0x0000d6d0


	//----- nvinfo : EIATTR_MAX_THREADS
	.align		4
.L_1430:
        /*00fc*/ 	.byte	0x04, 0x05
        /*00fe*/ 	.short	(.L_1432 - .L_1431)
.L_1431:
        /*0100*/ 	.word	0x00000080
        /*0104*/ 	.word	0x00000001
        /*0108*/ 	.word	0x00000001


	//----- nvinfo : EIATTR_CRS_STACK_SIZE
	.align		4
.L_1432:
        /*010c*/ 	.byte	0x04, 0x1e
        /*010e*/ 	.short	(.L_1434 - .L_1433)
.L_1433:
        /*0110*/ 	.word	0x00000000
.L_1434:


//--------------------- .nv.info._ZN10layer_norm13ln_fwd_kernelINS_13Kernel_traitsI13__nv_bfloat16S2_S2_S2_fjLj1024ELj1ELj4ELj1ELj16ENS_18Kernel_traits_baseILj1024ES2_S2_S2_S2_fjLj128EEEEELb1ELb0ELb0ELb1EEEvNS_9FwdParamsE --------------------------
	.section	.nv.info._ZN10layer_norm13ln_fwd_kernelINS_13Kernel_traitsI13__nv_bfloat16S2_S2_S2_fjLj1024ELj1ELj4ELj1ELj16ENS_18Kernel_traits_baseILj1024ES2_S2_S2_S2_fjLj128EEEEELb1ELb0ELb0ELb1EEEvNS_9FwdParamsE,"",@"SHT_CUDA_INFO"
	.sectionflags	@""
	.align	4


	//----- nvinfo : EIATTR_CUDA_API_VERSION
	.align		4
        /*0000*/ 	.byte	0x04, 0x37
        /*0002*/ 	.short	(.L_1436 - .L_1435)
.L_1435:
        /*0004*/ 	.word	0x00000082


	//----- nvinfo : EIATTR_SW2861232_WAR
	.align		4
.L_1436:
        /*0008*/ 	.byte	0x01, 0x35
	.zero		2


	//----- nvinfo : EIATTR_PARAM_CBANK
	.align		4
        /*000c*/ 	.byte	0x04, 0x0a
        /*000e*/ 	.short	(.L_1438 - .L_1437)
	.align		4
.L_1437:
        /*0010*/ 	.word	index@(.nv.constant0._ZN10layer_norm13ln_fwd_kernelINS_13Kernel_traitsI13__nv_bfloat16S2_S2_S2_fjLj1024ELj1ELj4ELj1ELj16ENS_18Kernel_traits_baseILj1024ES2_S2_S2_S2_fjLj128EEEEELb1ELb0ELb0ELb1EEEvNS_9FwdParamsE)
        /*0014*/ 	.short	0x0160
        /*0016*/ 	.short	0x00e8


	//----- nvinfo : EIATTR_CBANK_PARAM_SIZE
	.align		4
.L_1438:
        /*0018*/ 	.byte	0x03, 0x19
        /*001a*/ 	.short	0x00e8


	//----- nvinfo : EIATTR_KPARAM_INFO
	.align		4
        /*001c*/ 	.byte	0x04, 0x17
        /*001e*/ 	.short	(.L_1440 - .L_1439)
.L_1439:
        /*0020*/ 	.word	0x00000000
        /*0024*/ 	.short	0x0000
        /*0026*/ 	.short	0x0000
        /*0028*/ 	.byte	0x00, 0xf0, 0xa1, 0x03


	//----- nvinfo : EIATTR_MAXREG_COUNT
	.align		4
.L_1440:
        /*002c*/ 	.byte	0x03, 0x1b
        /*002e*/ 	.short	0x00ff


	//----- nvinfo : EIATTR_MERCURY_ISA_VERSION
	.align		4
        /*0030*/ 	.byte	0x03, 0x5f
        /*0032*/ 	.short	0x0000


	//----- nvinfo : EIATTR_COOP_GROUP_MASK_REGIDS
	.align		4
        /*0034*/ 	.byte	0x04, 0x29
        /*0036*/ 	.short	(.L_1442 - .L_1441)


	//   ....[0]....
.L_1441:
        /*0038*/ 	.word	0xffffffff


	//   ....[1]....
        /*003c*/ 	.word	0xffffffff


	//   ....[2]....
        /*0040*/ 	.word	0xffffffff


	//   ....[3]....
        /*0044*/ 	.word	0xffffffff


	//   ....[4]....
        /*0048*/ 	.word	0xffffffff


	//   ....[5]....
        /*004c*/ 	.word	0xffffffff


	//   ....[6]....
        /*0050*/ 	.word	0xffffffff


	//   ....[7]....
        /*0054*/ 	.word	0xffffffff


	//   ....[8]....
        /*0058*/ 	.word	0xffffffff


	//   ....[9]....
        /*005c*/ 	.word	0xffffffff


	//   ....[10]....
        /*0060*/ 	.word	0xffffffff


	//   ....[11]....
        /*0064*/ 	.word	0xffffffff


	//   ....[12]....
        /*0068*/ 	.word	0xffffffff


	//   ....[13]....
        /*006c*/ 	.word	0xffffffff


	//   ....[14]....
        /*0070*/ 	.word	0xffffffff


	//   ....[15]....
        /*0074*/ 	.word	0xffffffff


	//   ....[16]....
        /*0078*/ 	.word	0xffffffff


	//   ....[17]....
        /*007c*/ 	.word	0xffffffff


	//   ....[18]....
        /*0080*/ 	.word	0xffffffff


	//   ....[19]....
        /*0084*/ 	.word	0xffffffff


	//----- nvinfo : EIATTR_COOP_GROUP_INSTR_OFFSETS
	.align		4
.L_1442:
        /*0088*/ 	.byte	0x04, 0x28
        /*008a*/ 	.short	(.L_1444 - .L_1443)


	//   ....[0]....
.L_1443:
        /*008c*/ 	.word	0x0000bf30


	//   ....[1]....
        /*0090*/ 	.word	0x0000bf60


	//   ....[2]....
        /*0094*/ 	.word	0x0000bf80


	//   ....[3]....
        /*0098*/ 	.word	0x0000bfa0


	//   ....[4]....
        /*009c*/ 	.word	0x0000bfc0


	//   ....[5]....
        /*00a0*/ 	.word	0x0000c3f0


	//   ....[6]....
        /*00a4*/ 	.word	0x0000c410


	//   ....[7]....
        /*00a8*/ 	.word	0x0000c430


	//   ....[8]....
        /*00ac*/ 	.word	0x0000c450


	//   ....[9]....
        /*00b0*/ 	.word	0x0000c470


	//   ....[10]....
        /*00b4*/ 	.word	0x0000cfe0


	//   ....[11]....
        /*00b8*/ 	.word	0x0000d050


	//   ....[12]....
        /*00bc*/ 	.word	0x0000d0b0


	//   ....[13]....
        /*00c0*/ 	.word	0x0000d110


	//   ....[14]....
        /*00c4*/ 	.word	0x0000d170


	//   ....[15]....
        /*00c8*/ 	.word	0x0000d5e0


	//   ....[16]....
        /*00cc*/ 	.word	0x0000d640


	//   ....[17]....
        /*00d0*/ 	.word	0x0000d6a0


	//   ....[18]....
        /*00d4*/ 	.word	0x0000d700


	//   ....[19]....
        /*00d8*/ 	.word	0x0000d760


	//----- nvinfo : EIATTR_EXIT_INSTR_OFFSETS
	.align		4
.L_1444:
        /*00dc*/ 	.byte	0x04, 0x1c
        /*00de*/ 	.short	(.L_1446 - .L_1445)


	//   ....[0]....
.L_1445:
        /*00e0*/ 	.word	0x00000590


	//   ....[1]....
        /*00e4*/ 	.word	0x0000cf80


	//----- nvinfo : EIATTR_MAX_THREADS
	.align		4
.L_1446:
        /*00e8*/ 	.byte	0x04, 0x05
        /*00ea*/ 	.short	(.L_1448 - .L_1447)
.L_1447:
        /*00ec*/ 	.word	0x00000080
        /*00f0*/ 	.word	0x00000001
        /*00f4*/ 	.word	0x00000001


	//----- nvinfo : EIATTR_CRS_STACK_SIZE
	.align		4
.L_1448:
        /*00f8*/ 	.byte	0x04, 0x1e
        /*00fa*/ 	.short	(.L_1450 - .L_1449)
.L_1449:
        /*00fc*/ 	.word	0x00000000
.L_1450:


//--------------------- .nv.info._ZN10layer_norm13ln_fwd_kernelINS_13Kernel_traitsI13__nv_bfloat16S2_S2_S2_fjLj1024ELj1ELj4ELj1ELj16ENS_18Kernel_traits_baseILj1024ES2_S2_S2_S2_fjLj128EEEEELb1ELb0ELb1ELb0EEEvNS_9FwdParamsE --------------------------
	.section	.nv.info._ZN10layer_norm13ln_fwd_kernelINS_13Kernel_traitsI13__nv_bfloat16S2_S2_S2_fjLj1024ELj1ELj4ELj1ELj16ENS_18Kernel_traits_baseILj1024ES2_S2_S2_S2_fjLj128EEEEELb1ELb0ELb1ELb0EEEvNS_9FwdParamsE,"",@"SHT_CUDA_INFO"
	.sectionflags	@""
	.align	4


	//----- nvinfo : EIATTR_CUDA_API_VERSION
	.align		4
        /*0000*/ 	.byte	0x04, 0x37
        /*0002*/ 	.short	(.L_1452 - .L_1451)
.L_1451:
        /*0004*/ 	.word	0x00000082


	//----- nvinfo : EIATTR_SW2861232_WAR
	.align		4
.L_1452:
        /*0008*/ 	.byte	0x01, 0x35
	.zero		2


	//----- nvinfo : EIATTR_PARAM_CBANK
	.align		4
        /*000c*/ 	.byte	0x04, 0x0a
        /*000e*/ 	.short	(.L_1454 - .L_1453)
	.align		4
.L_1453:
        /*0010*/ 	.word	index@(.nv.constant0._ZN10layer_norm13ln_fwd_kernelINS_13Kernel_traitsI13__nv_bfloat16S2_S2_S2_fjLj1024ELj1ELj4ELj1ELj16ENS_18Kernel_traits_baseILj1024ES2_S2_S2_S2_fjLj128EEEEELb1ELb0ELb1ELb0EEEvNS_9FwdParamsE)
        /*0014*/ 	.short	0x0160
        /*0016*/ 	.short	0x00e8


	//----- nvinfo : EIATTR_CBANK_PARAM_SIZE
	.align		4
.L_1454:
        /*0018*/ 	.byte	0x03, 0x19
        /*001a*/ 	.short	0x00e8


	//----- nvinfo : EIATTR_KPARAM_INFO
	.align		4
        /*001c*/ 	.byte	0x04, 0x17
        /*001e*/ 	.short	(.L_1456 - .L_1455)
.L_1455:
        /*0020*/ 	.word	0x00000000
        /*0024*/ 	.short	0x0000
        /*0026*/ 	.short	0x0000
        /*0028*/ 	.byte	0x00, 0xf0, 0xa1, 0x03


	//----- nvinfo : EIATTR_MAXREG_COUNT
	.align		4
.L_1456:
        /*002c*/ 	.byte	0x03, 0x1b
        /*002e*/ 	.short	0x00ff


	//----- nvinfo : EIATTR_MERCURY_ISA_VERSION
	.align		4
        /*0030*/ 	.byte	0x03, 0x5f
        /*0032*/ 	.short	0x0000


	//----- nvinfo : EIATTR_COOP_GROUP_MASK_REGIDS
	.align		4
        /*0034*/ 	.byte	0x04, 0x29
        /*0036*/ 	.short	(.L_1458 - .L_1457)


	//   ....[0]....
.L_1457:
        /*0038*/ 	.word	0xffffffff


	//   ....[1]....
        /*003c*/ 	.word	0xffffffff


	//   ....[2]....
        /*0040*/ 	.word	0xffffffff


	//   ....[3]....
        /*0044*/ 	.word	0xffffffff


	//   ....[4]....
        /*0048*/ 	.word	0xffffffff


	//   ....[5]....
        /*004c*/ 	.word	0xffffffff


	//   ....[6]....
        /*0050*/ 	.word	0xffffffff


	//   ....[7]....
        /*0054*/ 	.word	0xffffffff


	//   ....[8]....
        /*0058*/ 	.word	0xffffffff


	//   ....[9]....
        /*005c*/ 	.word	0xffffffff


	//   ....[10]....
        /*0060*/ 	.word	0xffffffff


	//   ....[11]....
        /*0064*/ 	.word	0xffffffff


	//   ....[12]....
        /*0068*/ 	.word	0xffffffff


	//   ....[13]....
        /*006c*/ 	.word	0xffffffff


	//   ....[14]....
        /*0070*/ 	.word	0xffffffff


	//   ....[15]....
        /*0074*/ 	.word	0xffffffff


	//   ....[16]....
        /*0078*/ 	.word	0xffffffff


	//   ....[17]....
        /*007c*/ 	.word	0xffffffff


	//   ....[18]....
        /*0080*/ 	.word	0xffffffff


	//   ....[19]....
        /*0084*/ 	.word	0xffffffff


	//----- nvinfo : EIATTR_COOP_GROUP_INSTR_OFFSETS
	.align		4
.L_1458:
        /*0088*/ 	.byte	0x04, 0x28
        /*008a*/ 	.short	(.L_1460 - .L_1459)


	//   ....[0]....
.L_1459:
        /*008c*/ 	.word	0x0000dcc0


	//   ....[1]....
        /*0090*/ 	.word	0x0000dcf0


	//   ....[2]....
        /*0094*/ 	.word	0x0000dd10


	//   ....[3]....
        /*0098*/ 	.word	0x0000dd30


	//   ....[4]....
        /*009c*/ 	.word	0x0000dd50


	//   ....[5]....
        /*00a0*/ 	.word	0x0000e190


	//   ....[6]....
        /*00a4*/ 	.word	0x0000e1b0


	//   ....[7]....
        /*00a8*/ 	.word	0x0000e1d0


	//   ....[8]....
        /*00ac*/ 	.word	0x0000e1f0


	//   ....[9]....
        /*00b0*/ 	.word	0x0000e210


	//   ....[10]....
        /*00b4*/ 	.word	0x0000ed20


	//   ....[11]....
        /*00b8*/ 	.word	0x0000eda0


	//   ....[12]....
        /*00bc*/ 	.word	0x0000ee00


	//   ....[13]....
        /*00c0*/ 	.word	0x0000ee60


	//   ....[14]....
        /*00c4*/ 	.word	0x0000eec0


	//   ....[15]....
        /*00c8*/ 	.word	0x0000f340


	//   ....[16]....
        /*00cc*/ 	.word	0x0000f3a0


	//   ....[17]....
        /*00d0*/ 	.word	0x0000f400


	//   ....[18]....
        /*00d4*/ 	.word	0x0000f460


	//   ....[19]....
        /*00d8*/ 	.word	0x0000f4d0


	//----- nvinfo : EIATTR_EXIT_INSTR_OFFSETS
	.align		4
.L_1460:
        /*00dc*/ 	.byte	0x04, 0x1c
        /*00de*/ 	.short	(.L_1462 - .L_1461)


	//   ....[0]....
.L_1461:
        /*00e0*/ 	.word	0x00000920


	//   ....[1]....
        /*00e4*/ 	.word	0x0000ecc0


	//----- nvinfo : EIATTR_MAX_THREADS
	.align		4
.L_1462:
        /*00e8*/ 	.byte	0x04, 0x05
        /*00ea*/ 	.short	(.L_1464 - .L_1463)
.L_1463:
        /*00ec*/ 	.word	0x00000080
        /*00f0*/ 	.word	0x00000001
        /*00f4*/ 	.word	0x00000001


	//----- nvinfo : EIATTR_CRS_STACK_SIZE
	.align		4
.L_1464:
        /*00f8*/ 	.byte	0x04, 0x1e
        /*00fa*/ 	.short	(.L_1466 - .L_1465)
.L_1465:
        /*00fc*/ 	.word	0x00000000
.L_1466:


//--------------------- .nv.info._ZN10layer_norm13ln_fwd_kernelINS_13Kernel_traitsI13__nv_bfloat16S2_S2_S2_fjLj1024ELj1ELj4ELj1ELj16ENS_18Kernel_traits_baseILj1024ES2_S2_S2_S2_fjLj128EEEEELb1ELb0ELb1ELb1EEEvNS_9FwdParamsE --------------------------
	.section	.nv.info._ZN10layer_norm13ln_fwd_kernelINS_13Kernel_traitsI13__nv_bfloat16S2_S2_S2_fjLj1024ELj1ELj4ELj1ELj16ENS_18Kernel_traits_baseILj1024ES2_S2_S2_S2_fjLj128EEEEELb1ELb0ELb1ELb1EEEvNS_9FwdParamsE,"",@"SHT_CUDA_INFO"
	.sectionflags	@""
	.align	4


	//----- nvinfo : EIATTR_CUDA_API_VERSION
	.align		4
        /*0000*/ 	.byte	0x04, 0x37
        /*0002*/ 	.short	(.L_1468 - .L_1467)
.L_1467:
        /*0004*/ 	.word	0x00000082


	//----- nvinfo : EIATTR_SW2861232_WAR
	.align		4
.L_1468:
        /*0008*/ 	.byte	0x01, 0x35
	.zero		2


	//----- nvinfo : EIATTR_PARAM_CBANK
	.align		4
        /*000c*/ 	.byte	0x04, 0x0a
        /*000e*/ 	.short	(.L_1470 - .L_1469)
	.align		4
.L_1469:
        /*0010*/ 	.word	index@(.nv.constant0._ZN10layer_norm13ln_fwd_kernelINS_13Kernel_traitsI13__nv_bfloat16S2_S2_S2_fjLj1024ELj1ELj4ELj1ELj16ENS_18Kernel_traits_baseILj1024ES2_S2_S2_S2_fjLj128EEEEELb1ELb0ELb1ELb1EEEvNS_9FwdParamsE)
        /*0014*/ 	.short	0x0160
        /*0016*/ 	.short	0x00e8


	//----- nvinfo : EIATTR_CBANK_PARAM_SIZE
	.align		4
.L_1470:
        /*0018*/ 	.byte	0x03, 0x19
        /*001a*/ 	.short	0x00e8


	//----- nvinfo : EIATTR_KPARAM_INFO
	.align		4
        /*001c*/ 	.byte	0x04, 0x17
        /*001e*/ 	.short	(.L_1472 - .L_1471)
.L_1471:
        /*0020*/ 	.word	0x00000000
        /*0024*/ 	.short	0x0000
        /*0026*/ 	.short	0x0000
        /*0028*/ 	.byte	0x00, 0xf0, 0xa1, 0x03


	//----- nvinfo : EIATTR_MAXREG_COUNT
	.align		4
.L_1472:
        /*002c*/ 	.byte	0x03, 0x1b
        /*002e*/ 	.short	0x00ff


	//----- nvinfo : EIATTR_MERCURY_ISA_VERSION
	.align		4
        /*0030*/ 	.byte	0x03, 0x5f
        /*0032*/ 	.short	0x0000


	//----- nvinfo : EIATTR_COOP_GROUP_MASK_REGIDS
	.align		4
        /*0034*/ 	.byte	0x04, 0x29
        /*0036*/ 	.short	(.L_1474 - .L_1473)


	//   ....[0]....
.L_1473:
        /*0038*/ 	.word	0xffffffff


	//   ....[1]....
        /*003c*/ 	.word	0xffffffff


	//   ....[2]....
        /*0040*/ 	.word	0xffffffff


	//   ....[3]....
        /*0044*/ 	.word	0xffffffff


	//   ....[4]....
        /*0048*/ 	.word	0xffffffff


	//   ....[5]....
        /*004c*/ 	.word	0xffffffff


	//   ....[6]....
        /*0050*/ 	.word	0xffffffff


	//   ....[7]....
        /*0054*/ 	.word	0xffffffff


	//   ....[8]....
        /*0058*/ 	.word	0xffffffff


	//   ....[9]....
        /*005c*/ 	.word	0xffffffff


	//   ....[10]....
        /*0060*/ 	.word	0xffffffff


	//   ....[11]....
        /*0064*/ 	.word	0xffffffff


	//   ....[12]....
        /*0068*/ 	.word	0xffffffff


	//   ....[13]....
        /*006c*/ 	.word	0xffffffff


	//   ....[14]....
        /*0070*/ 	.word	0xffffffff


	//   ....[15]....
        /*0074*/ 	.word	0xffffffff


	//   ....[16]....
        /*0078*/ 	.word	0xffffffff


	//   ....[17]....
        /*007c*/ 	.word	0xffffffff


	//   ....[18]....
        /*0080*/ 	.word	0xffffffff


	//   ....[19]....
        /*0084*/ 	.word	0xffffffff


	//----- nvinfo : EIATTR_COOP_GROUP_INSTR_OFFSETS
	.align		4
.L_1474:
        /*0088*/ 	.byte	0x04, 0x28
        /*008a*/ 	.short	(.L_1476 - .L_1475)


	//   ....[0]....
.L_1475:
        /*008c*/ 	.word	0x0000d710


	//   ....[1]....
        /*0090*/ 	.word	0x0000d740


	//   ....[2]....
        /*0094*/ 	.word	0x0000d760


	//   ....[3]....
        /*0098*/ 	.word	0x0000d780


	//   ....[4]....
        /*009c*/ 	.word	0x0000d7a0


	//   ....[5]....
        /*00a0*/ 	.word	0x0000dbd0


	//   ....[6]....
        /*00a4*/ 	.word	0x0000dbf0


	//   ....[7]....
        /*00a8*/ 	.word	0x0000dc10


	//   ....[8]....
        /*00ac*/ 	.word	0x0000dc30


	//   ....[9]....
        /*00b0*/ 	.word	0x0000dc50


	//   ....[10]....
        /*00b4*/ 	.word	0x0000e860


	//   ....[11]....
        /*00b8*/ 	.word	0x0000e8c0


	//   ....[12]....
        /*00bc*/ 	.word	0x0000e920


	//   ....[13]....
        /*00c0*/ 	.word	0x0000e980


	//   ....[14]....
        /*00c4*/ 	.word	0x0000e9e0


	//   ....[15]....
        /*00c8*/ 	.word	0x0000ee50


	//   ....[16]....
        /*00cc*/ 	.word	0x0000eeb0


	//   ....[17]....
        /*00d0*/ 	.word	0x0000ef10


	//   ....[18]....
        /*00d4*/ 	.word	0x0000ef70


	//   ....[19]....
        /*00d8*/ 	.word	0x0000efd0


	//----- nvinfo : EIATTR_EXIT_INSTR_OFFSETS
	.align		4
.L_1476:
        /*00dc*/ 	.byte	0x04, 0x1c
        /*00de*/ 	.short	(.L_1478 - .L_1477)


	//   ....[0]....
.L_1477:
        /*00e0*/ 	.word	0x00000590


	//   ....[1]....
        /*00e4*/ 	.word	0x0000e810


	//----- nvinfo : EIATTR_MAX_THREADS
	.align		4
.L_1478:
        /*00e8*/ 	.byte	0x04, 0x05
        /*00ea*/ 	.short	(.L_1480 - .L_1479)
.L_1479:
        /*00ec*/ 	.word	0x00000080
        /*00f0*/ 	.word	0x00000001
        /*00f4*/ 	.word	0x00000001


	//----- nvinfo : EIATTR_CRS_STACK_SIZE
	.align		4
.L_1480:
        /*00f8*/ 	.byte	0x04, 0x1e
        /*00fa*/ 	.short	(.L_1482 - .L_1481)
.L_1481:
        /*00fc*/ 	.word	0x00000000
.L_1482:


//--------------------- .nv.info._ZN10layer_norm13ln_fwd_kernelINS_13Kernel_traitsI13__nv_bfloat16S2_S2_S2_fjLj1024ELj1ELj4ELj1ELj16ENS_18Kernel_traits_baseILj1024ES2_S2_S2_S2_fjLj128EEEEELb1ELb1ELb0ELb0EEEvNS_9FwdParamsE --------------------------
	.section	.nv.info._ZN10layer_norm13ln_fwd_kernelINS_13Kernel_traitsI13__nv_bfloat16S2_S2_S2_fjLj1024ELj1ELj4ELj1ELj16ENS_18Kernel_traits_baseILj1024ES2_S2_S2_S2_fjLj128EEEEELb1ELb1ELb0ELb0EEEvNS_9FwdParamsE,"",@"SHT_CUDA_INFO"
	.sectionflags	@""
	.align	4


	//----- nvinfo : EIATTR_CUDA_API_VERSION
	.align		4
        /*0000*/ 	.byte	0x04, 0x37
        /*0002*/ 	.short	(.L_1484 - .L_1483)
.L_1483:
        /*0004*/ 	.word	0x00000082


	//----- nvinfo : EIATTR_SW2861232_WAR
	.align		4
.L_1484:
        /*0008*/ 	.byte	0x01, 0x35
	.zero		2


	//----- nvinfo : EIATTR_PARAM_CBANK
	.align		4
        /*000c*/ 	.byte	0x04, 0x0a
        /*000e*/ 	.short	(.L_1486 - .L_1485)
	.align		4
.L_1485:
        /*0010*/ 	.word	index@(.nv.constant0._ZN10layer_norm13ln_fwd_kernelINS_13Kernel_traitsI13__nv_bfloat16S2_S2_S2_fjLj1024ELj1ELj4ELj1ELj16ENS_18Kernel_traits_baseILj1024ES2_S2_S2_S2_fjLj128EEEEELb1ELb1ELb0ELb0EEEvNS_9FwdParamsE)
        /*0014*/ 	.short	0x0160
        /*0016*/ 	.short	0x00e8


	//----- nvinfo : EIATTR_CBANK_PARAM_SIZE
	.align		4
.L_1486:
        /*0018*/ 	.byte	0x03, 0x19
        /*001a*/ 	.short	0x00e8


	//----- nvinfo : EIATTR_KPARAM_INFO
	.align		4
        /*001c*/ 	.byte	0x04, 0x17
        /*001e*/ 	.short	(.L_1488 - .L_1487)
.L_1487:
        /*0020*/ 	.word	0x00000000
        /*0024*/ 	.short	0x0000
        /*0026*/ 	.short	0x0000
        /*0028*/ 	.byte	0x00, 0xf0, 0xa1, 0x03


	//----- nvinfo : EIATTR_MAXREG_COUNT
	.align		4
.L_1488:
        /*002c*/ 	.byte	0x03, 0x1b
        /*002e*/ 	.short	0x00ff


	//----- nvinfo : EIATTR_MERCURY_ISA_VERSION
	.align		4
        /*0030*/ 	.byte	0x03, 0x5f
        /*0032*/ 	.short	0x0000


	//----- nvinfo : EIATTR_COOP_GROUP_MASK_REGIDS
	.align		4
        /*0034*/ 	.byte	0x04, 0x29
        /*0036*/ 	.short	(.L_1490 - .L_1489)


	//   ....[0]....
.L_1489:
        /*0038*/ 	.word	0xffffffff


	//   ....[1]....
        /*003c*/ 	.word	0xffffffff


	//   ....[2]....
        /*0040*/ 	.word	0xffffffff


	//   ....[3]....
        /*0044*/ 	.word	0xffffffff


	//   ....[4]....
        /*0048*/ 	.word	0xffffffff


	//   ....[5]....
        /*004c*/ 	.word	0xffffffff


	//   ....[6]....
        /*0050*/ 	.word	0xffffffff


	//   ....[7]....
        /*0054*/ 	.word	0xffffffff


	//   ....[8]....
        /*0058*/ 	.word	0xffffffff


	//   ....[9]....
        /*005c*/ 	.word	0xffffffff


	//   ....[10]....
        /*0060*/ 	.word	0xffffffff


	//   ....[11]....
        /*0064*/ 	.word	0xffffffff


	//   ....[12]....
        /*0068*/ 	.word	0xffffffff


	//   ....[13]....
        /*006c*/ 	.word	0xffffffff


	//   ....[14]....
        /*0070*/ 	.word	0xffffffff


	//   ....[15]....
        /*0074*/ 	.word	0xffffffff


	//   ....[16]....
        /*0078*/ 	.word	0xffffffff


	//   ....[17]....
        /*007c*/ 	.word	0xffffffff


	//   ....[18]....
        /*0080*/ 	.word	0xffffffff


	//   ....[19]....
        /*0084*/ 	.word	0xffffffff


	//----- nvinfo : EIATTR_COOP_GROUP_INSTR_OFFSETS
	.align		4
.L_1490:
        /*0088*/ 	.byte	0x04, 0x28
        /*008a*/ 	.short	(.L_1492 - .L_1491)


	//   ....[0]....
.L_1491:
        /*008c*/ 	.word	0x0000cb90


	//   ....[1]....
        /*0090*/ 	.word	0x0000cbc0


	//   ....[2]....
        /*0094*/ 	.word	0x0000cbf0


	//   ....[3]....
        /*0098*/ 	.word	0x0000cc10


	//   ....[4]....
        /*009c*/ 	.word	0x0000cc30


	//   ....[5]....
        /*00a0*/ 	.word	0x0000d070


	//   ....[6]....
        /*00a4*/ 	.word	0x0000d090


	//   ....[7]....
        /*00a8*/ 	.word	0x0000d0b0


	//   ....[8]....
        /*00ac*/ 	.word	0x0000d0d0


	//   ....[9]....
        /*00b0*/ 	.word	0x0000d0f0


	//   ....[10]....
        /*00b4*/ 	.word	0x0000db90


	//   ....[11]....
        /*00b8*/ 	.word	0x0000dc10


	//   ....[12]....
        /*00bc*/ 	.word	0x0000dc70


	//   ....[13]....
        /*00c0*/ 	.word	0x0000dcd0


	//   ....[14]....
        /*00c4*/ 	.word	0x0000dd30


	//   ....[15]....
        /*00c8*/ 	.word	0x0000e1c0


	//   ....[16]....
        /*00cc*/ 	.word	0x0000e220


	//   ....[17]....
        /*00d0*/ 	.word	0x0000e280


	//   ....[18]....
        /*00d4*/ 	.word	0x0000e2e0


	//   ....[19]....
        /*00d8*/ 	.word	0x0000e350


	//----- nvinfo : EIATTR_EXIT_INSTR_OFFSETS
	.align		4
.L_1492:
        /*00dc*/ 	.byte	0x04, 0x1c
        /*00de*/ 	.short	(.L_1494 - .L_1493)


	//   ....[0]....
.L_1493:
        /*00e0*/ 	.word	0x00000a00


	//   ....[1]....
        /*00e4*/ 	.word	0x0000db40


	//----- nvinfo : EIATTR_MAX_THREADS
	.align		4
.L_1494:
        /*00e8*/ 	.byte	0x04, 0x05
        /*00ea*/ 	.short	(.L_1496 - .L_1495)
.L_1495:
        /*00ec*/ 	.word	0x00000080
        /*00f0*/ 	.word	0x00000001
        /*00f4*/ 	.word	0x00000001


	//----- nvinfo : EIATTR_CRS_STACK_SIZE
	.align		4
.L_1496:
        /*00f8*/ 	.byte	0x04, 0x1e
        /*00fa*/ 	.short	(.L_1498 - .L_1497)
.L_1497:
        /*00fc*/ 	.word	0x00000000
.L_1498:


//--------------------- .nv.info._ZN10layer_norm13ln_fwd_kernelINS_13Kernel_traitsI13__nv_bfloat16S2_S2_S2_fjLj1024ELj1ELj4ELj1ELj16ENS_18Kernel_traits_baseILj1024ES2_S2_S2_S2_fjLj128EEEEELb1ELb1ELb0ELb1EEEvNS_9FwdParamsE --------------------------
	.section	.nv.info._ZN10layer_norm13ln_fwd_kernelINS_13Kernel_traitsI13__nv_bfloat16S2_S2_S2_fjLj1024ELj1ELj4ELj1ELj16ENS_18Kernel_traits_baseILj1024ES2_S2_S2_S2_fjLj128EEEEELb1ELb1ELb0ELb1EEEvNS_9FwdParamsE,"",@"SHT_CUDA_INFO"
	.sectionflags	@""
	.align	4


	//----- nvinfo : EIATTR_CUDA_API_VERSION
	.align		4
        /*0000*/ 	.byte	0x04, 0x37
        /*0002*/ 	.short	(.L_1500 - .L_1499)
.L_1499:
        /*0004*/ 	.word	0x00000082


	//----- nvinfo : EIATTR_SW2861232_WAR
	.align		4
.L_1500:
        /*0008*/ 	.byte	0x01, 0x35
	.zero		2


	//----- nvinfo : EIATTR_PARAM_CBANK
	.align		4
        /*000c*/ 	.byte	0x04, 0x0a
        /*000e*/ 	.short	(.L_1502 - .L_1501)
	.align		4
.L_1501:
        /*0010*/ 	.word	index@(.nv.constant0._ZN10layer_norm13ln_fwd_kernelINS_13Kernel_traitsI13__nv_bfloat16S2_S2_S2_fjLj1024ELj1ELj4ELj1ELj16ENS_18Kernel_traits_baseILj1024ES2_S2_S2_S2_fjLj128EEEEELb1ELb1ELb0ELb1EEEvNS_9FwdParamsE)
        /*0014*/ 	.short	0x0160
        /*0016*/ 	.short	0x00e8


	//----- nvinfo : EIATTR_CBANK_PARAM_SIZE
	.align		4
.L_1502:
        /*0018*/ 	.byte	0x03, 0x19
        /*001a*/ 	.short	0x00e8


	//----- nvinfo : EIATTR_KPARAM_INFO
	.align		4
        /*001c*/ 	.byte	0x04, 0x17
        /*001e*/ 	.short	(.L_1504 - .L_1503)
.L_1503:
        /*0020*/ 	.word	0x00000000
        /*0024*/ 	.short	0x0000
        /*0026*/ 	.short	0x0000
        /*0028*/ 	.byte	0x00, 0xf0, 0xa1, 0x03


	//----- nvinfo : EIATTR_MAXREG_COUNT
	.align		4
.L_1504:
        /*002c*/ 	.byte	0x03, 0x1b
        /*002e*/ 	.short	0x00ff


	//----- nvinfo : EIATTR_MERCURY_ISA_VERSION
	.align		4
        /*0030*/ 	.byte	0x03, 0x5f
        /*0032*/ 	.short	0x0000


	//----- nvinfo : EIATTR_COOP_GROUP_MASK_REGIDS
	.align		4
        /*0034*/ 	.byte	0x04, 0x29
        /*0036*/ 	.short	(.L_1506 - .L_1505)


	//   ....[0]....
.L_1505:
        /*0038*/ 	.word	0xffffffff


	//   ....[1]....
        /*003c*/ 	.word	0xffffffff


	//   ....[2]....
        /*0040*/ 	.word	0xffffffff


	//   ....[3]....
        /*0044*/ 	.word	0xffffffff


	//   ....[4]....
        /*0048*/ 	.word	0xffffffff


	//   ....[5]....
        /*004c*/ 	.word	0xffffffff


	//   ....[6]....
        /*0050*/ 	.word	0xffffffff


	//   ....[7]....
        /*0054*/ 	.word	0xffffffff


	//   ....[8]....
        /*0058*/ 	.word	0xffffffff


	//   ....[9]....
        /*005c*/ 	.word	0xffffffff


	//   ....[10]....
        /*0060*/ 	.word	0xffffffff


	//   ....[11]....
        /*0064*/ 	.word	0xffffffff


	//   ....[12]....
        /*0068*/ 	.word	0xffffffff


	//   ....[13]....
        /*006c*/ 	.word	0xffffffff


	//   ....[14]....
        /*0070*/ 	.word	0xffffffff


	//   ....[15]....
        /*0074*/ 	.word	0xffffffff


	//   ....[16]....
        /*0078*/ 	.word	0xffffffff


	//   ....[17]....
        /*007c*/ 	.word	0xffffffff


	//   ....[18]....
        /*0080*/ 	.word	0xffffffff


	//   ....[19]....
        /*0084*/ 	.word	0xffffffff


	//----- nvinfo : EIATTR_COOP_GROUP_INSTR_OFFSETS
	.align		4
.L_1506:
        /*0088*/ 	.byte	0x04, 0x28
        /*008a*/ 	.short	(.L_1508 - .L_1507)


	//   ....[0]....
.L_1507:
        /*008c*/ 	.word	0x0000c240


	//   ....[1]....
        /*0090*/ 	.word	0x0000c270


	//   ....[2]....
        /*0094*/ 	.word	0x0000c290


	//   ....[3]....
        /*0098*/ 	.word	0x0000c2b0


	//   ....[4]....
        /*009c*/ 	.word	0x0000c2d0


	//   ....[5]....
        /*00a0*/ 	.word	0x0000c700


	//   ....[6]....
        /*00a4*/ 	.word	0x0000c720


	//   ....[7]....
        /*00a8*/ 	.word	0x0000c740


	//   ....[8]....
        /*00ac*/ 	.word	0x0000c760


	//   ....[9]....
        /*00b0*/ 	.word	0x0000c780


	//   ....[10]....
        /*00b4*/ 	.word	0x0000d2f0


	//   ....[11]....
        /*00b8*/ 	.word	0x0000d360


	//   ....[12]....
        /*00bc*/ 	.word	0x0000d3d0


	//   ....[13]....
        /*00c0*/ 	.word	0x0000d440


	//   ....[14]....
        /*00c4*/ 	.word	0x0000d4b0


	//   ....[15]....
        /*00c8*/ 	.word	0x0000d920


	//   ....[16]....
        /*00cc*/ 	.word	0x0000d980


	//   ....[17]....
        /*00d0*/ 	.word	0x0000d9e0


	//   ....[18]....
        /*00d4*/ 	.word	0x0000da40


	//   ....[19]....
        /*00d8*/ 	.word	0x0000daa0


	//----- nvinfo : EIATTR_EXIT_INSTR_OFFSETS
	.align		4
.L_1508:
        /*00dc*/ 	.byte	0x04, 0x1c
        /*00de*/ 	.short	(.L_1510 - .L_1509)


	//   ....[0]....
.L_1509:
        /*00e0*/ 	.word	0x000005c0


	//   ....[1]....
        /*00e4*/ 	.word	0x0000d290


	//----- nvinfo : EIATTR_MAX_THREADS
	.align		4
.L_1510:
        /*00e8*/ 	.byte	0x04, 0x05
        /*00ea*/ 	.short	(.L_1512 - .L_1511)
.L_1511:
        /*00ec*/ 	.word	0x00000080
        /*00f0*/ 	.word	0x00000001
        /*00f4*/ 	.word	0x00000001


	//----- nvinfo : EIATTR_CRS_STACK_SIZE
	.align		4
.L_1512:
        /*00f8*/ 	.byte	0x04, 0x1e
        /*00fa*/ 	.short	(.L_1514 - .L_1513)
.L_1513:
        /*00fc*/ 	.word	0x00000000
.L_1514:


//--------------------- .nv.info._ZN10layer_norm13ln_fwd_kernelINS_13Kernel_traitsI13__nv_bfloat16S2_S2_S2_fjLj1024ELj1ELj4ELj1ELj16ENS_18Kernel_traits_baseILj1024ES2_S2_S2_S2_fjLj128EEEEELb1ELb1ELb1ELb0EEEvNS_9FwdParamsE --------------------------
	.section	.nv.info._ZN10layer_norm13ln_fwd_kernelINS_13Kernel_traitsI13__nv_bfloat16S2_S2_S2_fjLj1024ELj1ELj4ELj1ELj16ENS_18Kernel_traits_baseILj1024ES2_S2_S2_S2_fjLj128EEEEELb1ELb1ELb1ELb0EEEvNS_9FwdParamsE,"",@"SHT_CUDA_INFO"
	.sectionflags	@""
	.align	4


	//----- nvinfo : EIATTR_CUDA_API_VERSION
	.align		4
        /*0000*/ 	.byte	0x04, 0x37
        /*0002*/ 	.short	(.L_1516 - .L_1515)
.L_1515:
        /*0004*/ 	.word	0x00000082


	//----- nvinfo : EIATTR_SW2861232_WAR
	.align		4
.L_1516:
        /*0008*/ 	.byte	0x01, 0x35
	.zero		2


	//----- nvinfo : EIATTR_PARAM_CBANK
	.align		4
        /*000c*/ 	.byte	0x04, 0x0a
        /*000e*/ 	.short	(.L_1518 - .L_1517)
	.align		4
.L_1517:
        /*0010*/ 	.word	index@(.nv.constant0._ZN10layer_norm13ln_fwd_kernelINS_13Kernel_traitsI13__nv_bfloat16S2_S2_S2_fjLj1024ELj1ELj4ELj1ELj16ENS_18Kernel_traits_baseILj1024ES2_S2_S2_S2_fjLj128EEEEELb1ELb1ELb1ELb0EEEvNS_9FwdParamsE)
        /*0014*/ 	.short	0x0160
        /*0016*/ 	.short	0x00e8


	//----- nvinfo : EIATTR_CBANK_PARAM_SIZE
	.align		4
.L_1518:
        /*0018*/ 	.byte	0x03, 0x19
        /*001a*/ 	.short	0x00e8


	//----- nvinfo : EIATTR_KPARAM_INFO
	.align		4
        /*001c*/ 	.byte	0x04, 0x17
        /*001e*/ 	.short	(.L_1520 - .L_1519)
.L_1519:
        /*0020*/ 	.word	0x00000000
        /*0024*/ 	.short	0x0000
        /*0026*/ 	.short	0x0000
        /*0028*/ 	.byte	0x00, 0xf0, 0xa1, 0x03


	//----- nvinfo : EIATTR_MAXREG_COUNT
	.align		4
.L_1520:
        /*002c*/ 	.byte	0x03, 0x1b
        /*002e*/ 	.short	0x00ff


	//----- nvinfo : EIATTR_MERCURY_ISA_VERSION
	.align		4
        /*0030*/ 	.byte	0x03, 0x5f
        /*0032*/ 	.short	0x0000


	//----- nvinfo : EIATTR_COOP_GROUP_MASK_REGIDS
	.align		4
        /*0034*/ 	.byte	0x04, 0x29
        /*0036*/ 	.short	(.L_1522 - .L_1521)


	//   ....[0]....
.L_1521:
        /*0038*/ 	.word	0xffffffff


	//   ....[1]....
        /*003c*/ 	.word	0xffffffff


	//   ....[2]....
        /*0040*/ 	.word	0xffffffff


	//   ....[3]....
        /*0044*/ 	.word	0xffffffff


	//   ....[4]....
        /*0048*/ 	.word	0xffffffff


	//   ....[5]....
        /*004c*/ 	.word	0xffffffff


	//   ....[6]....
        /*0050*/ 	.word	0xffffffff


	//   ....[7]....
        /*0054*/ 	.word	0xffffffff


	//   ....[8]....
        /*0058*/ 	.word	0xffffffff


	//   ....[9]....
        /*005c*/ 	.word	0xffffffff


	//   ....[10]....
        /*0060*/ 	.word	0xffffffff


	//   ....[11]....
        /*0064*/ 	.word	0xffffffff


	//   ....[12]....
        /*0068*/ 	.word	0xffffffff


	//   ....[13]....
        /*006c*/ 	.word	0xffffffff


	//   ....[14]....
        /*0070*/ 	.word	0xffffffff


	//   ....[15]....
        /*0074*/ 	.word	0xffffffff


	//   ....[16]....
        /*0078*/ 	.word	0xffffffff


	//   ....[17]....
        /*007c*/ 	.word	0xffffffff


	//   ....[18]....
        /*0080*/ 	.word	0xffffffff


	//   ....[19]....
        /*0084*/ 	.word	0xffffffff


	//----- nvinfo : EIATTR_COOP_GROUP_INSTR_OFFSETS
	.align		4
.L_1522:
        /*0088*/ 	.byte	0x04, 0x28
        /*008a*/ 	.short	(.L_1524 - .L_1523)


	//   ....[0]....
.L_1523:
        /*008c*/ 	.word	0x0000e320


	//   ....[1]....
        /*0090*/ 	.word	0x0000e350


	//   ....[2]....
        /*0094*/ 	.word	0x0000e370


	//   ....[3]....
        /*0098*/ 	.word	0x0000e390


	//   ....[4]....
        /*009c*/ 	.word	0x0000e3b0


	//   ....[5]....
        /*00a0*/ 	.word	0x0000e7f0


	//   ....[6]....
        /*00a4*/ 	.word	0x0000e810


	//   ....[7]....
        /*00a8*/ 	.word	0x0000e830


	//   ....[8]....
        /*00ac*/ 	.word	0x0000e850


	//   ....[9]....
        /*00b0*/ 	.word	0x0000e870


	//   ....[10]....
        /*00b4*/ 	.word	0x0000f370


	//   ....[11]....
        /*00b8*/ 	.word	0x0000f3f0


	//   ....[12]....
        /*00bc*/ 	.word	0x0000f450


	//   ....[13]....
        /*00c0*/ 	.word	0x0000f4b0


	//   ....[14]....
        /*00c4*/ 	.word	0x0000f510


	//   ....[15]....
        /*00c8*/ 	.word	0x0000f9a0


	//   ....[16]....
        /*00cc*/ 	.word	0x0000fa00


	//   ....[17]....
        /*00d0*/ 	.word	0x0000fa60


	//   ....[18]....
        /*00d4*/ 	.word	0x0000fac0


	//   ....[19]....
        /*00d8*/ 	.word	0x0000fb30


	//----- nvinfo : EIATTR_EXIT_INSTR_OFFSETS
	.align		4
.L_1524:
        /*00dc*/ 	.byte	0x04, 0x1c
        /*00de*/ 	.short	(.L_1526 - .L_1525)


	//   ....[0]....
.L_1525:
        /*00e0*/ 	.word	0x000009e0


	//   ....[1]....
        /*00e4*/ 	.word	0x0000f320


	//----- nvinfo : EIATTR_MAX_THREADS
	.align		4
.L_1526:
        /*00e8*/ 	.byte	0x04, 0x05
        /*00ea*/ 	.short	(.L_1528 - .L_1527)
.L_1527:
        /*00ec*/ 	.word	0x00000080
        /*00f0*/ 	.word	0x00000001
        /*00f4*/ 	.word	0x00000001


	//----- nvinfo : EIATTR_CRS_STACK_SIZE
	.align		4
.L_1528:
        /*00f8*/ 	.byte	0x04, 0x1e
        /*00fa*/ 	.short	(.L_1530 - .L_1529)
.L_1529:
        /*00fc*/ 	.word	0x00000000
.L_1530:


//--------------------- .nv.info._ZN10layer_norm13ln_fwd_kernelINS_13Kernel_traitsI13__nv_bfloat16S2_S2_S2_fjLj1024ELj1ELj4ELj1ELj16ENS_18Kernel_traits_baseILj1024ES2_S2_S2_S2_fjLj128EEEEELb1ELb1ELb1ELb1EEEvNS_9FwdParamsE --------------------------
	.section	.nv.info._ZN10layer_norm13ln_fwd_kernelINS_13Kernel_traitsI13__nv_bfloat16S2_S2_S2_fjLj1024ELj1ELj4ELj1ELj16ENS_18Kernel_traits_baseILj1024ES2_S2_S2_S2_fjLj128EEEEELb1ELb1ELb1ELb1EEEvNS_9FwdParamsE,"",@"SHT_CUDA_INFO"
	.sectionflags	@""
	.align	4


	//----- nvinfo : EIATTR_CUDA_API_VERSION
	.align		4
        /*0000*/ 	.byte	0x04, 0x37
        /*0002*/ 	.short	(.L_1532 - .L_1531)
.L_1531:
        /*0004*/ 	.word	0x00000082


	//----- nvinfo : EIATTR_SW2861232_WAR
	.align		4
.L_1532:
        /*0008*/ 	.byte	0x01, 0x35
	.zero		2


	//----- nvinfo : EIATTR_PARAM_CBANK
	.align		4
        /*000c*/ 	.byte	0x04, 0x0a
        /*000e*/ 	.short	(.L_1534 - .L_1533)
	.align		4
.L_1533:
        /*0010*/ 	.word	index@(.nv.constant0._ZN10layer_norm13ln_fwd_kernelINS_13Kernel_traitsI13__nv_bfloat16S2_S2_S2_fjLj1024ELj1ELj4ELj1ELj16ENS_18Kernel_traits_baseILj1024ES2_S2_S2_S2_fjLj128EEEEELb1ELb1ELb1ELb1EEEvNS_9FwdParamsE)
        /*0014*/ 	.short	0x0160
        /*0016*/ 	.short	0x00e8


	//----- nvinfo : EIATTR_CBANK_PARAM_SIZE
	.align		4
.L_1534:
        /*0018*/ 	.byte	0x03, 0x19
        /*001a*/ 	.short	0x00e8


	//----- nvinfo : EIATTR_KPARAM_INFO
	.align		4
        /*001c*/ 	.byte	0x04, 0x17
        /*001e*/ 	.short	(.L_1536 - .L_1535)
.L_1535:
        /*0020*/ 	.word	0x00000000
        /*0024*/ 	.short	0x0000
        /*0026*/ 	.short	0x0000
        /*0028*/ 	.byte	0x00, 0xf0, 0xa1, 0x03


	//----- nvinfo : EIATTR_MAXREG_COUNT
	.align		4
.L_1536:
        /*002c*/ 	.byte	0x03, 0x1b
        /*002e*/ 	.short	0x00ff


	//----- nvinfo : EIATTR_MERCURY_ISA_VERSION
	.align		4
        /*0030*/ 	.byte	0x03, 0x5f
        /*0032*/ 	.short	0x0000


	//----- nvinfo : EIATTR_COOP_GROUP_MASK_REGIDS
	.align		4
        /*0034*/ 	.byte	0x04, 0x29
        /*0036*/ 	.short	(.L_1538 - .L_1537)


	//   ....[0]....
.L_1537:
        /*0038*/ 	.word	0xffffffff


	//   ....[1]....
        /*003c*/ 	.word	0xffffffff


	//   ....[2]....
        /*0040*/ 	.word	0xffffffff


	//   ....[3]....
        /*0044*/ 	.word	0xffffffff


	//   ....[4]....
        /*0048*/ 	.word	0xffffffff


	//   ....[5]....
        /*004c*/ 	.word	0xffffffff


	//   ....[6]....
        /*0050*/ 	.word	0xffffffff


	//   ....[7]....
        /*0054*/ 	.word	0xffffffff


	//   ....[8]....
        /*0058*/ 	.word	0xffffffff


	//   ....[9]....
        /*005c*/ 	.word	0xffffffff


	//   ....[10]....
        /*0060*/ 	.word	0xffffffff


	//   ....[11]....
        /*0064*/ 	.word	0xffffffff


	//   ....[12]....
        /*0068*/ 	.word	0xffffffff


	//   ....[13]....
        /*006c*/ 	.word	0xffffffff


	//   ....[14]....
        /*0070*/ 	.word	0xffffffff


	//   ....[15]....
        /*0074*/ 	.word	0xffffffff


	//   ....[16]....
        /*0078*/ 	.word	0xffffffff


	//   ....[17]....
        /*007c*/ 	.word	0xffffffff


	//   ....[18]....
        /*0080*/ 	.word	0xffffffff


	//   ....[19]....
        /*0084*/ 	.word	0xffffffff


	//----- nvinfo : EIATTR_COOP_GROUP_INSTR_OFFSETS
	.align		4
.L_1538:
        /*0088*/ 	.byte	0x04, 0x28
        /*008a*/ 	.short	(.L_1540 - .L_1539)


	//   ....[0]....
.L_1539:
        /*008c*/ 	.word	0x0000db90


	//   ....[1]....
        /*0090*/ 	.word	0x0000dbc0


	//   ....[2]....
        /*0094*/ 	.word	0x0000dbe0


	//   ....[3]....
        /*0098*/ 	.word	0x0000dc00


	//   ....[4]....
        /*009c*/ 	.word	0x0000dc20


	//   ....[5]....
        /*00a0*/ 	.word	0x0000e050


	//   ....[6]....
        /*00a4*/ 	.word	0x0000e070


	//   ....[7]....
        /*00a8*/ 	.word	0x0000e090


	//   ....[8]....
        /*00ac*/ 	.word	0x0000e0b0


	//   ....[9]....
        /*00b0*/ 	.word	0x0000e0d0


	//   ....[10]....
        /*00b4*/ 	.word	0x0000ecd0


	//   ....[11]....
        /*00b8*/ 	.word	0x0000ed40


	//   ....[12]....
        /*00bc*/ 	.word	0x0000eda0


	//   ....[13]....
        /*00c0*/ 	.word	0x0000ee00


	//   ....[14]....
        /*00c4*/ 	.word	0x0000ee60


	//   ....[15]....
        /*00c8*/ 	.word	0x0000f2d0


	//   ....[16]....
        /*00cc*/ 	.word	0x0000f330


	//   ....[17]....
        /*00d0*/ 	.word	0x0000f390


	//   ....[18]....
        /*00d4*/ 	.word	0x0000f3f0


	//   ....[19]....
        /*00d8*/ 	.word	0x0000f450


	//----- nvinfo : EIATTR_EXIT_INSTR_OFFSETS
	.align		4
.L_1540:
        /*00dc*/ 	.byte	0x04, 0x1c
        /*00de*/ 	.short	(.L_1542 - .L_1541)


	//   ....[0]....
.L_1541:
        /*00e0*/ 	.word	0x000005c0


	//   ....[1]....
        /*00e4*/ 	.word	0x0000ec80


	//----- nvinfo : EIATTR_MAX_THREADS
	.align		4
.L_1542:
        /*00e8*/ 	.byte	0x04, 0x05
        /*00ea*/ 	.short	(.L_1544 - .L_1543)
.L_1543:
        /*00ec*/ 	.word	0x00000080
        /*00f0*/ 	.word	0x00000001
        /*00f4*/ 	.word	0x00000001


	//----- nvinfo : EIATTR_CRS_STACK_SIZE
	.align		4
.L_1544:
        /*00f8*/ 	.byte	0x04, 0x1e
        /*00fa*/ 	.short	(.L_1546 - .L_1545)
.L_1545:
        /*00fc*/ 	.word	0x00000000
.L_1546:


//--------------------- .nv.info._ZN10layer_norm13ln_fwd_kernelINS_13Kernel_traitsI6__halfS2_S2_S2_fjLj1024ELj1ELj4ELj1ELj16ENS_18Kernel_traits_baseILj1024ES2_S2_S2_S2_fjLj128EEEEELb0ELb0ELb0ELb0EEEvNS_9FwdParamsE --------------------------
	.section	.nv.info._ZN10layer_norm13ln_fwd_kernelINS_13Kernel_traitsI6__halfS2_S2_S2_fjLj1024ELj1ELj4ELj1ELj16ENS_18Kernel_traits_baseILj1024ES2_S2_S2_S2_fjLj128EEEEELb0ELb0ELb0ELb0EEEvNS_9FwdParamsE,"",@"SHT_CUDA_INFO"
	.sectionflags	@""
	.align	4


	//----- nvinfo : EIATTR_CUDA_API_VERSION
	.align		4
        /*0000*/ 	.byte	0x04, 0x37
        /*0002*/ 	.short	(.L_1548 - .L_1547)
.L_1547:
        /*0004*/ 	.word	0x00000082


	//----- nvinfo : EIATTR_SW2861232_WAR
	.align		4
.L_1548:
        /*0008*/ 	.byte	0x01, 0x35
	.zero		2


	//----- nvinfo : EIATTR_PARAM_CBANK
	.align		4
        /*000c*/ 	.byte	0x04, 0x0a
        /*000e*/ 	.short	(.L_1550 - .L_1549)
	.align		4
.L_1549:
        /*0010*/ 	.word	index@(.nv.constant0._ZN10layer_norm13ln_fwd_kernelINS_13Kernel_traitsI6__halfS2_S2_S2_fjLj1024ELj1ELj4ELj1ELj16ENS_18Kernel_traits_baseILj1024ES2_S2_S2_S2_fjLj128EEEEELb0ELb0ELb0ELb0EEEvNS_9FwdParamsE)
        /*0014*/ 	.short	0x0160
        /*0016*/ 	.short	0x00e8


	//----- nvinfo : EIATTR_CBANK_PARAM_SIZE
	.align		4
.L_1550:
        /*0018*/ 	.byte	0x03, 0x19
        /*001a*/ 	.short	0x00e8


	//----- nvinfo : EIATTR_KPARAM_INFO
	.align		4
        /*001c*/ 	.byte	0x04, 0x17
        /*001e*/ 	.short	(.L_1552 - .L_1551)
.L_1551:
        /*0020*/ 	.word	0x00000000
        /*0024*/ 	.short	0x0000
        /*0026*/ 	.short	0x0000
        /*0028*/ 	.byte	0x00, 0xf0, 0xa1, 0x03


	//----- nvinfo : EIATTR_MAXREG_COUNT
	.align		4
.L_1552:
        /*002c*/ 	.byte	0x03, 0x1b
        /*002e*/ 	.short	0x00ff


	//----- nvinfo : EIATTR_MERCURY_ISA_VERSION
	.align		4
        /*0030*/ 	.byte	0x03, 0x5f
        /*0032*/ 	.short	0x0000


	//----- nvinfo : EIATTR_COOP_GROUP_MASK_REGIDS
	.align		4
        /*0034*/ 	.byte	0x04, 0x29
        /*0036*/ 	.short	(.L_1554 - .L_1553)


	//   ....[0]....
.L_1553:
        /*0038*/ 	.word	0xffffffff


	//   ....[1]....
        /*003c*/ 	.word	0xffffffff


	//   ....[2]....
        /*0040*/ 	.word	0xffffffff


	//   ....[3]....
        /*0044*/ 	.word	0xffffffff


	//   ....[4]....
        /*0048*/ 	.word	0xffffffff


	//   ....[5]....
        /*004c*/ 	.word	0xffffffff


	//   ....[6]....
        /*0050*/ 	.word	0xffffffff


	//   ....[7]....
        /*0054*/ 	.word	0xffffffff


	//   ....[8]....
        /*0058*/ 	.word	0xffffffff


	//   ....[9]....
        /*005c*/ 	.word	0xffffffff


	//   ....[10]....
        /*0060*/ 	.word	0xffffffff


	//   ....[11]....
        /*0064*/ 	.word	0xffffffff


	//   ....[12]....
        /*0068*/ 	.word	0xffffffff


	//   ....[13]....
        /*006c*/ 	.word	0xffffffff


	//   ....[14]....
        /*0070*/ 	.word	0xffffffff


	//   ....[15]....
        /*0074*/ 	.word	0xffffffff


	//   ....[16]....
        /*0078*/ 	.word	0xffffffff


	//   ....[17]....
        /*007c*/ 	.word	0xffffffff


	//   ....[18]....
        /*0080*/ 	.word	0xffffffff


	//   ....[19]....
        /*0084*/ 	.word	0xffffffff


	//----- nvinfo : EIATTR_COOP_GROUP_INSTR_OFFSETS
	.align		4
.L_1554:
        /*0088*/ 	.byte	0x04, 0x28
        /*008a*/ 	.short	(.L_1556 - .L_1555)


	//   ....[0]....
.L_1555:
        /*008c*/ 	.word	0x00002290


	//   ....[1]....
        /*0090*/ 	.word	0x000022c0


	//   ....[2]....
        /*0094*/ 	.word	0x000022e0


	//   ....[3]....
        /*0098*/ 	.word	0x00002300


	//   ....[4]....
        /*009c*/ 	.word	0x00002320


	//   ....[5]....
        /*00a0*/ 	.word	0x00002760


	//   ....[6]....
        /*00a4*/ 	.word	0x00002780


	//   ....[7]....
        /*00a8*/ 	.word	0x000027a0


	//   ....[8]....
        /*00ac*/ 	.word	0x000027c0


	//   ....[9]....
        /*00b0*/ 	.word	0x000027e0


	//   ....[10]....
        /*00b4*/ 	.word	0x00003250


	//   ....[11]....
        /*00b8*/ 	.word	0x000032d0


	//   ....[12]....
        /*00bc*/ 	.word	0x00003330


	//   ....[13]....
        /*00c0*/ 	.word	0x00003390


	//   ....[14]....
        /*00c4*/ 	.word	0x000033f0


	//   ....[15]....
        /*00c8*/ 	.word	0x00003870


	//   ....[16]....
        /*00cc*/ 	.word	0x000038d0


	//   ....[17]....
        /*00d0*/ 	.word	0x00003930


	//   ....[18]....
        /*00d4*/ 	.word	0x00003990


	//   ....[19]....
        /*00d8*/ 	.word	0x00003a00


	//----- nvinfo : EIATTR_EXIT_INSTR_OFFSETS
	.align		4
.L_1556:
        /*00dc*/ 	.byte	0x04, 0x1c
        /*00de*/ 	.short	(.L_1558 - .L_1557)


	//   ....[0]....
.L_1557:
        /*00e0*/ 	.word	0x000004e0


	//   ....[1]....
        /*00e4*/ 	.word	0x00003200


	//----- nvinfo : EIATTR_MAX_THREADS
	.align		4
.L_1558:
        /*00e8*/ 	.byte	0x04, 0x05
        /*00ea*/ 	.short	(.L_1560 - .L_1559)
.L_1559:
        /*00ec*/ 	.word	0x00000080
        /*00f0*/ 	.word	0x00000001
        /*00f4*/ 	.word	0x00000001


	//----- nvinfo : EIATTR_CRS_STACK_SIZE
	.align		4
.L_1560:
        /*00f8*/ 	.byte	0x04, 0x1e
        /*00fa*/ 	.short	(.L_1562 - .L_1561)
.L_1561:
        /*00fc*/ 	.word	0x00000000
.L_1562:


//--------------------- .nv.info._ZN10layer_norm13ln_fwd_kernelINS_13Kernel_traitsI6__halfS2_S2_S2_fjLj1024ELj1ELj4ELj1ELj16ENS_18Kernel_traits_baseILj1024ES2_S2_S2_S2_fjLj128EEEEELb0ELb0ELb0ELb1EEEvNS_9FwdParamsE --------------------------
	.section	.nv.info._ZN10layer_norm13ln_fwd_kernelINS_13Kernel_traitsI6__halfS2_S2_S2_fjLj1024ELj1ELj4ELj1ELj16ENS_18Kernel_traits_baseILj1024ES2_S2_S2_S2_fjLj128EEEEELb0ELb0ELb0ELb1EEEvNS_9FwdParamsE,"",@"SHT_CUDA_INFO"
	.sectionflags	@""
	.align	4


	//----- nvinfo : EIATTR_CUDA_API_VERSION
	.align		4
        /*0000*/ 	.byte	0x04, 0x37
        /*0002*/ 	.short	(.L_1564 - .L_1563)
.L_1563:
        /*0004*/ 	.word	0x00000082


	//----- nvinfo : EIATTR_SW2861232_WAR
	.align		4
.L_1564:
        /*0008*/ 	.byte	0x01, 0x35
	.zero		2


	//----- nvinfo : EIATTR_PARAM_CBANK
	.align		4
        /*000c*/ 	.byte	0x04, 0x0a
        /*000e*/ 	.short	(.L_1566 - .L_1565)
	.align		4
.L_1565:
        /*0010*/ 	.word	index@(.nv.constant0._ZN10layer_norm13ln_fwd_kernelINS_13Kernel_traitsI6__halfS2_S2_S2_fjLj1024ELj1ELj4ELj1ELj16ENS_18Kernel_traits_baseILj1024ES2_S2_S2_S2_fjLj128EEEEELb0ELb0ELb0ELb1EEEvNS_9FwdParamsE)
        /*0014*/ 	.short	0x0160
        /*0016*/ 	.short	0x00e8


	//----- nvinfo : EIATTR_CBANK_PARAM_SIZE
	.align		4
.L_1566:
        /*0018*/ 	.byte	0x03, 0x19
        /*001a*/ 	.short	0x00e8


	//----- nvinfo : EIATTR_KPARAM_INFO
	.align		4
        /*001c*/ 	.byte	0x04, 0x17
        /*001e*/ 	.short	(.L_1568 - .L_1567)
.L_1567:
        /*0020*/ 	.word	0x00000000
        /*0024*/ 	.short	0x0000
        /*0026*/ 	.short	0x0000
        /*0028*/ 	.byte	0x00, 0xf0, 0xa1, 0x03


	//----- nvinfo : EIATTR_MAXREG_COUNT
	.align		4
.L_1568:
        /*002c*/ 	.byte	0x03, 0x1b
        /*002e*/ 	.short	0x00ff


	//----- nvinfo : EIATTR_MERCURY_ISA_VERSION
	.align		4
        /*0030*/ 	.byte	0x03, 0x5f
        /*0032*/ 	.short	0x0000


	//----- nvinfo : EIATTR_COOP_GROUP_MASK_REGIDS
	.align		4
        /*0034*/ 	.byte	0x04, 0x29
        /*0036*/ 	.short	(.L_1570 - .L_1569)


	//   ....[0]....
.L_1569:
        /*0038*/ 	.word	0xffffffff


	//   ....[1]....
        /*003c*/ 	.word	0xffffffff


	//   ....[2]....
        /*0040*/ 	.word	0xffffffff


	//   ....[3]....
        /*0044*/ 	.word	0xffffffff


	//   ....[4]....
        /*0048*/ 	.word	0xffffffff


	//   ....[5]....
        /*004c*/ 	.word	0xffffffff


	//   ....[6]....
        /*0050*/ 	.word	0xffffffff


	//   ....[7]....
        /*0054*/ 	.word	0xffffffff


	//   ....[8]....
        /*0058*/ 	.word	0xffffffff


	//   ....[9]....
        /*005c*/ 	.word	0xffffffff


	//   ....[10]....
        /*0060*/ 	.word	0xffffffff


	//   ....[11]....
        /*0064*/ 	.word	0xffffffff


	//   ....[12]....
        /*0068*/ 	.word	0xffffffff


	//   ....[13]....
        /*006c*/ 	.word	0xffffffff


	//   ....[14]....
        /*0070*/ 	.word	0xffffffff


	//   ....[15]....
        /*0074*/ 	.word	0xffffffff


	//   ....[16]....
        /*0078*/ 	.word	0xffffffff


	//   ....[17]....
        /*007c*/ 	.word	0xffffffff


	//   ....[18]....
        /*0080*/ 	.word	0xffffffff


	//   ....[19]....
        /*0084*/ 	.word	0xffffffff


	//----- nvinfo : EIATTR_COOP_GROUP_INSTR_OFFSETS
	.align		4
.L_1570:
        /*0088*/ 	.byte	0x04, 0x28
        /*008a*/ 	.short	(.L_1572 - .L_1571)


	//   ....[0]....
.L_1571:
        /*008c*/ 	.word	0x00001db0


	//   ....[1]....
        /*0090*/ 	.word	0x00001de0


	//   ....[2]....
        /*0094*/ 	.word	0x00001e00


	//   ....[3]....
        /*0098*/ 	.word	0x00001e20


	//   ....[4]....
        /*009c*/ 	.word	0x00001e40


	//   ....[5]....
        /*00a0*/ 	.word	0x00002270


	//   ....[6]....
        /*00a4*/ 	.word	0x00002290


	//   ....[7]....
        /*00a8*/ 	.word	0x000022b0


	//   ....[8]....
        /*00ac*/ 	.word	0x000022d0


	//   ....[9]....
        /*00b0*/ 	.word	0x000022f0


	//   ....[10]....
        /*00b4*/ 	.word	0x00002c30


	//   ....[11]....
        /*00b8*/ 	.word	0x00002ca0


	//   ....[12]....
        /*00bc*/ 	.word	0x00002d00


	//   ....[13]....
        /*00c0*/ 	.word	0x00002d60


	//   ....[14]....
        /*00c4*/ 	.word	0x00002dc0


	//   ....[15]....
        /*00c8*/ 	.word	0x00003230


	//   ....[16]....
        /*00cc*/ 	.word	0x00003290


	//   ....[17]....
        /*00d0*/ 	.word	0x000032f0


	//   ....[18]....
        /*00d4*/ 	.word	0x00003350


	//   ....[19]....
        /*00d8*/ 	.word	0x000033b0


	//----- nvinfo : EIATTR_EXIT_INSTR_OFFSETS
	.align		4
.L_1572:
        /*00dc*/ 	.byte	0x04, 0x1c
        /*00de*/ 	.short	(.L_1574 - .L_1573)


	//   ....[0]....
.L_1573:
        /*00e0*/ 	.word	0x00000130


	//   ....[1]....
        /*00e4*/ 	.word	0x00002be0


	//----- nvinfo : EIATTR_MAX_THREADS
	.align		4
.L_1574:
        /*00e8*/ 	.byte	0x04, 0x05
        /*00ea*/ 	.short	(.L_1576 - .L_1575)
.L_1575:
        /*00ec*/ 	.word	0x00000080
        /*00f0*/ 	.word	0x00000001
        /*00f4*/ 	.word	0x00000001


	//----- nvinfo : EIATTR_CRS_STACK_SIZE
	.align		4
.L_1576:
        /*00f8*/ 	.byte	0x04, 0x1e
        /*00fa*/ 	.short	(.L_1578 - .L_1577)
.L_1577:
        /*00fc*/ 	.word	0x00000000
.L_1578:


//--------------------- .nv.info._ZN10layer_norm13ln_fwd_kernelINS_13Kernel_traitsI6__halfS2_S2_S2_fjLj1024ELj1ELj4ELj1ELj16ENS_18Kernel_traits_baseILj1024ES2_S2_S2_S2_fjLj128EEEEELb0ELb0ELb1ELb0EEEvNS_9FwdParamsE --------------------------
	.section	.nv.info._ZN10layer_norm13ln_fwd_kernelINS_13Kernel_traitsI6__halfS2_S2_S2_fjLj1024ELj1ELj4ELj1ELj16ENS_18Kernel_traits_baseILj1024ES2_S2_S2_S2_fjLj128EEEEELb0ELb0ELb1ELb0EEEvNS_9FwdParamsE,"",@"SHT_CUDA_INFO"
	.sectionflags	@""
	.align	4


	//----- nvinfo : EIATTR_CUDA_API_VERSION
	.align		4
        /*0000*/ 	.byte	0x04, 0x37
        /*0002*/ 	.short	(.L_1580 - .L_1579)
.L_1579:
        /*0004*/ 	.word	0x00000082


	//----- nvinfo : EIATTR_SW2861232_WAR
	.align		4
.L_1580:
        /*0008*/ 	.byte	0x01, 0x35
	.zero		2


	//----- nvinfo : EIATTR_PARAM_CBANK
	.align		4
        /*000c*/ 	.byte	0x04, 0x0a
        /*000e*/ 	.short	(.L_1582 - .L_1581)
	.align		4
.L_1581:
        /*0010*/ 	.word	index@(.nv.constant0._ZN10layer_norm13ln_fwd_kernelINS_13Kernel_traitsI6__halfS2_S2_S2_fjLj1024ELj1ELj4ELj1ELj16ENS_18Kernel_traits_baseILj1024ES2_S2_S2_S2_fjLj128EEEEELb0ELb0ELb1ELb0EEEvNS_9FwdParamsE)
        /*0014*/ 	.short	0x0160
        /*0016*/ 	.short	0x00e8


	//----- nvinfo : EIATTR_CBANK_PARAM_SIZE
	.align		4
.L_1582:
        /*0018*/ 	.byte	0x03, 0x19
        /*001a*/ 	.short	0x00e8


	//----- nvinfo : EIATTR_KPARAM_INFO
	.align		4
        /*001c*/ 	.byte	0x04, 0x17
        /*001e*/ 	.short	(.L_1584 - .L_1583)
.L_1583:
        /*0020*/ 	.word	0x00000000
        /*0024*/ 	.short	0x0000
        /*0026*/ 	.short	0x0000
        /*0028*/ 	.byte	0x00, 0xf0, 0xa1, 0x03


	//----- nvinfo : EIATTR_MAXREG_COUNT
	.align		4
.L_1584:
        /*002c*/ 	.byte	0x03, 0x1b
        /*002e*/ 	.short	0x00ff


	//----- nvinfo : EIATTR_MERCURY_ISA_VERSION
	.align		4
        /*0030*/ 	.byte	0x03, 0x5f
        /*0032*/ 	.short	0x0000


	//----- nvinfo : EIATTR_COOP_GROUP_MASK_REGIDS
	.align		4
        /*0034*/ 	.byte	0x04, 0x29
        /*0036*/ 	.short	(.L_1586 - .L_1585)


	//   ....[0]....
.L_1585:
        /*0038*/ 	.word	0xffffffff


	//   ....[1]....
        /*003c*/ 	.word	0xffffffff


	//   ....[2]....
        /*0040*/ 	.word	0xffffffff


	//   ....[3]....
        /*0044*/ 	.word	0xffffffff


	//   ....[4]....
        /*0048*/ 	.word	0xffffffff


	//   ....[5]....
        /*004c*/ 	.word	0xffffffff


	//   ....[6]....
        /*0050*/ 	.word	0xffffffff


	//   ....[7]....
        /*0054*/ 	.word	0xffffffff


	//   ....[8]....
        /*0058*/ 	.word	0xffffffff


	//   ....[9]....
        /*005c*/ 	.word	0xffffffff


	//   ....[10]....
        /*0060*/ 	.word	0xffffffff


	//   ....[11]....
        /*0064*/ 	.word	0xffffffff


	//   ....[12]....
        /*0068*/ 	.word	0xffffffff


	//   ....[13]....
        /*006c*/ 	.word	0xffffffff


	//   ....[14]....
        /*0070*/ 	.word	0xffffffff


	//   ....[15]....
        /*0074*/ 	.word	0xffffffff


	//   ....[16]....
        /*0078*/ 	.word	0xffffffff


	//   ....[17]....
        /*007c*/ 	.word	0xffffffff


	//   ....[18]....
        /*0080*/ 	.word	0xffffffff


	//   ....[19]....
        /*0084*/ 	.word	0xffffffff


	//----- nvinfo : EIATTR_COOP_GROUP_INSTR_OFFSETS
	.align		4
.L_1586:
        /*0088*/ 	.byte	0x04, 0x28
        /*008a*/ 	.short	(.L_1588 - .L_1587)


	//   ....[0]....
.L_1587:
        /*008c*/ 	.word	0x00002780


	//   ....[1]....
        /*0090*/ 	.word	0x000027b0


	//   ....[2]....
        /*0094*/ 	.word	0x000027d0


	//   ....[3]....
        /*0098*/ 	.word	0x000027f0


	//   ....[4]....
        /*009c*/ 	.word	0x00002810


	//   ....[5]....
        /*00a0*/ 	.word	0x00002c50


	//   ....[6]....
        /*00a4*/ 	.word	0x00002c70


	//   ....[7]....
        /*00a8*/ 	.word	0x00002c90


	//   ....[8]....
        /*00ac*/ 	.word	0x00002cb0


	//   ....[9]....
        /*00b0*/ 	.word	0x00002cd0


	//   ....[10]....
        /*00b4*/ 	.word	0x000037c0


	//   ....[11]....
        /*00b8*/ 	.word	0x00003830


	//   ....[12]....
        /*00bc*/ 	.word	0x00003890


	//   ....[13]....
        /*00c0*/ 	.word	0x000038f0


	//   ....[14]....
        /*00c4*/ 	.word	0x00003950


	//   ....[15]....
        /*00c8*/ 	.word	0x00003dd0


	//   ....[16]....
        /*00cc*/ 	.word	0x00003e30


	//   ....[17]....
        /*00d0*/ 	.word	0x00003e90


	//   ....[18]....
        /*00d4*/ 	.word	0x00003ef0


	//   ....[19]....
        /*00d8*/ 	.word	0x00003f60


	//----- nvinfo : EIATTR_EXIT_INSTR_OFFSETS
	.align		4
.L_1588:
        /*00dc*/ 	.byte	0x04, 0x1c
        /*00de*/ 	.short	(.L_1590 - .L_1589)


	//   ....[0]....
.L_1589:
        /*00e0*/ 	.word	0x00000480


	//   ....[1]....
        /*00e4*/ 	.word	0x00003760


	//----- nvinfo : EIATTR_MAX_THREADS
	.align		4
.L_1590:
        /*00e8*/ 	.byte	0x04, 0x05
        /*00ea*/ 	.short	(.L_1592 - .L_1591)
.L_1591:
        /*00ec*/ 	.word	0x00000080
        /*00f0*/ 	.word	0x00000001
        /*00f4*/ 	.word	0x00000001


	//----- nvinfo : EIATTR_CRS_STACK_SIZE
	.align		4
.L_1592:
        /*00f8*/ 	.byte	0x04, 0x1e
        /*00fa*/ 	.short	(.L_1594 - .L_1593)
.L_1593:
        /*00fc*/ 	.word	0x00000000
.L_1594:


//--------------------- .nv.info._ZN10layer_norm13ln_fwd_kernelINS_13Kernel_traitsI6__halfS2_S2_S2_fjLj1024ELj1ELj4ELj1ELj16ENS_18Kernel_traits_baseILj1024ES2_S2_S2_S2_fjLj128EEEEELb0ELb0ELb1ELb1EEEvNS_9FwdParamsE --------------------------
	.section	.nv.info._ZN10layer_norm13ln_fwd_kernelINS_13Kernel_traitsI6__halfS2_S2_S2_fjLj1024ELj1ELj4ELj1ELj16ENS_18Kernel_traits_baseILj1024ES2_S2_S2_S2_fjLj128EEEEELb0ELb0ELb1ELb1EEEvNS_9FwdParamsE,"",@"SHT_CUDA_INFO"
	.sectionflags	@""
	.align	4


	//----- nvinfo : EIATTR_CUDA_API_VERSION
	.align		4
        /*0000*/ 	.byte	0x04, 0x37
        /*0002*/ 	.short	(.L_1596 - .L_1595)
.L_1595:
        /*0004*/ 	.word	0x00000082


	//----- nvinfo : EIATTR_SW2861232_WAR
	.align		4
.L_1596:
        /*0008*/ 	.byte	0x01, 0x35
	.zero		2


	//----- nvinfo : EIATTR_PARAM_CBANK
	.align		4
        /*000c*/ 	.byte	0x04, 0x0a
        /*000e*/ 	.short	(.L_1598 - .L_1597)
	.align		4
.L_1597:
        /*0010*/ 	.word	index@(.nv.constant0._ZN10layer_norm13ln_fwd_kernelINS_13Kernel_traitsI6__halfS2_S2_S2_fjLj1024ELj1ELj4ELj1ELj16ENS_18Kernel_traits_baseILj1024ES2_S2_S2_S2_fjLj128EEEEELb0ELb0ELb1ELb1EEEvNS_9FwdParamsE)
        /*0014*/ 	.short	0x0160
        /*0016*/ 	.short	0x00e8


	//----- nvinfo : EIATTR_CBANK_PARAM_SIZE
	.align		4
.L_1598:
        /*0018*/ 	.byte	0x03, 0x19
        /*001a*/ 	.short	0x00e8


	//----- nvinfo : EIATTR_KPARAM_INFO
	.align		4
        /*001c*/ 	.byte	0x04, 0x17
        /*001e*/ 	.short	(.L_1600 - .L_1599)
.L_1599:
        /*0020*/ 	.word	0x00000000
        /*0024*/ 	.short	0x0000
        /*0026*/ 	.short	0x0000
        /*0028*/ 	.byte	0x00, 0xf0, 0xa1, 0x03


	//----- nvinfo : EIATTR_MAXREG_COUNT
	.align		4
.L_1600:
        /*002c*/ 	.byte	0x03, 0x1b
        /*002e*/ 	.short	0x00ff


	//----- nvinfo : EIATTR_MERCURY_ISA_VERSION
	.align		4
        /*0030*/ 	.byte	0x03, 0x5f
        /*0032*/ 	.short	0x0000


	//----- nvinfo : EIATTR_COOP_GROUP_MASK_REGIDS
	.align		4
        /*0034*/ 	.byte	0x04, 0x29
        /*0036*/ 	.short	(.L_1602 - .L_1601)


	//   ....[0]....
.L_1601:
        /*0038*/ 	.word	0xffffffff


	//   ....[1]....
        /*003c*/ 	.word	0xffffffff


	//   ....[2]....
        /*0040*/ 	.word	0xffffffff


	//   ....[3]....
        /*0044*/ 	.word	0xffffffff


	//   ....[4]....
        /*0048*/ 	.word	0xffffffff


	//   ....[5]....
        /*004c*/ 	.word	0xffffffff


	//   ....[6]....
        /*0050*/ 	.word	0xffffffff


	//   ....[7]....
        /*0054*/ 	.word	0xffffffff


	//   ....[8]....
        /*0058*/ 	.word	0xffffffff


	//   ....[9]....
        /*005c*/ 	.word	0xffffffff


	//   ....[10]....
        /*0060*/ 	.word	0xffffffff


	//   ....[11]....
        /*0064*/ 	.word	0xffffffff


	//   ....[12]....
        /*0068*/ 	.word	0xffffffff


	//   ....[13]....
        /*006c*/ 	.word	0xffffffff


	//   ....[14]....
        /*0070*/ 	.word	0xffffffff


	//   ....[15]....
        /*0074*/ 	.word	0xffffffff


	//   ....[16]....
        /*0078*/ 	.word	0xffffffff


	//   ....[17]....
        /*007c*/ 	.word	0xffffffff


	//   ....[18]....
        /*0080*/ 	.word	0xffffffff


	//   ....[19]....
        /*0084*/ 	.word	0xffffffff


	//----- nvinfo : EIATTR_COOP_GROUP_INSTR_OFFSETS
	.align		4
.L_1602:
        /*0088*/ 	.byte	0x04, 0x28
        /*008a*/ 	.short	(.L_1604 - .L_1603)


	//   ....[0]....
.L_1603:
        /*008c*/ 	.word	0x000021a0


	//   ....[1]....
        /*0090*/ 	.word	0x000021d0


	//   ....[2]....
        /*0094*/ 	.word	0x000021f0


	//   ....[3]....
        /*0098*/ 	.word	0x00002210


	//   ....[4]....
        /*009c*/ 	.word	0x00002230


	//   ....[5]....
        /*00a0*/ 	.word	0x00002660


	//   ....[6]....
        /*00a4*/ 	.word	0x00002680


	//   ....[7]....
        /*00a8*/ 	.word	0x000026a0


	//   ....[8]....
        /*00ac*/ 	.word	0x000026c0


	//   ....[9]....
        /*00b0*/ 	.word	0x000026e0


	//   ....[10]....
        /*00b4*/ 	.word	0x000031d0


	//   ....[11]....
        /*00b8*/ 	.word	0x00003240


	//   ....[12]....
        /*00bc*/ 	.word	0x000032a0


	//   ....[13]....
        /*00c0*/ 	.word	0x00003300


	//   ....[14]....
        /*00c4*/ 	.word	0x00003360


	//   ....[15]....
        /*00c8*/ 	.word	0x000037d0


	//   ....[16]....
        /*00cc*/ 	.word	0x00003830


	//   ....[17]....
        /*00d0*/ 	.word	0x00003890


	//   ....[18]....
        /*00d4*/ 	.word	0x000038f0


	//   ....[19]....
        /*00d8*/ 	.word	0x00003950


	//----- nvinfo : EIATTR_EXIT_INSTR_OFFSETS
	.align		4
.L_1604:
        /*00dc*/ 	.byte	0x04, 0x1c
        /*00de*/ 	.short	(.L_1606 - .L_1605)


	//   ....[0]....
.L_1605:
        /*00e0*/ 	.word	0x00000130


	//   ....[1]....
        /*00e4*/ 	.word	0x00003170


	//----- nvinfo : EIATTR_MAX_THREADS
	.align		4
.L_1606:
        /*00e8*/ 	.byte	0x04, 0x05
        /*00ea*/ 	.short	(.L_1608 - .L_1607)
.L_1607:
        /*00ec*/ 	.word	0x00000080
        /*00f0*/ 	.word	0x00000001
        /*00f4*/ 	.word	0x00000001


	//----- nvinfo : EIATTR_CRS_STACK_SIZE
	.align		4
.L_1608:
        /*00f8*/ 	.byte	0x04, 0x1e
        /*00fa*/ 	.short	(.L_1610 - .L_1609)
.L_1609:
        /*00fc*/ 	.word	0x00000000
.L_1610:


//--------------------- .nv.info._ZN10layer_norm13ln_fwd_kernelINS_13Kernel_traitsI6__halfS2_S2_S2_fjLj1024ELj1ELj4ELj1ELj16ENS_18Kernel_traits_baseILj1024ES2_S2_S2_S2_fjLj128EEEEELb0ELb1ELb0ELb0EEEvNS_9FwdParamsE --------------------------
	.section	.nv.info._ZN10layer_norm13ln_fwd_kernelINS_13Kernel_traitsI6__halfS2_S2_S2_fjLj1024ELj1ELj4ELj1ELj16ENS_18Kernel_traits_baseILj1024ES2_S2_S2_S2_fjLj128EEEEELb0ELb1ELb0ELb0EEEvNS_9FwdParamsE,"",@"SHT_CUDA_INFO"
	.sectionflags	@""
	.align	4


	//----- nvinfo : EIATTR_CUDA_API_VERSION
	.align		4
        /*0000*/ 	.byte	0x04, 0x37
        /*0002*/ 	.short	(.L_1612 - .L_1611)
.L_1611:
        /*0004*/ 	.word	0x00000082


	//----- nvinfo : EIATTR_SW2861232_WAR
	.align		4
.L_1612:
        /*0008*/ 	.byte	0x01, 0x35
	.zero		2


	//----- nvinfo : EIATTR_PARAM_CBANK
	.align		4
        /*000c*/ 	.byte	0x04, 0x0a
        /*000e*/ 	.short	(.L_1614 - .L_1613)
	.align		4
.L_1613:
        /*0010*/ 	.word	index@(.nv.constant0._ZN10layer_norm13ln_fwd_kernelINS_13Kernel_traitsI6__halfS2_S2_S2_fjLj1024ELj1ELj4ELj1ELj16ENS_18Kernel_traits_baseILj1024ES2_S2_S2_S2_fjLj128EEEEELb0ELb1ELb0ELb0EEEvNS_9FwdParamsE)
        /*0014*/ 	.short	0x0160
        /*0016*/ 	.short	0x00e8


	//----- nvinfo : EIATTR_CBANK_PARAM_SIZE
	.align		4
.L_1614:
        /*0018*/ 	.byte	0x03, 0x19
        /*001a*/ 	.short	0x00e8


	//----- nvinfo : EIATTR_KPARAM_INFO
	.align		4
        /*001c*/ 	.byte	0x04, 0x17
        /*001e*/ 	.short	(.L_1616 - .L_1615)
.L_1615:
        /*0020*/ 	.word	0x00000000
        /*0024*/ 	.short	0x0000
        /*0026*/ 	.short	0x0000
        /*0028*/ 	.byte	0x00, 0xf0, 0xa1, 0x03


	//----- nvinfo : EIATTR_MAXREG_COUNT
	.align		4
.L_1616:
        /*002c*/ 	.byte	0x03, 0x1b
        /*002e*/ 	.short	0x00ff


	//----- nvinfo : EIATTR_MERCURY_ISA_VERSION
	.align		4
        /*0030*/ 	.byte	0x03, 0x5f
        /*0032*/ 	.short	0x0000


	//----- nvinfo : EIATTR_COOP_GROUP_MASK_REGIDS
	.align		4
        /*0034*/ 	.byte	0x04, 0x29
        /*0036*/ 	.short	(.L_1618 - .L_1617)


	//   ....[0]....
.L_1617:
        /*0038*/ 	.word	0xffffffff


	//   ....[1]....
        /*003c*/ 	.word	0xffffffff


	//   ....[2]....
        /*0040*/ 	.word	0xffffffff


	//   ....[3]....
        /*0044*/ 	.word	0xffffffff


	//   ....[4]....
        /*0048*/ 	.word	0xffffffff


	//   ....[5]....
        /*004c*/ 	.word	0xffffffff


	//   ....[6]....
        /*0050*/ 	.word	0xffffffff


	//   ....[7]....
        /*0054*/ 	.word	0xffffffff


	//   ....[8]....
        /*0058*/ 	.word	0xffffffff


	//   ....[9]....
        /*005c*/ 	.word	0xffffffff


	//   ....[10]....
        /*0060*/ 	.word	0xffffffff


	//   ....[11]....
        /*0064*/ 	.word	0xffffffff


	//   ....[12]....
        /*0068*/ 	.word	0xffffffff


	//   ....[13]....
        /*006c*/ 	.word	0xffffffff


	//   ....[14]....
        /*0070*/ 	.word	0xffffffff


	//   ....[15]....
        /*0074*/ 	.word	0xffffffff


	//   ....[16]....
        /*0078*/ 	.word	0xffffffff


	//   ....[17]....
        /*007c*/ 	.word	0xffffffff


	//   ....[18]....
        /*0080*/ 	.word	0xffffffff


	//   ....[19]....
        /*0084*/ 	.word	0xffffffff


	//----- nvinfo : EIATTR_COOP_GROUP_INSTR_OFFSETS
	.align		4
.L_1618:
        /*0088*/ 	.byte	0x04, 0x28
        /*008a*/ 	.short	(.L_1620 - .L_1619)


	//   ....[0]....
.L_1619:
        /*008c*/ 	.word	0x00001d70


	//   ....[1]....
        /*0090*/ 	.word	0x00001da0


	//   ....[2]....
        /*0094*/ 	.word	0x00001dc0


	//   ....[3]....
        /*0098*/ 	.word	0x00001de0


	//   ....[4]....
        /*009c*/ 	.word	0x00001e00


	//   ....[5]....
        /*00a0*/ 	.word	0x00002240


	//   ....[6]....
        /*00a4*/ 	.word	0x00002260


	//   ....[7]....
        /*00a8*/ 	.word	0x00002280


	//   ....[8]....
        /*00ac*/ 	.word	0x000022a0


	//   ....[9]....
        /*00b0*/ 	.word	0x000022c0


	//   ....[10]....
        /*00b4*/ 	.word	0x00002d20


	//   ....[11]....
        /*00b8*/ 	.word	0x00002da0


	//   ....[12]....
        /*00bc*/ 	.word	0x00002e00


	//   ....[13]....
        /*00c0*/ 	.word	0x00002e60


	//   ....[14]....
        /*00c4*/ 	.word	0x00002ec0


	//   ....[15]....
        /*00c8*/ 	.word	0x00003340


	//   ....[16]....
        /*00cc*/ 	.word	0x000033a0


	//   ....[17]....
        /*00d0*/ 	.word	0x00003400


	//   ....[18]....
        /*00d4*/ 	.word	0x00003460


	//   ....[19]....
        /*00d8*/ 	.word	0x000034d0


	//----- nvinfo : EIATTR_EXIT_INSTR_OFFSETS
	.align		4
.L_1620:
        /*00dc*/ 	.byte	0x04, 0x1c
        /*00de*/ 	.short	(.L_1622 - .L_1621)


	//   ....[0]....
.L_1621:
        /*00e0*/ 	.word	0x00000550


	//   ....[1]....
        /*00e4*/ 	.word	0x00002cd0


	//----- nvinfo : EIATTR_MAX_THREADS
	.align		4
.L_1622:
        /*00e8*/ 	.byte	0x04, 0x05
        /*00ea*/ 	.short	(.L_1624 - .L_1623)
.L_1623:
        /*00ec*/ 	.word	0x00000080
        /*00f0*/ 	.word	0x00000001
        /*00f4*/ 	.word	0x00000001


	//----- nvinfo : EIATTR_CRS_STACK_SIZE
	.align		4
.L_1624:
        /*00f8*/ 	.byte	0x04, 0x1e
        /*00fa*/ 	.short	(.L_1626 - .L_1625)
.L_1625:
        /*00fc*/ 	.word	0x00000000
.L_1626:


//--------------------- .nv.info._ZN10layer_norm13ln_fwd_kernelINS_13Kernel_traitsI6__halfS2_S2_S2_fjLj1024ELj1ELj4ELj1ELj16ENS_18Kernel_traits_baseILj1024ES2_S2_S2_S2_fjLj128EEEEELb0ELb1ELb0ELb1EEEvNS_9FwdParamsE --------------------------
	.section	.nv.info._ZN10layer_norm13ln_fwd_kernelINS_13Kernel_traitsI6__halfS2_S2_S2_fjLj1024ELj1ELj4ELj1ELj16ENS_18Kernel_traits_baseILj1024ES2_S2_S2_S2_fjLj128EEEEELb0ELb1ELb0ELb1EEEvNS_9FwdParamsE,"",@"SHT_CUDA_INFO"
	.sectionflags	@""
	.align	4


	//----- nvinfo : EIATTR_CUDA_API_VERSION
	.align		4
        /*0000*/ 	.byte	0x04, 0x37
        /*0002*/ 	.short	(.L_1628 - .L_1627)
.L_1627:
        /*0004*/ 	.word	0x00000082


	//----- nvinfo : EIATTR_SW2861232_WAR
	.align		4
.L_1628:
        /*0008*/ 	.byte	0x01, 0x35
	.zero		2


	//----- nvinfo : EIATTR_PARAM_CBANK
	.align		4
        /*000c*/ 	.byte	0x04, 0x0a
        /*000e*/ 	.short	(.L_1630 - .L_1629)
	.align		4
.L_1629:
        /*0010*/ 	.word	index@(.nv.constant0._ZN10layer_norm13ln_fwd_kernelINS_13Kernel_traitsI6__halfS2_S2_S2_fjLj1024ELj1ELj4ELj1ELj16ENS_18Kernel_traits_baseILj1024ES2_S2_S2_S2_fjLj128EEEEELb0ELb1ELb0ELb1EEEvNS_9FwdParamsE)
        /*0014*/ 	.short	0x0160
        /*0016*/ 	.short	0x00e8


	//----- nvinfo : EIATTR_CBANK_PARAM_SIZE
	.align		4
.L_1630:
        /*0018*/ 	.byte	0x03, 0x19
        /*001a*/ 	.short	0x00e8


	//----- nvinfo : EIATTR_KPARAM_INFO
	.align		4
        /*001c*/ 	.byte	0x04, 0x17
        /*001e*/ 	.short	(.L_1632 - .L_1631)
.L_1631:
        /*0020*/ 	.word	0x00000000
        /*0024*/ 	.short	0x0000
        /*0026*/ 	.short	0x0000
        /*0028*/ 	.byte	0x00, 0xf0, 0xa1, 0x03


	//----- nvinfo : EIATTR_MAXREG_COUNT
	.align		4
.L_1632:
        /*002c*/ 	.byte	0x03, 0x1b
        /*002e*/ 	.short	0x00ff


	//----- nvinfo : EIATTR_MERCURY_ISA_VERSION
	.align		4
        /*0030*/ 	.byte	0x03, 0x5f
        /*0032*/ 	.short	0x0000


	//----- nvinfo : EIATTR_COOP_GROUP_MASK_REGIDS
	.align		4
        /*0034*/ 	.byte	0x04, 0x29
        /*0036*/ 	.short	(.L_1634 - .L_1633)


	//   ....[0]....
.L_1633:
        /*0038*/ 	.word	0xffffffff


	//   ....[1]....
        /*003c*/ 	.word	0xffffffff


	//   ....[2]....
        /*0040*/ 	.word	0xffffffff


	//   ....[3]....
        /*0044*/ 	.word	0xffffffff


	//   ....[4]....
        /*0048*/ 	.word	0xffffffff


	//   ....[5]....
        /*004c*/ 	.word	0xffffffff


	//   ....[6]....
        /*0050*/ 	.word	0xffffffff


	//   ....[7]....
        /*0054*/ 	.word	0xffffffff


	//   ....[8]....
        /*0058*/ 	.word	0xffffffff


	//   ....[9]....
        /*005c*/ 	.word	0xffffffff


	//   ....[10]....
        /*0060*/ 	.word	0xffffffff


	//   ....[11]....
        /*0064*/ 	.word	0xffffffff


	//   ....[12]....
        /*0068*/ 	.word	0xffffffff


	//   ....[13]....
        /*006c*/ 	.word	0xffffffff


	//   ....[14]....
        /*0070*/ 	.word	0xffffffff


	//   ....[15]....
        /*0074*/ 	.word	0xffffffff


	//   ....[16]....
        /*0078*/ 	.word	0xffffffff


	//   ....[17]....
        /*007c*/ 	.word	0xffffffff


	//   ....[18]....
        /*0080*/ 	.word	0xffffffff


	//   ....[19]....
        /*0084*/ 	.word	0xffffffff


	//----- nvinfo : EIATTR_COOP_GROUP_INSTR_OFFSETS
	.align		4
.L_1634:
        /*0088*/ 	.byte	0x04, 0x28
        /*008a*/ 	.short	(.L_1636 - .L_1635)


	//   ....[0]....
.L_1635:
        /*008c*/ 	.word	0x00001940


	//   ....[1]....
        /*0090*/ 	.word	0x00001970


	//   ....[2]....
        /*0094*/ 	.word	0x00001990


	//   ....[3]....
        /*0098*/ 	.word	0x000019b0


	//   ....[4]....
        /*009c*/ 	.word	0x000019d0


	//   ....[5]....
        /*00a0*/ 	.word	0x00001e00


	//   ....[6]....
        /*00a4*/ 	.word	0x00001e20


	//   ....[7]....
        /*00a8*/ 	.word	0x00001e40


	//   ....[8]....
        /*00ac*/ 	.word	0x00001e60


	//   ....[9]....
        /*00b0*/ 	.word	0x00001e80


	//   ....[10]....
        /*00b4*/ 	.word	0x000027c0


	//   ....[11]....
        /*00b8*/ 	.word	0x00002830


	//   ....[12]....
        /*00bc*/ 	.word	0x00002890


	//   ....[13]....
        /*00c0*/ 	.word	0x000028f0


	//   ....[14]....
        /*00c4*/ 	.word	0x00002950


	//   ....[15]....
        /*00c8*/ 	.word	0x00002dc0


	//   ....[16]....
        /*00cc*/ 	.word	0x00002e20


	//   ....[17]....
        /*00d0*/ 	.word	0x00002e80


	//   ....[18]....
        /*00d4*/ 	.word	0x00002ee0


	//   ....[19]....
        /*00d8*/ 	.word	0x00002f40


	//----- nvinfo : EIATTR_EXIT_INSTR_OFFSETS
	.align		4
.L_1636:
        /*00dc*/ 	.byte	0x04, 0x1c
        /*00de*/ 	.short	(.L_1638 - .L_1637)


	//   ....[0]....
.L_1637:
        /*00e0*/ 	.word	0x00000140


	//   ....[1]....
        /*00e4*/ 	.word	0x00002770


	//----- nvinfo : EIATTR_MAX_THREADS
	.align		4
.L_1638:
        /*00e8*/ 	.byte	0x04, 0x05
        /*00ea*/ 	.short	(.L_1640 - .L_1639)
.L_1639:
        /*00ec*/ 	.word	0x00000080
        /*00f0*/ 	.word	0x00000001
        /*00f4*/ 	.word	0x00000001


	//----- nvinfo : EIATTR_CRS_STACK_SIZE
	.align		4
.L_1640:
        /*00f8*/ 	.byte	0x04, 0x1e
        /*00fa*/ 	.short	(.L_1642 - .L_1641)
.L_1641:
        /*00fc*/ 	.word	0x00000000
.L_1642:


//--------------------- .nv.info._ZN10layer_norm13ln_fwd_kernelINS_13Kernel_traitsI6__halfS2_S2_S2_fjLj1024ELj1ELj4ELj1ELj16ENS_18Kernel_traits_baseILj1024ES2_S2_S2_S2_fjLj128EEEEELb0ELb1ELb1ELb0EEEvNS_9FwdParamsE --------------------------
	.section	.nv.info._ZN10layer_norm13ln_fwd_kernelINS_13Kernel_traitsI6__halfS2_S2_S2_fjLj1024ELj1ELj4ELj1ELj16ENS_18Kernel_traits_baseILj1024ES2_S2_S2_S2_fjLj128EEEEELb0ELb1ELb1ELb0EEEvNS_9FwdParamsE,"",@"SHT_CUDA_INFO"
	.sectionflags	@""
	.align	4


	//----- nvinfo : EIATTR_CUDA_API_VERSION
	.align		4
        /*0000*/ 	.byte	0x04, 0x37
        /*0002*/ 	.short	(.L_1644 - .L_1643)
.L_1643:
        /*0004*/ 	.word	0x00000082


	//----- nvinfo : EIATTR_SW2861232_WAR
	.align		4
.L_1644:
        /*0008*/ 	.byte	0x01, 0x35
	.zero		2


	//----- nvinfo : EIATTR_PARAM_CBANK
	.align		4
        /*000c*/ 	.byte	0x04, 0x0a
        /*000e*/ 	.short	(.L_1646 - .L_1645)
	.align		4
.L_1645:
        /*0010*/ 	.word	index@(.nv.constant0._ZN10layer_norm13ln_fwd_kernelINS_13Kernel_traitsI6__halfS2_S2_S2_fjLj1024ELj1ELj4ELj1ELj16ENS_18Kernel_traits_baseILj1024ES2_S2_S2_S2_fjLj128EEEEELb0ELb1ELb1ELb0EEEvNS_9FwdParamsE)
        /*0014*/ 	.short	0x0160
        /*0016*/ 	.short	0x00e8


	//----- nvinfo : EIATTR_CBANK_PARAM_SIZE
	.align		4
.L_1646:
        /*0018*/ 	.byte	0x03, 0x19
        /*001a*/ 	.short	0x00e8


	//----- nvinfo : EIATTR_KPARAM_INFO
	.align		4
        /*001c*/ 	.byte	0x04, 0x17
        /*001e*/ 	.short	(.L_1648 - .L_1647)
.L_1647:
        /*0020*/ 	.word	0x00000000
        /*0024*/ 	.short	0x0000
        /*0026*/ 	.short	0x0000
        /*0028*/ 	.byte	0x00, 0xf0, 0xa1, 0x03


	//----- nvinfo : EIATTR_MAXREG_COUNT
	.align		4
.L_1648:
        /*002c*/ 	.byte	0x03, 0x1b
        /*002e*/ 	.short	0x00ff


	//----- nvinfo : EIATTR_MERCURY_ISA_VERSION
	.align		4
        /*0030*/ 	.byte	0x03, 0x5f
        /*0032*/ 	.short	0x0000


	//----- nvinfo : EIATTR_COOP_GROUP_MASK_REGIDS
	.align		4
        /*0034*/ 	.byte	0x04, 0x29
        /*0036*/ 	.short	(.L_1650 - .L_1649)


	//   ....[0]....
.L_1649:
        /*0038*/ 	.word	0xffffffff


	//   ....[1]....
        /*003c*/ 	.word	0xffffffff


	//   ....[2]....
        /*0040*/ 	.word	0xffffffff


	//   ....[3]....
        /*0044*/ 	.word	0xffffffff


	//   ....[4]....
        /*0048*/ 	.word	0xffffffff


	//   ....[5]....
        /*004c*/ 	.word	0xffffffff


	//   ....[6]....
        /*0050*/ 	.word	0xffffffff


	//   ....[7]....
        /*0054*/ 	.word	0xffffffff


	//   ....[8]....
        /*0058*/ 	.word	0xffffffff


	//   ....[9]....
        /*005c*/ 	.word	0xffffffff


	//   ....[10]....
        /*0060*/ 	.word	0xffffffff


	//   ....[11]....
        /*0064*/ 	.word	0xffffffff


	//   ....[12]....
        /*0068*/ 	.word	0xffffffff


	//   ....[13]....
        /*006c*/ 	.word	0xffffffff


	//   ....[14]....
        /*0070*/ 	.word	0xffffffff


	//   ....[15]....
        /*0074*/ 	.word	0xffffffff


	//   ....[16]....
        /*0078*/ 	.word	0xffffffff


	//   ....[17]....
        /*007c*/ 	.word	0xffffffff


	//   ....[18]....
        /*0080*/ 	.word	0xffffffff


	//   ....[19]....
        /*0084*/ 	.word	0xffffffff


	//----- nvinfo : EIATTR_COOP_GROUP_INSTR_OFFSETS
	.align		4
.L_1650:
        /*0088*/ 	.byte	0x04, 0x28
        /*008a*/ 	.short	(.L_1652 - .L_1651)


	//   ....[0]....
.L_1651:
        /*008c*/ 	.word	0x00002c40


	//   ....[1]....
        /*0090*/ 	.word	0x00002c70


	//   ....[2]....
        /*0094*/ 	.word	0x00002c90


	//   ....[3]....
        /*0098*/ 	.word	0x00002cb0


	//   ....[4]....
        /*009c*/ 	.word	0x00002cd0


	//   ....[5]....
        /*00a0*/ 	.word	0x00003110


	//   ....[6]....
        /*00a4*/ 	.word	0x00003130


	//   ....[7]....
        /*00a8*/ 	.word	0x00003150


	//   ....[8]....
        /*00ac*/ 	.word	0x00003170


	//   ....[9]....
        /*00b0*/ 	.word	0x00003190


	//   ....[10]....
        /*00b4*/ 	.word	0x00003c70


	//   ....[11]....
        /*00b8*/ 	.word	0x00003cf0


	//   ....[12]....
        /*00bc*/ 	.word	0x00003d50


	//   ....[13]....
        /*00c0*/ 	.word	0x00003db0


	//   ....[14]....
        /*00c4*/ 	.word	0x00003e10


	//   ....[15]....
        /*00c8*/ 	.word	0x00004290


	//   ....[16]....
        /*00cc*/ 	.word	0x000042f0


	//   ....[17]....
        /*00d0*/ 	.word	0x00004350


	//   ....[18]....
        /*00d4*/ 	.word	0x000043b0


	//   ....[19]....
        /*00d8*/ 	.word	0x00004420


	//----- nvinfo : EIATTR_EXIT_INSTR_OFFSETS
	.align		4
.L_1652:
        /*00dc*/ 	.byte	0x04, 0x1c
        /*00de*/ 	.short	(.L_1654 - .L_1653)


	//   ....[0]....
.L_1653:
        /*00e0*/ 	.word	0x00000540


	//   ....[1]....
        /*00e4*/ 	.word	0x00003c20


	//----- nvinfo : EIATTR_MAX_THREADS
	.align		4
.L_1654:
        /*00e8*/ 	.byte	0x04, 0x05
        /*00ea*/ 	.short	(.L_1656 - .L_1655)
.L_1655:
        /*00ec*/ 	.word	0x00000080
        /*00f0*/ 	.word	0x00000001
        /*00f4*/ 	.word	0x00000001


	//----- nvinfo : EIATTR_CRS_STACK_SIZE
	.align		4
.L_1656:
        /*00f8*/ 	.byte	0x04, 0x1e
        /*00fa*/ 	.short	(.L_1658 - .L_1657)
.L_1657:
        /*00fc*/ 	.word	0x00000000
.L_1658:


//--------------------- .nv.info._ZN10layer_norm13ln_fwd_kernelINS_13Kernel_traitsI6__halfS2_S2_S2_fjLj1024ELj1ELj4ELj1ELj16ENS_18Kernel_traits_baseILj1024ES2_S2_S2_S2_fjLj128EEEEELb0ELb1ELb1ELb1EEEvNS_9FwdParamsE --------------------------
	.section	.nv.info._ZN10layer_norm13ln_fwd_kernelINS_13Kernel_traitsI6__halfS2_S2_S2_fjLj1024ELj1ELj4ELj1ELj16ENS_18Kernel_traits_baseILj1024ES2_S2_S2_S2_fjLj128EEEEELb0ELb1ELb1ELb1EEEvNS_9FwdParamsE,"",@"SHT_CUDA_INFO"
	.sectionflags	@""
	.align	4


	//----- nvinfo : EIATTR_CUDA_API_VERSION
	.align		4
        /*0000*/ 	.byte	0x04, 0x37
        /*0002*/ 	.short	(.L_1660 - .L_1659)
.L_1659:
        /*0004*/ 	.word	0x00000082


	//----- nvinfo : EIATTR_SW2861232_WAR
	.align		4
.L_1660:
        /*0008*/ 	.byte	0x01, 0x35
	.zero		2


	//----- nvinfo : EIATTR_PARAM_CBANK
	.align		4
        /*000c*/ 	.byte	0x04, 0x0a
        /*000e*/ 	.short	(.L_1662 - .L_1661)
	.align		4
.L_1661:
        /*0010*/ 	.word	index@(.nv.constant0._ZN10layer_norm13ln_fwd_kernelINS_13Kernel_traitsI6__halfS2_S2_S2_fjLj1024ELj1ELj4ELj1ELj16ENS_18Kernel_traits_baseILj1024ES2_S2_S2_S2_fjLj128EEEEELb0ELb1ELb1ELb1EEEvNS_9FwdParamsE)
        /*0014*/ 	.short	0x0160
        /*0016*/ 	.short	0x00e8


	//----- nvinfo : EIATTR_CBANK_PARAM_SIZE
	.align		4
.L_1662:
        /*0018*/ 	.byte	0x03, 0x19
        /*001a*/ 	.short	0x00e8


	//----- nvinfo : EIATTR_KPARAM_INFO
	.align		4
        /*001c*/ 	.byte	0x04, 0x17
        /*001e*/ 	.short	(.L_1664 - .L_1663)
.L_1663:
        /*0020*/ 	.word	0x00000000
        /*0024*/ 	.short	0x0000
        /*0026*/ 	.short	0x0000
        /*0028*/ 	.byte	0x00, 0xf0, 0xa1, 0x03


	//----- nvinfo : EIATTR_MAXREG_COUNT
	.align		4
.L_1664:
        /*002c*/ 	.byte	0x03, 0x1b
        /*002e*/ 	.short	0x00ff


	//----- nvinfo : EIATTR_MERCURY_ISA_VERSION
	.align		4
        /*0030*/ 	.byte	0x03, 0x5f
        /*0032*/ 	.short	0x0000


	//----- nvinfo : EIATTR_COOP_GROUP_MASK_REGIDS
	.align		4
        /*0034*/ 	.byte	0x04, 0x29
        /*0036*/ 	.short	(.L_1666 - .L_1665)


	//   ....[0]....
.L_1665:
        /*0038*/ 	.word	0xffffffff


	//   ....[1]....
        /*003c*/ 	.word	0xffffffff


	//   ....[2]....
        /*0040*/ 	.word	0xffffffff


	//   ....[3]....
        /*0044*/ 	.word	0xffffffff


	//   ....[4]....
        /*0048*/ 	.word	0xffffffff


	//   ....[5]....
        /*004c*/ 	.word	0xffffffff


	//   ....[6]....
        /*0050*/ 	.word	0xffffffff


	//   ....[7]....
        /*0054*/ 	.word	0xffffffff


	//   ....[8]....
        /*0058*/ 	.word	0xffffffff


	//   ....[9]....
        /*005c*/ 	.word	0xffffffff


	//   ....[10]....
        /*0060*/ 	.word	0xffffffff


	//   ....[11]....
        /*0064*/ 	.word	0xffffffff


	//   ....[12]....
        /*0068*/ 	.word	0xffffffff


	//   ....[13]....
        /*006c*/ 	.word	0xffffffff


	//   ....[14]....
        /*0070*/ 	.word	0xffffffff


	//   ....[15]....
        /*0074*/ 	.word	0xffffffff


	//   ....[16]....
        /*0078*/ 	.word	0xffffffff


	//   ....[17]....
        /*007c*/ 	.word	0xffffffff


	//   ....[18]....
        /*0080*/ 	.word	0xffffffff


	//   ....[19]....
        /*0084*/ 	.word	0xffffffff


	//----- nvinfo : EIATTR_COOP_GROUP_INSTR_OFFSETS
	.align		4
.L_1666:
        /*0088*/ 	.byte	0x04, 0x28
        /*008a*/ 	.short	(.L_1668 - .L_1667)


	//   ....[0]....
.L_1667:
        /*008c*/ 	.word	0x000026f0


	//   ....[1]....
        /*0090*/ 	.word	0x00002720


	//   ....[2]....
        /*0094*/ 	.word	0x00002740


	//   ....[3]....
        /*0098*/ 	.word	0x00002760


	//   ....[4]....
        /*009c*/ 	.word	0x00002780


	//   ....[5]....
        /*00a0*/ 	.word	0x00002bb0


	//   ....[6]....
        /*00a4*/ 	.word	0x00002bd0


	//   ....[7]....
        /*00a8*/ 	.word	0x00002bf0


	//   ....[8]....
        /*00ac*/ 	.word	0x00002c10


	//   ....[9]....
        /*00b0*/ 	.word	0x00002c30


	//   ....[10]....
        /*00b4*/ 	.word	0x00003630


	//   ....[11]....
        /*00b8*/ 	.word	0x000036a0


	//   ....[12]....
        /*00bc*/ 	.word	0x00003700


	//   ....[13]....
        /*00c0*/ 	.word	0x00003760


	//   ....[14]....
        /*00c4*/ 	.word	0x000037c0


	//   ....[15]....
        /*00c8*/ 	.word	0x00003c30


	//   ....[16]....
        /*00cc*/ 	.word	0x00003c90


	//   ....[17]....
        /*00d0*/ 	.word	0x00003cf0


	//   ....[18]....
        /*00d4*/ 	.word	0x00003d50


	//   ....[19]....
        /*00d8*/ 	.word	0x00003db0


	//----- nvinfo : EIATTR_EXIT_INSTR_OFFSETS
	.align		4
.L_1668:
        /*00dc*/ 	.byte	0x04, 0x1c
        /*00de*/ 	.short	(.L_1670 - .L_1669)


	//   ....[0]....
.L_1669:
        /*00e0*/ 	.word	0x00000140


	//   ....[1]....
        /*00e4*/ 	.word	0x000035d0


	//----- nvinfo : EIATTR_MAX_THREADS
	.align		4
.L_1670:
        /*00e8*/ 	.byte	0x04, 0x05
        /*00ea*/ 	.short	(.L_1672 - .L_1671)
.L_1671:
        /*00ec*/ 	.word	0x00000080
        /*00f0*/ 	.word	0x00000001
        /*00f4*/ 	.word	0x00000001


	//----- nvinfo : EIATTR_CRS_STACK_SIZE
	.align		4
.L_1672:
        /*00f8*/ 	.byte	0x04, 0x1e
        /*00fa*/ 	.short	(.L_1674 - .L_1673)
.L_1673:
        /*00fc*/ 	.word	0x00000000
.L_1674:


//--------------------- .nv.info._ZN10layer_norm13ln_fwd_kernelINS_13Kernel_traitsI6__halfS2_S2_S2_fjLj1024ELj1ELj4ELj1ELj16ENS_18Kernel_traits_baseILj1024ES2_S2_S2_S2_fjLj128EEEEELb1ELb0ELb0ELb0EEEvNS_9FwdParamsE --------------------------
	.section	.nv.info._ZN10layer_norm13ln_fwd_kernelINS_13Kernel_traitsI6__halfS2_S2_S2_fjLj1024ELj1ELj4ELj1ELj16ENS_18Kernel_traits_baseILj1024ES2_S2_S2_S2_fjLj128EEEEELb1ELb0ELb0ELb0EEEvNS_9FwdParamsE,"",@"SHT_CUDA_INFO"
	.sectionflags	@""
	.align	4


	//----- nvinfo : EIATTR_CUDA_API_VERSION
	.align		4
        /*0000*/ 	.byte	0x04, 0x37
        /*0002*/ 	.short	(.L_1676 - .L_1675)
.L_1675:
        /*0004*/ 	.word	0x00000082


	//----- nvinfo : EIATTR_SW2861232_WAR
	.align		4
.L_1676:
        /*0008*/ 	.byte	0x01, 0x35
	.zero		2


	//----- nvinfo : EIATTR_PARAM_CBANK
	.align		4
        /*000c*/ 	.byte	0x04, 0x0a
        /*000e*/ 	.short	(.L_1678 - .L_1677)
	.align		4
.L_1677:
        /*0010*/ 	.word	index@(.nv.constant0._ZN10layer_norm13ln_fwd_kernelINS_13Kernel_traitsI6__halfS2_S2_S2_fjLj1024ELj1ELj4ELj1ELj16ENS_18Kernel_traits_baseILj1024ES2_S2_S2_S2_fjLj128EEEEELb1ELb0ELb0ELb0EEEvNS_9FwdParamsE)
        /*0014*/ 	.short	0x0160
        /*0016*/ 	.short	0x00e8


	//----- nvinfo : EIATTR_CBANK_PARAM_SIZE
	.align		4
.L_1678:
        /*0018*/ 	.byte	0x03, 0x19
        /*001a*/ 	.short	0x00e8


	//----- nvinfo : EIATTR_KPARAM_INFO
	.align		4
        /*001c*/ 	.byte	0x04, 0x17
        /*001e*/ 	.short	(.L_1680 - .L_1679)
.L_1679:
        /*0020*/ 	.word	0x00000000
        /*0024*/ 	.short	0x0000
        /*0026*/ 	.short	0x0000
        /*0028*/ 	.byte	0x00, 0xf0, 0xa1, 0x03


	//----- nvinfo : EIATTR_MAXREG_COUNT
	.align		4
.L_1680:
        /*002c*/ 	.byte	0x03, 0x1b
        /*002e*/ 	.short	0x00ff


	//----- nvinfo : EIATTR_ANNOTATIONS
	.align		4
        /*0030*/ 	.byte	0x04, 0x55
        /*0032*/ 	.short	(.L_1682 - .L_1681)


	//   ....[0]....
.L_1681:
        /*0034*/ 	.word	0x00000001
        /*0038*/ 	.byte	0xb0, 0x09, 0x00, 0x00, 0x01, 0x00, 0x00, 0x00, 0xa0, 0xcb, 0x00, 0x00


	//----- nvinfo : EIATTR_MERCURY_ISA_VERSION
	.align		4
.L_1682:
        /*0044*/ 	.byte	0x03, 0x5f
        /*0046*/ 	.short	0x0000


	//----- nvinfo : EIATTR_COOP_GROUP_MASK_REGIDS
	.align		4
        /*0048*/ 	.byte	0x04, 0x29
        /*004a*/ 	.short	(.L_1684 - .L_1683)


	//   ....[0]....
.L_1683:
        /*004c*/ 	.word	0xffffffff


	//   ....[1]....
        /*0050*/ 	.word	0xffffffff


	//   ....[2]....
        /*0054*/ 	.word	0xffffffff


	//   ....[3]....
        /*0058*/ 	.word	0xffffffff


	//   ....[4]....
        /*005c*/ 	.word	0xffffffff


	//   ....[5]....
        /*0060*/ 	.word	0xffffffff


	//   ....[6]....
        /*0064*/ 	.word	0xffffffff


	//   ....[7]....
        /*0068*/ 	.word	0xffffffff


	//   ....[8]....
        /*006c*/ 	.word	0xffffffff


	//   ....[9]....
        /*0070*/ 	.word	0xffffffff


	//   ....[10]....
        /*0074*/ 	.word	0xffffffff


	//   ....[11]....
        /*0078*/ 	.word	0xffffffff


	//   ....[12]....
        /*007c*/ 	.word	0xffffffff


	//   ....[13]....
        /*0080*/ 	.word	0xffffffff


	//   ....[14]....
        /*0084*/ 	.word	0xffffffff


	//   ....[15]....
        /*0088*/ 	.word	0xffffffff


	//   ....[16]....
        /*008c*/ 	.word	0xffffffff


	//   ....[17]....
        /*0090*/ 	.word	0xffffffff


	//   ....[18]....
        /*0094*/ 	.word	0xffffffff


	//   ....[19]....
        /*0098*/ 	.word	0xffffffff


	//----- nvinfo : EIATTR_COOP_GROUP_INSTR_OFFSETS
	.align		4
.L_1684:
        /*009c*/ 	.byte	0x04, 0x28
        /*009e*/ 	.short	(.L_1686 - .L_1685)


	//   ....[0]....
.L_1685:
        /*00a0*/ 	.word	0x0000c510


	//   ....[1]....
        /*00a4*/ 	.word	0x0000c540


	//   ....[2]....
        /*00a8*/ 	.word	0x0000c570


	//   ....[3]....
        /*00ac*/ 	.word	0x0000c590


	//   ....[4]....
        /*00b0*/ 	.word	0x0000c5b0


	//   ....[5]....
        /*00b4*/ 	.word	0x0000c9f0


	//   ....[6]....
        /*00b8*/ 	.word	0x0000ca10


	//   ....[7]....
        /*00bc*/ 	.word	0x0000ca30


	//   ....[8]....
        /*00c0*/ 	.word	0x0000ca50


	//   ....[9]....
        /*00c4*/ 	.word	0x0000ca70


	//   ....[10]....
        /*00c8*/ 	.word	0x0000d520


	//   ....[11]....
        /*00cc*/ 	.word	0x0000d580


	//   ....[12]....
        /*00d0*/ 	.word	0x0000d5e0


	//   ....[13]....
        /*00d4*/ 	.word	0x0000d640


	//   ....[14]....
        /*00d8*/ 	.word	0x0000d6a0


	//   ....[15]....
        /*00dc*/ 	.word	0x0000db30


	//   ....[16]....
        /*00e0*/ 	.word	0x0000db90


	//   ....[17]....
        /*00e4*/ 	.word	0x0000dbf0


	//   ....[18]....
        /*00e8*/ 	.word	0x0000dc50


	//   ....[19]....
        /*00ec*/ 	.word	0x0000dcb0


	//----- nvinfo : EIATTR_EXIT_INSTR_OFFSETS
	.align		4
.L_1686:
        /*00f0*/ 	.byte	0x04, 0x1c
        /*00f2*/ 	.short	(.L_1688 - .L_1687)


	//   ....[0]....
.L_1687:
        /*00f4*/ 	.word	0x00000950


	//   ....[1]....
        /*00f8*/ 	.word	0x0000d4d0


	//----- nvinfo : EIATTR_MAX_THREADS
	.align		4
.L_1688:
        /*00fc*/ 	.byte	0x04, 0x05
        /*00fe*/ 	.short	(.L_1690 - .L_1689)
.L_1689:
        /*0100*/ 	.word	0x00000080
        /*0104*/ 	.word	0x00000001
        /*0108*/ 	.word	0x00000001


	//----- nvinfo : EIATTR_CRS_STACK_SIZE
	.align		4
.L_1690:
        /*010c*/ 	.byte	0x04, 0x1e
        /*010e*/ 	.short	(.L_1692 - .L_1691)
.L_1691:
        /*0110*/ 	.word	0x00000000
.L_1692:


//--------------------- .nv.info._ZN10layer_norm13ln_fwd_kernelINS_13Kernel_traitsI6__halfS2_S2_S2_fjLj1024ELj1ELj4ELj1ELj16ENS_18Kernel_traits_baseILj1024ES2_S2_S2_S2_fjLj128EEEEELb1ELb0ELb0ELb1EEEvNS_9FwdParamsE --------------------------
	.section	.nv.info._ZN10layer_norm13ln_fwd_kernelINS_13Kernel_traitsI6__halfS2_S2_S2_fjLj1024ELj1ELj4ELj1ELj16ENS_18Kernel_traits_baseILj1024ES2_S2_S2_S2_fjLj128EEEEELb1ELb0ELb0ELb1EEEvNS_9FwdParamsE,"",@"SHT_CUDA_INFO"
	.sectionflags	@""
	.align	4


	//----- nvinfo : EIATTR_CUDA_API_VERSION
	.align		4
        /*0000*/ 	.byte	0x04, 0x37
        /*0002*/ 	.short	(.L_1694 - .L_1693)
.L_1693:
        /*0004*/ 	.word	0x00000082


	//----- nvinfo : EIATTR_SW2861232_WAR
	.align		4
.L_1694:
        /*0008*/ 	.byte	0x01, 0x35
	.zero		2


	//----- nvinfo : EIATTR_PARAM_CBANK
	.align		4
        /*000c*/ 	.byte	0x04, 0x0a
        /*000e*/ 	.short	(.L_1696 - .L_1695)
	.align		4
.L_1695:
        /*0010*/ 	.word	index@(.nv.constant0._ZN10layer_norm13ln_fwd_kernelINS_13Kernel_traitsI6__halfS2_S2_S2_fjLj1024ELj1ELj4ELj1ELj16ENS_18Kernel_traits_baseILj1024ES2_S2_S2_S2_fjLj128EEEEELb1ELb0ELb0ELb1EEEvNS_9FwdParamsE)
        /*0014*/ 	.short	0x0160
        /*0016*/ 	.short	0x00e8


	//----- nvinfo : EIATTR_CBANK_PARAM_SIZE
	.align		4
.L_1696:
        /*0018*/ 	.byte	0x03, 0x19
        /*001a*/ 	.short	0x00e8


	//----- nvinfo : EIATTR_KPARAM_INFO
	.align		4
        /*001c*/ 	.byte	0x04, 0x17
        /*001e*/ 	.short	(.L_1698 - .L_1697)
.L_1697:
        /*0020*/ 	.word	0x00000000
        /*0024*/ 	.short	0x0000
        /*0026*/ 	.short	0x0000
        /*0028*/ 	.byte	0x00, 0xf0, 0xa1, 0x03


	//----- nvinfo : EIATTR_MAXREG_COUNT
	.align		4
.L_1698:
        /*002c*/ 	.byte	0x03, 0x1b
        /*002e*/ 	.short	0x00ff


	//----- nvinfo : EIATTR_MERCURY_ISA_VERSION
	.align		4
        /*0030*/ 	.byte	0x03, 0x5f
        /*0032*/ 	.short	0x0000


	//----- nvinfo : EIATTR_COOP_GROUP_MASK_REGIDS
	.align		4
        /*0034*/ 	.byte	0x04, 0x29
        /*0036*/ 	.short	(.L_1700 - .L_1699)


	//   ....[0]....
.L_1699:
        /*0038*/ 	.word	0xffffffff


	//   ....[1]....
        /*003c*/ 	.word	0xffffffff


	//   ....[2]....
        /*0040*/ 	.word	0xffffffff


	//   ....[3]....
        /*0044*/ 	.word	0xffffffff


	//   ....[4]....
        /*0048*/ 	.word	0xffffffff


	//   ....[5]....
        /*004c*/ 	.word	0xffffffff


	//   ....[6]....
        /*0050*/ 	.word	0xffffffff


	//   ....[7]....
        /*0054*/ 	.word	0xffffffff


	//   ....[8]....
        /*0058*/ 	.word	0xffffffff


	//   ....[9]....
        /*005c*/ 	.word	0xffffffff


	//   ....[10]....
        /*0060*/ 	.word	0xffffffff


	//   ....[11]....
        /*0064*/ 	.word	0xffffffff


	//   ....[12]....
        /*0068*/ 	.word	0xffffffff


	//   ....[13]....
        /*006c*/ 	.word	0xffffffff


	//   ....[14]....
        /*0070*/ 	.word	0xffffffff


	//   ....[15]....
        /*0074*/ 	.word	0xffffffff


	//   ....[16]....
        /*0078*/ 	.word	0xffffffff


	//   ....[17]....
        /*007c*/ 	.word	0xffffffff


	//   ....[18]....
        /*0080*/ 	.word	0xffffffff


	//   ....[19]....
        /*0084*/ 	.word	0xffffffff


	//----- nvinfo : EIATTR_COOP_GROUP_INSTR_OFFSETS
	.align		4
.L_1700:
        /*0088*/ 	.byte	0x04, 0x28
        /*008a*/ 	.short	(.L_1702 - .L_1701)


	//   ....[0]....
.L_1701:
        /*008c*/ 	.word	0x0000beb0


	//   ....[1]....
        /*0090*/ 	.word	0x0000bee0


	//   ....[2]....
        /*0094*/ 	.word	0x0000bf00


	//   ....[3]....
        /*0098*/ 	.word	0x0000bf20


	//   ....[4]....
        /*009c*/ 	.word	0x0000bf40


	//   ....[5]....
        /*00a0*/ 	.word	0x0000c370


	//   ....[6]....
        /*00a4*/ 	.word	0x0000c390


	//   ....[7]....
        /*00a8*/ 	.word	0x0000c3b0


	//   ....[8]....
        /*00ac*/ 	.word	0x0000c3d0


	//   ....[9]....
        /*00b0*/ 	.word	0x0000c3f0


	//   ....[10]....
        /*00b4*/ 	.word	0x0000cf60


	//   ....[11]....
        /*00b8*/ 	.word	0x0000cfd0


	//   ....[12]....
        /*00bc*/ 	.word	0x0000d030


	//   ....[13]....
        /*00c0*/ 	.word	0x0000d090


	//   ....[14]....
        /*00c4*/ 	.word	0x0000d0f0


	//   ....[15]....
        /*00c8*/ 	.word	0x0000d560


	//   ....[16]....
        /*00cc*/ 	.word	0x0000d5c0


	//   ....[17]....
        /*00d0*/ 	.word	0x0000d620


	//   ....[18]....
        /*00d4*/ 	.word	0x0000d680


	//   ....[19]....
        /*00d8*/ 	.word	0x0000d6e0


	//----- nvinfo : EIATTR_EXIT_INSTR_OFFSETS
	.align		4
.L_1702:
        /*00dc*/ 	.byte	0x04, 0x1c
        /*00de*/ 	.short	(.L_1704 - .L_1703)


	//   ....[0]....
.L_1703:
        /*00e0*/ 	.word	0x00000590


	//   ....[1]....
        /*00e4*/ 	.word	0x0000cf00


	//----- nvinfo : EIATTR_MAX_THREADS
	.align		4
.L_1704:
        /*00e8*/ 	.byte	0x04, 0x05
        /*00ea*/ 	.short	(.L_1706 - .L_1705)
.L_1705:
        /*00ec*/ 	.word	0x00000080
        /*00f0*/ 	.word	0x00000001
        /*00f4*/ 	.word	0x00000001


	//----- nvinfo : EIATTR_CRS_STACK_SIZE
	.align		4
.L_1706:
        /*00f8*/ 	.byte	0x04, 0x1e
        /*00fa*/ 	.short	(.L_1708 - .L_1707)
.L_1707:
        /*00fc*/ 	.word	0x00000000
.L_1708:


//--------------------- .nv.info._ZN10layer_norm13ln_fwd_kernelINS_13Kernel_traitsI6__halfS2_S2_S2_fjLj1024ELj1ELj4ELj1ELj16ENS_18Kernel_traits_baseILj1024ES2_S2_S2_S2_fjLj128EEEEELb1ELb0ELb1ELb0EEEvNS_9FwdParamsE --------------------------
	.section	.nv.info._ZN10layer_norm13ln_fwd_kernelINS_13Kernel_traitsI6__halfS2_S2_S2_fjLj1024ELj1ELj4ELj1ELj16ENS_18Kernel_traits_baseILj1024ES2_S2_S2_S2_fjLj128EEEEELb1ELb0ELb1ELb0EEEvNS_9FwdParamsE,"",@"SHT_CUDA_INFO"
	.sectionflags	@""
	.align	4


	//----- nvinfo : EIATTR_CUDA_API_VERSION
	.align		4
        /*0000*/ 	.byte	0x04, 0x37
        /*0002*/ 	.short	(.L_1710 - .L_1709)
.L_1709:
        /*0004*/ 	.word	0x00000082


	//----- nvinfo : EIATTR_SW2861232_WAR
	.align		4
.L_1710:
        /*0008*/ 	.byte	0x01, 0x35
	.zero		2


	//----- nvinfo : EIATTR_PARAM_CBANK
	.align		4
        /*000c*/ 	.byte	0x04, 0x0a
        /*000e*/ 	.short	(.L_1712 - .L_1711)
	.align		4
.L_1711:
        /*0010*/ 	.word	index@(.nv.constant0._ZN10layer_norm13ln_fwd_kernelINS_13Kernel_traitsI6__halfS2_S2_S2_fjLj1024ELj1ELj4ELj1ELj16ENS_18Kernel_traits_baseILj1024ES2_S2_S2_S2_fjLj128EEEEELb1ELb0ELb1ELb0EEEvNS_9FwdParamsE)
        /*0014*/ 	.short	0x0160
        /*0016*/ 	.short	0x00e8


	//----- nvinfo : EIATTR_CBANK_PARAM_SIZE
	.align		4
.L_1712:
        /*0018*/ 	.byte	0x03, 0x19
        /*001a*/ 	.short	0x00e8


	//----- nvinfo : EIATTR_KPARAM_INFO
	.align		4
        /*001c*/ 	.byte	0x04, 0x17
        /*001e*/ 	.short	(.L_1714 - .L_1713)
.L_1713:
        /*0020*/ 	.word	0x00000000
        /*0024*/ 	.short	0x0000
        /*0026*/ 	.short	0x0000
        /*0028*/ 	.byte	0x00, 0xf0, 0xa1, 0x03


	//----- nvinfo : EIATTR_MAXREG_COUNT
	.align		4
.L_1714:
        /*002c*/ 	.byte	0x03, 0x1b
        /*002e*/ 	.short	0x00ff


	//----- nvinfo : EIATTR_MERCURY_ISA_VERSION
	.align		4
        /*0030*/ 	.byte	0x03, 0x5f
        /*0032*/ 	.short	0x0000


	//----- nvinfo : EIATTR_COOP_GROUP_MASK_REGIDS
	.align		4
        /*0034*/ 	.byte	0x04, 0x29
        /*0036*/ 	.short	(.L_1716 - .L_1715)


	//   ....[0]....
.L_1715:
        /*0038*/ 	.word	0xffffffff


	//   ....[1]....
        /*003c*/ 	.word	0xffffffff


	//   ....[2]....
        /*0040*/ 	.word	0xffffffff


	//   ....[3]....
        /*0044*/ 	.word	0xffffffff


	//   ....[4]....
        /*0048*/ 	.word	0xffffffff


	//   ....[5]....
        /*004c*/ 	.word	0xffffffff


	//   ....[6]....
        /*0050*/ 	.word	0xffffffff


	//   ....[7]....
        /*0054*/ 	.word	0xffffffff


	//   ....[8]....
        /*0058*/ 	.word	0xffffffff


	//   ....[9]....
        /*005c*/ 	.word	0xffffffff


	//   ....[10]....
        /*0060*/ 	.word	0xffffffff


	//   ....[11]....
        /*0064*/ 	.word	0xffffffff


	//   ....[12]....
        /*0068*/ 	.word	0xffffffff


	//   ....[13]....
        /*006c*/ 	.word	0xffffffff


	//   ....[14]....
        /*0070*/ 	.word	0xffffffff


	//   ....[15]....
        /*0074*/ 	.word	0xffffffff


	//   ....[16]....
        /*0078*/ 	.word	0xffffffff


	//   ....[17]....
        /*007c*/ 	.word	0xffffffff


	//   ....[18]....
        /*0080*/ 	.word	0xffffffff


	//   ....[19]....
        /*0084*/ 	.word	0xffffffff


	//----- nvinfo : EIATTR_COOP_GROUP_INSTR_OFFSETS
	.align		4
.L_1716:
        /*0088*/ 	.byte	0x04, 0x28
        /*008a*/ 	.short	(.L_1718 - .L_1717)


	//   ....[0]....
.L_1717:
        /*008c*/ 	.word	0x0000dc40


	//   ....[1]....
        /*0090*/ 	.word	0x0000dc70


	//   ....[2]....
        /*0094*/ 	.word	0x0000dc90


	//   ....[3]....
        /*0098*/ 	.word	0x0000dcb0


	//   ....[4]....
        /*009c*/ 	.word	0x0000dcd0


	//   ....[5]....
        /*00a0*/ 	.word	0x0000e110


	//   ....[6]....
        /*00a4*/ 	.word	0x0000e130


	//   ....[7]....
        /*00a8*/ 	.word	0x0000e150


	//   ....[8]....
        /*00ac*/ 	.word	0x0000e170


	//   ....[9]....
        /*00b0*/ 	.word	0x0000e190


	//   ....[10]....
        /*00b4*/ 	.word	0x0000eca0


	//   ....[11]....
        /*00b8*/ 	.word	0x0000ed20


	//   ....[12]....
        /*00bc*/ 	.word	0x0000ed80


	//   ....[13]....
        /*00c0*/ 	.word	0x0000ede0


	//   ....[14]....
        /*00c4*/ 	.word	0x0000ee40


	//   ....[15]....
        /*00c8*/ 	.word	0x0000f2c0


	//   ....[16]....
        /*00cc*/ 	.word	0x0000f320


	//   ....[17]....
        /*00d0*/ 	.word	0x0000f380


	//   ....[18]....
        /*00d4*/ 	.word	0x0000f3e0


	//   ....[19]....
        /*00d8*/ 	.word	0x0000f450


	//----- nvinfo : EIATTR_EXIT_INSTR_OFFSETS
	.align		4
.L_1718:
        /*00dc*/ 	.byte	0x04, 0x1c
        /*00de*/ 	.short	(.L_1720 - .L_1719)


	//   ....[0]....
.L_1719:
        /*00e0*/ 	.word	0x00000920


	//   ....[1]....
        /*00e4*/ 	.word	0x0000ec40


	//----- nvinfo : EIATTR_MAX_THREADS
	.align		4
.L_1720:
        /*00e8*/ 	.byte	0x04, 0x05
        /*00ea*/ 	.short	(.L_1722 - .L_1721)
.L_1721:
        /*00ec*/ 	.word	0x00000080
        /*00f0*/ 	.word	0x00000001
        /*00f4*/ 	.word	0x00000001


	//----- nvinfo : EIATTR_CRS_STACK_SIZE
	.align		4
.L_1722:
        /*00f8*/ 	.byte	0x04, 0x1e
        /*00fa*/ 	.short	(.L_1724 - .L_1723)
.L_1723:
        /*00fc*/ 	.word	0x00000000
.L_1724:


//--------------------- .nv.info._ZN10layer_norm13ln_fwd_kernelINS_13Kernel_traitsI6__halfS2_S2_S2_fjLj1024ELj1ELj4ELj1ELj16ENS_18Kernel_traits_baseILj1024ES2_S2_S2_S2_fjLj128EEEEELb1ELb0ELb1ELb1EEEvNS_9FwdParamsE --------------------------
	.section	.nv.info._ZN10layer_norm13ln_fwd_kernelINS_13Kernel_traitsI6__halfS2_S2_S2_fjLj1024ELj1ELj4ELj1ELj16ENS_18Kernel_traits_baseILj1024ES2_S2_S2_S2_fjLj128EEEEELb1ELb0ELb1ELb1EEEvNS_9FwdParamsE,"",@"SHT_CUDA_INFO"
	.sectionflags	@""
	.align	4


	//----- nvinfo : EIATTR_CUDA_API_VERSION
	.align		4
        /*0000*/ 	.byte	0x04, 0x37
        /*0002*/ 	.short	(.L_1726 - .L_1725)
.L_1725:
        /*0004*/ 	.word	0x00000082


	//----- nvinfo : EIATTR_SW2861232_WAR
	.align		4
.L_1726:
        /*0008*/ 	.byte	0x01, 0x35
	.zero		2


	//----- nvinfo : EIATTR_PARAM_CBANK
	.align		4
        /*000c*/ 	.byte	0x04, 0x0a
        /*000e*/ 	.short	(.L_1728 - .L_1727)
	.align		4
.L_1727:
        /*0010*/ 	.word	index@(.nv.constant0._ZN10layer_norm13ln_fwd_kernelINS_13Kernel_traitsI6__halfS2_S2_S2_fjLj1024ELj1ELj4ELj1ELj16ENS_18Kernel_traits_baseILj1024ES2_S2_S2_S2_fjLj128EEEEELb1ELb0ELb1ELb1EEEvNS_9FwdParamsE)
        /*0014*/ 	.short	0x0160
        /*0016*/ 	.short	0x00e8


	//----- nvinfo : EIATTR_CBANK_PARAM_SIZE
	.align		4
.L_1728:
        /*0018*/ 	.byte	0x03, 0x19
        /*001a*/ 	.short	0x00e8


	//----- nvinfo : EIATTR_KPARAM_INFO
	.align		4
        /*001c*/ 	.byte	0x04, 0x17
        /*001e*/ 	.short	(.L_1730 - .L_1729)
.L_1729:
        /*0020*/ 	.word	0x00000000
        /*0024*/ 	.short	0x0000
        /*0026*/ 	.short	0x0000
        /*0028*/ 	.byte	0x00, 0xf0, 0xa1, 0x03


	//----- nvinfo : EIATTR_MAXREG_COUNT
	.align		4
.L_1730:
        /*002c*/ 	.byte	0x03, 0x1b
        /*002e*/ 	.short	0x00ff


	//----- nvinfo : EIATTR_MERCURY_ISA_VERSION
	.align		4
        /*0030*/ 	.byte	0x03, 0x5f
        /*0032*/ 	.short	0x0000


	//----- nvinfo : EIATTR_COOP_GROUP_MASK_REGIDS
	.align		4
        /*0034*/ 	.byte	0x04, 0x29
        /*0036*/ 	.short	(.L_1732 - .L_1731)


	//   ....[0]....
.L_1731:
        /*0038*/ 	.word	0xffffffff


	//   ....[1]....
        /*003c*/ 	.word	0xffffffff


	//   ....[2]....
        /*0040*/ 	.word	0xffffffff


	//   ....[3]....
        /*0044*/ 	.word	0xffffffff


	//   ....[4]....
        /*0048*/ 	.word	0xffffffff


	//   ....[5]....
        /*004c*/ 	.word	0xffffffff


	//   ....[6]....
        /*0050*/ 	.word	0xffffffff


	//   ....[7]....
        /*0054*/ 	.word	0xffffffff


	//   ....[8]....
        /*0058*/ 	.word	0xffffffff


	//   ....[9]....
        /*005c*/ 	.word	0xffffffff


	//   ....[10]....
        /*0060*/ 	.word	0xffffffff


	//   ....[11]....
        /*0064*/ 	.word	0xffffffff


	//   ....[12]....
        /*0068*/ 	.word	0xffffffff


	//   ....[13]....
        /*006c*/ 	.word	0xffffffff


	//   ....[14]....
        /*0070*/ 	.word	0xffffffff


	//   ....[15]....
        /*0074*/ 	.word	0xffffffff


	//   ....[16]....
        /*0078*/ 	.word	0xffffffff


	//   ....[17]....
        /*007c*/ 	.word	0xffffffff


	//   ....[18]....
        /*0080*/ 	.word	0xffffffff


	//   ....[19]....
        /*0084*/ 	.word	0xffffffff


	//----- nvinfo : EIATTR_COOP_GROUP_INSTR_OFFSETS
	.align		4
.L_1732:
        /*0088*/ 	.byte	0x04, 0x28
        /*008a*/ 	.short	(.L_1734 - .L_1733)


	//   ....[0]....
.L_1733:
        /*008c*/ 	.word	0x0000d710


	//   ....[1]....
        /*0090*/ 	.word	0x0000d740


	//   ....[2]....
        /*0094*/ 	.word	0x0000d760


	//   ....[3]....
        /*0098*/ 	.word	0x0000d780


	//   ....[4]....
        /*009c*/ 	.word	0x0000d7a0


	//   ....[5]....
        /*00a0*/ 	.word	0x0000dbd0


	//   ....[6]....
        /*00a4*/ 	.word	0x0000dbf0


	//   ....[7]....
        /*00a8*/ 	.word	0x0000dc10


	//   ....[8]....
        /*00ac*/ 	.word	0x0000dc30


	//   ....[9]....
        /*00b0*/ 	.word	0x0000dc50


	//   ....[10]....
        /*00b4*/ 	.word	0x0000e860


	//   ....[11]....
        /*00b8*/ 	.word	0x0000e8c0


	//   ....[12]....
        /*00bc*/ 	.word	0x0000e920


	//   ....[13]....
        /*00c0*/ 	.word	0x0000e980


	//   ....[14]....
        /*00c4*/ 	.word	0x0000e9e0


	//   ....[15]....
        /*00c8*/ 	.word	0x0000ee50


	//   ....[16]....
        /*00cc*/ 	.word	0x0000eeb0


	//   ....[17]....
        /*00d0*/ 	.word	0x0000ef10


	//   ....[18]....
        /*00d4*/ 	.word	0x0000ef70


	//   ....[19]....
        /*00d8*/ 	.word	0x0000efd0


	//----- nvinfo : EIATTR_EXIT_INSTR_OFFSETS
	.align		4
.L_1734:
        /*00dc*/ 	.byte	0x04, 0x1c
        /*00de*/ 	.short	(.L_1736 - .L_1735)


	//   ....[0]....
.L_1735:
        /*00e0*/ 	.word	0x00000590


	//   ....[1]....
        /*00e4*/ 	.word	0x0000e810


	//----- nvinfo : EIATTR_MAX_THREADS
	.align		4
.L_1736:
        /*00e8*/ 	.byte	0x04, 0x05
        /*00ea*/ 	.short	(.L_1738 - .L_1737)
.L_1737:
        /*00ec*/ 	.word	0x00000080
        /*00f0*/ 	.word	0x00000001
        /*00f4*/ 	.word	0x00000001


	//----- nvinfo : EIATTR_CRS_STACK_SIZE
	.align		4
.L_1738:
        /*00f8*/ 	.byte	0x04, 0x1e
        /*00fa*/ 	.short	(.L_1740 - .L_1739)
.L_1739:
        /*00fc*/ 	.word	0x00000000
.L_1740:


//--------------------- .nv.info._ZN10layer_norm13ln_fwd_kernelINS_13Kernel_traitsI6__halfS2_S2_S2_fjLj1024ELj1ELj4ELj1ELj16ENS_18Kernel_traits_baseILj1024ES2_S2_S2_S2_fjLj128EEEEELb1ELb1ELb0ELb0EEEvNS_9FwdParamsE --------------------------
	.section	.nv.info._ZN10layer_norm13ln_fwd_kernelINS_13Kernel_traitsI6__halfS2_S2_S2_fjLj1024ELj1ELj4ELj1ELj16ENS_18Kernel_traits_baseILj1024ES2_S2_S2_S2_fjLj128EEEEELb1ELb1ELb0ELb0EEEvNS_9FwdParamsE,"",@"SHT_CUDA_INFO"
	.sectionflags	@""
	.align	4


	//----- nvinfo : EIATTR_CUDA_API_VERSION
	.align		4
        /*0000*/ 	.byte	0x04, 0x37
        /*0002*/ 	.short	(.L_1742 - .L_1741)
.L_1741:
        /*0004*/ 	.word	0x00000082


	//----- nvinfo : EIATTR_SW2861232_WAR
	.align		4
.L_1742:
        /*0008*/ 	.byte	0x01, 0x35
	.zero		2


	//----- nvinfo : EIATTR_PARAM_CBANK
	.align		4
        /*000c*/ 	.byte	0x04, 0x0a
        /*000e*/ 	.short	(.L_1744 - .L_1743)
	.align		4
.L_1743:
        /*0010*/ 	.word	index@(.nv.constant0._ZN10layer_norm13ln_fwd_kernelINS_13Kernel_traitsI6__halfS2_S2_S2_fjLj1024ELj1ELj4ELj1ELj16ENS_18Kernel_traits_baseILj1024ES2_S2_S2_S2_fjLj128EEEEELb1ELb1ELb0ELb0EEEvNS_9FwdParamsE)
        /*0014*/ 	.short	0x0160
        /*0016*/ 	.short	0x00e8


	//----- nvinfo : EIATTR_CBANK_PARAM_SIZE
	.align		4
.L_1744:
        /*0018*/ 	.byte	0x03, 0x19
        /*001a*/ 	.short	0x00e8


	//----- nvinfo : EIATTR_KPARAM_INFO
	.align		4
        /*001c*/ 	.byte	0x04, 0x17
        /*001e*/ 	.short	(.L_1746 - .L_1745)
.L_1745:
        /*0020*/ 	.word	0x00000000
        /*0024*/ 	.short	0x0000
        /*0026*/ 	.short	0x0000
        /*0028*/ 	.byte	0x00, 0xf0, 0xa1, 0x03


	//----- nvinfo : EIATTR_MAXREG_COUNT
	.align		4
.L_1746:
        /*002c*/ 	.byte	0x03, 0x1b
        /*002e*/ 	.short	0x00ff


	//----- nvinfo : EIATTR_MERCURY_ISA_VERSION
	.align		4
        /*0030*/ 	.byte	0x03, 0x5f
        /*0032*/ 	.short	0x0000


	//----- nvinfo : EIATTR_COOP_GROUP_MASK_REGIDS
	.align		4
        /*0034*/ 	.byte	0x04, 0x29
        /*0036*/ 	.short	(.L_1748 - .L_1747)


	//   ....[0]....
.L_1747:
        /*0038*/ 	.word	0xffffffff


	//   ....[1]....
        /*003c*/ 	.word	0xffffffff


	//   ....[2]....
        /*0040*/ 	.word	0xffffffff


	//   ....[3]....
        /*0044*/ 	.word	0xffffffff


	//   ....[4]....
        /*0048*/ 	.word	0xffffffff


	//   ....[5]....
        /*004c*/ 	.word	0xffffffff


	//   ....[6]....
        /*0050*/ 	.word	0xffffffff


	//   ....[7]....
        /*0054*/ 	.word	0xffffffff


	//   ....[8]....
        /*0058*/ 	.word	0xffffffff


	//   ....[9]....
        /*005c*/ 	.word	0xffffffff


	//   ....[10]....
        /*0060*/ 	.word	0xffffffff


	//   ....[11]....
        /*0064*/ 	.word	0xffffffff


	//   ....[12]....
        /*0068*/ 	.word	0xffffffff


	//   ....[13]....
        /*006c*/ 	.word	0xffffffff


	//   ....[14]....
        /*0070*/ 	.word	0xffffffff


	//   ....[15]....
        /*0074*/ 	.word	0xffffffff


	//   ....[16]....
        /*0078*/ 	.word	0xffffffff


	//   ....[17]....
        /*007c*/ 	.word	0xffffffff


	//   ....[18]....
        /*0080*/ 	.word	0xffffffff


	//   ....[19]....
        /*0084*/ 	.word	0xffffffff


	//----- nvinfo : EIATTR_COOP_GROUP_INSTR_OFFSETS
	.align		4
.L_1748:
        /*0088*/ 	.byte	0x04, 0x28
        /*008a*/ 	.short	(.L_1750 - .L_1749)


	//   ....[0]....
.L_1749:
        /*008c*/ 	.word	0x0000cb30


	//   ....[1]....
        /*0090*/ 	.word	0x0000cb60


	//   ....[2]....
        /*0094*/ 	.word	0x0000cb90


	//   ....[3]....
        /*0098*/ 	.word	0x0000cbb0


	//   ....[4]....
        /*009c*/ 	.word	0x0000cbd0


	//   ....[5]....
        /*00a0*/ 	.word	0x0000d010


	//   ....[6]....
        /*00a4*/ 	.word	0x0000d030


	//   ....[7]....
        /*00a8*/ 	.word	0x0000d050


	//   ....[8]....
        /*00ac*/ 	.word	0x0000d070


	//   ....[9]....
        /*00b0*/ 	.word	0x0000d090


	//   ....[10]....
        /*00b4*/ 	.word	0x0000db30


	//   ....[11]....
        /*00b8*/ 	.word	0x0000dbb0


	//   ....[12]....
        /*00bc*/ 	.word	0x0000dc10


	//   ....[13]....
        /*00c0*/ 	.word	0x0000dc70


	//   ....[14]....
        /*00c4*/ 	.word	0x0000dcd0


	//   ....[15]....
        /*00c8*/ 	.word	0x0000e160


	//   ....[16]....
        /*00cc*/ 	.word	0x0000e1c0


	//   ....[17]....
        /*00d0*/ 	.word	0x0000e220


	//   ....[18]....
        /*00d4*/ 	.word	0x0000e280


	//   ....[19]....
        /*00d8*/ 	.word	0x0000e2f0


	//----- nvinfo : EIATTR_EXIT_INSTR_OFFSETS
	.align		4
.L_1750:
        /*00dc*/ 	.byte	0x04, 0x1c
        /*00de*/ 	.short	(.L_1752 - .L_1751)


	//   ....[0]....
.L_1751:
        /*00e0*/ 	.word	0x00000a00


	//   ....[1]....
        /*00e4*/ 	.word	0x0000dae0


	//----- nvinfo : EIATTR_MAX_THREADS
	.align		4
.L_1752:
        /*00e8*/ 	.byte	0x04, 0x05
        /*00ea*/ 	.short	(.L_1754 - .L_1753)
.L_1753:
        /*00ec*/ 	.word	0x00000080
        /*00f0*/ 	.word	0x00000001
        /*00f4*/ 	.word	0x00000001


	//----- nvinfo : EIATTR_CRS_STACK_SIZE
	.align		4
.L_1754:
        /*00f8*/ 	.byte	0x04, 0x1e
        /*00fa*/ 	.short	(.L_1756 - .L_1755)
.L_1755:
        /*00fc*/ 	.word	0x00000000
.L_1756:


//--------------------- .nv.info._ZN10layer_norm13ln_fwd_kernelINS_13Kernel_traitsI6__halfS2_S2_S2_fjLj1024ELj1ELj4ELj1ELj16ENS_18Kernel_traits_baseILj1024ES2_S2_S2_S2_fjLj128EEEEELb1ELb1ELb0ELb1EEEvNS_9FwdParamsE --------------------------
	.section	.nv.info._ZN10layer_norm13ln_fwd_kernelINS_13Kernel_traitsI6__halfS2_S2_S2_fjLj1024ELj1ELj4ELj1ELj16ENS_18Kernel_traits_baseILj1024ES2_S2_S2_S2_fjLj128EEEEELb1ELb1ELb0ELb1EEEvNS_9FwdParamsE,"",@"SHT_CUDA_INFO"
	.sectionflags	@""
	.align	4


	//----- nvinfo : EIATTR_CUDA_API_VERSION
	.align		4
        /*0000*/ 	.byte	0x04, 0x37
        /*0002*/ 	.short	(.L_1758 - .L_1757)
.L_1757:
        /*0004*/ 	.word	0x00000082


	//----- nvinfo : EIATTR_SW2861232_WAR
	.align		4
.L_1758:
        /*0008*/ 	.byte	0x01, 0x35
	.zero		2


	//----- nvinfo : EIATTR_PARAM_CBANK
	.align		4
        /*000c*/ 	.byte	0x04, 0x0a
        /*000e*/ 	.short	(.L_1760 - .L_1759)
	.align		4
.L_1759:
        /*0010*/ 	.word	index@(.nv.constant0._ZN10layer_norm13ln_fwd_kernelINS_13Kernel_traitsI6__halfS2_S2_S2_fjLj1024ELj1ELj4ELj1ELj16ENS_18Kernel_traits_baseILj1024ES2_S2_S2_S2_fjLj128EEEEELb1ELb1ELb0ELb1EEEvNS_9FwdParamsE)
        /*0014*/ 	.short	0x0160
        /*0016*/ 	.short	0x00e8


	//----- nvinfo : EIATTR_CBANK_PARAM_SIZE
	.align		4
.L_1760:
        /*0018*/ 	.byte	0x03, 0x19
        /*001a*/ 	.short	0x00e8


	//----- nvinfo : EIATTR_KPARAM_INFO
	.align		4
        /*001c*/ 	.byte	0x04, 0x17
        /*001e*/ 	.short	(.L_1762 - .L_1761)
.L_1761:
        /*0020*/ 	.word	0x00000000
        /*0024*/ 	.short	0x0000
        /*0026*/ 	.short	0x0000
        /*0028*/ 	.byte	0x00, 0xf0, 0xa1, 0x03


	//----- nvinfo : EIATTR_MAXREG_COUNT
	.align		4
.L_1762:
        /*002c*/ 	.byte	0x03, 0x1b
        /*002e*/ 	.short	0x00ff


	//----- nvinfo : EIATTR_ANNOTATIONS
	.align		4
        /*0030*/ 	.byte	0x04, 0x55
        /*0032*/ 	.short	(.L_1764 - .L_1763)


	//   ....[0]....
.L_1763:
        /*0034*/ 	.word	0x00000001
        /*0038*/ 	.byte	0xa0, 0x07, 0x00, 0x00, 0x01, 0x00, 0x00, 0x00, 0xe0, 0x07, 0x00, 0x00, 0x01, 0x00, 0x00, 0x00
        /*0048*/ 	.byte	0xa0, 0xc7, 0x00, 0x00, 0x01, 0x00, 0x00, 0x00, 0xb0, 0xc7, 0x00, 0x00


	//----- nvinfo : EIATTR_MERCURY_ISA_VERSION
	.align		4
.L_1764:
        /*0054*/ 	.byte	0x03, 0x5f
        /*0056*/ 	.short	0x0000


	//----- nvinfo : EIATTR_COOP_GROUP_MASK_REGIDS
	.align		4
        /*0058*/ 	.byte	0x04, 0x29
        /*005a*/ 	.short	(.L_1766 - .L_1765)


	//   ....[0]....
.L_1765:
        /*005c*/ 	.word	0xffffffff


	//   ....[1]....
        /*0060*/ 	.word	0xffffffff


	//   ....[2]....
        /*0064*/ 	.word	0xffffffff


	//   ....[3]....
        /*0068*/ 	.word	0xffffffff


	//   ....[4]....
        /*006c*/ 	.word	0xffffffff


	//   ....[5]....
        /*0070*/ 	.word	0xffffffff


	//   ....[6]....
        /*0074*/ 	.word	0xffffffff


	//   ....[7]....
        /*0078*/ 	.word	0xffffffff


	//   ....[8]....
        /*007c*/ 	.word	0xffffffff


	//   ....[9]....
        /*0080*/ 	.word	0xffffffff


	//   ....[10]....
        /*0084*/ 	.word	0xffffffff


	//   ....[11]....
        /*0088*/ 	.word	0xffffffff


	//   ....[12]....
        /*008c*/ 	.word	0xffffffff


	//   ....[13]....
        /*0090*/ 	.word	0xffffffff


	//   ....[14]....
        /*0094*/ 	.word	0xffffffff


	//   ....[15]....
        /*0098*/ 	.word	0xffffffff


	//   ....[16]....
        /*009c*/ 	.word	0xffffffff


	//   ....[17]....
        /*00a0*/ 	.word	0xffffffff


	//   ....[18]....
        /*00a4*/ 	.word	0xffffffff


	//   ....[19]....
        /*00a8*/ 	.word	0xffffffff


	//----- nvinfo : EIATTR_COOP_GROUP_INSTR_OFFSETS
	.align		4
.L_1766:
        /*00ac*/ 	.byte	0x04, 0x28
        /*00ae*/ 	.short	(.L_1768 - .L_1767)


	//   ....[0]....
.L_1767:
        /*00b0*/ 	.word	0x0000c250


	//   ....[1]....
        /*00b4*/ 	.word	0x0000c280


	//   ....[2]....
        /*00b8*/ 	.word	0x0000c2a0


	//   ....[3]....
        /*00bc*/ 	.word	0x0000c2c0


	//   ....[4]....
        /*00c0*/ 	.word	0x0000c2e0


	//   ....[5]....
        /*00c4*/ 	.word	0x0000c710


	//   ....[6]....
        /*00c8*/ 	.word	0x0000c730


	//   ....[7]....
        /*00cc*/ 	.word	0x0000c750


	//   ....[8]....
        /*00d0*/ 	.word	0x0000c770


	//   ....[9]....
        /*00d4*/ 	.word	0x0000c790


	//   ....[10]....
        /*00d8*/ 	.word	0x0000d320


	//   ....[11]....
        /*00dc*/ 	.word	0x0000d390


	//   ....[12]....
        /*00e0*/ 	.word	0x0000d400


	//   ....[13]....
        /*00e4*/ 	.word	0x0000d470


	//   ....[14]....
        /*00e8*/ 	.word	0x0000d4e0


	//   ....[15]....
        /*00ec*/ 	.word	0x0000d950


	//   ....[16]....
        /*00f0*/ 	.word	0x0000d9b0


	//   ....[17]....
        /*00f4*/ 	.word	0x0000da10


	//   ....[18]....
        /*00f8*/ 	.word	0x0000da70


	//   ....[19]....
        /*00fc*/ 	.word	0x0000dad0


	//----- nvinfo : EIATTR_EXIT_INSTR_OFFSETS
	.align		4
.L_1768:
        /*0100*/ 	.byte	0x04, 0x1c
        /*0102*/ 	.short	(.L_1770 - .L_1769)


	//   ....[0]....
.L_1769:
        /*0104*/ 	.word	0x000005b0


	//   ....[1]....
        /*0108*/ 	.word	0x0000d2c0


	//----- nvinfo : EIATTR_MAX_THREADS
	.align		4
.L_1770:
        /*010c*/ 	.byte	0x04, 0x05
        /*010e*/ 	.short	(.L_1772 - .L_1771)
.L_1771:
        /*0110*/ 	.word	0x00000080
        /*0114*/ 	.word	0x00000001
        /*0118*/ 	.word	0x00000001


	//----- nvinfo : EIATTR_CRS_STACK_SIZE
	.align		4
.L_1772:
        /*011c*/ 	.byte	0x04, 0x1e
        /*011e*/ 	.short	(.L_1774 - .L_1773)
.L_1773:
        /*0120*/ 	.word	0x00000000
.L_1774:


//--------------------- .nv.info._ZN10layer_norm13ln_fwd_kernelINS_13Kernel_traitsI6__halfS2_S2_S2_fjLj1024ELj1ELj4ELj1ELj16ENS_18Kernel_traits_baseILj1024ES2_S2_S2_S2_fjLj128EEEEELb1ELb1ELb1ELb0EEEvNS_9FwdParamsE --------------------------
	.section	.nv.info._ZN10layer_norm13ln_fwd_kernelINS_13Kernel_traitsI6__halfS2_S2_S2_fjLj1024ELj1ELj4ELj1ELj16ENS_18Kernel_traits_baseILj1024ES2_S2_S2_S2_fjLj128EEEEELb1ELb1ELb1ELb0EEEvNS_9FwdParamsE,"",@"SHT_CUDA_INFO"
	.sectionflags	@""
	.align	4


	//----- nvinfo : EIATTR_CUDA_API_VERSION
	.align		4
        /*0000*/ 	.byte	0x04, 0x37
        /*0002*/ 	.short	(.L_1776 - .L_1775)
.L_1775:
        /*0004*/ 	.word	0x00000082


	//----- nvinfo : EIATTR_SW2861232_WAR
	.align		4
.L_1776:
        /*0008*/ 	.byte	0x01, 0x35
	.zero		2


	//----- nvinfo : EIATTR_PARAM_CBANK
	.align		4
        /*000c*/ 	.byte	0x04, 0x0a
        /*000e*/ 	.short	(.L_1778 - .L_1777)
	.align		4
.L_1777:
        /*0010*/ 	.word	index@(.nv.constant0._ZN10layer_norm13ln_fwd_kernelINS_13Kernel_traitsI6__halfS2_S2_S2_fjLj1024ELj1ELj4ELj1ELj16ENS_18Kernel_traits_baseILj1024ES2_S2_S2_S2_fjLj128EEEEELb1ELb1ELb1ELb0EEEvNS_9FwdParamsE)
        /*0014*/ 	.short	0x0160
        /*0016*/ 	.short	0x00e8


	//----- nvinfo : EIATTR_CBANK_PARAM_SIZE
	.align		4
.L_1778:
        /*0018*/ 	.byte	0x03, 0x19
        /*001a*/ 	.short	0x00e8


	//----- nvinfo : EIATTR_KPARAM_INFO
	.align		4
        /*001c*/ 	.byte	0x04, 0x17
        /*001e*/ 	.short	(.L_1780 - .L_1779)
.L_1779:
        /*0020*/ 	.word	0x00000000
        /*0024*/ 	.short	0x0000
        /*0026*/ 	.short	0x0000
        /*0028*/ 	.byte	0x00, 0xf0, 0xa1, 0x03


	//----- nvinfo : EIATTR_MAXREG_COUNT
	.align		4
.L_1780:
        /*002c*/ 	.byte	0x03, 0x1b
        /*002e*/ 	.short	0x00ff


	//----- nvinfo : EIATTR_MERCURY_ISA_VERSION
	.align		4
        /*0030*/ 	.byte	0x03, 0x5f
        /*0032*/ 	.short	0x0000


	//----- nvinfo : EIATTR_COOP_GROUP_MASK_REGIDS
	.align		4
        /*0034*/ 	.byte	0x04, 0x29
        /*0036*/ 	.short	(.L_1782 - .L_1781)


	//   ....[0]....
.L_1781:
        /*0038*/ 	.word	0xffffffff


	//   ....[1]....
        /*003c*/ 	.word	0xffffffff


	//   ....[2]....
        /*0040*/ 	.word	0xffffffff


	//   ....[3]....
        /*0044*/ 	.word	0xffffffff


	//   ....[4]....
        /*0048*/ 	.word	0xffffffff


	//   ....[5]....
        /*004c*/ 	.word	0xffffffff


	//   ....[6]....
        /*0050*/ 	.word	0xffffffff


	//   ....[7]....
        /*0054*/ 	.word	0xffffffff


	//   ....[8]....
        /*0058*/ 	.word	0xffffffff


	//   ....[9]....
        /*005c*/ 	.word	0xffffffff


	//   ....[10]....
        /*0060*/ 	.word	0xffffffff


	//   ....[11]....
        /*0064*/ 	.word	0xffffffff


	//   ....[12]....
        /*0068*/ 	.word	0xffffffff


	//   ....[13]....
        /*006c*/ 	.word	0xffffffff


	//   ....[14]....
        /*0070*/ 	.word	0xffffffff


	//   ....[15]....
        /*0074*/ 	.word	0xffffffff


	//   ....[16]....
        /*0078*/ 	.word	0xffffffff


	//   ....[17]....
        /*007c*/ 	.word	0xffffffff


	//   ....[18]....
        /*0080*/ 	.word	0xffffffff


	//   ....[19]....
        /*0084*/ 	.word	0xffffffff


	//----- nvinfo : EIATTR_COOP_GROUP_INSTR_OFFSETS
	.align		4
.L_1782:
        /*0088*/ 	.byte	0x04, 0x28
        /*008a*/ 	.short	(.L_1784 - .L_1783)


	//   ....[0]....
.L_1783:
        /*008c*/ 	.word	0x0000e0c0


	//   ....[1]....
        /*0090*/ 	.word	0x0000e0f0


	//   ....[2]....
        /*0094*/ 	.word	0x0000e110


	//   ....[3]....
        /*0098*/ 	.word	0x0000e130


	//   ....[4]....
        /*009c*/ 	.word	0x0000e150


	//   ....[5]....
        /*00a0*/ 	.word	0x0000e590


	//   ....[6]....
        /*00a4*/ 	.word	0x0000e5b0


	//   ....[7]....
        /*00a8*/ 	.word	0x0000e5d0


	//   ....[8]....
        /*00ac*/ 	.word	0x0000e5f0


	//   ....[9]....
        /*00b0*/ 	.word	0x0000e610


	//   ....[10]....
        /*00b4*/ 	.word	0x0000f110


	//   ....[11]....
        /*00b8*/ 	.word	0x0000f190


	//   ....[12]....
        /*00bc*/ 	.word	0x0000f1f0


	//   ....[13]....
        /*00c0*/ 	.word	0x0000f250


	//   ....[14]....
        /*00c4*/ 	.word	0x0000f2b0


	//   ....[15]....
        /*00c8*/ 	.word	0x0000f740


	//   ....[16]....
        /*00cc*/ 	.word	0x0000f7a0


	//   ....[17]....
        /*00d0*/ 	.word	0x0000f800


	//   ....[18]....
        /*00d4*/ 	.word	0x0000f860


	//   ....[19]....
        /*00d8*/ 	.word	0x0000f8d0


	//----- nvinfo : EIATTR_EXIT_INSTR_OFFSETS
	.align		4
.L_1784:
        /*00dc*/ 	.byte	0x04, 0x1c
        /*00de*/ 	.short	(.L_1786 - .L_1785)


	//   ....[0]....
.L_1785:
        /*00e0*/ 	.word	0x000009e0


	//   ....[1]....
        /*00e4*/ 	.word	0x0000f0c0


	//----- nvinfo : EIATTR_MAX_THREADS
	.align		4
.L_1786:
        /*00e8*/ 	.byte	0x04, 0x05
        /*00ea*/ 	.short	(.L_1788 - .L_1787)
.L_1787:
        /*00ec*/ 	.word	0x00000080
        /*00f0*/ 	.word	0x00000001
        /*00f4*/ 	.word	0x00000001


	//----- nvinfo : EIATTR_CRS_STACK_SIZE
	.align		4
.L_1788:
        /*00f8*/ 	.byte	0x04, 0x1e
        /*00fa*/ 	.short	(.L_1790 - .L_1789)
.L_1789:
        /*00fc*/ 	.word	0x00000000
.L_1790:


//--------------------- .nv.info._ZN10layer_norm13ln_fwd_kernelINS_13Kernel_traitsI6__halfS2_S2_S2_fjLj1024ELj1ELj4ELj1ELj16ENS_18Kernel_traits_baseILj1024ES2_S2_S2_S2_fjLj128EEEEELb1ELb1ELb1ELb1EEEvNS_9FwdParamsE --------------------------
	.section	.nv.info._ZN10layer_norm13ln_fwd_kernelINS_13Kernel_traitsI6__halfS2_S2_S2_fjLj1024ELj1ELj4ELj1ELj16ENS_18Kernel_traits_baseILj1024ES2_S2_S2_S2_fjLj128EEEEELb1ELb1ELb1ELb1EEEvNS_9FwdParamsE,"",@"SHT_CUDA_INFO"
	.sectionflags	@""
	.align	4


	//----- nvinfo : EIATTR_CUDA_API_VERSION
	.align		4
        /*0000*/ 	.byte	0x04, 0x37
        /*0002*/ 	.short	(.L_1792 - .L_1791)
.L_1791:
        /*0004*/ 	.word	0x00000082


	//----- nvinfo : EIATTR_SW2861232_WAR
	.align		4
.L_1792:
        /*0008*/ 	.byte	0x01, 0x35
	.zero		2


	//----- nvinfo : EIATTR_PARAM_CBANK
	.align		4
        /*000c*/ 	.byte	0x04, 0x0a
        /*000e*/ 	.short	(.L_1794 - .L_1793)
	.align		4
.L_1793:
        /*0010*/ 	.word	index@(.nv.constant0._ZN10layer_norm13ln_fwd_kernelINS_13Kernel_traitsI6__halfS2_S2_S2_fjLj1024ELj1ELj4ELj1ELj16ENS_18Kernel_traits_baseILj1024ES2_S2_S2_S2_fjLj128EEEEELb1ELb1ELb1ELb1EEEvNS_9FwdParamsE)
        /*0014*/ 	.short	0x0160
        /*0016*/ 	.short	0x00e8


	//----- nvinfo : EIATTR_CBANK_PARAM_SIZE
	.align		4
.L_1794:
        /*0018*/ 	.byte	0x03, 0x19
        /*001a*/ 	.short	0x00e8


	//----- nvinfo : EIATTR_KPARAM_INFO
	.align		4
        /*001c*/ 	.byte	0x04, 0x17
        /*001e*/ 	.short	(.L_1796 - .L_1795)
.L_1795:
        /*0020*/ 	.word	0x00000000
        /*0024*/ 	.short	0x0000
        /*0026*/ 	.short	0x0000
        /*0028*/ 	.byte	0x00, 0xf0, 0xa1, 0x03


	//----- nvinfo : EIATTR_MAXREG_COUNT
	.align		4
.L_1796:
        /*002c*/ 	.byte	0x03, 0x1b
        /*002e*/ 	.short	0x00ff


	//----- nvinfo : EIATTR_MERCURY_ISA_VERSION
	.align		4
        /*0030*/ 	.byte	0x03, 0x5f
        /*0032*/ 	.short	0x0000


	//----- nvinfo : EIATTR_COOP_GROUP_MASK_REGIDS
	.align		4
        /*0034*/ 	.byte	0x04, 0x29
        /*0036*/ 	.short	(.L_1798 - .L_1797)


	//   ....[0]....
.L_1797:
        /*0038*/ 	.word	0xffffffff


	//   ....[1]....
        /*003c*/ 	.word	0xffffffff


	//   ....[2]....
        /*0040*/ 	.word	0xffffffff


	//   ....[3]....
        /*0044*/ 	.word	0xffffffff


	//   ....[4]....
        /*0048*/ 	.word	0xffffffff


	//   ....[5]....
        /*004c*/ 	.word	0xffffffff


	//   ....[6]....
        /*0050*/ 	.word	0xffffffff


	//   ....[7]....
        /*0054*/ 	.word	0xffffffff


	//   ....[8]....
        /*0058*/ 	.word	0xffffffff


	//   ....[9]....
        /*005c*/ 	.word	0xffffffff


	//   ....[10]....
        /*0060*/ 	.word	0xffffffff


	//   ....[11]....
        /*0064*/ 	.word	0xffffffff


	//   ....[12]....
        /*0068*/ 	.word	0xffffffff


	//   ....[13]....
        /*006c*/ 	.word	0xffffffff


	//   ....[14]....
        /*0070*/ 	.word	0xffffffff


	//   ....[15]....
        /*0074*/ 	.word	0xffffffff


	//   ....[16]....
        /*0078*/ 	.word	0xffffffff


	//   ....[17]....
        /*007c*/ 	.word	0xffffffff


	//   ....[18]....
        /*0080*/ 	.word	0xffffffff


	//   ....[19]....
        /*0084*/ 	.word	0xffffffff


	//----- nvinfo : EIATTR_COOP_GROUP_INSTR_OFFSETS
	.align		4
.L_1798:
        /*0088*/ 	.byte	0x04, 0x28
        /*008a*/ 	.short	(.L_1800 - .L_1799)


	//   ....[0]....
.L_1799:
        /*008c*/ 	.word	0x0000d830


	//   ....[1]....
        /*0090*/ 	.word	0x0000d860


	//   ....[2]....
        /*0094*/ 	.word	0x0000d880


	//   ....[3]....
        /*0098*/ 	.word	0x0000d8a0


	//   ....[4]....
        /*009c*/ 	.word	0x0000d8c0


	//   ....[5]....
        /*00a0*/ 	.word	0x0000dcf0


	//   ....[6]....
        /*00a4*/ 	.word	0x0000dd10


	//   ....[7]....
        /*00a8*/ 	.word	0x0000dd30


	//   ....[8]....
        /*00ac*/ 	.word	0x0000dd50


	//   ....[9]....
        /*00b0*/ 	.word	0x0000dd70


	//   ....[10]....
        /*00b4*/ 	.word	0x0000e970


	//   ....[11]....
        /*00b8*/ 	.word	0x0000e9e0


	//   ....[12]....
        /*00bc*/ 	.word	0x0000ea40


	//   ....[13]....
        /*00c0*/ 	.word	0x0000eaa0


	//   ....[14]....
        /*00c4*/ 	.word	0x0000eb00


	//   ....[15]....
        /*00c8*/ 	.word	0x0000ef70


	//   ....[16]....
        /*00cc*/ 	.word	0x0000efd0


	//   ....[17]....
        /*00d0*/ 	.word	0x0000f030


	//   ....[18]....
        /*00d4*/ 	.word	0x0000f090


	//   ....[19]....
        /*00d8*/ 	.word	0x0000f0f0


	//----- nvinfo : EIATTR_EXIT_INSTR_OFFSETS
	.align		4
.L_1800:
        /*00dc*/ 	.byte	0x04, 0x1c
        /*00de*/ 	.short	(.L_1802 - .L_1801)


	//   ....[0]....
.L_1801:
        /*00e0*/ 	.word	0x000005c0


	//   ....[1]....
        /*00e4*/ 	.word	0x0000e920


	//----- nvinfo : EIATTR_MAX_THREADS
	.align		4
.L_1802:
        /*00e8*/ 	.byte	0x04, 0x05
        /*00ea*/ 	.short	(.L_1804 - .L_1803)
.L_1803:
        /*00ec*/ 	.word	0x00000080
        /*00f0*/ 	.word	0x00000001
        /*00f4*/ 	.word	0x00000001


	//----- nvinfo : EIATTR_CRS_STACK_SIZE
	.align		4
.L_1804:
        /*00f8*/ 	.byte	0x04, 0x1e
        /*00fa*/ 	.short	(.L_1806 - .L_1805)
.L_1805:
        /*00fc*/ 	.word	0x00000000
.L_1806:


//--------------------- .nv.info._ZN10layer_norm13ln_fwd_kernelINS_13Kernel_traitsIf13__nv_bfloat16S2_S2_fjLj1024ELj1ELj4ELj1ELj16ENS_18Kernel_traits_baseILj1024EfS2_S2_S2_fjLj128EEEEELb0ELb0ELb0ELb0EEEvNS_9FwdParamsE --------------------------
	.section	.nv.info._ZN10layer_norm13ln_fwd_kernelINS_13Kernel_traitsIf13__nv_bfloat16S2_S2_fjLj1024ELj1ELj4ELj1ELj16ENS_18Kernel_traits_baseILj1024EfS2_S2_S2_fjLj128EEEEELb0ELb0ELb0ELb0EEEvNS_9FwdParamsE,"",@"SHT_CUDA_INFO"
	.sectionflags	@""
	.align	4


	//----- nvinfo : EIATTR_CUDA_API_VERSION
	.align		4
        /*0000*/ 	.byte	0x04, 0x37
        /*0002*/ 	.short	(.L_1808 - .L_1807)
.L_1807:
        /*0004*/ 	.word	0x00000082


	//----- nvinfo : EIATTR_SW2861232_WAR
	.align		4
.L_1808:
        /*0008*/ 	.byte	0x01, 0x35
	.zero		2


	//----- nvinfo : EIATTR_PARAM_CBANK
	.align		4
        /*000c*/ 	.byte	0x04, 0x0a
        /*000e*/ 	.short	(.L_1810 - .L_1809)
	.align		4
.L_1809:
        /*0010*/ 	.word	index@(.nv.constant0._ZN10layer_norm13ln_fwd_kernelINS_13Kernel_traitsIf13__nv_bfloat16S2_S2_fjLj1024ELj1ELj4ELj1ELj16ENS_18Kernel_traits_baseILj1024EfS2_S2_S2_fjLj128EEEEELb0ELb0ELb0ELb0EEEvNS_9FwdParamsE)
        /*0014*/ 	.short	0x0160
        /*0016*/ 	.short	0x00e8


	//----- nvinfo : EIATTR_CBANK_PARAM_SIZE
	.align		4
.L_1810:
        /*0018*/ 	.byte	0x03, 0x19
        /*001a*/ 	.short	0x00e8


	//----- nvinfo : EIATTR_KPARAM_INFO
	.align		4
        /*001c*/ 	.byte	0x04, 0x17
        /*001e*/ 	.short	(.L_1812 - .L_1811)
.L_1811:
        /*0020*/ 	.word	0x00000000
        /*0024*/ 	.short	0x0000
        /*0026*/ 	.short	0x0000
        /*0028*/ 	.byte	0x00, 0xf0, 0xa1, 0x03


	//----- nvinfo : EIATTR_MAXREG_COUNT
	.align		4
.L_1812:
        /*002c*/ 	.byte	0x03, 0x1b
        /*002e*/ 	.short	0x00ff


	//----- nvinfo : EIATTR_MERCURY_ISA_VERSION
	.align		4
        /*0030*/ 	.byte	0x03, 0x5f
        /*0032*/ 	.short	0x0000


	//----- nvinfo : EIATTR_COOP_GROUP_MASK_REGIDS
	.align		4
        /*0034*/ 	.byte	0x04, 0x29
        /*0036*/ 	.short	(.L_1814 - .L_1813)


	//   ....[0]....
.L_1813:
        /*0038*/ 	.word	0xffffffff


	//   ....[1]....
        /*003c*/ 	.word	0xffffffff


	//   ....[2]....
        /*0040*/ 	.word	0xffffffff


	//   ....[3]....
        /*0044*/ 	.word	0xffffffff


	//   ....[4]....
        /*0048*/ 	.word	0xffffffff


	//   ....[5]....
        /*004c*/ 	.word	0xffffffff


	//   ....[6]....
        /*0050*/ 	.word	0xffffffff


	//   ....[7]....
        /*0054*/ 	.word	0xffffffff


	//   ....[8]....
        /*0058*/ 	.word	0xffffffff


	//   ....[9]....
        /*005c*/ 	.word	0xffffffff


	//   ....[10]....
        /*0060*/ 	.word	0xffffffff


	//   ....[11]....
        /*0064*/ 	.word	0xffffffff


	//   ....[12]....
        /*0068*/ 	.word	0xffffffff


	//   ....[13]....
        /*006c*/ 	.word	0xffffffff


	//   ....[14]....
        /*0070*/ 	.word	0xffffffff


	//   ....[15]....
        /*0074*/ 	.word	0xffffffff


	//   ....[16]....
        /*0078*/ 	.word	0xffffffff


	//   ....[17]....
        /*007c*/ 	.word	0xffffffff


	//   ....[18]....
        /*0080*/ 	.word	0xffffffff


	//   ....[19]....
        /*0084*/ 	.word	0xffffffff


	//----- nvinfo : EIATTR_COOP_GROUP_INSTR_OFFSETS
	.align		4
.L_1814:
        /*0088*/ 	.byte	0x04, 0x28
        /*008a*/ 	.short	(.L_1816 - .L_1815)


	//   ....[0]....
.L_1815:
        /*008c*/ 	.word	0x00001f90


	//   ....[1]....
        /*0090*/ 	.word	0x00001fc0


	//   ....[2]....
        /*0094*/ 	.word	0x00001fe0


	//   ....[3]....
        /*0098*/ 	.word	0x00002000


	//   ....[4]....
        /*009c*/ 	.word	0x00002020


	//   ....[5]....
        /*00a0*/ 	.word	0x00002460


	//   ....[6]....
        /*00a4*/ 	.word	0x00002480


	//   ....[7]....
        /*00a8*/ 	.word	0x000024a0


	//   ....[8]....
        /*00ac*/ 	.word	0x000024c0


	//   ....[9]....
        /*00b0*/ 	.word	0x000024e0


	//   ....[10]....
        /*00b4*/ 	.word	0x00002f60


	//   ....[11]....
        /*00b8*/ 	.word	0x00002fe0


	//   ....[12]....
        /*00bc*/ 	.word	0x00003040


	//   ....[13]....
        /*00c0*/ 	.word	0x000030a0


	//   ....[14]....
        /*00c4*/ 	.word	0x00003100


	//   ....[15]....
        /*00c8*/ 	.word	0x00003580


	//   ....[16]....
        /*00cc*/ 	.word	0x000035e0


	//   ....[17]....
        /*00d0*/ 	.word	0x00003640


	//   ....[18]....
        /*00d4*/ 	.word	0x000036a0


	//   ....[19]....
        /*00d8*/ 	.word	0x00003710


	//----- nvinfo : EIATTR_EXIT_INSTR_OFFSETS
	.align		4
.L_1816:
        /*00dc*/ 	.byte	0x04, 0x1c
        /*00de*/ 	.short	(.L_1818 - .L_1817)


	//   ....[0]....
.L_1817:
        /*00e0*/ 	.word	0x000005e0


	//   ....[1]....
        /*00e4*/ 	.word	0x00002f00


	//----- nvinfo : EIATTR_MAX_THREADS
	.align		4
.L_1818:
        /*00e8*/ 	.byte	0x04, 0x05
        /*00ea*/ 	.short	(.L_1820 - .L_1819)
.L_1819:
        /*00ec*/ 	.word	0x00000080
        /*00f0*/ 	.word	0x00000001
        /*00f4*/ 	.word	0x00000001


	//----- nvinfo : EIATTR_CRS_STACK_SIZE
	.align		4
.L_1820:
        /*00f8*/ 	.byte	0x04, 0x1e
        /*00fa*/ 	.short	(.L_1822 - .L_1821)
.L_1821:
        /*00fc*/ 	.word	0x00000000
.L_1822:


//--------------------- .nv.info._ZN10layer_norm13ln_fwd_kernelINS_13Kernel_traitsIf13__nv_bfloat16S2_S2_fjLj1024ELj1ELj4ELj1ELj16ENS_18Kernel_traits_baseILj1024EfS2_S2_S2_fjLj128EEEEELb0ELb0ELb0ELb1EEEvNS_9FwdParamsE --------------------------
	.section	.nv.info._ZN10layer_norm13ln_fwd_kernelINS_13Kernel_traitsIf13__nv_bfloat16S2_S2_fjLj1024ELj1ELj4ELj1ELj16ENS_18Kernel_traits_baseILj1024EfS2_S2_S2_fjLj128EEEEELb0ELb0ELb0ELb1EEEvNS_9FwdParamsE,"",@"SHT_CUDA_INFO"
	.sectionflags	@""
	.align	4


	//----- nvinfo : EIATTR_CUDA_API_VERSION
	.align		4
        /*0000*/ 	.byte	0x04, 0x37
        /*0002*/ 	.short	(.L_1824 - .L_1823)
.L_1823:
        /*0004*/ 	.word	0x00000082


	//----- nvinfo : EIATTR_SW2861232_WAR
	.align		4
.L_1824:
        /*0008*/ 	.byte	0x01, 0x35
	.zero		2


	//----- nvinfo : EIATTR_PARAM_CBANK
	.align		4
        /*000c*/ 	.byte	0x04, 0x0a
        /*000e*/ 	.short	(.L_1826 - .L_1825)
	.align		4
.L_1825:
        /*0010*/ 	.word	index@(.nv.constant0._ZN10layer_norm13ln_fwd_kernelINS_13Kernel_traitsIf13__nv_bfloat16S2_S2_fjLj1024ELj1ELj4ELj1ELj16ENS_18Kernel_traits_baseILj1024EfS2_S2_S2_fjLj128EEEEELb0ELb0ELb0ELb1EEEvNS_9FwdParamsE)
        /*0014*/ 	.short	0x0160
        /*0016*/ 	.short	0x00e8


	//----- nvinfo : EIATTR_CBANK_PARAM_SIZE
	.align		4
.L_1826:
        /*0018*/ 	.byte	0x03, 0x19
        /*001a*/ 	.short	0x00e8


	//----- nvinfo : EIATTR_KPARAM_INFO
	.align		4
        /*001c*/ 	.byte	0x04, 0x17
        /*001e*/ 	.short	(.L_1828 - .L_1827)
.L_1827:
        /*0020*/ 	.word	0x00000000
        /*0024*/ 	.short	0x0000
        /*0026*/ 	.short	0x0000
        /*0028*/ 	.byte	0x00, 0xf0, 0xa1, 0x03


	//----- nvinfo : EIATTR_MAXREG_COUNT
	.align		4
.L_1828:
        /*002c*/ 	.byte	0x03, 0x1b
        /*002e*/ 	.short	0x00ff


	//----- nvinfo : EIATTR_MERCURY_ISA_VERSION
	.align		4
        /*0030*/ 	.byte	0x03, 0x5f
        /*0032*/ 	.short	0x0000


	//----- nvinfo : EIATTR_COOP_GROUP_MASK_REGIDS
	.align		4
        /*0034*/ 	.byte	0x04, 0x29
        /*0036*/ 	.short	(.L_1830 - .L_1829)


	//   ....[0]....
.L_1829:
        /*0038*/ 	.word	0xffffffff


	//   ....[1]....
        /*003c*/ 	.word	0xffffffff


	//   ....[2]....
        /*0040*/ 	.word	0xffffffff


	//   ....[3]....
        /*0044*/ 	.word	0xffffffff


	//   ....[4]....
        /*0048*/ 	.word	0xffffffff


	//   ....[5]....
        /*004c*/ 	.word	0xffffffff


	//   ....[6]....
        /*0050*/ 	.word	0xffffffff


	//   ....[7]....
        /*0054*/ 	.word	0xffffffff


	//   ....[8]....
        /*0058*/ 	.word	0xffffffff


	//   ....[9]....
        /*005c*/ 	.word	0xffffffff


	//   ....[10]....
        /*0060*/ 	.word	0xffffffff


	//   ....[11]....
        /*0064*/ 	.word	0xffffffff


	//   ....[12]....
        /*0068*/ 	.word	0xffffffff


	//   ....[13]....
        /*006c*/ 	.word	0xffffffff


	//   ....[14]....
        /*0070*/ 	.word	0xffffffff


	//   ....[15]....
        /*0074*/ 	.word	0xffffffff


	//   ....[16]....
        /*0078*/ 	.word	0xffffffff


	//   ....[17]....
        /*007c*/ 	.word	0xffffffff


	//   ....[18]....
        /*0080*/ 	.word	0xffffffff


	//   ....[19]....
        /*0084*/ 	.word	0xffffffff


	//----- nvinfo : EIATTR_COOP_GROUP_INSTR_OFFSETS
	.align		4
.L_1830:
        /*0088*/ 	.byte	0x04, 0x28
        /*008a*/ 	.short	(.L_1832 - .L_1831)


	//   ....[0]....
.L_1831:
        /*008c*/ 	.word	0x00001ab0


	//   ....[1]....
        /*0090*/ 	.word	0x00001ae0


	//   ....[2]....
        /*0094*/ 	.word	0x00001b00


	//   ....[3]....
        /*0098*/ 	.word	0x00001b20


	//   ....[4]....
        /*009c*/ 	.word	0x00001b40


	//   ....[5]....
        /*00a0*/ 	.word	0x00001f70


	//   ....[6]....
        /*00a4*/ 	.word	0x00001f90


	//   ....[7]....
        /*00a8*/ 	.word	0x00001fb0


	//   ....[8]....
        /*00ac*/ 	.word	0x00001fd0


	//   ....[9]....
        /*00b0*/ 	.word	0x00001ff0


	//   ....[10]....
        /*00b4*/ 	.word	0x00002930


	//   ....[11]....
        /*00b8*/ 	.word	0x000029a0


	//   ....[12]....
        /*00bc*/ 	.word	0x00002a00


	//   ....[13]....
        /*00c0*/ 	.word	0x00002a60


	//   ....[14]....
        /*00c4*/ 	.word	0x00002ac0


	//   ....[15]....
        /*00c8*/ 	.word	0x00002f30


	//   ....[16]....
        /*00cc*/ 	.word	0x00002f90


	//   ....[17]....
        /*00d0*/ 	.word	0x00002ff0


	//   ....[18]....
        /*00d4*/ 	.word	0x00003050


	//   ....[19]....
        /*00d8*/ 	.word	0x000030b0


	//----- nvinfo : EIATTR_EXIT_INSTR_OFFSETS
	.align		4
.L_1832:
        /*00dc*/ 	.byte	0x04, 0x1c
        /*00de*/ 	.short	(.L_1834 - .L_1833)


	//   ....[0]....
.L_1833:
        /*00e0*/ 	.word	0x00000270


	//   ....[1]....
        /*00e4*/ 	.word	0x000028e0


	//----- nvinfo : EIATTR_MAX_THREADS
	.align		4
.L_1834:
        /*00e8*/ 	.byte	0x04, 0x05
        /*00ea*/ 	.short	(.L_1836 - .L_1835)
.L_1835:
        /*00ec*/ 	.word	0x00000080
        /*00f0*/ 	.word	0x00000001
        /*00f4*/ 	.word	0x00000001


	//----- nvinfo : EIATTR_CRS_STACK_SIZE
	.align		4
.L_1836:
        /*00f8*/ 	.byte	0x04, 0x1e
        /*00fa*/ 	.short	(.L_1838 - .L_1837)
.L_1837:
        /*00fc*/ 	.word	0x00000000
.L_1838:


//--------------------- .nv.info._ZN10layer_norm13ln_fwd_kernelINS_13Kernel_traitsIf13__nv_bfloat16S2_S2_fjLj1024ELj1ELj4ELj1ELj16ENS_18Kernel_traits_baseILj1024EfS2_S2_S2_fjLj128EEEEELb0ELb0ELb1ELb0EEEvNS_9FwdParamsE --------------------------
	.section	.nv.info._ZN10layer_norm13ln_fwd_kernelINS_13Kernel_traitsIf13__nv_bfloat16S2_S2_fjLj1024ELj1ELj4ELj1ELj16ENS_18Kernel_traits_baseILj1024EfS2_S2_S2_fjLj128EEEEELb0ELb0ELb1ELb0EEEvNS_9FwdParamsE,"",@"SHT_CUDA_INFO"
	.sectionflags	@""
	.align	4


	//----- nvinfo : EIATTR_CUDA_API_VERSION
	.align		4
        /*0000*/ 	.byte	0x04, 0x37
        /*0002*/ 	.short	(.L_1840 - .L_1839)
.L_1839:
        /*0004*/ 	.word	0x00000082


	//----- nvinfo : EIATTR_SW2861232_WAR
	.align		4
.L_1840:
        /*0008*/ 	.byte	0x01, 0x35
	.zero		2


	//----- nvinfo : EIATTR_PARAM_CBANK
	.align		4
        /*000c*/ 	.byte	0x04, 0x0a
        /*000e*/ 	.short	(.L_1842 - .L_1841)
	.align		4
.L_1841:
        /*0010*/ 	.word	index@(.nv.constant0._ZN10layer_norm13ln_fwd_kernelINS_13Kernel_traitsIf13__nv_bfloat16S2_S2_fjLj1024ELj1ELj4ELj1ELj16ENS_18Kernel_traits_baseILj1024EfS2_S2_S2_fjLj128EEEEELb0ELb0ELb1ELb0EEEvNS_9FwdParamsE)
        /*0014*/ 	.short	0x0160
        /*0016*/ 	.short	0x00e8


	//----- nvinfo : EIATTR_CBANK_PARAM_SIZE
	.align		4
.L_1842:
        /*0018*/ 	.byte	0x03, 0x19
        /*001a*/ 	.short	0x00e8


	//----- nvinfo : EIATTR_KPARAM_INFO
	.align		4
        /*001c*/ 	.byte	0x04, 0x17
        /*001e*/ 	.short	(.L_1844 - .L_1843)
.L_1843:
        /*0020*/ 	.word	0x00000000
        /*0024*/ 	.short	0x0000
        /*0026*/ 	.short	0x0000
        /*0028*/ 	.byte	0x00, 0xf0, 0xa1, 0x03


	//----- nvinfo : EIATTR_MAXREG_COUNT
	.align		4
.L_1844:
        /*002c*/ 	.byte	0x03, 0x1b
        /*002e*/ 	.short	0x00ff


	//----- nvinfo : EIATTR_MERCURY_ISA_VERSION
	.align		4
        /*0030*/ 	.byte	0x03, 0x5f
        /*0032*/ 	.short	0x0000


	//----- nvinfo : EIATTR_COOP_GROUP_MASK_REGIDS
	.align		4
        /*0034*/ 	.byte	0x04, 0x29
        /*0036*/ 	.short	(.L_1846 - .L_1845)


	//   ....[0]....
.L_1845:
        /*0038*/ 	.word	0xffffffff


	//   ....[1]....
        /*003c*/ 	.word	0xffffffff


	//   ....[2]....
        /*0040*/ 	.word	0xffffffff


	//   ....[3]....
        /*0044*/ 	.word	0xffffffff


	//   ....[4]....
        /*0048*/ 	.word	0xffffffff


	//   ....[5]....
        /*004c*/ 	.word	0xffffffff


	//   ....[6]....
        /*0050*/ 	.word	0xffffffff


	//   ....[7]....
        /*0054*/ 	.word	0xffffffff


	//   ....[8]....
        /*0058*/ 	.word	0xffffffff


	//   ....[9]....
        /*005c*/ 	.word	0xffffffff


	//   ....[10]....
        /*0060*/ 	.word	0xffffffff


	//   ....[11]....
        /*0064*/ 	.word	0xffffffff


	//   ....[12]....
        /*0068*/ 	.word	0xffffffff


	//   ....[13]....
        /*006c*/ 	.word	0xffffffff


	//   ....[14]....
        /*0070*/ 	.word	0xffffffff


	//   ....[15]....
        /*0074*/ 	.word	0xffffffff


	//   ....[16]....
        /*0078*/ 	.word	0xffffffff


	//   ....[17]....
        /*007c*/ 	.word	0xffffffff


	//   ....[18]....
        /*0080*/ 	.word	0xffffffff


	//   ....[19]....
        /*0084*/ 	.word	0xffffffff


	//----- nvinfo : EIATTR_COOP_GROUP_INSTR_OFFSETS
	.align		4
.L_1846:
        /*0088*/ 	.byte	0x04, 0x28
        /*008a*/ 	.short	(.L_1848 - .L_1847)


	//   ....[0]....
.L_1847:
        /*008c*/ 	.word	0x00002480


	//   ....[1]....
        /*0090*/ 	.word	0x000024b0


	//   ....[2]....
        /*0094*/ 	.word	0x000024d0


	//   ....[3]....
        /*0098*/ 	.word	0x000024f0


	//   ....[4]....
        /*009c*/ 	.word	0x00002510


	//   ....[5]....
        /*00a0*/ 	.word	0x00002950


	//   ....[6]....
        /*00a4*/ 	.word	0x00002970


	//   ....[7]....
        /*00a8*/ 	.word	0x00002990


	//   ....[8]....
        /*00ac*/ 	.word	0x000029b0


	//   ....[9]....
        /*00b0*/ 	.word	0x000029d0


	//   ....[10]....
        /*00b4*/ 	.word	0x000034b0


	//   ....[11]....
        /*00b8*/ 	.word	0x00003520


	//   ....[12]....
        /*00bc*/ 	.word	0x00003580


	//   ....[13]....
        /*00c0*/ 	.word	0x000035e0


	//   ....[14]....
        /*00c4*/ 	.word	0x00003640


	//   ....[15]....
        /*00c8*/ 	.word	0x00003ac0


	//   ....[16]....
        /*00cc*/ 	.word	0x00003b20


	//   ....[17]....
        /*00d0*/ 	.word	0x00003b80


	//   ....[18]....
        /*00d4*/ 	.word	0x00003be0


	//   ....[19]....
        /*00d8*/ 	.word	0x00003c50


	//----- nvinfo : EIATTR_EXIT_INSTR_OFFSETS
	.align		4
.L_1848:
        /*00dc*/ 	.byte	0x04, 0x1c
        /*00de*/ 	.short	(.L_1850 - .L_1849)


	//   ....[0]....
.L_1849:
        /*00e0*/ 	.word	0x00000580


	//   ....[1]....
        /*00e4*/ 	.word	0x00003460


	//----- nvinfo : EIATTR_MAX_THREADS
	.align		4
.L_1850:
        /*00e8*/ 	.byte	0x04, 0x05
        /*00ea*/ 	.short	(.L_1852 - .L_1851)
.L_1851:
        /*00ec*/ 	.word	0x00000080
        /*00f0*/ 	.word	0x00000001
        /*00f4*/ 	.word	0x00000001


	//----- nvinfo : EIATTR_CRS_STACK_SIZE
	.align		4
.L_1852:
        /*00f8*/ 	.byte	0x04, 0x1e
        /*00fa*/ 	.short	(.L_1854 - .L_1853)
.L_1853:
        /*00fc*/ 	.word	0x00000000
.L_1854:


//--------------------- .nv.info._ZN10layer_norm13ln_fwd_kernelINS_13Kernel_traitsIf13__nv_bfloat16S2_S2_fjLj1024ELj1ELj4ELj1ELj16ENS_18Kernel_traits_baseILj1024EfS2_S2_S2_fjLj128EEEEELb0ELb0ELb1ELb1EEEvNS_9FwdParamsE --------------------------
	.section	.nv.info._ZN10layer_norm13ln_fwd_kernelINS_13Kernel_traitsIf13__nv_bfloat16S2_S2_fjLj1024ELj1ELj4ELj1ELj16ENS_18Kernel_traits_baseILj1024EfS2_S2_S2_fjLj128EEEEELb0ELb0ELb1ELb1EEEvNS_9FwdParamsE,"",@"SHT_CUDA_INFO"
	.sectionflags	@""
	.align	4


	//----- nvinfo : EIATTR_CUDA_API_VERSION
	.align		4
        /*0000*/ 	.byte	0x04, 0x37
        /*0002*/ 	.short	(.L_1856 - .L_1855)
.L_1855:
        /*0004*/ 	.word	0x00000082


	//----- nvinfo : EIATTR_SW2861232_WAR
	.align		4
.L_1856:
        /*0008*/ 	.byte	0x01, 0x35
	.zero		2


	//----- nvinfo : EIATTR_PARAM_CBANK
	.align		4
        /*000c*/ 	.byte	0x04, 0x0a
        /*000e*/ 	.short	(.L_1858 - .L_1857)
	.align		4
.L_1857:
        /*0010*/ 	.word	index@(.nv.constant0._ZN10layer_norm13ln_fwd_kernelINS_13Kernel_traitsIf13__nv_bfloat16S2_S2_fjLj1024ELj1ELj4ELj1ELj16ENS_18Kernel_traits_baseILj1024EfS2_S2_S2_fjLj128EEEEELb0ELb0ELb1ELb1EEEvNS_9FwdParamsE)
        /*0014*/ 	.short	0x0160
        /*0016*/ 	.short	0x00e8


	//----- nvinfo : EIATTR_CBANK_PARAM_SIZE
	.align		4
.L_1858:
        /*0018*/ 	.byte	0x03, 0x19
        /*001a*/ 	.short	0x00e8


	//----- nvinfo : EIATTR_KPARAM_INFO
	.align		4
        /*001c*/ 	.byte	0x04, 0x17
        /*001e*/ 	.short	(.L_1860 - .L_1859)
.L_1859:
        /*0020*/ 	.word	0x00000000
        /*0024*/ 	.short	0x0000
        /*0026*/ 	.short	0x0000
        /*0028*/ 	.byte	0x00, 0xf0, 0xa1, 0x03


	//----- nvinfo : EIATTR_MAXREG_COUNT
	.align		4
.L_1860:
        /*002c*/ 	.byte	0x03, 0x1b
        /*002e*/ 	.short	0x00ff


	//----- nvinfo : EIATTR_MERCURY_ISA_VERSION
	.align		4
        /*0030*/ 	.byte	0x03, 0x5f
        /*0032*/ 	.short	0x0000


	//----- nvinfo : EIATTR_COOP_GROUP_MASK_REGIDS
	.align		4
        /*0034*/ 	.byte	0x04, 0x29
        /*0036*/ 	.short	(.L_1862 - .L_1861)


	//   ....[0]....
.L_1861:
        /*0038*/ 	.word	0xffffffff


	//   ....[1]....
        /*003c*/ 	.word	0xffffffff


	//   ....[2]....
        /*0040*/ 	.word	0xffffffff


	//   ....[3]....
        /*0044*/ 	.word	0xffffffff


	//   ....[4]....
        /*0048*/ 	.word	0xffffffff


	//   ....[5]....
        /*004c*/ 	.word	0xffffffff


	//   ....[6]....
        /*0050*/ 	.word	0xffffffff


	//   ....[7]....
        /*0054*/ 	.word	0xffffffff


	//   ....[8]....
        /*0058*/ 	.word	0xffffffff


	//   ....[9]....
        /*005c*/ 	.word	0xffffffff


	//   ....[10]....
        /*0060*/ 	.word	0xffffffff


	//   ....[11]....
        /*0064*/ 	.word	0xffffffff


	//   ....[12]....
        /*0068*/ 	.word	0xffffffff


	//   ....[13]....
        /*006c*/ 	.word	0xffffffff


	//   ....[14]....
        /*0070*/ 	.word	0xffffffff


	//   ....[15]....
        /*0074*/ 	.word	0xffffffff


	//   ....[16]....
        /*0078*/ 	.word	0xffffffff


	//   ....[17]....
        /*007c*/ 	.word	0xffffffff


	//   ....[18]....
        /*0080*/ 	.word	0xffffffff


	//   ....[19]....
        /*0084*/ 	.word	0xffffffff


	//----- nvinfo : EIATTR_COOP_GROUP_INSTR_OFFSETS
	.align		4
.L_1862:
        /*0088*/ 	.byte	0x04, 0x28
        /*008a*/ 	.short	(.L_1864 - .L_1863)


	//   ....[0]....
.L_1863:
        /*008c*/ 	.word	0x00001f90


	//   ....[1]....
        /*0090*/ 	.word	0x00001fc0


	//   ....[2]....
        /*0094*/ 	.word	0x00001fe0


	//   ....[3]....
        /*0098*/ 	.word	0x00002000


	//   ....[4]....
        /*009c*/ 	.word	0x00002020


	//   ....[5]....
        /*00a0*/ 	.word	0x00002450


	//   ....[6]....
        /*00a4*/ 	.word	0x00002470


	//   ....[7]....
        /*00a8*/ 	.word	0x00002490


	//   ....[8]....
        /*00ac*/ 	.word	0x000024b0


	//   ....[9]....
        /*00b0*/ 	.word	0x000024d0


	//   ....[10]....
        /*00b4*/ 	.word	0x00002ec0


	//   ....[11]....
        /*00b8*/ 	.word	0x00002f30


	//   ....[12]....
        /*00bc*/ 	.word	0x00002f90


	//   ....[13]....
        /*00c0*/ 	.word	0x00002ff0


	//   ....[14]....
        /*00c4*/ 	.word	0x00003050


	//   ....[15]....
        /*00c8*/ 	.word	0x000034c0


	//   ....[16]....
        /*00cc*/ 	.word	0x00003520


	//   ....[17]....
        /*00d0*/ 	.word	0x00003580


	//   ....[18]....
        /*00d4*/ 	.word	0x000035e0


	//   ....[19]....
        /*00d8*/ 	.word	0x00003640


	//----- nvinfo : EIATTR_EXIT_INSTR_OFFSETS
	.align		4
.L_1864:
        /*00dc*/ 	.byte	0x04, 0x1c
        /*00de*/ 	.short	(.L_1866 - .L_1865)


	//   ....[0]....
.L_1865:
        /*00e0*/ 	.word	0x00000270


	//   ....[1]....
        /*00e4*/ 	.word	0x00002e70


	//----- nvinfo : EIATTR_MAX_THREADS
	.align		4
.L_1866:
        /*00e8*/ 	.byte	0x04, 0x05
        /*00ea*/ 	.short	(.L_1868 - .L_1867)
.L_1867:
        /*00ec*/ 	.word	0x00000080
        /*00f0*/ 	.word	0x00000001
        /*00f4*/ 	.word	0x00000001


	//----- nvinfo : EIATTR_CRS_STACK_SIZE
	.align		4
.L_1868:
        /*00f8*/ 	.byte	0x04, 0x1e
        /*00fa*/ 	.short	(.L_1870 - .L_1869)
.L_1869:
        /*00fc*/ 	.word	0x00000000
.L_1870:


//--------------------- .nv.info._ZN10layer_norm13ln_fwd_kernelINS_13Kernel_traitsIf13__nv_bfloat16S2_S2_fjLj1024ELj1ELj4ELj1ELj16ENS_18Kernel_traits_baseILj1024EfS2_S2_S2_fjLj128EEEEELb0ELb1ELb0ELb0EEEvNS_9FwdParamsE --------------------------
	.section	.nv.info._ZN10layer_norm13ln_fwd_kernelINS_13Kernel_traitsIf13__nv_bfloat16S2_S2_fjLj1024ELj1ELj4ELj1ELj16ENS_18Kernel_traits_baseILj1024EfS2_S2_S2_fjLj128EEEEELb0ELb1ELb0ELb0EEEvNS_9FwdParamsE,"",@"SHT_CUDA_INFO"
	.sectionflags	@""
	.align	4


	//----- nvinfo : EIATTR_CUDA_API_VERSION
	.align		4
        /*0000*/ 	.byte	0x04, 0x37
        /*0002*/ 	.short	(.L_1872 - .L_1871)
.L_1871:
        /*0004*/ 	.word	0x00000082


	//----- nvinfo : EIATTR_SW2861232_WAR
	.align		4
.L_1872:
        /*0008*/ 	.byte	0x01, 0x35
	.zero		2


	//----- nvinfo : EIATTR_PARAM_CBANK
	.align		4
        /*000c*/ 	.byte	0x04, 0x0a
        /*000e*/ 	.short	(.L_1874 - .L_1873)
	.align		4
.L_1873:
        /*0010*/ 	.word	index@(.nv.constant0._ZN10layer_norm13ln_fwd_kernelINS_13Kernel_traitsIf13__nv_bfloat16S2_S2_fjLj1024ELj1ELj4ELj1ELj16ENS_18Kernel_traits_baseILj1024EfS2_S2_S2_fjLj128EEEEELb0ELb1ELb0ELb0EEEvNS_9FwdParamsE)
        /*0014*/ 	.short	0x0160
        /*0016*/ 	.short	0x00e8


	//----- nvinfo : EIATTR_CBANK_PARAM_SIZE
	.align		4
.L_1874:
        /*0018*/ 	.byte	0x03, 0x19
        /*001a*/ 	.short	0x00e8


	//----- nvinfo : EIATTR_KPARAM_INFO
	.align		4
        /*001c*/ 	.byte	0x04, 0x17
        /*001e*/ 	.short	(.L_1876 - .L_1875)
.L_1875:
        /*0020*/ 	.word	0x00000000
        /*0024*/ 	.short	0x0000
        /*0026*/ 	.short	0x0000
        /*0028*/ 	.byte	0x00, 0xf0, 0xa1, 0x03


	//----- nvinfo : EIATTR_MAXREG_COUNT
	.align		4
.L_1876:
        /*002c*/ 	.byte	0x03, 0x1b
        /*002e*/ 	.short	0x00ff


	//----- nvinfo : EIATTR_MERCURY_ISA_VERSION
	.align		4
        /*0030*/ 	.byte	0x03, 0x5f
        /*0032*/ 	.short	0x0000


	//----- nvinfo : EIATTR_COOP_GROUP_MASK_REGIDS
	.align		4
        /*0034*/ 	.byte	0x04, 0x29
        /*0036*/ 	.short	(.L_1878 - .L_1877)


	//   ....[0]....
.L_1877:
        /*0038*/ 	.word	0xffffffff


	//   ....[1]....
        /*003c*/ 	.word	0xffffffff


	//   ....[2]....
        /*0040*/ 	.word	0xffffffff


	//   ....[3]....
        /*0044*/ 	.word	0xffffffff


	//   ....[4]....
        /*0048*/ 	.word	0xffffffff


	//   ....[5]....
        /*004c*/ 	.word	0xffffffff


	//   ....[6]....
        /*0050*/ 	.word	0xffffffff


	//   ....[7]....
        /*0054*/ 	.word	0xffffffff


	//   ....[8]....
        /*0058*/ 	.word	0xffffffff


	//   ....[9]....
        /*005c*/ 	.word	0xffffffff


	//   ....[10]....
        /*0060*/ 	.word	0xffffffff


	//   ....[11]....
        /*0064*/ 	.word	0xffffffff


	//   ....[12]....
        /*0068*/ 	.word	0xffffffff


	//   ....[13]....
        /*006c*/ 	.word	0xffffffff


	//   ....[14]....
        /*0070*/ 	.word	0xffffffff


	//   ....[15]....
        /*0074*/ 	.word	0xffffffff


	//   ....[16]....
        /*0078*/ 	.word	0xffffffff


	//   ....[17]....
        /*007c*/ 	.word	0xffffffff


	//   ....[18]....
        /*0080*/ 	.word	0xffffffff


	//   ....[19]....
        /*0084*/ 	.word	0xffffffff


	//----- nvinfo : EIATTR_COOP_GROUP_INSTR_OFFSETS
	.align		4
.L_1878:
        /*0088*/ 	.byte	0x04, 0x28
        /*008a*/ 	.short	(.L_1880 - .L_1879)


	//   ....[0]....
.L_1879:
        /*008c*/ 	.word	0x000018c0


	//   ....[1]....
        /*0090*/ 	.word	0x000018f0


	//   ....[2]....
        /*0094*/ 	.word	0x00001910


	//   ....[3]....
        /*0098*/ 	.word	0x00001930


	//   ....[4]....
        /*009c*/ 	.word	0x00001950


	//   ....[5]....
        /*00a0*/ 	.word	0x00001d90


	//   ....[6]....
        /*00a4*/ 	.word	0x00001db0


	//   ....[7]....
        /*00a8*/ 	.word	0x00001dd0


	//   ....[8]....
        /*00ac*/ 	.word	0x00001df0


	//   ....[9]....
        /*00b0*/ 	.word	0x00001e10


	//   ....[10]....
        /*00b4*/ 	.word	0x00002880


	//   ....[11]....
        /*00b8*/ 	.word	0x00002900


	//   ....[12]....
        /*00bc*/ 	.word	0x00002960


	//   ....[13]....
        /*00c0*/ 	.word	0x000029c0


	//   ....[14]....
        /*00c4*/ 	.word	0x00002a20


	//   ....[15]....
        /*00c8*/ 	.word	0x00002ea0


	//   ....[16]....
        /*00cc*/ 	.word	0x00002f00


	//   ....[17]....
        /*00d0*/ 	.word	0x00002f60


	//   ....[18]....
        /*00d4*/ 	.word	0x00002fc0


	//   ....[19]....
        /*00d8*/ 	.word	0x00003030


	//----- nvinfo : EIATTR_EXIT_INSTR_OFFSETS
	.align		4
.L_1880:
        /*00dc*/ 	.byte	0x04, 0x1c
        /*00de*/ 	.short	(.L_1882 - .L_1881)


	//   ....[0]....
.L_1881:
        /*00e0*/ 	.word	0x00000690


	//   ....[1]....
        /*00e4*/ 	.word	0x00002820


	//----- nvinfo : EIATTR_MAX_THREADS
	.align		4
.L_1882:
        /*00e8*/ 	.byte	0x04, 0x05
        /*00ea*/ 	.short	(.L_1884 - .L_1883)
.L_1883:
        /*00ec*/ 	.word	0x00000080
        /*00f0*/ 	.word	0x00000001
        /*00f4*/ 	.word	0x00000001


	//----- nvinfo : EIATTR_CRS_STACK_SIZE
	.align		4
.L_1884:
        /*00f8*/ 	.byte	0x04, 0x1e
        /*00fa*/ 	.short	(.L_1886 - .L_1885)
.L_1885:
        /*00fc*/ 	.word	0x00000000
.L_1886:


//--------------------- .nv.info._ZN10layer_norm13ln_fwd_kernelINS_13Kernel_traitsIf13__nv_bfloat16S2_S2_fjLj1024ELj1ELj4ELj1ELj16ENS_18Kernel_traits_baseILj1024EfS2_S2_S2_fjLj128EEEEELb0ELb1ELb0ELb1EEEvNS_9FwdParamsE --------------------------
	.section	.nv.info._ZN10layer_norm13ln_fwd_kernelINS_13Kernel_traitsIf13__nv_bfloat16S2_S2_fjLj1024ELj1ELj4ELj1ELj16ENS_18Kernel_traits_baseILj1024EfS2_S2_S2_fjLj128EEEEELb0ELb1ELb0ELb1EEEvNS_9FwdParamsE,"",@"SHT_CUDA_INFO"
	.sectionflags	@""
	.align	4


	//----- nvinfo : EIATTR_CUDA_API_VERSION
	.align		4
        /*0000*/ 	.byte	0x04, 0x37
        /*0002*/ 	.short	(.L_1888 - .L_1887)
.L_1887:
        /*0004*/ 	.word	0x00000082


	//----- nvinfo : EIATTR_SW2861232_WAR
	.align		4
.L_1888:
        /*0008*/ 	.byte	0x01, 0x35
	.zero		2


	//----- nvinfo : EIATTR_PARAM_CBANK
	.align		4
        /*000c*/ 	.byte	0x04, 0x0a
        /*000e*/ 	.short	(.L_1890 - .L_1889)
	.align		4
.L_1889:
        /*0010*/ 	.word	index@(.nv.constant0._ZN10layer_norm13ln_fwd_kernelINS_13Kernel_traitsIf13__nv_bfloat16S2_S2_fjLj1024ELj1ELj4ELj1ELj16ENS_18Kernel_traits_baseILj1024EfS2_S2_S2_fjLj128EEEEELb0ELb1ELb0ELb1EEEvNS_9FwdParamsE)
        /*0014*/ 	.short	0x0160
        /*0016*/ 	.short	0x00e8


	//----- nvinfo : EIATTR_CBANK_PARAM_SIZE
	.align		4
.L_1890:
        /*0018*/ 	.byte	0x03, 0x19
        /*001a*/ 	.short	0x00e8


	//----- nvinfo : EIATTR_KPARAM_INFO
	.align		4
        /*001c*/ 	.byte	0x04, 0x17
        /*001e*/ 	.short	(.L_1892 - .L_1891)
.L_1891:
        /*0020*/ 	.word	0x00000000
        /*0024*/ 	.short	0x0000
        /*0026*/ 	.short	0x0000
        /*0028*/ 	.byte	0x00, 0xf0, 0xa1, 0x03


	//----- nvinfo : EIATTR_MAXREG_COUNT
	.align		4
.L_1892:
        /*002c*/ 	.byte	0x03, 0x1b
        /*002e*/ 	.short	0x00ff


	//----- nvinfo : EIATTR_MERCURY_ISA_VERSION
	.align		4
        /*0030*/ 	.byte	0x03, 0x5f
        /*0032*/ 	.short	0x0000


	//----- nvinfo : EIATTR_COOP_GROUP_MASK_REGIDS
	.align		4
        /*0034*/ 	.byte	0x04, 0x29
        /*0036*/ 	.short	(.L_1894 - .L_1893)


	//   ....[0]....
.L_1893:
        /*0038*/ 	.word	0xffffffff


	//   ....[1]....
        /*003c*/ 	.word	0xffffffff


	//   ....[2]....
        /*0040*/ 	.word	0xffffffff


	//   ....[3]....
        /*0044*/ 	.word	0xffffffff


	//   ....[4]....
        /*0048*/ 	.word	0xffffffff


	//   ....[5]....
        /*004c*/ 	.word	0xffffffff


	//   ....[6]....
        /*0050*/ 	.word	0xffffffff


	//   ....[7]....
        /*0054*/ 	.word	0xffffffff


	//   ....[8]....
        /*0058*/ 	.word	0xffffffff


	//   ....[9]....
        /*005c*/ 	.word	0xffffffff


	//   ....[10]....
        /*0060*/ 	.word	0xffffffff


	//   ....[11]....
        /*0064*/ 	.word	0xffffffff


	//   ....[12]....
        /*0068*/ 	.word	0xffffffff


	//   ....[13]....
        /*006c*/ 	.word	0xffffffff


	//   ....[14]....
        /*0070*/ 	.word	0xffffffff


	//   ....[15]....
        /*0074*/ 	.word	0xffffffff


	//   ....[16]....
        /*0078*/ 	.word	0xffffffff


	//   ....[17]....
        /*007c*/ 	.word	0xffffffff


	//   ....[18]....
        /*0080*/ 	.word	0xffffffff


	//   ....[19]....
        /*0084*/ 	.word	0xffffffff


	//----- nvinfo : EIATTR_COOP_GROUP_INSTR_OFFSETS
	.align		4
.L_1894:
        /*0088*/ 	.byte	0x04, 0x28
        /*008a*/ 	.short	(.L_1896 - .L_1895)


	//   ....[0]....
.L_1895:
        /*008c*/ 	.word	0x00001470


	//   ....[1]....
        /*0090*/ 	.word	0x000014a0


	//   ....[2]....
        /*0094*/ 	.word	0x000014c0


	//   ....[3]....
        /*0098*/ 	.word	0x000014e0


	//   ....[4]....
        /*009c*/ 	.word	0x00001500


	//   ....[5]....
        /*00a0*/ 	.word	0x00001930


	//   ....[6]....
        /*00a4*/ 	.word	0x00001950


	//   ....[7]....
        /*00a8*/ 	.word	0x00001970


	//   ....[8]....
        /*00ac*/ 	.word	0x00001990


	//   ....[9]....
        /*00b0*/ 	.word	0x000019b0


	//   ....[10]....
        /*00b4*/ 	.word	0x00002300


	//   ....[11]....
        /*00b8*/ 	.word	0x00002380


	//   ....[12]....
        /*00bc*/ 	.word	0x000023e0


	//   ....[13]....
        /*00c0*/ 	.word	0x00002440


	//   ....[14]....
        /*00c4*/ 	.word	0x000024a0


	//   ....[15]....
        /*00c8*/ 	.word	0x00002910


	//   ....[16]....
        /*00cc*/ 	.word	0x00002970


	//   ....[17]....
        /*00d0*/ 	.word	0x000029d0


	//   ....[18]....
        /*00d4*/ 	.word	0x00002a30


	//   ....[19]....
        /*00d8*/ 	.word	0x00002a90


	//----- nvinfo : EIATTR_EXIT_INSTR_OFFSETS
	.align		4
.L_1896:
        /*00dc*/ 	.byte	0x04, 0x1c
        /*00de*/ 	.short	(.L_1898 - .L_1897)


	//   ....[0]....
.L_1897:
        /*00e0*/ 	.word	0x000002a0


	//   ....[1]....
        /*00e4*/ 	.word	0x000022a0


	//----- nvinfo : EIATTR_MAX_THREADS
	.align		4
.L_1898:
        /*00e8*/ 	.byte	0x04, 0x05
        /*00ea*/ 	.short	(.L_1900 - .L_1899)
.L_1899:
        /*00ec*/ 	.word	0x00000080
        /*00f0*/ 	.word	0x00000001
        /*00f4*/ 	.word	0x00000001


	//----- nvinfo : EIATTR_CRS_STACK_SIZE
	.align		4
.L_1900:
        /*00f8*/ 	.byte	0x04, 0x1e
        /*00fa*/ 	.short	(.L_1902 - .L_1901)
.L_1901:
        /*00fc*/ 	.word	0x00000000
.L_1902:


//--------------------- .nv.info._ZN10layer_norm13ln_fwd_kernelINS_13Kernel_traitsIf13__nv_bfloat16S2_S2_fjLj1024ELj1ELj4ELj1ELj16ENS_18Kernel_traits_baseILj1024EfS2_S2_S2_fjLj128EEEEELb0ELb1ELb1ELb0EEEvNS_9FwdParamsE --------------------------
	.section	.nv.info._ZN10layer_norm13ln_fwd_kernelINS_13Kernel_traitsIf13__nv_bfloat16S2_S2_fjLj1024ELj1ELj4ELj1ELj16ENS_18Kernel_traits_baseILj1024EfS2_S2_S2_fjLj128EEEEELb0ELb1ELb1ELb0EEEvNS_9FwdParamsE,"",@"SHT_CUDA_INFO"
	.sectionflags	@""
	.align	4


	//----- nvinfo : EIATTR_CUDA_API_VERSION
	.align		4
        /*0000*/ 	.byte	0x04, 0x37
        /*0002*/ 	.short	(.L_1904 - .L_1903)
.L_1903:
        /*0004*/ 	.word	0x00000082


	//----- nvinfo : EIATTR_SW2861232_WAR
	.align		4
.L_1904:
        /*0008*/ 	.byte	0x01, 0x35
	.zero		2


	//----- nvinfo : EIATTR_PARAM_CBANK
	.align		4
        /*000c*/ 	.byte	0x04, 0x0a
        /*000e*/ 	.short	(.L_1906 - .L_1905)
	.align		4
.L_1905:
        /*0010*/ 	.word	index@(.nv.constant0._ZN10layer_norm13ln_fwd_kernelINS_13Kernel_traitsIf13__nv_bfloat16S2_S2_fjLj1024ELj1ELj4ELj1ELj16ENS_18Kernel_traits_baseILj1024EfS2_S2_S2_fjLj128EEEEELb0ELb1ELb1ELb0EEEvNS_9FwdParamsE)
        /*0014*/ 	.short	0x0160
        /*0016*/ 	.short	0x00e8


	//----- nvinfo : EIATTR_CBANK_PARAM_SIZE
	.align		4
.L_1906:
        /*0018*/ 	.byte	0x03, 0x19
        /*001a*/ 	.short	0x00e8


	//----- nvinfo : EIATTR_KPARAM_INFO
	.align		4
        /*001c*/ 	.byte	0x04, 0x17
        /*001e*/ 	.short	(.L_1908 - .L_1907)
.L_1907:
        /*0020*/ 	.word	0x00000000
        /*0024*/ 	.short	0x0000
        /*0026*/ 	.short	0x0000
        /*0028*/ 	.byte	0x00, 0xf0, 0xa1, 0x03


	//----- nvinfo : EIATTR_MAXREG_COUNT
	.align		4
.L_1908:
        /*002c*/ 	.byte	0x03, 0x1b
        /*002e*/ 	.short	0x00ff


	//----- nvinfo : EIATTR_MERCURY_ISA_VERSION
	.align		4
        /*0030*/ 	.byte	0x03, 0x5f
        /*0032*/ 	.short	0x0000


	//----- nvinfo : EIATTR_COOP_GROUP_MASK_REGIDS
	.align		4
        /*0034*/ 	.byte	0x04, 0x29
        /*0036*/ 	.short	(.L_1910 - .L_1909)


	//   ....[0]....
.L_1909:
        /*0038*/ 	.word	0xffffffff


	//   ....[1]....
        /*003c*/ 	.word	0xffffffff


	//   ....[2]....
        /*0040*/ 	.word	0xffffffff


	//   ....[3]....
        /*0044*/ 	.word	0xffffffff


	//   ....[4]....
        /*0048*/ 	.word	0xffffffff


	//   ....[5]....
        /*004c*/ 	.word	0xffffffff


	//   ....[6]....
        /*0050*/ 	.word	0xffffffff


	//   ....[7]....
        /*0054*/ 	.word	0xffffffff


	//   ....[8]....
        /*0058*/ 	.word	0xffffffff


	//   ....[9]....
        /*005c*/ 	.word	0xffffffff


	//   ....[10]....
        /*0060*/ 	.word	0xffffffff


	//   ....[11]....
        /*0064*/ 	.word	0xffffffff


	//   ....[12]....
        /*0068*/ 	.word	0xffffffff


	//   ....[13]....
        /*006c*/ 	.word	0xffffffff


	//   ....[14]....
        /*0070*/ 	.word	0xffffffff


	//   ....[15]....
        /*0074*/ 	.word	0xffffffff


	//   ....[16]....
        /*0078*/ 	.word	0xffffffff


	//   ....[17]....
        /*007c*/ 	.word	0xffffffff


	//   ....[18]....
        /*0080*/ 	.word	0xffffffff


	//   ....[19]....
        /*0084*/ 	.word	0xffffffff


	//----- nvinfo : EIATTR_COOP_GROUP_INSTR_OFFSETS
	.align		4
.L_1910:
        /*0088*/ 	.byte	0x04, 0x28
        /*008a*/ 	.short	(.L_1912 - .L_1911)


	//   ....[0]....
.L_1911:
        /*008c*/ 	.word	0x00002780


	//   ....[1]....
        /*0090*/ 	.word	0x000027b0


	//   ....[2]....
        /*0094*/ 	.word	0x000027d0


	//   ....[3]....
        /*0098*/ 	.word	0x000027f0


	//   ....[4]....
        /*009c*/ 	.word	0x00002810


	//   ....[5]....
        /*00a0*/ 	.word	0x00002c50


	//   ....[6]....
        /*00a4*/ 	.word	0x00002c70


	//   ....[7]....
        /*00a8*/ 	.word	0x00002c90


	//   ....[8]....
        /*00ac*/ 	.word	0x00002cb0


	//   ....[9]....
        /*00b0*/ 	.word	0x00002cd0


	//   ....[10]....
        /*00b4*/ 	.word	0x000037b0


	//   ....[11]....
        /*00b8*/ 	.word	0x00003830


	//   ....[12]....
        /*00bc*/ 	.word	0x00003890


	//   ....[13]....
        /*00c0*/ 	.word	0x000038f0


	//   ....[14]....
        /*00c4*/ 	.word	0x00003950


	//   ....[15]....
        /*00c8*/ 	.word	0x00003dd0


	//   ....[16]....
        /*00cc*/ 	.word	0x00003e30


	//   ....[17]....
        /*00d0*/ 	.word	0x00003e90


	//   ....[18]....
        /*00d4*/ 	.word	0x00003ef0


	//   ....[19]....
        /*00d8*/ 	.word	0x00003f60


	//----- nvinfo : EIATTR_EXIT_INSTR_OFFSETS
	.align		4
.L_1912:
        /*00dc*/ 	.byte	0x04, 0x1c
        /*00de*/ 	.short	(.L_1914 - .L_1913)


	//   ....[0]....
.L_1913:
        /*00e0*/ 	.word	0x00000680


	//   ....[1]....
        /*00e4*/ 	.word	0x00003760


	//----- nvinfo : EIATTR_MAX_THREADS
	.align		4
.L_1914:
        /*00e8*/ 	.byte	0x04, 0x05
        /*00ea*/ 	.short	(.L_1916 - .L_1915)
.L_1915:
        /*00ec*/ 	.word	0x00000080
        /*00f0*/ 	.word	0x00000001
        /*00f4*/ 	.word	0x00000001


	//----- nvinfo : EIATTR_CRS_STACK_SIZE
	.align		4
.L_1916:
        /*00f8*/ 	.byte	0x04, 0x1e
        /*00fa*/ 	.short	(.L_1918 - .L_1917)
.L_1917:
        /*00fc*/ 	.word	0x00000000
.L_1918:


//--------------------- .nv.info._ZN10layer_norm13ln_fwd_kernelINS_13Kernel_traitsIf13__nv_bfloat16S2_S2_fjLj1024ELj1ELj4ELj1ELj16ENS_18Kernel_traits_baseILj1024EfS2_S2_S2_fjLj128EEEEELb0ELb1ELb1ELb1EEEvNS_9FwdParamsE --------------------------
	.section	.nv.info._ZN10layer_norm13ln_fwd_kernelINS_13Kernel_traitsIf13__nv_bfloat16S2_S2_fjLj1024ELj1ELj4ELj1ELj16ENS_18Kernel_traits_baseILj1024EfS2_S2_S2_fjLj128EEEEELb0ELb1ELb1ELb1EEEvNS_9FwdParamsE,"",@"SHT_CUDA_INFO"
	.sectionflags	@""
	.align	4


	//----- nvinfo : EIATTR_CUDA_API_VERSION
	.align		4
        /*0000*/ 	.byte	0x04, 0x37
        /*0002*/ 	.short	(.L_1920 - .L_1919)
.L_1919:
        /*0004*/ 	.word	0x00000082


	//----- nvinfo : EIATTR_SW2861232_WAR
	.align		4
.L_1920:
        /*0008*/ 	.byte	0x01, 0x35
	.zero		2


	//----- nvinfo : EIATTR_PARAM_CBANK
	.align		4
        /*000c*/ 	.byte	0x04, 0x0a
        /*000e*/ 	.short	(.L_1922 - .L_1921)
	.align		4
.L_1921:
        /*0010*/ 	.word	index@(.nv.constant0._ZN10layer_norm13ln_fwd_kernelINS_13Kernel_traitsIf13__nv_bfloat16S2_S2_fjLj1024ELj1ELj4ELj1ELj16ENS_18Kernel_traits_baseILj1024EfS2_S2_S2_fjLj128EEEEELb0ELb1ELb1ELb1EEEvNS_9FwdParamsE)
        /*0014*/ 	.short	0x0160
        /*0016*/ 	.short	0x00e8


	//----- nvinfo : EIATTR_CBANK_PARAM_SIZE
	.align		4
.L_1922:
        /*0018*/ 	.byte	0x03, 0x19
        /*001a*/ 	.short	0x00e8


	//----- nvinfo : EIATTR_KPARAM_INFO
	.align		4
        /*001c*/ 	.byte	0x04, 0x17
        /*001e*/ 	.short	(.L_1924 - .L_1923)
.L_1923:
        /*0020*/ 	.word	0x00000000
        /*0024*/ 	.short	0x0000
        /*0026*/ 	.short	0x0000
        /*0028*/ 	.byte	0x00, 0xf0, 0xa1, 0x03


	//----- nvinfo : EIATTR_MAXREG_COUNT
	.align		4
.L_1924:
        /*002c*/ 	.byte	0x03, 0x1b
        /*002e*/ 	.short	0x00ff


	//----- nvinfo : EIATTR_MERCURY_ISA_VERSION
	.align		4
        /*0030*/ 	.byte	0x03, 0x5f
        /*0032*/ 	.short	0x0000


	//----- nvinfo : EIATTR_COOP_GROUP_MASK_REGIDS
	.align		4
        /*0034*/ 	.byte	0x04, 0x29
        /*0036*/ 	.short	(.L_1926 - .L_1925)


	//   ....[0]....
.L_1925:
        /*0038*/ 	.word	0xffffffff


	//   ....[1]....
        /*003c*/ 	.word	0xffffffff


	//   ....[2]....
        /*0040*/ 	.word	0xffffffff


	//   ....[3]....
        /*0044*/ 	.word	0xffffffff


	//   ....[4]....
        /*0048*/ 	.word	0xffffffff


	//   ....[5]....
        /*004c*/ 	.word	0xffffffff


	//   ....[6]....
        /*0050*/ 	.word	0xffffffff


	//   ....[7]....
        /*0054*/ 	.word	0xffffffff


	//   ....[8]....
        /*0058*/ 	.word	0xffffffff


	//   ....[9]....
        /*005c*/ 	.word	0xffffffff


	//   ....[10]....
        /*0060*/ 	.word	0xffffffff


	//   ....[11]....
        /*0064*/ 	.word	0xffffffff


	//   ....[12]....
        /*0068*/ 	.word	0xffffffff


	//   ....[13]....
        /*006c*/ 	.word	0xffffffff


	//   ....[14]....
        /*0070*/ 	.word	0xffffffff


	//   ....[15]....
        /*0074*/ 	.word	0xffffffff


	//   ....[16]....
        /*0078*/ 	.word	0xffffffff


	//   ....[17]....
        /*007c*/ 	.word	0xffffffff


	//   ....[18]....
        /*0080*/ 	.word	0xffffffff


	//   ....[19]....
        /*0084*/ 	.word	0xffffffff


	//----- nvinfo : EIATTR_COOP_GROUP_INSTR_OFFSETS
	.align		4
.L_1926:
        /*0088*/ 	.byte	0x04, 0x28
        /*008a*/ 	.short	(.L_1928 - .L_1927)


	//   ....[0]....
.L_1927:
        /*008c*/ 	.word	0x00002230


	//   ....[1]....
        /*0090*/ 	.word	0x00002260


	//   ....[2]....
        /*0094*/ 	.word	0x00002280


	//   ....[3]....
        /*0098*/ 	.word	0x000022a0


	//   ....[4]....
        /*009c*/ 	.word	0x000022c0


	//   ....[5]....
        /*00a0*/ 	.word	0x000026f0


	//   ....[6]....
        /*00a4*/ 	.word	0x00002710


	//   ....[7]....
        /*00a8*/ 	.word	0x00002730


	//   ....[8]....
        /*00ac*/ 	.word	0x00002750


	//   ....[9]....
        /*00b0*/ 	.word	0x00002770


	//   ....[10]....
        /*00b4*/ 	.word	0x00003170


	//   ....[11]....
        /*00b8*/ 	.word	0x000031e0


	//   ....[12]....
        /*00bc*/ 	.word	0x00003240


	//   ....[13]....
        /*00c0*/ 	.word	0x000032a0


	//   ....[14]....
        /*00c4*/ 	.word	0x00003300


	//   ....[15]....
        /*00c8*/ 	.word	0x00003770


	//   ....[16]....
        /*00cc*/ 	.word	0x000037d0


	//   ....[17]....
        /*00d0*/ 	.word	0x00003830


	//   ....[18]....
        /*00d4*/ 	.word	0x00003890


	//   ....[19]....
        /*00d8*/ 	.word	0x000038f0


	//----- nvinfo : EIATTR_EXIT_INSTR_OFFSETS
	.align		4
.L_1928:
        /*00dc*/ 	.byte	0x04, 0x1c
        /*00de*/ 	.short	(.L_1930 - .L_1929)


	//   ....[0]....
.L_1929:
        /*00e0*/ 	.word	0x000002a0


	//   ....[1]....
        /*00e4*/ 	.word	0x00003110


	//----- nvinfo : EIATTR_MAX_THREADS
	.align		4
.L_1930:
        /*00e8*/ 	.byte	0x04, 0x05
        /*00ea*/ 	.short	(.L_1932 - .L_1931)
.L_1931:
        /*00ec*/ 	.word	0x00000080
        /*00f0*/ 	.word	0x00000001
        /*00f4*/ 	.word	0x00000001


	//----- nvinfo : EIATTR_CRS_STACK_SIZE
	.align		4
.L_1932:
        /*00f8*/ 	.byte	0x04, 0x1e
        /*00fa*/ 	.short	(.L_1934 - .L_1933)
.L_1933:
        /*00fc*/ 	.word	0x00000000
.L_1934:


//--------------------- .nv.info._ZN10layer_norm13ln_fwd_kernelINS_13Kernel_traitsIf13__nv_bfloat16S2_S2_fjLj1024ELj1ELj4ELj1ELj16ENS_18Kernel_traits_baseILj1024EfS2_S2_S2_fjLj128EEEEELb1ELb0ELb0ELb0EEEvNS_9FwdParamsE --------------------------
	.section	.nv.info._ZN10layer_norm13ln_fwd_kernelINS_13Kernel_traitsIf13__nv_bfloat16S2_S2_fjLj1024ELj1ELj4ELj1ELj16ENS_18Kernel_traits_baseILj1024EfS2_S2_S2_fjLj128EEEEELb1ELb0ELb0ELb0EEEvNS_9FwdParamsE,"",@"SHT_CUDA_INFO"
	.sectionflags	@""
	.align	4


	//----- nvinfo : EIATTR_CUDA_API_VERSION
	.align		4
        /*0000*/ 	.byte	0x04, 0x37
        /*0002*/ 	.short	(.L_1936 - .L_1935)
.L_1935:
        /*0004*/ 	.word	0x00000082


	//----- nvinfo : EIATTR_SW2861232_WAR
	.align		4
.L_1936:
        /*0008*/ 	.byte	0x01, 0x35
	.zero		2


	//----- nvinfo : EIATTR_PARAM_CBANK
	.align		4
        /*000c*/ 	.byte	0x04, 0x0a
        /*000e*/ 	.short	(.L_1938 - .L_1937)
	.align		4
.L_1937:
        /*0010*/ 	.word	index@(.nv.constant0._ZN10layer_norm13ln_fwd_kernelINS_13Kernel_traitsIf13__nv_bfloat16S2_S2_fjLj1024ELj1ELj4ELj1ELj16ENS_18Kernel_traits_baseILj1024EfS2_S2_S2_fjLj128EEEEELb1ELb0ELb0ELb0EEEvNS_9FwdParamsE)
        /*0014*/ 	.short	0x0160
        /*0016*/ 	.short	0x00e8


	//----- nvinfo : EIATTR_CBANK_PARAM_SIZE
	.align		4
.L_1938:
        /*0018*/ 	.byte	0x03, 0x19
        /*001a*/ 	.short	0x00e8


	//----- nvinfo : EIATTR_KPARAM_INFO
	.align		4
        /*001c*/ 	.byte	0x04, 0x17
        /*001e*/ 	.short	(.L_1940 - .L_1939)
.L_1939:
        /*0020*/ 	.word	0x00000000
        /*0024*/ 	.short	0x0000
        /*0026*/ 	.short	0x0000
        /*0028*/ 	.byte	0x00, 0xf0, 0xa1, 0x03


	//----- nvinfo : EIATTR_MAXREG_COUNT
	.align		4
.L_1940:
        /*002c*/ 	.byte	0x03, 0x1b
        /*002e*/ 	.short	0x00ff


	//----- nvinfo : EIATTR_MERCURY_ISA_VERSION
	.align		4
        /*0030*/ 	.byte	0x03, 0x5f
        /*0032*/ 	.short	0x0000


	//----- nvinfo : EIATTR_COOP_GROUP_MASK_REGIDS
	.align		4
        /*0034*/ 	.byte	0x04, 0x29
        /*0036*/ 	.short	(.L_1942 - .L_1941)


	//   ....[0]....
.L_1941:
        /*0038*/ 	.word	0xffffffff


	//   ....[1]....
        /*003c*/ 	.word	0xffffffff


	//   ....[2]....
        /*0040*/ 	.word	0xffffffff


	//   ....[3]....
        /*0044*/ 	.word	0xffffffff


	//   ....[4]....
        /*0048*/ 	.word	0xffffffff


	//   ....[5]....
        /*004c*/ 	.word	0xffffffff


	//   ....[6]....
        /*0050*/ 	.word	0xffffffff


	//   ....[7]....
        /*0054*/ 	.word	0xffffffff


	//   ....[8]....
        /*0058*/ 	.word	0xffffffff


	//   ....[9]....
        /*005c*/ 	.word	0xffffffff


	//   ....[10]....
        /*0060*/ 	.word	0xffffffff


	//   ....[11]....
        /*0064*/ 	.word	0xffffffff


	//   ....[12]....
        /*0068*/ 	.word	0xffffffff


	//   ....[13]....
        /*006c*/ 	.word	0xffffffff


	//   ....[14]....
        /*0070*/ 	.word	0xffffffff


	//   ....[15]....
        /*0074*/ 	.word	0xffffffff


	//   ....[16]....
        /*0078*/ 	.word	0xffffffff


	//   ....[17]....
        /*007c*/ 	.word	0xffffffff


	//   ....[18]....
        /*0080*/ 	.word	0xffffffff


	//   ....[19]....
        /*0084*/ 	.word	0xffffffff


	//----- nvinfo : EIATTR_COOP_GROUP_INSTR_OFFSETS
	.align		4
.L_1942:
        /*0088*/ 	.byte	0x04, 0x28
        /*008a*/ 	.short	(.L_1944 - .L_1943)


	//   ....[0]....
.L_1943:
        /*008c*/ 	.word	0x0000c040


	//   ....[1]....
        /*0090*/ 	.word	0x0000c070


	//   ....[2]....
        /*0094*/ 	.word	0x0000c0a0


	//   ....[3]....
        /*0098*/ 	.word	0x0000c0c0


	//   ....[4]....
        /*009c*/ 	.word	0x0000c0e0


	//   ....[5]....
        /*00a0*/ 	.word	0x0000c520


	//   ....[6]....
        /*00a4*/ 	.word	0x0000c540


	//   ....[7]....
        /*00a8*/ 	.word	0x0000c560


	//   ....[8]....
        /*00ac*/ 	.word	0x0000c580


	//   ....[9]....
        /*00b0*/ 	.word	0x0000c5a0


	//   ....[10]....
        /*00b4*/ 	.word	0x0000d050


	//   ....[11]....
        /*00b8*/ 	.word	0x0000d0d0


	//   ....[12]....
        /*00bc*/ 	.word	0x0000d130


	//   ....[13]....
        /*00c0*/ 	.word	0x0000d190


	//   ....[14]....
        /*00c4*/ 	.word	0x0000d1f0


	//   ....[15]....
        /*00c8*/ 	.word	0x0000d680


	//   ....[16]....
        /*00cc*/ 	.word	0x0000d6e0


	//   ....[17]....
        /*00d0*/ 	.word	0x0000d740


	//   ....[18]....
        /*00d4*/ 	.word	0x0000d7a0


	//   ....[19]....
        /*00d8*/ 	.word	0x0000d810


	//----- nvinfo : EIATTR_EXIT_INSTR_OFFSETS
	.align		4
.L_1944:
        /*00dc*/ 	.byte	0x04, 0x1c
        /*00de*/ 	.short	(.L_1946 - .L_1945)


	//   ....[0]....
.L_1945:
        /*00e0*/ 	.word	0x00000a30


	//   ....[1]....
        /*00e4*/ 	.word	0x0000cff0


	//----- nvinfo : EIATTR_MAX_THREADS
	.align		4
.L_1946:
        /*00e8*/ 	.byte	0x04, 0x05
        /*00ea*/ 	.short	(.L_1948 - .L_1947)
.L_1947:
        /*00ec*/ 	.word	0x00000080
        /*00f0*/ 	.word	0x00000001
        /*00f4*/ 	.word	0x00000001


	//----- nvinfo : EIATTR_CRS_STACK_SIZE
	.align		4
.L_1948:
        /*00f8*/ 	.byte	0x04, 0x1e
        /*00fa*/ 	.short	(.L_1950 - .L_1949)
.L_1949:
        /*00fc*/ 	.word	0x00000000
.L_1950:


//--------------------- .nv.info._ZN10layer_norm13ln_fwd_kernelINS_13Kernel_traitsIf13__nv_bfloat16S2_S2_fjLj1024ELj1ELj4ELj1ELj16ENS_18Kernel_traits_baseILj1024EfS2_S2_S2_fjLj128EEEEELb1ELb0ELb0ELb1EEEvNS_9FwdParamsE --------------------------
	.section	.nv.info._ZN10layer_norm13ln_fwd_kernelINS_13Kernel_traitsIf13__nv_bfloat16S2_S2_fjLj1024ELj1ELj4ELj1ELj16ENS_18Kernel_traits_baseILj1024EfS2_S2_S2_fjLj128EEEEELb1ELb0ELb0ELb1EEEvNS_9FwdParamsE,"",@"SHT_CUDA_INFO"
	.sectionflags	@""
	.align	4


	//----- nvinfo : EIATTR_CUDA_API_VERSION
	.align		4
        /*0000*/ 	.byte	0x04, 0x37
        /*0002*/ 	.short	(.L_1952 - .L_1951)
.L_1951:
        /*0004*/ 	.word	0x00000082


	//----- nvinfo : EIATTR_SW2861232_WAR
	.align		4
.L_1952:
        /*0008*/ 	.byte	0x01, 0x35
	.zero		2


	//----- nvinfo : EIATTR_PARAM_CBANK
	.align		4
        /*000c*/ 	.byte	0x04, 0x0a
        /*000e*/ 	.short	(.L_1954 - .L_1953)
	.align		4
.L_1953:
        /*0010*/ 	.word	index@(.nv.constant0._ZN10layer_norm13ln_fwd_kernelINS_13Kernel_traitsIf13__nv_bfloat16S2_S2_fjLj1024ELj1ELj4ELj1ELj16ENS_18Kernel_traits_baseILj1024EfS2_S2_S2_fjLj128EEEEELb1ELb0ELb0ELb1EEEvNS_9FwdParamsE)
        /*0014*/ 	.short	0x0160
        /*0016*/ 	.short	0x00e8


	//----- nvinfo : EIATTR_CBANK_PARAM_SIZE
	.align		4
.L_1954:
        /*0018*/ 	.byte	0x03, 0x19
        /*001a*/ 	.short	0x00e8


	//----- nvinfo : EIATTR_KPARAM_INFO
	.align		4
        /*001c*/ 	.byte	0x04, 0x17
        /*001e*/ 	.short	(.L_1956 - .L_1955)
.L_1955:
        /*0020*/ 	.word	0x00000000
        /*0024*/ 	.short	0x0000
        /*0026*/ 	.short	0x0000
        /*0028*/ 	.byte	0x00, 0xf0, 0xa1, 0x03


	//----- nvinfo : EIATTR_MAXREG_COUNT
	.align		4
.L_1956:
        /*002c*/ 	.byte	0x03, 0x1b
        /*002e*/ 	.short	0x00ff


	//----- nvinfo : EIATTR_MERCURY_ISA_VERSION
	.align		4
        /*0030*/ 	.byte	0x03, 0x5f
        /*0032*/ 	.short	0x0000


	//----- nvinfo : EIATTR_COOP_GROUP_MASK_REGIDS
	.align		4
        /*0034*/ 	.byte	0x04, 0x29
        /*0036*/ 	.short	(.L_1958 - .L_1957)


	//   ....[0]....
.L_1957:
        /*0038*/ 	.word	0xffffffff


	//   ....[1]....
        /*003c*/ 	.word	0xffffffff


	//   ....[2]....
        /*0040*/ 	.word	0xffffffff


	//   ....[3]....
        /*0044*/ 	.word	0xffffffff


	//   ....[4]....
        /*0048*/ 	.word	0xffffffff


	//   ....[5]....
        /*004c*/ 	.word	0xffffffff


	//   ....[6]....
        /*0050*/ 	.word	0xffffffff


	//   ....[7]....
        /*0054*/ 	.word	0xffffffff


	//   ....[8]....
        /*0058*/ 	.word	0xffffffff


	//   ....[9]....
        /*005c*/ 	.word	0xffffffff


	//   ....[10]....
        /*0060*/ 	.word	0xffffffff


	//   ....[11]....
        /*0064*/ 	.word	0xffffffff


	//   ....[12]....
        /*0068*/ 	.word	0xffffffff


	//   ....[13]....
        /*006c*/ 	.word	0xffffffff


	//   ....[14]....
        /*0070*/ 	.word	0xffffffff


	//   ....[15]....
        /*0074*/ 	.word	0xffffffff


	//   ....[16]....
        /*0078*/ 	.word	0xffffffff


	//   ....[17]....
        /*007c*/ 	.word	0xffffffff


	//   ....[18]....
        /*0080*/ 	.word	0xffffffff


	//   ....[19]....
        /*0084*/ 	.word	0xffffffff


	//----- nvinfo : EIATTR_COOP_GROUP_INSTR_OFFSETS
	.align		4
.L_1958:
        /*0088*/ 	.byte	0x04, 0x28
        /*008a*/ 	.short	(.L_1960 - .L_1959)


	//   ....[0]....
.L_1959:
        /*008c*/ 	.word	0x0000be00


	//   ....[1]....
        /*0090*/ 	.word	0x0000be30


	//   ....[2]....
        /*0094*/ 	.word	0x0000be50


	//   ....[3]....
        /*0098*/ 	.word	0x0000be70


	//   ....[4]....
        /*009c*/ 	.word	0x0000be90


	//   ....[5]....
        /*00a0*/ 	.word	0x0000c2c0


	//   ....[6]....
        /*00a4*/ 	.word	0x0000c2e0


	//   ....[7]....
        /*00a8*/ 	.word	0x0000c300


	//   ....[8]....
        /*00ac*/ 	.word	0x0000c320


	//   ....[9]....
        /*00b0*/ 	.word	0x0000c340


	//   ....[10]....
        /*00b4*/ 	.word	0x0000cca0


	//   ....[11]....
        /*00b8*/ 	.word	0x0000cd00


	//   ....[12]....
        /*00bc*/ 	.word	0x0000cd60


	//   ....[13]....
        /*00c0*/ 	.word	0x0000cdc0


	//   ....[14]....
        /*00c4*/ 	.word	0x0000ce20


	//   ....[15]....
        /*00c8*/ 	.word	0x0000d290


	//   ....[16]....
        /*00cc*/ 	.word	0x0000d2f0


	//   ....[17]....
        /*00d0*/ 	.word	0x0000d350


	//   ....[18]....
        /*00d4*/ 	.word	0x0000d3b0


	//   ....[19]....
        /*00d8*/ 	.word	0x0000d410


	//----- nvinfo : EIATTR_EXIT_INSTR_OFFSETS
	.align		4
.L_1960:
        /*00dc*/ 	.byte	0x04, 0x1c
        /*00de*/ 	.short	(.L_1962 - .L_1961)


	//   ....[0]....
.L_1961:
        /*00e0*/ 	.word	0x000006b0


	//   ....[1]....
        /*00e4*/ 	.word	0x0000cc50


	//----- nvinfo : EIATTR_MAX_THREADS
	.align		4
.L_1962:
        /*00e8*/ 	.byte	0x04, 0x05
        /*00ea*/ 	.short	(.L_1964 - .L_1963)
.L_1963:
        /*00ec*/ 	.word	0x00000080
        /*00f0*/ 	.word	0x00000001
        /*00f4*/ 	.word	0x00000001


	//----- nvinfo : EIATTR_CRS_STACK_SIZE
	.align		4
.L_1964:
        /*00f8*/ 	.byte	0x04, 0x1e
        /*00fa*/ 	.short	(.L_1966 - .L_1965)
.L_1965:
        /*00fc*/ 	.word	0x00000000
.L_1966:


//--------------------- .nv.info._ZN10layer_norm13ln_fwd_kernelINS_13Kernel_traitsIf13__nv_bfloat16S2_S2_fjLj1024ELj1ELj4ELj1ELj16ENS_18Kernel_traits_baseILj1024EfS2_S2_S2_fjLj128EEEEELb1ELb0ELb1ELb0EEEvNS_9FwdParamsE --------------------------
	.section	.nv.info._ZN10layer_norm13ln_fwd_kernelINS_13Kernel_traitsIf13__nv_bfloat16S2_S2_fjLj1024ELj1ELj4ELj1ELj16ENS_18Kernel_traits_baseILj1024EfS2_S2_S2_fjLj128EEEEELb1ELb0ELb1ELb0EEEvNS_9FwdParamsE,"",@"SHT_CUDA_INFO"
	.sectionflags	@""
	.align	4


	//----- nvinfo : EIATTR_CUDA_API_VERSION
	.align		4
        /*0000*/ 	.byte	0x04, 0x37
        /*0002*/ 	.short	(.L_1968 - .L_1967)
.L_1967:
        /*0004*/ 	.word	0x00000082


	//----- nvinfo : EIATTR_SW2861232_WAR
	.align		4
.L_1968:
        /*0008*/ 	.byte	0x01, 0x35
	.zero		2


	//----- nvinfo : EIATTR_PARAM_CBANK
	.align		4
        /*000c*/ 	.byte	0x04, 0x0a
        /*000e*/ 	.short	(.L_1970 - .L_1969)
	.align		4
.L_1969:
        /*0010*/ 	.word	index@(.nv.constant0._ZN10layer_norm13ln_fwd_kernelINS_13Kernel_traitsIf13__nv_bfloat16S2_S2_fjLj1024ELj1ELj4ELj1ELj16ENS_18Kernel_traits_baseILj1024EfS2_S2_S2_fjLj128EEEEELb1ELb0ELb1ELb0EEEvNS_9FwdParamsE)
        /*0014*/ 	.short	0x0160
        /*0016*/ 	.short	0x00e8


	//----- nvinfo : EIATTR_CBANK_PARAM_SIZE
	.align		4
.L_1970:
        /*0018*/ 	.byte	0x03, 0x19
        /*001a*/ 	.short	0x00e8


	//----- nvinfo : EIATTR_KPARAM_INFO
	.align		4
        /*001c*/ 	.byte	0x04, 0x17
        /*001e*/ 	.short	(.L_1972 - .L_1971)
.L_1971:
        /*0020*/ 	.word	0x00000000
        /*0024*/ 	.short	0x0000
        /*0026*/ 	.short	0x0000
        /*0028*/ 	.byte	0x00, 0xf0, 0xa1, 0x03


	//----- nvinfo : EIATTR_MAXREG_COUNT
	.align		4
.L_1972:
        /*002c*/ 	.byte	0x03, 0x1b
        /*002e*/ 	.short	0x00ff


	//----- nvinfo : EIATTR_MERCURY_ISA_VERSION
	.align		4
        /*0030*/ 	.byte	0x03, 0x5f
        /*0032*/ 	.short	0x0000


	//----- nvinfo : EIATTR_COOP_GROUP_MASK_REGIDS
	.align		4
        /*0034*/ 	.byte	0x04, 0x29
        /*0036*/ 	.short	(.L_1974 - .L_1973)


	//   ....[0]....
.L_1973:
        /*0038*/ 	.word	0xffffffff


	//   ....[1]....
        /*003c*/ 	.word	0xffffffff


	//   ....[2]....
        /*0040*/ 	.word	0xffffffff


	//   ....[3]....
        /*0044*/ 	.word	0xffffffff


	//   ....[4]....
        /*0048*/ 	.word	0xffffffff


	//   ....[5]....
        /*004c*/ 	.word	0xffffffff


	//   ....[6]....
        /*0050*/ 	.word	0xffffffff


	//   ....[7]....
        /*0054*/ 	.word	0xffffffff


	//   ....[8]....
        /*0058*/ 	.word	0xffffffff


	//   ....[9]....
        /*005c*/ 	.word	0xffffffff


	//   ....[10]....
        /*0060*/ 	.word	0xffffffff


	//   ....[11]....
        /*0064*/ 	.word	0xffffffff


	//   ....[12]....
        /*0068*/ 	.word	0xffffffff


	//   ....[13]....
        /*006c*/ 	.word	0xffffffff


	//   ....[14]....
        /*0070*/ 	.word	0xffffffff


	//   ....[15]....
        /*0074*/ 	.word	0xffffffff


	//   ....[16]....
        /*0078*/ 	.word	0xffffffff


	//   ....[17]....
        /*007c*/ 	.word	0xffffffff


	//   ....[18]....
        /*0080*/ 	.word	0xffffffff


	//   ....[19]....
        /*0084*/ 	.word	0xffffffff


	//----- nvinfo : EIATTR_COOP_GROUP_INSTR_OFFSETS
	.align		4
.L_1974:
        /*0088*/ 	.byte	0x04, 0x28
        /*008a*/ 	.short	(.L_1976 - .L_1975)


	//   ....[0]....
.L_1975:
        /*008c*/ 	.word	0x0000da60


	//   ....[1]....
        /*0090*/ 	.word	0x0000da90


	//   ....[2]....
        /*0094*/ 	.word	0x0000dab0


	//   ....[3]....
        /*0098*/ 	.word	0x0000dad0


	//   ....[4]....
        /*009c*/ 	.word	0x0000daf0


	//   ....[5]....
        /*00a0*/ 	.word	0x0000df30


	//   ....[6]....
        /*00a4*/ 	.word	0x0000df50


	//   ....[7]....
        /*00a8*/ 	.word	0x0000df70


	//   ....[8]....
        /*00ac*/ 	.word	0x0000df90


	//   ....[9]....
        /*00b0*/ 	.word	0x0000dfb0


	//   ....[10]....
        /*00b4*/ 	.word	0x0000eac0


	//   ....[11]....
        /*00b8*/ 	.word	0x0000eb40


	//   ....[12]....
        /*00bc*/ 	.word	0x0000eba0


	//   ....[13]....
        /*00c0*/ 	.word	0x0000ec00


	//   ....[14]....
        /*00c4*/ 	.word	0x0000ec60


	//   ....[15]....
        /*00c8*/ 	.word	0x0000f0e0


	//   ....[16]....
        /*00cc*/ 	.word	0x0000f140


	//   ....[17]....
        /*00d0*/ 	.word	0x0000f1a0


	//   ....[18]....
        /*00d4*/ 	.word	0x0000f200


	//   ....[19]....
        /*00d8*/ 	.word	0x0000f270


	//----- nvinfo : EIATTR_EXIT_INSTR_OFFSETS
	.align		4
.L_1976:
        /*00dc*/ 	.byte	0x04, 0x1c
        /*00de*/ 	.short	(.L_1978 - .L_1977)


	//   ....[0]....
.L_1977:
        /*00e0*/ 	.word	0x00000a20


	//   ....[1]....
        /*00e4*/ 	.word	0x0000ea60


	//----- nvinfo : EIATTR_MAX_THREADS
	.align		4
.L_1978:
        /*00e8*/ 	.byte	0x04, 0x05
        /*00ea*/ 	.short	(.L_1980 - .L_1979)
.L_1979:
        /*00ec*/ 	.word	0x00000080
        /*00f0*/ 	.word	0x00000001
        /*00f4*/ 	.word	0x00000001


	//----- nvinfo : EIATTR_CRS_STACK_SIZE
	.align		4
.L_1980:
        /*00f8*/ 	.byte	0x04, 0x1e
        /*00fa*/ 	.short	(.L_1982 - .L_1981)
.L_1981:
        /*00fc*/ 	.word	0x00000000
.L_1982:


//--------------------- .nv.info._ZN10layer_norm13ln_fwd_kernelINS_13Kernel_traitsIf13__nv_bfloat16S2_S2_fjLj1024ELj1ELj4ELj1ELj16ENS_18Kernel_traits_baseILj1024EfS2_S2_S2_fjLj128EEEEELb1ELb0ELb1ELb1EEEvNS_9FwdParamsE --------------------------
	.section	.nv.info._ZN10layer_norm13ln_fwd_kernelINS_13Kernel_traitsIf13__nv_bfloat16S2_S2_fjLj1024ELj1ELj4ELj1ELj16ENS_18Kernel_traits_baseILj1024EfS2_S2_S2_fjLj128EEEEELb1ELb0ELb1ELb1EEEvNS_9FwdParamsE,"",@"SHT_CUDA_INFO"
	.sectionflags	@""
	.align	4


	//----- nvinfo : EIATTR_CUDA_API_VERSION
	.align		4
        /*0000*/ 	.byte	0x04, 0x37
        /*0002*/ 	.short	(.L_1984 - .L_1983)
.L_1983:
        /*0004*/ 	.word	0x00000082


	//----- nvinfo : EIATTR_SW2861232_WAR
	.align		4
.L_1984:
        /*0008*/ 	.byte	0x01, 0x35
	.zero		2


	//----- nvinfo : EIATTR_PARAM_CBANK
	.align		4
        /*000c*/ 	.byte	0x04, 0x0a
        /*000e*/ 	.short	(.L_1986 - .L_1985)
	.align		4
.L_1985:
        /*0010*/ 	.word	index@(.nv.constant0._ZN10layer_norm13ln_fwd_kernelINS_13Kernel_traitsIf13__nv_bfloat16S2_S2_fjLj1024ELj1ELj4ELj1ELj16ENS_18Kernel_traits_baseILj1024EfS2_S2_S2_fjLj128EEEEELb1ELb0ELb1ELb1EEEvNS_9FwdParamsE)
        /*0014*/ 	.short	0x0160
        /*0016*/ 	.short	0x00e8


	//----- nvinfo : EIATTR_CBANK_PARAM_SIZE
	.align		4
.L_1986:
        /*0018*/ 	.byte	0x03, 0x19
        /*001a*/ 	.short	0x00e8


	//----- nvinfo : EIATTR_KPARAM_INFO
	.align		4
        /*001c*/ 	.byte	0x04, 0x17
        /*001e*/ 	.short	(.L_1988 - .L_1987)
.L_1987:
        /*0020*/ 	.word	0x00000000
        /*0024*/ 	.short	0x0000
        /*0026*/ 	.short	0x0000
        /*0028*/ 	.byte	0x00, 0xf0, 0xa1, 0x03


	//----- nvinfo : EIATTR_MAXREG_COUNT
	.align		4
.L_1988:
        /*002c*/ 	.byte	0x03, 0x1b
        /*002e*/ 	.short	0x00ff


	//----- nvinfo : EIATTR_MERCURY_ISA_VERSION
	.align		4
        /*0030*/ 	.byte	0x03, 0x5f
        /*0032*/ 	.short	0x0000


	//----- nvinfo : EIATTR_COOP_GROUP_MASK_REGIDS
	.align		4
        /*0034*/ 	.byte	0x04, 0x29
        /*0036*/ 	.short	(.L_1990 - .L_1989)


	//   ....[0]....
.L_1989:
        /*0038*/ 	.word	0xffffffff


	//   ....[1]....
        /*003c*/ 	.word	0xffffffff


	//   ....[2]....
        /*0040*/ 	.word	0xffffffff


	//   ....[3]....
        /*0044*/ 	.word	0xffffffff


	//   ....[4]....
        /*0048*/ 	.word	0xffffffff


	//   ....[5]....
        /*004c*/ 	.word	0xffffffff


	//   ....[6]....
        /*0050*/ 	.word	0xffffffff


	//   ....[7]....
        /*0054*/ 	.word	0xffffffff


	//   ....[8]....
        /*0058*/ 	.word	0xffffffff


	//   ....[9]....
        /*005c*/ 	.word	0xffffffff


	//   ....[10]....
        /*0060*/ 	.word	0xffffffff


	//   ....[11]....
        /*0064*/ 	.word	0xffffffff


	//   ....[12]....
        /*0068*/ 	.word	0xffffffff


	//   ....[13]....
        /*006c*/ 	.word	0xffffffff


	//   ....[14]....
        /*0070*/ 	.word	0xffffffff


	//   ....[15]....
        /*0074*/ 	.word	0xffffffff


	//   ....[16]....
        /*0078*/ 	.word	0xffffffff


	//   ....[17]....
        /*007c*/ 	.word	0xffffffff


	//   ....[18]....
        /*0080*/ 	.word	0xffffffff


	//   ....[19]....
        /*0084*/ 	.word	0xffffffff


	//----- nvinfo : EIATTR_COOP_GROUP_INSTR_OFFSETS
	.align		4
.L_1990:
        /*0088*/ 	.byte	0x04, 0x28
        /*008a*/ 	.short	(.L_1992 - .L_1991)


	//   ....[0]....
.L_1991:
        /*008c*/ 	.word	0x0000d2a0


	//   ....[1]....
        /*0090*/ 	.word	0x0000d2d0


	//   ....[2]....
        /*0094*/ 	.word	0x0000d2f0


	//   ....[3]....
        /*0098*/ 	.word	0x0000d310


	//   ....[4]....
        /*009c*/ 	.word	0x0000d330


	//   ....[5]....
        /*00a0*/ 	.word	0x0000d760


	//   ....[6]....
        /*00a4*/ 	.word	0x0000d780


	//   ....[7]....
        /*00a8*/ 	.word	0x0000d7a0


	//   ....[8]....
        /*00ac*/ 	.word	0x0000d7c0


	//   ....[9]....
        /*00b0*/ 	.word	0x0000d7e0


	//   ....[10]....
        /*00b4*/ 	.word	0x0000e1f0


	//   ....[11]....
        /*00b8*/ 	.word	0x0000e260


	//   ....[12]....
        /*00bc*/ 	.word	0x0000e2c0


	//   ....[13]....
        /*00c0*/ 	.word	0x0000e320


	//   ....[14]....
        /*00c4*/ 	.word	0x0000e380


	//   ....[15]....
        /*00c8*/ 	.word	0x0000e7f0


	//   ....[16]....
        /*00cc*/ 	.word	0x0000e850


	//   ....[17]....
        /*00d0*/ 	.word	0x0000e8b0


	//   ....[18]....
        /*00d4*/ 	.word	0x0000e910


	//   ....[19]....
        /*00d8*/ 	.word	0x0000e970


	//----- nvinfo : EIATTR_EXIT_INSTR_OFFSETS
	.align		4
.L_1992:
        /*00dc*/ 	.byte	0x04, 0x1c
        /*00de*/ 	.short	(.L_1994 - .L_1993)


	//   ....[0]....
.L_1993:
        /*00e0*/ 	.word	0x000006d0


	//   ....[1]....
        /*00e4*/ 	.word	0x0000e1a0


	//----- nvinfo : EIATTR_MAX_THREADS
	.align		4
.L_1994:
        /*00e8*/ 	.byte	0x04, 0x05
        /*00ea*/ 	.short	(.L_1996 - .L_1995)
.L_1995:
        /*00ec*/ 	.word	0x00000080
        /*00f0*/ 	.word	0x00000001
        /*00f4*/ 	.word	0x00000001


	//----- nvinfo : EIATTR_CRS_STACK_SIZE
	.align		4
.L_1996:
        /*00f8*/ 	.byte	0x04, 0x1e
        /*00fa*/ 	.short	(.L_1998 - .L_1997)
.L_1997:
        /*00fc*/ 	.word	0x00000000
.L_1998:


//--------------------- .nv.info._ZN10layer_norm13ln_fwd_kernelINS_13Kernel_traitsIf13__nv_bfloat16S2_S2_fjLj1024ELj1ELj4ELj1ELj16ENS_18Kernel_traits_baseILj1024EfS2_S2_S2_fjLj128EEEEELb1ELb1ELb0ELb0EEEvNS_9FwdParamsE --------------------------
	.section	.nv.info._ZN10layer_norm13ln_fwd_kernelINS_13Kernel_traitsIf13__nv_bfloat16S2_S2_fjLj1024ELj1ELj4ELj1ELj16ENS_18Kernel_traits_baseILj1024EfS2_S2_S2_fjLj128EEEEELb1ELb1ELb0ELb0EEEvNS_9FwdParamsE,"",@"SHT_CUDA_INFO"
	.sectionflags	@""
	.align	4


	//----- nvinfo : EIATTR_CUDA_API_VERSION
	.align		4
        /*0000*/ 	.byte	0x04, 0x37
        /*0002*/ 	.short	(.L_2000 - .L_1999)
.L_1999:
        /*0004*/ 	.word	0x00000082


	//----- nvinfo : EIATTR_SW2861232_WAR
	.align		4
.L_2000:
        /*0008*/ 	.byte	0x01, 0x35
	.zero		2


	//----- nvinfo : EIATTR_PARAM_CBANK
	.align		4
        /*000c*/ 	.byte	0x04, 0x0a
        /*000e*/ 	.short	(.L_2002 - .L_2001)
	.align		4
.L_2001:
        /*0010*/ 	.word	index@(.nv.constant0._ZN10layer_norm13ln_fwd_kernelINS_13Kernel_traitsIf13__nv_bfloat16S2_S2_fjLj1024ELj1ELj4ELj1ELj16ENS_18Kernel_traits_baseILj1024EfS2_S2_S2_fjLj128EEEEELb1ELb1ELb0ELb0EEEvNS_9FwdParamsE)
        /*0014*/ 	.short	0x0160
        /*0016*/ 	.short	0x00e8


	//----- nvinfo : EIATTR_CBANK_PARAM_SIZE
	.align		4
.L_2002:
        /*0018*/ 	.byte	0x03, 0x19
        /*001a*/ 	.short	0x00e8


	//----- nvinfo : EIATTR_KPARAM_INFO
	.align		4
        /*001c*/ 	.byte	0x04, 0x17
        /*001e*/ 	.short	(.L_2004 - .L_2003)
.L_2003:
        /*0020*/ 	.word	0x00000000
        /*0024*/ 	.short	0x0000
        /*0026*/ 	.short	0x0000
        /*0028*/ 	.byte	0x00, 0xf0, 0xa1, 0x03


	//----- nvinfo : EIATTR_MAXREG_COUNT
	.align		4
.L_2004:
        /*002c*/ 	.byte	0x03, 0x1b
        /*002e*/ 	.short	0x00ff


	//----- nvinfo : EIATTR_MERCURY_ISA_VERSION
	.align		4
        /*0030*/ 	.byte	0x03, 0x5f
        /*0032*/ 	.short	0x0000


	//----- nvinfo : EIATTR_COOP_GROUP_MASK_REGIDS
	.align		4
        /*0034*/ 	.byte	0x04, 0x29
        /*0036*/ 	.short	(.L_2006 - .L_2005)


	//   ....[0]....
.L_2005:
        /*0038*/ 	.word	0xffffffff


	//   ....[1]....
        /*003c*/ 	.word	0xffffffff


	//   ....[2]....
        /*0040*/ 	.word	0xffffffff


	//   ....[3]....
        /*0044*/ 	.word	0xffffffff


	//   ....[4]....
        /*0048*/ 	.word	0xffffffff


	//   ....[5]....
        /*004c*/ 	.word	0xffffffff


	//   ....[6]....
        /*0050*/ 	.word	0xffffffff


	//   ....[7]....
        /*0054*/ 	.word	0xffffffff


	//   ....[8]....
        /*0058*/ 	.word	0xffffffff


	//   ....[9]....
        /*005c*/ 	.word	0xffffffff


	//   ....[10]....
        /*0060*/ 	.word	0xffffffff


	//   ....[11]....
        /*0064*/ 	.word	0xffffffff


	//   ....[12]....
        /*0068*/ 	.word	0xffffffff


	//   ....[13]....
        /*006c*/ 	.word	0xffffffff


	//   ....[14]....
        /*0070*/ 	.word	0xffffffff


	//   ....[15]....
        /*0074*/ 	.word	0xffffffff


	//   ....[16]....
        /*0078*/ 	.word	0xffffffff


	//   ....[17]....
        /*007c*/ 	.word	0xffffffff


	//   ....[18]....
        /*0080*/ 	.word	0xffffffff


	//   ....[19]....
        /*0084*/ 	.word	0xffffffff


	//----- nvinfo : EIATTR_COOP_GROUP_INSTR_OFFSETS
	.align		4
.L_2006:
        /*0088*/ 	.byte	0x04, 0x28
        /*008a*/ 	.short	(.L_2008 - .L_2007)


	//   ....[0]....
.L_2007:
        /*008c*/ 	.word	0x0000c2c0


	//   ....[1]....
        /*0090*/ 	.word	0x0000c2f0


	//   ....[2]....
        /*0094*/ 	.word	0x0000c320


	//   ....[3]....
        /*0098*/ 	.word	0x0000c340


	//   ....[4]....
        /*009c*/ 	.word	0x0000c360


	//   ....[5]....
        /*00a0*/ 	.word	0x0000c7a0


	//   ....[6]....
        /*00a4*/ 	.word	0x0000c7c0


	//   ....[7]....
        /*00a8*/ 	.word	0x0000c7e0


	//   ....[8]....
        /*00ac*/ 	.word	0x0000c800


	//   ....[9]....
        /*00b0*/ 	.word	0x0000c820


	//   ....[10]....
        /*00b4*/ 	.word	0x0000d2c0


	//   ....[11]....
        /*00b8*/ 	.word	0x0000d340


	//   ....[12]....
        /*00bc*/ 	.word	0x0000d3a0


	//   ....[13]....
        /*00c0*/ 	.word	0x0000d400


	//   ....[14]....
        /*00c4*/ 	.word	0x0000d460


	//   ....[15]....
        /*00c8*/ 	.word	0x0000d8f0


	//   ....[16]....
        /*00cc*/ 	.word	0x0000d950


	//   ....[17]....
        /*00d0*/ 	.word	0x0000d9b0


	//   ....[18]....
        /*00d4*/ 	.word	0x0000da10


	//   ....[19]....
        /*00d8*/ 	.word	0x0000da80


	//----- nvinfo : EIATTR_EXIT_INSTR_OFFSETS
	.align		4
.L_2008:
        /*00dc*/ 	.byte	0x04, 0x1c
        /*00de*/ 	.short	(.L_2010 - .L_2009)


	//   ....[0]....
.L_2009:
        /*00e0*/ 	.word	0x00000b30


	//   ....[1]....
        /*00e4*/ 	.word	0x0000d270


	//----- nvinfo : EIATTR_MAX_THREADS
	.align		4
.L_2010:
        /*00e8*/ 	.byte	0x04, 0x05
        /*00ea*/ 	.short	(.L_2012 - .L_2011)
.L_2011:
        /*00ec*/ 	.word	0x00000080
        /*00f0*/ 	.word	0x00000001
        /*00f4*/ 	.word	0x00000001


	//----- nvinfo : EIATTR_CRS_STACK_SIZE
	.align		4
.L_2012:
        /*00f8*/ 	.byte	0x04, 0x1e
        /*00fa*/ 	.short	(.L_2014 - .L_2013)
.L_2013:
        /*00fc*/ 	.word	0x00000000
.L_2014:


//--------------------- .nv.info._ZN10layer_norm13ln_fwd_kernelINS_13Kernel_traitsIf13__nv_bfloat16S2_S2_fjLj1024ELj1ELj4ELj1ELj16ENS_18Kernel_traits_baseILj1024EfS2_S2_S2_fjLj128EEEEELb1ELb1ELb0ELb1EEEvNS_9FwdParamsE --------------------------
	.section	.nv.info._ZN10layer_norm13ln_fwd_kernelINS_13Kernel_traitsIf13__nv_bfloat16S2_S2_fjLj1024ELj1ELj4ELj1ELj16ENS_18Kernel_traits_baseILj1024EfS2_S2_S2_fjLj128EEEEELb1ELb1ELb0ELb1EEEvNS_9FwdParamsE,"",@"SHT_CUDA_INFO"
	.sectionflags	@""
	.align	4


	//----- nvinfo : EIATTR_CUDA_API_VERSION
	.align		4
        /*0000*/ 	.byte	0x04, 0x37
        /*0002*/ 	.short	(.L_2016 - .L_2015)
.L_2015:
        /*0004*/ 	.word	0x00000082


	//----- nvinfo : EIATTR_SW2861232_WAR
	.align		4
.L_2016:
        /*0008*/ 	.byte	0x01, 0x35
	.zero		2


	//----- nvinfo : EIATTR_PARAM_CBANK
	.align		4
        /*000c*/ 	.byte	0x04, 0x0a
        /*000e*/ 	.short	(.L_2018 - .L_2017)
	.align		4
.L_2017:
        /*0010*/ 	.word	index@(.nv.constant0._ZN10layer_norm13ln_fwd_kernelINS_13Kernel_traitsIf13__nv_bfloat16S2_S2_fjLj1024ELj1ELj4ELj1ELj16ENS_18Kernel_traits_baseILj1024EfS2_S2_S2_fjLj128EEEEELb1ELb1ELb0ELb1EEEvNS_9FwdParamsE)
        /*0014*/ 	.short	0x0160
        /*0016*/ 	.short	0x00e8


	//----- nvinfo : EIATTR_CBANK_PARAM_SIZE
	.align		4
.L_2018:
        /*0018*/ 	.byte	0x03, 0x19
        /*001a*/ 	.short	0x00e8


	//----- nvinfo : EIATTR_KPARAM_INFO
	.align		4
        /*001c*/ 	.byte	0x04, 0x17
        /*001e*/ 	.short	(.L_2020 - .L_2019)
.L_2019:
        /*0020*/ 	.word	0x00000000
        /*0024*/ 	.short	0x0000
        /*0026*/ 	.short	0x0000
        /*0028*/ 	.byte	0x00, 0xf0, 0xa1, 0x03


	//----- nvinfo : EIATTR_MAXREG_COUNT
	.align		4
.L_2020:
        /*002c*/ 	.byte	0x03, 0x1b
        /*002e*/ 	.short	0x00ff


	//----- nvinfo : EIATTR_MERCURY_ISA_VERSION
	.align		4
        /*0030*/ 	.byte	0x03, 0x5f
        /*0032*/ 	.short	0x0000


	//----- nvinfo : EIATTR_COOP_GROUP_MASK_REGIDS
	.align		4
        /*0034*/ 	.byte	0x04, 0x29
        /*0036*/ 	.short	(.L_2022 - .L_2021)


	//   ....[0]....
.L_2021:
        /*0038*/ 	.word	0xffffffff


	//   ....[1]....
        /*003c*/ 	.word	0xffffffff


	//   ....[2]....
        /*0040*/ 	.word	0xffffffff


	//   ....[3]....
        /*0044*/ 	.word	0xffffffff


	//   ....[4]....
        /*0048*/ 	.word	0xffffffff


	//   ....[5]....
        /*004c*/ 	.word	0xffffffff


	//   ....[6]....
        /*0050*/ 	.word	0xffffffff


	//   ....[7]....
        /*0054*/ 	.word	0xffffffff


	//   ....[8]....
        /*0058*/ 	.word	0xffffffff


	//   ....[9]....
        /*005c*/ 	.word	0xffffffff


	//   ....[10]....
        /*0060*/ 	.word	0xffffffff


	//   ....[11]....
        /*0064*/ 	.word	0xffffffff


	//   ....[12]....
        /*0068*/ 	.word	0xffffffff


	//   ....[13]....
        /*006c*/ 	.word	0xffffffff


	//   ....[14]....
        /*0070*/ 	.word	0xffffffff


	//   ....[15]....
        /*0074*/ 	.word	0xffffffff


	//   ....[16]....
        /*0078*/ 	.word	0xffffffff


	//   ....[17]....
        /*007c*/ 	.word	0xffffffff


	//   ....[18]....
        /*0080*/ 	.word	0xffffffff


	//   ....[19]....
        /*0084*/ 	.word	0xffffffff


	//----- nvinfo : EIATTR_COOP_GROUP_INSTR_OFFSETS
	.align		4
.L_2022:
        /*0088*/ 	.byte	0x04, 0x28
        /*008a*/ 	.short	(.L_2024 - .L_2023)


	//   ....[0]....
.L_2023:
        /*008c*/ 	.word	0x0000c0c0


	//   ....[1]....
        /*0090*/ 	.word	0x0000c0f0


	//   ....[2]....
        /*0094*/ 	.word	0x0000c110


	//   ....[3]....
        /*0098*/ 	.word	0x0000c130


	//   ....[4]....
        /*009c*/ 	.word	0x0000c150


	//   ....[5]....
        /*00a0*/ 	.word	0x0000c580


	//   ....[6]....
        /*00a4*/ 	.word	0x0000c5a0


	//   ....[7]....
        /*00a8*/ 	.word	0x0000c5c0


	//   ....[8]....
        /*00ac*/ 	.word	0x0000c5e0


	//   ....[9]....
        /*00b0*/ 	.word	0x0000c600


	//   ....[10]....
        /*00b4*/ 	.word	0x0000cf60


	//   ....[11]....
        /*00b8*/ 	.word	0x0000cfd0


	//   ....[12]....
        /*00bc*/ 	.word	0x0000d030


	//   ....[13]....
        /*00c0*/ 	.word	0x0000d090


	//   ....[14]....
        /*00c4*/ 	.word	0x0000d0f0


	//   ....[15]....
        /*00c8*/ 	.word	0x0000d560


	//   ....[16]....
        /*00cc*/ 	.word	0x0000d5c0


	//   ....[17]....
        /*00d0*/ 	.word	0x0000d620


	//   ....[18]....
        /*00d4*/ 	.word	0x0000d680


	//   ....[19]....
        /*00d8*/ 	.word	0x0000d6e0


	//----- nvinfo : EIATTR_EXIT_INSTR_OFFSETS
	.align		4
.L_2024:
        /*00dc*/ 	.byte	0x04, 0x1c
        /*00de*/ 	.short	(.L_2026 - .L_2025)


	//   ....[0]....
.L_2025:
        /*00e0*/ 	.word	0x00000700


	//   ....[1]....
        /*00e4*/ 	.word	0x0000cf10


	//----- nvinfo : EIATTR_MAX_THREADS
	.align		4
.L_2026:
        /*00e8*/ 	.byte	0x04, 0x05
        /*00ea*/ 	.short	(.L_2028 - .L_2027)
.L_2027:
        /*00ec*/ 	.word	0x00000080
        /*00f0*/ 	.word	0x00000001
        /*00f4*/ 	.word	0x00000001


	//----- nvinfo : EIATTR_CRS_STACK_SIZE
	.align		4
.L_2028:
        /*00f8*/ 	.byte	0x04, 0x1e
        /*00fa*/ 	.short	(.L_2030 - .L_2029)
.L_2029:
        /*00fc*/ 	.word	0x00000000
.L_2030:


//--------------------- .nv.info._ZN10layer_norm13ln_fwd_kernelINS_13Kernel_traitsIf13__nv_bfloat16S2_S2_fjLj1024ELj1ELj4ELj1ELj16ENS_18Kernel_traits_baseILj1024EfS2_S2_S2_fjLj128EEEEELb1ELb1ELb1ELb0EEEvNS_9FwdParamsE --------------------------
	.section	.nv.info._ZN10layer_norm13ln_fwd_kernelINS_13Kernel_traitsIf13__nv_bfloat16S2_S2_fjLj1024ELj1ELj4ELj1ELj16ENS_18Kernel_traits_baseILj1024EfS2_S2_S2_fjLj128EEEEELb1ELb1ELb1ELb0EEEvNS_9FwdParamsE,"",@"SHT_CUDA_INFO"
	.sectionflags	@""
	.align	4


	//----- nvinfo : EIATTR_CUDA_API_VERSION
	.align		4
        /*0000*/ 	.byte	0x04, 0x37
        /*0002*/ 	.short	(.L_2032 - .L_2031)
.L_2031:
        /*0004*/ 	.word	0x00000082


	//----- nvinfo : EIATTR_SW2861232_WAR
	.align		4
.L_2032:
        /*0008*/ 	.byte	0x01, 0x35
	.zero		2


	//----- nvinfo : EIATTR_PARAM_CBANK
	.align		4
        /*000c*/ 	.byte	0x04, 0x0a
        /*000e*/ 	.short	(.L_2034 - .L_2033)
	.align		4
.L_2033:
        /*0010*/ 	.word	index@(.nv.constant0._ZN10layer_norm13ln_fwd_kernelINS_13Kernel_traitsIf13__nv_bfloat16S2_S2_fjLj1024ELj1ELj4ELj1ELj16ENS_18Kernel_traits_baseILj1024EfS2_S2_S2_fjLj128EEEEELb1ELb1ELb1ELb0EEEvNS_9FwdParamsE)
        /*0014*/ 	.short	0x0160
        /*0016*/ 	.short	0x00e8


	//----- nvinfo : EIATTR_CBANK_PARAM_SIZE
	.align		4
.L_2034:
        /*0018*/ 	.byte	0x03, 0x19
        /*001a*/ 	.short	0x00e8


	//----- nvinfo : EIATTR_KPARAM_INFO
	.align		4
        /*001c*/ 	.byte	0x04, 0x17
        /*001e*/ 	.short	(.L_2036 - .L_2035)
.L_2035:
        /*0020*/ 	.word	0x00000000
        /*0024*/ 	.short	0x0000
        /*0026*/ 	.short	0x0000
        /*0028*/ 	.byte	0x00, 0xf0, 0xa1, 0x03


	//----- nvinfo : EIATTR_MAXREG_COUNT
	.align		4
.L_2036:
        /*002c*/ 	.byte	0x03, 0x1b
        /*002e*/ 	.short	0x00ff


	//----- nvinfo : EIATTR_MERCURY_ISA_VERSION
	.align		4
        /*0030*/ 	.byte	0x03, 0x5f
        /*0032*/ 	.short	0x0000


	//----- nvinfo : EIATTR_COOP_GROUP_MASK_REGIDS
	.align		4
        /*0034*/ 	.byte	0x04, 0x29
        /*0036*/ 	.short	(.L_2038 - .L_2037)


	//   ....[0]....
.L_2037:
        /*0038*/ 	.word	0xffffffff


	//   ....[1]....
        /*003c*/ 	.word	0xffffffff


	//   ....[2]....
        /*0040*/ 	.word	0xffffffff


	//   ....[3]....
        /*0044*/ 	.word	0xffffffff


	//   ....[4]....
        /*0048*/ 	.word	0xffffffff


	//   ....[5]....
        /*004c*/ 	.word	0xffffffff


	//   ....[6]....
        /*0050*/ 	.word	0xffffffff


	//   ....[7]....
        /*0054*/ 	.word	0xffffffff


	//   ....[8]....
        /*0058*/ 	.word	0xffffffff


	//   ....[9]....
        /*005c*/ 	.word	0xffffffff


	//   ....[10]....
        /*0060*/ 	.word	0xffffffff


	//   ....[11]....
        /*0064*/ 	.word	0xffffffff


	//   ....[12]....
        /*0068*/ 	.word	0xffffffff


	//   ....[13]....
        /*006c*/ 	.word	0xffffffff


	//   ....[14]....
        /*0070*/ 	.word	0xffffffff


	//   ....[15]....
        /*0074*/ 	.word	0xffffffff


	//   ....[16]....
        /*0078*/ 	.word	0xffffffff


	//   ....[17]....
        /*007c*/ 	.word	0xffffffff


	//   ....[18]....
        /*0080*/ 	.word	0xffffffff


	//   ....[19]....
        /*0084*/ 	.word	0xffffffff


	//----- nvinfo : EIATTR_COOP_GROUP_INSTR_OFFSETS
	.align		4
.L_2038:
        /*0088*/ 	.byte	0x04, 0x28
        /*008a*/ 	.short	(.L_2040 - .L_2039)


	//   ....[0]....
.L_2039:
        /*008c*/ 	.word	0x0000de00


	//   ....[1]....
        /*0090*/ 	.word	0x0000de30


	//   ....[2]....
        /*0094*/ 	.word	0x0000de50


	//   ....[3]....
        /*0098*/ 	.word	0x0000de70


	//   ....[4]....
        /*009c*/ 	.word	0x0000de90


	//   ....[5]....
        /*00a0*/ 	.word	0x0000e2d0


	//   ....[6]....
        /*00a4*/ 	.word	0x0000e2f0


	//   ....[7]....
        /*00a8*/ 	.word	0x0000e310


	//   ....[8]....
        /*00ac*/ 	.word	0x0000e330


	//   ....[9]....
        /*00b0*/ 	.word	0x0000e350


	//   ....[10]....
        /*00b4*/ 	.word	0x0000ee50


	//   ....[11]....
        /*00b8*/ 	.word	0x0000eec0


	//   ....[12]....
        /*00bc*/ 	.word	0x0000ef20


	//   ....[13]....
        /*00c0*/ 	.word	0x0000ef80


	//   ....[14]....
        /*00c4*/ 	.word	0x0000efe0


	//   ....[15]....
        /*00c8*/ 	.word	0x0000f470


	//   ....[16]....
        /*00cc*/ 	.word	0x0000f4d0


	//   ....[17]....
        /*00d0*/ 	.word	0x0000f530


	//   ....[18]....
        /*00d4*/ 	.word	0x0000f590


	//   ....[19]....
        /*00d8*/ 	.word	0x0000f600


	//----- nvinfo : EIATTR_EXIT_INSTR_OFFSETS
	.align		4
.L_2040:
        /*00dc*/ 	.byte	0x04, 0x1c
        /*00de*/ 	.short	(.L_2042 - .L_2041)


	//   ....[0]....
.L_2041:
        /*00e0*/ 	.word	0x00000b20


	//   ....[1]....
        /*00e4*/ 	.word	0x0000ee00


	//----- nvinfo : EIATTR_MAX_THREADS
	.align		4
.L_2042:
        /*00e8*/ 	.byte	0x04, 0x05
        /*00ea*/ 	.short	(.L_2044 - .L_2043)
.L_2043:
        /*00ec*/ 	.word	0x00000080
        /*00f0*/ 	.word	0x00000001
        /*00f4*/ 	.word	0x00000001


	//----- nvinfo : EIATTR_CRS_STACK_SIZE
	.align		4
.L_2044:
        /*00f8*/ 	.byte	0x04, 0x1e
        /*00fa*/ 	.short	(.L_2046 - .L_2045)
.L_2045:
        /*00fc*/ 	.word	0x00000000
.L_2046:


//--------------------- .nv.info._ZN10layer_norm13ln_fwd_kernelINS_13Kernel_traitsIf13__nv_bfloat16S2_S2_fjLj1024ELj1ELj4ELj1ELj16ENS_18Kernel_traits_baseILj1024EfS2_S2_S2_fjLj128EEEEELb1ELb1ELb1ELb1EEEvNS_9FwdParamsE --------------------------
	.section	.nv.info._ZN10layer_norm13ln_fwd_kernelINS_13Kernel_traitsIf13__nv_bfloat16S2_S2_fjLj1024ELj1ELj4ELj1ELj16ENS_18Kernel_traits_baseILj1024EfS2_S2_S2_fjLj128EEEEELb1ELb1ELb1ELb1EEEvNS_9FwdParamsE,"",@"SHT_CUDA_INFO"
	.sectionflags	@""
	.align	4


	//----- nvinfo : EIATTR_CUDA_API_VERSION
	.align		4
        /*0000*/ 	.byte	0x04, 0x37
        /*0002*/ 	.short	(.L_2048 - .L_2047)
.L_2047:
        /*0004*/ 	.word	0x00000082


	//----- nvinfo : EIATTR_SW2861232_WAR
	.align		4
.L_2048:
        /*0008*/ 	.byte	0x01, 0x35
	.zero		2


	//----- nvinfo : EIATTR_PARAM_CBANK
	.align		4
        /*000c*/ 	.byte	0x04, 0x0a
        /*000e*/ 	.short	(.L_2050 - .L_2049)
	.align		4
.L_2049:
        /*0010*/ 	.word	index@(.nv.constant0._ZN10layer_norm13ln_fwd_kernelINS_13Kernel_traitsIf13__nv_bfloat16S2_S2_fjLj1024ELj1ELj4ELj1ELj16ENS_18Kernel_traits_baseILj1024EfS2_S2_S2_fjLj128EEEEELb1ELb1ELb1ELb1EEEvNS_9FwdParamsE)
        /*0014*/ 	.short	0x0160
        /*0016*/ 	.short	0x00e8


	//----- nvinfo : EIATTR_CBANK_PARAM_SIZE
	.align		4
.L_2050:
        /*0018*/ 	.byte	0x03, 0x19
        /*001a*/ 	.short	0x00e8


	//----- nvinfo : EIATTR_KPARAM_INFO
	.align		4
        /*001c*/ 	.byte	0x04, 0x17
        /*001e*/ 	.short	(.L_2052 - .L_2051)
.L_2051:
        /*0020*/ 	.word	0x00000000
        /*0024*/ 	.short	0x0000
        /*0026*/ 	.short	0x0000
        /*0028*/ 	.byte	0x00, 0xf0, 0xa1, 0x03


	//----- nvinfo : EIATTR_MAXREG_COUNT
	.align		4
.L_2052:
        /*002c*/ 	.byte	0x03, 0x1b
        /*002e*/ 	.short	0x00ff


	//----- nvinfo : EIATTR_MERCURY_ISA_VERSION
	.align		4
        /*0030*/ 	.byte	0x03, 0x5f
        /*0032*/ 	.short	0x0000


	//----- nvinfo : EIATTR_COOP_GROUP_MASK_REGIDS
	.align		4
        /*0034*/ 	.byte	0x04, 0x29
        /*0036*/ 	.short	(.L_2054 - .L_2053)


	//   ....[0]....
.L_2053:
        /*0038*/ 	.word	0xffffffff


	//   ....[1]....
        /*003c*/ 	.word	0xffffffff


	//   ....[2]....
        /*0040*/ 	.word	0xffffffff


	//   ....[3]....
        /*0044*/ 	.word	0xffffffff


	//   ....[4]....
        /*0048*/ 	.word	0xffffffff


	//   ....[5]....
        /*004c*/ 	.word	0xffffffff


	//   ....[6]....
        /*0050*/ 	.word	0xffffffff


	//   ....[7]....
        /*0054*/ 	.word	0xffffffff


	//   ....[8]....
        /*0058*/ 	.word	0xffffffff


	//   ....[9]....
        /*005c*/ 	.word	0xffffffff


	//   ....[10]....
        /*0060*/ 	.word	0xffffffff


	//   ....[11]....
        /*0064*/ 	.word	0xffffffff


	//   ....[12]....
        /*0068*/ 	.word	0xffffffff


	//   ....[13]....
        /*006c*/ 	.word	0xffffffff


	//   ....[14]....
        /*0070*/ 	.word	0xffffffff


	//   ....[15]....
        /*0074*/ 	.word	0xffffffff


	//   ....[16]....
        /*0078*/ 	.word	0xffffffff


	//   ....[17]....
        /*007c*/ 	.word	0xffffffff


	//   ....[18]....
        /*0080*/ 	.word	0xffffffff


	//   ....[19]....
        /*0084*/ 	.word	0xffffffff


	//----- nvinfo : EIATTR_COOP_GROUP_INSTR_OFFSETS
	.align		4
.L_2054:
        /*0088*/ 	.byte	0x04, 0x28
        /*008a*/ 	.short	(.L_2056 - .L_2055)


	//   ....[0]....
.L_2055:
        /*008c*/ 	.word	0x0000d830


	//   ....[1]....
        /*0090*/ 	.word	0x0000d860


	//   ....[2]....
        /*0094*/ 	.word	0x0000d880


	//   ....[3]....
        /*0098*/ 	.word	0x0000d8a0


	//   ....[4]....
        /*009c*/ 	.word	0x0000d8c0


	//   ....[5]....
        /*00a0*/ 	.word	0x0000dcf0


	//   ....[6]....
        /*00a4*/ 	.word	0x0000dd10


	//   ....[7]....
        /*00a8*/ 	.word	0x0000dd30


	//   ....[8]....
        /*00ac*/ 	.word	0x0000dd50


	//   ....[9]....
        /*00b0*/ 	.word	0x0000dd70


	//   ....[10]....
        /*00b4*/ 	.word	0x0000e780


	//   ....[11]....
        /*00b8*/ 	.word	0x0000e7f0


	//   ....[12]....
        /*00bc*/ 	.word	0x0000e860


	//   ....[13]....
        /*00c0*/ 	.word	0x0000e8d0


	//   ....[14]....
        /*00c4*/ 	.word	0x0000e940


	//   ....[15]....
        /*00c8*/ 	.word	0x0000edb0


	//   ....[16]....
        /*00cc*/ 	.word	0x0000ee10


	//   ....[17]....
        /*00d0*/ 	.word	0x0000ee70


	//   ....[18]....
        /*00d4*/ 	.word	0x0000eed0


	//   ....[19]....
        /*00d8*/ 	.word	0x0000ef30


	//----- nvinfo : EIATTR_EXIT_INSTR_OFFSETS
	.align		4
.L_2056:
        /*00dc*/ 	.byte	0x04, 0x1c
        /*00de*/ 	.short	(.L_2058 - .L_2057)


	//   ....[0]....
.L_2057:
        /*00e0*/ 	.word	0x000006f0


	//   ....[1]....
        /*00e4*/ 	.word	0x0000e720


	//----- nvinfo : EIATTR_MAX_THREADS
	.align		4
.L_2058:
        /*00e8*/ 	.byte	0x04, 0x05
        /*00ea*/ 	.short	(.L_2060 - .L_2059)
.L_2059:
        /*00ec*/ 	.word	0x00000080
        /*00f0*/ 	.word	0x00000001
        /*00f4*/ 	.word	0x00000001


	//----- nvinfo : EIATTR_CRS_STACK_SIZE
	.align		4
.L_2060:
        /*00f8*/ 	.byte	0x04, 0x1e
        /*00fa*/ 	.short	(.L_2062 - .L_2061)
.L_2061:
        /*00fc*/ 	.word	0x00000000
.L_2062:


//--------------------- .nv.info._ZN10layer_norm13ln_fwd_kernelINS_13Kernel_traitsI13__nv_bfloat16S2_fS2_fjLj1024ELj1ELj4ELj1ELj16ENS_18Kernel_traits_baseILj1024ES2_S2_fS2_fjLj128EEEEELb0ELb0ELb0ELb0EEEvNS_9FwdParamsE --------------------------
	.section	.nv.info._ZN10layer_norm13ln_fwd_kernelINS_13Kernel_traitsI13__nv_bfloat16S2_fS2_fjLj1024ELj1ELj4ELj1ELj16ENS_18Kernel_traits_baseILj1024ES2_S2_fS2_fjLj128EEEEELb0ELb0ELb0ELb0EEEvNS_9FwdParamsE,"",@"SHT_CUDA_INFO"
	.sectionflags	@""
	.align	4


	//----- nvinfo : EIATTR_CUDA_API_VERSION
	.align		4
        /*0000*/ 	.byte	0x04, 0x37
        /*0002*/ 	.short	(.L_2064 - .L_2063)
.L_2063:
        /*0004*/ 	.word	0x00000082


	//----- nvinfo : EIATTR_SW2861232_WAR
	.align		4
.L_2064:
        /*0008*/ 	.byte	0x01, 0x35
	.zero		2


	//----- nvinfo : EIATTR_PARAM_CBANK
	.align		4
        /*000c*/ 	.byte	0x04, 0x0a
        /*000e*/ 	.short	(.L_2066 - .L_2065)
	.align		4
.L_2065:
        /*0010*/ 	.word	index@(.nv.constant0._ZN10layer_norm13ln_fwd_kernelINS_13Kernel_traitsI13__nv_bfloat16S2_fS2_fjLj1024ELj1ELj4ELj1ELj16ENS_18Kernel_traits_baseILj1024ES2_S2_fS2_fjLj128EEEEELb0ELb0ELb0ELb0EEEvNS_9FwdParamsE)
        /*0014*/ 	.short	0x0160
        /*0016*/ 	.short	0x00e8


	//----- nvinfo : EIATTR_CBANK_PARAM_SIZE
	.align		4
.L_2066:
        /*0018*/ 	.byte	0x03, 0x19
        /*001a*/ 	.short	0x00e8


	//----- nvinfo : EIATTR_KPARAM_INFO
	.align		4
        /*001c*/ 	.byte	0x04, 0x17
        /*001e*/ 	.short	(.L_2068 - .L_2067)
.L_2067:
        /*0020*/ 	.word	0x00000000
        /*0024*/ 	.short	0x0000
        /*0026*/ 	.short	0x0000
        /*0028*/ 	.byte	0x00, 0xf0, 0xa1, 0x03


	//----- nvinfo : EIATTR_MAXREG_COUNT
	.align		4
.L_2068:
        /*002c*/ 	.byte	0x03, 0x1b
        /*002e*/ 	.short	0x00ff


	//----- nvinfo : EIATTR_MERCURY_ISA_VERSION
	.align		4
        /*0030*/ 	.byte	0x03, 0x5f
        /*0032*/ 	.short	0x0000


	//----- nvinfo : EIATTR_COOP_GROUP_MASK_REGIDS
	.align		4
        /*0034*/ 	.byte	0x04, 0x29
        /*0036*/ 	.short	(.L_2070 - .L_2069)


	//   ....[0]....
.L_2069:
        /*0038*/ 	.word	0xffffffff


	//   ....[1]....
        /*003c*/ 	.word	0xffffffff


	//   ....[2]....
        /*0040*/ 	.word	0xffffffff


	//   ....[3]....
        /*0044*/ 	.word	0xffffffff


	//   ....[4]....
        /*0048*/ 	.word	0xffffffff


	//   ....[5]....
        /*004c*/ 	.word	0xffffffff


	//   ....[6]....
        /*0050*/ 	.word	0xffffffff


	//   ....[7]....
        /*0054*/ 	.word	0xffffffff


	//   ....[8]....
        /*0058*/ 	.word	0xffffffff


	//   ....[9]....
        /*005c*/ 	.word	0xffffffff


	//   ....[10]....
        /*0060*/ 	.word	0xffffffff


	//   ....[11]....
        /*0064*/ 	.word	0xffffffff


	//   ....[12]....
        /*0068*/ 	.word	0xffffffff


	//   ....[13]....
        /*006c*/ 	.word	0xffffffff


	//   ....[14]....
        /*0070*/ 	.word	0xffffffff


	//   ....[15]....
        /*0074*/ 	.word	0xffffffff


	//   ....[16]....
        /*0078*/ 	.word	0xffffffff


	//   ....[17]....
        /*007c*/ 	.word	0xffffffff


	//   ....[18]....
        /*0080*/ 	.word	0xffffffff


	//   ....[19]....
        /*0084*/ 	.word	0xffffffff


	//----- nvinfo : EIATTR_COOP_GROUP_INSTR_OFFSETS
	.align		4
.L_2070:
        /*0088*/ 	.byte	0x04, 0x28
        /*008a*/ 	.short	(.L_2072 - .L_2071)


	//   ....[0]....
.L_2071:
        /*008c*/ 	.word	0x000016b0


	//   ....[1]....
        /*0090*/ 	.word	0x000016e0


	//   ....[2]....
        /*0094*/ 	.word	0x00001700


	//   ....[3]....
        /*0098*/ 	.word	0x00001720


	//   ....[4]....
        /*009c*/ 	.word	0x00001740


	//   ....[5]....
        /*00a0*/ 	.word	0x00001b80


	//   ....[6]....
        /*00a4*/ 	.word	0x00001ba0


	//   ....[7]....
        /*00a8*/ 	.word	0x00001bc0


	//   ....[8]....
        /*00ac*/ 	.word	0x00001be0


	//   ....[9]....
        /*00b0*/ 	.word	0x00001c00


	//   ....[10]....
        /*00b4*/ 	.word	0x00002670


	//   ....[11]....
        /*00b8*/ 	.word	0x000026f0


	//   ....[12]....
        /*00bc*/ 	.word	0x00002750


	//   ....[13]....
        /*00c0*/ 	.word	0x000027b0


	//   ....[14]....
        /*00c4*/ 	.word	0x00002810


	//   ....[15]....
        /*00c8*/ 	.word	0x00002c90


	//   ....[16]....
        /*00cc*/ 	.word	0x00002cf0


	//   ....[17]....
        /*00d0*/ 	.word	0x00002d50


	//   ....[18]....
        /*00d4*/ 	.word	0x00002db0


	//   ....[19]....
        /*00d8*/ 	.word	0x00002e20


	//----- nvinfo : EIATTR_EXIT_INSTR_OFFSETS
	.align		4
.L_2072:
        /*00dc*/ 	.byte	0x04, 0x1c
        /*00de*/ 	.short	(.L_2074 - .L_2073)


	//   ....[0]....
.L_2073:
        /*00e0*/ 	.word	0x00000490


	//   ....[1]....
        /*00e4*/ 	.word	0x00002610


	//----- nvinfo : EIATTR_MAX_THREADS
	.align		4
.L_2074:
        /*00e8*/ 	.byte	0x04, 0x05
        /*00ea*/ 	.short	(.L_2076 - .L_2075)
.L_2075:
        /*00ec*/ 	.word	0x00000080
        /*00f0*/ 	.word	0x00000001
        /*00f4*/ 	.word	0x00000001


	//----- nvinfo : EIATTR_CRS_STACK_SIZE
	.align		4
.L_2076:
        /*00f8*/ 	.byte	0x04, 0x1e
        /*00fa*/ 	.short	(.L_2078 - .L_2077)
.L_2077:
        /*00fc*/ 	.word	0x00000000
.L_2078:


//--------------------- .nv.info._ZN10layer_norm13ln_fwd_kernelINS_13Kernel_traitsI13__nv_bfloat16S2_fS2_fjLj1024ELj1ELj4ELj1ELj16ENS_18Kernel_traits_baseILj1024ES2_S2_fS2_fjLj128EEEEELb0ELb0ELb0ELb1EEEvNS_9FwdParamsE --------------------------
	.section	.nv.info._ZN10layer_norm13ln_fwd_kernelINS_13Kernel_traitsI13__nv_bfloat16S2_fS2_fjLj1024ELj1ELj4ELj1ELj16ENS_18Kernel_traits_baseILj1024ES2_S2_fS2_fjLj128EEEEELb0ELb0ELb0ELb1EEEvNS_9FwdParamsE,"",@"SHT_CUDA_INFO"
	.sectionflags	@""
	.align	4


	//----- nvinfo : EIATTR_CUDA_API_VERSION
	.align		4
        /*0000*/ 	.byte	0x04, 0x37
        /*0002*/ 	.short	(.L_2080 - .L_2079)
.L_2079:
        /*0004*/ 	.word	0x00000082


	//----- nvinfo : EIATTR_SW2861232_WAR
	.align		4
.L_2080:
        /*0008*/ 	.byte	0x01, 0x35
	.zero		2


	//----- nvinfo : EIATTR_PARAM_CBANK
	.align		4
        /*000c*/ 	.byte	0x04, 0x0a
        /*000e*/ 	.short	(.L_2082 - .L_2081)
	.align		4
.L_2081:
        /*0010*/ 	.word	index@(.nv.constant0._ZN10layer_norm13ln_fwd_kernelINS_13Kernel_traitsI13__nv_bfloat16S2_fS2_fjLj1024ELj1ELj4ELj1ELj16ENS_18Kernel_traits_baseILj1024ES2_S2_fS2_fjLj128EEEEELb0ELb0ELb0ELb1EEEvNS_9FwdParamsE)
        /*0014*/ 	.short	0x0160
        /*0016*/ 	.short	0x00e8


	//----- nvinfo : EIATTR_CBANK_PARAM_SIZE
	.align		4
.L_2082:
        /*0018*/ 	.byte	0x03, 0x19
        /*001a*/ 	.short	0x00e8


	//----- nvinfo : EIATTR_KPARAM_INFO
	.align		4
        /*001c*/ 	.byte	0x04, 0x17
        /*001e*/ 	.short	(.L_2084 - .L_2083)
.L_2083:
        /*0020*/ 	.word	0x00000000
        /*0024*/ 	.short	0x0000
        /*0026*/ 	.short	0x0000
        /*0028*/ 	.byte	0x00, 0xf0, 0xa1, 0x03


	//----- nvinfo : EIATTR_MAXREG_COUNT
	.align		4
.L_2084:
        /*002c*/ 	.byte	0x03, 0x1b
        /*002e*/ 	.short	0x00ff


	//----- nvinfo : EIATTR_MERCURY_ISA_VERSION
	.align		4
        /*0030*/ 	.byte	0x03, 0x5f
        /*0032*/ 	.short	0x0000


	//----- nvinfo : EIATTR_COOP_GROUP_MASK_REGIDS
	.align		4
        /*0034*/ 	.byte	0x04, 0x29
        /*0036*/ 	.short	(.L_2086 - .L_2085)


	//   ....[0]....
.L_2085:
        /*0038*/ 	.word	0xffffffff


	//   ....[1]....
        /*003c*/ 	.word	0xffffffff


	//   ....[2]....
        /*0040*/ 	.word	0xffffffff


	//   ....[3]....
        /*0044*/ 	.word	0xffffffff


	//   ....[4]....
        /*0048*/ 	.word	0xffffffff


	//   ....[5]....
        /*004c*/ 	.word	0xffffffff


	//   ....[6]....
        /*0050*/ 	.word	0xffffffff


	//   ....[7]....
        /*0054*/ 	.word	0xffffffff


	//   ....[8]....
        /*0058*/ 	.word	0xffffffff


	//   ....[9]....
        /*005c*/ 	.word	0xffffffff


	//   ....[10]....
        /*0060*/ 	.word	0xffffffff


	//   ....[11]....
        /*0064*/ 	.word	0xffffffff


	//   ....[12]....
        /*0068*/ 	.word	0xffffffff


	//   ....[13]....
        /*006c*/ 	.word	0xffffffff


	//   ....[14]....
        /*0070*/ 	.word	0xffffffff


	//   ....[15]....
        /*0074*/ 	.word	0xffffffff


	//   ....[16]....
        /*0078*/ 	.word	0xffffffff


	//   ....[17]....
        /*007c*/ 	.word	0xffffffff


	//   ....[18]....
        /*0080*/ 	.word	0xffffffff


	//   ....[19]....
        /*0084*/ 	.word	0xffffffff


	//----- nvinfo : EIATTR_COOP_GROUP_INSTR_OFFSETS
	.align		4
.L_2086:
        /*0088*/ 	.byte	0x04, 0x28
        /*008a*/ 	.short	(.L_2088 - .L_2087)


	//   ....[0]....
.L_2087:
        /*008c*/ 	.word	0x00001320


	//   ....[1]....
        /*0090*/ 	.word	0x00001350


	//   ....[2]....
        /*0094*/ 	.word	0x00001370


	//   ....[3]....
        /*0098*/ 	.word	0x00001390


	//   ....[4]....
        /*009c*/ 	.word	0x000013b0


	//   ....[5]....
        /*00a0*/ 	.word	0x000017e0


	//   ....[6]....
        /*00a4*/ 	.word	0x00001800


	//   ....[7]....
        /*00a8*/ 	.word	0x00001820


	//   ....[8]....
        /*00ac*/ 	.word	0x00001840


	//   ....[9]....
        /*00b0*/ 	.word	0x00001860


	//   ....[10]....
        /*00b4*/ 	.word	0x00002270


	//   ....[11]....
        /*00b8*/ 	.word	0x000022e0


	//   ....[12]....
        /*00bc*/ 	.word	0x00002340


	//   ....[13]....
        /*00c0*/ 	.word	0x000023a0


	//   ....[14]....
        /*00c4*/ 	.word	0x00002400


	//   ....[15]....
        /*00c8*/ 	.word	0x00002870


	//   ....[16]....
        /*00cc*/ 	.word	0x000028d0


	//   ....[17]....
        /*00d0*/ 	.word	0x00002930


	//   ....[18]....
        /*00d4*/ 	.word	0x00002990


	//   ....[19]....
        /*00d8*/ 	.word	0x000029f0


	//----- nvinfo : EIATTR_EXIT_INSTR_OFFSETS
	.align		4
.L_2088:
        /*00dc*/ 	.byte	0x04, 0x1c
        /*00de*/ 	.short	(.L_2090 - .L_2089)


	//   ....[0]....
.L_2089:
        /*00e0*/ 	.word	0x00000130


	//   ....[1]....
        /*00e4*/ 	.word	0x00002220


	//----- nvinfo : EIATTR_MAX_THREADS
	.align		4
.L_2090:
        /*00e8*/ 	.byte	0x04, 0x05
        /*00ea*/ 	.short	(.L_2092 - .L_2091)
.L_2091:
        /*00ec*/ 	.word	0x00000080
        /*00f0*/ 	.word	0x00000001
        /*00f4*/ 	.word	0x00000001


	//----- nvinfo : EIATTR_CRS_STACK_SIZE
	.align		4
.L_2092:
        /*00f8*/ 	.byte	0x04, 0x1e
        /*00fa*/ 	.short	(.L_2094 - .L_2093)
.L_2093:
        /*00fc*/ 	.word	0x00000000
.L_2094:


//--------------------- .nv.info._ZN10layer_norm13ln_fwd_kernelINS_13Kernel_traitsI13__nv_bfloat16S2_fS2_fjLj1024ELj1ELj4ELj1ELj16ENS_18Kernel_traits_baseILj1024ES2_S2_fS2_fjLj128EEEEELb0ELb0ELb1ELb0EEEvNS_9FwdParamsE --------------------------
	.section	.nv.info._ZN10layer_norm13ln_fwd_kernelINS_13Kernel_traitsI13__nv_bfloat16S2_fS2_fjLj1024ELj1ELj4ELj1ELj16ENS_18Kernel_traits_baseILj1024ES2_S2_fS2_fjLj128EEEEELb0ELb0ELb1ELb0EEEvNS_9FwdParamsE,"",@"SHT_CUDA_INFO"
	.sectionflags	@""
	.align	4


	//----- nvinfo : EIATTR_CUDA_API_VERSION
	.align		4
        /*0000*/ 	.byte	0x04, 0x37
        /*0002*/ 	.short	(.L_2096 - .L_2095)
.L_2095:
        /*0004*/ 	.word	0x00000082


	//----- nvinfo : EIATTR_SW2861232_WAR
	.align		4
.L_2096:
        /*0008*/ 	.byte	0x01, 0x35
	.zero		2


	//----- nvinfo : EIATTR_PARAM_CBANK
	.align		4
        /*000c*/ 	.byte	0x04, 0x0a
        /*000e*/ 	.short	(.L_2098 - .L_2097)
	.align		4
.L_2097:
        /*0010*/ 	.word	index@(.nv.constant0._ZN10layer_norm13ln_fwd_kernelINS_13Kernel_traitsI13__nv_bfloat16S2_fS2_fjLj1024ELj1ELj4ELj1ELj16ENS_18Kernel_traits_baseILj1024ES2_S2_fS2_fjLj128EEEEELb0ELb0ELb1ELb0EEEvNS_9FwdParamsE)
        /*0014*/ 	.short	0x0160
        /*0016*/ 	.short	0x00e8


	//----- nvinfo : EIATTR_CBANK_PARAM_SIZE
	.align		4
.L_2098:
        /*0018*/ 	.byte	0x03, 0x19
        /*001a*/ 	.short	0x00e8


	//----- nvinfo : EIATTR_KPARAM_INFO
	.align		4
        /*001c*/ 	.byte	0x04, 0x17
        /*001e*/ 	.short	(.L_2100 - .L_2099)
.L_2099:
        /*0020*/ 	.word	0x00000000
        /*0024*/ 	.short	0x0000
        /*0026*/ 	.short	0x0000
        /*0028*/ 	.byte	0x00, 0xf0, 0xa1, 0x03


	//----- nvinfo : EIATTR_MAXREG_COUNT
	.align		4
.L_2100:
        /*002c*/ 	.byte	0x03, 0x1b
        /*002e*/ 	.short	0x00ff


	//----- nvinfo : EIATTR_MERCURY_ISA_VERSION
	.align		4
        /*0030*/ 	.byte	0x03, 0x5f
        /*0032*/ 	.short	0x0000


	//----- nvinfo : EIATTR_COOP_GROUP_MASK_REGIDS
	.align		4
        /*0034*/ 	.byte	0x04, 0x29
        /*0036*/ 	.short	(.L_2102 - .L_2101)


	//   ....[0]....
.L_2101:
        /*0038*/ 	.word	0xffffffff


	//   ....[1]....
        /*003c*/ 	.word	0xffffffff


	//   ....[2]....
        /*0040*/ 	.word	0xffffffff


	//   ....[3]....
        /*0044*/ 	.word	0xffffffff


	//   ....[4]....
        /*0048*/ 	.word	0xffffffff


	//   ....[5]....
        /*004c*/ 	.word	0xffffffff


	//   ....[6]....
        /*0050*/ 	.word	0xffffffff


	//   ....[7]....
        /*0054*/ 	.word	0xffffffff


	//   ....[8]....
        /*0058*/ 	.word	0xffffffff


	//   ....[9]....
        /*005c*/ 	.word	0xffffffff


	//   ....[10]....
        /*0060*/ 	.word	0xffffffff


	//   ....[11]....
        /*0064*/ 	.word	0xffffffff


	//   ....[12]....
        /*0068*/ 	.word	0xffffffff


	//   ....[13]....
        /*006c*/ 	.word	0xffffffff


	//   ....[14]....
        /*0070*/ 	.word	0xffffffff


	//   ....[15]....
        /*0074*/ 	.word	0xffffffff


	//   ....[16]....
        /*0078*/ 	.word	0xffffffff


	//   ....[17]....
        /*007c*/ 	.word	0xffffffff


	//   ....[18]....
        /*0080*/ 	.word	0xffffffff


	//   ....[19]....
        /*0084*/ 	.word	0xffffffff


	//----- nvinfo : EIATTR_COOP_GROUP_INSTR_OFFSETS
	.align		4
.L_2102:
        /*0088*/ 	.byte	0x04, 0x28
        /*008a*/ 	.short	(.L_2104 - .L_2103)


	//   ....[0]....
.L_2103:
        /*008c*/ 	.word	0x000022f0


	//   ....[1]....
        /*0090*/ 	.word	0x00002320


	//   ....[2]....
        /*0094*/ 	.word	0x00002340


	//   ....[3]....
        /*0098*/ 	.word	0x00002360


	//   ....[4]....
        /*009c*/ 	.word	0x00002380


	//   ....[5]....
        /*00a0*/ 	.word	0x000027c0


	//   ....[6]....
        /*00a4*/ 	.word	0x000027e0


	//   ....[7]....
        /*00a8*/ 	.word	0x00002800


	//   ....[8]....
        /*00ac*/ 	.word	0x00002820


	//   ....[9]....
        /*00b0*/ 	.word	0x00002840


	//   ....[10]....
        /*00b4*/ 	.word	0x00003330


	//   ....[11]....
        /*00b8*/ 	.word	0x00003390


	//   ....[12]....
        /*00bc*/ 	.word	0x000033f0


	//   ....[13]....
        /*00c0*/ 	.word	0x00003450


	//   ....[14]....
        /*00c4*/ 	.word	0x000034b0


	//   ....[15]....
        /*00c8*/ 	.word	0x00003940


	//   ....[16]....
        /*00cc*/ 	.word	0x000039a0


	//   ....[17]....
        /*00d0*/ 	.word	0x00003a00


	//   ....[18]....
        /*00d4*/ 	.word	0x00003a60


	//   ....[19]....
        /*00d8*/ 	.word	0x00003ac0


	//----- nvinfo : EIATTR_EXIT_INSTR_OFFSETS
	.align		4
.L_2104:
        /*00dc*/ 	.byte	0x04, 0x1c
        /*00de*/ 	.short	(.L_2106 - .L_2105)


	//   ....[0]....
.L_2105:
        /*00e0*/ 	.word	0x00000490


	//   ....[1]....
        /*00e4*/ 	.word	0x000032d0


	//----- nvinfo : EIATTR_MAX_THREADS
	.align		4
.L_2106:
        /*00e8*/ 	.byte	0x04, 0x05
        /*00ea*/ 	.short	(.L_2108 - .L_2107)
.L_2107:
        /*00ec*/ 	.word	0x00000080
        /*00f0*/ 	.word	0x00000001
        /*00f4*/ 	.word	0x00000001


	//----- nvinfo : EIATTR_CRS_STACK_SIZE
	.align		4
.L_2108:
        /*00f8*/ 	.byte	0x04, 0x1e
        /*00fa*/ 	.short	(.L_2110 - .L_2109)
.L_2109:
        /*00fc*/ 	.word	0x00000000
.L_2110:


//--------------------- .nv.info._ZN10layer_norm13ln_fwd_kernelINS_13Kernel_traitsI13__nv_bfloat16S2_fS2_fjLj1024ELj1ELj4ELj1ELj16ENS_18Kernel_traits_baseILj1024ES2_S2_fS2_fjLj128EEEEELb0ELb0ELb1ELb1EEEvNS_9FwdParamsE --------------------------
	.section	.nv.info._ZN10layer_norm13ln_fwd_kernelINS_13Kernel_traitsI13__nv_bfloat16S2_fS2_fjLj1024ELj1ELj4ELj1ELj16ENS_18Kernel_traits_baseILj1024ES2_S2_fS2_fjLj128EEEEELb0ELb0ELb1ELb1EEEvNS_9FwdParamsE,"",@"SHT_CUDA_INFO"
	.sectionflags	@""
	.align	4


	//----- nvinfo : EIATTR_CUDA_API_VERSION
	.align		4
        /*0000*/ 	.byte	0x04, 0x37
        /*0002*/ 	.short	(.L_2112 - .L_2111)
.L_2111:
        /*0004*/ 	.word	0x00000082


	//----- nvinfo : EIATTR_SW2861232_WAR
	.align		4
.L_2112:
        /*0008*/ 	.byte	0x01, 0x35
	.zero		2


	//----- nvinfo : EIATTR_PARAM_CBANK
	.align		4
        /*000c*/ 	.byte	0x04, 0x0a
        /*000e*/ 	.short	(.L_2114 - .L_2113)
	.align		4
.L_2113:
        /*0010*/ 	.word	index@(.nv.constant0._ZN10layer_norm13ln_fwd_kernelINS_13Kernel_traitsI13__nv_bfloat16S2_fS2_fjLj1024ELj1ELj4ELj1ELj16ENS_18Kernel_traits_baseILj1024ES2_S2_fS2_fjLj128EEEEELb0ELb0ELb1ELb1EEEvNS_9FwdParamsE)
        /*0014*/ 	.short	0x0160
        /*0016*/ 	.short	0x00e8


	//----- nvinfo : EIATTR_CBANK_PARAM_SIZE
	.align		4
.L_2114:
        /*0018*/ 	.byte	0x03, 0x19
        /*001a*/ 	.short	0x00e8


	//----- nvinfo : EIATTR_KPARAM_INFO
	.align		4
        /*001c*/ 	.byte	0x04, 0x17
        /*001e*/ 	.short	(.L_2116 - .L_2115)
.L_2115:
        /*0020*/ 	.word	0x00000000
        /*0024*/ 	.short	0x0000
        /*0026*/ 	.short	0x0000
        /*0028*/ 	.byte	0x00, 0xf0, 0xa1, 0x03


	//----- nvinfo : EIATTR_MAXREG_COUNT
	.align		4
.L_2116:
        /*002c*/ 	.byte	0x03, 0x1b
        /*002e*/ 	.short	0x00ff


	//----- nvinfo : EIATTR_MERCURY_ISA_VERSION
	.align		4
        /*0030*/ 	.byte	0x03, 0x5f
        /*0032*/ 	.short	0x0000


	//----- nvinfo : EIATTR_COOP_GROUP_MASK_REGIDS
	.align		4
        /*0034*/ 	.byte	0x04, 0x29
        /*0036*/ 	.short	(.L_2118 - .L_2117)


	//   ....[0]....
.L_2117:
        /*0038*/ 	.word	0xffffffff


	//   ....[1]....
        /*003c*/ 	.word	0xffffffff


	//   ....[2]....
        /*0040*/ 	.word	0xffffffff


	//   ....[3]....
        /*0044*/ 	.word	0xffffffff


	//   ....[4]....
        /*0048*/ 	.word	0xffffffff


	//   ....[5]....
        /*004c*/ 	.word	0xffffffff


	//   ....[6]....
        /*0050*/ 	.word	0xffffffff


	//   ....[7]....
        /*0054*/ 	.word	0xffffffff


	//   ....[8]....
        /*0058*/ 	.word	0xffffffff


	//   ....[9]....
        /*005c*/ 	.word	0xffffffff


	//   ....[10]....
        /*0060*/ 	.word	0xffffffff


	//   ....[11]....
        /*0064*/ 	.word	0xffffffff


	//   ....[12]....
        /*0068*/ 	.word	0xffffffff


	//   ....[13]....
        /*006c*/ 	.word	0xffffffff


	//   ....[14]....
        /*0070*/ 	.word	0xffffffff


	//   ....[15]....
        /*0074*/ 	.word	0xffffffff


	//   ....[16]....
        /*0078*/ 	.word	0xffffffff


	//   ....[17]....
        /*007c*/ 	.word	0xffffffff


	//   ....[18]....
        /*0080*/ 	.word	0xffffffff


	//   ....[19]....
        /*0084*/ 	.word	0xffffffff


	//----- nvinfo : EIATTR_COOP_GROUP_INSTR_OFFSETS
	.align		4
.L_2118:
        /*0088*/ 	.byte	0x04, 0x28
        /*008a*/ 	.short	(.L_2120 - .L_2119)


	//   ....[0]....
.L_2119:
        /*008c*/ 	.word	0x00001d00


	//   ....[1]....
        /*0090*/ 	.word	0x00001d30


	//   ....[2]....
        /*0094*/ 	.word	0x00001d50


	//   ....[3]....
        /*0098*/ 	.word	0x00001d70


	//   ....[4]....
        /*009c*/ 	.word	0x00001d90


	//   ....[5]....
        /*00a0*/ 	.word	0x000021c0


	//   ....[6]....
        /*00a4*/ 	.word	0x000021e0


	//   ....[7]....
        /*00a8*/ 	.word	0x00002200


	//   ....[8]....
        /*00ac*/ 	.word	0x00002220


	//   ....[9]....
        /*00b0*/ 	.word	0x00002240


	//   ....[10]....
        /*00b4*/ 	.word	0x00002d70


	//   ....[11]....
        /*00b8*/ 	.word	0x00002de0


	//   ....[12]....
        /*00bc*/ 	.word	0x00002e40


	//   ....[13]....
        /*00c0*/ 	.word	0x00002ea0


	//   ....[14]....
        /*00c4*/ 	.word	0x00002f00


	//   ....[15]....
        /*00c8*/ 	.word	0x00003370


	//   ....[16]....
        /*00cc*/ 	.word	0x000033d0


	//   ....[17]....
        /*00d0*/ 	.word	0x00003430


	//   ....[18]....
        /*00d4*/ 	.word	0x00003490


	//   ....[19]....
        /*00d8*/ 	.word	0x000034f0


	//----- nvinfo : EIATTR_EXIT_INSTR_OFFSETS
	.align		4
.L_2120:
        /*00dc*/ 	.byte	0x04, 0x1c
        /*00de*/ 	.short	(.L_2122 - .L_2121)


	//   ....[0]....
.L_2121:
        /*00e0*/ 	.word	0x00000130


	//   ....[1]....
        /*00e4*/ 	.word	0x00002d20


	//----- nvinfo : EIATTR_MAX_THREADS
	.align		4
.L_2122:
        /*00e8*/ 	.byte	0x04, 0x05
        /*00ea*/ 	.short	(.L_2124 - .L_2123)
.L_2123:
        /*00ec*/ 	.word	0x00000080
        /*00f0*/ 	.word	0x00000001
        /*00f4*/ 	.word	0x00000001


	//----- nvinfo : EIATTR_CRS_STACK_SIZE
	.align		4
.L_2124:
        /*00f8*/ 	.byte	0x04, 0x1e
        /*00fa*/ 	.short	(.L_2126 - .L_2125)
.L_2125:
        /*00fc*/ 	.word	0x00000000
.L_2126:


//--------------------- .nv.info._ZN10layer_norm13ln_fwd_kernelINS_13Kernel_traitsI13__nv_bfloat16S2_fS2_fjLj1024ELj1ELj4ELj1ELj16ENS_18Kernel_traits_baseILj1024ES2_S2_fS2_fjLj128EEEEELb0ELb1ELb0ELb0EEEvNS_9FwdParamsE --------------------------
	.section	.nv.info._ZN10layer_norm13ln_fwd_kernelINS_13Kernel_traitsI13__nv_bfloat16S2_fS2_fjLj1024ELj1ELj4ELj1ELj16ENS_18Kernel_traits_baseILj1024ES2_S2_fS2_fjLj128EEEEELb0ELb1ELb0ELb0EEEvNS_9FwdParamsE,"",@"SHT_CUDA_INFO"
	.sectionflags	@""
	.align	4


	//----- nvinfo : EIATTR_CUDA_API_VERSION
	.align		4
        /*0000*/ 	.byte	0x04, 0x37
        /*0002*/ 	.short	(.L_2128 - .L_2127)
.L_2127:
        /*0004*/ 	.word	0x00000082


	//----- nvinfo : EIATTR_SW2861232_WAR
	.align		4
.L_2128:
        /*0008*/ 	.byte	0x01, 0x35
	.zero		2


	//----- nvinfo : EIATTR_PARAM_CBANK
	.align		4
        /*000c*/ 	.byte	0x04, 0x0a
        /*000e*/ 	.short	(.L_2130 - .L_2129)
	.align		4
.L_2129:
        /*0010*/ 	.word	index@(.nv.constant0._ZN10layer_norm13ln_fwd_kernelINS_13Kernel_traitsI13__nv_bfloat16S2_fS2_fjLj1024ELj1ELj4ELj1ELj16ENS_18Kernel_traits_baseILj1024ES2_S2_fS2_fjLj128EEEEELb0ELb1ELb0ELb0EEEvNS_9FwdParamsE)
        /*0014*/ 	.short	0x0160
        /*0016*/ 	.short	0x00e8


	//----- nvinfo : EIATTR_CBANK_PARAM_SIZE
	.align		4
.L_2130:
        /*0018*/ 	.byte	0x03, 0x19
        /*001a*/ 	.short	0x00e8


	//----- nvinfo : EIATTR_KPARAM_INFO
	.align		4
        /*001c*/ 	.byte	0x04, 0x17
        /*001e*/ 	.short	(.L_2132 - .L_2131)
.L_2131:
        /*0020*/ 	.word	0x00000000
        /*0024*/ 	.short	0x0000
        /*0026*/ 	.short	0x0000
        /*0028*/ 	.byte	0x00, 0xf0, 0xa1, 0x03


	//----- nvinfo : EIATTR_MAXREG_COUNT
	.align		4
.L_2132:
        /*002c*/ 	.byte	0x03, 0x1b
        /*002e*/ 	.short	0x00ff


	//----- nvinfo : EIATTR_MERCURY_ISA_VERSION
	.align		4
        /*0030*/ 	.byte	0x03, 0x5f
        /*0032*/ 	.short	0x0000


	//----- nvinfo : EIATTR_COOP_GROUP_MASK_REGIDS
	.align		4
        /*0034*/ 	.byte	0x04, 0x29
        /*0036*/ 	.short	(.L_2134 - .L_2133)


	//   ....[0]....
.L_2133:
        /*0038*/ 	.word	0xffffffff


	//   ....[1]....
        /*003c*/ 	.word	0xffffffff


	//   ....[2]....
        /*0040*/ 	.word	0xffffffff


	//   ....[3]....
        /*0044*/ 	.word	0xffffffff


	//   ....[4]....
        /*0048*/ 	.word	0xffffffff


	//   ....[5]....
        /*004c*/ 	.word	0xffffffff


	//   ....[6]....
        /*0050*/ 	.word	0xffffffff


	//   ....[7]....
        /*0054*/ 	.word	0xffffffff


	//   ....[8]....
        /*0058*/ 	.word	0xffffffff


	//   ....[9]....
        /*005c*/ 	.word	0xffffffff


	//   ....[10]....
        /*0060*/ 	.word	0xffffffff


	//   ....[11]....
        /*0064*/ 	.word	0xffffffff


	//   ....[12]....
        /*0068*/ 	.word	0xffffffff


	//   ....[13]....
        /*006c*/ 	.word	0xffffffff


	//   ....[14]....
        /*0070*/ 	.word	0xffffffff


	//   ....[15]....
        /*0074*/ 	.word	0xffffffff


	//   ....[16]....
        /*0078*/ 	.word	0xffffffff


	//   ....[17]....
        /*007c*/ 	.word	0xffffffff


	//   ....[18]....
        /*0080*/ 	.word	0xffffffff


	//   ....[19]....
        /*0084*/ 	.word	0xffffffff


	//----- nvinfo : EIATTR_COOP_GROUP_INSTR_OFFSETS
	.align		4
.L_2134:
        /*0088*/ 	.byte	0x04, 0x28
        /*008a*/ 	.short	(.L_2136 - .L_2135)


	//   ....[0]....
.L_2135:
        /*008c*/ 	.word	0x00001b70


	//   ....[1]....
        /*0090*/ 	.word	0x00001ba0


	//   ....[2]....
        /*0094*/ 	.word	0x00001bc0


	//   ....[3]....
        /*0098*/ 	.word	0x00001be0


	//   ....[4]....
        /*009c*/ 	.word	0x00001c00


	//   ....[5]....
        /*00a0*/ 	.word	0x00002040


	//   ....[6]....
        /*00a4*/ 	.word	0x00002060


	//   ....[7]....
        /*00a8*/ 	.word	0x00002080


	//   ....[8]....
        /*00ac*/ 	.word	0x000020a0


	//   ....[9]....
        /*00b0*/ 	.word	0x000020c0


	//   ....[10]....
        /*00b4*/ 	.word	0x00002b30


	//   ....[11]....
        /*00b8*/ 	.word	0x00002bb0


	//   ....[12]....
        /*00bc*/ 	.word	0x00002c10


	//   ....[13]....
        /*00c0*/ 	.word	0x00002c70


	//   ....[14]....
        /*00c4*/ 	.word	0x00002cd0


	//   ....[15]....
        /*00c8*/ 	.word	0x00003150


	//   ....[16]....
        /*00cc*/ 	.word	0x000031b0


	//   ....[17]....
        /*00d0*/ 	.word	0x00003210


	//   ....[18]....
        /*00d4*/ 	.word	0x00003270


	//   ....[19]....
        /*00d8*/ 	.word	0x000032e0


	//----- nvinfo : EIATTR_EXIT_INSTR_OFFSETS
	.align		4
.L_2136:
        /*00dc*/ 	.byte	0x04, 0x1c
        /*00de*/ 	.short	(.L_2138 - .L_2137)


	//   ....[0]....
.L_2137:
        /*00e0*/ 	.word	0x00000550


	//   ....[1]....
        /*00e4*/ 	.word	0x00002ad0


	//----- nvinfo : EIATTR_MAX_THREADS
	.align		4
.L_2138:
        /*00e8*/ 	.byte	0x04, 0x05
        /*00ea*/ 	.short	(.L_2140 - .L_2139)
.L_2139:
        /*00ec*/ 	.word	0x00000080
        /*00f0*/ 	.word	0x00000001
        /*00f4*/ 	.word	0x00000001


	//----- nvinfo : EIATTR_CRS_STACK_SIZE
	.align		4
.L_2140:
        /*00f8*/ 	.byte	0x04, 0x1e
        /*00fa*/ 	.short	(.L_2142 - .L_2141)
.L_2141:
        /*00fc*/ 	.word	0x00000000
.L_2142:


//--------------------- .nv.info._ZN10layer_norm13ln_fwd_kernelINS_13Kernel_traitsI13__nv_bfloat16S2_fS2_fjLj1024ELj1ELj4ELj1ELj16ENS_18Kernel_traits_baseILj1024ES2_S2_fS2_fjLj128EEEEELb0ELb1ELb0ELb1EEEvNS_9FwdParamsE --------------------------
	.section	.nv.info._ZN10layer_norm13ln_fwd_kernelINS_13Kernel_traitsI13__nv_bfloat16S2_fS2_fjLj1024ELj1ELj4ELj1ELj16ENS_18Kernel_traits_baseILj1024ES2_S2_fS2_fjLj128EEEEELb0ELb1ELb0ELb1EEEvNS_9FwdParamsE,"",@"SHT_CUDA_INFO"
	.sectionflags	@""
	.align	4


	//----- nvinfo : EIATTR_CUDA_API_VERSION
	.align		4
        /*0000*/ 	.byte	0x04, 0x37
        /*0002*/ 	.short	(.L_2144 - .L_2143)
.L_2143:
        /*0004*/ 	.word	0x00000082


	//----- nvinfo : EIATTR_SW2861232_WAR
	.align		4
.L_2144:
        /*0008*/ 	.byte	0x01, 0x35
	.zero		2


	//----- nvinfo : EIATTR_PARAM_CBANK
	.align		4
        /*000c*/ 	.byte	0x04, 0x0a
        /*000e*/ 	.short	(.L_2146 - .L_2145)
	.align		4
.L_2145:
        /*0010*/ 	.word	index@(.nv.constant0._ZN10layer_norm13ln_fwd_kernelINS_13Kernel_traitsI13__nv_bfloat16S2_fS2_fjLj1024ELj1ELj4ELj1ELj16ENS_18Kernel_traits_baseILj1024ES2_S2_fS2_fjLj128EEEEELb0ELb1ELb0ELb1EEEvNS_9FwdParamsE)
        /*0014*/ 	.short	0x0160
        /*0016*/ 	.short	0x00e8


	//----- nvinfo : EIATTR_CBANK_PARAM_SIZE
	.align		4
.L_2146:
        /*0018*/ 	.byte	0x03, 0x19
        /*001a*/ 	.short	0x00e8


	//----- nvinfo : EIATTR_KPARAM_INFO
	.align		4
        /*001c*/ 	.byte	0x04, 0x17
        /*001e*/ 	.short	(.L_2148 - .L_2147)
.L_2147:
        /*0020*/ 	.word	0x00000000
        /*0024*/ 	.short	0x0000
        /*0026*/ 	.short	0x0000
        /*0028*/ 	.byte	0x00, 0xf0, 0xa1, 0x03


	//----- nvinfo : EIATTR_MAXREG_COUNT
	.align		4
.L_2148:
        /*002c*/ 	.byte	0x03, 0x1b
        /*002e*/ 	.short	0x00ff


	//----- nvinfo : EIATTR_MERCURY_ISA_VERSION
	.align		4
        /*0030*/ 	.byte	0x03, 0x5f
        /*0032*/ 	.short	0x0000


	//----- nvinfo : EIATTR_COOP_GROUP_MASK_REGIDS
	.align		4
        /*0034*/ 	.byte	0x04, 0x29
        /*0036*/ 	.short	(.L_2150 - .L_2149)


	//   ....[0]....
.L_2149:
        /*0038*/ 	.word	0xffffffff


	//   ....[1]....
        /*003c*/ 	.word	0xffffffff


	//   ....[2]....
        /*0040*/ 	.word	0xffffffff


	//   ....[3]....
        /*0044*/ 	.word	0xffffffff


	//   ....[4]....
        /*0048*/ 	.word	0xffffffff


	//   ....[5]....
        /*004c*/ 	.word	0xffffffff


	//   ....[6]....
        /*0050*/ 	.word	0xffffffff


	//   ....[7]....
        /*0054*/ 	.word	0xffffffff


	//   ....[8]....
        /*0058*/ 	.word	0xffffffff


	//   ....[9]....
        /*005c*/ 	.word	0xffffffff


	//   ....[10]....
        /*0060*/ 	.word	0xffffffff


	//   ....[11]....
        /*0064*/ 	.word	0xffffffff


	//   ....[12]....
        /*0068*/ 	.word	0xffffffff


	//   ....[13]....
        /*006c*/ 	.word	0xffffffff


	//   ....[14]....
        /*0070*/ 	.word	0xffffffff


	//   ....[15]....
        /*0074*/ 	.word	0xffffffff


	//   ....[16]....
        /*0078*/ 	.word	0xffffffff


	//   ....[17]....
        /*007c*/ 	.word	0xffffffff


	//   ....[18]....
        /*0080*/ 	.word	0xffffffff


	//   ....[19]....
        /*0084*/ 	.word	0xffffffff


	//----- nvinfo : EIATTR_COOP_GROUP_INSTR_OFFSETS
	.align		4
.L_2150:
        /*0088*/ 	.byte	0x04, 0x28
        /*008a*/ 	.short	(.L_2152 - .L_2151)


	//   ....[0]....
.L_2151:
        /*008c*/ 	.word	0x000016e0


	//   ....[1]....
        /*0090*/ 	.word	0x00001710


	//   ....[2]....
        /*0094*/ 	.word	0x00001730


	//   ....[3]....
        /*0098*/ 	.word	0x00001750


	//   ....[4]....
        /*009c*/ 	.word	0x00001770


	//   ....[5]....
        /*00a0*/ 	.word	0x00001ba0


	//   ....[6]....
        /*00a4*/ 	.word	0x00001bc0


	//   ....[7]....
        /*00a8*/ 	.word	0x00001be0


	//   ....[8]....
        /*00ac*/ 	.word	0x00001c00


	//   ....[9]....
        /*00b0*/ 	.word	0x00001c20


	//   ....[10]....
        /*00b4*/ 	.word	0x000026d0


	//   ....[11]....
        /*00b8*/ 	.word	0x00002750


	//   ....[12]....
        /*00bc*/ 	.word	0x000027b0


	//   ....[13]....
        /*00c0*/ 	.word	0x00002810


	//   ....[14]....
        /*00c4*/ 	.word	0x00002870


	//   ....[15]....
        /*00c8*/ 	.word	0x00002ce0


	//   ....[16]....
        /*00cc*/ 	.word	0x00002d40


	//   ....[17]....
        /*00d0*/ 	.word	0x00002da0


	//   ....[18]....
        /*00d4*/ 	.word	0x00002e00


	//   ....[19]....
        /*00d8*/ 	.word	0x00002e60


	//----- nvinfo : EIATTR_EXIT_INSTR_OFFSETS
	.align		4
.L_2152:
        /*00dc*/ 	.byte	0x04, 0x1c
        /*00de*/ 	.short	(.L_2154 - .L_2153)


	//   ....[0]....
.L_2153:
        /*00e0*/ 	.word	0x00000150


	//   ....[1]....
        /*00e4*/ 	.word	0x00002680


	//----- nvinfo : EIATTR_MAX_THREADS
	.align		4
.L_2154:
        /*00e8*/ 	.byte	0x04, 0x05
        /*00ea*/ 	.short	(.L_2156 - .L_2155)
.L_2155:
        /*00ec*/ 	.word	0x00000080
        /*00f0*/ 	.word	0x00000001
        /*00f4*/ 	.word	0x00000001


	//----- nvinfo : EIATTR_CRS_STACK_SIZE
	.align		4
.L_2156:
        /*00f8*/ 	.byte	0x04, 0x1e
        /*00fa*/ 	.short	(.L_2158 - .L_2157)
.L_2157:
        /*00fc*/ 	.word	0x00000000
.L_2158:


//--------------------- .nv.info._ZN10layer_norm13ln_fwd_kernelINS_13Kernel_traitsI13__nv_bfloat16S2_fS2_fjLj1024ELj1ELj4ELj1ELj16ENS_18Kernel_traits_baseILj1024ES2_S2_fS2_fjLj128EEEEELb0ELb1ELb1ELb0EEEvNS_9FwdParamsE --------------------------
	.section	.nv.info._ZN10layer_norm13ln_fwd_kernelINS_13Kernel_traitsI13__nv_bfloat16S2_fS2_fjLj1024ELj1ELj4ELj1ELj16ENS_18Kernel_traits_baseILj1024ES2_S2_fS2_fjLj128EEEEELb0ELb1ELb1ELb0EEEvNS_9FwdParamsE,"",@"SHT_CUDA_INFO"
	.sectionflags	@""
	.align	4


	//----- nvinfo : EIATTR_CUDA_API_VERSION
	.align		4
        /*0000*/ 	.byte	0x04, 0x37
        /*0002*/ 	.short	(.L_2160 - .L_2159)
.L_2159:
        /*0004*/ 	.word	0x00000082


	//----- nvinfo : EIATTR_SW2861232_WAR
	.align		4
.L_2160:
        /*0008*/ 	.byte	0x01, 0x35
	.zero		2


	//----- nvinfo : EIATTR_PARAM_CBANK
	.align		4
        /*000c*/ 	.byte	0x04, 0x0a
        /*000e*/ 	.short	(.L_2162 - .L_2161)
	.align		4
.L_2161:
        /*0010*/ 	.word	index@(.nv.constant0._ZN10layer_norm13ln_fwd_kernelINS_13Kernel_traitsI13__nv_bfloat16S2_fS2_fjLj1024ELj1ELj4ELj1ELj16ENS_18Kernel_traits_baseILj1024ES2_S2_fS2_fjLj128EEEEELb0ELb1ELb1ELb0EEEvNS_9FwdParamsE)
        /*0014*/ 	.short	0x0160
        /*0016*/ 	.short	0x00e8


	//----- nvinfo : EIATTR_CBANK_PARAM_SIZE
	.align		4
.L_2162:
        /*0018*/ 	.byte	0x03, 0x19
        /*001a*/ 	.short	0x00e8


	//----- nvinfo : EIATTR_KPARAM_INFO
	.align		4
        /*001c*/ 	.byte	0x04, 0x17
        /*001e*/ 	.short	(.L_2164 - .L_2163)
.L_2163:
        /*0020*/ 	.word	0x00000000
        /*0024*/ 	.short	0x0000
        /*0026*/ 	.short	0x0000
        /*0028*/ 	.byte	0x00, 0xf0, 0xa1, 0x03


	//----- nvinfo : EIATTR_MAXREG_COUNT
	.align		4
.L_2164:
        /*002c*/ 	.byte	0x03, 0x1b
        /*002e*/ 	.short	0x00ff


	//----- nvinfo : EIATTR_MERCURY_ISA_VERSION
	.align		4
        /*0030*/ 	.byte	0x03, 0x5f
        /*0032*/ 	.short	0x0000


	//----- nvinfo : EIATTR_COOP_GROUP_MASK_REGIDS
	.align		4
        /*0034*/ 	.byte	0x04, 0x29
        /*0036*/ 	.short	(.L_2166 - .L_2165)


	//   ....[0]....
.L_2165:
        /*0038*/ 	.word	0xffffffff


	//   ....[1]....
        /*003c*/ 	.word	0xffffffff


	//   ....[2]....
        /*0040*/ 	.word	0xffffffff


	//   ....[3]....
        /*0044*/ 	.word	0xffffffff


	//   ....[4]....
        /*0048*/ 	.word	0xffffffff


	//   ....[5]....
        /*004c*/ 	.word	0xffffffff


	//   ....[6]....
        /*0050*/ 	.word	0xffffffff


	//   ....[7]....
        /*0054*/ 	.word	0xffffffff


	//   ....[8]....
        /*0058*/ 	.word	0xffffffff


	//   ....[9]....
        /*005c*/ 	.word	0xffffffff


	//   ....[10]....
        /*0060*/ 	.word	0xffffffff


	//   ....[11]....
        /*0064*/ 	.word	0xffffffff


	//   ....[12]....
        /*0068*/ 	.word	0xffffffff


	//   ....[13]....
        /*006c*/ 	.word	0xffffffff


	//   ....[14]....
        /*0070*/ 	.word	0xffffffff


	//   ....[15]....
        /*0074*/ 	.word	0xffffffff


	//   ....[16]....
        /*0078*/ 	.word	0xffffffff


	//   ....[17]....
        /*007c*/ 	.word	0xffffffff


	//   ....[18]....
        /*0080*/ 	.word	0xffffffff


	//   ....[19]....
        /*0084*/ 	.word	0xffffffff


	//----- nvinfo : EIATTR_COOP_GROUP_INSTR_OFFSETS
	.align		4
.L_2166:
        /*0088*/ 	.byte	0x04, 0x28
        /*008a*/ 	.short	(.L_2168 - .L_2167)


	//   ....[0]....
.L_2167:
        /*008c*/ 	.word	0x000027b0


	//   ....[1]....
        /*0090*/ 	.word	0x000027e0


	//   ....[2]....
        /*0094*/ 	.word	0x00002800


	//   ....[3]....
        /*0098*/ 	.word	0x00002820


	//   ....[4]....
        /*009c*/ 	.word	0x00002840


	//   ....[5]....
        /*00a0*/ 	.word	0x00002c80


	//   ....[6]....
        /*00a4*/ 	.word	0x00002ca0


	//   ....[7]....
        /*00a8*/ 	.word	0x00002cc0


	//   ....[8]....
        /*00ac*/ 	.word	0x00002ce0


	//   ....[9]....
        /*00b0*/ 	.word	0x00002d00


	//   ....[10]....
        /*00b4*/ 	.word	0x000037f0


	//   ....[11]....
        /*00b8*/ 	.word	0x00003870


	//   ....[12]....
        /*00bc*/ 	.word	0x000038d0


	//   ....[13]....
        /*00c0*/ 	.word	0x00003930


	//   ....[14]....
        /*00c4*/ 	.word	0x00003990


	//   ....[15]....
        /*00c8*/ 	.word	0x00003e10


	//   ....[16]....
        /*00cc*/ 	.word	0x00003e70


	//   ....[17]....
        /*00d0*/ 	.word	0x00003ed0


	//   ....[18]....
        /*00d4*/ 	.word	0x00003f30


	//   ....[19]....
        /*00d8*/ 	.word	0x00003fa0


	//----- nvinfo : EIATTR_EXIT_INSTR_OFFSETS
	.align		4
.L_2168:
        /*00dc*/ 	.byte	0x04, 0x1c
        /*00de*/ 	.short	(.L_2170 - .L_2169)


	//   ....[0]....
.L_2169:
        /*00e0*/ 	.word	0x00000550


	//   ....[1]....
        /*00e4*/ 	.word	0x00003790


	//----- nvinfo : EIATTR_MAX_THREADS
	.align		4
.L_2170:
        /*00e8*/ 	.byte	0x04, 0x05
        /*00ea*/ 	.short	(.L_2172 - .L_2171)
.L_2171:
        /*00ec*/ 	.word	0x00000080
        /*00f0*/ 	.word	0x00000001
        /*00f4*/ 	.word	0x00000001


	//----- nvinfo : EIATTR_CRS_STACK_SIZE
	.align		4
.L_2172:
        /*00f8*/ 	.byte	0x04, 0x1e
        /*00fa*/ 	.short	(.L_2174 - .L_2173)
.L_2173:
        /*00fc*/ 	.word	0x00000000
.L_2174:


//--------------------- .nv.info._ZN10layer_norm13ln_fwd_kernelINS_13Kernel_traitsI13__nv_bfloat16S2_fS2_fjLj1024ELj1ELj4ELj1ELj16ENS_18Kernel_traits_baseILj1024ES2_S2_fS2_fjLj128EEEEELb0ELb1ELb1ELb1EEEvNS_9FwdParamsE --------------------------
	.section	.nv.info._ZN10layer_norm13ln_fwd_kernelINS_13Kernel_traitsI13__nv_bfloat16S2_fS2_fjLj1024ELj1ELj4ELj1ELj16ENS_18Kernel_traits_baseILj1024ES2_S2_fS2_fjLj128EEEEELb0ELb1ELb1ELb1EEEvNS_9FwdParamsE,"",@"SHT_CUDA_INFO"
	.sectionflags	@""
	.align	4


	//----- nvinfo : EIATTR_CUDA_API_VERSION
	.align		4
        /*0000*/ 	.byte	0x04, 0x37
        /*0002*/ 	.short	(.L_2176 - .L_2175)
.L_2175:
        /*0004*/ 	.word	0x00000082


	//----- nvinfo : EIATTR_SW2861232_WAR
	.align		4
.L_2176:
        /*0008*/ 	.byte	0x01, 0x35
	.zero		2


	//----- nvinfo : EIATTR_PARAM_CBANK
	.align		4
        /*000c*/ 	.byte	0x04, 0x0a
        /*000e*/ 	.short	(.L_2178 - .L_2177)
	.align		4
.L_2177:
        /*0010*/ 	.word	index@(.nv.constant0._ZN10layer_norm13ln_fwd_kernelINS_13Kernel_traitsI13__nv_bfloat16S2_fS2_fjLj1024ELj1ELj4ELj1ELj16ENS_18Kernel_traits_baseILj1024ES2_S2_fS2_fjLj128EEEEELb0ELb1ELb1ELb1EEEvNS_9FwdParamsE)
        /*0014*/ 	.short	0x0160
        /*0016*/ 	.short	0x00e8


	//----- nvinfo : EIATTR_CBANK_PARAM_SIZE
	.align		4
.L_2178:
        /*0018*/ 	.byte	0x03, 0x19
        /*001a*/ 	.short	0x00e8


	//----- nvinfo : EIATTR_KPARAM_INFO
	.align		4
        /*001c*/ 	.byte	0x04, 0x17
        /*001e*/ 	.short	(.L_2180 - .L_2179)
.L_2179:
        /*0020*/ 	.word	0x00000000
        /*0024*/ 	.short	0x0000
        /*0026*/ 	.short	0x0000
        /*0028*/ 	.byte	0x00, 0xf0, 0xa1, 0x03


	//----- nvinfo : EIATTR_MAXREG_COUNT
	.align		4
.L_2180:
        /*002c*/ 	.byte	0x03, 0x1b
        /*002e*/ 	.short	0x00ff


	//----- nvinfo : EIATTR_MERCURY_ISA_VERSION
	.align		4
        /*0030*/ 	.byte	0x03, 0x5f
        /*0032*/ 	.short	0x0000


	//----- nvinfo : EIATTR_COOP_GROUP_MASK_REGIDS
	.align		4
        /*0034*/ 	.byte	0x04, 0x29
        /*0036*/ 	.short	(.L_2182 - .L_2181)


	//   ....[0]....
.L_2181:
        /*0038*/ 	.word	0xffffffff


	//   ....[1]....
        /*003c*/ 	.word	0xffffffff


	//   ....[2]....
        /*0040*/ 	.word	0xffffffff


	//   ....[3]....
        /*0044*/ 	.word	0xffffffff


	//   ....[4]....
        /*0048*/ 	.word	0xffffffff


	//   ....[5]....
        /*004c*/ 	.word	0xffffffff


	//   ....[6]....
        /*0050*/ 	.word	0xffffffff


	//   ....[7]....
        /*0054*/ 	.word	0xffffffff


	//   ....[8]....
        /*0058*/ 	.word	0xffffffff


	//   ....[9]....
        /*005c*/ 	.word	0xffffffff


	//   ....[10]....
        /*0060*/ 	.word	0xffffffff


	//   ....[11]....
        /*0064*/ 	.word	0xffffffff


	//   ....[12]....
        /*0068*/ 	.word	0xffffffff


	//   ....[13]....
        /*006c*/ 	.word	0xffffffff


	//   ....[14]....
        /*0070*/ 	.word	0xffffffff


	//   ....[15]....
        /*0074*/ 	.word	0xffffffff


	//   ....[16]....
        /*0078*/ 	.word	0xffffffff


	//   ....[17]....
        /*007c*/ 	.word	0xffffffff


	//   ....[18]....
        /*0080*/ 	.word	0xffffffff


	//   ....[19]....
        /*0084*/ 	.word	0xffffffff


	//----- nvinfo : EIATTR_COOP_GROUP_INSTR_OFFSETS
	.align		4
.L_2182:
        /*0088*/ 	.byte	0x04, 0x28
        /*008a*/ 	.short	(.L_2184 - .L_2183)


	//   ....[0]....
.L_2183:
        /*008c*/ 	.word	0x000022a0


	//   ....[1]....
        /*0090*/ 	.word	0x000022d0


	//   ....[2]....
        /*0094*/ 	.word	0x000022f0


	//   ....[3]....
        /*0098*/ 	.word	0x00002310


	//   ....[4]....
        /*009c*/ 	.word	0x00002330


	//   ....[5]....
        /*00a0*/ 	.word	0x00002760


	//   ....[6]....
        /*00a4*/ 	.word	0x00002780


	//   ....[7]....
        /*00a8*/ 	.word	0x000027a0


	//   ....[8]....
        /*00ac*/ 	.word	0x000027c0


	//   ....[9]....
        /*00b0*/ 	.word	0x000027e0


	//   ....[10]....
        /*00b4*/ 	.word	0x000031d0


	//   ....[11]....
        /*00b8*/ 	.word	0x00003250


	//   ....[12]....
        /*00bc*/ 	.word	0x000032b0


	//   ....[13]....
        /*00c0*/ 	.word	0x00003310


	//   ....[14]....
        /*00c4*/ 	.word	0x00003370


	//   ....[15]....
        /*00c8*/ 	.word	0x000037e0


	//   ....[16]....
        /*00cc*/ 	.word	0x00003840


	//   ....[17]....
        /*00d0*/ 	.word	0x000038a0


	//   ....[18]....
        /*00d4*/ 	.word	0x00003900


	//   ....[19]....
        /*00d8*/ 	.word	0x00003960


	//----- nvinfo : EIATTR_EXIT_INSTR_OFFSETS
	.align		4
.L_2184:
        /*00dc*/ 	.byte	0x04, 0x1c
        /*00de*/ 	.short	(.L_2186 - .L_2185)


	//   ....[0]....
.L_2185:
        /*00e0*/ 	.word	0x00000140


	//   ....[1]....
        /*00e4*/ 	.word	0x00003180


	//----- nvinfo : EIATTR_MAX_THREADS
	.align		4
.L_2186:
        /*00e8*/ 	.byte	0x04, 0x05
        /*00ea*/ 	.short	(.L_2188 - .L_2187)
.L_2187:
        /*00ec*/ 	.word	0x00000080
        /*00f0*/ 	.word	0x00000001
        /*00f4*/ 	.word	0x00000001


	//----- nvinfo : EIATTR_CRS_STACK_SIZE
	.align		4
.L_2188:
        /*00f8*/ 	.byte	0x04, 0x1e
        /*00fa*/ 	.short	(.L_2190 - .L_2189)
.L_2189:
        /*00fc*/ 	.word	0x00000000
.L_2190:


//--------------------- .nv.info._ZN10layer_norm13ln_fwd_kernelINS_13Kernel_traitsI13__nv_bfloat16S2_fS2_fjLj1024ELj1ELj4ELj1ELj16ENS_18Kernel_traits_baseILj1024ES2_S2_fS2_fjLj128EEEEELb1ELb0ELb0ELb0EEEvNS_9FwdParamsE --------------------------
	.section	.nv.info._ZN10layer_norm13ln_fwd_kernelINS_13Kernel_traitsI13__nv_bfloat16S2_fS2_fjLj1024ELj1ELj4ELj1ELj16ENS_18Kernel_traits_baseILj1024ES2_S2_fS2_fjLj128EEEEELb1ELb0ELb0ELb0EEEvNS_9FwdParamsE,"",@"SHT_CUDA_INFO"
	.sectionflags	@""
	.align	4


	//----- nvinfo : EIATTR_CUDA_API_VERSION
	.align		4
        /*0000*/ 	.byte	0x04, 0x37
        /*0002*/ 	.short	(.L_2192 - .L_2191)
.L_2191:
        /*0004*/ 	.word	0x00000082


	//----- nvinfo : EIATTR_SW2861232_WAR
	.align		4
.L_2192:
        /*0008*/ 	.byte	0x01, 0x35
	.zero		2


	//----- nvinfo : EIATTR_PARAM_CBANK
	.align		4
        /*000c*/ 	.byte	0x04, 0x0a
        /*000e*/ 	.short	(.L_2194 - .L_2193)
	.align		4
.L_2193:
        /*0010*/ 	.word	index@(.nv.constant0._ZN10layer_norm13ln_fwd_kernelINS_13Kernel_traitsI13__nv_bfloat16S2_fS2_fjLj1024ELj1ELj4ELj1ELj16ENS_18Kernel_traits_baseILj1024ES2_S2_fS2_fjLj128EEEEELb1ELb0ELb0ELb0EEEvNS_9FwdParamsE)
        /*0014*/ 	.short	0x0160
        /*0016*/ 	.short	0x00e8


	//----- nvinfo : EIATTR_CBANK_PARAM_SIZE
	.align		4
.L_2194:
        /*0018*/ 	.byte	0x03, 0x19
        /*001a*/ 	.short	0x00e8


	//----- nvinfo : EIATTR_KPARAM_INFO
	.align		4
        /*001c*/ 	.byte	0x04, 0x17
        /*001e*/ 	.short	(.L_2196 - .L_2195)
.L_2195:
        /*0020*/ 	.word	0x00000000
        /*0024*/ 	.short	0x0000
        /*0026*/ 	.short	0x0000
        /*0028*/ 	.byte	0x00, 0xf0, 0xa1, 0x03


	//----- nvinfo : EIATTR_MAXREG_COUNT
	.align		4
.L_2196:
        /*002c*/ 	.byte	0x03, 0x1b
        /*002e*/ 	.short	0x00ff


	//----- nvinfo : EIATTR_MERCURY_ISA_VERSION
	.align		4
        /*0030*/ 	.byte	0x03, 0x5f
        /*0032*/ 	.short	0x0000


	//----- nvinfo : EIATTR_COOP_GROUP_MASK_REGIDS
	.align		4
        /*0034*/ 	.byte	0x04, 0x29
        /*0036*/ 	.short	(.L_2198 - .L_2197)


	//   ....[0]....
.L_2197:
        /*0038*/ 	.word	0xffffffff


	//   ....[1]....
        /*003c*/ 	.word	0xffffffff


	//   ....[2]....
        /*0040*/ 	.word	0xffffffff


	//   ....[3]....
        /*0044*/ 	.word	0xffffffff


	//   ....[4]....
        /*0048*/ 	.word	0xffffffff


	//   ....[5]....
        /*004c*/ 	.word	0xffffffff


	//   ....[6]....
        /*0050*/ 	.word	0xffffffff


	//   ....[7]....
        /*0054*/ 	.word	0xffffffff


	//   ....[8]....
        /*0058*/ 	.word	0xffffffff


	//   ....[9]....
        /*005c*/ 	.word	0xffffffff


	//   ....[10]....
        /*0060*/ 	.word	0xffffffff


	//   ....[11]....
        /*0064*/ 	.word	0xffffffff


	//   ....[12]....
        /*0068*/ 	.word	0xffffffff


	//   ....[13]....
        /*006c*/ 	.word	0xffffffff


	//   ....[14]....
        /*0070*/ 	.word	0xffffffff


	//   ....[15]....
        /*0074*/ 	.word	0xffffffff


	//   ....[16]....
        /*0078*/ 	.word	0xffffffff


	//   ....[17]....
        /*007c*/ 	.word	0xffffffff


	//   ....[18]....
        /*0080*/ 	.word	0xffffffff


	//   ....[19]....
        /*0084*/ 	.word	0xffffffff


	//----- nvinfo : EIATTR_COOP_GROUP_INSTR_OFFSETS
	.align		4
.L_2198:
        /*0088*/ 	.byte	0x04, 0x28
        /*008a*/ 	.short	(.L_2200 - .L_2199)


	//   ....[0]....
.L_2199:
        /*008c*/ 	.word	0x0000c4d0


	//   ....[1]....
        /*0090*/ 	.word	0x0000c500


	//   ....[2]....
        /*0094*/ 	.word	0x0000c530


	//   ....[3]....
        /*0098*/ 	.word	0x0000c550


	//   ....[4]....
        /*009c*/ 	.word	0x0000c570


	//   ....[5]....
        /*00a0*/ 	.word	0x0000c9b0


	//   ....[6]....
        /*00a4*/ 	.word	0x0000c9d0


	//   ....[7]....
        /*00a8*/ 	.word	0x0000c9f0


	//   ....[8]....
        /*00ac*/ 	.word	0x0000ca10


	//   ....[9]....
        /*00b0*/ 	.word	0x0000ca30


	//   ....[10]....
        /*00b4*/ 	.word	0x0000d4e0


	//   ....[11]....
        /*00b8*/ 	.word	0x0000d560


	//   ....[12]....
        /*00bc*/ 	.word	0x0000d5c0


	//   ....[13]....
        /*00c0*/ 	.word	0x0000d620


	//   ....[14]....
        /*00c4*/ 	.word	0x0000d680


	//   ....[15]....
        /*00c8*/ 	.word	0x0000db10


	//   ....[16]....
        /*00cc*/ 	.word	0x0000db70


	//   ....[17]....
        /*00d0*/ 	.word	0x0000dbd0


	//   ....[18]....
        /*00d4*/ 	.word	0x0000dc30


	//   ....[19]....
        /*00d8*/ 	.word	0x0000dca0


	//----- nvinfo : EIATTR_EXIT_INSTR_OFFSETS
	.align		4
.L_2200:
        /*00dc*/ 	.byte	0x04, 0x1c
        /*00de*/ 	.short	(.L_2202 - .L_2201)


	//   ....[0]....
.L_2201:
        /*00e0*/ 	.word	0x00000940


	//   ....[1]....
        /*00e4*/ 	.word	0x0000d480


	//----- nvinfo : EIATTR_MAX_THREADS
	.align		4
.L_2202:
        /*00e8*/ 	.byte	0x04, 0x05
        /*00ea*/ 	.short	(.L_2204 - .L_2203)
.L_2203:
        /*00ec*/ 	.word	0x00000080
        /*00f0*/ 	.word	0x00000001
        /*00f4*/ 	.word	0x00000001


	//----- nvinfo : EIATTR_CRS_STACK_SIZE
	.align		4
.L_2204:
        /*00f8*/ 	.byte	0x04, 0x1e
        /*00fa*/ 	.short	(.L_2206 - .L_2205)
.L_2205:
        /*00fc*/ 	.word	0x00000000
.L_2206:


//--------------------- .nv.info._ZN10layer_norm13ln_fwd_kernelINS_13Kernel_traitsI13__nv_bfloat16S2_fS2_fjLj1024ELj1ELj4ELj1ELj16ENS_18Kernel_traits_baseILj1024ES2_S2_fS2_fjLj128EEEEELb1ELb0ELb0ELb1EEEvNS_9FwdParamsE --------------------------
	.section	.nv.info._ZN10layer_norm13ln_fwd_kernelINS_13Kernel_traitsI13__nv_bfloat16S2_fS2_fjLj1024ELj1ELj4ELj1ELj16ENS_18Kernel_traits_baseILj1024ES2_S2_fS2_fjLj128EEEEELb1ELb0ELb0ELb1EEEvNS_9FwdParamsE,"",@"SHT_CUDA_INFO"
	.sectionflags	@""
	.align	4


	//----- nvinfo : EIATTR_CUDA_API_VERSION
	.align		4
        /*0000*/ 	.byte	0x04, 0x37
        /*0002*/ 	.short	(.L_2208 - .L_2207)
.L_2207:
        /*0004*/ 	.word	0x00000082


	//----- nvinfo : EIATTR_SW2861232_WAR
	.align		4
.L_2208:
        /*0008*/ 	.byte	0x01, 0x35
	.zero		2


	//----- nvinfo : EIATTR_PARAM_CBANK
	.align		4
        /*000c*/ 	.byte	0x04, 0x0a
        /*000e*/ 	.short	(.L_2210 - .L_2209)
	.align		4
.L_2209:
        /*0010*/ 	.word	index@(.nv.constant0._ZN10layer_norm13ln_fwd_kernelINS_13Kernel_traitsI13__nv_bfloat16S2_fS2_fjLj1024ELj1ELj4ELj1ELj16ENS_18Kernel_traits_baseILj1024ES2_S2_fS2_fjLj128EEEEELb1ELb0ELb0ELb1EEEvNS_9FwdParamsE)
        /*0014*/ 	.short	0x0160
        /*0016*/ 	.short	0x00e8


	//----- nvinfo : EIATTR_CBANK_PARAM_SIZE
	.align		4
.L_2210:
        /*0018*/ 	.byte	0x03, 0x19
        /*001a*/ 	.short	0x00e8


	//----- nvinfo : EIATTR_KPARAM_INFO
	.align		4
        /*001c*/ 	.byte	0x04, 0x17
        /*001e*/ 	.short	(.L_2212 - .L_2211)
.L_2211:
        /*0020*/ 	.word	0x00000000
        /*0024*/ 	.short	0x0000
        /*0026*/ 	.short	0x0000
        /*0028*/ 	.byte	0x00, 0xf0, 0xa1, 0x03


	//----- nvinfo : EIATTR_MAXREG_COUNT
	.align		4
.L_2212:
        /*002c*/ 	.byte	0x03, 0x1b
        /*002e*/ 	.short	0x00ff


	//----- nvinfo : EIATTR_MERCURY_ISA_VERSION
	.align		4
        /*0030*/ 	.byte	0x03, 0x5f
        /*0032*/ 	.short	0x0000


	//----- nvinfo : EIATTR_COOP_GROUP_MASK_REGIDS
	.align		4
        /*0034*/ 	.byte	0x04, 0x29
        /*0036*/ 	.short	(.L_2214 - .L_2213)


	//   ....[0]....
.L_2213:
        /*0038*/ 	.word	0xffffffff


	//   ....[1]....
        /*003c*/ 	.word	0xffffffff


	//   ....[2]....
        /*0040*/ 	.word	0xffffffff


	//   ....[3]....
        /*0044*/ 	.word	0xffffffff


	//   ....[4]....
        /*0048*/ 	.word	0xffffffff


	//   ....[5]....
        /*004c*/ 	.word	0xffffffff


	//   ....[6]....
        /*0050*/ 	.word	0xffffffff


	//   ....[7]....
        /*0054*/ 	.word	0xffffffff


	//   ....[8]....
        /*0058*/ 	.word	0xffffffff


	//   ....[9]....
        /*005c*/ 	.word	0xffffffff


	//   ....[10]....
        /*0060*/ 	.word	0xffffffff


	//   ....[11]....
        /*0064*/ 	.word	0xffffffff


	//   ....[12]....
        /*0068*/ 	.word	0xffffffff


	//   ....[13]....
        /*006c*/ 	.word	0xffffffff


	//   ....[14]....
        /*0070*/ 	.word	0xffffffff


	//   ....[15]....
        /*0074*/ 	.word	0xffffffff


	//   ....[16]....
        /*0078*/ 	.word	0xffffffff


	//   ....[17]....
        /*007c*/ 	.word	0xffffffff


	//   ....[18]....
        /*0080*/ 	.word	0xffffffff


	//   ....[19]....
        /*0084*/ 	.word	0xffffffff


	//----- nvinfo : EIATTR_COOP_GROUP_INSTR_OFFSETS
	.align		4
.L_2214:
        /*0088*/ 	.byte	0x04, 0x28
        /*008a*/ 	.short	(.L_2216 - .L_2215)


	//   ....[0]....
.L_2215:
        /*008c*/ 	.word	0x0000bd40


	//   ....[1]....
        /*0090*/ 	.word	0x0000bd70


	//   ....[2]....
        /*0094*/ 	.word	0x0000bd90


	//   ....[3]....
        /*0098*/ 	.word	0x0000bdb0


	//   ....[4]....
        /*009c*/ 	.word	0x0000bdd0


	//   ....[5]....
        /*00a0*/ 	.word	0x0000c200


	//   ....[6]....
        /*00a4*/ 	.word	0x0000c220


	//   ....[7]....
        /*00a8*/ 	.word	0x0000c240


	//   ....[8]....
        /*00ac*/ 	.word	0x0000c260


	//   ....[9]....
        /*00b0*/ 	.word	0x0000c280


	//   ....[10]....
        /*00b4*/ 	.word	0x0000cdf0


	//   ....[11]....
        /*00b8*/ 	.word	0x0000ce50


	//   ....[12]....
        /*00bc*/ 	.word	0x0000ceb0


	//   ....[13]....
        /*00c0*/ 	.word	0x0000cf10


	//   ....[14]....
        /*00c4*/ 	.word	0x0000cf70


	//   ....[15]....
        /*00c8*/ 	.word	0x0000d3e0


	//   ....[16]....
        /*00cc*/ 	.word	0x0000d440


	//   ....[17]....
        /*00d0*/ 	.word	0x0000d4a0


	//   ....[18]....
        /*00d4*/ 	.word	0x0000d500


	//   ....[19]....
        /*00d8*/ 	.word	0x0000d560


	//----- nvinfo : EIATTR_EXIT_INSTR_OFFSETS
	.align		4
.L_2216:
        /*00dc*/ 	.byte	0x04, 0x1c
        /*00de*/ 	.short	(.L_2218 - .L_2217)


	//   ....[0]....
.L_2217:
        /*00e0*/ 	.word	0x00000590


	//   ....[1]....
        /*00e4*/ 	.word	0x0000cd90


	//----- nvinfo : EIATTR_MAX_THREADS
	.align		4
.L_2218:
        /*00e8*/ 	.byte	0x04, 0x05
        /*00ea*/ 	.short	(.L_2220 - .L_2219)
.L_2219:
        /*00ec*/ 	.word	0x00000080
        /*00f0*/ 	.word	0x00000001
        /*00f4*/ 	.word	0x00000001


	//----- nvinfo : EIATTR_CRS_STACK_SIZE
	.align		4
.L_2220:
        /*00f8*/ 	.byte	0x04, 0x1e
        /*00fa*/ 	.short	(.L_2222 - .L_2221)
.L_2221:
        /*00fc*/ 	.word	0x00000000
.L_2222:


//--------------------- .nv.info._ZN10layer_norm13ln_fwd_kernelINS_13Kernel_traitsI13__nv_bfloat16S2_fS2_fjLj1024ELj1ELj4ELj1ELj16ENS_18Kernel_traits_baseILj1024ES2_S2_fS2_fjLj128EEEEELb1ELb0ELb1ELb0EEEvNS_9FwdParamsE --------------------------
	.section	.nv.info._ZN10layer_norm13ln_fwd_kernelINS_13Kernel_traitsI13__nv_bfloat16S2_fS2_fjLj1024ELj1ELj4ELj1ELj16ENS_18Kernel_traits_baseILj1024ES2_S2_fS2_fjLj128EEEEELb1ELb0ELb1ELb0EEEvNS_9FwdParamsE,"",@"SHT_CUDA_INFO"
	.sectionflags	@""
	.align	4


	//----- nvinfo : EIATTR_CUDA_API_VERSION
	.align		4
        /*0000*/ 	.byte	0x04, 0x37
        /*0002*/ 	.short	(.L_2224 - .L_2223)
.L_2223:
        /*0004*/ 	.word	0x00000082


	//----- nvinfo : EIATTR_SW2861232_WAR
	.align		4
.L_2224:
        /*0008*/ 	.byte	0x01, 0x35
	.zero		2


	//----- nvinfo : EIATTR_PARAM_CBANK
	.align		4
        /*000c*/ 	.byte	0x04, 0x0a
        /*000e*/ 	.short	(.L_2226 - .L_2225)
	.align		4
.L_2225:
        /*0010*/ 	.word	index@(.nv.constant0._ZN10layer_norm13ln_fwd_kernelINS_13Kernel_traitsI13__nv_bfloat16S2_fS2_fjLj1024ELj1ELj4ELj1ELj16ENS_18Kernel_traits_baseILj1024ES2_S2_fS2_fjLj128EEEEELb1ELb0ELb1ELb0EEEvNS_9FwdParamsE)
        /*0014*/ 	.short	0x0160
        /*0016*/ 	.short	0x00e8


	//----- nvinfo : EIATTR_CBANK_PARAM_SIZE
	.align		4
.L_2226:
        /*0018*/ 	.byte	0x03, 0x19
        /*001a*/ 	.short	0x00e8


	//----- nvinfo : EIATTR_KPARAM_INFO
	.align		4
        /*001c*/ 	.byte	0x04, 0x17
        /*001e*/ 	.short	(.L_2228 - .L_2227)
.L_2227:
        /*0020*/ 	.word	0x00000000
        /*0024*/ 	.short	0x0000
        /*0026*/ 	.short	0x0000
        /*0028*/ 	.byte	0x00, 0xf0, 0xa1, 0x03


	//----- nvinfo : EIATTR_MAXREG_COUNT
	.align		4
.L_2228:
        /*002c*/ 	.byte	0x03, 0x1b
        /*002e*/ 	.short	0x00ff


	//----- nvinfo : EIATTR_MERCURY_ISA_VERSION
	.align		4
        /*0030*/ 	.byte	0x03, 0x5f
        /*0032*/ 	.short	0x0000


	//----- nvinfo : EIATTR_COOP_GROUP_MASK_REGIDS
	.align		4
        /*0034*/ 	.byte	0x04, 0x29
        /*0036*/ 	.short	(.L_2230 - .L_2229)


	//   ....[0]....
.L_2229:
        /*0038*/ 	.word	0xffffffff


	//   ....[1]....
        /*003c*/ 	.word	0xffffffff


	//   ....[2]....
        /*0040*/ 	.word	0xffffffff


	//   ....[3]....
        /*0044*/ 	.word	0xffffffff


	//   ....[4]....
        /*0048*/ 	.word	0xffffffff


	//   ....[5]....
        /*004c*/ 	.word	0xffffffff


	//   ....[6]....
        /*0050*/ 	.word	0xffffffff


	//   ....[7]....
        /*0054*/ 	.word	0xffffffff


	//   ....[8]....
        /*0058*/ 	.word	0xffffffff


	//   ....[9]....
        /*005c*/ 	.word	0xffffffff


	//   ....[10]....
        /*0060*/ 	.word	0xffffffff


	//   ....[11]....
        /*0064*/ 	.word	0xffffffff


	//   ....[12]....
        /*0068*/ 	.word	0xffffffff


	//   ....[13]....
        /*006c*/ 	.word	0xffffffff


	//   ....[14]....
        /*0070*/ 	.word	0xffffffff


	//   ....[15]....
        /*0074*/ 	.word	0xffffffff


	//   ....[16]....
        /*0078*/ 	.word	0xffffffff


	//   ....[17]....
        /*007c*/ 	.word	0xffffffff


	//   ....[18]....
        /*0080*/ 	.word	0xffffffff


	//   ....[19]....
        /*0084*/ 	.word	0xffffffff


	//----- nvinfo : EIATTR_COOP_GROUP_INSTR_OFFSETS
	.align		4
.L_2230:
        /*0088*/ 	.byte	0x04, 0x28
        /*008a*/ 	.short	(.L_2232 - .L_2231)


	//   ....[0]....
.L_2231:
        /*008c*/ 	.word	0x0000d3e0


	//   ....[1]....
        /*0090*/ 	.word	0x0000d410


	//   ....[2]....
        /*0094*/ 	.word	0x0000d430


	//   ....[3]....
        /*0098*/ 	.word	0x0000d450


	//   ....[4]....
        /*009c*/ 	.word	0x0000d470


	//   ....[5]....
        /*00a0*/ 	.word	0x0000d8b0


	//   ....[6]....
        /*00a4*/ 	.word	0x0000d8d0


	//   ....[7]....
        /*00a8*/ 	.word	0x0000d8f0


	//   ....[8]....
        /*00ac*/ 	.word	0x0000d910


	//   ....[9]....
        /*00b0*/ 	.word	0x0000d930


	//   ....[10]....
        /*00b4*/ 	.word	0x0000e440


	//   ....[11]....
        /*00b8*/ 	.word	0x0000e4c0


	//   ....[12]....
        /*00bc*/ 	.word	0x0000e520


	//   ....[13]....
        /*00c0*/ 	.word	0x0000e580


	//   ....[14]....
        /*00c4*/ 	.word	0x0000e5e0


	//   ....[15]....
        /*00c8*/ 	.word	0x0000ea60


	//   ....[16]....
        /*00cc*/ 	.word	0x0000eac0


	//   ....[17]....
        /*00d0*/ 	.word	0x0000eb20


	//   ....[18]....
        /*00d4*/ 	.word	0x0000eb80


	//   ....[19]....
        /*00d8*/ 	.word	0x0000ebf0


	//----- nvinfo : EIATTR_EXIT_INSTR_OFFSETS
	.align		4
.L_2232:
        /*00dc*/ 	.byte	0x04, 0x1c
        /*00de*/ 	.short	(.L_2234 - .L_2233)


	//   ....[0]....
.L_2233:
        /*00e0*/ 	.word	0x00000920


	//   ....[1]....
        /*00e4*/ 	.word	0x0000e3e0


	//----- nvinfo : EIATTR_MAX_THREADS
	.align		4
.L_2234:
        /*00e8*/ 	.byte	0x04, 0x05
        /*00ea*/ 	.short	(.L_2236 - .L_2235)
.L_2235:
        /*00ec*/ 	.word	0x00000080
        /*00f0*/ 	.word	0x00000001
        /*00f4*/ 	.word	0x00000001


	//----- nvinfo : EIATTR_CRS_STACK_SIZE
	.align		4
.L_2236:
        /*00f8*/ 	.byte	0x04, 0x1e
        /*00fa*/ 	.short	(.L_2238 - .L_2237)
.L_2237:
        /*00fc*/ 	.word	0x00000000
.L_2238:


//--------------------- .nv.info._ZN10layer_norm13ln_fwd_kernelINS_13Kernel_traitsI13__nv_bfloat16S2_fS2_fjLj1024ELj1ELj4ELj1ELj16ENS_18Kernel_traits_baseILj1024ES2_S2_fS2_fjLj128EEEEELb1ELb0ELb1ELb1EEEvNS_9FwdParamsE --------------------------
	.section	.nv.info._ZN10layer_norm13ln_fwd_kernelINS_13Kernel_traitsI13__nv_bfloat16S2_fS2_fjLj1024ELj1ELj4ELj1ELj16ENS_18Kernel_traits_baseILj1024ES2_S2_fS2_fjLj128EEEEELb1ELb0ELb1ELb1EEEvNS_9FwdParamsE,"",@"SHT_CUDA_INFO"
	.sectionflags	@""
	.align	4


	//----- nvinfo : EIATTR_CUDA_API_VERSION
	.align		4
        /*0000*/ 	.byte	0x04, 0x37
        /*0002*/ 	.short	(.L_2240 - .L_2239)
.L_2239:
        /*0004*/ 	.word	0x00000082


	//----- nvinfo : EIATTR_SW2861232_WAR
	.align		4
.L_2240:
        /*0008*/ 	.byte	0x01, 0x35
	.zero		2


	//----- nvinfo : EIATTR_PARAM_CBANK
	.align		4
        /*000c*/ 	.byte	0x04, 0x0a
        /*000e*/ 	.short	(.L_2242 - .L_2241)
	.align		4
.L_2241:
        /*0010*/ 	.word	index@(.nv.constant0._ZN10layer_norm13ln_fwd_kernelINS_13Kernel_traitsI13__nv_bfloat16S2_fS2_fjLj1024ELj1ELj4ELj1ELj16ENS_18Kernel_traits_baseILj1024ES2_S2_fS2_fjLj128EEEEELb1ELb0ELb1ELb1EEEvNS_9FwdParamsE)
        /*0014*/ 	.short	0x0160
        /*0016*/ 	.short	0x00e8


	//----- nvinfo : EIATTR_CBANK_PARAM_SIZE
	.align		4
.L_2242:
        /*0018*/ 	.byte	0x03, 0x19
        /*001a*/ 	.short	0x00e8


	//----- nvinfo : EIATTR_KPARAM_INFO
	.align		4
        /*001c*/ 	.byte	0x04, 0x17
        /*001e*/ 	.short	(.L_2244 - .L_2243)
.L_2243:
        /*0020*/ 	.word	0x00000000
        /*0024*/ 	.short	0x0000
        /*0026*/ 	.short	0x0000
        /*0028*/ 	.byte	0x00, 0xf0, 0xa1, 0x03


	//----- nvinfo : EIATTR_MAXREG_COUNT
	.align		4
.L_2244:
        /*002c*/ 	.byte	0x03, 0x1b
        /*002e*/ 	.short	0x00ff


	//----- nvinfo : EIATTR_MERCURY_ISA_VERSION
	.align		4
        /*0030*/ 	.byte	0x03, 0x5f
        /*0032*/ 	.short	0x0000


	//----- nvinfo : EIATTR_COOP_GROUP_MASK_REGIDS
	.align		4
        /*0034*/ 	.byte	0x04, 0x29
        /*0036*/ 	.short	(.L_2246 - .L_2245)


	//   ....[0]....
.L_2245:
        /*0038*/ 	.word	0xffffffff


	//   ....[1]....
        /*003c*/ 	.word	0xffffffff


	//   ....[2]....
        /*0040*/ 	.word	0xffffffff


	//   ....[3]....
        /*0044*/ 	.word	0xffffffff


	//   ....[4]....
        /*0048*/ 	.word	0xffffffff


	//   ....[5]....
        /*004c*/ 	.word	0xffffffff


	//   ....[6]....
        /*0050*/ 	.word	0xffffffff


	//   ....[7]....
        /*0054*/ 	.word	0xffffffff


	//   ....[8]....
        /*0058*/ 	.word	0xffffffff


	//   ....[9]....
        /*005c*/ 	.word	0xffffffff


	//   ....[10]....
        /*0060*/ 	.word	0xffffffff


	//   ....[11]....
        /*0064*/ 	.word	0xffffffff


	//   ....[12]....
        /*0068*/ 	.word	0xffffffff


	//   ....[13]....
        /*006c*/ 	.word	0xffffffff


	//   ....[14]....
        /*0070*/ 	.word	0xffffffff


	//   ....[15]....
        /*0074*/ 	.word	0xffffffff


	//   ....[16]....
        /*0078*/ 	.word	0xffffffff


	//   ....[17]....
        /*007c*/ 	.word	0xffffffff


	//   ....[18]....
        /*0080*/ 	.word	0xffffffff


	//   ....[19]....
        /*0084*/ 	.word	0xffffffff


	//----- nvinfo : EIATTR_COOP_GROUP_INSTR_OFFSETS
	.align		4
.L_2246:
        /*0088*/ 	.byte	0x04, 0x28
        /*008a*/ 	.short	(.L_2248 - .L_2247)


	//   ....[0]....
.L_2247:
        /*008c*/ 	.word	0x0000cd40


	//   ....[1]....
        /*0090*/ 	.word	0x0000cd70


	//   ....[2]....
        /*0094*/ 	.word	0x0000cd90


	//   ....[3]....
        /*0098*/ 	.word	0x0000cdb0


	//   ....[4]....
        /*009c*/ 	.word	0x0000cdd0


	//   ....[5]....
        /*00a0*/ 	.word	0x0000d200


	//   ....[6]....
        /*00a4*/ 	.word	0x0000d220


	//   ....[7]....
        /*00a8*/ 	.word	0x0000d240


	//   ....[8]....
        /*00ac*/ 	.word	0x0000d260


	//   ....[9]....
        /*00b0*/ 	.word	0x0000d280


	//   ....[10]....
        /*00b4*/ 	.word	0x0000de90


	//   ....[11]....
        /*00b8*/ 	.word	0x0000def0


	//   ....[12]....
        /*00bc*/ 	.word	0x0000df50


	//   ....[13]....
        /*00c0*/ 	.word	0x0000dfb0


	//   ....[14]....
        /*00c4*/ 	.word	0x0000e010


	//   ....[15]....
        /*00c8*/ 	.word	0x0000e480


	//   ....[16]....
        /*00cc*/ 	.word	0x0000e4e0


	//   ....[17]....
        /*00d0*/ 	.word	0x0000e540


	//   ....[18]....
        /*00d4*/ 	.word	0x0000e5a0


	//   ....[19]....
        /*00d8*/ 	.word	0x0000e600


	//----- nvinfo : EIATTR_EXIT_INSTR_OFFSETS
	.align		4
.L_2248:
        /*00dc*/ 	.byte	0x04, 0x1c
        /*00de*/ 	.short	(.L_2250 - .L_2249)


	//   ....[0]....
.L_2249:
        /*00e0*/ 	.word	0x00000590


	//   ....[1]....
        /*00e4*/ 	.word	0x0000de40


	//----- nvinfo : EIATTR_MAX_THREADS
	.align		4
.L_2250:
        /*00e8*/ 	.byte	0x04, 0x05
        /*00ea*/ 	.short	(.L_2252 - .L_2251)
.L_2251:
        /*00ec*/ 	.word	0x00000080
        /*00f0*/ 	.word	0x00000001
        /*00f4*/ 	.word	0x00000001


	//----- nvinfo : EIATTR_CRS_STACK_SIZE
	.align		4
.L_2252:
        /*00f8*/ 	.byte	0x04, 0x1e
        /*00fa*/ 	.short	(.L_2254 - .L_2253)
.L_2253:
        /*00fc*/ 	.word	0x00000000
.L_2254:


//--------------------- .nv.info._ZN10layer_norm13ln_fwd_kernelINS_13Kernel_traitsI13__nv_bfloat16S2_fS2_fjLj1024ELj1ELj4ELj1ELj16ENS_18Kernel_traits_baseILj1024ES2_S2_fS2_fjLj128EEEEELb1ELb1ELb0ELb0EEEvNS_9FwdParamsE --------------------------
	.section	.nv.info._ZN10layer_norm13ln_fwd_kernelINS_13Kernel_traitsI13__nv_bfloat16S2_fS2_fjLj1024ELj1ELj4ELj1ELj16ENS_18Kernel_traits_baseILj1024ES2_S2_fS2_fjLj128EEEEELb1ELb1ELb0ELb0EEEvNS_9FwdParamsE,"",@"SHT_CUDA_INFO"
	.sectionflags	@""
	.align	4


	//----- nvinfo : EIATTR_CUDA_API_VERSION
	.align		4
        /*0000*/ 	.byte	0x04, 0x37
        /*0002*/ 	.short	(.L_2256 - .L_2255)
.L_2255:
        /*0004*/ 	.word	0x00000082


	//----- nvinfo : EIATTR_SW2861232_WAR
	.align		4
.L_2256:
        /*0008*/ 	.byte	0x01, 0x35
	.zero		2


	//----- nvinfo : EIATTR_PARAM_CBANK
	.align		4
        /*000c*/ 	.byte	0x04, 0x0a
        /*000e*/ 	.short	(.L_2258 - .L_2257)
	.align		4
.L_2257:
        /*0010*/ 	.word	index@(.nv.constant0._ZN10layer_norm13ln_fwd_kernelINS_13Kernel_traitsI13__nv_bfloat16S2_fS2_fjLj1024ELj1ELj4ELj1ELj16ENS_18Kernel_traits_baseILj1024ES2_S2_fS2_fjLj128EEEEELb1ELb1ELb0ELb0EEEvNS_9FwdParamsE)
        /*0014*/ 	.short	0x0160
        /*0016*/ 	.short	0x00e8


	//----- nvinfo : EIATTR_CBANK_PARAM_SIZE
	.align		4
.L_2258:
        /*0018*/ 	.byte	0x03, 0x19
        /*001a*/ 	.short	0x00e8


	//----- nvinfo : EIATTR_KPARAM_INFO
	.align		4
        /*001c*/ 	.byte	0x04, 0x17
        /*001e*/ 	.short	(.L_2260 - .L_2259)
.L_2259:
        /*0020*/ 	.word	0x00000000
        /*0024*/ 	.short	0x0000
        /*0026*/ 	.short	0x0000
        /*0028*/ 	.byte	0x00, 0xf0, 0xa1, 0x03


	//----- nvinfo : EIATTR_MAXREG_COUNT
	.align		4
.L_2260:
        /*002c*/ 	.byte	0x03, 0x1b
        /*002e*/ 	.short	0x00ff


	//----- nvinfo : EIATTR_MERCURY_ISA_VERSION
	.align		4
        /*0030*/ 	.byte	0x03, 0x5f
        /*0032*/ 	.short	0x0000


	//----- nvinfo : EIATTR_COOP_GROUP_MASK_REGIDS
	.align		4
        /*0034*/ 	.byte	0x04, 0x29
        /*0036*/ 	.short	(.L_2262 - .L_2261)


	//   ....[0]....
.L_2261:
        /*0038*/ 	.word	0xffffffff


	//   ....[1]....
        /*003c*/ 	.word	0xffffffff


	//   ....[2]....
        /*0040*/ 	.word	0xffffffff


	//   ....[3]....
        /*0044*/ 	.word	0xffffffff


	//   ....[4]....
        /*0048*/ 	.word	0xffffffff


	//   ....[5]....
        /*004c*/ 	.word	0xffffffff


	//   ....[6]....
        /*0050*/ 	.word	0xffffffff


	//   ....[7]....
        /*0054*/ 	.word	0xffffffff


	//   ....[8]....
        /*0058*/ 	.word	0xffffffff


	//   ....[9]....
        /*005c*/ 	.word	0xffffffff


	//   ....[10]....
        /*0060*/ 	.word	0xffffffff


	//   ....[11]....
        /*0064*/ 	.word	0xffffffff


	//   ....[12]....
        /*0068*/ 	.word	0xffffffff


	//   ....[13]....
        /*006c*/ 	.word	0xffffffff


	//   ....[14]....
        /*0070*/ 	.word	0xffffffff


	//   ....[15]....
        /*0074*/ 	.word	0xffffffff


	//   ....[16]....
        /*0078*/ 	.word	0xffffffff


	//   ....[17]....
        /*007c*/ 	.word	0xffffffff


	//   ....[18]....
        /*0080*/ 	.word	0xffffffff


	//   ....[19]....
        /*0084*/ 	.word	0xffffffff


	//----- nvinfo : EIATTR_COOP_GROUP_INSTR_OFFSETS
	.align		4
.L_2262:
        /*0088*/ 	.byte	0x04, 0x28
        /*008a*/ 	.short	(.L_2264 - .L_2263)


	//   ....[0]....
.L_2263:
        /*008c*/ 	.word	0x0000c990


	//   ....[1]....
        /*0090*/ 	.word	0x0000c9c0


	//   ....[2]....
        /*0094*/ 	.word	0x0000c9f0


	//   ....[3]....
        /*0098*/ 	.word	0x0000ca10


	//   ....[4]....
        /*009c*/ 	.word	0x0000ca30


	//   ....[5]....
        /*00a0*/ 	.word	0x0000ce70


	//   ....[6]....
        /*00a4*/ 	.word	0x0000ce90


	//   ....[7]....
        /*00a8*/ 	.word	0x0000ceb0


	//   ....[8]....
        /*00ac*/ 	.word	0x0000ced0


	//   ....[9]....
        /*00b0*/ 	.word	0x0000cef0


	//   ....[10]....
        /*00b4*/ 	.word	0x0000d9a0


	//   ....[11]....
        /*00b8*/ 	.word	0x0000da10


	//   ....[12]....
        /*00bc*/ 	.word	0x0000da70


	//   ....[13]....
        /*00c0*/ 	.word	0x0000dad0


	//   ....[14]....
        /*00c4*/ 	.word	0x0000db30


	//   ....[15]....
        /*00c8*/ 	.word	0x0000dfc0


	//   ....[16]....
        /*00cc*/ 	.word	0x0000e020


	//   ....[17]....
        /*00d0*/ 	.word	0x0000e080


	//   ....[18]....
        /*00d4*/ 	.word	0x0000e0e0


	//   ....[19]....
        /*00d8*/ 	.word	0x0000e150


	//----- nvinfo : EIATTR_EXIT_INSTR_OFFSETS
	.align		4
.L_2264:
        /*00dc*/ 	.byte	0x04, 0x1c
        /*00de*/ 	.short	(.L_2266 - .L_2265)


	//   ....[0]....
.L_2265:
        /*00e0*/ 	.word	0x00000a00


	//   ....[1]....
        /*00e4*/ 	.word	0x0000d940


	//----- nvinfo : EIATTR_MAX_THREADS
	.align		4
.L_2266:
        /*00e8*/ 	.byte	0x04, 0x05
        /*00ea*/ 	.short	(.L_2268 - .L_2267)
.L_2267:
        /*00ec*/ 	.word	0x00000080
        /*00f0*/ 	.word	0x00000001
        /*00f4*/ 	.word	0x00000001


	//----- nvinfo : EIATTR_CRS_STACK_SIZE
	.align		4
.L_2268:
        /*00f8*/ 	.byte	0x04, 0x1e
        /*00fa*/ 	.short	(.L_2270 - .L_2269)
.L_2269:
        /*00fc*/ 	.word	0x00000000
.L_2270:


//--------------------- .nv.info._ZN10layer_norm13ln_fwd_kernelINS_13Kernel_traitsI13__nv_bfloat16S2_fS2_fjLj1024ELj1ELj4ELj1ELj16ENS_18Kernel_traits_baseILj1024ES2_S2_fS2_fjLj128EEEEELb1ELb1ELb0ELb1EEEvNS_9FwdParamsE --------------------------
	.section	.nv.info._ZN10layer_norm13ln_fwd_kernelINS_13Kernel_traitsI13__nv_bfloat16S2_fS2_fjLj1024ELj1ELj4ELj1ELj16ENS_18Kernel_traits_baseILj1024ES2_S2_fS2_fjLj128EEEEELb1ELb1ELb0ELb1EEEvNS_9FwdParamsE,"",@"SHT_CUDA_INFO"
	.sectionflags	@""
	.align	4


	//----- nvinfo : EIATTR_CUDA_API_VERSION
	.align		4
        /*0000*/ 	.byte	0x04, 0x37
        /*0002*/ 	.short	(.L_2272 - .L_2271)
.L_2271:
        /*0004*/ 	.word	0x00000082


	//----- nvinfo : EIATTR_SW2861232_WAR
	.align		4
.L_2272:
        /*0008*/ 	.byte	0x01, 0x35
	.zero		2


	//----- nvinfo : EIATTR_PARAM_CBANK
	.align		4
        /*000c*/ 	.byte	0x04, 0x0a
        /*000e*/ 	.short	(.L_2274 - .L_2273)
	.align		4
.L_2273:
        /*0010*/ 	.word	index@(.nv.constant0._ZN10layer_norm13ln_fwd_kernelINS_13Kernel_traitsI13__nv_bfloat16S2_fS2_fjLj1024ELj1ELj4ELj1ELj16ENS_18Kernel_traits_baseILj1024ES2_S2_fS2_fjLj128EEEEELb1ELb1ELb0ELb1EEEvNS_9FwdParamsE)
        /*0014*/ 	.short	0x0160
        /*0016*/ 	.short	0x00e8


	//----- nvinfo : EIATTR_CBANK_PARAM_SIZE
	.align		4
.L_2274:
        /*0018*/ 	.byte	0x03, 0x19
        /*001a*/ 	.short	0x00e8


	//----- nvinfo : EIATTR_KPARAM_INFO
	.align		4
        /*001c*/ 	.byte	0x04, 0x17
        /*001e*/ 	.short	(.L_2276 - .L_2275)
.L_2275:
        /*0020*/ 	.word	0x00000000
        /*0024*/ 	.short	0x0000
        /*0026*/ 	.short	0x0000
        /*0028*/ 	.byte	0x00, 0xf0, 0xa1, 0x03


	//----- nvinfo : EIATTR_MAXREG_COUNT
	.align		4
.L_2276:
        /*002c*/ 	.byte	0x03, 0x1b
        /*002e*/ 	.short	0x00ff


	//----- nvinfo : EIATTR_MERCURY_ISA_VERSION
	.align		4
        /*0030*/ 	.byte	0x03, 0x5f
        /*0032*/ 	.short	0x0000


	//----- nvinfo : EIATTR_COOP_GROUP_MASK_REGIDS
	.align		4
        /*0034*/ 	.byte	0x04, 0x29
        /*0036*/ 	.short	(.L_2278 - .L_2277)


	//   ....[0]....
.L_2277:
        /*0038*/ 	.word	0xffffffff


	//   ....[1]....
        /*003c*/ 	.word	0xffffffff


	//   ....[2]....
        /*0040*/ 	.word	0xffffffff


	//   ....[3]....
        /*0044*/ 	.word	0xffffffff


	//   ....[4]....
        /*0048*/ 	.word	0xffffffff


	//   ....[5]....
        /*004c*/ 	.word	0xffffffff


	//   ....[6]....
        /*0050*/ 	.word	0xffffffff


	//   ....[7]....
        /*0054*/ 	.word	0xffffffff


	//   ....[8]....
        /*0058*/ 	.word	0xffffffff


	//   ....[9]....
        /*005c*/ 	.word	0xffffffff


	//   ....[10]....
        /*0060*/ 	.word	0xffffffff


	//   ....[11]....
        /*0064*/ 	.word	0xffffffff


	//   ....[12]....
        /*0068*/ 	.word	0xffffffff


	//   ....[13]....
        /*006c*/ 	.word	0xffffffff


	//   ....[14]....
        /*0070*/ 	.word	0xffffffff


	//   ....[15]....
        /*0074*/ 	.word	0xffffffff


	//   ....[16]....
        /*0078*/ 	.word	0xffffffff


	//   ....[17]....
        /*007c*/ 	.word	0xffffffff


	//   ....[18]....
        /*0080*/ 	.word	0xffffffff


	//   ....[19]....
        /*0084*/ 	.word	0xffffffff


	//----- nvinfo : EIATTR_COOP_GROUP_INSTR_OFFSETS
	.align		4
.L_2278:
        /*0088*/ 	.byte	0x04, 0x28
        /*008a*/ 	.short	(.L_2280 - .L_2279)


	//   ....[0]....
.L_2279:
        /*008c*/ 	.word	0x0000be60


	//   ....[1]....
        /*0090*/ 	.word	0x0000be90


	//   ....[2]....
        /*0094*/ 	.word	0x0000beb0


	//   ....[3]....
        /*0098*/ 	.word	0x0000bed0


	//   ....[4]....
        /*009c*/ 	.word	0x0000bef0


	//   ....[5]....
        /*00a0*/ 	.word	0x0000c320


	//   ....[6]....
        /*00a4*/ 	.word	0x0000c340


	//   ....[7]....
        /*00a8*/ 	.word	0x0000c360


	//   ....[8]....
        /*00ac*/ 	.word	0x0000c380


	//   ....[9]....
        /*00b0*/ 	.word	0x0000c3a0


	//   ....[10]....
        /*00b4*/ 	.word	0x0000cf10


	//   ....[11]....
        /*00b8*/ 	.word	0x0000cf80


	//   ....[12]....
        /*00bc*/ 	.word	0x0000cfe0


	//   ....[13]....
        /*00c0*/ 	.word	0x0000d040


	//   ....[14]....
        /*00c4*/ 	.word	0x0000d0a0


	//   ....[15]....
        /*00c8*/ 	.word	0x0000d510


	//   ....[16]....
        /*00cc*/ 	.word	0x0000d570


	//   ....[17]....
        /*00d0*/ 	.word	0x0000d5d0


	//   ....[18]....
        /*00d4*/ 	.word	0x0000d630


	//   ....[19]....
        /*00d8*/ 	.word	0x0000d690


	//----- nvinfo : EIATTR_EXIT_INSTR_OFFSETS
	.align		4
.L_2280:
        /*00dc*/ 	.byte	0x04, 0x1c
        /*00de*/ 	.short	(.L_2282 - .L_2281)


	//   ....[0]....
.L_2281:
        /*00e0*/ 	.word	0x000005c0


	//   ....[1]....
        /*00e4*/ 	.word	0x0000ceb0


	//----- nvinfo : EIATTR_MAX_THREADS
	.align		4
.L_2282:
        /*00e8*/ 	.byte	0x04, 0x05
        /*00ea*/ 	.short	(.L_2284 - .L_2283)
.L_2283:
        /*00ec*/ 	.word	0x00000080
        /*00f0*/ 	.word	0x00000001
        /*00f4*/ 	.word	0x00000001


	//----- nvinfo : EIATTR_CRS_STACK_SIZE
	.align		4
.L_2284:
        /*00f8*/ 	.byte	0x04, 0x1e
        /*00fa*/ 	.short	(.L_2286 - .L_2285)
.L_2285:
        /*00fc*/ 	.word	0x00000000
.L_2286:


//--------------------- .nv.info._ZN10layer_norm13ln_fwd_kernelINS_13Kernel_traitsI13__nv_bfloat16S2_fS2_fjLj1024ELj1ELj4ELj1ELj16ENS_18Kernel_traits_baseILj1024ES2_S2_fS2_fjLj128EEEEELb1ELb1ELb1ELb0EEEvNS_9FwdParamsE --------------------------
	.section	.nv.info._ZN10layer_norm13ln_fwd_kernelINS_13Kernel_traitsI13__nv_bfloat16S2_fS2_fjLj1024ELj1ELj4ELj1ELj16ENS_18Kernel_traits_baseILj1024ES2_S2_fS2_fjLj128EEEEELb1ELb1ELb1ELb0EEEvNS_9FwdParamsE,"",@"SHT_CUDA_INFO"
	.sectionflags	@""
	.align	4


	//----- nvinfo : EIATTR_CUDA_API_VERSION
	.align		4
        /*0000*/ 	.byte	0x04, 0x37
        /*0002*/ 	.short	(.L_2288 - .L_2287)
.L_2287:
        /*0004*/ 	.word	0x00000082


	//----- nvinfo : EIATTR_SW2861232_WAR
	.align		4
.L_2288:
        /*0008*/ 	.byte	0x01, 0x35
	.zero		2


	//----- nvinfo : EIATTR_PARAM_CBANK
	.align		4
        /*000c*/ 	.byte	0x04, 0x0a
        /*000e*/ 	.short	(.L_2290 - .L_2289)
	.align		4
.L_2289:
        /*0010*/ 	.word	index@(.nv.constant0._ZN10layer_norm13ln_fwd_kernelINS_13Kernel_traitsI13__nv_bfloat16S2_fS2_fjLj1024ELj1ELj4ELj1ELj16ENS_18Kernel_traits_baseILj1024ES2_S2_fS2_fjLj128EEEEELb1ELb1ELb1ELb0EEEvNS_9FwdParamsE)
        /*0014*/ 	.short	0x0160
        /*0016*/ 	.short	0x00e8


	//----- nvinfo : EIATTR_CBANK_PARAM_SIZE
	.align		4
.L_2290:
        /*0018*/ 	.byte	0x03, 0x19
        /*001a*/ 	.short	0x00e8


	//----- nvinfo : EIATTR_KPARAM_INFO
	.align		4
        /*001c*/ 	.byte	0x04, 0x17
        /*001e*/ 	.short	(.L_2292 - .L_2291)
.L_2291:
        /*0020*/ 	.word	0x00000000
        /*0024*/ 	.short	0x0000
        /*0026*/ 	.short	0x0000
        /*0028*/ 	.byte	0x00, 0xf0, 0xa1, 0x03


	//----- nvinfo : EIATTR_MAXREG_COUNT
	.align		4
.L_2292:
        /*002c*/ 	.byte	0x03, 0x1b
        /*002e*/ 	.short	0x00ff


	//----- nvinfo : EIATTR_MERCURY_ISA_VERSION
	.align		4
        /*0030*/ 	.byte	0x03, 0x5f
        /*0032*/ 	.short	0x0000


	//----- nvinfo : EIATTR_COOP_GROUP_MASK_REGIDS
	.align		4
        /*0034*/ 	.byte	0x04, 0x29
        /*0036*/ 	.short	(.L_2294 - .L_2293)


	//   ....[0]....
.L_2293:
        /*0038*/ 	.word	0xffffffff


	//   ....[1]....
        /*003c*/ 	.word	0xffffffff


	//   ....[2]....
        /*0040*/ 	.word	0xffffffff


	//   ....[3]....
        /*0044*/ 	.word	0xffffffff


	//   ....[4]....
        /*0048*/ 	.word	0xffffffff


	//   ....[5]....
        /*004c*/ 	.word	0xffffffff


	//   ....[6]....
        /*0050*/ 	.word	0xffffffff


	//   ....[7]....
        /*0054*/ 	.word	0xffffffff


	//   ....[8]....
        /*0058*/ 	.word	0xffffffff


	//   ....[9]....
        /*005c*/ 	.word	0xffffffff


	//   ....[10]....
        /*0060*/ 	.word	0xffffffff


	//   ....[11]....
        /*0064*/ 	.word	0xffffffff


	//   ....[12]....
        /*0068*/ 	.word	0xffffffff


	//   ....[13]....
        /*006c*/ 	.word	0xffffffff


	//   ....[14]....
        /*0070*/ 	.word	0xffffffff


	//   ....[15]....
        /*0074*/ 	.word	0xffffffff


	//   ....[16]....
        /*0078*/ 	.word	0xffffffff


	//   ....[17]....
        /*007c*/ 	.word	0xffffffff


	//   ....[18]....
        /*0080*/ 	.word	0xffffffff


	//   ....[19]....
        /*0084*/ 	.word	0xffffffff


	//----- nvinfo : EIATTR_COOP_GROUP_INSTR_OFFSETS
	.align		4
.L_2294:
        /*0088*/ 	.byte	0x04, 0x28
        /*008a*/ 	.short	(.L_2296 - .L_2295)


	//   ....[0]....
.L_2295:
        /*008c*/ 	.word	0x0000d860


	//   ....[1]....
        /*0090*/ 	.word	0x0000d890


	//   ....[2]....
        /*0094*/ 	.word	0x0000d8b0


	//   ....[3]....
        /*0098*/ 	.word	0x0000d8d0


	//   ....[4]....
        /*009c*/ 	.word	0x0000d8f0


	//   ....[5]....
        /*00a0*/ 	.word	0x0000dd30


	//   ....[6]....
        /*00a4*/ 	.word	0x0000dd50


	//   ....[7]....
        /*00a8*/ 	.word	0x0000dd70


	//   ....[8]....
        /*00ac*/ 	.word	0x0000dd90


	//   ....[9]....
        /*00b0*/ 	.word	0x0000ddb0


	//   ....[10]....
        /*00b4*/ 	.word	0x0000e8a0


	//   ....[11]....
        /*00b8*/ 	.word	0x0000e920


	//   ....[12]....
        /*00bc*/ 	.word	0x0000e980


	//   ....[13]....
        /*00c0*/ 	.word	0x0000e9e0


	//   ....[14]....
        /*00c4*/ 	.word	0x0000ea40


	//   ....[15]....
        /*00c8*/ 	.word	0x0000eec0


	//   ....[16]....
        /*00cc*/ 	.word	0x0000ef20


	//   ....[17]....
        /*00d0*/ 	.word	0x0000ef80


	//   ....[18]....
        /*00d4*/ 	.word	0x0000efe0


	//   ....[19]....
        /*00d8*/ 	.word	0x0000f050


	//----- nvinfo : EIATTR_EXIT_INSTR_OFFSETS
	.align		4
.L_2296:
        /*00dc*/ 	.byte	0x04, 0x1c
        /*00de*/ 	.short	(.L_2298 - .L_2297)


	//   ....[0]....
.L_2297:
        /*00e0*/ 	.word	0x00000800


	//   ....[1]....
        /*00e4*/ 	.word	0x0000e850


	//----- nvinfo : EIATTR_MAX_THREADS
	.align		4
.L_2298:
        /*00e8*/ 	.byte	0x04, 0x05
        /*00ea*/ 	.short	(.L_2300 - .L_2299)
.L_2299:
        /*00ec*/ 	.word	0x00000080
        /*00f0*/ 	.word	0x00000001
        /*00f4*/ 	.word	0x00000001


	//----- nvinfo : EIATTR_CRS_STACK_SIZE
	.align		4
.L_2300:
        /*00f8*/ 	.byte	0x04, 0x1e
        /*00fa*/ 	.short	(.L_2302 - .L_2301)
.L_2301:
        /*00fc*/ 	.word	0x00000000
.L_2302:


//--------------------- .nv.info._ZN10layer_norm13ln_fwd_kernelINS_13Kernel_traitsI13__nv_bfloat16S2_fS2_fjLj1024ELj1ELj4ELj1ELj16ENS_18Kernel_traits_baseILj1024ES2_S2_fS2_fjLj128EEEEELb1ELb1ELb1ELb1EEEvNS_9FwdParamsE --------------------------
	.section	.nv.info._ZN10layer_norm13ln_fwd_kernelINS_13Kernel_traitsI13__nv_bfloat16S2_fS2_fjLj1024ELj1ELj4ELj1ELj16ENS_18Kernel_traits_baseILj1024ES2_S2_fS2_fjLj128EEEEELb1ELb1ELb1ELb1EEEvNS_9FwdParamsE,"",@"SHT_CUDA_INFO"
	.sectionflags	@""
	.align	4


	//----- nvinfo : EIATTR_CUDA_API_VERSION
	.align		4
        /*0000*/ 	.byte	0x04, 0x37
        /*0002*/ 	.short	(.L_2304 - .L_2303)
.L_2303:
        /*0004*/ 	.word	0x00000082


	//----- nvinfo : EIATTR_SW2861232_WAR
	.align		4
.L_2304:
        /*0008*/ 	.byte	0x01, 0x35
	.zero		2


	//----- nvinfo : EIATTR_PARAM_CBANK
	.align		4
        /*000c*/ 	.byte	0x04, 0x0a
        /*000e*/ 	.short	(.L_2306 - .L_2305)
	.align		4
.L_2305:
        /*0010*/ 	.word	index@(.nv.constant0._ZN10layer_norm13ln_fwd_kernelINS_13Kernel_traitsI13__nv_bfloat16S2_fS2_fjLj1024ELj1ELj4ELj1ELj16ENS_18Kernel_traits_baseILj1024ES2_S2_fS2_fjLj128EEEEELb1ELb1ELb1ELb1EEEvNS_9FwdParamsE)
        /*0014*/ 	.short	0x0160
        /*0016*/ 	.short	0x00e8


	//----- nvinfo : EIATTR_CBANK_PARAM_SIZE
	.align		4
.L_2306:
        /*0018*/ 	.byte	0x03, 0x19
        /*001a*/ 	.short	0x00e8


	//----- nvinfo : EIATTR_KPARAM_INFO
	.align		4
        /*001c*/ 	.byte	0x04, 0x17
        /*001e*/ 	.short	(.L_2308 - .L_2307)
.L_2307:
        /*0020*/ 	.word	0x00000000
        /*0024*/ 	.short	0x0000
        /*0026*/ 	.short	0x0000
        /*0028*/ 	.byte	0x00, 0xf0, 0xa1, 0x03


	//----- nvinfo : EIATTR_MAXREG_COUNT
	.align		4
.L_2308:
        /*002c*/ 	.byte	0x03, 0x1b
        /*002e*/ 	.short	0x00ff


	//----- nvinfo : EIATTR_MERCURY_ISA_VERSION
	.align		4
        /*0030*/ 	.byte	0x03, 0x5f
        /*0032*/ 	.short	0x0000


	//----- nvinfo : EIATTR_COOP_GROUP_MASK_REGIDS
	.align		4
        /*0034*/ 	.byte	0x04, 0x29
        /*0036*/ 	.short	(.L_2310 - .L_2309)


	//   ....[0]....
.L_2309:
        /*0038*/ 	.word	0xffffffff


	//   ....[1]....
        /*003c*/ 	.word	0xffffffff


	//   ....[2]....
        /*0040*/ 	.word	0xffffffff


	//   ....[3]....
        /*0044*/ 	.word	0xffffffff


	//   ....[4]....
        /*0048*/ 	.word	0xffffffff


	//   ....[5]....
        /*004c*/ 	.word	0xffffffff


	//   ....[6]....
        /*0050*/ 	.word	0xffffffff


	//   ....[7]....
        /*0054*/ 	.word	0xffffffff


	//   ....[8]....
        /*0058*/ 	.word	0xffffffff


	//   ....[9]....
        /*005c*/ 	.word	0xffffffff


	//   ....[10]....
        /*0060*/ 	.word	0xffffffff


	//   ....[11]....
        /*0064*/ 	.word	0xffffffff


	//   ....[12]....
        /*0068*/ 	.word	0xffffffff


	//   ....[13]....
        /*006c*/ 	.word	0xffffffff


	//   ....[14]....
        /*0070*/ 	.word	0xffffffff


	//   ....[15]....
        /*0074*/ 	.word	0xffffffff


	//   ....[16]....
        /*0078*/ 	.word	0xffffffff


	//   ....[17]....
        /*007c*/ 	.word	0xffffffff


	//   ....[18]....
        /*0080*/ 	.word	0xffffffff


	//   ....[19]....
        /*0084*/ 	.word	0xffffffff


	//----- nvinfo : EIATTR_COOP_GROUP_INSTR_OFFSETS
	.align		4
.L_2310:
        /*0088*/ 	.byte	0x04, 0x28
        /*008a*/ 	.short	(.L_2312 - .L_2311)


	//   ....[0]....
.L_2311:
        /*008c*/ 	.word	0x0000d210


	//   ....[1]....
        /*0090*/ 	.word	0x0000d240


	//   ....[2]....
        /*0094*/ 	.word	0x0000d260


	//   ....[3]....
        /*0098*/ 	.word	0x0000d280


	//   ....[4]....
        /*009c*/ 	.word	0x0000d2a0


	//   ....[5]....
        /*00a0*/ 	.word	0x0000d6d0


	//   ....[6]....
        /*00a4*/ 	.word	0x0000d6f0


	//   ....[7]....
        /*00a8*/ 	.word	0x0000d710


	//   ....[8]....
        /*00ac*/ 	.word	0x0000d730


	//   ....[9]....
        /*00b0*/ 	.word	0x0000d750


	//   ....[10]....
        /*00b4*/ 	.word	0x0000e350


	//   ....[11]....
        /*00b8*/ 	.word	0x0000e3c0


	//   ....[12]....
        /*00bc*/ 	.word	0x0000e420


	//   ....[13]....
        /*00c0*/ 	.word	0x0000e480


	//   ....[14]....
        /*00c4*/ 	.word	0x0000e4e0


	//   ....[15]....
        /*00c8*/ 	.word	0x0000e950


	//   ....[16]....
        /*00cc*/ 	.word	0x0000e9b0


	//   ....[17]....
        /*00d0*/ 	.word	0x0000ea10


	//   ....[18]....
        /*00d4*/ 	.word	0x0000ea70


	//   ....[19]....
        /*00d8*/ 	.word	0x0000ead0


	//----- nvinfo : EIATTR_EXIT_INSTR_OFFSETS
	.align		4
.L_2312:
        /*00dc*/ 	.byte	0x04, 0x1c
        /*00de*/ 	.short	(.L_2314 - .L_2313)


	//   ....[0]....
.L_2313:
        /*00e0*/ 	.word	0x000005c0


	//   ....[1]....
        /*00e4*/ 	.word	0x0000e300


	//----- nvinfo : EIATTR_MAX_THREADS
	.align		4
.L_2314:
        /*00e8*/ 	.byte	0x04, 0x05
        /*00ea*/ 	.short	(.L_2316 - .L_2315)
.L_2315:
        /*00ec*/ 	.word	0x00000080
        /*00f0*/ 	.word	0x00000001
        /*00f4*/ 	.word	0x00000001


	//----- nvinfo : EIATTR_CRS_STACK_SIZE
	.align		4
.L_2316:
        /*00f8*/ 	.byte	0x04, 0x1e
        /*00fa*/ 	.short	(.L_2318 - .L_2317)
.L_2317:
        /*00fc*/ 	.word	0x00000000
.L_2318:


//--------------------- .nv.info._ZN10layer_norm13ln_fwd_kernelINS_13Kernel_traitsIf13__nv_bfloat16fS2_fjLj1024ELj1ELj4ELj1ELj16ENS_18Kernel_traits_baseILj1024EfS2_fS2_fjLj128EEEEELb0ELb0ELb0ELb0EEEvNS_9FwdParamsE --------------------------
	.section	.nv.info._ZN10layer_norm13ln_fwd_kernelINS_13Kernel_traitsIf13__nv_bfloat16fS2_fjLj1024ELj1ELj4ELj1ELj16ENS_18Kernel_traits_baseILj1024EfS2_fS2_fjLj128EEEEELb0ELb0ELb0ELb0EEEvNS_9FwdParamsE,"",@"SHT_CUDA_INFO"
	.sectionflags	@""
	.align	4


	//----- nvinfo : EIATTR_CUDA_API_VERSION
	.align		4
        /*0000*/ 	.byte	0x04, 0x37
        /*0002*/ 	.short	(.L_2320 - .L_2319)
.L_2319:
        /*0004*/ 	.word	0x00000082


	//----- nvinfo : EIATTR_SW2861232_WAR
	.align		4
.L_2320:
        /*0008*/ 	.byte	0x01, 0x35
	.zero		2


	//----- nvinfo : EIATTR_PARAM_CBANK
	.align		4
        /*000c*/ 	.byte	0x04, 0x0a
        /*000e*/ 	.short	(.L_2322 - .L_2321)
	.align		4
.L_2321:
        /*0010*/ 	.word	index@(.nv.constant0._ZN10layer_norm13ln_fwd_kernelINS_13Kernel_traitsIf13__nv_bfloat16fS2_fjLj1024ELj1ELj4ELj1ELj16ENS_18Kernel_traits_baseILj1024EfS2_fS2_fjLj128EEEEELb0ELb0ELb0ELb0EEEvNS_9FwdParamsE)
        /*0014*/ 	.short	0x0160
        /*0016*/ 	.short	0x00e8


	//----- nvinfo : EIATTR_CBANK_PARAM_SIZE
	.align		4
.L_2322:
        /*0018*/ 	.byte	0x03, 0x19
        /*001a*/ 	.short	0x00e8


	//----- nvinfo : EIATTR_KPARAM_INFO
	.align		4
        /*001c*/ 	.byte	0x04, 0x17
        /*001e*/ 	.short	(.L_2324 - .L_2323)
.L_2323:
        /*0020*/ 	.word	0x00000000
        /*0024*/ 	.short	0x0000
        /*0026*/ 	.short	0x0000
        /*0028*/ 	.byte	0x00, 0xf0, 0xa1, 0x03


	//----- nvinfo : EIATTR_MAXREG_COUNT
	.align		4
.L_2324:
        /*002c*/ 	.byte	0x03, 0x1b
        /*002e*/ 	.short	0x00ff


	//----- nvinfo : EIATTR_MERCURY_ISA_VERSION
	.align		4
        /*0030*/ 	.byte	0x03, 0x5f
        /*0032*/ 	.short	0x0000


	//----- nvinfo : EIATTR_COOP_GROUP_MASK_REGIDS
	.align		4
        /*0034*/ 	.byte	0x04, 0x29
        /*0036*/ 	.short	(.L_2326 - .L_2325)


	//   ....[0]....
.L_2325:
        /*0038*/ 	.word	0xffffffff


	//   ....[1]....
        /*003c*/ 	.word	0xffffffff


	//   ....[2]....
        /*0040*/ 	.word	0xffffffff


	//   ....[3]....
        /*0044*/ 	.word	0xffffffff


	//   ....[4]....
        /*0048*/ 	.word	0xffffffff


	//   ....[5]....
        /*004c*/ 	.word	0xffffffff


	//   ....[6]....
        /*0050*/ 	.word	0xffffffff


	//   ....[7]....
        /*0054*/ 	.word	0xffffffff


	//   ....[8]....
        /*0058*/ 	.word	0xffffffff


	//   ....[9]....
        /*005c*/ 	.word	0xffffffff


	//   ....[10]....
        /*0060*/ 	.word	0xffffffff


	//   ....[11]....
        /*0064*/ 	.word	0xffffffff


	//   ....[12]....
        /*0068*/ 	.word	0xffffffff


	//   ....[13]....
        /*006c*/ 	.word	0xffffffff


	//   ....[14]....
        /*0070*/ 	.word	0xffffffff


	//   ....[15]....
        /*0074*/ 	.word	0xffffffff


	//   ....[16]....
        /*0078*/ 	.word	0xffffffff


	//   ....[17]....
        /*007c*/ 	.word	0xffffffff


	//   ....[18]....
        /*0080*/ 	.word	0xffffffff


	//   ....[19]....
        /*0084*/ 	.word	0xffffffff


	//----- nvinfo : EIATTR_COOP_GROUP_INSTR_OFFSETS
	.align		4
.L_2326:
        /*0088*/ 	.byte	0x04, 0x28
        /*008a*/ 	.short	(.L_2328 - .L_2327)


	//   ....[0]....
.L_2327:
        /*008c*/ 	.word	0x000013c0


	//   ....[1]....
        /*0090*/ 	.word	0x000013f0


	//   ....[2]....
        /*0094*/ 	.word	0x00001410


	//   ....[3]....
        /*0098*/ 	.word	0x00001430


	//   ....[4]....
        /*009c*/ 	.word	0x00001450


	//   ....[5]....
        /*00a0*/ 	.word	0x00001890


	//   ....[6]....
        /*00a4*/ 	.word	0x000018b0


	//   ....[7]....
        /*00a8*/ 	.word	0x000018d0


	//   ....[8]....
        /*00ac*/ 	.word	0x000018f0


	//   ....[9]....
        /*00b0*/ 	.word	0x00001910


	//   ....[10]....
        /*00b4*/ 	.word	0x00002380


	//   ....[11]....
        /*00b8*/ 	.word	0x000023f0


	//   ....[12]....
        /*00bc*/ 	.word	0x00002450


	//   ....[13]....
        /*00c0*/ 	.word	0x000024b0


	//   ....[14]....
        /*00c4*/ 	.word	0x00002510


	//   ....[15]....
        /*00c8*/ 	.word	0x00002990


	//   ....[16]....
        /*00cc*/ 	.word	0x000029f0


	//   ....[17]....
        /*00d0*/ 	.word	0x00002a50


	//   ....[18]....
        /*00d4*/ 	.word	0x00002ab0


	//   ....[19]....
        /*00d8*/ 	.word	0x00002b20


	//----- nvinfo : EIATTR_EXIT_INSTR_OFFSETS
	.align		4
.L_2328:
        /*00dc*/ 	.byte	0x04, 0x1c
        /*00de*/ 	.short	(.L_2330 - .L_2329)


	//   ....[0]....
.L_2329:
        /*00e0*/ 	.word	0x00000590


	//   ....[1]....
        /*00e4*/ 	.word	0x00002320


	//----- nvinfo : EIATTR_MAX_THREADS
	.align		4
.L_2330:
        /*00e8*/ 	.byte	0x04, 0x05
        /*00ea*/ 	.short	(.L_2332 - .L_2331)
.L_2331:
        /*00ec*/ 	.word	0x00000080
        /*00f0*/ 	.word	0x00000001
        /*00f4*/ 	.word	0x00000001


	//----- nvinfo : EIATTR_CRS_STACK_SIZE
	.align		4
.L_2332:
        /*00f8*/ 	.byte	0x04, 0x1e
        /*00fa*/ 	.short	(.L_2334 - .L_2333)
.L_2333:
        /*00fc*/ 	.word	0x00000000
.L_2334:


//--------------------- .nv.info._ZN10layer_norm13ln_fwd_kernelINS_13Kernel_traitsIf13__nv_bfloat16fS2_fjLj1024ELj1ELj4ELj1ELj16ENS_18Kernel_traits_baseILj1024EfS2_fS2_fjLj128EEEEELb0ELb0ELb0ELb1EEEvNS_9FwdParamsE --------------------------
	.section	.nv.info._ZN10layer_norm13ln_fwd_kernelINS_13Kernel_traitsIf13__nv_bfloat16fS2_fjLj1024ELj1ELj4ELj1ELj16ENS_18Kernel_traits_baseILj1024EfS2_fS2_fjLj128EEEEELb0ELb0ELb0ELb1EEEvNS_9FwdParamsE,"",@"SHT_CUDA_INFO"
	.sectionflags	@""
	.align	4


	//----- nvinfo : EIATTR_CUDA_API_VERSION
	.align		4
        /*0000*/ 	.byte	0x04, 0x37
        /*0002*/ 	.short	(.L_2336 - .L_2335)
.L_2335:
        /*0004*/ 	.word	0x00000082


	//----- nvinfo : EIATTR_SW2861232_WAR
	.align		4
.L_2336:
        /*0008*/ 	.byte	0x01, 0x35
	.zero		2


	//----- nvinfo : EIATTR_PARAM_CBANK
	.align		4
        /*000c*/ 	.byte	0x04, 0x0a
        /*000e*/ 	.short	(.L_2338 - .L_2337)
	.align		4
.L_2337:
        /*0010*/ 	.word	index@(.nv.constant0._ZN10layer_norm13ln_fwd_kernelINS_13Kernel_traitsIf13__nv_bfloat16fS2_fjLj1024ELj1ELj4ELj1ELj16ENS_18Kernel_traits_baseILj1024EfS2_fS2_fjLj128EEEEELb0ELb0ELb0ELb1EEEvNS_9FwdParamsE)
        /*0014*/ 	.short	0x0160
        /*0016*/ 	.short	0x00e8


	//----- nvinfo : EIATTR_CBANK_PARAM_SIZE
	.align		4
.L_2338:
        /*0018*/ 	.byte	0x03, 0x19
        /*001a*/ 	.short	0x00e8


	//----- nvinfo : EIATTR_KPARAM_INFO
	.align		4
        /*001c*/ 	.byte	0x04, 0x17
        /*001e*/ 	.short	(.L_2340 - .L_2339)
.L_2339:
        /*0020*/ 	.word	0x00000000
        /*0024*/ 	.short	0x0000
        /*0026*/ 	.short	0x0000
        /*0028*/ 	.byte	0x00, 0xf0, 0xa1, 0x03


	//----- nvinfo : EIATTR_MAXREG_COUNT
	.align		4
.L_2340:
        /*002c*/ 	.byte	0x03, 0x1b
        /*002e*/ 	.short	0x00ff


	//----- nvinfo : EIATTR_MERCURY_ISA_VERSION
	.align		4
        /*0030*/ 	.byte	0x03, 0x5f
        /*0032*/ 	.short	0x0000


	//----- nvinfo : EIATTR_COOP_GROUP_MASK_REGIDS
	.align		4
        /*0034*/ 	.byte	0x04, 0x29
        /*0036*/ 	.short	(.L_2342 - .L_2341)


	//   ....[0]....
.L_2341:
        /*0038*/ 	.word	0xffffffff


	//   ....[1]....
        /*003c*/ 	.word	0xffffffff


	//   ....[2]....
        /*0040*/ 	.word	0xffffffff


	//   ....[3]....
        /*0044*/ 	.word	0xffffffff


	//   ....[4]....
        /*0048*/ 	.word	0xffffffff


	//   ....[5]....
        /*004c*/ 	.word	0xffffffff


	//   ....[6]....
        /*0050*/ 	.word	0xffffffff


	//   ....[7]....
        /*0054*/ 	.word	0xffffffff


	//   ....[8]....
        /*0058*/ 	.word	0xffffffff


	//   ....[9]....
        /*005c*/ 	.word	0xffffffff


	//   ....[10]....
        /*0060*/ 	.word	0xffffffff


	//   ....[11]....
        /*0064*/ 	.word	0xffffffff


	//   ....[12]....
        /*0068*/ 	.word	0xffffffff


	//   ....[13]....
        /*006c*/ 	.word	0xffffffff


	//   ....[14]....
        /*0070*/ 	.word	0xffffffff


	//   ....[15]....
        /*0074*/ 	.word	0xffffffff


	//   ....[16]....
        /*0078*/ 	.word	0xffffffff


	//   ....[17]....
        /*007c*/ 	.word	0xffffffff


	//   ....[18]....
        /*0080*/ 	.word	0xffffffff


	//   ....[19]....
        /*0084*/ 	.word	0xffffffff


	//----- nvinfo : EIATTR_COOP_GROUP_INSTR_OFFSETS
	.align		4
.L_2342:
        /*0088*/ 	.byte	0x04, 0x28
        /*008a*/ 	.short	(.L_2344 - .L_2343)


	//   ....[0]....
.L_2343:
        /*008c*/ 	.word	0x000010f0


	//   ....[1]....
        /*0090*/ 	.word	0x00001120


	//   ....[2]....
        /*0094*/ 	.word	0x00001140


	//   ....[3]....
        /*0098*/ 	.word	0x00001160


	//   ....[4]....
        /*009c*/ 	.word	0x00001180


	//   ....[5]....
        /*00a0*/ 	.word	0x000015b0


	//   ....[6]....
        /*00a4*/ 	.word	0x000015d0


	//   ....[7]....
        /*00a8*/ 	.word	0x000015f0


	//   ....[8]....
        /*00ac*/ 	.word	0x00001610


	//   ....[9]....
        /*00b0*/ 	.word	0x00001630


	//   ....[10]....
        /*00b4*/ 	.word	0x00001f70


	//   ....[11]....
        /*00b8*/ 	.word	0x00001fe0


	//   ....[12]....
        /*00bc*/ 	.word	0x00002040


	//   ....[13]....
        /*00c0*/ 	.word	0x000020a0


	//   ....[14]....
        /*00c4*/ 	.word	0x00002100


	//   ....[15]....
        /*00c8*/ 	.word	0x00002570


	//   ....[16]....
        /*00cc*/ 	.word	0x000025d0


	//   ....[17]....
        /*00d0*/ 	.word	0x00002630


	//   ....[18]....
        /*00d4*/ 	.word	0x00002690


	//   ....[19]....
        /*00d8*/ 	.word	0x000026f0


	//----- nvinfo : EIATTR_EXIT_INSTR_OFFSETS
	.align		4
.L_2344:
        /*00dc*/ 	.byte	0x04, 0x1c
        /*00de*/ 	.short	(.L_2346 - .L_2345)


	//   ....[0]....
.L_2345:
        /*00e0*/ 	.word	0x00000270


	//   ....[1]....
        /*00e4*/ 	.word	0x00001f20


	//----- nvinfo : EIATTR_MAX_THREADS
	.align		4
.L_2346:
        /*00e8*/ 	.byte	0x04, 0x05
        /*00ea*/ 	.short	(.L_2348 - .L_2347)
.L_2347:
        /*00ec*/ 	.word	0x00000080
        /*00f0*/ 	.word	0x00000001
        /*00f4*/ 	.word	0x00000001


	//----- nvinfo : EIATTR_CRS_STACK_SIZE
	.align		4
.L_2348:
        /*00f8*/ 	.byte	0x04, 0x1e
        /*00fa*/ 	.short	(.L_2350 - .L_2349)
.L_2349:
        /*00fc*/ 	.word	0x00000000
.L_2350:


//--------------------- .nv.info._ZN10layer_norm13ln_fwd_kernelINS_13Kernel_traitsIf13__nv_bfloat16fS2_fjLj1024ELj1ELj4ELj1ELj16ENS_18Kernel_traits_baseILj1024EfS2_fS2_fjLj128EEEEELb0ELb0ELb1ELb0EEEvNS_9FwdParamsE --------------------------
	.section	.nv.info._ZN10layer_norm13ln_fwd_kernelINS_13Kernel_traitsIf13__nv_bfloat16fS2_fjLj1024ELj1ELj4ELj1ELj16ENS_18Kernel_traits_baseILj1024EfS2_fS2_fjLj128EEEEELb0ELb0ELb1ELb0EEEvNS_9FwdParamsE,"",@"SHT_CUDA_INFO"
	.sectionflags	@""
	.align	4


	//----- nvinfo : EIATTR_CUDA_API_VERSION
	.align		4
        /*0000*/ 	.byte	0x04, 0x37
        /*0002*/ 	.short	(.L_2352 - .L_2351)
.L_2351:
        /*0004*/ 	.word	0x00000082


	//----- nvinfo : EIATTR_SW2861232_WAR
	.align		4
.L_2352:
        /*0008*/ 	.byte	0x01, 0x35
	.zero		2


	//----- nvinfo : EIATTR_PARAM_CBANK
	.align		4
        /*000c*/ 	.byte	0x04, 0x0a
        /*000e*/ 	.short	(.L_2354 - .L_2353)
	.align		4
.L_2353:
        /*0010*/ 	.word	index@(.nv.constant0._ZN10layer_norm13ln_fwd_kernelINS_13Kernel_traitsIf13__nv_bfloat16fS2_fjLj1024ELj1ELj4ELj1ELj16ENS_18Kernel_traits_baseILj1024EfS2_fS2_fjLj128EEEEELb0ELb0ELb1ELb0EEEvNS_9FwdParamsE)
        /*0014*/ 	.short	0x0160
        /*0016*/ 	.short	0x00e8


	//----- nvinfo : EIATTR_CBANK_PARAM_SIZE
	.align		4
.L_2354:
        /*0018*/ 	.byte	0x03, 0x19
        /*001a*/ 	.short	0x00e8


	//----- nvinfo : EIATTR_KPARAM_INFO
	.align		4
        /*001c*/ 	.byte	0x04, 0x17
        /*001e*/ 	.short	(.L_2356 - .L_2355)
.L_2355:
        /*0020*/ 	.word	0x00000000
        /*0024*/ 	.short	0x0000
        /*0026*/ 	.short	0x0000
        /*0028*/ 	.byte	0x00, 0xf0, 0xa1, 0x03


	//----- nvinfo : EIATTR_MAXREG_COUNT
	.align		4
.L_2356:
        /*002c*/ 	.byte	0x03, 0x1b
        /*002e*/ 	.short	0x00ff


	//----- nvinfo : EIATTR_MERCURY_ISA_VERSION
	.align		4
        /*0030*/ 	.byte	0x03, 0x5f
        /*0032*/ 	.short	0x0000


	//----- nvinfo : EIATTR_COOP_GROUP_MASK_REGIDS
	.align		4
        /*0034*/ 	.byte	0x04, 0x29
        /*0036*/ 	.short	(.L_2358 - .L_2357)


	//   ....[0]....
.L_2357:
        /*0038*/ 	.word	0xffffffff


	//   ....[1]....
        /*003c*/ 	.word	0xffffffff


	//   ....[2]....
        /*0040*/ 	.word	0xffffffff


	//   ....[3]....
        /*0044*/ 	.word	0xffffffff


	//   ....[4]....
        /*0048*/ 	.word	0xffffffff


	//   ....[5]....
        /*004c*/ 	.word	0xffffffff


	//   ....[6]....
        /*0050*/ 	.word	0xffffffff


	//   ....[7]....
        /*0054*/ 	.word	0xffffffff


	//   ....[8]....
        /*0058*/ 	.word	0xffffffff


	//   ....[9]....
        /*005c*/ 	.word	0xffffffff


	//   ....[10]....
        /*0060*/ 	.word	0xffffffff


	//   ....[11]....
        /*0064*/ 	.word	0xffffffff


	//   ....[12]....
        /*0068*/ 	.word	0xffffffff


	//   ....[13]....
        /*006c*/ 	.word	0xffffffff


	//   ....[14]....
        /*0070*/ 	.word	0xffffffff


	//   ....[15]....
        /*0074*/ 	.word	0xffffffff


	//   ....[16]....
        /*0078*/ 	.word	0xffffffff


	//   ....[17]....
        /*007c*/ 	.word	0xffffffff


	//   ....[18]....
        /*0080*/ 	.word	0xffffffff


	//   ....[19]....
        /*0084*/ 	.word	0xffffffff


	//----- nvinfo : EIATTR_COOP_GROUP_INSTR_OFFSETS
	.align		4
.L_2358:
        /*0088*/ 	.byte	0x04, 0x28
        /*008a*/ 	.short	(.L_2360 - .L_2359)


	//   ....[0]....
.L_2359:
        /*008c*/ 	.word	0x00002000


	//   ....[1]....
        /*0090*/ 	.word	0x00002030


	//   ....[2]....
        /*0094*/ 	.word	0x00002050


	//   ....[3]....
        /*0098*/ 	.word	0x00002070


	//   ....[4]....
        /*009c*/ 	.word	0x00002090


	//   ....[5]....
        /*00a0*/ 	.word	0x000024d0


	//   ....[6]....
        /*00a4*/ 	.word	0x000024f0


	//   ....[7]....
        /*00a8*/ 	.word	0x00002510


	//   ....[8]....
        /*00ac*/ 	.word	0x00002530


	//   ....[9]....
        /*00b0*/ 	.word	0x00002550


	//   ....[10]....
        /*00b4*/ 	.word	0x00003040


	//   ....[11]....
        /*00b8*/ 	.word	0x000030a0


	//   ....[12]....
        /*00bc*/ 	.word	0x00003100


	//   ....[13]....
        /*00c0*/ 	.word	0x00003160


	//   ....[14]....
        /*00c4*/ 	.word	0x000031c0


	//   ....[15]....
        /*00c8*/ 	.word	0x00003650


	//   ....[16]....
        /*00cc*/ 	.word	0x000036b0


	//   ....[17]....
        /*00d0*/ 	.word	0x00003710


	//   ....[18]....
        /*00d4*/ 	.word	0x00003770


	//   ....[19]....
        /*00d8*/ 	.word	0x000037d0


	//----- nvinfo : EIATTR_EXIT_INSTR_OFFSETS
	.align		4
.L_2360:
        /*00dc*/ 	.byte	0x04, 0x1c
        /*00de*/ 	.short	(.L_2362 - .L_2361)


	//   ....[0]....
.L_2361:
        /*00e0*/ 	.word	0x00000590


	//   ....[1]....
        /*00e4*/ 	.word	0x00002fe0


	//----- nvinfo : EIATTR_MAX_THREADS
	.align		4
.L_2362:
        /*00e8*/ 	.byte	0x04, 0x05
        /*00ea*/ 	.short	(.L_2364 - .L_2363)
.L_2363:
        /*00ec*/ 	.word	0x00000080
        /*00f0*/ 	.word	0x00000001
        /*00f4*/ 	.word	0x00000001


	//----- nvinfo : EIATTR_CRS_STACK_SIZE
	.align		4
.L_2364:
        /*00f8*/ 	.byte	0x04, 0x1e
        /*00fa*/ 	.short	(.L_2366 - .L_2365)
.L_2365:
        /*00fc*/ 	.word	0x00000000
.L_2366:


//--------------------- .nv.info._ZN10layer_norm13ln_fwd_kernelINS_13Kernel_traitsIf13__nv_bfloat16fS2_fjLj1024ELj1ELj4ELj1ELj16ENS_18Kernel_traits_baseILj1024EfS2_fS2_fjLj128EEEEELb0ELb0ELb1ELb1EEEvNS_9FwdParamsE --------------------------
	.section	.nv.info._ZN10layer_norm13ln_fwd_kernelINS_13Kernel_traitsIf13__nv_bfloat16fS2_fjLj1024ELj1ELj4ELj1ELj16ENS_18Kernel_traits_baseILj1024EfS2_fS2_fjLj128EEEEELb0ELb0ELb1ELb1EEEvNS_9FwdParamsE,"",@"SHT_CUDA_INFO"
	.sectionflags	@""
	.align	4


	//----- nvinfo : EIATTR_CUDA_API_VERSION
	.align		4
        /*0000*/ 	.byte	0x04, 0x37
        /*0002*/ 	.short	(.L_2368 - .L_2367)
.L_2367:
        /*0004*/ 	.word	0x00000082


	//----- nvinfo : EIATTR_SW2861232_WAR
	.align		4
.L_2368:
        /*0008*/ 	.byte	0x01, 0x35
	.zero		2


	//----- nvinfo : EIATTR_PARAM_CBANK
	.align		4
        /*000c*/ 	.byte	0x04, 0x0a
        /*000e*/ 	.short	(.L_2370 - .L_2369)
	.align		4
.L_2369:
        /*0010*/ 	.word	index@(.nv.constant0._ZN10layer_norm13ln_fwd_kernelINS_13Kernel_traitsIf13__nv_bfloat16fS2_fjLj1024ELj1ELj4ELj1ELj16ENS_18Kernel_traits_baseILj1024EfS2_fS2_fjLj128EEEEELb0ELb0ELb1ELb1EEEvNS_9FwdParamsE)
        /*0014*/ 	.short	0x0160
        /*0016*/ 	.short	0x00e8


	//----- nvinfo : EIATTR_CBANK_PARAM_SIZE
	.align		4
.L_2370:
        /*0018*/ 	.byte	0x03, 0x19
        /*001a*/ 	.short	0x00e8


	//----- nvinfo : EIATTR_KPARAM_INFO
	.align		4
        /*001c*/ 	.byte	0x04, 0x17
        /*001e*/ 	.short	(.L_2372 - .L_2371)
.L_2371:
        /*0020*/ 	.word	0x00000000
        /*0024*/ 	.short	0x0000
        /*0026*/ 	.short	0x0000
        /*0028*/ 	.byte	0x00, 0xf0, 0xa1, 0x03


	//----- nvinfo : EIATTR_MAXREG_COUNT
	.align		4
.L_2372:
        /*002c*/ 	.byte	0x03, 0x1b
        /*002e*/ 	.short	0x00ff


	//----- nvinfo : EIATTR_MERCURY_ISA_VERSION
	.align		4
        /*0030*/ 	.byte	0x03, 0x5f
        /*0032*/ 	.short	0x0000


	//----- nvinfo : EIATTR_COOP_GROUP_MASK_REGIDS
	.align		4
        /*0034*/ 	.byte	0x04, 0x29
        /*0036*/ 	.short	(.L_2374 - .L_2373)


	//   ....[0]....
.L_2373:
        /*0038*/ 	.word	0xffffffff


	//   ....[1]....
        /*003c*/ 	.word	0xffffffff


	//   ....[2]....
        /*0040*/ 	.word	0xffffffff


	//   ....[3]....
        /*0044*/ 	.word	0xffffffff


	//   ....[4]....
        /*0048*/ 	.word	0xffffffff


	//   ....[5]....
        /*004c*/ 	.word	0xffffffff


	//   ....[6]....
        /*0050*/ 	.word	0xffffffff


	//   ....[7]....
        /*0054*/ 	.word	0xffffffff


	//   ....[8]....
        /*0058*/ 	.word	0xffffffff


	//   ....[9]....
        /*005c*/ 	.word	0xffffffff


	//   ....[10]....
        /*0060*/ 	.word	0xffffffff


	//   ....[11]....
        /*0064*/ 	.word	0xffffffff


	//   ....[12]....
        /*0068*/ 	.word	0xffffffff


	//   ....[13]....
        /*006c*/ 	.word	0xffffffff


	//   ....[14]....
        /*0070*/ 	.word	0xffffffff


	//   ....[15]....
        /*0074*/ 	.word	0xffffffff


	//   ....[16]....
        /*0078*/ 	.word	0xffffffff


	//   ....[17]....
        /*007c*/ 	.word	0xffffffff


	//   ....[18]....
        /*0080*/ 	.word	0xffffffff


	//   ....[19]....
        /*0084*/ 	.word	0xffffffff


	//----- nvinfo : EIATTR_COOP_GROUP_INSTR_OFFSETS
	.align		4
.L_2374:
        /*0088*/ 	.byte	0x04, 0x28
        /*008a*/ 	.short	(.L_2376 - .L_2375)


	//   ....[0]....
.L_2375:
        /*008c*/ 	.word	0x00001b60


	//   ....[1]....
        /*0090*/ 	.word	0x00001b90


	//   ....[2]....
        /*0094*/ 	.word	0x00001bb0


	//   ....[3]....
        /*0098*/ 	.word	0x00001bd0


	//   ....[4]....
        /*009c*/ 	.word	0x00001bf0


	//   ....[5]....
        /*00a0*/ 	.word	0x00002020


	//   ....[6]....
        /*00a4*/ 	.word	0x00002040


	//   ....[7]....
        /*00a8*/ 	.word	0x00002060


	//   ....[8]....
        /*00ac*/ 	.word	0x00002080


	//   ....[9]....
        /*00b0*/ 	.word	0x000020a0


	//   ....[10]....
        /*00b4*/ 	.word	0x00002aa0


	//   ....[11]....
        /*00b8*/ 	.word	0x00002b00


	//   ....[12]....
        /*00bc*/ 	.word	0x00002b60


	//   ....[13]....
        /*00c0*/ 	.word	0x00002bc0


	//   ....[14]....
        /*00c4*/ 	.word	0x00002c20


	//   ....[15]....
        /*00c8*/ 	.word	0x00003090


	//   ....[16]....
        /*00cc*/ 	.word	0x000030f0


	//   ....[17]....
        /*00d0*/ 	.word	0x00003150


	//   ....[18]....
        /*00d4*/ 	.word	0x000031b0


	//   ....[19]....
        /*00d8*/ 	.word	0x00003210


	//----- nvinfo : EIATTR_EXIT_INSTR_OFFSETS
	.align		4
.L_2376:
        /*00dc*/ 	.byte	0x04, 0x1c
        /*00de*/ 	.short	(.L_2378 - .L_2377)


	//   ....[0]....
.L_2377:
        /*00e0*/ 	.word	0x00000270


	//   ....[1]....
        /*00e4*/ 	.word	0x00002a50


	//----- nvinfo : EIATTR_MAX_THREADS
	.align		4
.L_2378:
        /*00e8*/ 	.byte	0x04, 0x05
        /*00ea*/ 	.short	(.L_2380 - .L_2379)
.L_2379:
        /*00ec*/ 	.word	0x00000080
        /*00f0*/ 	.word	0x00000001
        /*00f4*/ 	.word	0x00000001


	//----- nvinfo : EIATTR_CRS_STACK_SIZE
	.align		4
.L_2380:
        /*00f8*/ 	.byte	0x04, 0x1e
        /*00fa*/ 	.short	(.L_2382 - .L_2381)
.L_2381:
        /*00fc*/ 	.word	0x00000000
.L_2382:


//--------------------- .nv.info._ZN10layer_norm13ln_fwd_kernelINS_13Kernel_traitsIf13__nv_bfloat16fS2_fjLj1024ELj1ELj4ELj1ELj16ENS_18Kernel_traits_baseILj1024EfS2_fS2_fjLj128EEEEELb0ELb1ELb0ELb0EEEvNS_9FwdParamsE --------------------------
	.section	.nv.info._ZN10layer_norm13ln_fwd_kernelINS_13Kernel_traitsIf13__nv_bfloat16fS2_fjLj1024ELj1ELj4ELj1ELj16ENS_18Kernel_traits_baseILj1024EfS2_fS2_fjLj128EEEEELb0ELb1ELb0ELb0EEEvNS_9FwdParamsE,"",@"SHT_CUDA_INFO"
	.sectionflags	@""
	.align	4


	//----- nvinfo : EIATTR_CUDA_API_VERSION
	.align		4
        /*0000*/ 	.byte	0x04, 0x37
        /*0002*/ 	.short	(.L_2384 - .L_2383)
.L_2383:
        /*0004*/ 	.word	0x00000082


	//----- nvinfo : EIATTR_SW2861232_WAR
	.align		4
.L_2384:
        /*0008*/ 	.byte	0x01, 0x35
	.zero		2


	//----- nvinfo : EIATTR_PARAM_CBANK
	.align		4
        /*000c*/ 	.byte	0x04, 0x0a
        /*000e*/ 	.short	(.L_2386 - .L_2385)
	.align		4
.L_2385:
        /*0010*/ 	.word	index@(.nv.constant0._ZN10layer_norm13ln_fwd_kernelINS_13Kernel_traitsIf13__nv_bfloat16fS2_fjLj1024ELj1ELj4ELj1ELj16ENS_18Kernel_traits_baseILj1024EfS2_fS2_fjLj128EEEEELb0ELb1ELb0ELb0EEEvNS_9FwdParamsE)
        /*0014*/ 	.short	0x0160
        /*0016*/ 	.short	0x00e8


	//----- nvinfo : EIATTR_CBANK_PARAM_SIZE
	.align		4
.L_2386:
        /*0018*/ 	.byte	0x03, 0x19
        /*001a*/ 	.short	0x00e8


	//----- nvinfo : EIATTR_KPARAM_INFO
	.align		4
        /*001c*/ 	.byte	0x04, 0x17
        /*001e*/ 	.short	(.L_2388 - .L_2387)
.L_2387:
        /*0020*/ 	.word	0x00000000
        /*0024*/ 	.short	0x0000
        /*0026*/ 	.short	0x0000
        /*0028*/ 	.byte	0x00, 0xf0, 0xa1, 0x03


	//----- nvinfo : EIATTR_MAXREG_COUNT
	.align		4
.L_2388:
        /*002c*/ 	.byte	0x03, 0x1b
        /*002e*/ 	.short	0x00ff


	//----- nvinfo : EIATTR_MERCURY_ISA_VERSION
	.align		4
        /*0030*/ 	.byte	0x03, 0x5f
        /*0032*/ 	.short	0x0000


	//----- nvinfo : EIATTR_COOP_GROUP_MASK_REGIDS
	.align		4
        /*0034*/ 	.byte	0x04, 0x29
        /*0036*/ 	.short	(.L_2390 - .L_2389)


	//   ....[0]....
.L_2389:
        /*0038*/ 	.word	0xffffffff


	//   ....[1]....
        /*003c*/ 	.word	0xffffffff


	//   ....[2]....
        /*0040*/ 	.word	0xffffffff


	//   ....[3]....
        /*0044*/ 	.word	0xffffffff


	//   ....[4]....
        /*0048*/ 	.word	0xffffffff


	//   ....[5]....
        /*004c*/ 	.word	0xffffffff


	//   ....[6]....
        /*0050*/ 	.word	0xffffffff


	//   ....[7]....
        /*0054*/ 	.word	0xffffffff


	//   ....[8]....
        /*0058*/ 	.word	0xffffffff


	//   ....[9]....
        /*005c*/ 	.word	0xffffffff


	//   ....[10]....
        /*0060*/ 	.word	0xffffffff


	//   ....[11]....
        /*0064*/ 	.word	0xffffffff


	//   ....[12]....
        /*0068*/ 	.word	0xffffffff


	//   ....[13]....
        /*006c*/ 	.word	0xffffffff


	//   ....[14]....
        /*0070*/ 	.word	0xffffffff


	//   ....[15]....
        /*0074*/ 	.word	0xffffffff


	//   ....[16]....
        /*0078*/ 	.word	0xffffffff


	//   ....[17]....
        /*007c*/ 	.word	0xffffffff


	//   ....[18]....
        /*0080*/ 	.word	0xffffffff


	//   ....[19]....
        /*0084*/ 	.word	0xffffffff


	//----- nvinfo : EIATTR_COOP_GROUP_INSTR_OFFSETS
	.align		4
.L_2390:
        /*0088*/ 	.byte	0x04, 0x28
        /*008a*/ 	.short	(.L_2392 - .L_2391)


	//   ....[0]....
.L_2391:
        /*008c*/ 	.word	0x000016c0


	//   ....[1]....
        /*0090*/ 	.word	0x000016f0


	//   ....[2]....
        /*0094*/ 	.word	0x00001710


	//   ....[3]....
        /*0098*/ 	.word	0x00001730


	//   ....[4]....
        /*009c*/ 	.word	0x00001750


	//   ....[5]....
        /*00a0*/ 	.word	0x00001b90


	//   ....[6]....
        /*00a4*/ 	.word	0x00001bb0


	//   ....[7]....
        /*00a8*/ 	.word	0x00001bd0


	//   ....[8]....
        /*00ac*/ 	.word	0x00001bf0


	//   ....[9]....
        /*00b0*/ 	.word	0x00001c10


	//   ....[10]....
        /*00b4*/ 	.word	0x00002670


	//   ....[11]....
        /*00b8*/ 	.word	0x000026e0


	//   ....[12]....
        /*00bc*/ 	.word	0x00002740


	//   ....[13]....
        /*00c0*/ 	.word	0x000027a0


	//   ....[14]....
        /*00c4*/ 	.word	0x00002800


	//   ....[15]....
        /*00c8*/ 	.word	0x00002c80


	//   ....[16]....
        /*00cc*/ 	.word	0x00002ce0


	//   ....[17]....
        /*00d0*/ 	.word	0x00002d40


	//   ....[18]....
        /*00d4*/ 	.word	0x00002da0


	//   ....[19]....
        /*00d8*/ 	.word	0x00002e10


	//----- nvinfo : EIATTR_EXIT_INSTR_OFFSETS
	.align		4
.L_2392:
        /*00dc*/ 	.byte	0x04, 0x1c
        /*00de*/ 	.short	(.L_2394 - .L_2393)


	//   ....[0]....
.L_2393:
        /*00e0*/ 	.word	0x00000690


	//   ....[1]....
        /*00e4*/ 	.word	0x00002620


	//----- nvinfo : EIATTR_MAX_THREADS
	.align		4
.L_2394:
        /*00e8*/ 	.byte	0x04, 0x05
        /*00ea*/ 	.short	(.L_2396 - .L_2395)
.L_2395:
        /*00ec*/ 	.word	0x00000080
        /*00f0*/ 	.word	0x00000001
        /*00f4*/ 	.word	0x00000001


	//----- nvinfo : EIATTR_CRS_STACK_SIZE
	.align		4
.L_2396:
        /*00f8*/ 	.byte	0x04, 0x1e
        /*00fa*/ 	.short	(.L_2398 - .L_2397)
.L_2397:
        /*00fc*/ 	.word	0x00000000
.L_2398:


//--------------------- .nv.info._ZN10layer_norm13ln_fwd_kernelINS_13Kernel_traitsIf13__nv_bfloat16fS2_fjLj1024ELj1ELj4ELj1ELj16ENS_18Kernel_traits_baseILj1024EfS2_fS2_fjLj128EEEEELb0ELb1ELb0ELb1EEEvNS_9FwdParamsE --------------------------
	.section	.nv.info._ZN10layer_norm13ln_fwd_kernelINS_13Kernel_traitsIf13__nv_bfloat16fS2_fjLj1024ELj1ELj4ELj1ELj16ENS_18Kernel_traits_baseILj1024EfS2_fS2_fjLj128EEEEELb0ELb1ELb0ELb1EEEvNS_9FwdParamsE,"",@"SHT_CUDA_INFO"
	.sectionflags	@""
	.align	4


	//----- nvinfo : EIATTR_CUDA_API_VERSION
	.align		4
        /*0000*/ 	.byte	0x04, 0x37
        /*0002*/ 	.short	(.L_2400 - .L_2399)
.L_2399:
        /*0004*/ 	.word	0x00000082


	//----- nvinfo : EIATTR_SW2861232_WAR
	.align		4
.L_2400:
        /*0008*/ 	.byte	0x01, 0x35
	.zero		2


	//----- nvinfo : EIATTR_PARAM_CBANK
	.align		4
        /*000c*/ 	.byte	0x04, 0x0a
        /*000e*/ 	.short	(.L_2402 - .L_2401)
	.align		4
.L_2401:
        /*0010*/ 	.word	index@(.nv.constant0._ZN10layer_norm13ln_fwd_kernelINS_13Kernel_traitsIf13__nv_bfloat16fS2_fjLj1024ELj1ELj4ELj1ELj16ENS_18Kernel_traits_baseILj1024EfS2_fS2_fjLj128EEEEELb0ELb1ELb0ELb1EEEvNS_9FwdParamsE)
        /*0014*/ 	.short	0x0160
        /*0016*/ 	.short	0x00e8


	//----- nvinfo : EIATTR_CBANK_PARAM_SIZE
	.align		4
.L_2402:
        /*0018*/ 	.byte	0x03, 0x19
        /*001a*/ 	.short	0x00e8


	//----- nvinfo : EIATTR_KPARAM_INFO
	.align		4
        /*001c*/ 	.byte	0x04, 0x17
        /*001e*/ 	.short	(.L_2404 - .L_2403)
.L_2403:
        /*0020*/ 	.word	0x00000000
        /*0024*/ 	.short	0x0000
        /*0026*/ 	.short	0x0000
        /*0028*/ 	.byte	0x00, 0xf0, 0xa1, 0x03


	//----- nvinfo : EIATTR_MAXREG_COUNT
	.align		4
.L_2404:
        /*002c*/ 	.byte	0x03, 0x1b
        /*002e*/ 	.short	0x00ff


	//----- nvinfo : EIATTR_MERCURY_ISA_VERSION
	.align		4
        /*0030*/ 	.byte	0x03, 0x5f
        /*0032*/ 	.short	0x0000


	//----- nvinfo : EIATTR_COOP_GROUP_MASK_REGIDS
	.align		4
        /*0034*/ 	.byte	0x04, 0x29
        /*0036*/ 	.short	(.L_2406 - .L_2405)


	//   ....[0]....
.L_2405:
        /*0038*/ 	.word	0xffffffff


	//   ....[1]....
        /*003c*/ 	.word	0xffffffff


	//   ....[2]....
        /*0040*/ 	.word	0xffffffff


	//   ....[3]....
        /*0044*/ 	.word	0xffffffff


	//   ....[4]....
        /*0048*/ 	.word	0xffffffff


	//   ....[5]....
        /*004c*/ 	.word	0xffffffff


	//   ....[6]....
        /*0050*/ 	.word	0xffffffff


	//   ....[7]....
        /*0054*/ 	.word	0xffffffff


	//   ....[8]....
        /*0058*/ 	.word	0xffffffff


	//   ....[9]....
        /*005c*/ 	.word	0xffffffff


	//   ....[10]....
        /*0060*/ 	.word	0xffffffff


	//   ....[11]....
        /*0064*/ 	.word	0xffffffff


	//   ....[12]....
        /*0068*/ 	.word	0xffffffff


	//   ....[13]....
        /*006c*/ 	.word	0xffffffff


	//   ....[14]....
        /*0070*/ 	.word	0xffffffff


	//   ....[15]....
        /*0074*/ 	.word	0xffffffff


	//   ....[16]....
        /*0078*/ 	.word	0xffffffff


	//   ....[17]....
        /*007c*/ 	.word	0xffffffff


	//   ....[18]....
        /*0080*/ 	.word	0xffffffff


	//   ....[19]....
        /*0084*/ 	.word	0xffffffff


	//----- nvinfo : EIATTR_COOP_GROUP_INSTR_OFFSETS
	.align		4
.L_2406:
        /*0088*/ 	.byte	0x04, 0x28
        /*008a*/ 	.short	(.L_2408 - .L_2407)


	//   ....[0]....
.L_2407:
        /*008c*/ 	.word	0x00001330


	//   ....[1]....
        /*0090*/ 	.word	0x00001360


	//   ....[2]....
        /*0094*/ 	.word	0x00001380


	//   ....[3]....
        /*0098*/ 	.word	0x000013a0


	//   ....[4]....
        /*009c*/ 	.word	0x000013c0


	//   ....[5]....
        /*00a0*/ 	.word	0x000017f0


	//   ....[6]....
        /*00a4*/ 	.word	0x00001810


	//   ....[7]....
        /*00a8*/ 	.word	0x00001830


	//   ....[8]....
        /*00ac*/ 	.word	0x00001850


	//   ....[9]....
        /*00b0*/ 	.word	0x00001870


	//   ....[10]....
        /*00b4*/ 	.word	0x00002180


	//   ....[11]....
        /*00b8*/ 	.word	0x000021f0


	//   ....[12]....
        /*00bc*/ 	.word	0x00002250


	//   ....[13]....
        /*00c0*/ 	.word	0x000022b0


	//   ....[14]....
        /*00c4*/ 	.word	0x00002310


	//   ....[15]....
        /*00c8*/ 	.word	0x00002780


	//   ....[16]....
        /*00cc*/ 	.word	0x000027e0


	//   ....[17]....
        /*00d0*/ 	.word	0x00002840


	//   ....[18]....
        /*00d4*/ 	.word	0x000028a0


	//   ....[19]....
        /*00d8*/ 	.word	0x00002900


	//----- nvinfo : EIATTR_EXIT_INSTR_OFFSETS
	.align		4
.L_2408:
        /*00dc*/ 	.byte	0x04, 0x1c
        /*00de*/ 	.short	(.L_2410 - .L_2409)


	//   ....[0]....
.L_2409:
        /*00e0*/ 	.word	0x000002a0


	//   ....[1]....
        /*00e4*/ 	.word	0x00002130


	//----- nvinfo : EIATTR_MAX_THREADS
	.align		4
.L_2410:
        /*00e8*/ 	.byte	0x04, 0x05
        /*00ea*/ 	.short	(.L_2412 - .L_2411)
.L_2411:
        /*00ec*/ 	.word	0x00000080
        /*00f0*/ 	.word	0x00000001
        /*00f4*/ 	.word	0x00000001


	//----- nvinfo : EIATTR_CRS_STACK_SIZE
	.align		4
.L_2412:
        /*00f8*/ 	.byte	0x04, 0x1e
        /*00fa*/ 	.short	(.L_2414 - .L_2413)
.L_2413:
        /*00fc*/ 	.word	0x00000000
.L_2414:


//--------------------- .nv.info._ZN10layer_norm13ln_fwd_kernelINS_13Kernel_traitsIf13__nv_bfloat16fS2_fjLj1024ELj1ELj4ELj1ELj16ENS_18Kernel_traits_baseILj1024EfS2_fS2_fjLj128EEEEELb0ELb1ELb1ELb0EEEvNS_9FwdParamsE --------------------------
	.section	.nv.info._ZN10layer_norm13ln_fwd_kernelINS_13Kernel_traitsIf13__nv_bfloat16fS2_fjLj1024ELj1ELj4ELj1ELj16ENS_18Kernel_traits_baseILj1024EfS2_fS2_fjLj128EEEEELb0ELb1ELb1ELb0EEEvNS_9FwdParamsE,"",@"SHT_CUDA_INFO"
	.sectionflags	@""
	.align	4


	//----- nvinfo : EIATTR_CUDA_API_VERSION
	.align		4
        /*0000*/ 	.byte	0x04, 0x37
        /*0002*/ 	.short	(.L_2416 - .L_2415)
.L_2415:
        /*0004*/ 	.word	0x00000082


	//----- nvinfo : EIATTR_SW2861232_WAR
	.align		4
.L_2416:
        /*0008*/ 	.byte	0x01, 0x35
	.zero		2


	//----- nvinfo : EIATTR_PARAM_CBANK
	.align		4
        /*000c*/ 	.byte	0x04, 0x0a
        /*000e*/ 	.short	(.L_2418 - .L_2417)
	.align		4
.L_2417:
        /*0010*/ 	.word	index@(.nv.constant0._ZN10layer_norm13ln_fwd_kernelINS_13Kernel_traitsIf13__nv_bfloat16fS2_fjLj1024ELj1ELj4ELj1ELj16ENS_18Kernel_traits_baseILj1024EfS2_fS2_fjLj128EEEEELb0ELb1ELb1ELb0EEEvNS_9FwdParamsE)
        /*0014*/ 	.short	0x0160
        /*0016*/ 	.short	0x00e8


	//----- nvinfo : EIATTR_CBANK_PARAM_SIZE
	.align		4
.L_2418:
        /*0018*/ 	.byte	0x03, 0x19
        /*001a*/ 	.short	0x00e8


	//----- nvinfo : EIATTR_KPARAM_INFO
	.align		4
        /*001c*/ 	.byte	0x04, 0x17
        /*001e*/ 	.short	(.L_2420 - .L_2419)
.L_2419:
        /*0020*/ 	.word	0x00000000
        /*0024*/ 	.short	0x0000
        /*0026*/ 	.short	0x0000
        /*0028*/ 	.byte	0x00, 0xf0, 0xa1, 0x03


	//----- nvinfo : EIATTR_MAXREG_COUNT
	.align		4
.L_2420:
        /*002c*/ 	.byte	0x03, 0x1b
        /*002e*/ 	.short	0x00ff


	//----- nvinfo : EIATTR_MERCURY_ISA_VERSION
	.align		4
        /*0030*/ 	.byte	0x03, 0x5f
        /*0032*/ 	.short	0x0000


	//----- nvinfo : EIATTR_COOP_GROUP_MASK_REGIDS
	.align		4
        /*0034*/ 	.byte	0x04, 0x29
        /*0036*/ 	.short	(.L_2422 - .L_2421)


	//   ....[0]....
.L_2421:
        /*0038*/ 	.word	0xffffffff


	//   ....[1]....
        /*003c*/ 	.word	0xffffffff


	//   ....[2]....
        /*0040*/ 	.word	0xffffffff


	//   ....[3]....
        /*0044*/ 	.word	0xffffffff


	//   ....[4]....
        /*0048*/ 	.word	0xffffffff


	//   ....[5]....
        /*004c*/ 	.word	0xffffffff


	//   ....[6]....
        /*0050*/ 	.word	0xffffffff


	//   ....[7]....
        /*0054*/ 	.word	0xffffffff


	//   ....[8]....
        /*0058*/ 	.word	0xffffffff


	//   ....[9]....
        /*005c*/ 	.word	0xffffffff


	//   ....[10]....
        /*0060*/ 	.word	0xffffffff


	//   ....[11]....
        /*0064*/ 	.word	0xffffffff


	//   ....[12]....
        /*0068*/ 	.word	0xffffffff


	//   ....[13]....
        /*006c*/ 	.word	0xffffffff


	//   ....[14]....
        /*0070*/ 	.word	0xffffffff


	//   ....[15]....
        /*0074*/ 	.word	0xffffffff


	//   ....[16]....
        /*0078*/ 	.word	0xffffffff


	//   ....[17]....
        /*007c*/ 	.word	0xffffffff


	//   ....[18]....
        /*0080*/ 	.word	0xffffffff


	//   ....[19]....
        /*0084*/ 	.word	0xffffffff


	//----- nvinfo : EIATTR_COOP_GROUP_INSTR_OFFSETS
	.align		4
.L_2422:
        /*0088*/ 	.byte	0x04, 0x28
        /*008a*/ 	.short	(.L_2424 - .L_2423)


	//   ....[0]....
.L_2423:
        /*008c*/ 	.word	0x00002300


	//   ....[1]....
        /*0090*/ 	.word	0x00002330


	//   ....[2]....
        /*0094*/ 	.word	0x00002350


	//   ....[3]....
        /*0098*/ 	.word	0x00002370


	//   ....[4]....
        /*009c*/ 	.word	0x00002390


	//   ....[5]....
        /*00a0*/ 	.word	0x000027d0


	//   ....[6]....
        /*00a4*/ 	.word	0x000027f0


	//   ....[7]....
        /*00a8*/ 	.word	0x00002810


	//   ....[8]....
        /*00ac*/ 	.word	0x00002830


	//   ....[9]....
        /*00b0*/ 	.word	0x00002850


	//   ....[10]....
        /*00b4*/ 	.word	0x00003330


	//   ....[11]....
        /*00b8*/ 	.word	0x000033a0


	//   ....[12]....
        /*00bc*/ 	.word	0x00003400


	//   ....[13]....
        /*00c0*/ 	.word	0x00003460


	//   ....[14]....
        /*00c4*/ 	.word	0x000034c0


	//   ....[15]....
        /*00c8*/ 	.word	0x00003940


	//   ....[16]....
        /*00cc*/ 	.word	0x000039a0


	//   ....[17]....
        /*00d0*/ 	.word	0x00003a00


	//   ....[18]....
        /*00d4*/ 	.word	0x00003a60


	//   ....[19]....
        /*00d8*/ 	.word	0x00003ad0


	//----- nvinfo : EIATTR_EXIT_INSTR_OFFSETS
	.align		4
.L_2424:
        /*00dc*/ 	.byte	0x04, 0x1c
        /*00de*/ 	.short	(.L_2426 - .L_2425)


	//   ....[0]....
.L_2425:
        /*00e0*/ 	.word	0x00000690


	//   ....[1]....
        /*00e4*/ 	.word	0x000032e0


	//----- nvinfo : EIATTR_MAX_THREADS
	.align		4
.L_2426:
        /*00e8*/ 	.byte	0x04, 0x05
        /*00ea*/ 	.short	(.L_2428 - .L_2427)
.L_2427:
        /*00ec*/ 	.word	0x00000080
        /*00f0*/ 	.word	0x00000001
        /*00f4*/ 	.word	0x00000001


	//----- nvinfo : EIATTR_CRS_STACK_SIZE
	.align		4
.L_2428:
        /*00f8*/ 	.byte	0x04, 0x1e
        /*00fa*/ 	.short	(.L_2430 - .L_2429)
.L_2429:
        /*00fc*/ 	.word	0x00000000
.L_2430:


//--------------------- .nv.info._ZN10layer_norm13ln_fwd_kernelINS_13Kernel_traitsIf13__nv_bfloat16fS2_fjLj1024ELj1ELj4ELj1ELj16ENS_18Kernel_traits_baseILj1024EfS2_fS2_fjLj128EEEEELb0ELb1ELb1ELb1EEEvNS_9FwdParamsE --------------------------
	.section	.nv.info._ZN10layer_norm13ln_fwd_kernelINS_13Kernel_traitsIf13__nv_bfloat16fS2_fjLj1024ELj1ELj4ELj1ELj16ENS_18Kernel_traits_baseILj1024EfS2_fS2_fjLj128EEEEELb0ELb1ELb1ELb1EEEvNS_9FwdParamsE,"",@"SHT_CUDA_INFO"
	.sectionflags	@""
	.align	4


	//----- nvinfo : EIATTR_CUDA_API_VERSION
	.align		4
        /*0000*/ 	.byte	0x04, 0x37
        /*0002*/ 	.short	(.L_2432 - .L_2431)
.L_2431:
        /*0004*/ 	.word	0x00000082


	//----- nvinfo : EIATTR_SW2861232_WAR
	.align		4
.L_2432:
        /*0008*/ 	.byte	0x01, 0x35
	.zero		2


	//----- nvinfo : EIATTR_PARAM_CBANK
	.align		4
        /*000c*/ 	.byte	0x04, 0x0a
        /*000e*/ 	.short	(.L_2434 - .L_2433)
	.align		4
.L_2433:
        /*0010*/ 	.word	index@(.nv.constant0._ZN10layer_norm13ln_fwd_kernelINS_13Kernel_traitsIf13__nv_bfloat16fS2_fjLj1024ELj1ELj4ELj1ELj16ENS_18Kernel_traits_baseILj1024EfS2_fS2_fjLj128EEEEELb0ELb1ELb1ELb1EEEvNS_9FwdParamsE)
        /*0014*/ 	.short	0x0160
        /*0016*/ 	.short	0x00e8


	//----- nvinfo : EIATTR_CBANK_PARAM_SIZE
	.align		4
.L_2434:
        /*0018*/ 	.byte	0x03, 0x19
        /*001a*/ 	.short	0x00e8


	//----- nvinfo : EIATTR_KPARAM_INFO
	.align		4
        /*001c*/ 	.byte	0x04, 0x17
        /*001e*/ 	.short	(.L_2436 - .L_2435)
.L_2435:
        /*0020*/ 	.word	0x00000000
        /*0024*/ 	.short	0x0000
        /*0026*/ 	.short	0x0000
        /*0028*/ 	.byte	0x00, 0xf0, 0xa1, 0x03


	//----- nvinfo : EIATTR_MAXREG_COUNT
	.align		4
.L_2436:
        /*002c*/ 	.byte	0x03, 0x1b
        /*002e*/ 	.short	0x00ff


	//----- nvinfo : EIATTR_MERCURY_ISA_VERSION
	.align		4
        /*0030*/ 	.byte	0x03, 0x5f
        /*0032*/ 	.short	0x0000


	//----- nvinfo : EIATTR_COOP_GROUP_MASK_REGIDS
	.align		4
        /*0034*/ 	.byte	0x04, 0x29
        /*0036*/ 	.short	(.L_2438 - .L_2437)


	//   ....[0]....
.L_2437:
        /*0038*/ 	.word	0xffffffff


	//   ....[1]....
        /*003c*/ 	.word	0xffffffff


	//   ....[2]....
        /*0040*/ 	.word	0xffffffff


	//   ....[3]....
        /*0044*/ 	.word	0xffffffff


	//   ....[4]....
        /*0048*/ 	.word	0xffffffff


	//   ....[5]....
        /*004c*/ 	.word	0xffffffff


	//   ....[6]....
        /*0050*/ 	.word	0xffffffff


	//   ....[7]....
        /*0054*/ 	.word	0xffffffff


	//   ....[8]....
        /*0058*/ 	.word	0xffffffff


	//   ....[9]....
        /*005c*/ 	.word	0xffffffff


	//   ....[10]....
        /*0060*/ 	.word	0xffffffff


	//   ....[11]....
        /*0064*/ 	.word	0xffffffff


	//   ....[12]....
        /*0068*/ 	.word	0xffffffff


	//   ....[13]....
        /*006c*/ 	.word	0xffffffff


	//   ....[14]....
        /*0070*/ 	.word	0xffffffff


	//   ....[15]....
        /*0074*/ 	.word	0xffffffff


	//   ....[16]....
        /*0078*/ 	.word	0xffffffff


	//   ....[17]....
        /*007c*/ 	.word	0xffffffff


	//   ....[18]....
        /*0080*/ 	.word	0xffffffff


	//   ....[19]....
        /*0084*/ 	.word	0xffffffff


	//----- nvinfo : EIATTR_COOP_GROUP_INSTR_OFFSETS
	.align		4
.L_2438:
        /*0088*/ 	.byte	0x04, 0x28
        /*008a*/ 	.short	(.L_2440 - .L_2439)


	//   ....[0]....
.L_2439:
        /*008c*/ 	.word	0x00001df0


	//   ....[1]....
        /*0090*/ 	.word	0x00001e20


	//   ....[2]....
        /*0094*/ 	.word	0x00001e40


	//   ....[3]....
        /*0098*/ 	.word	0x00001e60


	//   ....[4]....
        /*009c*/ 	.word	0x00001e80


	//   ....[5]....
        /*00a0*/ 	.word	0x000022b0


	//   ....[6]....
        /*00a4*/ 	.word	0x000022d0


	//   ....[7]....
        /*00a8*/ 	.word	0x000022f0


	//   ....[8]....
        /*00ac*/ 	.word	0x00002310


	//   ....[9]....
        /*00b0*/ 	.word	0x00002330


	//   ....[10]....
        /*00b4*/ 	.word	0x00002d20


	//   ....[11]....
        /*00b8*/ 	.word	0x00002d80


	//   ....[12]....
        /*00bc*/ 	.word	0x00002de0


	//   ....[13]....
        /*00c0*/ 	.word	0x00002e40


	//   ....[14]....
        /*00c4*/ 	.word	0x00002ea0


	//   ....[15]....
        /*00c8*/ 	.word	0x00003310


	//   ....[16]....
        /*00cc*/ 	.word	0x00003370


	//   ....[17]....
        /*00d0*/ 	.word	0x000033d0


	//   ....[18]....
        /*00d4*/ 	.word	0x00003430


	//   ....[19]....
        /*00d8*/ 	.word	0x00003490


	//----- nvinfo : EIATTR_EXIT_INSTR_OFFSETS
	.align		4
.L_2440:
        /*00dc*/ 	.byte	0x04, 0x1c
        /*00de*/ 	.short	(.L_2442 - .L_2441)


	//   ....[0]....
.L_2441:
        /*00e0*/ 	.word	0x000002a0


	//   ....[1]....
        /*00e4*/ 	.word	0x00002cd0


	//----- nvinfo : EIATTR_MAX_THREADS
	.align		4
.L_2442:
        /*00e8*/ 	.byte	0x04, 0x05
        /*00ea*/ 	.short	(.L_2444 - .L_2443)
.L_2443:
        /*00ec*/ 	.word	0x00000080
        /*00f0*/ 	.word	0x00000001
        /*00f4*/ 	.word	0x00000001


	//----- nvinfo : EIATTR_CRS_STACK_SIZE
	.align		4
.L_2444:
        /*00f8*/ 	.byte	0x04, 0x1e
        /*00fa*/ 	.short	(.L_2446 - .L_2445)
.L_2445:
        /*00fc*/ 	.word	0x00000000
.L_2446:


//--------------------- .nv.info._ZN10layer_norm13ln_fwd_kernelINS_13Kernel_traitsIf13__nv_bfloat16fS2_fjLj1024ELj1ELj4ELj1ELj16ENS_18Kernel_traits_baseILj1024EfS2_fS2_fjLj128EEEEELb1ELb0ELb0ELb0EEEvNS_9FwdParamsE --------------------------
	.section	.nv.info._ZN10layer_norm13ln_fwd_kernelINS_13Kernel_traitsIf13__nv_bfloat16fS2_fjLj1024ELj1ELj4ELj1ELj16ENS_18Kernel_traits_baseILj1024EfS2_fS2_fjLj128EEEEELb1ELb0ELb0ELb0EEEvNS_9FwdParamsE,"",@"SHT_CUDA_INFO"
	.sectionflags	@""
	.align	4


	//----- nvinfo : EIATTR_CUDA_API_VERSION
	.align		4
        /*0000*/ 	.byte	0x04, 0x37
        /*0002*/ 	.short	(.L_2448 - .L_2447)
.L_2447:
        /*0004*/ 	.word	0x00000082


	//----- nvinfo : EIATTR_SW2861232_WAR
	.align		4
.L_2448:
        /*0008*/ 	.byte	0x01, 0x35
	.zero		2


	//----- nvinfo : EIATTR_PARAM_CBANK
	.align		4
        /*000c*/ 	.byte	0x04, 0x0a
        /*000e*/ 	.short	(.L_2450 - .L_2449)
	.align		4
.L_2449:
        /*0010*/ 	.word	index@(.nv.constant0._ZN10layer_norm13ln_fwd_kernelINS_13Kernel_traitsIf13__nv_bfloat16fS2_fjLj1024ELj1ELj4ELj1ELj16ENS_18Kernel_traits_baseILj1024EfS2_fS2_fjLj128EEEEELb1ELb0ELb0ELb0EEEvNS_9FwdParamsE)
        /*0014*/ 	.short	0x0160
        /*0016*/ 	.short	0x00e8


	//----- nvinfo : EIATTR_CBANK_PARAM_SIZE
	.align		4
.L_2450:
        /*0018*/ 	.byte	0x03, 0x19
        /*001a*/ 	.short	0x00e8


	//----- nvinfo : EIATTR_KPARAM_INFO
	.align		4
        /*001c*/ 	.byte	0x04, 0x17
        /*001e*/ 	.short	(.L_2452 - .L_2451)
.L_2451:
        /*0020*/ 	.word	0x00000000
        /*0024*/ 	.short	0x0000
        /*0026*/ 	.short	0x0000
        /*0028*/ 	.byte	0x00, 0xf0, 0xa1, 0x03


	//----- nvinfo : EIATTR_MAXREG_COUNT
	.align		4
.L_2452:
        /*002c*/ 	.byte	0x03, 0x1b
        /*002e*/ 	.short	0x00ff


	//----- nvinfo : EIATTR_MERCURY_ISA_VERSION
	.align		4
        /*0030*/ 	.byte	0x03, 0x5f
        /*0032*/ 	.short	0x0000


	//----- nvinfo : EIATTR_COOP_GROUP_MASK_REGIDS
	.align		4
        /*0034*/ 	.byte	0x04, 0x29
        /*0036*/ 	.short	(.L_2454 - .L_2453)


	//   ....[0]....
.L_2453:
        /*0038*/ 	.word	0xffffffff


	//   ....[1]....
        /*003c*/ 	.word	0xffffffff


	//   ....[2]....
        /*0040*/ 	.word	0xffffffff


	//   ....[3]....
        /*0044*/ 	.word	0xffffffff


	//   ....[4]....
        /*0048*/ 	.word	0xffffffff


	//   ....[5]....
        /*004c*/ 	.word	0xffffffff


	//   ....[6]....
        /*0050*/ 	.word	0xffffffff


	//   ....[7]....
        /*0054*/ 	.word	0xffffffff


	//   ....[8]....
        /*0058*/ 	.word	0xffffffff


	//   ....[9]....
        /*005c*/ 	.word	0xffffffff


	//   ....[10]....
        /*0060*/ 	.word	0xffffffff


	//   ....[11]....
        /*0064*/ 	.word	0xffffffff


	//   ....[12]....
        /*0068*/ 	.word	0xffffffff


	//   ....[13]....
        /*006c*/ 	.word	0xffffffff


	//   ....[14]....
        /*0070*/ 	.word	0xffffffff


	//   ....[15]....
        /*0074*/ 	.word	0xffffffff


	//   ....[16]....
        /*0078*/ 	.word	0xffffffff


	//   ....[17]....
        /*007c*/ 	.word	0xffffffff


	//   ....[18]....
        /*0080*/ 	.word	0xffffffff


	//   ....[19]....
        /*0084*/ 	.word	0xffffffff


	//----- nvinfo : EIATTR_COOP_GROUP_INSTR_OFFSETS
	.align		4
.L_2454:
        /*0088*/ 	.byte	0x04, 0x28
        /*008a*/ 	.short	(.L_2456 - .L_2455)


	//   ....[0]....
.L_2455:
        /*008c*/ 	.word	0x0000be40


	//   ....[1]....
        /*0090*/ 	.word	0x0000be70


	//   ....[2]....
        /*0094*/ 	.word	0x0000bea0


	//   ....[3]....
        /*0098*/ 	.word	0x0000bec0


	//   ....[4]....
        /*009c*/ 	.word	0x0000bee0


	//   ....[5]....
        /*00a0*/ 	.word	0x0000c320


	//   ....[6]....
        /*00a4*/ 	.word	0x0000c340


	//   ....[7]....
        /*00a8*/ 	.word	0x0000c360


	//   ....[8]....
        /*00ac*/ 	.word	0x0000c380


	//   ....[9]....
        /*00b0*/ 	.word	0x0000c3a0


	//   ....[10]....
        /*00b4*/ 	.word	0x0000ce40


	//   ....[11]....
        /*00b8*/ 	.word	0x0000ceb0


	//   ....[12]....
        /*00bc*/ 	.word	0x0000cf10


	//   ....[13]....
        /*00c0*/ 	.word	0x0000cf70


	//   ....[14]....
        /*00c4*/ 	.word	0x0000cfd0


	//   ....[15]....
        /*00c8*/ 	.word	0x0000d460


	//   ....[16]....
        /*00cc*/ 	.word	0x0000d4c0


	//   ....[17]....
        /*00d0*/ 	.word	0x0000d520


	//   ....[18]....
        /*00d4*/ 	.word	0x0000d580


	//   ....[19]....
        /*00d8*/ 	.word	0x0000d5f0


	//----- nvinfo : EIATTR_EXIT_INSTR_OFFSETS
	.align		4
.L_2456:
        /*00dc*/ 	.byte	0x04, 0x1c
        /*00de*/ 	.short	(.L_2458 - .L_2457)


	//   ....[0]....
.L_2457:
        /*00e0*/ 	.word	0x00000a30


	//   ....[1]....
        /*00e4*/ 	.word	0x0000cdf0


	//----- nvinfo : EIATTR_MAX_THREADS
	.align		4
.L_2458:
        /*00e8*/ 	.byte	0x04, 0x05
        /*00ea*/ 	.short	(.L_2460 - .L_2459)
.L_2459:
        /*00ec*/ 	.word	0x00000080
        /*00f0*/ 	.word	0x00000001
        /*00f4*/ 	.word	0x00000001


	//----- nvinfo : EIATTR_CRS_STACK_SIZE
	.align		4
.L_2460:
        /*00f8*/ 	.byte	0x04, 0x1e
        /*00fa*/ 	.short	(.L_2462 - .L_2461)
.L_2461:
        /*00fc*/ 	.word	0x00000000
.L_2462:


//--------------------- .nv.info._ZN10layer_norm13ln_fwd_kernelINS_13Kernel_traitsIf13__nv_bfloat16fS2_fjLj1024ELj1ELj4ELj1ELj16ENS_18Kernel_traits_baseILj1024EfS2_fS2_fjLj128EEEEELb1ELb0ELb0ELb1EEEvNS_9FwdParamsE --------------------------
	.section	.nv.info._ZN10layer_norm13ln_fwd_kernelINS_13Kernel_traitsIf13__nv_bfloat16fS2_fjLj1024ELj1ELj4ELj1ELj16ENS_18Kernel_traits_baseILj1024EfS2_fS2_fjLj128EEEEELb1ELb0ELb0ELb1EEEvNS_9FwdParamsE,"",@"SHT_CUDA_INFO"
	.sectionflags	@""
	.align	4


	//----- nvinfo : EIATTR_CUDA_API_VERSION
	.align		4
        /*0000*/ 	.byte	0x04, 0x37
        /*0002*/ 	.short	(.L_2464 - .L_2463)
.L_2463:
        /*0004*/ 	.word	0x00000082


	//----- nvinfo : EIATTR_SW2861232_WAR
	.align		4
.L_2464:
        /*0008*/ 	.byte	0x01, 0x35
	.zero		2


	//----- nvinfo : EIATTR_PARAM_CBANK
	.align		4
        /*000c*/ 	.byte	0x04, 0x0a
        /*000e*/ 	.short	(.L_2466 - .L_2465)
	.align		4
.L_2465:
        /*0010*/ 	.word	index@(.nv.constant0._ZN10layer_norm13ln_fwd_kernelINS_13Kernel_traitsIf13__nv_bfloat16fS2_fjLj1024ELj1ELj4ELj1ELj16ENS_18Kernel_traits_baseILj1024EfS2_fS2_fjLj128EEEEELb1ELb0ELb0ELb1EEEvNS_9FwdParamsE)
        /*0014*/ 	.short	0x0160
        /*0016*/ 	.short	0x00e8


	//----- nvinfo : EIATTR_CBANK_PARAM_SIZE
	.align		4
.L_2466:
        /*0018*/ 	.byte	0x03, 0x19
        /*001a*/ 	.short	0x00e8


	//----- nvinfo : EIATTR_KPARAM_INFO
	.align		4
        /*001c*/ 	.byte	0x04, 0x17
        /*001e*/ 	.short	(.L_2468 - .L_2467)
.L_2467:
        /*0020*/ 	.word	0x00000000
        /*0024*/ 	.short	0x0000
        /*0026*/ 	.short	0x0000
        /*0028*/ 	.byte	0x00, 0xf0, 0xa1, 0x03


	//----- nvinfo : EIATTR_MAXREG_COUNT
	.align		4
.L_2468:
        /*002c*/ 	.byte	0x03, 0x1b
        /*002e*/ 	.short	0x00ff


	//----- nvinfo : EIATTR_MERCURY_ISA_VERSION
	.align		4
        /*0030*/ 	.byte	0x03, 0x5f
        /*0032*/ 	.short	0x0000


	//----- nvinfo : EIATTR_COOP_GROUP_MASK_REGIDS
	.align		4
        /*0034*/ 	.byte	0x04, 0x29
        /*0036*/ 	.short	(.L_2470 - .L_2469)


	//   ....[0]....
.L_2469:
        /*0038*/ 	.word	0xffffffff


	//   ....[1]....
        /*003c*/ 	.word	0xffffffff


	//   ....[2]....
        /*0040*/ 	.word	0xffffffff


	//   ....[3]....
        /*0044*/ 	.word	0xffffffff


	//   ....[4]....
        /*0048*/ 	.word	0xffffffff


	//   ....[5]....
        /*004c*/ 	.word	0xffffffff


	//   ....[6]....
        /*0050*/ 	.word	0xffffffff


	//   ....[7]....
        /*0054*/ 	.word	0xffffffff


	//   ....[8]....
        /*0058*/ 	.word	0xffffffff


	//   ....[9]....
        /*005c*/ 	.word	0xffffffff


	//   ....[10]....
        /*0060*/ 	.word	0xffffffff


	//   ....[11]....
        /*0064*/ 	.word	0xffffffff


	//   ....[12]....
        /*0068*/ 	.word	0xffffffff


	//   ....[13]....
        /*006c*/ 	.word	0xffffffff


	//   ....[14]....
        /*0070*/ 	.word	0xffffffff


	//   ....[15]....
        /*0074*/ 	.word	0xffffffff


	//   ....[16]....
        /*0078*/ 	.word	0xffffffff


	//   ....[17]....
        /*007c*/ 	.word	0xffffffff


	//   ....[18]....
        /*0080*/ 	.word	0xffffffff


	//   ....[19]....
        /*0084*/ 	.word	0xffffffff


	//----- nvinfo : EIATTR_COOP_GROUP_INSTR_OFFSETS
	.align		4
.L_2470:
        /*0088*/ 	.byte	0x04, 0x28
        /*008a*/ 	.short	(.L_2472 - .L_2471)


	//   ....[0]....
.L_2471:
        /*008c*/ 	.word	0x0000bc40


	//   ....[1]....
        /*0090*/ 	.word	0x0000bc70


	//   ....[2]....
        /*0094*/ 	.word	0x0000bc90


	//   ....[3]....
        /*0098*/ 	.word	0x0000bcb0


	//   ....[4]....
        /*009c*/ 	.word	0x0000bcd0


	//   ....[5]....
        /*00a0*/ 	.word	0x0000c100


	//   ....[6]....
        /*00a4*/ 	.word	0x0000c120


	//   ....[7]....
        /*00a8*/ 	.word	0x0000c140


	//   ....[8]....
        /*00ac*/ 	.word	0x0000c160


	//   ....[9]....
        /*00b0*/ 	.word	0x0000c180


	//   ....[10]....
        /*00b4*/ 	.word	0x0000cae0


	//   ....[11]....
        /*00b8*/ 	.word	0x0000cb40


	//   ....[12]....
        /*00bc*/ 	.word	0x0000cba0


	//   ....[13]....
        /*00c0*/ 	.word	0x0000cc00


	//   ....[14]....
        /*00c4*/ 	.word	0x0000cc60


	//   ....[15]....
        /*00c8*/ 	.word	0x0000d0d0


	//   ....[16]....
        /*00cc*/ 	.word	0x0000d130


	//   ....[17]....
        /*00d0*/ 	.word	0x0000d190


	//   ....[18]....
        /*00d4*/ 	.word	0x0000d1f0


	//   ....[19]....
        /*00d8*/ 	.word	0x0000d250


	//----- nvinfo : EIATTR_EXIT_INSTR_OFFSETS
	.align		4
.L_2472:
        /*00dc*/ 	.byte	0x04, 0x1c
        /*00de*/ 	.short	(.L_2474 - .L_2473)


	//   ....[0]....
.L_2473:
        /*00e0*/ 	.word	0x000006b0


	//   ....[1]....
        /*00e4*/ 	.word	0x0000ca90


	//----- nvinfo : EIATTR_MAX_THREADS
	.align		4
.L_2474:
        /*00e8*/ 	.byte	0x04, 0x05
        /*00ea*/ 	.short	(.L_2476 - .L_2475)
.L_2475:
        /*00ec*/ 	.word	0x00000080
        /*00f0*/ 	.word	0x00000001
        /*00f4*/ 	.word	0x00000001


	//----- nvinfo : EIATTR_CRS_STACK_SIZE
	.align		4
.L_2476:
        /*00f8*/ 	.byte	0x04, 0x1e
        /*00fa*/ 	.short	(.L_2478 - .L_2477)
.L_2477:
        /*00fc*/ 	.word	0x00000000
.L_2478:


//--------------------- .nv.info._ZN10layer_norm13ln_fwd_kernelINS_13Kernel_traitsIf13__nv_bfloat16fS2_fjLj1024ELj1ELj4ELj1ELj16ENS_18Kernel_traits_baseILj1024EfS2_fS2_fjLj128EEEEELb1ELb0ELb1ELb0EEEvNS_9FwdParamsE --------------------------
	.section	.nv.info._ZN10layer_norm13ln_fwd_kernelINS_13Kernel_traitsIf13__nv_bfloat16fS2_fjLj1024ELj1ELj4ELj1ELj16ENS_18Kernel_traits_baseILj1024EfS2_fS2_fjLj128EEEEELb1ELb0ELb1ELb0EEEvNS_9FwdParamsE,"",@"SHT_CUDA_INFO"
	.sectionflags	@""
	.align	4


	//----- nvinfo : EIATTR_CUDA_API_VERSION
	.align		4
        /*0000*/ 	.byte	0x04, 0x37
        /*0002*/ 	.short	(.L_2480 - .L_2479)
.L_2479:
        /*0004*/ 	.word	0x00000082


	//----- nvinfo : EIATTR_SW2861232_WAR
	.align		4
.L_2480:
        /*0008*/ 	.byte	0x01, 0x35
	.zero		2


	//----- nvinfo : EIATTR_PARAM_CBANK
	.align		4
        /*000c*/ 	.byte	0x04, 0x0a
        /*000e*/ 	.short	(.L_2482 - .L_2481)
	.align		4
.L_2481:
        /*0010*/ 	.word	index@(.nv.constant0._ZN10layer_norm13ln_fwd_kernelINS_13Kernel_traitsIf13__nv_bfloat16fS2_fjLj1024ELj1ELj4ELj1ELj16ENS_18Kernel_traits_baseILj1024EfS2_fS2_fjLj128EEEEELb1ELb0ELb1ELb0EEEvNS_9FwdParamsE)
        /*0014*/ 	.short	0x0160
        /*0016*/ 	.short	0x00e8


	//----- nvinfo : EIATTR_CBANK_PARAM_SIZE
	.align		4
.L_2482:
        /*0018*/ 	.byte	0x03, 0x19
        /*001a*/ 	.short	0x00e8


	//----- nvinfo : EIATTR_KPARAM_INFO
	.align		4
        /*001c*/ 	.byte	0x04, 0x17
        /*001e*/ 	.short	(.L_2484 - .L_2483)
.L_2483:
        /*0020*/ 	.word	0x00000000
        /*0024*/ 	.short	0x0000
        /*0026*/ 	.short	0x0000
        /*0028*/ 	.byte	0x00, 0xf0, 0xa1, 0x03


	//----- nvinfo : EIATTR_MAXREG_COUNT
	.align		4
.L_2484:
        /*002c*/ 	.byte	0x03, 0x1b
        /*002e*/ 	.short	0x00ff


	//----- nvinfo : EIATTR_MERCURY_ISA_VERSION
	.align		4
        /*0030*/ 	.byte	0x03, 0x5f
        /*0032*/ 	.short	0x0000


	//----- nvinfo : EIATTR_COOP_GROUP_MASK_REGIDS
	.align		4
        /*0034*/ 	.byte	0x04, 0x29
        /*0036*/ 	.short	(.L_2486 - .L_2485)


	//   ....[0]....
.L_2485:
        /*0038*/ 	.word	0xffffffff


	//   ....[1]....
        /*003c*/ 	.word	0xffffffff


	//   ....[2]....
        /*0040*/ 	.word	0xffffffff


	//   ....[3]....
        /*0044*/ 	.word	0xffffffff


	//   ....[4]....
        /*0048*/ 	.word	0xffffffff


	//   ....[5]....
        /*004c*/ 	.word	0xffffffff


	//   ....[6]....
        /*0050*/ 	.word	0xffffffff


	//   ....[7]....
        /*0054*/ 	.word	0xffffffff


	//   ....[8]....
        /*0058*/ 	.word	0xffffffff


	//   ....[9]....
        /*005c*/ 	.word	0xffffffff


	//   ....[10]....
        /*0060*/ 	.word	0xffffffff


	//   ....[11]....
        /*0064*/ 	.word	0xffffffff


	//   ....[12]....
        /*0068*/ 	.word	0xffffffff


	//   ....[13]....
        /*006c*/ 	.word	0xffffffff


	//   ....[14]....
        /*0070*/ 	.word	0xffffffff


	//   ....[15]....
        /*0074*/ 	.word	0xffffffff


	//   ....[16]....
        /*0078*/ 	.word	0xffffffff


	//   ....[17]....
        /*007c*/ 	.word	0xffffffff


	//   ....[18]....
        /*0080*/ 	.word	0xffffffff


	//   ....[19]....
        /*0084*/ 	.word	0xffffffff


	//----- nvinfo : EIATTR_COOP_GROUP_INSTR_OFFSETS
	.align		4
.L_2486:
        /*0088*/ 	.byte	0x04, 0x28
        /*008a*/ 	.short	(.L_2488 - .L_2487)


	//   ....[0]....
.L_2487:
        /*008c*/ 	.word	0x0000d260


	//   ....[1]....
        /*0090*/ 	.word	0x0000d290


	//   ....[2]....
        /*0094*/ 	.word	0x0000d2b0


	//   ....[3]....
        /*0098*/ 	.word	0x0000d2d0


	//   ....[4]....
        /*009c*/ 	.word	0x0000d2f0


	//   ....[5]....
        /*00a0*/ 	.word	0x0000d730


	//   ....[6]....
        /*00a4*/ 	.word	0x0000d750


	//   ....[7]....
        /*00a8*/ 	.word	0x0000d770


	//   ....[8]....
        /*00ac*/ 	.word	0x0000d790


	//   ....[9]....
        /*00b0*/ 	.word	0x0000d7b0


	//   ....[10]....
        /*00b4*/ 	.word	0x0000e2b0


	//   ....[11]....
        /*00b8*/ 	.word	0x0000e320


	//   ....[12]....
        /*00bc*/ 	.word	0x0000e380


	//   ....[13]....
        /*00c0*/ 	.word	0x0000e3e0


	//   ....[14]....
        /*00c4*/ 	.word	0x0000e440


	//   ....[15]....
        /*00c8*/ 	.word	0x0000e8c0


	//   ....[16]....
        /*00cc*/ 	.word	0x0000e920


	//   ....[17]....
        /*00d0*/ 	.word	0x0000e980


	//   ....[18]....
        /*00d4*/ 	.word	0x0000e9e0


	//   ....[19]....
        /*00d8*/ 	.word	0x0000ea50


	//----- nvinfo : EIATTR_EXIT_INSTR_OFFSETS
	.align		4
.L_2488:
        /*00dc*/ 	.byte	0x04, 0x1c
        /*00de*/ 	.short	(.L_2490 - .L_2489)


	//   ....[0]....
.L_2489:
        /*00e0*/ 	.word	0x00000a20


	//   ....[1]....
        /*00e4*/ 	.word	0x0000e260


	//----- nvinfo : EIATTR_MAX_THREADS
	.align		4
.L_2490:
        /*00e8*/ 	.byte	0x04, 0x05
        /*00ea*/ 	.short	(.L_2492 - .L_2491)
.L_2491:
        /*00ec*/ 	.word	0x00000080
        /*00f0*/ 	.word	0x00000001
        /*00f4*/ 	.word	0x00000001


	//----- nvinfo : EIATTR_CRS_STACK_SIZE
	.align		4
.L_2492:
        /*00f8*/ 	.byte	0x04, 0x1e
        /*00fa*/ 	.short	(.L_2494 - .L_2493)
.L_2493:
        /*00fc*/ 	.word	0x00000000
.L_2494:


//--------------------- .nv.info._ZN10layer_norm13ln_fwd_kernelINS_13Kernel_traitsIf13__nv_bfloat16fS2_fjLj1024ELj1ELj4ELj1ELj16ENS_18Kernel_traits_baseILj1024EfS2_fS2_fjLj128EEEEELb1ELb0ELb1ELb1EEEvNS_9FwdParamsE --------------------------
	.section	.nv.info._ZN10layer_norm13ln_fwd_kernelINS_13Kernel_traitsIf13__nv_bfloat16fS2_fjLj1024ELj1ELj4ELj1ELj16ENS_18Kernel_traits_baseILj1024EfS2_fS2_fjLj128EEEEELb1ELb0ELb1ELb1EEEvNS_9FwdParamsE,"",@"SHT_CUDA_INFO"
	.sectionflags	@""
	.align	4


	//----- nvinfo : EIATTR_CUDA_API_VERSION
	.align		4
        /*0000*/ 	.byte	0x04, 0x37
        /*0002*/ 	.short	(.L_2496 - .L_2495)
.L_2495:
        /*0004*/ 	.word	0x00000082


	//----- nvinfo : EIATTR_SW2861232_WAR
	.align		4
.L_2496:
        /*0008*/ 	.byte	0x01, 0x35
	.zero		2


	//----- nvinfo : EIATTR_PARAM_CBANK
	.align		4
        /*000c*/ 	.byte	0x04, 0x0a
        /*000e*/ 	.short	(.L_2498 - .L_2497)
	.align		4
.L_2497:
        /*0010*/ 	.word	index@(.nv.constant0._ZN10layer_norm13ln_fwd_kernelINS_13Kernel_traitsIf13__nv_bfloat16fS2_fjLj1024ELj1ELj4ELj1ELj16ENS_18Kernel_traits_baseILj1024EfS2_fS2_fjLj128EEEEELb1ELb0ELb1ELb1EEEvNS_9FwdParamsE)
        /*0014*/ 	.short	0x0160
        /*0016*/ 	.short	0x00e8


	//----- nvinfo : EIATTR_CBANK_PARAM_SIZE
	.align		4
.L_2498:
        /*0018*/ 	.byte	0x03, 0x19
        /*001a*/ 	.short	0x00e8


	//----- nvinfo : EIATTR_KPARAM_INFO
	.align		4
        /*001c*/ 	.byte	0x04, 0x17
        /*001e*/ 	.short	(.L_2500 - .L_2499)
.L_2499:
        /*0020*/ 	.word	0x00000000
        /*0024*/ 	.short	0x0000
        /*0026*/ 	.short	0x0000
        /*0028*/ 	.byte	0x00, 0xf0, 0xa1, 0x03


	//----- nvinfo : EIATTR_MAXREG_COUNT
	.align		4
.L_2500:
        /*002c*/ 	.byte	0x03, 0x1b
        /*002e*/ 	.short	0x00ff


	//----- nvinfo : EIATTR_MERCURY_ISA_VERSION
	.align		4
        /*0030*/ 	.byte	0x03, 0x5f
        /*0032*/ 	.short	0x0000


	//----- nvinfo : EIATTR_COOP_GROUP_MASK_REGIDS
	.align		4
        /*0034*/ 	.byte	0x04, 0x29
        /*0036*/ 	.short	(.L_2502 - .L_2501)


	//   ....[0]....
.L_2501:
        /*0038*/ 	.word	0xffffffff


	//   ....[1]....
        /*003c*/ 	.word	0xffffffff


	//   ....[2]....
        /*0040*/ 	.word	0xffffffff


	//   ....[3]....
        /*0044*/ 	.word	0xffffffff


	//   ....[4]....
        /*0048*/ 	.word	0xffffffff


	//   ....[5]....
        /*004c*/ 	.word	0xffffffff


	//   ....[6]....
        /*0050*/ 	.word	0xffffffff


	//   ....[7]....
        /*0054*/ 	.word	0xffffffff


	//   ....[8]....
        /*0058*/ 	.word	0xffffffff


	//   ....[9]....
        /*005c*/ 	.word	0xffffffff


	//   ....[10]....
        /*0060*/ 	.word	0xffffffff


	//   ....[11]....
        /*0064*/ 	.word	0xffffffff


	//   ....[12]....
        /*0068*/ 	.word	0xffffffff


	//   ....[13]....
        /*006c*/ 	.word	0xffffffff


	//   ....[14]....
        /*0070*/ 	.word	0xffffffff


	//   ....[15]....
        /*0074*/ 	.word	0xffffffff


	//   ....[16]....
        /*0078*/ 	.word	0xffffffff


	//   ....[17]....
        /*007c*/ 	.word	0xffffffff


	//   ....[18]....
        /*0080*/ 	.word	0xffffffff


	//   ....[19]....
        /*0084*/ 	.word	0xffffffff


	//----- nvinfo : EIATTR_COOP_GROUP_INSTR_OFFSETS
	.align		4
.L_2502:
        /*0088*/ 	.byte	0x04, 0x28
        /*008a*/ 	.short	(.L_2504 - .L_2503)


	//   ....[0]....
.L_2503:
        /*008c*/ 	.word	0x0000cdd0


	//   ....[1]....
        /*0090*/ 	.word	0x0000ce00


	//   ....[2]....
        /*0094*/ 	.word	0x0000ce20


	//   ....[3]....
        /*0098*/ 	.word	0x0000ce40


	//   ....[4]....
        /*009c*/ 	.word	0x0000ce60


	//   ....[5]....
        /*00a0*/ 	.word	0x0000d290


	//   ....[6]....
        /*00a4*/ 	.word	0x0000d2b0


	//   ....[7]....
        /*00a8*/ 	.word	0x0000d2d0


	//   ....[8]....
        /*00ac*/ 	.word	0x0000d2f0


	//   ....[9]....
        /*00b0*/ 	.word	0x0000d310


	//   ....[10]....
        /*00b4*/ 	.word	0x0000dd20


	//   ....[11]....
        /*00b8*/ 	.word	0x0000dd80


	//   ....[12]....
        /*00bc*/ 	.word	0x0000dde0


	//   ....[13]....
        /*00c0*/ 	.word	0x0000de40


	//   ....[14]....
        /*00c4*/ 	.word	0x0000dea0


	//   ....[15]....
        /*00c8*/ 	.word	0x0000e310


	//   ....[16]....
        /*00cc*/ 	.word	0x0000e370


	//   ....[17]....
        /*00d0*/ 	.word	0x0000e3d0


	//   ....[18]....
        /*00d4*/ 	.word	0x0000e430


	//   ....[19]....
        /*00d8*/ 	.word	0x0000e490


	//----- nvinfo : EIATTR_EXIT_INSTR_OFFSETS
	.align		4
.L_2504:
        /*00dc*/ 	.byte	0x04, 0x1c
        /*00de*/ 	.short	(.L_2506 - .L_2505)


	//   ....[0]....
.L_2505:
        /*00e0*/ 	.word	0x000006d0


	//   ....[1]....
        /*00e4*/ 	.word	0x0000dcd0


	//----- nvinfo : EIATTR_MAX_THREADS
	.align		4
.L_2506:
        /*00e8*/ 	.byte	0x04, 0x05
        /*00ea*/ 	.short	(.L_2508 - .L_2507)
.L_2507:
        /*00ec*/ 	.word	0x00000080
        /*00f0*/ 	.word	0x00000001
        /*00f4*/ 	.word	0x00000001


	//----- nvinfo : EIATTR_CRS_STACK_SIZE
	.align		4
.L_2508:
        /*00f8*/ 	.byte	0x04, 0x1e
        /*00fa*/ 	.short	(.L_2510 - .L_2509)
.L_2509:
        /*00fc*/ 	.word	0x00000000
.L_2510:


//--------------------- .nv.info._ZN10layer_norm13ln_fwd_kernelINS_13Kernel_traitsIf13__nv_bfloat16fS2_fjLj1024ELj1ELj4ELj1ELj16ENS_18Kernel_traits_baseILj1024EfS2_fS2_fjLj128EEEEELb1ELb1ELb0ELb0EEEvNS_9FwdParamsE --------------------------
	.section	.nv.info._ZN10layer_norm13ln_fwd_kernelINS_13Kernel_traitsIf13__nv_bfloat16fS2_fjLj1024ELj1ELj4ELj1ELj16ENS_18Kernel_traits_baseILj1024EfS2_fS2_fjLj128EEEEELb1ELb1ELb0ELb0EEEvNS_9FwdParamsE,"",@"SHT_CUDA_INFO"
	.sectionflags	@""
	.align	4


	//----- nvinfo : EIATTR_CUDA_API_VERSION
	.align		4
        /*0000*/ 	.byte	0x04, 0x37
        /*0002*/ 	.short	(.L_2512 - .L_2511)
.L_2511:
        /*0004*/ 	.word	0x00000082


	//----- nvinfo : EIATTR_SW2861232_WAR
	.align		4
.L_2512:
        /*0008*/ 	.byte	0x01, 0x35
	.zero		2


	//----- nvinfo : EIATTR_PARAM_CBANK
	.align		4
        /*000c*/ 	.byte	0x04, 0x0a
        /*000e*/ 	.short	(.L_2514 - .L_2513)
	.align		4
.L_2513:
        /*0010*/ 	.word	index@(.nv.constant0._ZN10layer_norm13ln_fwd_kernelINS_13Kernel_traitsIf13__nv_bfloat16fS2_fjLj1024ELj1ELj4ELj1ELj16ENS_18Kernel_traits_baseILj1024EfS2_fS2_fjLj128EEEEELb1ELb1ELb0ELb0EEEvNS_9FwdParamsE)
        /*0014*/ 	.short	0x0160
        /*0016*/ 	.short	0x00e8


	//----- nvinfo : EIATTR_CBANK_PARAM_SIZE
	.align		4
.L_2514:
        /*0018*/ 	.byte	0x03, 0x19
        /*001a*/ 	.short	0x00e8


	//----- nvinfo : EIATTR_KPARAM_INFO
	.align		4
        /*001c*/ 	.byte	0x04, 0x17
        /*001e*/ 	.short	(.L_2516 - .L_2515)
.L_2515:
        /*0020*/ 	.word	0x00000000
        /*0024*/ 	.short	0x0000
        /*0026*/ 	.short	0x0000
        /*0028*/ 	.byte	0x00, 0xf0, 0xa1, 0x03


	//----- nvinfo : EIATTR_MAXREG_COUNT
	.align		4
.L_2516:
        /*002c*/ 	.byte	0x03, 0x1b
        /*002e*/ 	.short	0x00ff


	//----- nvinfo : EIATTR_MERCURY_ISA_VERSION
	.align		4
        /*0030*/ 	.byte	0x03, 0x5f
        /*0032*/ 	.short	0x0000


	//----- nvinfo : EIATTR_COOP_GROUP_MASK_REGIDS
	.align		4
        /*0034*/ 	.byte	0x04, 0x29
        /*0036*/ 	.short	(.L_2518 - .L_2517)


	//   ....[0]....
.L_2517:
        /*0038*/ 	.word	0xffffffff


	//   ....[1]....
        /*003c*/ 	.word	0xffffffff


	//   ....[2]....
        /*0040*/ 	.word	0xffffffff


	//   ....[3]....
        /*0044*/ 	.word	0xffffffff


	//   ....[4]....
        /*0048*/ 	.word	0xffffffff


	//   ....[5]....
        /*004c*/ 	.word	0xffffffff


	//   ....[6]....
        /*0050*/ 	.word	0xffffffff


	//   ....[7]....
        /*0054*/ 	.word	0xffffffff


	//   ....[8]....
        /*0058*/ 	.word	0xffffffff


	//   ....[9]....
        /*005c*/ 	.word	0xffffffff


	//   ....[10]....
        /*0060*/ 	.word	0xffffffff


	//   ....[11]....
        /*0064*/ 	.word	0xffffffff


	//   ....[12]....
        /*0068*/ 	.word	0xffffffff


	//   ....[13]....
        /*006c*/ 	.word	0xffffffff


	//   ....[14]....
        /*0070*/ 	.word	0xffffffff


	//   ....[15]....
        /*0074*/ 	.word	0xffffffff


	//   ....[16]....
        /*0078*/ 	.word	0xffffffff


	//   ....[17]....
        /*007c*/ 	.word	0xffffffff


	//   ....[18]....
        /*0080*/ 	.word	0xffffffff


	//   ....[19]....
        /*0084*/ 	.word	0xffffffff


	//----- nvinfo : EIATTR_COOP_GROUP_INSTR_OFFSETS
	.align		4
.L_2518:
        /*0088*/ 	.byte	0x04, 0x28
        /*008a*/ 	.short	(.L_2520 - .L_2519)


	//   ....[0]....
.L_2519:
        /*008c*/ 	.word	0x0000c4b0


	//   ....[1]....
        /*0090*/ 	.word	0x0000c4e0


	//   ....[2]....
        /*0094*/ 	.word	0x0000c510


	//   ....[3]....
        /*0098*/ 	.word	0x0000c530


	//   ....[4]....
        /*009c*/ 	.word	0x0000c550


	//   ....[5]....
        /*00a0*/ 	.word	0x0000c990


	//   ....[6]....
        /*00a4*/ 	.word	0x0000c9b0


	//   ....[7]....
        /*00a8*/ 	.word	0x0000c9d0


	//   ....[8]....
        /*00ac*/ 	.word	0x0000c9f0


	//   ....[9]....
        /*00b0*/ 	.word	0x0000ca10


	//   ....[10]....
        /*00b4*/ 	.word	0x0000d4b0


	//   ....[11]....
        /*00b8*/ 	.word	0x0000d520


	//   ....[12]....
        /*00bc*/ 	.word	0x0000d580


	//   ....[13]....
        /*00c0*/ 	.word	0x0000d5e0


	//   ....[14]....
        /*00c4*/ 	.word	0x0000d640


	//   ....[15]....
        /*00c8*/ 	.word	0x0000dae0


	//   ....[16]....
        /*00cc*/ 	.word	0x0000db40


	//   ....[17]....
        /*00d0*/ 	.word	0x0000dba0


	//   ....[18]....
        /*00d4*/ 	.word	0x0000dc00


	//   ....[19]....
        /*00d8*/ 	.word	0x0000dc70


	//----- nvinfo : EIATTR_EXIT_INSTR_OFFSETS
	.align		4
.L_2520:
        /*00dc*/ 	.byte	0x04, 0x1c
        /*00de*/ 	.short	(.L_2522 - .L_2521)


	//   ....[0]....
.L_2521:
        /*00e0*/ 	.word	0x00000b20


	//   ....[1]....
        /*00e4*/ 	.word	0x0000d460


	//----- nvinfo : EIATTR_MAX_THREADS
	.align		4
.L_2522:
        /*00e8*/ 	.byte	0x04, 0x05
        /*00ea*/ 	.short	(.L_2524 - .L_2523)
.L_2523:
        /*00ec*/ 	.word	0x00000080
        /*00f0*/ 	.word	0x00000001
        /*00f4*/ 	.word	0x00000001


	//----- nvinfo : EIATTR_CRS_STACK_SIZE
	.align		4
.L_2524:
        /*00f8*/ 	.byte	0x04, 0x1e
        /*00fa*/ 	.short	(.L_2526 - .L_2525)
.L_2525:
        /*00fc*/ 	.word	0x00000000
.L_2526:


//--------------------- .nv.info._ZN10layer_norm13ln_fwd_kernelINS_13Kernel_traitsIf13__nv_bfloat16fS2_fjLj1024ELj1ELj4ELj1ELj16ENS_18Kernel_traits_baseILj1024EfS2_fS2_fjLj128EEEEELb1ELb1ELb0ELb1EEEvNS_9FwdParamsE --------------------------
	.section	.nv.info._ZN10layer_norm13ln_fwd_kernelINS_13Kernel_traitsIf13__nv_bfloat16fS2_fjLj1024ELj1ELj4ELj1ELj16ENS_18Kernel_traits_baseILj1024EfS2_fS2_fjLj128EEEEELb1ELb1ELb0ELb1EEEvNS_9FwdParamsE,"",@"SHT_CUDA_INFO"
	.sectionflags	@""
	.align	4


	//----- nvinfo : EIATTR_CUDA_API_VERSION
	.align		4
        /*0000*/ 	.byte	0x04, 0x37
        /*0002*/ 	.short	(.L_2528 - .L_2527)
.L_2527:
        /*0004*/ 	.word	0x00000082


	//----- nvinfo : EIATTR_SW2861232_WAR
	.align		4
.L_2528:
        /*0008*/ 	.byte	0x01, 0x35
	.zero		2


	//----- nvinfo : EIATTR_PARAM_CBANK
	.align		4
        /*000c*/ 	.byte	0x04, 0x0a
        /*000e*/ 	.short	(.L_2530 - .L_2529)
	.align		4
.L_2529:
        /*0010*/ 	.word	index@(.nv.constant0._ZN10layer_norm13ln_fwd_kernelINS_13Kernel_traitsIf13__nv_bfloat16fS2_fjLj1024ELj1ELj4ELj1ELj16ENS_18Kernel_traits_baseILj1024EfS2_fS2_fjLj128EEEEELb1ELb1ELb0ELb1EEEvNS_9FwdParamsE)
        /*0014*/ 	.short	0x0160
        /*0016*/ 	.short	0x00e8


	//----- nvinfo : EIATTR_CBANK_PARAM_SIZE
	.align		4
.L_2530:
        /*0018*/ 	.byte	0x03, 0x19
        /*001a*/ 	.short	0x00e8


	//----- nvinfo : EIATTR_KPARAM_INFO
	.align		4
        /*001c*/ 	.byte	0x04, 0x17
        /*001e*/ 	.short	(.L_2532 - .L_2531)
.L_2531:
        /*0020*/ 	.word	0x00000000
        /*0024*/ 	.short	0x0000
        /*0026*/ 	.short	0x0000
        /*0028*/ 	.byte	0x00, 0xf0, 0xa1, 0x03


	//----- nvinfo : EIATTR_MAXREG_COUNT
	.align		4
.L_2532:
        /*002c*/ 	.byte	0x03, 0x1b
        /*002e*/ 	.short	0x00ff


	//----- nvinfo : EIATTR_MERCURY_ISA_VERSION
	.align		4
        /*0030*/ 	.byte	0x03, 0x5f
        /*0032*/ 	.short	0x0000


	//----- nvinfo : EIATTR_COOP_GROUP_MASK_REGIDS
	.align		4
        /*0034*/ 	.byte	0x04, 0x29
        /*0036*/ 	.short	(.L_2534 - .L_2533)


	//   ....[0]....
.L_2533:
        /*0038*/ 	.word	0xffffffff


	//   ....[1]....
        /*003c*/ 	.word	0xffffffff


	//   ....[2]....
        /*0040*/ 	.word	0xffffffff


	//   ....[3]....
        /*0044*/ 	.word	0xffffffff


	//   ....[4]....
        /*0048*/ 	.word	0xffffffff


	//   ....[5]....
        /*004c*/ 	.word	0xffffffff


	//   ....[6]....
        /*0050*/ 	.word	0xffffffff


	//   ....[7]....
        /*0054*/ 	.word	0xffffffff


	//   ....[8]....
        /*0058*/ 	.word	0xffffffff


	//   ....[9]....
        /*005c*/ 	.word	0xffffffff


	//   ....[10]....
        /*0060*/ 	.word	0xffffffff


	//   ....[11]....
        /*0064*/ 	.word	0xffffffff


	//   ....[12]....
        /*0068*/ 	.word	0xffffffff


	//   ....[13]....
        /*006c*/ 	.word	0xffffffff


	//   ....[14]....
        /*0070*/ 	.word	0xffffffff


	//   ....[15]....
        /*0074*/ 	.word	0xffffffff


	//   ....[16]....
        /*0078*/ 	.word	0xffffffff


	//   ....[17]....
        /*007c*/ 	.word	0xffffffff


	//   ....[18]....
        /*0080*/ 	.word	0xffffffff


	//   ....[19]....
        /*0084*/ 	.word	0xffffffff


	//----- nvinfo : EIATTR_COOP_GROUP_INSTR_OFFSETS
	.align		4
.L_2534:
        /*0088*/ 	.byte	0x04, 0x28
        /*008a*/ 	.short	(.L_2536 - .L_2535)


	//   ....[0]....
.L_2535:
        /*008c*/ 	.word	0x0000beb0


	//   ....[1]....
        /*0090*/ 	.word	0x0000bee0


	//   ....[2]....
        /*0094*/ 	.word	0x0000bf00


	//   ....[3]....
        /*0098*/ 	.word	0x0000bf20


	//   ....[4]....
        /*009c*/ 	.word	0x0000bf40


	//   ....[5]....
        /*00a0*/ 	.word	0x0000c370


	//   ....[6]....
        /*00a4*/ 	.word	0x0000c390


	//   ....[7]....
        /*00a8*/ 	.word	0x0000c3b0


	//   ....[8]....
        /*00ac*/ 	.word	0x0000c3d0


	//   ....[9]....
        /*00b0*/ 	.word	0x0000c3f0


	//   ....[10]....
        /*00b4*/ 	.word	0x0000cd50


	//   ....[11]....
        /*00b8*/ 	.word	0x0000cdb0


	//   ....[12]....
        /*00bc*/ 	.word	0x0000ce10


	//   ....[13]....
        /*00c0*/ 	.word	0x0000ce70


	//   ....[14]....
        /*00c4*/ 	.word	0x0000ced0


	//   ....[15]....
        /*00c8*/ 	.word	0x0000d340


	//   ....[16]....
        /*00cc*/ 	.word	0x0000d3a0


	//   ....[17]....
        /*00d0*/ 	.word	0x0000d400


	//   ....[18]....
        /*00d4*/ 	.word	0x0000d460


	//   ....[19]....
        /*00d8*/ 	.word	0x0000d4c0


	//----- nvinfo : EIATTR_EXIT_INSTR_OFFSETS
	.align		4
.L_2536:
        /*00dc*/ 	.byte	0x04, 0x1c
        /*00de*/ 	.short	(.L_2538 - .L_2537)


	//   ....[0]....
.L_2537:
        /*00e0*/ 	.word	0x000006e0


	//   ....[1]....
        /*00e4*/ 	.word	0x0000cd00


	//----- nvinfo : EIATTR_MAX_THREADS
	.align		4
.L_2538:
        /*00e8*/ 	.byte	0x04, 0x05
        /*00ea*/ 	.short	(.L_2540 - .L_2539)
.L_2539:
        /*00ec*/ 	.word	0x00000080
        /*00f0*/ 	.word	0x00000001
        /*00f4*/ 	.word	0x00000001


	//----- nvinfo : EIATTR_CRS_STACK_SIZE
	.align		4
.L_2540:
        /*00f8*/ 	.byte	0x04, 0x1e
        /*00fa*/ 	.short	(.L_2542 - .L_2541)
.L_2541:
        /*00fc*/ 	.word	0x00000000
.L_2542:


//--------------------- .nv.info._ZN10layer_norm13ln_fwd_kernelINS_13Kernel_traitsIf13__nv_bfloat16fS2_fjLj1024ELj1ELj4ELj1ELj16ENS_18Kernel_traits_baseILj1024EfS2_fS2_fjLj128EEEEELb1ELb1ELb1ELb0EEEvNS_9FwdParamsE --------------------------
	.section	.nv.info._ZN10layer_norm13ln_fwd_kernelINS_13Kernel_traitsIf13__nv_bfloat16fS2_fjLj1024ELj1ELj4ELj1ELj16ENS_18Kernel_traits_baseILj1024EfS2_fS2_fjLj128EEEEELb1ELb1ELb1ELb0EEEvNS_9FwdParamsE,"",@"SHT_CUDA_INFO"
	.sectionflags	@""
	.align	4


	//----- nvinfo : EIATTR_CUDA_API_VERSION
	.align		4
        /*0000*/ 	.byte	0x04, 0x37
        /*0002*/ 	.short	(.L_2544 - .L_2543)
.L_2543:
        /*0004*/ 	.word	0x00000082


	//----- nvinfo : EIATTR_SW2861232_WAR
	.align		4
.L_2544:
        /*0008*/ 	.byte	0x01, 0x35
	.zero		2


	//----- nvinfo : EIATTR_PARAM_CBANK
	.align		4
        /*000c*/ 	.byte	0x04, 0x0a
        /*000e*/ 	.short	(.L_2546 - .L_2545)
	.align		4
.L_2545:
        /*0010*/ 	.word	index@(.nv.constant0._ZN10layer_norm13ln_fwd_kernelINS_13Kernel_traitsIf13__nv_bfloat16fS2_fjLj1024ELj1ELj4ELj1ELj16ENS_18Kernel_traits_baseILj1024EfS2_fS2_fjLj128EEEEELb1ELb1ELb1ELb0EEEvNS_9FwdParamsE)
        /*0014*/ 	.short	0x0160
        /*0016*/ 	.short	0x00e8


	//----- nvinfo : EIATTR_CBANK_PARAM_SIZE
	.align		4
.L_2546:
        /*0018*/ 	.byte	0x03, 0x19
        /*001a*/ 	.short	0x00e8


	//----- nvinfo : EIATTR_KPARAM_INFO
	.align		4
        /*001c*/ 	.byte	0x04, 0x17
        /*001e*/ 	.short	(.L_2548 - .L_2547)
.L_2547:
        /*0020*/ 	.word	0x00000000
        /*0024*/ 	.short	0x0000
        /*0026*/ 	.short	0x0000
        /*0028*/ 	.byte	0x00, 0xf0, 0xa1, 0x03


	//----- nvinfo : EIATTR_MAXREG_COUNT
	.align		4
.L_2548:
        /*002c*/ 	.byte	0x03, 0x1b
        /*002e*/ 	.short	0x00ff


	//----- nvinfo : EIATTR_MERCURY_ISA_VERSION
	.align		4
        /*0030*/ 	.byte	0x03, 0x5f
        /*0032*/ 	.short	0x0000


	//----- nvinfo : EIATTR_COOP_GROUP_MASK_REGIDS
	.align		4
        /*0034*/ 	.byte	0x04, 0x29
        /*0036*/ 	.short	(.L_2550 - .L_2549)


	//   ....[0]....
.L_2549:
        /*0038*/ 	.word	0xffffffff


	//   ....[1]....
        /*003c*/ 	.word	0xffffffff


	//   ....[2]....
        /*0040*/ 	.word	0xffffffff


	//   ....[3]....
        /*0044*/ 	.word	0xffffffff


	//   ....[4]....
        /*0048*/ 	.word	0xffffffff


	//   ....[5]....
        /*004c*/ 	.word	0xffffffff


	//   ....[6]....
        /*0050*/ 	.word	0xffffffff


	//   ....[7]....
        /*0054*/ 	.word	0xffffffff


	//   ....[8]....
        /*0058*/ 	.word	0xffffffff


	//   ....[9]....
        /*005c*/ 	.word	0xffffffff


	//   ....[10]....
        /*0060*/ 	.word	0xffffffff


	//   ....[11]....
        /*0064*/ 	.word	0xffffffff


	//   ....[12]....
        /*0068*/ 	.word	0xffffffff


	//   ....[13]....
        /*006c*/ 	.word	0xffffffff


	//   ....[14]....
        /*0070*/ 	.word	0xffffffff


	//   ....[15]....
        /*0074*/ 	.word	0xffffffff


	//   ....[16]....
        /*0078*/ 	.word	0xffffffff


	//   ....[17]....
        /*007c*/ 	.word	0xffffffff


	//   ....[18]....
        /*0080*/ 	.word	0xffffffff


	//   ....[19]....
        /*0084*/ 	.word	0xffffffff


	//----- nvinfo : EIATTR_COOP_GROUP_INSTR_OFFSETS
	.align		4
.L_2550:
        /*0088*/ 	.byte	0x04, 0x28
        /*008a*/ 	.short	(.L_2552 - .L_2551)


	//   ....[0]....
.L_2551:
        /*008c*/ 	.word	0x0000d4a0


	//   ....[1]....
        /*0090*/ 	.word	0x0000d4d0


	//   ....[2]....
        /*0094*/ 	.word	0x0000d4f0


	//   ....[3]....
        /*0098*/ 	.word	0x0000d510


	//   ....[4]....
        /*009c*/ 	.word	0x0000d530


	//   ....[5]....
        /*00a0*/ 	.word	0x0000d970


	//   ....[6]....
        /*00a4*/ 	.word	0x0000d990


	//   ....[7]....
        /*00a8*/ 	.word	0x0000d9b0


	//   ....[8]....
        /*00ac*/ 	.word	0x0000d9d0


	//   ....[9]....
        /*00b0*/ 	.word	0x0000d9f0


	//   ....[10]....
        /*00b4*/ 	.word	0x0000e4f0


	//   ....[11]....
        /*00b8*/ 	.word	0x0000e550


	//   ....[12]....
        /*00bc*/ 	.word	0x0000e5b0


	//   ....[13]....
        /*00c0*/ 	.word	0x0000e610


	//   ....[14]....
        /*00c4*/ 	.word	0x0000e670


	//   ....[15]....
        /*00c8*/ 	.word	0x0000eaf0


	//   ....[16]....
        /*00cc*/ 	.word	0x0000eb50


	//   ....[17]....
        /*00d0*/ 	.word	0x0000ebb0


	//   ....[18]....
        /*00d4*/ 	.word	0x0000ec10


	//   ....[19]....
        /*00d8*/ 	.word	0x0000ec80


	//----- nvinfo : EIATTR_EXIT_INSTR_OFFSETS
	.align		4
.L_2552:
        /*00dc*/ 	.byte	0x04, 0x1c
        /*00de*/ 	.short	(.L_2554 - .L_2553)


	//   ....[0]....
.L_2553:
        /*00e0*/ 	.word	0x00000ae0


	//   ....[1]....
        /*00e4*/ 	.word	0x0000e490


	//----- nvinfo : EIATTR_MAX_THREADS
	.align		4
.L_2554:
        /*00e8*/ 	.byte	0x04, 0x05
        /*00ea*/ 	.short	(.L_2556 - .L_2555)
.L_2555:
        /*00ec*/ 	.word	0x00000080
        /*00f0*/ 	.word	0x00000001
        /*00f4*/ 	.word	0x00000001


	//----- nvinfo : EIATTR_CRS_STACK_SIZE
	.align		4
.L_2556:
        /*00f8*/ 	.byte	0x04, 0x1e
        /*00fa*/ 	.short	(.L_2558 - .L_2557)
.L_2557:
        /*00fc*/ 	.word	0x00000000
.L_2558:


//--------------------- .nv.info._ZN10layer_norm13ln_fwd_kernelINS_13Kernel_traitsIf13__nv_bfloat16fS2_fjLj1024ELj1ELj4ELj1ELj16ENS_18Kernel_traits_baseILj1024EfS2_fS2_fjLj128EEEEELb1ELb1ELb1ELb1EEEvNS_9FwdParamsE --------------------------
	.section	.nv.info._ZN10layer_norm13ln_fwd_kernelINS_13Kernel_traitsIf13__nv_bfloat16fS2_fjLj1024ELj1ELj4ELj1ELj16ENS_18Kernel_traits_baseILj1024EfS2_fS2_fjLj128EEEEELb1ELb1ELb1ELb1EEEvNS_9FwdParamsE,"",@"SHT_CUDA_INFO"
	.sectionflags	@""
	.align	4


	//----- nvinfo : EIATTR_CUDA_API_VERSION
	.align		4
        /*0000*/ 	.byte	0x04, 0x37
        /*0002*/ 	.short	(.L_2560 - .L_2559)
.L_2559:
        /*0004*/ 	.word	0x00000082


	//----- nvinfo : EIATTR_SW2861232_WAR
	.align		4
.L_2560:
        /*0008*/ 	.byte	0x01, 0x35
	.zero		2


	//----- nvinfo : EIATTR_PARAM_CBANK
	.align		4
        /*000c*/ 	.byte	0x04, 0x0a
        /*000e*/ 	.short	(.L_2562 - .L_2561)
	.align		4
.L_2561:
        /*0010*/ 	.word	index@(.nv.constant0._ZN10layer_norm13ln_fwd_kernelINS_13Kernel_traitsIf13__nv_bfloat16fS2_fjLj1024ELj1ELj4ELj1ELj16ENS_18Kernel_traits_baseILj1024EfS2_fS2_fjLj128EEEEELb1ELb1ELb1ELb1EEEvNS_9FwdParamsE)
        /*0014*/ 	.short	0x0160
        /*0016*/ 	.short	0x00e8


	//----- nvinfo : EIATTR_CBANK_PARAM_SIZE
	.align		4
.L_2562:
        /*0018*/ 	.byte	0x03, 0x19
        /*001a*/ 	.short	0x00e8


	//----- nvinfo : EIATTR_KPARAM_INFO
	.align		4
        /*001c*/ 	.byte	0x04, 0x17
        /*001e*/ 	.short	(.L_2564 - .L_2563)
.L_2563:
        /*0020*/ 	.word	0x00000000
        /*0024*/ 	.short	0x0000
        /*0026*/ 	.short	0x0000
        /*0028*/ 	.byte	0x00, 0xf0, 0xa1, 0x03


	//----- nvinfo : EIATTR_MAXREG_COUNT
	.align		4
.L_2564:
        /*002c*/ 	.byte	0x03, 0x1b
        /*002e*/ 	.short	0x00ff


	//----- nvinfo : EIATTR_MERCURY_ISA_VERSION
	.align		4
        /*0030*/ 	.byte	0x03, 0x5f
        /*0032*/ 	.short	0x0000


	//----- nvinfo : EIATTR_COOP_GROUP_MASK_REGIDS
	.align		4
        /*0034*/ 	.byte	0x04, 0x29
        /*0036*/ 	.short	(.L_2566 - .L_2565)


	//   ....[0]....
.L_2565:
        /*0038*/ 	.word	0xffffffff


	//   ....[1]....
        /*003c*/ 	.word	0xffffffff


	//   ....[2]....
        /*0040*/ 	.word	0xffffffff


	//   ....[3]....
        /*0044*/ 	.word	0xffffffff


	//   ....[4]....
        /*0048*/ 	.word	0xffffffff


	//   ....[5]....
        /*004c*/ 	.word	0xffffffff


	//   ....[6]....
        /*0050*/ 	.word	0xffffffff


	//   ....[7]....
        /*0054*/ 	.word	0xffffffff


	//   ....[8]....
        /*0058*/ 	.word	0xffffffff


	//   ....[9]....
        /*005c*/ 	.word	0xffffffff


	//   ....[10]....
        /*0060*/ 	.word	0xffffffff


	//   ....[11]....
        /*0064*/ 	.word	0xffffffff


	//   ....[12]....
        /*0068*/ 	.word	0xffffffff


	//   ....[13]....
        /*006c*/ 	.word	0xffffffff


	//   ....[14]....
        /*0070*/ 	.word	0xffffffff


	//   ....[15]....
        /*0074*/ 	.word	0xffffffff


	//   ....[16]....
        /*0078*/ 	.word	0xffffffff


	//   ....[17]....
        /*007c*/ 	.word	0xffffffff


	//   ....[18]....
        /*0080*/ 	.word	0xffffffff


	//   ....[19]....
        /*0084*/ 	.word	0xffffffff


	//----- nvinfo : EIATTR_COOP_GROUP_INSTR_OFFSETS
	.align		4
.L_2566:
        /*0088*/ 	.byte	0x04, 0x28
        /*008a*/ 	.short	(.L_2568 - .L_2567)


	//   ....[0]....
.L_2567:
        /*008c*/ 	.word	0x0000cde0


	//   ....[1]....
        /*0090*/ 	.word	0x0000ce10


	//   ....[2]....
        /*0094*/ 	.word	0x0000ce30


	//   ....[3]....
        /*0098*/ 	.word	0x0000ce50


	//   ....[4]....
        /*009c*/ 	.word	0x0000ce70


	//   ....[5]....
        /*00a0*/ 	.word	0x0000d2a0


	//   ....[6]....
        /*00a4*/ 	.word	0x0000d2c0


	//   ....[7]....
        /*00a8*/ 	.word	0x0000d2e0


	//   ....[8]....
        /*00ac*/ 	.word	0x0000d300


	//   ....[9]....
        /*00b0*/ 	.word	0x0000d320


	//   ....[10]....
        /*00b4*/ 	.word	0x0000dd20


	//   ....[11]....
        /*00b8*/ 	.word	0x0000dd90


	//   ....[12]....
        /*00bc*/ 	.word	0x0000ddf0


	//   ....[13]....
        /*00c0*/ 	.word	0x0000de50


	//   ....[14]....
        /*00c4*/ 	.word	0x0000deb0


	//   ....[15]....
        /*00c8*/ 	.word	0x0000e320


	//   ....[16]....
        /*00cc*/ 	.word	0x0000e380


	//   ....[17]....
        /*00d0*/ 	.word	0x0000e3e0


	//   ....[18]....
        /*00d4*/ 	.word	0x0000e440


	//   ....[19]....
        /*00d8*/ 	.word	0x0000e4a0


	//----- nvinfo : EIATTR_EXIT_INSTR_OFFSETS
	.align		4
.L_2568:
        /*00dc*/ 	.byte	0x04, 0x1c
        /*00de*/ 	.short	(.L_2570 - .L_2569)


	//   ....[0]....
.L_2569:
        /*00e0*/ 	.word	0x00000700


	//   ....[1]....
        /*00e4*/ 	.word	0x0000dcd0


	//----- nvinfo : EIATTR_MAX_THREADS
	.align		4
.L_2570:
        /*00e8*/ 	.byte	0x04, 0x05
        /*00ea*/ 	.short	(.L_2572 - .L_2571)
.L_2571:
        /*00ec*/ 	.word	0x00000080
        /*00f0*/ 	.word	0x00000001
        /*00f4*/ 	.word	0x00000001


	//----- nvinfo : EIATTR_CRS_STACK_SIZE
	.align		4
.L_2572:
        /*00f8*/ 	.byte	0x04, 0x1e
        /*00fa*/ 	.short	(.L_2574 - .L_2573)
.L_2573:
        /*00fc*/ 	.word	0x00000000
.L_2574:


//--------------------- .nv.info._ZN10layer_norm13ln_fwd_kernelINS_13Kernel_traitsIf6__halfS2_S2_fjLj1024ELj1ELj4ELj1ELj16ENS_18Kernel_traits_baseILj1024EfS2_S2_S2_fjLj128EEEEELb0ELb0ELb0ELb0EEEvNS_9FwdParamsE --------------------------
	.section	.nv.info._ZN10layer_norm13ln_fwd_kernelINS_13Kernel_traitsIf6__halfS2_S2_fjLj1024ELj1ELj4ELj1ELj16ENS_18Kernel_traits_baseILj1024EfS2_S2_S2_fjLj128EEEEELb0ELb0ELb0ELb0EEEvNS_9FwdParamsE,"",@"SHT_CUDA_INFO"
	.sectionflags	@""
	.align	4


	//----- nvinfo : EIATTR_CUDA_API_VERSION
	.align		4
        /*0000*/ 	.byte	0x04, 0x37
        /*0002*/ 	.short	(.L_2576 - .L_2575)
.L_2575:
        /*0004*/ 	.word	0x00000082


	//----- nvinfo : EIATTR_SW2861232_WAR
	.align		4
.L_2576:
        /*0008*/ 	.byte	0x01, 0x35
	.zero		2


	//----- nvinfo : EIATTR_PARAM_CBANK
	.align		4
        /*000c*/ 	.byte	0x04, 0x0a
        /*000e*/ 	.short	(.L_2578 - .L_2577)
	.align		4
.L_2577:
        /*0010*/ 	.word	index@(.nv.constant0._ZN10layer_norm13ln_fwd_kernelINS_13Kernel_traitsIf6__halfS2_S2_fjLj1024ELj1ELj4ELj1ELj16ENS_18Kernel_traits_baseILj1024EfS2_S2_S2_fjLj128EEEEELb0ELb0ELb0ELb0EEEvNS_9FwdParamsE)
        /*0014*/ 	.short	0x0160
        /*0016*/ 	.short	0x00e8


	//----- nvinfo : EIATTR_CBANK_PARAM_SIZE
	.align		4
.L_2578:
        /*0018*/ 	.byte	0x03, 0x19
        /*001a*/ 	.short	0x00e8


	//----- nvinfo : EIATTR_KPARAM_INFO
	.align		4
        /*001c*/ 	.byte	0x04, 0x17
        /*001e*/ 	.short	(.L_2580 - .L_2579)
.L_2579:
        /*0020*/ 	.word	0x00000000
        /*0024*/ 	.short	0x0000
        /*0026*/ 	.short	0x0000
        /*0028*/ 	.byte	0x00, 0xf0, 0xa1, 0x03


	//----- nvinfo : EIATTR_MAXREG_COUNT
	.align		4
.L_2580:
        /*002c*/ 	.byte	0x03, 0x1b
        /*002e*/ 	.short	0x00ff


	//----- nvinfo : EIATTR_MERCURY_ISA_VERSION
	.align		4
        /*0030*/ 	.byte	0x03, 0x5f
        /*0032*/ 	.short	0x0000


	//----- nvinfo : EIATTR_COOP_GROUP_MASK_REGIDS
	.align		4
        /*0034*/ 	.byte	0x04, 0x29
        /*0036*/ 	.short	(.L_2582 - .L_2581)


	//   ....[0]....
.L_2581:
        /*0038*/ 	.word	0xffffffff


	//   ....[1]....
        /*003c*/ 	.word	0xffffffff


	//   ....[2]....
        /*0040*/ 	.word	0xffffffff


	//   ....[3]....
        /*0044*/ 	.word	0xffffffff


	//   ....[4]....
        /*0048*/ 	.word	0xffffffff


	//   ....[5]....
        /*004c*/ 	.word	0xffffffff


	//   ....[6]....
        /*0050*/ 	.word	0xffffffff


	//   ....[7]....
        /*0054*/ 	.word	0xffffffff


	//   ....[8]....
        /*0058*/ 	.word	0xffffffff


	//   ....[9]....
        /*005c*/ 	.word	0xffffffff


	//   ....[10]....
        /*0060*/ 	.word	0xffffffff


	//   ....[11]....
        /*0064*/ 	.word	0xffffffff


	//   ....[12]....
        /*0068*/ 	.word	0xffffffff


	//   ....[13]....
        /*006c*/ 	.word	0xffffffff


	//   ....[14]....
        /*0070*/ 	.word	0xffffffff


	//   ....[15]....
        /*0074*/ 	.word	0xffffffff


	//   ....[16]....
        /*0078*/ 	.word	0xffffffff


	//   ....[17]....
        /*007c*/ 	.word	0xffffffff


	//   ....[18]....
        /*0080*/ 	.word	0xffffffff


	//   ....[19]....
        /*0084*/ 	.word	0xffffffff


	//----- nvinfo : EIATTR_COOP_GROUP_INSTR_OFFSETS
	.align		4
.L_2582:
        /*0088*/ 	.byte	0x04, 0x28
        /*008a*/ 	.short	(.L_2584 - .L_2583)


	//   ....[0]....
.L_2583:
        /*008c*/ 	.word	0x00001f90


	//   ....[1]....
        /*0090*/ 	.word	0x00001fc0


	//   ....[2]....
        /*0094*/ 	.word	0x00001fe0


	//   ....[3]....
        /*0098*/ 	.word	0x00002000


	//   ....[4]....
        /*009c*/ 	.word	0x00002020


	//   ....[5]....
        /*00a0*/ 	.word	0x00002460


	//   ....[6]....
        /*00a4*/ 	.word	0x00002480


	//   ....[7]....
        /*00a8*/ 	.word	0x000024a0


	//   ....[8]....
        /*00ac*/ 	.word	0x000024c0


	//   ....[9]....
        /*00b0*/ 	.word	0x000024e0


	//   ....[10]....
        /*00b4*/ 	.word	0x00002f60


	//   ....[11]....
        /*00b8*/ 	.word	0x00002fe0


	//   ....[12]....
        /*00bc*/ 	.word	0x00003040


	//   ....[13]....
        /*00c0*/ 	.word	0x000030a0


	//   ....[14]....
        /*00c4*/ 	.word	0x00003100


	//   ....[15]....
        /*00c8*/ 	.word	0x00003580


	//   ....[16]....
        /*00cc*/ 	.word	0x000035e0


	//   ....[17]....
        /*00d0*/ 	.word	0x00003640


	//   ....[18]....
        /*00d4*/ 	.word	0x000036a0


	//   ....[19]....
        /*00d8*/ 	.word	0x00003710


	//----- nvinfo : EIATTR_EXIT_INSTR_OFFSETS
	.align		4
.L_2584:
        /*00dc*/ 	.byte	0x04, 0x1c
        /*00de*/ 	.short	(.L_2586 - .L_2585)


	//   ....[0]....
.L_2585:
        /*00e0*/ 	.word	0x000005e0


	//   ....[1]....
        /*00e4*/ 	.word	0x00002f00


	//----- nvinfo : EIATTR_MAX_THREADS
	.align		4
.L_2586:
        /*00e8*/ 	.byte	0x04, 0x05
        /*00ea*/ 	.short	(.L_2588 - .L_2587)
.L_2587:
        /*00ec*/ 	.word	0x00000080
        /*00f0*/ 	.word	0x00000001
        /*00f4*/ 	.word	0x00000001


	//----- nvinfo : EIATTR_CRS_STACK_SIZE
	.align		4
.L_2588:
        /*00f8*/ 	.byte	0x04, 0x1e
        /*00fa*/ 	.short	(.L_2590 - .L_2589)
.L_2589:
        /*00fc*/ 	.word	0x00000000
.L_2590:


//--------------------- .nv.info._ZN10layer_norm13ln_fwd_kernelINS_13Kernel_traitsIf6__halfS2_S2_fjLj1024ELj1ELj4ELj1ELj16ENS_18Kernel_traits_baseILj1024EfS2_S2_S2_fjLj128EEEEELb0ELb0ELb0ELb1EEEvNS_9FwdParamsE --------------------------
	.section	.nv.info._ZN10layer_norm13ln_fwd_kernelINS_13Kernel_traitsIf6__halfS2_S2_fjLj1024ELj1ELj4ELj1ELj16ENS_18Kernel_traits_baseILj1024EfS2_S2_S2_fjLj128EEEEELb0ELb0ELb0ELb1EEEvNS_9FwdParamsE,"",@"SHT_CUDA_INFO"
	.sectionflags	@""
	.align	4


	//----- nvinfo : EIATTR_CUDA_API_VERSION
	.align		4
        /*0000*/ 	.byte	0x04, 0x37
        /*0002*/ 	.short	(.L_2592 - .L_2591)
.L_2591:
        /*0004*/ 	.word	0x00000082


	//----- nvinfo : EIATTR_SW2861232_WAR
	.align		4
.L_2592:
        /*0008*/ 	.byte	0x01, 0x35
	.zero		2


	//----- nvinfo : EIATTR_PARAM_CBANK
	.align		4
        /*000c*/ 	.byte	0x04, 0x0a
        /*000e*/ 	.short	(.L_2594 - .L_2593)
	.align		4
.L_2593:
        /*0010*/ 	.word	index@(.nv.constant0._ZN10layer_norm13ln_fwd_kernelINS_13Kernel_traitsIf6__halfS2_S2_fjLj1024ELj1ELj4ELj1ELj16ENS_18Kernel_traits_baseILj1024EfS2_S2_S2_fjLj128EEEEELb0ELb0ELb0ELb1EEEvNS_9FwdParamsE)
        /*0014*/ 	.short	0x0160
        /*0016*/ 	.short	0x00e8


	//----- nvinfo : EIATTR_CBANK_PARAM_SIZE
	.align		4
.L_2594:
        /*0018*/ 	.byte	0x03, 0x19
        /*001a*/ 	.short	0x00e8


	//----- nvinfo : EIATTR_KPARAM_INFO
	.align		4
        /*001c*/ 	.byte	0x04, 0x17
        /*001e*/ 	.short	(.L_2596 - .L_2595)
.L_2595:
        /*0020*/ 	.word	0x00000000
        /*0024*/ 	.short	0x0000
        /*0026*/ 	.short	0x0000
        /*0028*/ 	.byte	0x00, 0xf0, 0xa1, 0x03


	//----- nvinfo : EIATTR_MAXREG_COUNT
	.align		4
.L_2596:
        /*002c*/ 	.byte	0x03, 0x1b
        /*002e*/ 	.short	0x00ff


	//----- nvinfo : EIATTR_MERCURY_ISA_VERSION
	.align		4
        /*0030*/ 	.byte	0x03, 0x5f
        /*0032*/ 	.short	0x0000


	//----- nvinfo : EIATTR_COOP_GROUP_MASK_REGIDS
	.align		4
        /*0034*/ 	.byte	0x04, 0x29
        /*0036*/ 	.short	(.L_2598 - .L_2597)


	//   ....[0]....
.L_2597:
        /*0038*/ 	.word	0xffffffff


	//   ....[1]....
        /*003c*/ 	.word	0xffffffff


	//   ....[2]....
        /*0040*/ 	.word	0xffffffff


	//   ....[3]....
        /*0044*/ 	.word	0xffffffff


	//   ....[4]....
        /*0048*/ 	.word	0xffffffff


	//   ....[5]....
        /*004c*/ 	.word	0xffffffff


	//   ....[6]....
        /*0050*/ 	.word	0xffffffff


	//   ....[7]....
        /*0054*/ 	.word	0xffffffff


	//   ....[8]....
        /*0058*/ 	.word	0xffffffff


	//   ....[9]....
        /*005c*/ 	.word	0xffffffff


	//   ....[10]....
        /*0060*/ 	.word	0xffffffff


	//   ....[11]....
        /*0064*/ 	.word	0xffffffff


	//   ....[12]....
        /*0068*/ 	.word	0xffffffff


	//   ....[13]....
        /*006c*/ 	.word	0xffffffff


	//   ....[14]....
        /*0070*/ 	.word	0xffffffff


	//   ....[15]....
        /*0074*/ 	.word	0xffffffff


	//   ....[16]....
        /*0078*/ 	.word	0xffffffff


	//   ....[17]....
        /*007c*/ 	.word	0xffffffff


	//   ....[18]....
        /*0080*/ 	.word	0xffffffff


	//   ....[19]....
        /*0084*/ 	.word	0xffffffff


	//----- nvinfo : EIATTR_COOP_GROUP_INSTR_OFFSETS
	.align		4
.L_2598:
        /*0088*/ 	.byte	0x04, 0x28
        /*008a*/ 	.short	(.L_2600 - .L_2599)


	//   ....[0]....
.L_2599:
        /*008c*/ 	.word	0x00001ab0


	//   ....[1]....
        /*0090*/ 	.word	0x00001ae0


	//   ....[2]....
        /*0094*/ 	.word	0x00001b00


	//   ....[3]....
        /*0098*/ 	.word	0x00001b20


	//   ....[4]....
        /*009c*/ 	.word	0x00001b40


	//   ....[5]....
        /*00a0*/ 	.word	0x00001f70


	//   ....[6]....
        /*00a4*/ 	.word	0x00001f90


	//   ....[7]....
        /*00a8*/ 	.word	0x00001fb0


	//   ....[8]....
        /*00ac*/ 	.word	0x00001fd0


	//   ....[9]....
        /*00b0*/ 	.word	0x00001ff0


	//   ....[10]....
        /*00b4*/ 	.word	0x00002930


	//   ....[11]....
        /*00b8*/ 	.word	0x000029a0


	//   ....[12]....
        /*00bc*/ 	.word	0x00002a00


	//   ....[13]....
        /*00c0*/ 	.word	0x00002a60


	//   ....[14]....
        /*00c4*/ 	.word	0x00002ac0


	//   ....[15]....
        /*00c8*/ 	.word	0x00002f30


	//   ....[16]....
        /*00cc*/ 	.word	0x00002f90


	//   ....[17]....
        /*00d0*/ 	.word	0x00002ff0


	//   ....[18]....
        /*00d4*/ 	.word	0x00003050


	//   ....[19]....
        /*00d8*/ 	.word	0x000030b0


	//----- nvinfo : EIATTR_EXIT_INSTR_OFFSETS
	.align		4
.L_2600:
        /*00dc*/ 	.byte	0x04, 0x1c
        /*00de*/ 	.short	(.L_2602 - .L_2601)


	//   ....[0]....
.L_2601:
        /*00e0*/ 	.word	0x00000270


	//   ....[1]....
        /*00e4*/ 	.word	0x000028e0


	//----- nvinfo : EIATTR_MAX_THREADS
	.align		4
.L_2602:
        /*00e8*/ 	.byte	0x04, 0x05
        /*00ea*/ 	.short	(.L_2604 - .L_2603)
.L_2603:
        /*00ec*/ 	.word	0x00000080
        /*00f0*/ 	.word	0x00000001
        /*00f4*/ 	.word	0x00000001


	//----- nvinfo : EIATTR_CRS_STACK_SIZE
	.align		4
.L_2604:
        /*00f8*/ 	.byte	0x04, 0x1e
        /*00fa*/ 	.short	(.L_2606 - .L_2605)
.L_2605:
        /*00fc*/ 	.word	0x00000000
.L_2606:


//--------------------- .nv.info._ZN10layer_norm13ln_fwd_kernelINS_13Kernel_traitsIf6__halfS2_S2_fjLj1024ELj1ELj4ELj1ELj16ENS_18Kernel_traits_baseILj1024EfS2_S2_S2_fjLj128EEEEELb0ELb0ELb1ELb0EEEvNS_9FwdParamsE --------------------------
	.section	.nv.info._ZN10layer_norm13ln_fwd_kernelINS_13Kernel_traitsIf6__halfS2_S2_fjLj1024ELj1ELj4ELj1ELj16ENS_18Kernel_traits_baseILj1024EfS2_S2_S2_fjLj128EEEEELb0ELb0ELb1ELb0EEEvNS_9FwdParamsE,"",@"SHT_CUDA_INFO"
	.sectionflags	@""
	.align	4


	//----- nvinfo : EIATTR_CUDA_API_VERSION
	.align		4
        /*0000*/ 	.byte	0x04, 0x37
        /*0002*/ 	.short	(.L_2608 - .L_2607)
.L_2607:
        /*0004*/ 	.word	0x00000082


	//----- nvinfo : EIATTR_SW2861232_WAR
	.align		4
.L_2608:
        /*0008*/ 	.byte	0x01, 0x35
	.zero		2


	//----- nvinfo : EIATTR_PARAM_CBANK
	.align		4
        /*000c*/ 	.byte	0x04, 0x0a
        /*000e*/ 	.short	(.L_2610 - .L_2609)
	.align		4
.L_2609:
        /*0010*/ 	.word	index@(.nv.constant0._ZN10layer_norm13ln_fwd_kernelINS_13Kernel_traitsIf6__halfS2_S2_fjLj1024ELj1ELj4ELj1ELj16ENS_18Kernel_traits_baseILj1024EfS2_S2_S2_fjLj128EEEEELb0ELb0ELb1ELb0EEEvNS_9FwdParamsE)
        /*0014*/ 	.short	0x0160
        /*0016*/ 	.short	0x00e8


	//----- nvinfo : EIATTR_CBANK_PARAM_SIZE
	.align		4
.L_2610:
        /*0018*/ 	.byte	0x03, 0x19
        /*001a*/ 	.short	0x00e8


	//----- nvinfo : EIATTR_KPARAM_INFO
	.align		4
        /*001c*/ 	.byte	0x04, 0x17
        /*001e*/ 	.short	(.L_2612 - .L_2611)
.L_2611:
        /*0020*/ 	.word	0x00000000
        /*0024*/ 	.short	0x0000
        /*0026*/ 	.short	0x0000
        /*0028*/ 	.byte	0x00, 0xf0, 0xa1, 0x03


	//----- nvinfo : EIATTR_MAXREG_COUNT
	.align		4
.L_2612:
        /*002c*/ 	.byte	0x03, 0x1b
        /*002e*/ 	.short	0x00ff


	//----- nvinfo : EIATTR_MERCURY_ISA_VERSION
	.align		4
        /*0030*/ 	.byte	0x03, 0x5f
        /*0032*/ 	.short	0x0000


	//----- nvinfo : EIATTR_COOP_GROUP_MASK_REGIDS
	.align		4
        /*0034*/ 	.byte	0x04, 0x29
        /*0036*/ 	.short	(.L_2614 - .L_2613)


	//   ....[0]....
.L_2613:
        /*0038*/ 	.word	0xffffffff


	//   ....[1]....
        /*003c*/ 	.word	0xffffffff


	//   ....[2]....
        /*0040*/ 	.word	0xffffffff


	//   ....[3]....
        /*0044*/ 	.word	0xffffffff


	//   ....[4]....
        /*0048*/ 	.word	0xffffffff


	//   ....[5]....
        /*004c*/ 	.word	0xffffffff


	//   ....[6]....
        /*0050*/ 	.word	0xffffffff


	//   ....[7]....
        /*0054*/ 	.word	0xffffffff


	//   ....[8]....
        /*0058*/ 	.word	0xffffffff


	//   ....[9]....
        /*005c*/ 	.word	0xffffffff


	//   ....[10]....
        /*0060*/ 	.word	0xffffffff


	//   ....[11]....
        /*0064*/ 	.word	0xffffffff


	//   ....[12]....
        /*0068*/ 	.word	0xffffffff


	//   ....[13]....
        /*006c*/ 	.word	0xffffffff


	//   ....[14]....
        /*0070*/ 	.word	0xffffffff


	//   ....[15]....
        /*0074*/ 	.word	0xffffffff


	//   ....[16]....
        /*0078*/ 	.word	0xffffffff


	//   ....[17]....
        /*007c*/ 	.word	0xffffffff


	//   ....[18]....
        /*0080*/ 	.word	0xffffffff


	//   ....[19]....
        /*0084*/ 	.word	0xffffffff


	//----- nvinfo : EIATTR_COOP_GROUP_INSTR_OFFSETS
	.align		4
.L_2614:
        /*0088*/ 	.byte	0x04, 0x28
        /*008a*/ 	.short	(.L_2616 - .L_2615)


	//   ....[0]....
.L_2615:
        /*008c*/ 	.word	0x00002480


	//   ....[1]....
        /*0090*/ 	.word	0x000024b0


	//   ....[2]....
        /*0094*/ 	.word	0x000024d0


	//   ....[3]....
        /*0098*/ 	.word	0x000024f0


	//   ....[4]....
        /*009c*/ 	.word	0x00002510


	//   ....[5]....
        /*00a0*/ 	.word	0x00002950


	//   ....[6]....
        /*00a4*/ 	.word	0x00002970


	//   ....[7]....
        /*00a8*/ 	.word	0x00002990


	//   ....[8]....
        /*00ac*/ 	.word	0x000029b0


	//   ....[9]....
        /*00b0*/ 	.word	0x000029d0


	//   ....[10]....
        /*00b4*/ 	.word	0x000034b0


	//   ....[11]....
        /*00b8*/ 	.word	0x00003520


	//   ....[12]....
        /*00bc*/ 	.word	0x00003580


	//   ....[13]....
        /*00c0*/ 	.word	0x000035e0


	//   ....[14]....
        /*00c4*/ 	.word	0x00003640


	//   ....[15]....
        /*00c8*/ 	.word	0x00003ac0


	//   ....[16]....
        /*00cc*/ 	.word	0x00003b20


	//   ....[17]....
        /*00d0*/ 	.word	0x00003b80


	//   ....[18]....
        /*00d4*/ 	.word	0x00003be0


	//   ....[19]....
        /*00d8*/ 	.word	0x00003c50


	//----- nvinfo : EIATTR_EXIT_INSTR_OFFSETS
	.align		4
.L_2616:
        /*00dc*/ 	.byte	0x04, 0x1c
        /*00de*/ 	.short	(.L_2618 - .L_2617)


	//   ....[0]....
.L_2617:
        /*00e0*/ 	.word	0x00000580


	//   ....[1]....
        /*00e4*/ 	.word	0x00003460


	//----- nvinfo : EIATTR_MAX_THREADS
	.align		4
.L_2618:
        /*00e8*/ 	.byte	0x04, 0x05
        /*00ea*/ 	.short	(.L_2620 - .L_2619)
.L_2619:
        /*00ec*/ 	.word	0x00000080
        /*00f0*/ 	.word	0x00000001
        /*00f4*/ 	.word	0x00000001


	//----- nvinfo : EIATTR_CRS_STACK_SIZE
	.align		4
.L_2620:
        /*00f8*/ 	.byte	0x04, 0x1e
        /*00fa*/ 	.short	(.L_2622 - .L_2621)
.L_2621:
        /*00fc*/ 	.word	0x00000000
.L_2622:


//--------------------- .nv.info._ZN10layer_norm13ln_fwd_kernelINS_13Kernel_traitsIf6__halfS2_S2_fjLj1024ELj1ELj4ELj1ELj16ENS_18Kernel_traits_baseILj1024EfS2_S2_S2_fjLj128EEEEELb0ELb0ELb1ELb1EEEvNS_9FwdParamsE --------------------------
	.section	.nv.info._ZN10layer_norm13ln_fwd_kernelINS_13Kernel_traitsIf6__halfS2_S2_fjLj1024ELj1ELj4ELj1ELj16ENS_18Kernel_traits_baseILj1024EfS2_S2_S2_fjLj128EEEEELb0ELb0ELb1ELb1EEEvNS_9FwdParamsE,"",@"SHT_CUDA_INFO"
	.sectionflags	@""
	.align	4


	//----- nvinfo : EIATTR_CUDA_API_VERSION
	.align		4
        /*0000*/ 	.byte	0x04, 0x37
        /*0002*/ 	.short	(.L_2624 - .L_2623)
.L_2623:
        /*0004*/ 	.word	0x00000082


	//----- nvinfo : EIATTR_SW2861232_WAR
	.align		4
.L_2624:
        /*0008*/ 	.byte	0x01, 0x35
	.zero		2


	//----- nvinfo : EIATTR_PARAM_CBANK
	.align		4
        /*000c*/ 	.byte	0x04, 0x0a
        /*000e*/ 	.short	(.L_2626 - .L_2625)
	.align		4
.L_2625:
        /*0010*/ 	.word	index@(.nv.constant0._ZN10layer_norm13ln_fwd_kernelINS_13Kernel_traitsIf6__halfS2_S2_fjLj1024ELj1ELj4ELj1ELj16ENS_18Kernel_traits_baseILj1024EfS2_S2_S2_fjLj128EEEEELb0ELb0ELb1ELb1EEEvNS_9FwdParamsE)
        /*0014*/ 	.short	0x0160
        /*0016*/ 	.short	0x00e8


	//----- nvinfo : EIATTR_CBANK_PARAM_SIZE
	.align		4
.L_2626:
        /*0018*/ 	.byte	0x03, 0x19
        /*001a*/ 	.short	0x00e8


	//----- nvinfo : EIATTR_KPARAM_INFO
	.align		4
        /*001c*/ 	.byte	0x04, 0x17
        /*001e*/ 	.short	(.L_2628 - .L_2627)
.L_2627:
        /*0020*/ 	.word	0x00000000
        /*0024*/ 	.short	0x0000
        /*0026*/ 	.short	0x0000
        /*0028*/ 	.byte	0x00, 0xf0, 0xa1, 0x03


	//----- nvinfo : EIATTR_MAXREG_COUNT
	.align		4
.L_2628:
        /*002c*/ 	.byte	0x03, 0x1b
        /*002e*/ 	.short	0x00ff


	//----- nvinfo : EIATTR_MERCURY_ISA_VERSION
	.align		4
        /*0030*/ 	.byte	0x03, 0x5f
        /*0032*/ 	.short	0x0000


	//----- nvinfo : EIATTR_COOP_GROUP_MASK_REGIDS
	.align		4
        /*0034*/ 	.byte	0x04, 0x29
        /*0036*/ 	.short	(.L_2630 - .L_2629)


	//   ....[0]....
.L_2629:
        /*0038*/ 	.word	0xffffffff


	//   ....[1]....
        /*003c*/ 	.word	0xffffffff


	//   ....[2]....
        /*0040*/ 	.word	0xffffffff


	//   ....[3]....
        /*0044*/ 	.word	0xffffffff


	//   ....[4]....
        /*0048*/ 	.word	0xffffffff


	//   ....[5]....
        /*004c*/ 	.word	0xffffffff


	//   ....[6]....
        /*0050*/ 	.word	0xffffffff


	//   ....[7]....
        /*0054*/ 	.word	0xffffffff


	//   ....[8]....
        /*0058*/ 	.word	0xffffffff


	//   ....[9]....
        /*005c*/ 	.word	0xffffffff


	//   ....[10]....
        /*0060*/ 	.word	0xffffffff


	//   ....[11]....
        /*0064*/ 	.word	0xffffffff


	//   ....[12]....
        /*0068*/ 	.word	0xffffffff


	//   ....[13]....
        /*006c*/ 	.word	0xffffffff


	//   ....[14]....
        /*0070*/ 	.word	0xffffffff


	//   ....[15]....
        /*0074*/ 	.word	0xffffffff


	//   ....[16]....
        /*0078*/ 	.word	0xffffffff


	//   ....[17]....
        /*007c*/ 	.word	0xffffffff


	//   ....[18]....
        /*0080*/ 	.word	0xffffffff


	//   ....[19]....
        /*0084*/ 	.word	0xffffffff


	//----- nvinfo : EIATTR_COOP_GROUP_INSTR_OFFSETS
	.align		4
.L_2630:
        /*0088*/ 	.byte	0x04, 0x28
        /*008a*/ 	.short	(.L_2632 - .L_2631)


	//   ....[0]....
.L_2631:
        /*008c*/ 	.word	0x00001f90


	//   ....[1]....
        /*0090*/ 	.word	0x00001fc0


	//   ....[2]....
        /*0094*/ 	.word	0x00001fe0


	//   ....[3]....
        /*0098*/ 	.word	0x00002000


	//   ....[4]....
        /*009c*/ 	.word	0x00002020


	//   ....[5]....
        /*00a0*/ 	.word	0x00002450


	//   ....[6]....
        /*00a4*/ 	.word	0x00002470


	//   ....[7]....
        /*00a8*/ 	.word	0x00002490


	//   ....[8]....
        /*00ac*/ 	.word	0x000024b0


	//   ....[9]....
        /*00b0*/ 	.word	0x000024d0


	//   ....[10]....
        /*00b4*/ 	.word	0x00002ec0


	//   ....[11]....
        /*00b8*/ 	.word	0x00002f30


	//   ....[12]....
        /*00bc*/ 	.word	0x00002f90


	//   ....[13]....
        /*00c0*/ 	.word	0x00002ff0


	//   ....[14]....
        /*00c4*/ 	.word	0x00003050


	//   ....[15]....
        /*00c8*/ 	.word	0x000034c0


	//   ....[16]....
        /*00cc*/ 	.word	0x00003520


	//   ....[17]....
        /*00d0*/ 	.word	0x00003580


	//   ....[18]....
        /*00d4*/ 	.word	0x000035e0


	//   ....[19]....
        /*00d8*/ 	.word	0x00003640


	//----- nvinfo : EIATTR_EXIT_INSTR_OFFSETS
	.align		4
.L_2632:
        /*00dc*/ 	.byte	0x04, 0x1c
        /*00de*/ 	.short	(.L_2634 - .L_2633)


	//   ....[0]....
.L_2633:
        /*00e0*/ 	.word	0x00000270


	//   ....[1]....
        /*00e4*/ 	.word	0x00002e70


	//----- nvinfo : EIATTR_MAX_THREADS
	.align		4
.L_2634:
        /*00e8*/ 	.byte	0x04, 0x05
        /*00ea*/ 	.short	(.L_2636 - .L_2635)
.L_2635:
        /*00ec*/ 	.word	0x00000080
        /*00f0*/ 	.word	0x00000001
        /*00f4*/ 	.word	0x00000001


	//----- nvinfo : EIATTR_CRS_STACK_SIZE
	.align		4
.L_2636:
        /*00f8*/ 	.byte	0x04, 0x1e
        /*00fa*/ 	.short	(.L_2638 - .L_2637)
.L_2637:
        /*00fc*/ 	.word	0x00000000
.L_2638:


//--------------------- .nv.info._ZN10layer_norm13ln_fwd_kernelINS_13Kernel_traitsIf6__halfS2_S2_fjLj1024ELj1ELj4ELj1ELj16ENS_18Kernel_traits_baseILj1024EfS2_S2_S2_fjLj128EEEEELb0ELb1ELb0ELb0EEEvNS_9FwdParamsE --------------------------
	.section	.nv.info._ZN10layer_norm13ln_fwd_kernelINS_13Kernel_traitsIf6__halfS2_S2_fjLj1024ELj1ELj4ELj1ELj16ENS_18Kernel_traits_baseILj1024EfS2_S2_S2_fjLj128EEEEELb0ELb1ELb0ELb0EEEvNS_9FwdParamsE,"",@"SHT_CUDA_INFO"
	.sectionflags	@""
	.align	4


	//----- nvinfo : EIATTR_CUDA_API_VERSION
	.align		4
        /*0000*/ 	.byte	0x04, 0x37
        /*0002*/ 	.short	(.L_2640 - .L_2639)
.L_2639:
        /*0004*/ 	.word	0x00000082


	//----- nvinfo : EIATTR_SW2861232_WAR
	.align		4
.L_2640:
        /*0008*/ 	.byte	0x01, 0x35
	.zero		2


	//----- nvinfo : EIATTR_PARAM_CBANK
	.align		4
        /*000c*/ 	.byte	0x04, 0x0a
        /*000e*/ 	.short	(.L_2642 - .L_2641)
	.align		4
.L_2641:
        /*0010*/ 	.word	index@(.nv.constant0._ZN10layer_norm13ln_fwd_kernelINS_13Kernel_traitsIf6__halfS2_S2_fjLj1024ELj1ELj4ELj1ELj16ENS_18Kernel_traits_baseILj1024EfS2_S2_S2_fjLj128EEEEELb0ELb1ELb0ELb0EEEvNS_9FwdParamsE)
        /*0014*/ 	.short	0x0160
        /*0016*/ 	.short	0x00e8


	//----- nvinfo : EIATTR_CBANK_PARAM_SIZE
	.align		4
.L_2642:
        /*0018*/ 	.byte	0x03, 0x19
        /*001a*/ 	.short	0x00e8


	//----- nvinfo : EIATTR_KPARAM_INFO
	.align		4
        /*001c*/ 	.byte	0x04, 0x17
        /*001e*/ 	.short	(.L_2644 - .L_2643)
.L_2643:
        /*0020*/ 	.word	0x00000000
        /*0024*/ 	.short	0x0000
        /*0026*/ 	.short	0x0000
        /*0028*/ 	.byte	0x00, 0xf0, 0xa1, 0x03


	//----- nvinfo : EIATTR_MAXREG_COUNT
	.align		4
.L_2644:
        /*002c*/ 	.byte	0x03, 0x1b
        /*002e*/ 	.short	0x00ff


	//----- nvinfo : EIATTR_MERCURY_ISA_VERSION
	.align		4
        /*0030*/ 	.byte	0x03, 0x5f
        /*0032*/ 	.short	0x0000


	//----- nvinfo : EIATTR_COOP_GROUP_MASK_REGIDS
	.align		4
        /*0034*/ 	.byte	0x04, 0x29
        /*0036*/ 	.short	(.L_2646 - .L_2645)


	//   ....[0]....
.L_2645:
        /*0038*/ 	.word	0xffffffff


	//   ....[1]....
        /*003c*/ 	.word	0xffffffff


	//   ....[2]....
        /*0040*/ 	.word	0xffffffff


	//   ....[3]....
        /*0044*/ 	.word	0xffffffff


	//   ....[4]....
        /*0048*/ 	.word	0xffffffff


	//   ....[5]....
        /*004c*/ 	.word	0xffffffff


	//   ....[6]....
        /*0050*/ 	.word	0xffffffff


	//   ....[7]....
        /*0054*/ 	.word	0xffffffff


	//   ....[8]....
        /*0058*/ 	.word	0xffffffff


	//   ....[9]....
        /*005c*/ 	.word	0xffffffff


	//   ....[10]....
        /*0060*/ 	.word	0xffffffff


	//   ....[11]....
        /*0064*/ 	.word	0xffffffff


	//   ....[12]....
        /*0068*/ 	.word	0xffffffff


	//   ....[13]....
        /*006c*/ 	.word	0xffffffff


	//   ....[14]....
        /*0070*/ 	.word	0xffffffff


	//   ....[15]....
        /*0074*/ 	.word	0xffffffff


	//   ....[16]....
        /*0078*/ 	.word	0xffffffff


	//   ....[17]....
        /*007c*/ 	.word	0xffffffff


	//   ....[18]....
        /*0080*/ 	.word	0xffffffff


	//   ....[19]....
        /*0084*/ 	.word	0xffffffff


	//----- nvinfo : EIATTR_COOP_GROUP_INSTR_OFFSETS
	.align		4
.L_2646:
        /*0088*/ 	.byte	0x04, 0x28
        /*008a*/ 	.short	(.L_2648 - .L_2647)


	//   ....[0]....
.L_2647:
        /*008c*/ 	.word	0x000018c0


	//   ....[1]....
        /*0090*/ 	.word	0x000018f0


	//   ....[2]....
        /*0094*/ 	.word	0x00001910


	//   ....[3]....
        /*0098*/ 	.word	0x00001930


	//   ....[4]....
        /*009c*/ 	.word	0x00001950


	//   ....[5]....
        /*00a0*/ 	.word	0x00001d90


	//   ....[6]....
        /*00a4*/ 	.word	0x00001db0


	//   ....[7]....
        /*00a8*/ 	.word	0x00001dd0


	//   ....[8]....
        /*00ac*/ 	.word	0x00001df0


	//   ....[9]....
        /*00b0*/ 	.word	0x00001e10


	//   ....[10]....
        /*00b4*/ 	.word	0x00002880


	//   ....[11]....
        /*00b8*/ 	.word	0x00002900


	//   ....[12]....
        /*00bc*/ 	.word	0x00002960


	//   ....[13]....
        /*00c0*/ 	.word	0x000029c0


	//   ....[14]....
        /*00c4*/ 	.word	0x00002a20


	//   ....[15]....
        /*00c8*/ 	.word	0x00002ea0


	//   ....[16]....
        /*00cc*/ 	.word	0x00002f00


	//   ....[17]....
        /*00d0*/ 	.word	0x00002f60


	//   ....[18]....
        /*00d4*/ 	.word	0x00002fc0


	//   ....[19]....
        /*00d8*/ 	.word	0x00003030


	//----- nvinfo : EIATTR_EXIT_INSTR_OFFSETS
	.align		4
.L_2648:
        /*00dc*/ 	.byte	0x04, 0x1c
        /*00de*/ 	.short	(.L_2650 - .L_2649)


	//   ....[0]....
.L_2649:
        /*00e0*/ 	.word	0x00000690


	//   ....[1]....
        /*00e4*/ 	.word	0x00002820


	//----- nvinfo : EIATTR_MAX_THREADS
	.align		4
.L_2650:
        /*00e8*/ 	.byte	0x04, 0x05
        /*00ea*/ 	.short	(.L_2652 - .L_2651)
.L_2651:
        /*00ec*/ 	.word	0x00000080
        /*00f0*/ 	.word	0x00000001
        /*00f4*/ 	.word	0x00000001


	//----- nvinfo : EIATTR_CRS_STACK_SIZE
	.align		4
.L_2652:
        /*00f8*/ 	.byte	0x04, 0x1e
        /*00fa*/ 	.short	(.L_2654 - .L_2653)
.L_2653:
        /*00fc*/ 	.word	0x00000000
.L_2654:


//--------------------- .nv.info._ZN10layer_norm13ln_fwd_kernelINS_13Kernel_traitsIf6__halfS2_S2_fjLj1024ELj1ELj4ELj1ELj16ENS_18Kernel_traits_baseILj1024EfS2_S2_S2_fjLj128EEEEELb0ELb1ELb0ELb1EEEvNS_9FwdParamsE --------------------------
	.section	.nv.info._ZN10layer_norm13ln_fwd_kernelINS_13Kernel_traitsIf6__halfS2_S2_fjLj1024ELj1ELj4ELj1ELj16ENS_18Kernel_traits_baseILj1024EfS2_S2_S2_fjLj128EEEEELb0ELb1ELb0ELb1EEEvNS_9FwdParamsE,"",@"SHT_CUDA_INFO"
	.sectionflags	@""
	.align	4


	//----- nvinfo : EIATTR_CUDA_API_VERSION
	.align		4
        /*0000*/ 	.byte	0x04, 0x37
        /*0002*/ 	.short	(.L_2656 - .L_2655)
.L_2655:
        /*0004*/ 	.word	0x00000082


	//----- nvinfo : EIATTR_SW2861232_WAR
	.align		4
.L_2656:
        /*0008*/ 	.byte	0x01, 0x35
	.zero		2


	//----- nvinfo : EIATTR_PARAM_CBANK
	.align		4
        /*000c*/ 	.byte	0x04, 0x0a
        /*000e*/ 	.short	(.L_2658 - .L_2657)
	.align		4
.L_2657:
        /*0010*/ 	.word	index@(.nv.constant0._ZN10layer_norm13ln_fwd_kernelINS_13Kernel_traitsIf6__halfS2_S2_fjLj1024ELj1ELj4ELj1ELj16ENS_18Kernel_traits_baseILj1024EfS2_S2_S2_fjLj128EEEEELb0ELb1ELb0ELb1EEEvNS_9FwdParamsE)
        /*0014*/ 	.short	0x0160
        /*0016*/ 	.short	0x00e8


	//----- nvinfo : EIATTR_CBANK_PARAM_SIZE
	.align		4
.L_2658:
        /*0018*/ 	.byte	0x03, 0x19
        /*001a*/ 	.short	0x00e8


	//----- nvinfo : EIATTR_KPARAM_INFO
	.align		4
        /*001c*/ 	.byte	0x04, 0x17
        /*001e*/ 	.short	(.L_2660 - .L_2659)
.L_2659:
        /*0020*/ 	.word	0x00000000
        /*0024*/ 	.short	0x0000
        /*0026*/ 	.short	0x0000
        /*0028*/ 	.byte	0x00, 0xf0, 0xa1, 0x03


	//----- nvinfo : EIATTR_MAXREG_COUNT
	.align		4
.L_2660:
        /*002c*/ 	.byte	0x03, 0x1b
        /*002e*/ 	.short	0x00ff


	//----- nvinfo : EIATTR_MERCURY_ISA_VERSION
	.align		4
        /*0030*/ 	.byte	0x03, 0x5f
        /*0032*/ 	.short	0x0000


	//----- nvinfo : EIATTR_COOP_GROUP_MASK_REGIDS
	.align		4
        /*0034*/ 	.byte	0x04, 0x29
        /*0036*/ 	.short	(.L_2662 - .L_2661)


	//   ....[0]....
.L_2661:
        /*0038*/ 	.word	0xffffffff


	//   ....[1]....
        /*003c*/ 	.word	0xffffffff


	//   ....[2]....
        /*0040*/ 	.word	0xffffffff


	//   ....[3]....
        /*0044*/ 	.word	0xffffffff


	//   ....[4]....
        /*0048*/ 	.word	0xffffffff


	//   ....[5]....
        /*004c*/ 	.word	0xffffffff


	//   ....[6]....
        /*0050*/ 	.word	0xffffffff


	//   ....[7]....
        /*0054*/ 	.word	0xffffffff


	//   ....[8]....
        /*0058*/ 	.word	0xffffffff


	//   ....[9]....
        /*005c*/ 	.word	0xffffffff


	//   ....[10]....
        /*0060*/ 	.word	0xffffffff


	//   ....[11]....
        /*0064*/ 	.word	0xffffffff


	//   ....[12]....
        /*0068*/ 	.word	0xffffffff


	//   ....[13]....
        /*006c*/ 	.word	0xffffffff


	//   ....[14]....
        /*0070*/ 	.word	0xffffffff


	//   ....[15]....
        /*0074*/ 	.word	0xffffffff


	//   ....[16]....
        /*0078*/ 	.word	0xffffffff


	//   ....[17]....
        /*007c*/ 	.word	0xffffffff


	//   ....[18]....
        /*0080*/ 	.word	0xffffffff


	//   ....[19]....
        /*0084*/ 	.word	0xffffffff


	//----- nvinfo : EIATTR_COOP_GROUP_INSTR_OFFSETS
	.align		4
.L_2662:
        /*0088*/ 	.byte	0x04, 0x28
        /*008a*/ 	.short	(.L_2664 - .L_2663)


	//   ....[0]....
.L_2663:
        /*008c*/ 	.word	0x00001470


	//   ....[1]....
        /*0090*/ 	.word	0x000014a0


	//   ....[2]....
        /*0094*/ 	.word	0x000014c0


	//   ....[3]....
        /*0098*/ 	.word	0x000014e0


	//   ....[4]....
        /*009c*/ 	.word	0x00001500


	//   ....[5]....
        /*00a0*/ 	.word	0x00001930


	//   ....[6]....
        /*00a4*/ 	.word	0x00001950


	//   ....[7]....
        /*00a8*/ 	.word	0x00001970


	//   ....[8]....
        /*00ac*/ 	.word	0x00001990


	//   ....[9]....
        /*00b0*/ 	.word	0x000019b0


	//   ....[10]....
        /*00b4*/ 	.word	0x00002300


	//   ....[11]....
        /*00b8*/ 	.word	0x00002380


	//   ....[12]....
        /*00bc*/ 	.word	0x000023e0


	//   ....[13]....
        /*00c0*/ 	.word	0x00002440


	//   ....[14]....
        /*00c4*/ 	.word	0x000024a0


	//   ....[15]....
        /*00c8*/ 	.word	0x00002910


	//   ....[16]....
        /*00cc*/ 	.word	0x00002970


	//   ....[17]....
        /*00d0*/ 	.word	0x000029d0


	//   ....[18]....
        /*00d4*/ 	.word	0x00002a30


	//   ....[19]....
        /*00d8*/ 	.word	0x00002a90


	//----- nvinfo : EIATTR_EXIT_INSTR_OFFSETS
	.align		4
.L_2664:
        /*00dc*/ 	.byte	0x04, 0x1c
        /*00de*/ 	.short	(.L_2666 - .L_2665)


	//   ....[0]....
.L_2665:
        /*00e0*/ 	.word	0x000002a0


	//   ....[1]....
        /*00e4*/ 	.word	0x000022a0


	//----- nvinfo : EIATTR_MAX_THREADS
	.align		4
.L_2666:
        /*00e8*/ 	.byte	0x04, 0x05
        /*00ea*/ 	.short	(.L_2668 - .L_2667)
.L_2667:
        /*00ec*/ 	.word	0x00000080
        /*00f0*/ 	.word	0x00000001
        /*00f4*/ 	.word	0x00000001


	//----- nvinfo : EIATTR_CRS_STACK_SIZE
	.align		4
.L_2668:
        /*00f8*/ 	.byte	0x04, 0x1e
        /*00fa*/ 	.short	(.L_2670 - .L_2669)
.L_2669:
        /*00fc*/ 	.word	0x00000000
.L_2670:


//--------------------- .nv.info._ZN10layer_norm13ln_fwd_kernelINS_13Kernel_traitsIf6__halfS2_S2_fjLj1024ELj1ELj4ELj1ELj16ENS_18Kernel_traits_baseILj1024EfS2_S2_S2_fjLj128EEEEELb0ELb1ELb1ELb0EEEvNS_9FwdParamsE --------------------------
	.section	.nv.info._ZN10layer_norm13ln_fwd_kernelINS_13Kernel_traitsIf6__halfS2_S2_fjLj1024ELj1ELj4ELj1ELj16ENS_18Kernel_traits_baseILj1024EfS2_S2_S2_fjLj128EEEEELb0ELb1ELb1ELb0EEEvNS_9FwdParamsE,"",@"SHT_CUDA_INFO"
	.sectionflags	@""
	.align	4


	//----- nvinfo : EIATTR_CUDA_API_VERSION
	.align		4
        /*0000*/ 	.byte	0x04, 0x37
        /*0002*/ 	.short	(.L_2672 - .L_2671)
.L_2671:
        /*0004*/ 	.word	0x00000082


	//----- nvinfo : EIATTR_SW2861232_WAR
	.align		4
.L_2672:
        /*0008*/ 	.byte	0x01, 0x35
	.zero		2


	//----- nvinfo : EIATTR_PARAM_CBANK
	.align		4
        /*000c*/ 	.byte	0x04, 0x0a
        /*000e*/ 	.short	(.L_2674 - .L_2673)
	.align		4
.L_2673:
        /*0010*/ 	.word	index@(.nv.constant0._ZN10layer_norm13ln_fwd_kernelINS_13Kernel_traitsIf6__halfS2_S2_fjLj1024ELj1ELj4ELj1ELj16ENS_18Kernel_traits_baseILj1024EfS2_S2_S2_fjLj128EEEEELb0ELb1ELb1ELb0EEEvNS_9FwdParamsE)
        /*0014*/ 	.short	0x0160
        /*0016*/ 	.short	0x00e8


	//----- nvinfo : EIATTR_CBANK_PARAM_SIZE
	.align		4
.L_2674:
        /*0018*/ 	.byte	0x03, 0x19
        /*001a*/ 	.short	0x00e8


	//----- nvinfo : EIATTR_KPARAM_INFO
	.align		4
        /*001c*/ 	.byte	0x04, 0x17
        /*001e*/ 	.short	(.L_2676 - .L_2675)
.L_2675:
        /*0020*/ 	.word	0x00000000
        /*0024*/ 	.short	0x0000
        /*0026*/ 	.short	0x0000
        /*0028*/ 	.byte	0x00, 0xf0, 0xa1, 0x03


	//----- nvinfo : EIATTR_MAXREG_COUNT
	.align		4
.L_2676:
        /*002c*/ 	.byte	0x03, 0x1b
        /*002e*/ 	.short	0x00ff


	//----- nvinfo : EIATTR_MERCURY_ISA_VERSION
	.align		4
        /*0030*/ 	.byte	0x03, 0x5f
        /*0032*/ 	.short	0x0000


	//----- nvinfo : EIATTR_COOP_GROUP_MASK_REGIDS
	.align		4
        /*0034*/ 	.byte	0x04, 0x29
        /*0036*/ 	.short	(.L_2678 - .L_2677)


	//   ....[0]....
.L_2677:
        /*0038*/ 	.word	0xffffffff


	//   ....[1]....
        /*003c*/ 	.word	0xffffffff


	//   ....[2]....
        /*0040*/ 	.word	0xffffffff


	//   ....[3]....
        /*0044*/ 	.word	0xffffffff


	//   ....[4]....
        /*0048*/ 	.word	0xffffffff


	//   ....[5]....
        /*004c*/ 	.word	0xffffffff


	//   ....[6]....
        /*0050*/ 	.word	0xffffffff


	//   ....[7]....
        /*0054*/ 	.word	0xffffffff


	//   ....[8]....
        /*0058*/ 	.word	0xffffffff


	//   ....[9]....
        /*005c*/ 	.word	0xffffffff


	//   ....[10]....
        /*0060*/ 	.word	0xffffffff


	//   ....[11]....
        /*0064*/ 	.word	0xffffffff


	//   ....[12]....
        /*0068*/ 	.word	0xffffffff


	//   ....[13]....
        /*006c*/ 	.word	0xffffffff


	//   ....[14]....
        /*0070*/ 	.word	0xffffffff


	//   ....[15]....
        /*0074*/ 	.word	0xffffffff


	//   ....[16]....
        /*0078*/ 	.word	0xffffffff


	//   ....[17]....
        /*007c*/ 	.word	0xffffffff


	//   ....[18]....
        /*0080*/ 	.word	0xffffffff


	//   ....[19]....
        /*0084*/ 	.word	0xffffffff


	//----- nvinfo : EIATTR_COOP_GROUP_INSTR_OFFSETS
	.align		4
.L_2678:
        /*0088*/ 	.byte	0x04, 0x28
        /*008a*/ 	.short	(.L_2680 - .L_2679)


	//   ....[0]....
.L_2679:
        /*008c*/ 	.word	0x00002780


	//   ....[1]....
        /*0090*/ 	.word	0x000027b0


	//   ....[2]....
        /*0094*/ 	.word	0x000027d0


	//   ....[3]....
        /*0098*/ 	.word	0x000027f0


	//   ....[4]....
        /*009c*/ 	.word	0x00002810


	//   ....[5]....
        /*00a0*/ 	.word	0x00002c50


	//   ....[6]....
        /*00a4*/ 	.word	0x00002c70


	//   ....[7]....
        /*00a8*/ 	.word	0x00002c90


	//   ....[8]....
        /*00ac*/ 	.word	0x00002cb0


	//   ....[9]....
        /*00b0*/ 	.word	0x00002cd0


	//   ....[10]....
        /*00b4*/ 	.word	0x000037b0


	//   ....[11]....
        /*00b8*/ 	.word	0x00003830


	//   ....[12]....
        /*00bc*/ 	.word	0x00003890


	//   ....[13]....
        /*00c0*/ 	.word	0x000038f0


	//   ....[14]....
        /*00c4*/ 	.word	0x00003950


	//   ....[15]....
        /*00c8*/ 	.word	0x00003dd0


	//   ....[16]....
        /*00cc*/ 	.word	0x00003e30


	//   ....[17]....
        /*00d0*/ 	.word	0x00003e90


	//   ....[18]....
        /*00d4*/ 	.word	0x00003ef0


	//   ....[19]....
        /*00d8*/ 	.word	0x00003f60


	//----- nvinfo : EIATTR_EXIT_INSTR_OFFSETS
	.align		4
.L_2680:
        /*00dc*/ 	.byte	0x04, 0x1c
        /*00de*/ 	.short	(.L_2682 - .L_2681)


	//   ....[0]....
.L_2681:
        /*00e0*/ 	.word	0x00000680


	//   ....[1]....
        /*00e4*/ 	.word	0x00003760


	//----- nvinfo : EIATTR_MAX_THREADS
	.align		4
.L_2682:
        /*00e8*/ 	.byte	0x04, 0x05
        /*00ea*/ 	.short	(.L_2684 - .L_2683)
.L_2683:
        /*00ec*/ 	.word	0x00000080
        /*00f0*/ 	.word	0x00000001
        /*00f4*/ 	.word	0x00000001


	//----- nvinfo : EIATTR_CRS_STACK_SIZE
	.align		4
.L_2684:
        /*00f8*/ 	.byte	0x04, 0x1e
        /*00fa*/ 	.short	(.L_2686 - .L_2685)
.L_2685:
        /*00fc*/ 	.word	0x00000000
.L_2686:


//--------------------- .nv.info._ZN10layer_norm13ln_fwd_kernelINS_13Kernel_traitsIf6__halfS2_S2_fjLj1024ELj1ELj4ELj1ELj16ENS_18Kernel_traits_baseILj1024EfS2_S2_S2_fjLj128EEEEELb0ELb1ELb1ELb1EEEvNS_9FwdParamsE --------------------------
	.section	.nv.info._ZN10layer_norm13ln_fwd_kernelINS_13Kernel_traitsIf6__halfS2_S2_fjLj1024ELj1ELj4ELj1ELj16ENS_18Kernel_traits_baseILj1024EfS2_S2_S2_fjLj128EEEEELb0ELb1ELb1ELb1EEEvNS_9FwdParamsE,"",@"SHT_CUDA_INFO"
	.sectionflags	@""
	.align	4


	//----- nvinfo : EIATTR_CUDA_API_VERSION
	.align		4
        /*0000*/ 	.byte	0x04, 0x37
        /*0002*/ 	.short	(.L_2688 - .L_2687)
.L_2687:
        /*0004*/ 	.word	0x00000082


	//----- nvinfo : EIATTR_SW2861232_WAR
	.align		4
.L_2688:
        /*0008*/ 	.byte	0x01, 0x35
	.zero		2


	//----- nvinfo : EIATTR_PARAM_CBANK
	.align		4
        /*000c*/ 	.byte	0x04, 0x0a
        /*000e*/ 	.short	(.L_2690 - .L_2689)
	.align		4
.L_2689:
        /*0010*/ 	.word	index@(.nv.constant0._ZN10layer_norm13ln_fwd_kernelINS_13Kernel_traitsIf6__halfS2_S2_fjLj1024ELj1ELj4ELj1ELj16ENS_18Kernel_traits_baseILj1024EfS2_S2_S2_fjLj128EEEEELb0ELb1ELb1ELb1EEEvNS_9FwdParamsE)
        /*0014*/ 	.short	0x0160
        /*0016*/ 	.short	0x00e8


	//----- nvinfo : EIATTR_CBANK_PARAM_SIZE
	.align		4
.L_2690:
        /*0018*/ 	.byte	0x03, 0x19
        /*001a*/ 	.short	0x00e8


	//----- nvinfo : EIATTR_KPARAM_INFO
	.align		4
        /*001c*/ 	.byte	0x04, 0x17
        /*001e*/ 	.short	(.L_2692 - .L_2691)
.L_2691:
        /*0020*/ 	.word	0x00000000
        /*0024*/ 	.short	0x0000
        /*0026*/ 	.short	0x0000
        /*0028*/ 	.byte	0x00, 0xf0, 0xa1, 0x03


	//----- nvinfo : EIATTR_MAXREG_COUNT
	.align		4
.L_2692:
        /*002c*/ 	.byte	0x03, 0x1b
        /*002e*/ 	.short	0x00ff


	//----- nvinfo : EIATTR_MERCURY_ISA_VERSION
	.align		4
        /*0030*/ 	.byte	0x03, 0x5f
        /*0032*/ 	.short	0x0000


	//----- nvinfo : EIATTR_COOP_GROUP_MASK_REGIDS
	.align		4
        /*0034*/ 	.byte	0x04, 0x29
        /*0036*/ 	.short	(.L_2694 - .L_2693)


	//   ....[0]....
.L_2693:
        /*0038*/ 	.word	0xffffffff


	//   ....[1]....
        /*003c*/ 	.word	0xffffffff


	//   ....[2]....
        /*0040*/ 	.word	0xffffffff


	//   ....[3]....
        /*0044*/ 	.word	0xffffffff


	//   ....[4]....
        /*0048*/ 	.word	0xffffffff


	//   ....[5]....
        /*004c*/ 	.word	0xffffffff


	//   ....[6]....
        /*0050*/ 	.word	0xffffffff


	//   ....[7]....
        /*0054*/ 	.word	0xffffffff


	//   ....[8]....
        /*0058*/ 	.word	0xffffffff


	//   ....[9]....
        /*005c*/ 	.word	0xffffffff


	//   ....[10]....
        /*0060*/ 	.word	0xffffffff


	//   ....[11]....
        /*0064*/ 	.word	0xffffffff


	//   ....[12]....
        /*0068*/ 	.word	0xffffffff


	//   ....[13]....
        /*006c*/ 	.word	0xffffffff


	//   ....[14]....
        /*0070*/ 	.word	0xffffffff


	//   ....[15]....
        /*0074*/ 	.word	0xffffffff


	//   ....[16]....
        /*0078*/ 	.word	0xffffffff


	//   ....[17]....
        /*007c*/ 	.word	0xffffffff


	//   ....[18]....
        /*0080*/ 	.word	0xffffffff


	//   ....[19]....
        /*0084*/ 	.word	0xffffffff


	//----- nvinfo : EIATTR_COOP_GROUP_INSTR_OFFSETS
	.align		4
.L_2694:
        /*0088*/ 	.byte	0x04, 0x28
        /*008a*/ 	.short	(.L_2696 - .L_2695)


	//   ....[0]....
.L_2695:
        /*008c*/ 	.word	0x00002230


	//   ....[1]....
        /*0090*/ 	.word	0x00002260


	//   ....[2]....
        /*0094*/ 	.word	0x00002280


	//   ....[3]....
        /*0098*/ 	.word	0x000022a0


	//   ....[4]....
        /*009c*/ 	.word	0x000022c0


	//   ....[5]....
        /*00a0*/ 	.word	0x000026f0


	//   ....[6]....
        /*00a4*/ 	.word	0x00002710


	//   ....[7]....
        /*00a8*/ 	.word	0x00002730


	//   ....[8]....
        /*00ac*/ 	.word	0x00002750


	//   ....[9]....
        /*00b0*/ 	.word	0x00002770


	//   ....[10]....
        /*00b4*/ 	.word	0x00003170


	//   ....[11]....
        /*00b8*/ 	.word	0x000031e0


	//   ....[12]....
        /*00bc*/ 	.word	0x00003240


	//   ....[13]....
        /*00c0*/ 	.word	0x000032a0


	//   ....[14]....
        /*00c4*/ 	.word	0x00003300


	//   ....[15]....
        /*00c8*/ 	.word	0x00003770


	//   ....[16]....
        /*00cc*/ 	.word	0x000037d0


	//   ....[17]....
        /*00d0*/ 	.word	0x00003830


	//   ....[18]....
        /*00d4*/ 	.word	0x00003890


	//   ....[19]....
        /*00d8*/ 	.word	0x000038f0


	//----- nvinfo : EIATTR_EXIT_INSTR_OFFSETS
	.align		4
.L_2696:
        /*00dc*/ 	.byte	0x04, 0x1c
        /*00de*/ 	.short	(.L_2698 - .L_2697)


	//   ....[0]....
.L_2697:
        /*00e0*/ 	.word	0x000002a0


	//   ....[1]....
        /*00e4*/ 	.word	0x00003110


	//----- nvinfo : EIATTR_MAX_THREADS
	.align		4
.L_2698:
        /*00e8*/ 	.byte	0x04, 0x05
        /*00ea*/ 	.short	(.L_2700 - .L_2699)
.L_2699:
        /*00ec*/ 	.word	0x00000080
        /*00f0*/ 	.word	0x00000001
        /*00f4*/ 	.word	0x00000001


	//----- nvinfo : EIATTR_CRS_STACK_SIZE
	.align		4
.L_2700:
        /*00f8*/ 	.byte	0x04, 0x1e
        /*00fa*/ 	.short	(.L_2702 - .L_2701)
.L_2701:
        /*00fc*/ 	.word	0x00000000
.L_2702:


//--------------------- .nv.info._ZN10layer_norm13ln_fwd_kernelINS_13Kernel_traitsIf6__halfS2_S2_fjLj1024ELj1ELj4ELj1ELj16ENS_18Kernel_traits_baseILj1024EfS2_S2_S2_fjLj128EEEEELb1ELb0ELb0ELb0EEEvNS_9FwdParamsE --------------------------
	.section	.nv.info._ZN10layer_norm13ln_fwd_kernelINS_13Kernel_traitsIf6__halfS2_S2_fjLj1024ELj1ELj4ELj1ELj16ENS_18Kernel_traits_baseILj1024EfS2_S2_S2_fjLj128EEEEELb1ELb0ELb0ELb0EEEvNS_9FwdParamsE,"",@"SHT_CUDA_INFO"
	.sectionflags	@""
	.align	4


	//----- nvinfo : EIATTR_CUDA_API_VERSION
	.align		4
        /*0000*/ 	.byte	0x04, 0x37
        /*0002*/ 	.short	(.L_2704 - .L_2703)
.L_2703:
        /*0004*/ 	.word	0x00000082


	//----- nvinfo : EIATTR_SW2861232_WAR
	.align		4
.L_2704:
        /*0008*/ 	.byte	0x01, 0x35
	.zero		2


	//----- nvinfo : EIATTR_PARAM_CBANK
	.align		4
        /*000c*/ 	.byte	0x04, 0x0a
        /*000e*/ 	.short	(.L_2706 - .L_2705)
	.align		4
.L_2705:
        /*0010*/ 	.word	index@(.nv.constant0._ZN10layer_norm13ln_fwd_kernelINS_13Kernel_traitsIf6__halfS2_S2_fjLj1024ELj1ELj4ELj1ELj16ENS_18Kernel_traits_baseILj1024EfS2_S2_S2_fjLj128EEEEELb1ELb0ELb0ELb0EEEvNS_9FwdParamsE)
        /*0014*/ 	.short	0x0160
        /*0016*/ 	.short	0x00e8


	//----- nvinfo : EIATTR_CBANK_PARAM_SIZE
	.align		4
.L_2706:
        /*0018*/ 	.byte	0x03, 0x19
        /*001a*/ 	.short	0x00e8


	//----- nvinfo : EIATTR_KPARAM_INFO
	.align		4
        /*001c*/ 	.byte	0x04, 0x17
        /*001e*/ 	.short	(.L_2708 - .L_2707)
.L_2707:
        /*0020*/ 	.word	0x00000000
        /*0024*/ 	.short	0x0000
        /*0026*/ 	.short	0x0000
        /*0028*/ 	.byte	0x00, 0xf0, 0xa1, 0x03


	//----- nvinfo : EIATTR_MAXREG_COUNT
	.align		4
.L_2708:
        /*002c*/ 	.byte	0x03, 0x1b
        /*002e*/ 	.short	0x00ff


	//----- nvinfo : EIATTR_MERCURY_ISA_VERSION
	.align		4
        /*0030*/ 	.byte	0x03, 0x5f
        /*0032*/ 	.short	0x0000


	//----- nvinfo : EIATTR_COOP_GROUP_MASK_REGIDS
	.align		4
        /*0034*/ 	.byte	0x04, 0x29
        /*0036*/ 	.short	(.L_2710 - .L_2709)


	//   ....[0]....
.L_2709:
        /*0038*/ 	.word	0xffffffff


	//   ....[1]....
        /*003c*/ 	.word	0xffffffff


	//   ....[2]....
        /*0040*/ 	.word	0xffffffff


	//   ....[3]....
        /*0044*/ 	.word	0xffffffff


	//   ....[4]....
        /*0048*/ 	.word	0xffffffff


	//   ....[5]....
        /*004c*/ 	.word	0xffffffff


	//   ....[6]....
        /*0050*/ 	.word	0xffffffff


	//   ....[7]....
        /*0054*/ 	.word	0xffffffff


	//   ....[8]....
        /*0058*/ 	.word	0xffffffff


	//   ....[9]....
        /*005c*/ 	.word	0xffffffff


	//   ....[10]....
        /*0060*/ 	.word	0xffffffff


	//   ....[11]....
        /*0064*/ 	.word	0xffffffff


	//   ....[12]....
        /*0068*/ 	.word	0xffffffff


	//   ....[13]....
        /*006c*/ 	.word	0xffffffff


	//   ....[14]....
        /*0070*/ 	.word	0xffffffff


	//   ....[15]....
        /*0074*/ 	.word	0xffffffff


	//   ....[16]....
        /*0078*/ 	.word	0xffffffff


	//   ....[17]....
        /*007c*/ 	.word	0xffffffff


	//   ....[18]....
        /*0080*/ 	.word	0xffffffff


	//   ....[19]....
        /*0084*/ 	.word	0xffffffff


	//----- nvinfo : EIATTR_COOP_GROUP_INSTR_OFFSETS
	.align		4
.L_2710:
        /*0088*/ 	.byte	0x04, 0x28
        /*008a*/ 	.short	(.L_2712 - .L_2711)


	//   ....[0]....
.L_2711:
        /*008c*/ 	.word	0x0000c040


	//   ....[1]....
        /*0090*/ 	.word	0x0000c070


	//   ....[2]....
        /*0094*/ 	.word	0x0000c0a0


	//   ....[3]....
        /*0098*/ 	.word	0x0000c0c0


	//   ....[4]....
        /*009c*/ 	.word	0x0000c0e0


	//   ....[5]....
        /*00a0*/ 	.word	0x0000c520


	//   ....[6]....
        /*00a4*/ 	.word	0x0000c540


	//   ....[7]....
        /*00a8*/ 	.word	0x0000c560


	//   ....[8]....
        /*00ac*/ 	.word	0x0000c580


	//   ....[9]....
        /*00b0*/ 	.word	0x0000c5a0


	//   ....[10]....
        /*00b4*/ 	.word	0x0000d050


	//   ....[11]....
        /*00b8*/ 	.word	0x0000d0d0


	//   ....[12]....
        /*00bc*/ 	.word	0x0000d130


	//   ....[13]....
        /*00c0*/ 	.word	0x0000d190


	//   ....[14]....
        /*00c4*/ 	.word	0x0000d1f0


	//   ....[15]....
        /*00c8*/ 	.word	0x0000d680


	//   ....[16]....
        /*00cc*/ 	.word	0x0000d6e0


	//   ....[17]....
        /*00d0*/ 	.word	0x0000d740


	//   ....[18]....
        /*00d4*/ 	.word	0x0000d7a0


	//   ....[19]....
        /*00d8*/ 	.word	0x0000d810


	//----- nvinfo : EIATTR_EXIT_INSTR_OFFSETS
	.align		4
.L_2712:
        /*00dc*/ 	.byte	0x04, 0x1c
        /*00de*/ 	.short	(.L_2714 - .L_2713)


	//   ....[0]....
.L_2713:
        /*00e0*/ 	.word	0x00000a30


	//   ....[1]....
        /*00e4*/ 	.word	0x0000cff0


	//----- nvinfo : EIATTR_MAX_THREADS
	.align		4
.L_2714:
        /*00e8*/ 	.byte	0x04, 0x05
        /*00ea*/ 	.short	(.L_2716 - .L_2715)
.L_2715:
        /*00ec*/ 	.word	0x00000080
        /*00f0*/ 	.word	0x00000001
        /*00f4*/ 	.word	0x00000001


	//----- nvinfo : EIATTR_CRS_STACK_SIZE
	.align		4
.L_2716:
        /*00f8*/ 	.byte	0x04, 0x1e
        /*00fa*/ 	.short	(.L_2718 - .L_2717)
.L_2717:
        /*00fc*/ 	.word	0x00000000
.L_2718:


//--------------------- .nv.info._ZN10layer_norm13ln_fwd_kernelINS_13Kernel_traitsIf6__halfS2_S2_fjLj1024ELj1ELj4ELj1ELj16ENS_18Kernel_traits_baseILj1024EfS2_S2_S2_fjLj128EEEEELb1ELb0ELb0ELb1EEEvNS_9FwdParamsE --------------------------
	.section	.nv.info._ZN10layer_norm13ln_fwd_kernelINS_13Kernel_traitsIf6__halfS2_S2_fjLj1024ELj1ELj4ELj1ELj16ENS_18Kernel_traits_baseILj1024EfS2_S2_S2_fjLj128EEEEELb1ELb0ELb0ELb1EEEvNS_9FwdParamsE,"",@"SHT_CUDA_INFO"
	.sectionflags	@""
	.align	4


	//----- nvinfo : EIATTR_CUDA_API_VERSION
	.align		4
        /*0000*/ 	.byte	0x04, 0x37
        /*0002*/ 	.short	(.L_2720 - .L_2719)
.L_2719:
        /*0004*/ 	.word	0x00000082


	//----- nvinfo : EIATTR_SW2861232_WAR
	.align		4
.L_2720:
        /*0008*/ 	.byte	0x01, 0x35
	.zero		2


	//----- nvinfo : EIATTR_PARAM_CBANK
	.align		4
        /*000c*/ 	.byte	0x04, 0x0a
        /*000e*/ 	.short	(.L_2722 - .L_2721)
	.align		4
.L_2721:
        /*0010*/ 	.word	index@(.nv.constant0._ZN10layer_norm13ln_fwd_kernelINS_13Kernel_traitsIf6__halfS2_S2_fjLj1024ELj1ELj4ELj1ELj16ENS_18Kernel_traits_baseILj1024EfS2_S2_S2_fjLj128EEEEELb1ELb0ELb0ELb1EEEvNS_9FwdParamsE)
        /*0014*/ 	.short	0x0160
        /*0016*/ 	.short	0x00e8


	//----- nvinfo : EIATTR_CBANK_PARAM_SIZE
	.align		4
.L_2722:
        /*0018*/ 	.byte	0x03, 0x19
        /*001a*/ 	.short	0x00e8


	//----- nvinfo : EIATTR_KPARAM_INFO
	.align		4
        /*001c*/ 	.byte	0x04, 0x17
        /*001e*/ 	.short	(.L_2724 - .L_2723)
.L_2723:
        /*0020*/ 	.word	0x00000000
        /*0024*/ 	.short	0x0000
        /*0026*/ 	.short	0x0000
        /*0028*/ 	.byte	0x00, 0xf0, 0xa1, 0x03


	//----- nvinfo : EIATTR_MAXREG_COUNT
	.align		4
.L_2724:
        /*002c*/ 	.byte	0x03, 0x1b
        /*002e*/ 	.short	0x00ff


	//----- nvinfo : EIATTR_MERCURY_ISA_VERSION
	.align		4
        /*0030*/ 	.byte	0x03, 0x5f
        /*0032*/ 	.short	0x0000


	//----- nvinfo : EIATTR_COOP_GROUP_MASK_REGIDS
	.align		4
        /*0034*/ 	.byte	0x04, 0x29
        /*0036*/ 	.short	(.L_2726 - .L_2725)


	//   ....[0]....
.L_2725:
        /*0038*/ 	.word	0xffffffff


	//   ....[1]....
        /*003c*/ 	.word	0xffffffff


	//   ....[2]....
        /*0040*/ 	.word	0xffffffff


	//   ....[3]....
        /*0044*/ 	.word	0xffffffff


	//   ....[4]....
        /*0048*/ 	.word	0xffffffff


	//   ....[5]....
        /*004c*/ 	.word	0xffffffff


	//   ....[6]....
        /*0050*/ 	.word	0xffffffff


	//   ....[7]....
        /*0054*/ 	.word	0xffffffff


	//   ....[8]....
        /*0058*/ 	.word	0xffffffff


	//   ....[9]....
        /*005c*/ 	.word	0xffffffff


	//   ....[10]....
        /*0060*/ 	.word	0xffffffff


	//   ....[11]....
        /*0064*/ 	.word	0xffffffff


	//   ....[12]....
        /*0068*/ 	.word	0xffffffff


	//   ....[13]....
        /*006c*/ 	.word	0xffffffff


	//   ....[14]....
        /*0070*/ 	.word	0xffffffff


	//   ....[15]....
        /*0074*/ 	.word	0xffffffff


	//   ....[16]....
        /*0078*/ 	.word	0xffffffff


	//   ....[17]....
        /*007c*/ 	.word	0xffffffff


	//   ....[18]....
        /*0080*/ 	.word	0xffffffff


	//   ....[19]....
        /*0084*/ 	.word	0xffffffff


	//----- nvinfo : EIATTR_COOP_GROUP_INSTR_OFFSETS
	.align		4
.L_2726:
        /*0088*/ 	.byte	0x04, 0x28
        /*008a*/ 	.short	(.L_2728 - .L_2727)


	//   ....[0]....
.L_2727:
        /*008c*/ 	.word	0x0000be00


	//   ....[1]....
        /*0090*/ 	.word	0x0000be30


	//   ....[2]....
        /*0094*/ 	.word	0x0000be50


	//   ....[3]....
        /*0098*/ 	.word	0x0000be70


	//   ....[4]....
        /*009c*/ 	.word	0x0000be90


	//   ....[5]....
        /*00a0*/ 	.word	0x0000c2c0


	//   ....[6]....
        /*00a4*/ 	.word	0x0000c2e0


	//   ....[7]....
        /*00a8*/ 	.word	0x0000c300


	//   ....[8]....
        /*00ac*/ 	.word	0x0000c320


	//   ....[9]....
        /*00b0*/ 	.word	0x0000c340


	//   ....[10]....
        /*00b4*/ 	.word	0x0000cca0


	//   ....[11]....
        /*00b8*/ 	.word	0x0000cd00


	//   ....[12]....
        /*00bc*/ 	.word	0x0000cd60


	//   ....[13]....
        /*00c0*/ 	.word	0x0000cdc0


	//   ....[14]....
        /*00c4*/ 	.word	0x0000ce20


	//   ....[15]....
        /*00c8*/ 	.word	0x0000d290


	//   ....[16]....
        /*00cc*/ 	.word	0x0000d2f0


	//   ....[17]....
        /*00d0*/ 	.word	0x0000d350


	//   ....[18]....
        /*00d4*/ 	.word	0x0000d3b0


	//   ....[19]....
        /*00d8*/ 	.word	0x0000d410


	//----- nvinfo : EIATTR_EXIT_INSTR_OFFSETS
	.align		4
.L_2728:
        /*00dc*/ 	.byte	0x04, 0x1c
        /*00de*/ 	.short	(.L_2730 - .L_2729)


	//   ....[0]....
.L_2729:
        /*00e0*/ 	.word	0x000006b0


	//   ....[1]....
        /*00e4*/ 	.word	0x0000cc50


	//----- nvinfo : EIATTR_MAX_THREADS
	.align		4
.L_2730:
        /*00e8*/ 	.byte	0x04, 0x05
        /*00ea*/ 	.short	(.L_2732 - .L_2731)
.L_2731:
        /*00ec*/ 	.word	0x00000080
        /*00f0*/ 	.word	0x00000001
        /*00f4*/ 	.word	0x00000001


	//----- nvinfo : EIATTR_CRS_STACK_SIZE
	.align		4
.L_2732:
        /*00f8*/ 	.byte	0x04, 0x1e
        /*00fa*/ 	.short	(.L_2734 - .L_2733)
.L_2733:
        /*00fc*/ 	.word	0x00000000
.L_2734:


//--------------------- .nv.info._ZN10layer_norm13ln_fwd_kernelINS_13Kernel_traitsIf6__halfS2_S2_fjLj1024ELj1ELj4ELj1ELj16ENS_18Kernel_traits_baseILj1024EfS2_S2_S2_fjLj128EEEEELb1ELb0ELb1ELb0EEEvNS_9FwdParamsE --------------------------
	.section	.nv.info._ZN10layer_norm13ln_fwd_kernelINS_13Kernel_traitsIf6__halfS2_S2_fjLj1024ELj1ELj4ELj1ELj16ENS_18Kernel_traits_baseILj1024EfS2_S2_S2_fjLj128EEEEELb1ELb0ELb1ELb0EEEvNS_9FwdParamsE,"",@"SHT_CUDA_INFO"
	.sectionflags	@""
	.align	4


	//----- nvinfo : EIATTR_CUDA_API_VERSION
	.align		4
        /*0000*/ 	.byte	0x04, 0x37
        /*0002*/ 	.short	(.L_2736 - .L_2735)
.L_2735:
        /*0004*/ 	.word	0x00000082


	//----- nvinfo : EIATTR_SW2861232_WAR
	.align		4
.L_2736:
        /*0008*/ 	.byte	0x01, 0x35
	.zero		2


	//----- nvinfo : EIATTR_PARAM_CBANK
	.align		4
        /*000c*/ 	.byte	0x04, 0x0a
        /*000e*/ 	.short	(.L_2738 - .L_2737)
	.align		4
.L_2737:
        /*0010*/ 	.word	index@(.nv.constant0._ZN10layer_norm13ln_fwd_kernelINS_13Kernel_traitsIf6__halfS2_S2_fjLj1024ELj1ELj4ELj1ELj16ENS_18Kernel_traits_baseILj1024EfS2_S2_S2_fjLj128EEEEELb1ELb0ELb1ELb0EEEvNS_9FwdParamsE)
        /*0014*/ 	.short	0x0160
        /*0016*/ 	.short	0x00e8


	//----- nvinfo : EIATTR_CBANK_PARAM_SIZE
	.align		4
.L_2738:
        /*0018*/ 	.byte	0x03, 0x19
        /*001a*/ 	.short	0x00e8


	//----- nvinfo : EIATTR_KPARAM_INFO
	.align		4
        /*001c*/ 	.byte	0x04, 0x17
        /*001e*/ 	.short	(.L_2740 - .L_2739)
.L_2739:
        /*0020*/ 	.word	0x00000000
        /*0024*/ 	.short	0x0000
        /*0026*/ 	.short	0x0000
        /*0028*/ 	.byte	0x00, 0xf0, 0xa1, 0x03


	//----- nvinfo : EIATTR_MAXREG_COUNT
	.align		4
.L_2740:
        /*002c*/ 	.byte	0x03, 0x1b
        /*002e*/ 	.short	0x00ff


	//----- nvinfo : EIATTR_MERCURY_ISA_VERSION
	.align		4
        /*0030*/ 	.byte	0x03, 0x5f
        /*0032*/ 	.short	0x0000


	//----- nvinfo : EIATTR_COOP_GROUP_MASK_REGIDS
	.align		4
        /*0034*/ 	.byte	0x04, 0x29
        /*0036*/ 	.short	(.L_2742 - .L_2741)


	//   ....[0]....
.L_2741:
        /*0038*/ 	.word	0xffffffff


	//   ....[1]....
        /*003c*/ 	.word	0xffffffff


	//   ....[2]....
        /*0040*/ 	.word	0xffffffff


	//   ....[3]....
        /*0044*/ 	.word	0xffffffff


	//   ....[4]....
        /*0048*/ 	.word	0xffffffff


	//   ....[5]....
        /*004c*/ 	.word	0xffffffff


	//   ....[6]....
        /*0050*/ 	.word	0xffffffff


	//   ....[7]....
        /*0054*/ 	.word	0xffffffff


	//   ....[8]....
        /*0058*/ 	.word	0xffffffff


	//   ....[9]....
        /*005c*/ 	.word	0xffffffff


	//   ....[10]....
        /*0060*/ 	.word	0xffffffff


	//   ....[11]....
        /*0064*/ 	.word	0xffffffff


	//   ....[12]....
        /*0068*/ 	.word	0xffffffff


	//   ....[13]....
        /*006c*/ 	.word	0xffffffff


	//   ....[14]....
        /*0070*/ 	.word	0xffffffff


	//   ....[15]....
        /*0074*/ 	.word	0xffffffff


	//   ....[16]....
        /*0078*/ 	.word	0xffffffff


	//   ....[17]....
        /*007c*/ 	.word	0xffffffff


	//   ....[18]....
        /*0080*/ 	.word	0xffffffff


	//   ....[19]....
        /*0084*/ 	.word	0xffffffff


	//----- nvinfo : EIATTR_COOP_GROUP_INSTR_OFFSETS
	.align		4
.L_2742:
        /*0088*/ 	.byte	0x04, 0x28
        /*008a*/ 	.short	(.L_2744 - .L_2743)


	//   ....[0]....
.L_2743:
        /*008c*/ 	.word	0x0000da60


	//   ....[1]....
        /*0090*/ 	.word	0x0000da90


	//   ....[2]....
        /*0094*/ 	.word	0x0000dab0


	//   ....[3]....
        /*0098*/ 	.word	0x0000dad0


	//   ....[4]....
        /*009c*/ 	.word	0x0000daf0


	//   ....[5]....
        /*00a0*/ 	.word	0x0000df30


	//   ....[6]....
        /*00a4*/ 	.word	0x0000df50


	//   ....[7]....
        /*00a8*/ 	.word	0x0000df70


	//   ....[8]....
        /*00ac*/ 	.word	0x0000df90


	//   ....[9]....
        /*00b0*/ 	.word	0x0000dfb0


	//   ....[10]....
        /*00b4*/ 	.word	0x0000eac0


	//   ....[11]....
        /*00b8*/ 	.word	0x0000eb40


	//   ....[12]....
        /*00bc*/ 	.word	0x0000eba0


	//   ....[13]....
        /*00c0*/ 	.word	0x0000ec00


	//   ....[14]....
        /*00c4*/ 	.word	0x0000ec60


	//   ....[15]....
        /*00c8*/ 	.word	0x0000f0e0


	//   ....[16]....
        /*00cc*/ 	.word	0x0000f140


	//   ....[17]....
        /*00d0*/ 	.word	0x0000f1a0


	//   ....[18]....
        /*00d4*/ 	.word	0x0000f200


	//   ....[19]....
        /*00d8*/ 	.word	0x0000f270


	//----- nvinfo : EIATTR_EXIT_INSTR_OFFSETS
	.align		4
.L_2744:
        /*00dc*/ 	.byte	0x04, 0x1c
        /*00de*/ 	.short	(.L_2746 - .L_2745)


	//   ....[0]....
.L_2745:
        /*00e0*/ 	.word	0x00000a20


	//   ....[1]....
        /*00e4*/ 	.word	0x0000ea60


	//----- nvinfo : EIATTR_MAX_THREADS
	.align		4
.L_2746:
        /*00e8*/ 	.byte	0x04, 0x05
        /*00ea*/ 	.short	(.L_2748 - .L_2747)
.L_2747:
        /*00ec*/ 	.word	0x00000080
        /*00f0*/ 	.word	0x00000001
        /*00f4*/ 	.word	0x00000001


	//----- nvinfo : EIATTR_CRS_STACK_SIZE
	.align		4
.L_2748:
        /*00f8*/ 	.byte	0x04, 0x1e
        /*00fa*/ 	.short	(.L_2750 - .L_2749)
.L_2749:
        /*00fc*/ 	.word	0x00000000
.L_2750:


//--------------------- .nv.info._ZN10layer_norm13ln_fwd_kernelINS_13Kernel_traitsIf6__halfS2_S2_fjLj1024ELj1ELj4ELj1ELj16ENS_18Kernel_traits_baseILj1024EfS2_S2_S2_fjLj128EEEEELb1ELb0ELb1ELb1EEEvNS_9FwdParamsE --------------------------
	.section	.nv.info._ZN10layer_norm13ln_fwd_kernelINS_13Kernel_traitsIf6__halfS2_S2_fjLj1024ELj1ELj4ELj1ELj16ENS_18Kernel_traits_baseILj1024EfS2_S2_S2_fjLj128EEEEELb1ELb0ELb1ELb1EEEvNS_9FwdParamsE,"",@"SHT_CUDA_INFO"
	.sectionflags	@""
	.align	4


	//----- nvinfo : EIATTR_CUDA_API_VERSION
	.align		4
        /*0000*/ 	.byte	0x04, 0x37
        /*0002*/ 	.short	(.L_2752 - .L_2751)
.L_2751:
        /*0004*/ 	.word	0x00000082


	//----- nvinfo : EIATTR_SW2861232_WAR
	.align		4
.L_2752:
        /*0008*/ 	.byte	0x01, 0x35
	.zero		2


	//----- nvinfo : EIATTR_PARAM_CBANK
	.align		4
        /*000c*/ 	.byte	0x04, 0x0a
        /*000e*/ 	.short	(.L_2754 - .L_2753)
	.align		4
.L_2753:
        /*0010*/ 	.word	index@(.nv.constant0._ZN10layer_norm13ln_fwd_kernelINS_13Kernel_traitsIf6__halfS2_S2_fjLj1024ELj1ELj4ELj1ELj16ENS_18Kernel_traits_baseILj1024EfS2_S2_S2_fjLj128EEEEELb1ELb0ELb1ELb1EEEvNS_9FwdParamsE)
        /*0014*/ 	.short	0x0160
        /*0016*/ 	.short	0x00e8


	//----- nvinfo : EIATTR_CBANK_PARAM_SIZE
	.align		4
.L_2754:
        /*0018*/ 	.byte	0x03, 0x19
        /*001a*/ 	.short	0x00e8


	//----- nvinfo : EIATTR_KPARAM_INFO
	.align		4
        /*001c*/ 	.byte	0x04, 0x17
        /*001e*/ 	.short	(.L_2756 - .L_2755)
.L_2755:
        /*0020*/ 	.word	0x00000000
        /*0024*/ 	.short	0x0000
        /*0026*/ 	.short	0x0000
        /*0028*/ 	.byte	0x00, 0xf0, 0xa1, 0x03


	//----- nvinfo : EIATTR_MAXREG_COUNT
	.align		4
.L_2756:
        /*002c*/ 	.byte	0x03, 0x1b
        /*002e*/ 	.short	0x00ff


	//----- nvinfo : EIATTR_MERCURY_ISA_VERSION
	.align		4
        /*0030*/ 	.byte	0x03, 0x5f
        /*0032*/ 	.short	0x0000


	//----- nvinfo : EIATTR_COOP_GROUP_MASK_REGIDS
	.align		4
        /*0034*/ 	.byte	0x04, 0x29
        /*0036*/ 	.short	(.L_2758 - .L_2757)


	//   ....[0]....
.L_2757:
        /*0038*/ 	.word	0xffffffff


	//   ....[1]....
        /*003c*/ 	.word	0xffffffff


	//   ....[2]....
        /*0040*/ 	.word	0xffffffff


	//   ....[3]....
        /*0044*/ 	.word	0xffffffff


	//   ....[4]....
        /*0048*/ 	.word	0xffffffff


	//   ....[5]....
        /*004c*/ 	.word	0xffffffff


	//   ....[6]....
        /*0050*/ 	.word	0xffffffff


	//   ....[7]....
        /*0054*/ 	.word	0xffffffff


	//   ....[8]....
        /*0058*/ 	.word	0xffffffff


	//   ....[9]....
        /*005c*/ 	.word	0xffffffff


	//   ....[10]....
        /*0060*/ 	.word	0xffffffff


	//   ....[11]....
        /*0064*/ 	.word	0xffffffff


	//   ....[12]....
        /*0068*/ 	.word	0xffffffff


	//   ....[13]....
        /*006c*/ 	.word	0xffffffff


	//   ....[14]....
        /*0070*/ 	.word	0xffffffff


	//   ....[15]....
        /*0074*/ 	.word	0xffffffff


	//   ....[16]....
        /*0078*/ 	.word	0xffffffff


	//   ....[17]....
        /*007c*/ 	.word	0xffffffff


	//   ....[18]....
        /*0080*/ 	.word	0xffffffff


	//   ....[19]....
        /*0084*/ 	.word	0xffffffff


	//----- nvinfo : EIATTR_COOP_GROUP_INSTR_OFFSETS
	.align		4
.L_2758:
        /*0088*/ 	.byte	0x04, 0x28
        /*008a*/ 	.short	(.L_2760 - .L_2759)


	//   ....[0]....
.L_2759:
        /*008c*/ 	.word	0x0000d2a0


	//   ....[1]....
        /*0090*/ 	.word	0x0000d2d0


	//   ....[2]....
        /*0094*/ 	.word	0x0000d2f0


	//   ....[3]....
        /*0098*/ 	.word	0x0000d310


	//   ....[4]....
        /*009c*/ 	.word	0x0000d330


	//   ....[5]....
        /*00a0*/ 	.word	0x0000d760


	//   ....[6]....
        /*00a4*/ 	.word	0x0000d780


	//   ....[7]....
        /*00a8*/ 	.word	0x0000d7a0


	//   ....[8]....
        /*00ac*/ 	.word	0x0000d7c0


	//   ....[9]....
        /*00b0*/ 	.word	0x0000d7e0


	//   ....[10]....
        /*00b4*/ 	.word	0x0000e1f0


	//   ....[11]....
        /*00b8*/ 	.word	0x0000e260


	//   ....[12]....
        /*00bc*/ 	.word	0x0000e2c0


	//   ....[13]....
        /*00c0*/ 	.word	0x0000e320


	//   ....[14]....
        /*00c4*/ 	.word	0x0000e380


	//   ....[15]....
        /*00c8*/ 	.word	0x0000e7f0


	//   ....[16]....
        /*00cc*/ 	.word	0x0000e850


	//   ....[17]....
        /*00d0*/ 	.word	0x0000e8b0


	//   ....[18]....
        /*00d4*/ 	.word	0x0000e910


	//   ....[19]....
        /*00d8*/ 	.word	0x0000e970


	//----- nvinfo : EIATTR_EXIT_INSTR_OFFSETS
	.align		4
.L_2760:
        /*00dc*/ 	.byte	0x04, 0x1c
        /*00de*/ 	.short	(.L_2762 - .L_2761)


	//   ....[0]....
.L_2761:
        /*00e0*/ 	.word	0x000006d0


	//   ....[1]....
        /*00e4*/ 	.word	0x0000e1a0


	//----- nvinfo : EIATTR_MAX_THREADS
	.align		4
.L_2762:
        /*00e8*/ 	.byte	0x04, 0x05
        /*00ea*/ 	.short	(.L_2764 - .L_2763)
.L_2763:
        /*00ec*/ 	.word	0x00000080
        /*00f0*/ 	.word	0x00000001
        /*00f4*/ 	.word	0x00000001


	//----- nvinfo : EIATTR_CRS_STACK_SIZE
	.align		4
.L_2764:
        /*00f8*/ 	.byte	0x04, 0x1e
        /*00fa*/ 	.short	(.L_2766 - .L_2765)
.L_2765:
        /*00fc*/ 	.word	0x00000000
.L_2766:


//--------------------- .nv.info._ZN10layer_norm13ln_fwd_kernelINS_13Kernel_traitsIf6__halfS2_S2_fjLj1024ELj1ELj4ELj1ELj16ENS_18Kernel_traits_baseILj1024EfS2_S2_S2_fjLj128EEEEELb1ELb1ELb0ELb0EEEvNS_9FwdParamsE --------------------------
	.section	.nv.info._ZN10layer_norm13ln_fwd_kernelINS_13Kernel_traitsIf6__halfS2_S2_fjLj1024ELj1ELj4ELj1ELj16ENS_18Kernel_traits_baseILj1024EfS2_S2_S2_fjLj128EEEEELb1ELb1ELb0ELb0EEEvNS_9FwdParamsE,"",@"SHT_CUDA_INFO"
	.sectionflags	@""
	.align	4


	//----- nvinfo : EIATTR_CUDA_API_VERSION
	.align		4
        /*0000*/ 	.byte	0x04, 0x37
        /*0002*/ 	.short	(.L_2768 - .L_2767)
.L_2767:
        /*0004*/ 	.word	0x00000082


	//----- nvinfo : EIATTR_SW2861232_WAR
	.align		4
.L_2768:
        /*0008*/ 	.byte	0x01, 0x35
	.zero		2


	//----- nvinfo : EIATTR_PARAM_CBANK
	.align		4
        /*000c*/ 	.byte	0x04, 0x0a
        /*000e*/ 	.short	(.L_2770 - .L_2769)
	.align		4
.L_2769:
        /*0010*/ 	.word	index@(.nv.constant0._ZN10layer_norm13ln_fwd_kernelINS_13Kernel_traitsIf6__halfS2_S2_fjLj1024ELj1ELj4ELj1ELj16ENS_18Kernel_traits_baseILj1024EfS2_S2_S2_fjLj128EEEEELb1ELb1ELb0ELb0EEEvNS_9FwdParamsE)
        /*0014*/ 	.short	0x0160
        /*0016*/ 	.short	0x00e8


	//----- nvinfo : EIATTR_CBANK_PARAM_SIZE
	.align		4
.L_2770:
        /*0018*/ 	.byte	0x03, 0x19
        /*001a*/ 	.short	0x00e8


	//----- nvinfo : EIATTR_KPARAM_INFO
	.align		4
        /*001c*/ 	.byte	0x04, 0x17
        /*001e*/ 	.short	(.L_2772 - .L_2771)
.L_2771:
        /*0020*/ 	.word	0x00000000
        /*0024*/ 	.short	0x0000
        /*0026*/ 	.short	0x0000
        /*0028*/ 	.byte	0x00, 0xf0, 0xa1, 0x03


	//----- nvinfo : EIATTR_MAXREG_COUNT
	.align		4
.L_2772:
        /*002c*/ 	.byte	0x03, 0x1b
        /*002e*/ 	.short	0x00ff


	//----- nvinfo : EIATTR_MERCURY_ISA_VERSION
	.align		4
        /*0030*/ 	.byte	0x03, 0x5f
        /*0032*/ 	.short	0x0000


	//----- nvinfo : EIATTR_COOP_GROUP_MASK_REGIDS
	.align		4
        /*0034*/ 	.byte	0x04, 0x29
        /*0036*/ 	.short	(.L_2774 - .L_2773)


	//   ....[0]....
.L_2773:
        /*0038*/ 	.word	0xffffffff


	//   ....[1]....
        /*003c*/ 	.word	0xffffffff


	//   ....[2]....
        /*0040*/ 	.word	0xffffffff


	//   ....[3]....
        /*0044*/ 	.word	0xffffffff


	//   ....[4]....
        /*0048*/ 	.word	0xffffffff


	//   ....[5]....
        /*004c*/ 	.word	0xffffffff


	//   ....[6]....
        /*0050*/ 	.word	0xffffffff


	//   ....[7]....
        /*0054*/ 	.word	0xffffffff


	//   ....[8]....
        /*0058*/ 	.word	0xffffffff


	//   ....[9]....
        /*005c*/ 	.word	0xffffffff


	//   ....[10]....
        /*0060*/ 	.word	0xffffffff


	//   ....[11]....
        /*0064*/ 	.word	0xffffffff


	//   ....[12]....
        /*0068*/ 	.word	0xffffffff


	//   ....[13]....
        /*006c*/ 	.word	0xffffffff


	//   ....[14]....
        /*0070*/ 	.word	0xffffffff


	//   ....[15]....
        /*0074*/ 	.word	0xffffffff


	//   ....[16]....
        /*0078*/ 	.word	0xffffffff


	//   ....[17]....
        /*007c*/ 	.word	0xffffffff


	//   ....[18]....
        /*0080*/ 	.word	0xffffffff


	//   ....[19]....
        /*0084*/ 	.word	0xffffffff


	//----- nvinfo : EIATTR_COOP_GROUP_INSTR_OFFSETS
	.align		4
.L_2774:
        /*0088*/ 	.byte	0x04, 0x28
        /*008a*/ 	.short	(.L_2776 - .L_2775)


	//   ....[0]....
.L_2775:
        /*008c*/ 	.word	0x0000c2c0


	//   ....[1]....
        /*0090*/ 	.word	0x0000c2f0


	//   ....[2]....
        /*0094*/ 	.word	0x0000c320


	//   ....[3]....
        /*0098*/ 	.word	0x0000c340


	//   ....[4]....
        /*009c*/ 	.word	0x0000c360


	//   ....[5]....
        /*00a0*/ 	.word	0x0000c7a0


	//   ....[6]....
        /*00a4*/ 	.word	0x0000c7c0


	//   ....[7]....
        /*00a8*/ 	.word	0x0000c7e0


	//   ....[8]....
        /*00ac*/ 	.word	0x0000c800


	//   ....[9]....
        /*00b0*/ 	.word	0x0000c820


	//   ....[10]....
        /*00b4*/ 	.word	0x0000d2c0


	//   ....[11]....
        /*00b8*/ 	.word	0x0000d340


	//   ....[12]....
        /*00bc*/ 	.word	0x0000d3a0


	//   ....[13]....
        /*00c0*/ 	.word	0x0000d400


	//   ....[14]....
        /*00c4*/ 	.word	0x0000d460


	//   ....[15]....
        /*00c8*/ 	.word	0x0000d8f0


	//   ....[16]....
        /*00cc*/ 	.word	0x0000d950


	//   ....[17]....
        /*00d0*/ 	.word	0x0000d9b0


	//   ....[18]....
        /*00d4*/ 	.word	0x0000da10


	//   ....[19]....
        /*00d8*/ 	.word	0x0000da80


	//----- nvinfo : EIATTR_EXIT_INSTR_OFFSETS
	.align		4
.L_2776:
        /*00dc*/ 	.byte	0x04, 0x1c
        /*00de*/ 	.short	(.L_2778 - .L_2777)


	//   ....[0]....
.L_2777:
        /*00e0*/ 	.word	0x00000b30


	//   ....[1]....
        /*00e4*/ 	.word	0x0000d270


	//----- nvinfo : EIATTR_MAX_THREADS
	.align		4
.L_2778:
        /*00e8*/ 	.byte	0x04, 0x05
        /*00ea*/ 	.short	(.L_2780 - .L_2779)
.L_2779:
        /*00ec*/ 	.word	0x00000080
        /*00f0*/ 	.word	0x00000001
        /*00f4*/ 	.word	0x00000001


	//----- nvinfo : EIATTR_CRS_STACK_SIZE
	.align		4
.L_2780:
        /*00f8*/ 	.byte	0x04, 0x1e
        /*00fa*/ 	.short	(.L_2782 - .L_2781)
.L_2781:
        /*00fc*/ 	.word	0x00000000
.L_2782:


//--------------------- .nv.info._ZN10layer_norm13ln_fwd_kernelINS_13Kernel_traitsIf6__halfS2_S2_fjLj1024ELj1ELj4ELj1ELj16ENS_18Kernel_traits_baseILj1024EfS2_S2_S2_fjLj128EEEEELb1ELb1ELb0ELb1EEEvNS_9FwdParamsE --------------------------
	.section	.nv.info._ZN10layer_norm13ln_fwd_kernelINS_13Kernel_traitsIf6__halfS2_S2_fjLj1024ELj1ELj4ELj1ELj16ENS_18Kernel_traits_baseILj1024EfS2_S2_S2_fjLj128EEEEELb1ELb1ELb0ELb1EEEvNS_9FwdParamsE,"",@"SHT_CUDA_INFO"
	.sectionflags	@""
	.align	4


	//----- nvinfo : EIATTR_CUDA_API_VERSION
	.align		4
        /*0000*/ 	.byte	0x04, 0x37
        /*0002*/ 	.short	(.L_2784 - .L_2783)
.L_2783:
        /*0004*/ 	.word	0x00000082


	//----- nvinfo : EIATTR_SW2861232_WAR
	.align		4
.L_2784:
        /*0008*/ 	.byte	0x01, 0x35
	.zero		2


	//----- nvinfo : EIATTR_PARAM_CBANK
	.align		4
        /*000c*/ 	.byte	0x04, 0x0a
        /*000e*/ 	.short	(.L_2786 - .L_2785)
	.align		4
.L_2785:
        /*0010*/ 	.word	index@(.nv.constant0._ZN10layer_norm13ln_fwd_kernelINS_13Kernel_traitsIf6__halfS2_S2_fjLj1024ELj1ELj4ELj1ELj16ENS_18Kernel_traits_baseILj1024EfS2_S2_S2_fjLj128EEEEELb1ELb1ELb0ELb1EEEvNS_9FwdParamsE)
        /*0014*/ 	.short	0x0160
        /*0016*/ 	.short	0x00e8


	//----- nvinfo : EIATTR_CBANK_PARAM_SIZE
	.align		4
.L_2786:
        /*0018*/ 	.byte	0x03, 0x19
        /*001a*/ 	.short	0x00e8


	//----- nvinfo : EIATTR_KPARAM_INFO
	.align		4
        /*001c*/ 	.byte	0x04, 0x17
        /*001e*/ 	.short	(.L_2788 - .L_2787)
.L_2787:
        /*0020*/ 	.word	0x00000000
        /*0024*/ 	.short	0x0000
        /*0026*/ 	.short	0x0000
        /*0028*/ 	.byte	0x00, 0xf0, 0xa1, 0x03


	//----- nvinfo : EIATTR_MAXREG_COUNT
	.align		4
.L_2788:
        /*002c*/ 	.byte	0x03, 0x1b
        /*002e*/ 	.short	0x00ff


	//----- nvinfo : EIATTR_MERCURY_ISA_VERSION
	.align		4
        /*0030*/ 	.byte	0x03, 0x5f
        /*0032*/ 	.short	0x0000


	//----- nvinfo : EIATTR_COOP_GROUP_MASK_REGIDS
	.align		4
        /*0034*/ 	.byte	0x04, 0x29
        /*0036*/ 	.short	(.L_2790 - .L_2789)


	//   ....[0]....
.L_2789:
        /*0038*/ 	.word	0xffffffff


	//   ....[1]....
        /*003c*/ 	.word	0xffffffff


	//   ....[2]....
        /*0040*/ 	.word	0xffffffff


	//   ....[3]....
        /*0044*/ 	.word	0xffffffff


	//   ....[4]....
        /*0048*/ 	.word	0xffffffff


	//   ....[5]....
        /*004c*/ 	.word	0xffffffff


	//   ....[6]....
        /*0050*/ 	.word	0xffffffff


	//   ....[7]....
        /*0054*/ 	.word	0xffffffff


	//   ....[8]....
        /*0058*/ 	.word	0xffffffff


	//   ....[9]....
        /*005c*/ 	.word	0xffffffff


	//   ....[10]....
        /*0060*/ 	.word	0xffffffff


	//   ....[11]....
        /*0064*/ 	.word	0xffffffff


	//   ....[12]....
        /*0068*/ 	.word	0xffffffff


	//   ....[13]....
        /*006c*/ 	.word	0xffffffff


	//   ....[14]....
        /*0070*/ 	.word	0xffffffff


	//   ....[15]....
        /*0074*/ 	.word	0xffffffff


	//   ....[16]....
        /*0078*/ 	.word	0xffffffff


	//   ....[17]....
        /*007c*/ 	.word	0xffffffff


	//   ....[18]....
        /*0080*/ 	.word	0xffffffff


	//   ....[19]....
        /*0084*/ 	.word	0xffffffff


	//----- nvinfo : EIATTR_COOP_GROUP_INSTR_OFFSETS
	.align		4
.L_2790:
        /*0088*/ 	.byte	0x04, 0x28
        /*008a*/ 	.short	(.L_2792 - .L_2791)


	//   ....[0]....
.L_2791:
        /*008c*/ 	.word	0x0000c0c0


	//   ....[1]....
        /*0090*/ 	.word	0x0000c0f0


	//   ....[2]....
        /*0094*/ 	.word	0x0000c110


	//   ....[3]....
        /*0098*/ 	.word	0x0000c130


	//   ....[4]....
        /*009c*/ 	.word	0x0000c150


	//   ....[5]....
        /*00a0*/ 	.word	0x0000c580


	//   ....[6]....
        /*00a4*/ 	.word	0x0000c5a0


	//   ....[7]....
        /*00a8*/ 	.word	0x0000c5c0


	//   ....[8]....
        /*00ac*/ 	.word	0x0000c5e0


	//   ....[9]....
        /*00b0*/ 	.word	0x0000c600


	//   ....[10]....
        /*00b4*/ 	.word	0x0000cf60


	//   ....[11]....
        /*00b8*/ 	.word	0x0000cfd0


	//   ....[12]....
        /*00bc*/ 	.word	0x0000d030


	//   ....[13]....
        /*00c0*/ 	.word	0x0000d090


	//   ....[14]....
        /*00c4*/ 	.word	0x0000d0f0


	//   ....[15]....
        /*00c8*/ 	.word	0x0000d560


	//   ....[16]....
        /*00cc*/ 	.word	0x0000d5c0


	//   ....[17]....
        /*00d0*/ 	.word	0x0000d620


	//   ....[18]....
        /*00d4*/ 	.word	0x0000d680


	//   ....[19]....
        /*00d8*/ 	.word	0x0000d6e0


	//----- nvinfo : EIATTR_EXIT_INSTR_OFFSETS
	.align		4
.L_2792:
        /*00dc*/ 	.byte	0x04, 0x1c
        /*00de*/ 	.short	(.L_2794 - .L_2793)


	//   ....[0]....
.L_2793:
        /*00e0*/ 	.word	0x00000700


	//   ....[1]....
        /*00e4*/ 	.word	0x0000cf10


	//----- nvinfo : EIATTR_MAX_THREADS
	.align		4
.L_2794:
        /*00e8*/ 	.byte	0x04, 0x05
        /*00ea*/ 	.short	(.L_2796 - .L_2795)
.L_2795:
        /*00ec*/ 	.word	0x00000080
        /*00f0*/ 	.word	0x00000001
        /*00f4*/ 	.word	0x00000001


	//----- nvinfo : EIATTR_CRS_STACK_SIZE
	.align		4
.L_2796:
        /*00f8*/ 	.byte	0x04, 0x1e
        /*00fa*/ 	.short	(.L_2798 - .L_2797)
.L_2797:
        /*00fc*/ 	.word	0x00000000
.L_2798:


//--------------------- .nv.info._ZN10layer_norm13ln_fwd_kernelINS_13Kernel_traitsIf6__halfS2_S2_fjLj1024ELj1ELj4ELj1ELj16ENS_18Kernel_traits_baseILj1024EfS2_S2_S2_fjLj128EEEEELb1ELb1ELb1ELb0EEEvNS_9FwdParamsE --------------------------
	.section	.nv.info._ZN10layer_norm13ln_fwd_kernelINS_13Kernel_traitsIf6__halfS2_S2_fjLj1024ELj1ELj4ELj1ELj16ENS_18Kernel_traits_baseILj1024EfS2_S2_S2_fjLj128EEEEELb1ELb1ELb1ELb0EEEvNS_9FwdParamsE,"",@"SHT_CUDA_INFO"
	.sectionflags	@""
	.align	4


	//----- nvinfo : EIATTR_CUDA_API_VERSION
	.align		4
        /*0000*/ 	.byte	0x04, 0x37
        /*0002*/ 	.short	(.L_2800 - .L_2799)
.L_2799:
        /*0004*/ 	.word	0x00000082


	//----- nvinfo : EIATTR_SW2861232_WAR
	.align		4
.L_2800:
        /*0008*/ 	.byte	0x01, 0x35
	.zero		2


	//----- nvinfo : EIATTR_PARAM_CBANK
	.align		4
        /*000c*/ 	.byte	0x04, 0x0a
        /*000e*/ 	.short	(.L_2802 - .L_2801)
	.align		4
.L_2801:
        /*0010*/ 	.word	index@(.nv.constant0._ZN10layer_norm13ln_fwd_kernelINS_13Kernel_traitsIf6__halfS2_S2_fjLj1024ELj1ELj4ELj1ELj16ENS_18Kernel_traits_baseILj1024EfS2_S2_S2_fjLj128EEEEELb1ELb1ELb1ELb0EEEvNS_9FwdParamsE)
        /*0014*/ 	.short	0x0160
        /*0016*/ 	.short	0x00e8


	//----- nvinfo : EIATTR_CBANK_PARAM_SIZE
	.align		4
.L_2802:
        /*0018*/ 	.byte	0x03, 0x19
        /*001a*/ 	.short	0x00e8


	//----- nvinfo : EIATTR_KPARAM_INFO
	.align		4
        /*001c*/ 	.byte	0x04, 0x17
        /*001e*/ 	.short	(.L_2804 - .L_2803)
.L_2803:
        /*0020*/ 	.word	0x00000000
        /*0024*/ 	.short	0x0000
        /*0026*/ 	.short	0x0000
        /*0028*/ 	.byte	0x00, 0xf0, 0xa1, 0x03


	//----- nvinfo : EIATTR_MAXREG_COUNT
	.align		4
.L_2804:
        /*002c*/ 	.byte	0x03, 0x1b
        /*002e*/ 	.short	0x00ff


	//----- nvinfo : EIATTR_MERCURY_ISA_VERSION
	.align		4
        /*0030*/ 	.byte	0x03, 0x5f
        /*0032*/ 	.short	0x0000


	//----- nvinfo : EIATTR_COOP_GROUP_MASK_REGIDS
	.align		4
        /*0034*/ 	.byte	0x04, 0x29
        /*0036*/ 	.short	(.L_2806 - .L_2805)


	//   ....[0]....
.L_2805:
        /*0038*/ 	.word	0xffffffff


	//   ....[1]....
        /*003c*/ 	.word	0xffffffff


	//   ....[2]....
        /*0040*/ 	.word	0xffffffff


	//   ....[3]....
        /*0044*/ 	.word	0xffffffff


	//   ....[4]....
        /*0048*/ 	.word	0xffffffff


	//   ....[5]....
        /*004c*/ 	.word	0xffffffff


	//   ....[6]....
        /*0050*/ 	.word	0xffffffff


	//   ....[7]....
        /*0054*/ 	.word	0xffffffff


	//   ....[8]....
        /*0058*/ 	.word	0xffffffff


	//   ....[9]....
        /*005c*/ 	.word	0xffffffff


	//   ....[10]....
        /*0060*/ 	.word	0xffffffff


	//   ....[11]....
        /*0064*/ 	.word	0xffffffff


	//   ....[12]....
        /*0068*/ 	.word	0xffffffff


	//   ....[13]....
        /*006c*/ 	.word	0xffffffff


	//   ....[14]....
        /*0070*/ 	.word	0xffffffff


	//   ....[15]....
        /*0074*/ 	.word	0xffffffff


	//   ....[16]....
        /*0078*/ 	.word	0xffffffff


	//   ....[17]....
        /*007c*/ 	.word	0xffffffff


	//   ....[18]....
        /*0080*/ 	.word	0xffffffff


	//   ....[19]....
        /*0084*/ 	.word	0xffffffff


	//----- nvinfo : EIATTR_COOP_GROUP_INSTR_OFFSETS
	.align		4
.L_2806:
        /*0088*/ 	.byte	0x04, 0x28
        /*008a*/ 	.short	(.L_2808 - .L_2807)


	//   ....[0]....
.L_2807:
        /*008c*/ 	.word	0x0000de00


	//   ....[1]....
        /*0090*/ 	.word	0x0000de30


	//   ....[2]....
        /*0094*/ 	.word	0x0000de50


	//   ....[3]....
        /*0098*/ 	.word	0x0000de70


	//   ....[4]....
        /*009c*/ 	.word	0x0000de90


	//   ....[5]....
        /*00a0*/ 	.word	0x0000e2d0


	//   ....[6]....
        /*00a4*/ 	.word	0x0000e2f0


	//   ....[7]....
        /*00a8*/ 	.word	0x0000e310


	//   ....[8]....
        /*00ac*/ 	.word	0x0000e330


	//   ....[9]....
        /*00b0*/ 	.word	0x0000e350


	//   ....[10]....
        /*00b4*/ 	.word	0x0000ee50


	//   ....[11]....
        /*00b8*/ 	.word	0x0000eec0


	//   ....[12]....
        /*00bc*/ 	.word	0x0000ef20


	//   ....[13]....
        /*00c0*/ 	.word	0x0000ef80


	//   ....[14]....
        /*00c4*/ 	.word	0x0000efe0


	//   ....[15]....
        /*00c8*/ 	.word	0x0000f470


	//   ....[16]....
        /*00cc*/ 	.word	0x0000f4d0


	//   ....[17]....
        /*00d0*/ 	.word	0x0000f530


	//   ....[18]....
        /*00d4*/ 	.word	0x0000f590


	//   ....[19]....
        /*00d8*/ 	.word	0x0000f600


	//----- nvinfo : EIATTR_EXIT_INSTR_OFFSETS
	.align		4
.L_2808:
        /*00dc*/ 	.byte	0x04, 0x1c
        /*00de*/ 	.short	(.L_2810 - .L_2809)


	//   ....[0]....
.L_2809:
        /*00e0*/ 	.word	0x00000b20


	//   ....[1]....
        /*00e4*/ 	.word	0x0000ee00


	//----- nvinfo : EIATTR_MAX_THREADS
	.align		4
.L_2810:
        /*00e8*/ 	.byte	0x04, 0x05
        /*00ea*/ 	.short	(.L_2812 - .L_2811)
.L_2811:
        /*00ec*/ 	.word	0x00000080
        /*00f0*/ 	.word	0x00000001
        /*00f4*/ 	.word	0x00000001


	//----- nvinfo : EIATTR_CRS_STACK_SIZE
	.align		4
.L_2812:
        /*00f8*/ 	.byte	0x04, 0x1e
        /*00fa*/ 	.short	(.L_2814 - .L_2813)
.L_2813:
        /*00fc*/ 	.word	0x00000000
.L_2814:


//--------------------- .nv.info._ZN10layer_norm13ln_fwd_kernelINS_13Kernel_traitsIf6__halfS2_S2_fjLj1024ELj1ELj4ELj1ELj16ENS_18Kernel_traits_baseILj1024EfS2_S2_S2_fjLj128EEEEELb1ELb1ELb1ELb1EEEvNS_9FwdParamsE --------------------------
	.section	.nv.info._ZN10layer_norm13ln_fwd_kernelINS_13Kernel_traitsIf6__halfS2_S2_fjLj1024ELj1ELj4ELj1ELj16ENS_18Kernel_traits_baseILj1024EfS2_S2_S2_fjLj128EEEEELb1ELb1ELb1ELb1EEEvNS_9FwdParamsE,"",@"SHT_CUDA_INFO"
	.sectionflags	@""
	.align	4


	//----- nvinfo : EIATTR_CUDA_API_VERSION
	.align		4
        /*0000*/ 	.byte	0x04, 0x37
        /*0002*/ 	.short	(.L_2816 - .L_2815)
.L_2815:
        /*0004*/ 	.word	0x00000082


	//----- nvinfo : EIATTR_SW2861232_WAR
	.align		4
.L_2816:
        /*0008*/ 	.byte	0x01, 0x35
	.zero		2


	//----- nvinfo : EIATTR_PARAM_CBANK
	.align		4
        /*000c*/ 	.byte	0x04, 0x0a
        /*000e*/ 	.short	(.L_2818 - .L_2817)
	.align		4
.L_2817:
        /*0010*/ 	.word	index@(.nv.constant0._ZN10layer_norm13ln_fwd_kernelINS_13Kernel_traitsIf6__halfS2_S2_fjLj1024ELj1ELj4ELj1ELj16ENS_18Kernel_traits_baseILj1024EfS2_S2_S2_fjLj128EEEEELb1ELb1ELb1ELb1EEEvNS_9FwdParamsE)
        /*0014*/ 	.short	0x0160
        /*0016*/ 	.short	0x00e8


	//----- nvinfo : EIATTR_CBANK_PARAM_SIZE
	.align		4
.L_2818:
        /*0018*/ 	.byte	0x03, 0x19
        /*001a*/ 	.short	0x00e8


	//----- nvinfo : EIATTR_KPARAM_INFO
	.align		4
        /*001c*/ 	.byte	0x04, 0x17
        /*001e*/ 	.short	(.L_2820 - .L_2819)
.L_2819:
        /*0020*/ 	.word	0x00000000
        /*0024*/ 	.short	0x0000
        /*0026*/ 	.short	0x0000
        /*0028*/ 	.byte	0x00, 0xf0, 0xa1, 0x03


	//----- nvinfo : EIATTR_MAXREG_COUNT
	.align		4
.L_2820:
        /*002c*/ 	.byte	0x03, 0x1b
        /*002e*/ 	.short	0x00ff


	//----- nvinfo : EIATTR_MERCURY_ISA_VERSION
	.align		4
        /*0030*/ 	.byte	0x03, 0x5f
        /*0032*/ 	.short	0x0000


	//----- nvinfo : EIATTR_COOP_GROUP_MASK_REGIDS
	.align		4
        /*0034*/ 	.byte	0x04, 0x29
        /*0036*/ 	.short	(.L_2822 - .L_2821)


	//   ....[0]....
.L_2821:
        /*0038*/ 	.word	0xffffffff


	//   ....[1]....
        /*003c*/ 	.word	0xffffffff


	//   ....[2]....
        /*0040*/ 	.word	0xffffffff


	//   ....[3]....
        /*0044*/ 	.word	0xffffffff


	//   ....[4]....
        /*0048*/ 	.word	0xffffffff


	//   ....[5]....
        /*004c*/ 	.word	0xffffffff


	//   ....[6]....
        /*0050*/ 	.word	0xffffffff


	//   ....[7]....
        /*0054*/ 	.word	0xffffffff


	//   ....[8]....
        /*0058*/ 	.word	0xffffffff


	//   ....[9]....
        /*005c*/ 	.word	0xffffffff


	//   ....[10]....
        /*0060*/ 	.word	0xffffffff


	//   ....[11]....
        /*0064*/ 	.word	0xffffffff


	//   ....[12]....
        /*0068*/ 	.word	0xffffffff


	//   ....[13]....
        /*006c*/ 	.word	0xffffffff


	//   ....[14]....
        /*0070*/ 	.word	0xffffffff


	//   ....[15]....
        /*0074*/ 	.word	0xffffffff


	//   ....[16]....
        /*0078*/ 	.word	0xffffffff


	//   ....[17]....
        /*007c*/ 	.word	0xffffffff


	//   ....[18]....
        /*0080*/ 	.word	0xffffffff


	//   ....[19]....
        /*0084*/ 	.word	0xffffffff


	//----- nvinfo : EIATTR_COOP_GROUP_INSTR_OFFSETS
	.align		4
.L_2822:
        /*0088*/ 	.byte	0x04, 0x28
        /*008a*/ 	.short	(.L_2824 - .L_2823)


	//   ....[0]....
.L_2823:
        /*008c*/ 	.word	0x0000d830


	//   ....[1]....
        /*0090*/ 	.word	0x0000d860


	//   ....[2]....
        /*0094*/ 	.word	0x0000d880


	//   ....[3]....
        /*0098*/ 	.word	0x0000d8a0


	//   ....[4]....
        /*009c*/ 	.word	0x0000d8c0


	//   ....[5]....
        /*00a0*/ 	.word	0x0000dcf0


	//   ....[6]....
        /*00a4*/ 	.word	0x0000dd10


	//   ....[7]....
        /*00a8*/ 	.word	0x0000dd30


	//   ....[8]....
        /*00ac*/ 	.word	0x0000dd50


	//   ....[9]....
        /*00b0*/ 	.word	0x0000dd70


	//   ....[10]....
        /*00b4*/ 	.word	0x0000e780


	//   ....[11]....
        /*00b8*/ 	.word	0x0000e7f0


	//   ....[12]....
        /*00bc*/ 	.word	0x0000e860


	//   ....[13]....
        /*00c0*/ 	.word	0x0000e8d0


	//   ....[14]....
        /*00c4*/ 	.word	0x0000e940


	//   ....[15]....
        /*00c8*/ 	.word	0x0000edb0


	//   ....[16]....
        /*00cc*/ 	.word	0x0000ee10


	//   ....[17]....
        /*00d0*/ 	.word	0x0000ee70


	//   ....[18]....
        /*00d4*/ 	.word	0x0000eed0


	//   ....[19]....
        /*00d8*/ 	.word	0x0000ef30


	//----- nvinfo : EIATTR_EXIT_INSTR_OFFSETS
	.align		4
.L_2824:
        /*00dc*/ 	.byte	0x04, 0x1c
        /*00de*/ 	.short	(.L_2826 - .L_2825)


	//   ....[0]....
.L_2825:
        /*00e0*/ 	.word	0x000006f0


	//   ....[1]....
        /*00e4*/ 	.word	0x0000e720


	//----- nvinfo : EIATTR_MAX_THREADS
	.align		4
.L_2826:
        /*00e8*/ 	.byte	0x04, 0x05
        /*00ea*/ 	.short	(.L_2828 - .L_2827)
.L_2827:
        /*00ec*/ 	.word	0x00000080
        /*00f0*/ 	.word	0x00000001
        /*00f4*/ 	.word	0x00000001


	//----- nvinfo : EIATTR_CRS_STACK_SIZE
	.align		4
.L_2828:
        /*00f8*/ 	.byte	0x04, 0x1e
        /*00fa*/ 	.short	(.L_2830 - .L_2829)
.L_2829:
        /*00fc*/ 	.word	0x00000000
.L_2830:


//--------------------- .nv.info._ZN10layer_norm13ln_fwd_kernelINS_13Kernel_traitsI6__halfS2_fS2_fjLj1024ELj1ELj4ELj1ELj16ENS_18Kernel_traits_baseILj1024ES2_S2_fS2_fjLj128EEEEELb0ELb0ELb0ELb0EEEvNS_9FwdParamsE --------------------------
	.section	.nv.info._ZN10layer_norm13ln_fwd_kernelINS_13Kernel_traitsI6__halfS2_fS2_fjLj1024ELj1ELj4ELj1ELj16ENS_18Kernel_traits_baseILj1024ES2_S2_fS2_fjLj128EEEEELb0ELb0ELb0ELb0EEEvNS_9FwdParamsE,"",@"SHT_CUDA_INFO"
	.sectionflags	@""
	.align	4


	//----- nvinfo : EIATTR_CUDA_API_VERSION
	.align		4
        /*0000*/ 	.byte	0x04, 0x37
        /*0002*/ 	.short	(.L_2832 - .L_2831)
.L_2831:
        /*0004*/ 	.word	0x00000082


	//----- nvinfo : EIATTR_SW2861232_WAR
	.align		4
.L_2832:
        /*0008*/ 	.byte	0x01, 0x35
	.zero		2


	//----- nvinfo : EIATTR_PARAM_CBANK
	.align		4
        /*000c*/ 	.byte	0x04, 0x0a
        /*000e*/ 	.short	(.L_2834 - .L_2833)
	.align		4
.L_2833:
        /*0010*/ 	.word	index@(.nv.constant0._ZN10layer_norm13ln_fwd_kernelINS_13Kernel_traitsI6__halfS2_fS2_fjLj1024ELj1ELj4ELj1ELj16ENS_18Kernel_traits_baseILj1024ES2_S2_fS2_fjLj128EEEEELb0ELb0ELb0ELb0EEEvNS_9FwdParamsE)
        /*0014*/ 	.short	0x0160
        /*0016*/ 	.short	0x00e8


	//----- nvinfo : EIATTR_CBANK_PARAM_SIZE
	.align		4
.L_2834:
        /*0018*/ 	.byte	0x03, 0x19
        /*001a*/ 	.short	0x00e8


	//----- nvinfo : EIATTR_KPARAM_INFO
	.align		4
        /*001c*/ 	.byte	0x04, 0x17
        /*001e*/ 	.short	(.L_2836 - .L_2835)
.L_2835:
        /*0020*/ 	.word	0x00000000
        /*0024*/ 	.short	0x0000
        /*0026*/ 	.short	0x0000
        /*0028*/ 	.byte	0x00, 0xf0, 0xa1, 0x03


	//----- nvinfo : EIATTR_MAXREG_COUNT
	.align		4
.L_2836:
        /*002c*/ 	.byte	0x03, 0x1b
        /*002e*/ 	.short	0x00ff


	//----- nvinfo : EIATTR_MERCURY_ISA_VERSION
	.align		4
        /*0030*/ 	.byte	0x03, 0x5f
        /*0032*/ 	.short	0x0000


	//----- nvinfo : EIATTR_COOP_GROUP_MASK_REGIDS
	.align		4
        /*0034*/ 	.byte	0x04, 0x29
        /*0036*/ 	.short	(.L_2838 - .L_2837)


	//   ....[0]....
.L_2837:
        /*0038*/ 	.word	0xffffffff


	//   ....[1]....
        /*003c*/ 	.word	0xffffffff


	//   ....[2]....
        /*0040*/ 	.word	0xffffffff


	//   ....[3]....
        /*0044*/ 	.word	0xffffffff


	//   ....[4]....
        /*0048*/ 	.word	0xffffffff


	//   ....[5]....
        /*004c*/ 	.word	0xffffffff


	//   ....[6]....
        /*0050*/ 	.word	0xffffffff


	//   ....[7]....
        /*0054*/ 	.word	0xffffffff


	//   ....[8]....
        /*0058*/ 	.word	0xffffffff


	//   ....[9]....
        /*005c*/ 	.word	0xffffffff


	//   ....[10]....
        /*0060*/ 	.word	0xffffffff


	//   ....[11]....
        /*0064*/ 	.word	0xffffffff


	//   ....[12]....
        /*0068*/ 	.word	0xffffffff


	//   ....[13]....
        /*006c*/ 	.word	0xffffffff


	//   ....[14]....
        /*0070*/ 	.word	0xffffffff


	//   ....[15]....
        /*0074*/ 	.word	0xffffffff


	//   ....[16]....
        /*0078*/ 	.word	0xffffffff


	//   ....[17]....
        /*007c*/ 	.word	0xffffffff


	//   ....[18]....
        /*0080*/ 	.word	0xffffffff


	//   ....[19]....
        /*0084*/ 	.word	0xffffffff


	//----- nvinfo : EIATTR_COOP_GROUP_INSTR_OFFSETS
	.align		4
.L_2838:
        /*0088*/ 	.byte	0x04, 0x28
        /*008a*/ 	.short	(.L_2840 - .L_2839)


	//   ....[0]....
.L_2839:
        /*008c*/ 	.word	0x000016b0


	//   ....[1]....
        /*0090*/ 	.word	0x000016e0


	//   ....[2]....
        /*0094*/ 	.word	0x00001700


	//   ....[3]....
        /*0098*/ 	.word	0x00001720


	//   ....[4]....
        /*009c*/ 	.word	0x00001740


	//   ....[5]....
        /*00a0*/ 	.word	0x00001b80


	//   ....[6]....
        /*00a4*/ 	.word	0x00001ba0


	//   ....[7]....
        /*00a8*/ 	.word	0x00001bc0


	//   ....[8]....
        /*00ac*/ 	.word	0x00001be0


	//   ....[9]....
        /*00b0*/ 	.word	0x00001c00


	//   ....[10]....
        /*00b4*/ 	.word	0x00002670


	//   ....[11]....
        /*00b8*/ 	.word	0x000026f0


	//   ....[12]....
        /*00bc*/ 	.word	0x00002750


	//   ....[13]....
        /*00c0*/ 	.word	0x000027b0


	//   ....[14]....
        /*00c4*/ 	.word	0x00002810


	//   ....[15]....
        /*00c8*/ 	.word	0x00002c90


	//   ....[16]....
        /*00cc*/ 	.word	0x00002cf0


	//   ....[17]....
        /*00d0*/ 	.word	0x00002d50


	//   ....[18]....
        /*00d4*/ 	.word	0x00002db0


	//   ....[19]....
        /*00d8*/ 	.word	0x00002e20


	//----- nvinfo : EIATTR_EXIT_INSTR_OFFSETS
	.align		4
.L_2840:
        /*00dc*/ 	.byte	0x04, 0x1c
        /*00de*/ 	.short	(.L_2842 - .L_2841)


	//   ....[0]....
.L_2841:
        /*00e0*/ 	.word	0x00000490


	//   ....[1]....
        /*00e4*/ 	.word	0x00002610


	//----- nvinfo : EIATTR_MAX_THREADS
	.align		4
.L_2842:
        /*00e8*/ 	.byte	0x04, 0x05
        /*00ea*/ 	.short	(.L_2844 - .L_2843)
.L_2843:
        /*00ec*/ 	.word	0x00000080
        /*00f0*/ 	.word	0x00000001
        /*00f4*/ 	.word	0x00000001


	//----- nvinfo : EIATTR_CRS_STACK_SIZE
	.align		4
.L_2844:
        /*00f8*/ 	.byte	0x04, 0x1e
        /*00fa*/ 	.short	(.L_2846 - .L_2845)
.L_2845:
        /*00fc*/ 	.word	0x00000000
.L_2846:


//--------------------- .nv.info._ZN10layer_norm13ln_fwd_kernelINS_13Kernel_traitsI6__halfS2_fS2_fjLj1024ELj1ELj4ELj1ELj16ENS_18Kernel_traits_baseILj1024ES2_S2_fS2_fjLj128EEEEELb0ELb0ELb0ELb1EEEvNS_9FwdParamsE --------------------------
	.section	.nv.info._ZN10layer_norm13ln_fwd_kernelINS_13Kernel_traitsI6__halfS2_fS2_fjLj1024ELj1ELj4ELj1ELj16ENS_18Kernel_traits_baseILj1024ES2_S2_fS2_fjLj128EEEEELb0ELb0ELb0ELb1EEEvNS_9FwdParamsE,"",@"SHT_CUDA_INFO"
	.sectionflags	@""
	.align	4


	//----- nvinfo : EIATTR_CUDA_API_VERSION
	.align		4
        /*0000*/ 	.byte	0x04, 0x37
        /*0002*/ 	.short	(.L_2848 - .L_2847)
.L_2847:
        /*0004*/ 	.word	0x00000082


	//----- nvinfo : EIATTR_SW2861232_WAR
	.align		4
.L_2848:
        /*0008*/ 	.byte	0x01, 0x35
	.zero		2


	//----- nvinfo : EIATTR_PARAM_CBANK
	.align		4
        /*000c*/ 	.byte	0x04, 0x0a
        /*000e*/ 	.short	(.L_2850 - .L_2849)
	.align		4
.L_2849:
        /*0010*/ 	.word	index@(.nv.constant0._ZN10layer_norm13ln_fwd_kernelINS_13Kernel_traitsI6__halfS2_fS2_fjLj1024ELj1ELj4ELj1ELj16ENS_18Kernel_traits_baseILj1024ES2_S2_fS2_fjLj128EEEEELb0ELb0ELb0ELb1EEEvNS_9FwdParamsE)
        /*0014*/ 	.short	0x0160
        /*0016*/ 	.short	0x00e8


	//----- nvinfo : EIATTR_CBANK_PARAM_SIZE
	.align		4
.L_2850:
        /*0018*/ 	.byte	0x03, 0x19
        /*001a*/ 	.short	0x00e8


	//----- nvinfo : EIATTR_KPARAM_INFO
	.align		4
        /*001c*/ 	.byte	0x04, 0x17
        /*001e*/ 	.short	(.L_2852 - .L_2851)
.L_2851:
        /*0020*/ 	.word	0x00000000
        /*0024*/ 	.short	0x0000
        /*0026*/ 	.short	0x0000
        /*0028*/ 	.byte	0x00, 0xf0, 0xa1, 0x03


	//----- nvinfo : EIATTR_MAXREG_COUNT
	.align		4
.L_2852:
        /*002c*/ 	.byte	0x03, 0x1b
        /*002e*/ 	.short	0x00ff


	//----- nvinfo : EIATTR_MERCURY_ISA_VERSION
	.align		4
        /*0030*/ 	.byte	0x03, 0x5f
        /*0032*/ 	.short	0x0000


	//----- nvinfo : EIATTR_COOP_GROUP_MASK_REGIDS
	.align		4
        /*0034*/ 	.byte	0x04, 0x29
        /*0036*/ 	.short	(.L_2854 - .L_2853)


	//   ....[0]....
.L_2853:
        /*0038*/ 	.word	0xffffffff


	//   ....[1]....
        /*003c*/ 	.word	0xffffffff


	//   ....[2]....
        /*0040*/ 	.word	0xffffffff


	//   ....[3]....
        /*0044*/ 	.word	0xffffffff


	//   ....[4]....
        /*0048*/ 	.word	0xffffffff


	//   ....[5]....
        /*004c*/ 	.word	0xffffffff


	//   ....[6]....
        /*0050*/ 	.word	0xffffffff


	//   ....[7]....
        /*0054*/ 	.word	0xffffffff


	//   ....[8]....
        /*0058*/ 	.word	0xffffffff


	//   ....[9]....
        /*005c*/ 	.word	0xffffffff


	//   ....[10]....
        /*0060*/ 	.word	0xffffffff


	//   ....[11]....
        /*0064*/ 	.word	0xffffffff


	//   ....[12]....
        /*0068*/ 	.word	0xffffffff


	//   ....[13]....
        /*006c*/ 	.word	0xffffffff


	//   ....[14]....
        /*0070*/ 	.word	0xffffffff


	//   ....[15]....
        /*0074*/ 	.word	0xffffffff


	//   ....[16]....
        /*0078*/ 	.word	0xffffffff


	//   ....[17]....
        /*007c*/ 	.word	0xffffffff


	//   ....[18]....
        /*0080*/ 	.word	0xffffffff


	//   ....[19]....
        /*0084*/ 	.word	0xffffffff


	//----- nvinfo : EIATTR_COOP_GROUP_INSTR_OFFSETS
	.align		4
.L_2854:
        /*0088*/ 	.byte	0x04, 0x28
        /*008a*/ 	.short	(.L_2856 - .L_2855)


	//   ....[0]....
.L_2855:
        /*008c*/ 	.word	0x00001320


	//   ....[1]....
        /*0090*/ 	.word	0x00001350


	//   ....[2]....
        /*0094*/ 	.word	0x00001370


	//   ....[3]....
        /*0098*/ 	.word	0x00001390


	//   ....[4]....
        /*009c*/ 	.word	0x000013b0


	//   ....[5]....
        /*00a0*/ 	.word	0x000017e0


	//   ....[6]....
        /*00a4*/ 	.word	0x00001800


	//   ....[7]....
        /*00a8*/ 	.word	0x00001820


	//   ....[8]....
        /*00ac*/ 	.word	0x00001840


	//   ....[9]....
        /*00b0*/ 	.word	0x00001860


	//   ....[10]....
        /*00b4*/ 	.word	0x00002270


	//   ....[11]....
        /*00b8*/ 	.word	0x000022e0


	//   ....[12]....
        /*00bc*/ 	.word	0x00002340


	//   ....[13]....
        /*00c0*/ 	.word	0x000023a0


	//   ....[14]....
        /*00c4*/ 	.word	0x00002400


	//   ....[15]....
        /*00c8*/ 	.word	0x00002870


	//   ....[16]....
        /*00cc*/ 	.word	0x000028d0


	//   ....[17]....
        /*00d0*/ 	.word	0x00002930


	//   ....[18]....
        /*00d4*/ 	.word	0x00002990


	//   ....[19]....
        /*00d8*/ 	.word	0x000029f0


	//----- nvinfo : EIATTR_EXIT_INSTR_OFFSETS
	.align		4
.L_2856:
        /*00dc*/ 	.byte	0x04, 0x1c
        /*00de*/ 	.short	(.L_2858 - .L_2857)


	//   ....[0]....
.L_2857:
        /*00e0*/ 	.word	0x00000130


	//   ....[1]....
        /*00e4*/ 	.word	0x00002220


	//----- nvinfo : EIATTR_MAX_THREADS
	.align		4
.L_2858:
        /*00e8*/ 	.byte	0x04, 0x05
        /*00ea*/ 	.short	(.L_2860 - .L_2859)
.L_2859:
        /*00ec*/ 	.word	0x00000080
        /*00f0*/ 	.word	0x00000001
        /*00f4*/ 	.word	0x00000001


	//----- nvinfo : EIATTR_CRS_STACK_SIZE
	.align		4
.L_2860:
        /*00f8*/ 	.byte	0x04, 0x1e
        /*00fa*/ 	.short	(.L_2862 - .L_2861)
.L_2861:
        /*00fc*/ 	.word	0x00000000
.L_2862:


//--------------------- .nv.info._ZN10layer_norm13ln_fwd_kernelINS_13Kernel_traitsI6__halfS2_fS2_fjLj1024ELj1ELj4ELj1ELj16ENS_18Kernel_traits_baseILj1024ES2_S2_fS2_fjLj128EEEEELb0ELb0ELb1ELb0EEEvNS_9FwdParamsE --------------------------
	.section	.nv.info._ZN10layer_norm13ln_fwd_kernelINS_13Kernel_traitsI6__halfS2_fS2_fjLj1024ELj1ELj4ELj1ELj16ENS_18Kernel_traits_baseILj1024ES2_S2_fS2_fjLj128EEEEELb0ELb0ELb1ELb0EEEvNS_9FwdParamsE,"",@"SHT_CUDA_INFO"
	.sectionflags	@""
	.align	4


	//----- nvinfo : EIATTR_CUDA_API_VERSION
	.align		4
        /*0000*/ 	.byte	0x04, 0x37
        /*0002*/ 	.short	(.L_2864 - .L_2863)
.L_2863:
        /*0004*/ 	.word	0x00000082


	//----- nvinfo : EIATTR_SW2861232_WAR
	.align		4
.L_2864:
        /*0008*/ 	.byte	0x01, 0x35
	.zero		2


	//----- nvinfo : EIATTR_PARAM_CBANK
	.align		4
        /*000c*/ 	.byte	0x04, 0x0a
        /*000e*/ 	.short	(.L_2866 - .L_2865)
	.align		4
.L_2865:
        /*0010*/ 	.word	index@(.nv.constant0._ZN10layer_norm13ln_fwd_kernelINS_13Kernel_traitsI6__halfS2_fS2_fjLj1024ELj1ELj4ELj1ELj16ENS_18Kernel_traits_baseILj1024ES2_S2_fS2_fjLj128EEEEELb0ELb0ELb1ELb0EEEvNS_9FwdParamsE)
        /*0014*/ 	.short	0x0160
        /*0016*/ 	.short	0x00e8


	//----- nvinfo : EIATTR_CBANK_PARAM_SIZE
	.align		4
.L_2866:
        /*0018*/ 	.byte	0x03, 0x19
        /*001a*/ 	.short	0x00e8


	//----- nvinfo : EIATTR_KPARAM_INFO
	.align		4
        /*001c*/ 	.byte	0x04, 0x17
        /*001e*/ 	.short	(.L_2868 - .L_2867)
.L_2867:
        /*0020*/ 	.word	0x00000000
        /*0024*/ 	.short	0x0000
        /*0026*/ 	.short	0x0000
        /*0028*/ 	.byte	0x00, 0xf0, 0xa1, 0x03


	//----- nvinfo : EIATTR_MAXREG_COUNT
	.align		4
.L_2868:
        /*002c*/ 	.byte	0x03, 0x1b
        /*002e*/ 	.short	0x00ff


	//----- nvinfo : EIATTR_MERCURY_ISA_VERSION
	.align		4
        /*0030*/ 	.byte	0x03, 0x5f
        /*0032*/ 	.short	0x0000


	//----- nvinfo : EIATTR_COOP_GROUP_MASK_REGIDS
	.align		4
        /*0034*/ 	.byte	0x04, 0x29
        /*0036*/ 	.short	(.L_2870 - .L_2869)


	//   ....[0]....
.L_2869:
        /*0038*/ 	.word	0xffffffff


	//   ....[1]....
        /*003c*/ 	.word	0xffffffff


	//   ....[2]....
        /*0040*/ 	.word	0xffffffff


	//   ....[3]....
        /*0044*/ 	.word	0xffffffff


	//   ....[4]....
        /*0048*/ 	.word	0xffffffff


	//   ....[5]....
        /*004c*/ 	.word	0xffffffff


	//   ....[6]....
        /*0050*/ 	.word	0xffffffff


	//   ....[7]....
        /*0054*/ 	.word	0xffffffff


	//   ....[8]....
        /*0058*/ 	.word	0xffffffff


	//   ....[9]....
        /*005c*/ 	.word	0xffffffff


	//   ....[10]....
        /*0060*/ 	.word	0xffffffff


	//   ....[11]....
        /*0064*/ 	.word	0xffffffff


	//   ....[12]....
        /*0068*/ 	.word	0xffffffff


	//   ....[13]....
        /*006c*/ 	.word	0xffffffff


	//   ....[14]....
        /*0070*/ 	.word	0xffffffff


	//   ....[15]....
        /*0074*/ 	.word	0xffffffff


	//   ....[16]....
        /*0078*/ 	.word	0xffffffff


	//   ....[17]....
        /*007c*/ 	.word	0xffffffff


	//   ....[18]....
        /*0080*/ 	.word	0xffffffff


	//   ....[19]....
        /*0084*/ 	.word	0xffffffff


	//----- nvinfo : EIATTR_COOP_GROUP_INSTR_OFFSETS
	.align		4
.L_2870:
        /*0088*/ 	.byte	0x04, 0x28
        /*008a*/ 	.short	(.L_2872 - .L_2871)


	//   ....[0]....
.L_2871:
        /*008c*/ 	.word	0x000022f0


	//   ....[1]....
        /*0090*/ 	.word	0x00002320


	//   ....[2]....
        /*0094*/ 	.word	0x00002340


	//   ....[3]....
        /*0098*/ 	.word	0x00002360


	//   ....[4]....
        /*009c*/ 	.word	0x00002380


	//   ....[5]....
        /*00a0*/ 	.word	0x000027c0


	//   ....[6]....
        /*00a4*/ 	.word	0x000027e0


	//   ....[7]....
        /*00a8*/ 	.word	0x00002800


	//   ....[8]....
        /*00ac*/ 	.word	0x00002820


	//   ....[9]....
        /*00b0*/ 	.word	0x00002840


	//   ....[10]....
        /*00b4*/ 	.word	0x00003330


	//   ....[11]....
        /*00b8*/ 	.word	0x00003390


	//   ....[12]....
        /*00bc*/ 	.word	0x000033f0


	//   ....[13]....
        /*00c0*/ 	.word	0x00003450


	//   ....[14]....
        /*00c4*/ 	.word	0x000034b0


	//   ....[15]....
        /*00c8*/ 	.word	0x00003940


	//   ....[16]....
        /*00cc*/ 	.word	0x000039a0


	//   ....[17]....
        /*00d0*/ 	.word	0x00003a00


	//   ....[18]....
        /*00d4*/ 	.word	0x00003a60


	//   ....[19]....
        /*00d8*/ 	.word	0x00003ac0


	//----- nvinfo : EIATTR_EXIT_INSTR_OFFSETS
	.align		4
.L_2872:
        /*00dc*/ 	.byte	0x04, 0x1c
        /*00de*/ 	.short	(.L_2874 - .L_2873)


	//   ....[0]....
.L_2873:
        /*00e0*/ 	.word	0x00000490


	//   ....[1]....
        /*00e4*/ 	.word	0x000032d0


	//----- nvinfo : EIATTR_MAX_THREADS
	.align		4
.L_2874:
        /*00e8*/ 	.byte	0x04, 0x05
        /*00ea*/ 	.short	(.L_2876 - .L_2875)
.L_2875:
        /*00ec*/ 	.word	0x00000080
        /*00f0*/ 	.word	0x00000001
        /*00f4*/ 	.word	0x00000001


	//----- nvinfo : EIATTR_CRS_STACK_SIZE
	.align		4
.L_2876:
        /*00f8*/ 	.byte	0x04, 0x1e
        /*00fa*/ 	.short	(.L_2878 - .L_2877)
.L_2877:
        /*00fc*/ 	.word	0x00000000
.L_2878:


//--------------------- .nv.info._ZN10layer_norm13ln_fwd_kernelINS_13Kernel_traitsI6__halfS2_fS2_fjLj1024ELj1ELj4ELj1ELj16ENS_18Kernel_traits_baseILj1024ES2_S2_fS2_fjLj128EEEEELb0ELb0ELb1ELb1EEEvNS_9FwdParamsE --------------------------
	.section	.nv.info._ZN10layer_norm13ln_fwd_kernelINS_13Kernel_traitsI6__halfS2_fS2_fjLj1024ELj1ELj4ELj1ELj16ENS_18Kernel_traits_baseILj1024ES2_S2_fS2_fjLj128EEEEELb0ELb0ELb1ELb1EEEvNS_9FwdParamsE,"",@"SHT_CUDA_INFO"
	.sectionflags	@""
	.align	4


	//----- nvinfo : EIATTR_CUDA_API_VERSION
	.align		4
        /*0000*/ 	.byte	0x04, 0x37
        /*0002*/ 	.short	(.L_2880 - .L_2879)
.L_2879:
        /*0004*/ 	.word	0x00000082


	//----- nvinfo : EIATTR_SW2861232_WAR
	.align		4
.L_2880:
        /*0008*/ 	.byte	0x01, 0x35
	.zero		2


	//----- nvinfo : EIATTR_PARAM_CBANK
	.align		4
        /*000c*/ 	.byte	0x04, 0x0a
        /*000e*/ 	.short	(.L_2882 - .L_2881)
	.align		4
.L_2881:
        /*0010*/ 	.word	index@(.nv.constant0._ZN10layer_norm13ln_fwd_kernelINS_13Kernel_traitsI6__halfS2_fS2_fjLj1024ELj1ELj4ELj1ELj16ENS_18Kernel_traits_baseILj1024ES2_S2_fS2_fjLj128EEEEELb0ELb0ELb1ELb1EEEvNS_9FwdParamsE)
        /*0014*/ 	.short	0x0160
        /*0016*/ 	.short	0x00e8


	//----- nvinfo : EIATTR_CBANK_PARAM_SIZE
	.align		4
.L_2882:
        /*0018*/ 	.byte	0x03, 0x19
        /*001a*/ 	.short	0x00e8


	//----- nvinfo : EIATTR_KPARAM_INFO
	.align		4
        /*001c*/ 	.byte	0x04, 0x17
        /*001e*/ 	.short	(.L_2884 - .L_2883)
.L_2883:
        /*0020*/ 	.word	0x00000000
        /*0024*/ 	.short	0x0000
        /*0026*/ 	.short	0x0000
        /*0028*/ 	.byte	0x00, 0xf0, 0xa1, 0x03


	//----- nvinfo : EIATTR_MAXREG_COUNT
	.align		4
.L_2884:
        /*002c*/ 	.byte	0x03, 0x1b
        /*002e*/ 	.short	0x00ff


	//----- nvinfo : EIATTR_MERCURY_ISA_VERSION
	.align		4
        /*0030*/ 	.byte	0x03, 0x5f
        /*0032*/ 	.short	0x0000


	//----- nvinfo : EIATTR_COOP_GROUP_MASK_REGIDS
	.align		4
        /*0034*/ 	.byte	0x04, 0x29
        /*0036*/ 	.short	(.L_2886 - .L_2885)


	//   ....[0]....
.L_2885:
        /*0038*/ 	.word	0xffffffff


	//   ....[1]....
        /*003c*/ 	.word	0xffffffff


	//   ....[2]....
        /*0040*/ 	.word	0xffffffff


	//   ....[3]....
        /*0044*/ 	.word	0xffffffff


	//   ....[4]....
        /*0048*/ 	.word	0xffffffff


	//   ....[5]....
        /*004c*/ 	.word	0xffffffff


	//   ....[6]....
        /*0050*/ 	.word	0xffffffff


	//   ....[7]....
        /*0054*/ 	.word	0xffffffff


	//   ....[8]....
        /*0058*/ 	.word	0xffffffff


	//   ....[9]....
        /*005c*/ 	.word	0xffffffff


	//   ....[10]....
        /*0060*/ 	.word	0xffffffff


	//   ....[11]....
        /*0064*/ 	.word	0xffffffff


	//   ....[12]....
        /*0068*/ 	.word	0xffffffff


	//   ....[13]....
        /*006c*/ 	.word	0xffffffff


	//   ....[14]....
        /*0070*/ 	.word	0xffffffff


	//   ....[15]....
        /*0074*/ 	.word	0xffffffff


	//   ....[16]....
        /*0078*/ 	.word	0xffffffff


	//   ....[17]....
        /*007c*/ 	.word	0xffffffff


	//   ....[18]....
        /*0080*/ 	.word	0xffffffff


	//   ....[19]....
        /*0084*/ 	.word	0xffffffff


	//----- nvinfo : EIATTR_COOP_GROUP_INSTR_OFFSETS
	.align		4
.L_2886:
        /*0088*/ 	.byte	0x04, 0x28
        /*008a*/ 	.short	(.L_2888 - .L_2887)


	//   ....[0]....
.L_2887:
        /*008c*/ 	.word	0x00001d00


	//   ....[1]....
        /*0090*/ 	.word	0x00001d30


	//   ....[2]....
        /*0094*/ 	.word	0x00001d50


	//   ....[3]....
        /*0098*/ 	.word	0x00001d70


	//   ....[4]....
        /*009c*/ 	.word	0x00001d90


	//   ....[5]....
        /*00a0*/ 	.word	0x000021c0


	//   ....[6]....
        /*00a4*/ 	.word	0x000021e0


	//   ....[7]....
        /*00a8*/ 	.word	0x00002200


	//   ....[8]....
        /*00ac*/ 	.word	0x00002220


	//   ....[9]....
        /*00b0*/ 	.word	0x00002240


	//   ....[10]....
        /*00b4*/ 	.word	0x00002d70


	//   ....[11]....
        /*00b8*/ 	.word	0x00002de0


	//   ....[12]....
        /*00bc*/ 	.word	0x00002e40


	//   ....[13]....
        /*00c0*/ 	.word	0x00002ea0


	//   ....[14]....
        /*00c4*/ 	.word	0x00002f00


	//   ....[15]....
        /*00c8*/ 	.word	0x00003370


	//   ....[16]....
        /*00cc*/ 	.word	0x000033d0


	//   ....[17]....
        /*00d0*/ 	.word	0x00003430


	//   ....[18]....
        /*00d4*/ 	.word	0x00003490


	//   ....[19]....
        /*00d8*/ 	.word	0x000034f0


	//----- nvinfo : EIATTR_EXIT_INSTR_OFFSETS
	.align		4
.L_2888:
        /*00dc*/ 	.byte	0x04, 0x1c
        /*00de*/ 	.short	(.L_2890 - .L_2889)


	//   ....[0]....
.L_2889:
        /*00e0*/ 	.word	0x00000130


	//   ....[1]....
        /*00e4*/ 	.word	0x00002d20


	//----- nvinfo : EIATTR_MAX_THREADS
	.align		4
.L_2890:
        /*00e8*/ 	.byte	0x04, 0x05
        /*00ea*/ 	.short	(.L_2892 - .L_2891)
.L_2891:
        /*00ec*/ 	.word	0x00000080
        /*00f0*/ 	.word	0x00000001
        /*00f4*/ 	.word	0x00000001


	//----- nvinfo : EIATTR_CRS_STACK_SIZE
	.align		4
.L_2892:
        /*00f8*/ 	.byte	0x04, 0x1e
        /*00fa*/ 	.short	(.L_2894 - .L_2893)
.L_2893:
        /*00fc*/ 	.word	0x00000000
.L_2894:


//--------------------- .nv.info._ZN10layer_norm13ln_fwd_kernelINS_13Kernel_traitsI6__halfS2_fS2_fjLj1024ELj1ELj4ELj1ELj16ENS_18Kernel_traits_baseILj1024ES2_S2_fS2_fjLj128EEEEELb0ELb1ELb0ELb0EEEvNS_9FwdParamsE --------------------------
	.section	.nv.info._ZN10layer_norm13ln_fwd_kernelINS_13Kernel_traitsI6__halfS2_fS2_fjLj1024ELj1ELj4ELj1ELj16ENS_18Kernel_traits_baseILj1024ES2_S2_fS2_fjLj128EEEEELb0ELb1ELb0ELb0EEEvNS_9FwdParamsE,"",@"SHT_CUDA_INFO"
	.sectionflags	@""
	.align	4


	//----- nvinfo : EIATTR_CUDA_API_VERSION
	.align		4
        /*0000*/ 	.byte	0x04, 0x37
        /*0002*/ 	.short	(.L_2896 - .L_2895)
.L_2895:
        /*0004*/ 	.word	0x00000082


	//----- nvinfo : EIATTR_SW2861232_WAR
	.align		4
.L_2896:
        /*0008*/ 	.byte	0x01, 0x35
	.zero		2


	//----- nvinfo : EIATTR_PARAM_CBANK
	.align		4
        /*000c*/ 	.byte	0x04, 0x0a
        /*000e*/ 	.short	(.L_2898 - .L_2897)
	.align		4
.L_2897:
        /*0010*/ 	.word	index@(.nv.constant0._ZN10layer_norm13ln_fwd_kernelINS_13Kernel_traitsI6__halfS2_fS2_fjLj1024ELj1ELj4ELj1ELj16ENS_18Kernel_traits_baseILj1024ES2_S2_fS2_fjLj128EEEEELb0ELb1ELb0ELb0EEEvNS_9FwdParamsE)
        /*0014*/ 	.short	0x0160
        /*0016*/ 	.short	0x00e8


	//----- nvinfo : EIATTR_CBANK_PARAM_SIZE
	.align		4
.L_2898:
        /*0018*/ 	.byte	0x03, 0x19
        /*001a*/ 	.short	0x00e8


	//----- nvinfo : EIATTR_KPARAM_INFO
	.align		4
        /*001c*/ 	.byte	0x04, 0x17
        /*001e*/ 	.short	(.L_2900 - .L_2899)
.L_2899:
        /*0020*/ 	.word	0x00000000
        /*0024*/ 	.short	0x0000
        /*0026*/ 	.short	0x0000
        /*0028*/ 	.byte	0x00, 0xf0, 0xa1, 0x03


	//----- nvinfo : EIATTR_MAXREG_COUNT
	.align		4
.L_2900:
        /*002c*/ 	.byte	0x03, 0x1b
        /*002e*/ 	.short	0x00ff


	//----- nvinfo : EIATTR_MERCURY_ISA_VERSION
	.align		4
        /*0030*/ 	.byte	0x03, 0x5f
        /*0032*/ 	.short	0x0000


	//----- nvinfo : EIATTR_COOP_GROUP_MASK_REGIDS
	.align		4
        /*0034*/ 	.byte	0x04, 0x29
        /*0036*/ 	.short	(.L_2902 - .L_2901)


	//   ....[0]....
.L_2901:
        /*0038*/ 	.word	0xffffffff


	//   ....[1]....
        /*003c*/ 	.word	0xffffffff


	//   ....[2]....
        /*0040*/ 	.word	0xffffffff


	//   ....[3]....
        /*0044*/ 	.word	0xffffffff


	//   ....[4]....
        /*0048*/ 	.word	0xffffffff


	//   ....[5]....
        /*004c*/ 	.word	0xffffffff


	//   ....[6]....
        /*0050*/ 	.word	0xffffffff


	//   ....[7]....
        /*0054*/ 	.word	0xffffffff


	//   ....[8]....
        /*0058*/ 	.word	0xffffffff


	//   ....[9]....
        /*005c*/ 	.word	0xffffffff


	//   ....[10]....
        /*0060*/ 	.word	0xffffffff


	//   ....[11]....
        /*0064*/ 	.word	0xffffffff


	//   ....[12]....
        /*0068*/ 	.word	0xffffffff


	//   ....[13]....
        /*006c*/ 	.word	0xffffffff


	//   ....[14]....
        /*0070*/ 	.word	0xffffffff


	//   ....[15]....
        /*0074*/ 	.word	0xffffffff


	//   ....[16]....
        /*0078*/ 	.word	0xffffffff


	//   ....[17]....
        /*007c*/ 	.word	0xffffffff


	//   ....[18]....
        /*0080*/ 	.word	0xffffffff


	//   ....[19]....
        /*0084*/ 	.word	0xffffffff


	//----- nvinfo : EIATTR_COOP_GROUP_INSTR_OFFSETS
	.align		4
.L_2902:
        /*0088*/ 	.byte	0x04, 0x28
        /*008a*/ 	.short	(.L_2904 - .L_2903)


	//   ....[0]....
.L_2903:
        /*008c*/ 	.word	0x00001b70


	//   ....[1]....
        /*0090*/ 	.word	0x00001ba0


	//   ....[2]....
        /*0094*/ 	.word	0x00001bc0


	//   ....[3]....
        /*0098*/ 	.word	0x00001be0


	//   ....[4]....
        /*009c*/ 	.word	0x00001c00


	//   ....[5]....
        /*00a0*/ 	.word	0x00002040


	//   ....[6]....
        /*00a4*/ 	.word	0x00002060


	//   ....[7]....
        /*00a8*/ 	.word	0x00002080


	//   ....[8]....
        /*00ac*/ 	.word	0x000020a0


	//   ....[9]....
        /*00b0*/ 	.word	0x000020c0


	//   ....[10]....
        /*00b4*/ 	.word	0x00002b30


	//   ....[11]....
        /*00b8*/ 	.word	0x00002bb0


	//   ....[12]....
        /*00bc*/ 	.word	0x00002c10


	//   ....[13]....
        /*00c0*/ 	.word	0x00002c70


	//   ....[14]....
        /*00c4*/ 	.word	0x00002cd0


	//   ....[15]....
        /*00c8*/ 	.word	0x00003150


	//   ....[16]....
        /*00cc*/ 	.word	0x000031b0


	//   ....[17]....
        /*00d0*/ 	.word	0x00003210


	//   ....[18]....
        /*00d4*/ 	.word	0x00003270


	//   ....[19]....
        /*00d8*/ 	.word	0x000032e0


	//----- nvinfo : EIATTR_EXIT_INSTR_OFFSETS
	.align		4
.L_2904:
        /*00dc*/ 	.byte	0x04, 0x1c
        /*00de*/ 	.short	(.L_2906 - .L_2905)


	//   ....[0]....
.L_2905:
        /*00e0*/ 	.word	0x00000550


	//   ....[1]....
        /*00e4*/ 	.word	0x00002ad0


	//----- nvinfo : EIATTR_MAX_THREADS
	.align		4
.L_2906:
        /*00e8*/ 	.byte	0x04, 0x05
        /*00ea*/ 	.short	(.L_2908 - .L_2907)
.L_2907:
        /*00ec*/ 	.word	0x00000080
        /*00f0*/ 	.word	0x00000001
        /*00f4*/ 	.word	0x00000001


	//----- nvinfo : EIATTR_CRS_STACK_SIZE
	.align		4
.L_2908:
        /*00f8*/ 	.byte	0x04, 0x1e
        /*00fa*/ 	.short	(.L_2910 - .L_2909)
.L_2909:
        /*00fc*/ 	.word	0x00000000
.L_2910:


//--------------------- .nv.info._ZN10layer_norm13ln_fwd_kernelINS_13Kernel_traitsI6__halfS2_fS2_fjLj1024ELj1ELj4ELj1ELj16ENS_18Kernel_traits_baseILj1024ES2_S2_fS2_fjLj128EEEEELb0ELb1ELb0ELb1EEEvNS_9FwdParamsE --------------------------
	.section	.nv.info._ZN10layer_norm13ln_fwd_kernelINS_13Kernel_traitsI6__halfS2_fS2_fjLj1024ELj1ELj4ELj1ELj16ENS_18Kernel_traits_baseILj1024ES2_S2_fS2_fjLj128EEEEELb0ELb1ELb0ELb1EEEvNS_9FwdParamsE,"",@"SHT_CUDA_INFO"
	.sectionflags	@""
	.align	4


	//----- nvinfo : EIATTR_CUDA_API_VERSION
	.align		4
        /*0000*/ 	.byte	0x04, 0x37
        /*0002*/ 	.short	(.L_2912 - .L_2911)
.L_2911:
        /*0004*/ 	.word	0x00000082


	//----- nvinfo : EIATTR_SW2861232_WAR
	.align		4
.L_2912:
        /*0008*/ 	.byte	0x01, 0x35
	.zero		2


	//----- nvinfo : EIATTR_PARAM_CBANK
	.align		4
        /*000c*/ 	.byte	0x04, 0x0a
        /*000e*/ 	.short	(.L_2914 - .L_2913)
	.align		4
.L_2913:
        /*0010*/ 	.word	index@(.nv.constant0._ZN10layer_norm13ln_fwd_kernelINS_13Kernel_traitsI6__halfS2_fS2_fjLj1024ELj1ELj4ELj1ELj16ENS_18Kernel_traits_baseILj1024ES2_S2_fS2_fjLj128EEEEELb0ELb1ELb0ELb1EEEvNS_9FwdParamsE)
        /*0014*/ 	.short	0x0160
        /*0016*/ 	.short	0x00e8


	//----- nvinfo : EIATTR_CBANK_PARAM_SIZE
	.align		4
.L_2914:
        /*0018*/ 	.byte	0x03, 0x19
        /*001a*/ 	.short	0x00e8


	//----- nvinfo : EIATTR_KPARAM_INFO
	.align		4
        /*001c*/ 	.byte	0x04, 0x17
        /*001e*/ 	.short	(.L_2916 - .L_2915)
.L_2915:
        /*0020*/ 	.word	0x00000000
        /*0024*/ 	.short	0x0000
        /*0026*/ 	.short	0x0000
        /*0028*/ 	.byte	0x00, 0xf0, 0xa1, 0x03


	//----- nvinfo : EIATTR_MAXREG_COUNT
	.align		4
.L_2916:
        /*002c*/ 	.byte	0x03, 0x1b
        /*002e*/ 	.short	0x00ff


	//----- nvinfo : EIATTR_MERCURY_ISA_VERSION
	.align		4
        /*0030*/ 	.byte	0x03, 0x5f
        /*0032*/ 	.short	0x0000


	//----- nvinfo : EIATTR_COOP_GROUP_MASK_REGIDS
	.align		4
        /*0034*/ 	.byte	0x04, 0x29
        /*0036*/ 	.short	(.L_2918 - .L_2917)


	//   ....[0]....
.L_2917:
        /*0038*/ 	.word	0xffffffff


	//   ....[1]....
        /*003c*/ 	.word	0xffffffff


	//   ....[2]....
        /*0040*/ 	.word	0xffffffff


	//   ....[3]....
        /*0044*/ 	.word	0xffffffff


	//   ....[4]....
        /*0048*/ 	.word	0xffffffff


	//   ....[5]....
        /*004c*/ 	.word	0xffffffff


	//   ....[6]....
        /*0050*/ 	.word	0xffffffff


	//   ....[7]....
        /*0054*/ 	.word	0xffffffff


	//   ....[8]....
        /*0058*/ 	.word	0xffffffff


	//   ....[9]....
        /*005c*/ 	.word	0xffffffff


	//   ....[10]....
        /*0060*/ 	.word	0xffffffff


	//   ....[11]....
        /*0064*/ 	.word	0xffffffff


	//   ....[12]....
        /*0068*/ 	.word	0xffffffff


	//   ....[13]....
        /*006c*/ 	.word	0xffffffff


	//   ....[14]....
        /*0070*/ 	.word	0xffffffff


	//   ....[15]....
        /*0074*/ 	.word	0xffffffff


	//   ....[16]....
        /*0078*/ 	.word	0xffffffff


	//   ....[17]....
        /*007c*/ 	.word	0xffffffff


	//   ....[18]....
        /*0080*/ 	.word	0xffffffff


	//   ....[19]....
        /*0084*/ 	.word	0xffffffff


	//----- nvinfo : EIATTR_COOP_GROUP_INSTR_OFFSETS
	.align		4
.L_2918:
        /*0088*/ 	.byte	0x04, 0x28
        /*008a*/ 	.short	(.L_2920 - .L_2919)


	//   ....[0]....
.L_2919:
        /*008c*/ 	.word	0x000016e0


	//   ....[1]....
        /*0090*/ 	.word	0x00001710


	//   ....[2]....
        /*0094*/ 	.word	0x00001730


	//   ....[3]....
        /*0098*/ 	.word	0x00001750


	//   ....[4]....
        /*009c*/ 	.word	0x00001770


	//   ....[5]....
        /*00a0*/ 	.word	0x00001ba0


	//   ....[6]....
        /*00a4*/ 	.word	0x00001bc0


	//   ....[7]....
        /*00a8*/ 	.word	0x00001be0


	//   ....[8]....
        /*00ac*/ 	.word	0x00001c00


	//   ....[9]....
        /*00b0*/ 	.word	0x00001c20


	//   ....[10]....
        /*00b4*/ 	.word	0x000026d0


	//   ....[11]....
        /*00b8*/ 	.word	0x00002750


	//   ....[12]....
        /*00bc*/ 	.word	0x000027b0


	//   ....[13]....
        /*00c0*/ 	.word	0x00002810


	//   ....[14]....
        /*00c4*/ 	.word	0x00002870


	//   ....[15]....
        /*00c8*/ 	.word	0x00002ce0


	//   ....[16]....
        /*00cc*/ 	.word	0x00002d40


	//   ....[17]....
        /*00d0*/ 	.word	0x00002da0


	//   ....[18]....
        /*00d4*/ 	.word	0x00002e00


	//   ....[19]....
        /*00d8*/ 	.word	0x00002e60


	//----- nvinfo : EIATTR_EXIT_INSTR_OFFSETS
	.align		4
.L_2920:
        /*00dc*/ 	.byte	0x04, 0x1c
        /*00de*/ 	.short	(.L_2922 - .L_2921)


	//   ....[0]....
.L_2921:
        /*00e0*/ 	.word	0x00000150


	//   ....[1]....
        /*00e4*/ 	.word	0x00002680


	//----- nvinfo : EIATTR_MAX_THREADS
	.align		4
.L_2922:
        /*00e8*/ 	.byte	0x04, 0x05
        /*00ea*/ 	.short	(.L_2924 - .L_2923)
.L_2923:
        /*00ec*/ 	.word	0x00000080
        /*00f0*/ 	.word	0x00000001
        /*00f4*/ 	.word	0x00000001


	//----- nvinfo : EIATTR_CRS_STACK_SIZE
	.align		4
.L_2924:
        /*00f8*/ 	.byte	0x04, 0x1e
        /*00fa*/ 	.short	(.L_2926 - .L_2925)
.L_2925:
        /*00fc*/ 	.word	0x00000000
.L_2926:


//--------------------- .nv.info._ZN10layer_norm13ln_fwd_kernelINS_13Kernel_traitsI6__halfS2_fS2_fjLj1024ELj1ELj4ELj1ELj16ENS_18Kernel_traits_baseILj1024ES2_S2_fS2_fjLj128EEEEELb0ELb1ELb1ELb0EEEvNS_9FwdParamsE --------------------------
	.section	.nv.info._ZN10layer_norm13ln_fwd_kernelINS_13Kernel_traitsI6__halfS2_fS2_fjLj1024ELj1ELj4ELj1ELj16ENS_18Kernel_traits_baseILj1024ES2_S2_fS2_fjLj128EEEEELb0ELb1ELb1ELb0EEEvNS_9FwdParamsE,"",@"SHT_CUDA_INFO"
	.sectionflags	@""
	.align	4


	//----- nvinfo : EIATTR_CUDA_API_VERSION
	.align		4
        /*0000*/ 	.byte	0x04, 0x37
        /*0002*/ 	.short	(.L_2928 - .L_2927)
.L_2927:
        /*0004*/ 	.word	0x00000082


	//----- nvinfo : EIATTR_SW2861232_WAR
	.align		4
.L_2928:
        /*0008*/ 	.byte	0x01, 0x35
	.zero		2


	//----- nvinfo : EIATTR_PARAM_CBANK
	.align		4
        /*000c*/ 	.byte	0x04, 0x0a
        /*000e*/ 	.short	(.L_2930 - .L_2929)
	.align		4
.L_2929:
        /*0010*/ 	.word	index@(.nv.constant0._ZN10layer_norm13ln_fwd_kernelINS_13Kernel_traitsI6__halfS2_fS2_fjLj1024ELj1ELj4ELj1ELj16ENS_18Kernel_traits_baseILj1024ES2_S2_fS2_fjLj128EEEEELb0ELb1ELb1ELb0EEEvNS_9FwdParamsE)
        /*0014*/ 	.short	0x0160
        /*0016*/ 	.short	0x00e8


	//----- nvinfo : EIATTR_CBANK_PARAM_SIZE
	.align		4
.L_2930:
        /*0018*/ 	.byte	0x03, 0x19
        /*001a*/ 	.short	0x00e8


	//----- nvinfo : EIATTR_KPARAM_INFO
	.align		4
        /*001c*/ 	.byte	0x04, 0x17
        /*001e*/ 	.short	(.L_2932 - .L_2931)
.L_2931:
        /*0020*/ 	.word	0x00000000
        /*0024*/ 	.short	0x0000
        /*0026*/ 	.short	0x0000
        /*0028*/ 	.byte	0x00, 0xf0, 0xa1, 0x03


	//----- nvinfo : EIATTR_MAXREG_COUNT
	.align		4
.L_2932:
        /*002c*/ 	.byte	0x03, 0x1b
        /*002e*/ 	.short	0x00ff


	//----- nvinfo : EIATTR_MERCURY_ISA_VERSION
	.align		4
        /*0030*/ 	.byte	0x03, 0x5f
        /*0032*/ 	.short	0x0000


	//----- nvinfo : EIATTR_COOP_GROUP_MASK_REGIDS
	.align		4
        /*0034*/ 	.byte	0x04, 0x29
        /*0036*/ 	.short	(.L_2934 - .L_2933)


	//   ....[0]....
.L_2933:
        /*0038*/ 	.word	0xffffffff


	//   ....[1]....
        /*003c*/ 	.word	0xffffffff


	//   ....[2]....
        /*0040*/ 	.word	0xffffffff


	//   ....[3]....
        /*0044*/ 	.word	0xffffffff


	//   ....[4]....
        /*0048*/ 	.word	0xffffffff


	//   ....[5]....
        /*004c*/ 	.word	0xffffffff


	//   ....[6]....
        /*0050*/ 	.word	0xffffffff


	//   ....[7]....
        /*0054*/ 	.word	0xffffffff


	//   ....[8]....
        /*0058*/ 	.word	0xffffffff


	//   ....[9]....
        /*005c*/ 	.word	0xffffffff


	//   ....[10]....
        /*0060*/ 	.word	0xffffffff


	//   ....[11]....
        /*0064*/ 	.word	0xffffffff


	//   ....[12]....
        /*0068*/ 	.word	0xffffffff


	//   ....[13]....
        /*006c*/ 	.word	0xffffffff


	//   ....[14]....
        /*0070*/ 	.word	0xffffffff


	//   ....[15]....
        /*0074*/ 	.word	0xffffffff


	//   ....[16]....
        /*0078*/ 	.word	0xffffffff


	//   ....[17]....
        /*007c*/ 	.word	0xffffffff


	//   ....[18]....
        /*0080*/ 	.word	0xffffffff


	//   ....[19]....
        /*0084*/ 	.word	0xffffffff


	//----- nvinfo : EIATTR_COOP_GROUP_INSTR_OFFSETS
	.align		4
.L_2934:
        /*0088*/ 	.byte	0x04, 0x28
        /*008a*/ 	.short	(.L_2936 - .L_2935)


	//   ....[0]....
.L_2935:
        /*008c*/ 	.word	0x000027b0


	//   ....[1]....
        /*0090*/ 	.word	0x000027e0


	//   ....[2]....
        /*0094*/ 	.word	0x00002800


	//   ....[3]....
        /*0098*/ 	.word	0x00002820


	//   ....[4]....
        /*009c*/ 	.word	0x00002840


	//   ....[5]....
        /*00a0*/ 	.word	0x00002c80


	//   ....[6]....
        /*00a4*/ 	.word	0x00002ca0


	//   ....[7]....
        /*00a8*/ 	.word	0x00002cc0


	//   ....[8]....
        /*00ac*/ 	.word	0x00002ce0


	//   ....[9]....
        /*00b0*/ 	.word	0x00002d00


	//   ....[10]....
        /*00b4*/ 	.word	0x000037f0


	//   ....[11]....
        /*00b8*/ 	.word	0x00003870


	//   ....[12]....
        /*00bc*/ 	.word	0x000038d0


	//   ....[13]....
        /*00c0*/ 	.word	0x00003930


	//   ....[14]....
        /*00c4*/ 	.word	0x00003990


	//   ....[15]....
        /*00c8*/ 	.word	0x00003e10


	//   ....[16]....
        /*00cc*/ 	.word	0x00003e70


	//   ....[17]....
        /*00d0*/ 	.word	0x00003ed0


	//   ....[18]....
        /*00d4*/ 	.word	0x00003f30


	//   ....[19]....
        /*00d8*/ 	.word	0x00003fa0


	//----- nvinfo : EIATTR_EXIT_INSTR_OFFSETS
	.align		4
.L_2936:
        /*00dc*/ 	.byte	0x04, 0x1c
        /*00de*/ 	.short	(.L_2938 - .L_2937)


	//   ....[0]....
.L_2937:
        /*00e0*/ 	.word	0x00000550


	//   ....[1]....
        /*00e4*/ 	.word	0x00003790


	//----- nvinfo : EIATTR_MAX_THREADS
	.align		4
.L_2938:
        /*00e8*/ 	.byte	0x04, 0x05
        /*00ea*/ 	.short	(.L_2940 - .L_2939)
.L_2939:
        /*00ec*/ 	.word	0x00000080
        /*00f0*/ 	.word	0x00000001
        /*00f4*/ 	.word	0x00000001


	//----- nvinfo : EIATTR_CRS_STACK_SIZE
	.align		4
.L_2940:
        /*00f8*/ 	.byte	0x04, 0x1e
        /*00fa*/ 	.short	(.L_2942 - .L_2941)
.L_2941:
        /*00fc*/ 	.word	0x00000000
.L_2942:


//--------------------- .nv.info._ZN10layer_norm13ln_fwd_kernelINS_13Kernel_traitsI6__halfS2_fS2_fjLj1024ELj1ELj4ELj1ELj16ENS_18Kernel_traits_baseILj1024ES2_S2_fS2_fjLj128EEEEELb0ELb1ELb1ELb1EEEvNS_9FwdParamsE --------------------------
	.section	.nv.info._ZN10layer_norm13ln_fwd_kernelINS_13Kernel_traitsI6__halfS2_fS2_fjLj1024ELj1ELj4ELj1ELj16ENS_18Kernel_traits_baseILj1024ES2_S2_fS2_fjLj128EEEEELb0ELb1ELb1ELb1EEEvNS_9FwdParamsE,"",@"SHT_CUDA_INFO"
	.sectionflags	@""
	.align	4


	//----- nvinfo : EIATTR_CUDA_API_VERSION
	.align		4
        /*0000*/ 	.byte	0x04, 0x37
        /*0002*/ 	.short	(.L_2944 - .L_2943)
.L_2943:
        /*0004*/ 	.word	0x00000082


	//----- nvinfo : EIATTR_SW2861232_WAR
	.align		4
.L_2944:
        /*0008*/ 	.byte	0x01, 0x35
	.zero		2


	//----- nvinfo : EIATTR_PARAM_CBANK
	.align		4
        /*000c*/ 	.byte	0x04, 0x0a
        /*000e*/ 	.short	(.L_2946 - .L_2945)
	.align		4
.L_2945:
        /*0010*/ 	.word	index@(.nv.constant0._ZN10layer_norm13ln_fwd_kernelINS_13Kernel_traitsI6__halfS2_fS2_fjLj1024ELj1ELj4ELj1ELj16ENS_18Kernel_traits_baseILj1024ES2_S2_fS2_fjLj128EEEEELb0ELb1ELb1ELb1EEEvNS_9FwdParamsE)
        /*0014*/ 	.short	0x0160
        /*0016*/ 	.short	0x00e8


	//----- nvinfo : EIATTR_CBANK_PARAM_SIZE
	.align		4
.L_2946:
        /*0018*/ 	.byte	0x03, 0x19
        /*001a*/ 	.short	0x00e8


	//----- nvinfo : EIATTR_KPARAM_INFO
	.align		4
        /*001c*/ 	.byte	0x04, 0x17
        /*001e*/ 	.short	(.L_2948 - .L_2947)
.L_2947:
        /*0020*/ 	.word	0x00000000
        /*0024*/ 	.short	0x0000
        /*0026*/ 	.short	0x0000
        /*0028*/ 	.byte	0x00, 0xf0, 0xa1, 0x03


	//----- nvinfo : EIATTR_MAXREG_COUNT
	.align		4
.L_2948:
        /*002c*/ 	.byte	0x03, 0x1b
        /*002e*/ 	.short	0x00ff


	//----- nvinfo : EIATTR_MERCURY_ISA_VERSION
	.align		4
        /*0030*/ 	.byte	0x03, 0x5f
        /*0032*/ 	.short	0x0000


	//----- nvinfo : EIATTR_COOP_GROUP_MASK_REGIDS
	.align		4
        /*0034*/ 	.byte	0x04, 0x29
        /*0036*/ 	.short	(.L_2950 - .L_2949)


	//   ....[0]....
.L_2949:
        /*0038*/ 	.word	0xffffffff


	//   ....[1]....
        /*003c*/ 	.word	0xffffffff


	//   ....[2]....
        /*0040*/ 	.word	0xffffffff


	//   ....[3]....
        /*0044*/ 	.word	0xffffffff


	//   ....[4]....
        /*0048*/ 	.word	0xffffffff


	//   ....[5]....
        /*004c*/ 	.word	0xffffffff


	//   ....[6]....
        /*0050*/ 	.word	0xffffffff


	//   ....[7]....
        /*0054*/ 	.word	0xffffffff


	//   ....[8]....
        /*0058*/ 	.word	0xffffffff


	//   ....[9]....
        /*005c*/ 	.word	0xffffffff


	//   ....[10]....
        /*0060*/ 	.word	0xffffffff


	//   ....[11]....
        /*0064*/ 	.word	0xffffffff


	//   ....[12]....
        /*0068*/ 	.word	0xffffffff


	//   ....[13]....
        /*006c*/ 	.word	0xffffffff


	//   ....[14]....
        /*0070*/ 	.word	0xffffffff


	//   ....[15]....
        /*0074*/ 	.word	0xffffffff


	//   ....[16]....
        /*0078*/ 	.word	0xffffffff


	//   ....[17]....
        /*007c*/ 	.word	0xffffffff


	//   ....[18]....
        /*0080*/ 	.word	0xffffffff


	//   ....[19]....
        /*0084*/ 	.word	0xffffffff


	//----- nvinfo : EIATTR_COOP_GROUP_INSTR_OFFSETS
	.align		4
.L_2950:
        /*0088*/ 	.byte	0x04, 0x28
        /*008a*/ 	.short	(.L_2952 - .L_2951)


	//   ....[0]....
.L_2951:
        /*008c*/ 	.word	0x000022a0


	//   ....[1]....
        /*0090*/ 	.word	0x000022d0


	//   ....[2]....
        /*0094*/ 	.word	0x000022f0


	//   ....[3]....
        /*0098*/ 	.word	0x00002310


	//   ....[4]....
        /*009c*/ 	.word	0x00002330


	//   ....[5]....
        /*00a0*/ 	.word	0x00002760


	//   ....[6]....
        /*00a4*/ 	.word	0x00002780


	//   ....[7]....
        /*00a8*/ 	.word	0x000027a0


	//   ....[8]....
        /*00ac*/ 	.word	0x000027c0


	//   ....[9]....
        /*00b0*/ 	.word	0x000027e0


	//   ....[10]....
        /*00b4*/ 	.word	0x000031d0


	//   ....[11]....
        /*00b8*/ 	.word	0x00003250


	//   ....[12]....
        /*00bc*/ 	.word	0x000032b0


	//   ....[13]....
        /*00c0*/ 	.word	0x00003310


	//   ....[14]....
        /*00c4*/ 	.word	0x00003370


	//   ....[15]....
        /*00c8*/ 	.word	0x000037e0


	//   ....[16]....
        /*00cc*/ 	.word	0x00003840


	//   ....[17]....
        /*00d0*/ 	.word	0x000038a0


	//   ....[18]....
        /*00d4*/ 	.word	0x00003900


	//   ....[19]....
        /*00d8*/ 	.word	0x00003960


	//----- nvinfo : EIATTR_EXIT_INSTR_OFFSETS
	.align		4
.L_2952:
        /*00dc*/ 	.byte	0x04, 0x1c
        /*00de*/ 	.short	(.L_2954 - .L_2953)


	//   ....[0]....
.L_2953:
        /*00e0*/ 	.word	0x00000140


	//   ....[1]....
        /*00e4*/ 	.word	0x00003180


	//----- nvinfo : EIATTR_MAX_THREADS
	.align		4
.L_2954:
        /*00e8*/ 	.byte	0x04, 0x05
        /*00ea*/ 	.short	(.L_2956 - .L_2955)
.L_2955:
        /*00ec*/ 	.word	0x00000080
        /*00f0*/ 	.word	0x00000001
        /*00f4*/ 	.word	0x00000001


	//----- nvinfo : EIATTR_CRS_STACK_SIZE
	.align		4
.L_2956:
        /*00f8*/ 	.byte	0x04, 0x1e
        /*00fa*/ 	.short	(.L_2958 - .L_2957)
.L_2957:
        /*00fc*/ 	.word	0x00000000
.L_2958:


//--------------------- .nv.info._ZN10layer_norm13ln_fwd_kernelINS_13Kernel_traitsI6__halfS2_fS2_fjLj1024ELj1ELj4ELj1ELj16ENS_18Kernel_traits_baseILj1024ES2_S2_fS2_fjLj128EEEEELb1ELb0ELb0ELb0EEEvNS_9FwdParamsE --------------------------
	.section	.nv.info._ZN10layer_norm13ln_fwd_kernelINS_13Kernel_traitsI6__halfS2_fS2_fjLj1024ELj1ELj4ELj1ELj16ENS_18Kernel_traits_baseILj1024ES2_S2_fS2_fjLj128EEEEELb1ELb0ELb0ELb0EEEvNS_9FwdParamsE,"",@"SHT_CUDA_INFO"
	.sectionflags	@""
	.align	4


	//----- nvinfo : EIATTR_CUDA_API_VERSION
	.align		4
        /*0000*/ 	.byte	0x04, 0x37
        /*0002*/ 	.short	(.L_2960 - .L_2959)
.L_2959:
        /*0004*/ 	.word	0x00000082


	//----- nvinfo : EIATTR_SW2861232_WAR
	.align		4
.L_2960:
        /*0008*/ 	.byte	0x01, 0x35
	.zero		2


	//----- nvinfo : EIATTR_PARAM_CBANK
	.align		4
        /*000c*/ 	.byte	0x04, 0x0a
        /*000e*/ 	.short	(.L_2962 - .L_2961)
	.align		4
.L_2961:
        /*0010*/ 	.word	index@(.nv.constant0._ZN10layer_norm13ln_fwd_kernelINS_13Kernel_traitsI6__halfS2_fS2_fjLj1024ELj1ELj4ELj1ELj16ENS_18Kernel_traits_baseILj1024ES2_S2_fS2_fjLj128EEEEELb1ELb0ELb0ELb0EEEvNS_9FwdParamsE)
        /*0014*/ 	.short	0x0160
        /*0016*/ 	.short	0x00e8


	//----- nvinfo : EIATTR_CBANK_PARAM_SIZE
	.align		4
.L_2962:
        /*0018*/ 	.byte	0x03, 0x19
        /*001a*/ 	.short	0x00e8


	//----- nvinfo : EIATTR_KPARAM_INFO
	.align		4
        /*001c*/ 	.byte	0x04, 0x17
        /*001e*/ 	.short	(.L_2964 - .L_2963)
.L_2963:
        /*0020*/ 	.word	0x00000000
        /*0024*/ 	.short	0x0000
        /*0026*/ 	.short	0x0000
        /*0028*/ 	.byte	0x00, 0xf0, 0xa1, 0x03


	//----- nvinfo : EIATTR_MAXREG_COUNT
	.align		4
.L_2964:
        /*002c*/ 	.byte	0x03, 0x1b
        /*002e*/ 	.short	0x00ff


	//----- nvinfo : EIATTR_MERCURY_ISA_VERSION
	.align		4
        /*0030*/ 	.byte	0x03, 0x5f
        /*0032*/ 	.short	0x0000


	//----- nvinfo : EIATTR_COOP_GROUP_MASK_REGIDS
	.align		4
        /*0034*/ 	.byte	0x04, 0x29
        /*0036*/ 	.short	(.L_2966 - .L_2965)


	//   ....[0]....
.L_2965:
        /*0038*/ 	.word	0xffffffff


	//   ....[1]....
        /*003c*/ 	.word	0xffffffff


	//   ....[2]....
        /*0040*/ 	.word	0xffffffff


	//   ....[3]....
        /*0044*/ 	.word	0xffffffff


	//   ....[4]....
        /*0048*/ 	.word	0xffffffff


	//   ....[5]....
        /*004c*/ 	.word	0xffffffff


	//   ....[6]....
        /*0050*/ 	.word	0xffffffff


	//   ....[7]....
        /*0054*/ 	.word	0xffffffff


	//   ....[8]....
        /*0058*/ 	.word	0xffffffff


	//   ....[9]....
        /*005c*/ 	.word	0xffffffff


	//   ....[10]....
        /*0060*/ 	.word	0xffffffff


	//   ....[11]....
        /*0064*/ 	.word	0xffffffff


	//   ....[12]....
        /*0068*/ 	.word	0xffffffff


	//   ....[13]....
        /*006c*/ 	.word	0xffffffff


	//   ....[14]....
        /*0070*/ 	.word	0xffffffff


	//   ....[15]....
        /*0074*/ 	.word	0xffffffff


	//   ....[16]....
        /*0078*/ 	.word	0xffffffff


	//   ....[17]....
        /*007c*/ 	.word	0xffffffff


	//   ....[18]....
        /*0080*/ 	.word	0xffffffff


	//   ....[19]....
        /*0084*/ 	.word	0xffffffff


	//----- nvinfo : EIATTR_COOP_GROUP_INSTR_OFFSETS
	.align		4
.L_2966:
        /*0088*/ 	.byte	0x04, 0x28
        /*008a*/ 	.short	(.L_2968 - .L_2967)


	//   ....[0]....
.L_2967:
        /*008c*/ 	.word	0x0000c4d0


	//   ....[1]....
        /*0090*/ 	.word	0x0000c500


	//   ....[2]....
        /*0094*/ 	.word	0x0000c530


	//   ....[3]....
        /*0098*/ 	.word	0x0000c550


	//   ....[4]....
        /*009c*/ 	.word	0x0000c570


	//   ....[5]....
        /*00a0*/ 	.word	0x0000c9b0


	//   ....[6]....
        /*00a4*/ 	.word	0x0000c9d0


	//   ....[7]....
        /*00a8*/ 	.word	0x0000c9f0


	//   ....[8]....
        /*00ac*/ 	.word	0x0000ca10


	//   ....[9]....
        /*00b0*/ 	.word	0x0000ca30


	//   ....[10]....
        /*00b4*/ 	.word	0x0000d4e0


	//   ....[11]....
        /*00b8*/ 	.word	0x0000d560


	//   ....[12]....
        /*00bc*/ 	.word	0x0000d5c0


	//   ....[13]....
        /*00c0*/ 	.word	0x0000d620


	//   ....[14]....
        /*00c4*/ 	.word	0x0000d680


	//   ....[15]....
        /*00c8*/ 	.word	0x0000db10


	//   ....[16]....
        /*00cc*/ 	.word	0x0000db70


	//   ....[17]....
        /*00d0*/ 	.word	0x0000dbd0


	//   ....[18]....
        /*00d4*/ 	.word	0x0000dc30


	//   ....[19]....
        /*00d8*/ 	.word	0x0000dca0


	//----- nvinfo : EIATTR_EXIT_INSTR_OFFSETS
	.align		4
.L_2968:
        /*00dc*/ 	.byte	0x04, 0x1c
        /*00de*/ 	.short	(.L_2970 - .L_2969)


	//   ....[0]....
.L_2969:
        /*00e0*/ 	.word	0x00000940


	//   ....[1]....
        /*00e4*/ 	.word	0x0000d480


	//----- nvinfo : EIATTR_MAX_THREADS
	.align		4
.L_2970:
        /*00e8*/ 	.byte	0x04, 0x05
        /*00ea*/ 	.short	(.L_2972 - .L_2971)
.L_2971:
        /*00ec*/ 	.word	0x00000080
        /*00f0*/ 	.word	0x00000001
        /*00f4*/ 	.word	0x00000001


	//----- nvinfo : EIATTR_CRS_STACK_SIZE
	.align		4
.L_2972:
        /*00f8*/ 	.byte	0x04, 0x1e
        /*00fa*/ 	.short	(.L_2974 - .L_2973)
.L_2973:
        /*00fc*/ 	.word	0x00000000
.L_2974:


//--------------------- .nv.info._ZN10layer_norm13ln_fwd_kernelINS_13Kernel_traitsI6__halfS2_fS2_fjLj1024ELj1ELj4ELj1ELj16ENS_18Kernel_traits_baseILj1024ES2_S2_fS2_fjLj128EEEEELb1ELb0ELb0ELb1EEEvNS_9FwdParamsE --------------------------
	.section	.nv.info._ZN10layer_norm13ln_fwd_kernelINS_13Kernel_traitsI6__halfS2_fS2_fjLj1024ELj1ELj4ELj1ELj16ENS_18Kernel_traits_baseILj1024ES2_S2_fS2_fjLj128EEEEELb1ELb0ELb0ELb1EEEvNS_9FwdParamsE,"",@"SHT_CUDA_INFO"
	.sectionflags	@""
	.align	4


	//----- nvinfo : EIATTR_CUDA_API_VERSION
	.align		4
        /*0000*/ 	.byte	0x04, 0x37
        /*0002*/ 	.short	(.L_2976 - .L_2975)
.L_2975:
        /*0004*/ 	.word	0x00000082


	//----- nvinfo : EIATTR_SW2861232_WAR
	.align		4
.L_2976:
        /*0008*/ 	.byte	0x01, 0x35
	.zero		2


	//----- nvinfo : EIATTR_PARAM_CBANK
	.align		4
        /*000c*/ 	.byte	0x04, 0x0a
        /*000e*/ 	.short	(.L_2978 - .L_2977)
	.align		4
.L_2977:
        /*0010*/ 	.word	index@(.nv.constant0._ZN10layer_norm13ln_fwd_kernelINS_13Kernel_traitsI6__halfS2_fS2_fjLj1024ELj1ELj4ELj1ELj16ENS_18Kernel_traits_baseILj1024ES2_S2_fS2_fjLj128EEEEELb1ELb0ELb0ELb1EEEvNS_9FwdParamsE)
        /*0014*/ 	.short	0x0160
        /*0016*/ 	.short	0x00e8


	//----- nvinfo : EIATTR_CBANK_PARAM_SIZE
	.align		4
.L_2978:
        /*0018*/ 	.byte	0x03, 0x19
        /*001a*/ 	.short	0x00e8


	//----- nvinfo : EIATTR_KPARAM_INFO
	.align		4
        /*001c*/ 	.byte	0x04, 0x17
        /*001e*/ 	.short	(.L_2980 - .L_2979)
.L_2979:
        /*0020*/ 	.word	0x00000000
        /*0024*/ 	.short	0x0000
        /*0026*/ 	.short	0x0000
        /*0028*/ 	.byte	0x00, 0xf0, 0xa1, 0x03


	//----- nvinfo : EIATTR_MAXREG_COUNT
	.align		4
.L_2980:
        /*002c*/ 	.byte	0x03, 0x1b
        /*002e*/ 	.short	0x00ff


	//----- nvinfo : EIATTR_MERCURY_ISA_VERSION
	.align		4
        /*0030*/ 	.byte	0x03, 0x5f
        /*0032*/ 	.short	0x0000


	//----- nvinfo : EIATTR_COOP_GROUP_MASK_REGIDS
	.align		4
        /*0034*/ 	.byte	0x04, 0x29
        /*0036*/ 	.short	(.L_2982 - .L_2981)


	//   ....[0]....
.L_2981:
        /*0038*/ 	.word	0xffffffff


	//   ....[1]....
        /*003c*/ 	.word	0xffffffff


	//   ....[2]....
        /*0040*/ 	.word	0xffffffff


	//   ....[3]....
        /*0044*/ 	.word	0xffffffff


	//   ....[4]....
        /*0048*/ 	.word	0xffffffff


	//   ....[5]....
        /*004c*/ 	.word	0xffffffff


	//   ....[6]....
        /*0050*/ 	.word	0xffffffff


	//   ....[7]....
        /*0054*/ 	.word	0xffffffff


	//   ....[8]....
        /*0058*/ 	.word	0xffffffff


	//   ....[9]....
        /*005c*/ 	.word	0xffffffff


	//   ....[10]....
        /*0060*/ 	.word	0xffffffff


	//   ....[11]....
        /*0064*/ 	.word	0xffffffff


	//   ....[12]....
        /*0068*/ 	.word	0xffffffff


	//   ....[13]....
        /*006c*/ 	.word	0xffffffff


	//   ....[14]....
        /*0070*/ 	.word	0xffffffff


	//   ....[15]....
        /*0074*/ 	.word	0xffffffff


	//   ....[16]....
        /*0078*/ 	.word	0xffffffff


	//   ....[17]....
        /*007c*/ 	.word	0xffffffff


	//   ....[18]....
        /*0080*/ 	.word	0xffffffff


	//   ....[19]....
        /*0084*/ 	.word	0xffffffff


	//----- nvinfo : EIATTR_COOP_GROUP_INSTR_OFFSETS
	.align		4
.L_2982:
        /*0088*/ 	.byte	0x04, 0x28
        /*008a*/ 	.short	(.L_2984 - .L_2983)


	//   ....[0]....
.L_2983:
        /*008c*/ 	.word	0x0000bd40


	//   ....[1]....
        /*0090*/ 	.word	0x0000bd70


	//   ....[2]....
        /*0094*/ 	.word	0x0000bd90


	//   ....[3]....
        /*0098*/ 	.word	0x0000bdb0


	//   ....[4]....
        /*009c*/ 	.word	0x0000bdd0


	//   ....[5]....
        /*00a0*/ 	.word	0x0000c200


	//   ....[6]....
        /*00a4*/ 	.word	0x0000c220


	//   ....[7]....
        /*00a8*/ 	.word	0x0000c240


	//   ....[8]....
        /*00ac*/ 	.word	0x0000c260


	//   ....[9]....
        /*00b0*/ 	.word	0x0000c280


	//   ....[10]....
        /*00b4*/ 	.word	0x0000cde0


	//   ....[11]....
        /*00b8*/ 	.word	0x0000ce40


	//   ....[12]....
        /*00bc*/ 	.word	0x0000cea0


	//   ....[13]....
        /*00c0*/ 	.word	0x0000cf00


	//   ....[14]....
        /*00c4*/ 	.word	0x0000cf60


	//   ....[15]....
        /*00c8*/ 	.word	0x0000d3d0


	//   ....[16]....
        /*00cc*/ 	.word	0x0000d430


	//   ....[17]....
        /*00d0*/ 	.word	0x0000d490


	//   ....[18]....
        /*00d4*/ 	.word	0x0000d4f0


	//   ....[19]....
        /*00d8*/ 	.word	0x0000d550


	//----- nvinfo : EIATTR_EXIT_INSTR_OFFSETS
	.align		4
.L_2984:
        /*00dc*/ 	.byte	0x04, 0x1c
        /*00de*/ 	.short	(.L_2986 - .L_2985)


	//   ....[0]....
.L_2985:
        /*00e0*/ 	.word	0x00000590


	//   ....[1]....
        /*00e4*/ 	.word	0x0000cd90


	//----- nvinfo : EIATTR_MAX_THREADS
	.align		4
.L_2986:
        /*00e8*/ 	.byte	0x04, 0x05
        /*00ea*/ 	.short	(.L_2988 - .L_2987)
.L_2987:
        /*00ec*/ 	.word	0x00000080
        /*00f0*/ 	.word	0x00000001
        /*00f4*/ 	.word	0x00000001


	//----- nvinfo : EIATTR_CRS_STACK_SIZE
	.align		4
.L_2988:
        /*00f8*/ 	.byte	0x04, 0x1e
        /*00fa*/ 	.short	(.L_2990 - .L_2989)
.L_2989:
        /*00fc*/ 	.word	0x00000000
.L_2990:


//--------------------- .nv.info._ZN10layer_norm13ln_fwd_kernelINS_13Kernel_traitsI6__halfS2_fS2_fjLj1024ELj1ELj4ELj1ELj16ENS_18Kernel_traits_baseILj1024ES2_S2_fS2_fjLj128EEEEELb1ELb0ELb1ELb0EEEvNS_9FwdParamsE --------------------------
	.section	.nv.info._ZN10layer_norm13ln_fwd_kernelINS_13Kernel_traitsI6__halfS2_fS2_fjLj1024ELj1ELj4ELj1ELj16ENS_18Kernel_traits_baseILj1024ES2_S2_fS2_fjLj128EEEEELb1ELb0ELb1ELb0EEEvNS_9FwdParamsE,"",@"SHT_CUDA_INFO"
	.sectionflags	@""
	.align	4


	//----- nvinfo : EIATTR_CUDA_API_VERSION
	.align		4
        /*0000*/ 	.byte	0x04, 0x37
        /*0002*/ 	.short	(.L_2992 - .L_2991)
.L_2991:
        /*0004*/ 	.word	0x00000082


	//----- nvinfo : EIATTR_SW2861232_WAR
	.align		4
.L_2992:
        /*0008*/ 	.byte	0x01, 0x35
	.zero		2


	//----- nvinfo : EIATTR_PARAM_CBANK
	.align		4
        /*000c*/ 	.byte	0x04, 0x0a
        /*000e*/ 	.short	(.L_2994 - .L_2993)
	.align		4
.L_2993:
        /*0010*/ 	.word	index@(.nv.constant0._ZN10layer_norm13ln_fwd_kernelINS_13Kernel_traitsI6__halfS2_fS2_fjLj1024ELj1ELj4ELj1ELj16ENS_18Kernel_traits_baseILj1024ES2_S2_fS2_fjLj128EEEEELb1ELb0ELb1ELb0EEEvNS_9FwdParamsE)
        /*0014*/ 	.short	0x0160
        /*0016*/ 	.short	0x00e8


	//----- nvinfo : EIATTR_CBANK_PARAM_SIZE
	.align		4
.L_2994:
        /*0018*/ 	.byte	0x03, 0x19
        /*001a*/ 	.short	0x00e8


	//----- nvinfo : EIATTR_KPARAM_INFO
	.align		4
        /*001c*/ 	.byte	0x04, 0x17
        /*001e*/ 	.short	(.L_2996 - .L_2995)
.L_2995:
        /*0020*/ 	.word	0x00000000
        /*0024*/ 	.short	0x0000
        /*0026*/ 	.short	0x0000
        /*0028*/ 	.byte	0x00, 0xf0, 0xa1, 0x03


	//----- nvinfo : EIATTR_MAXREG_COUNT
	.align		4
.L_2996:
        /*002c*/ 	.byte	0x03, 0x1b
        /*002e*/ 	.short	0x00ff


	//----- nvinfo : EIATTR_MERCURY_ISA_VERSION
	.align		4
        /*0030*/ 	.byte	0x03, 0x5f
        /*0032*/ 	.short	0x0000


	//----- nvinfo : EIATTR_COOP_GROUP_MASK_REGIDS
	.align		4
        /*0034*/ 	.byte	0x04, 0x29
        /*0036*/ 	.short	(.L_2998 - .L_2997)


	//   ....[0]....
.L_2997:
        /*0038*/ 	.word	0xffffffff


	//   ....[1]....
        /*003c*/ 	.word	0xffffffff


	//   ....[2]....
        /*0040*/ 	.word	0xffffffff


	//   ....[3]....
        /*0044*/ 	.word	0xffffffff


	//   ....[4]....
        /*0048*/ 	.word	0xffffffff


	//   ....[5]....
        /*004c*/ 	.word	0xffffffff


	//   ....[6]....
        /*0050*/ 	.word	0xffffffff


	//   ....[7]....
        /*0054*/ 	.word	0xffffffff


	//   ....[8]....
        /*0058*/ 	.word	0xffffffff


	//   ....[9]....
        /*005c*/ 	.word	0xffffffff


	//   ....[10]....
        /*0060*/ 	.word	0xffffffff


	//   ....[11]....
        /*0064*/ 	.word	0xffffffff


	//   ....[12]....
        /*0068*/ 	.word	0xffffffff


	//   ....[13]....
        /*006c*/ 	.word	0xffffffff


	//   ....[14]....
        /*0070*/ 	.word	0xffffffff


	//   ....[15]....
        /*0074*/ 	.word	0xffffffff


	//   ....[16]....
        /*0078*/ 	.word	0xffffffff


	//   ....[17]....
        /*007c*/ 	.word	0xffffffff


	//   ....[18]....
        /*0080*/ 	.word	0xffffffff


	//   ....[19]....
        /*0084*/ 	.word	0xffffffff


	//----- nvinfo : EIATTR_COOP_GROUP_INSTR_OFFSETS
	.align		4
.L_2998:
        /*0088*/ 	.byte	0x04, 0x28
        /*008a*/ 	.short	(.L_3000 - .L_2999)


	//   ....[0]....
.L_2999:
        /*008c*/ 	.word	0x0000d560


	//   ....[1]....
        /*0090*/ 	.word	0x0000d590


	//   ....[2]....
        /*0094*/ 	.word	0x0000d5b0


	//   ....[3]....
        /*0098*/ 	.word	0x0000d5d0


	//   ....[4]....
        /*009c*/ 	.word	0x0000d5f0


	//   ....[5]....
        /*00a0*/ 	.word	0x0000da30


	//   ....[6]....
        /*00a4*/ 	.word	0x0000da50


	//   ....[7]....
        /*00a8*/ 	.word	0x0000da70


	//   ....[8]....
        /*00ac*/ 	.word	0x0000da90


	//   ....[9]....
        /*00b0*/ 	.word	0x0000dab0


	//   ....[10]....
        /*00b4*/ 	.word	0x0000e5c0


	//   ....[11]....
        /*00b8*/ 	.word	0x0000e640


	//   ....[12]....
        /*00bc*/ 	.word	0x0000e6a0


	//   ....[13]....
        /*00c0*/ 	.word	0x0000e700


	//   ....[14]....
        /*00c4*/ 	.word	0x0000e760


	//   ....[15]....
        /*00c8*/ 	.word	0x0000ebe0


	//   ....[16]....
        /*00cc*/ 	.word	0x0000ec40


	//   ....[17]....
        /*00d0*/ 	.word	0x0000eca0


	//   ....[18]....
        /*00d4*/ 	.word	0x0000ed00


	//   ....[19]....
        /*00d8*/ 	.word	0x0000ed70


	//----- nvinfo : EIATTR_EXIT_INSTR_OFFSETS
	.align		4
.L_3000:
        /*00dc*/ 	.byte	0x04, 0x1c
        /*00de*/ 	.short	(.L_3002 - .L_3001)


	//   ....[0]....
.L_3001:
        /*00e0*/ 	.word	0x00000920


	//   ....[1]....
        /*00e4*/ 	.word	0x0000e560


	//----- nvinfo : EIATTR_MAX_THREADS
	.align		4
.L_3002:
        /*00e8*/ 	.byte	0x04, 0x05
        /*00ea*/ 	.short	(.L_3004 - .L_3003)
.L_3003:
        /*00ec*/ 	.word	0x00000080
        /*00f0*/ 	.word	0x00000001
        /*00f4*/ 	.word	0x00000001


	//----- nvinfo : EIATTR_CRS_STACK_SIZE
	.align		4
.L_3004:
        /*00f8*/ 	.byte	0x04, 0x1e
        /*00fa*/ 	.short	(.L_3006 - .L_3005)
.L_3005:
        /*00fc*/ 	.word	0x00000000
.L_3006:


//--------------------- .nv.info._ZN10layer_norm13ln_fwd_kernelINS_13Kernel_traitsI6__halfS2_fS2_fjLj1024ELj1ELj4ELj1ELj16ENS_18Kernel_traits_baseILj1024ES2_S2_fS2_fjLj128EEEEELb1ELb0ELb1ELb1EEEvNS_9FwdParamsE --------------------------
	.section	.nv.info._ZN10layer_norm13ln_fwd_kernelINS_13Kernel_traitsI6__halfS2_fS2_fjLj1024ELj1ELj4ELj1ELj16ENS_18Kernel_traits_baseILj1024ES2_S2_fS2_fjLj128EEEEELb1ELb0ELb1ELb1EEEvNS_9FwdParamsE,"",@"SHT_CUDA_INFO"
	.sectionflags	@""
	.align	4


	//----- nvinfo : EIATTR_CUDA_API_VERSION
	.align		4
        /*0000*/ 	.byte	0x04, 0x37
        /*0002*/ 	.short	(.L_3008 - .L_3007)
.L_3007:
        /*0004*/ 	.word	0x00000082


	//----- nvinfo : EIATTR_SW2861232_WAR
	.align		4
.L_3008:
        /*0008*/ 	.byte	0x01, 0x35
	.zero		2


	//----- nvinfo : EIATTR_PARAM_CBANK
	.align		4
        /*000c*/ 	.byte	0x04, 0x0a
        /*000e*/ 	.short	(.L_3010 - .L_3009)
	.align		4
.L_3009:
        /*0010*/ 	.word	index@(.nv.constant0._ZN10layer_norm13ln_fwd_kernelINS_13Kernel_traitsI6__halfS2_fS2_fjLj1024ELj1ELj4ELj1ELj16ENS_18Kernel_traits_baseILj1024ES2_S2_fS2_fjLj128EEEEELb1ELb0ELb1ELb1EEEvNS_9FwdParamsE)
        /*0014*/ 	.short	0x0160
        /*0016*/ 	.short	0x00e8


	//----- nvinfo : EIATTR_CBANK_PARAM_SIZE
	.align		4
.L_3010:
        /*0018*/ 	.byte	0x03, 0x19
        /*001a*/ 	.short	0x00e8


	//----- nvinfo : EIATTR_KPARAM_INFO
	.align		4
        /*001c*/ 	.byte	0x04, 0x17
        /*001e*/ 	.short	(.L_3012 - .L_3011)
.L_3011:
        /*0020*/ 	.word	0x00000000
        /*0024*/ 	.short	0x0000
        /*0026*/ 	.short	0x0000
        /*0028*/ 	.byte	0x00, 0xf0, 0xa1, 0x03


	//----- nvinfo : EIATTR_MAXREG_COUNT
	.align		4
.L_3012:
        /*002c*/ 	.byte	0x03, 0x1b
        /*002e*/ 	.short	0x00ff


	//----- nvinfo : EIATTR_MERCURY_ISA_VERSION
	.align		4
        /*0030*/ 	.byte	0x03, 0x5f
        /*0032*/ 	.short	0x0000


	//----- nvinfo : EIATTR_COOP_GROUP_MASK_REGIDS
	.align		4
        /*0034*/ 	.byte	0x04, 0x29
        /*0036*/ 	.short	(.L_3014 - .L_3013)


	//   ....[0]....
.L_3013:
        /*0038*/ 	.word	0xffffffff


	//   ....[1]....
        /*003c*/ 	.word	0xffffffff


	//   ....[2]....
        /*0040*/ 	.word	0xffffffff


	//   ....[3]....
        /*0044*/ 	.word	0xffffffff


	//   ....[4]....
        /*0048*/ 	.word	0xffffffff


	//   ....[5]....
        /*004c*/ 	.word	0xffffffff


	//   ....[6]....
        /*0050*/ 	.word	0xffffffff


	//   ....[7]....
        /*0054*/ 	.word	0xffffffff


	//   ....[8]....
        /*0058*/ 	.word	0xffffffff


	//   ....[9]....
        /*005c*/ 	.word	0xffffffff


	//   ....[10]....
        /*0060*/ 	.word	0xffffffff


	//   ....[11]....
        /*0064*/ 	.word	0xffffffff


	//   ....[12]....
        /*0068*/ 	.word	0xffffffff


	//   ....[13]....
        /*006c*/ 	.word	0xffffffff


	//   ....[14]....
        /*0070*/ 	.word	0xffffffff


	//   ....[15]....
        /*0074*/ 	.word	0xffffffff


	//   ....[16]....
        /*0078*/ 	.word	0xffffffff


	//   ....[17]....
        /*007c*/ 	.word	0xffffffff


	//   ....[18]....
        /*0080*/ 	.word	0xffffffff


	//   ....[19]....
        /*0084*/ 	.word	0xffffffff


	//----- nvinfo : EIATTR_COOP_GROUP_INSTR_OFFSETS
	.align		4
.L_3014:
        /*0088*/ 	.byte	0x04, 0x28
        /*008a*/ 	.short	(.L_3016 - .L_3015)


	//   ....[0]....
.L_3015:
        /*008c*/ 	.word	0x0000cec0


	//   ....[1]....
        /*0090*/ 	.word	0x0000cef0


	//   ....[2]....
        /*0094*/ 	.word	0x0000cf10


	//   ....[3]....
        /*0098*/ 	.word	0x0000cf30


	//   ....[4]....
        /*009c*/ 	.word	0x0000cf50


	//   ....[5]....
        /*00a0*/ 	.word	0x0000d380


	//   ....[6]....
        /*00a4*/ 	.word	0x0000d3a0


	//   ....[7]....
        /*00a8*/ 	.word	0x0000d3c0


	//   ....[8]....
        /*00ac*/ 	.word	0x0000d3e0


	//   ....[9]....
        /*00b0*/ 	.word	0x0000d400


	//   ....[10]....
        /*00b4*/ 	.word	0x0000e010


	//   ....[11]....
        /*00b8*/ 	.word	0x0000e070


	//   ....[12]....
        /*00bc*/ 	.word	0x0000e0d0


	//   ....[13]....
        /*00c0*/ 	.word	0x0000e130


	//   ....[14]....
        /*00c4*/ 	.word	0x0000e190


	//   ....[15]....
        /*00c8*/ 	.word	0x0000e600


	//   ....[16]....
        /*00cc*/ 	.word	0x0000e660


	//   ....[17]....
        /*00d0*/ 	.word	0x0000e6c0


	//   ....[18]....
        /*00d4*/ 	.word	0x0000e720


	//   ....[19]....
        /*00d8*/ 	.word	0x0000e780


	//----- nvinfo : EIATTR_EXIT_INSTR_OFFSETS
	.align		4
.L_3016:
        /*00dc*/ 	.byte	0x04, 0x1c
        /*00de*/ 	.short	(.L_3018 - .L_3017)


	//   ....[0]....
.L_3017:
        /*00e0*/ 	.word	0x00000590


	//   ....[1]....
        /*00e4*/ 	.word	0x0000dfc0


	//----- nvinfo : EIATTR_MAX_THREADS
	.align		4
.L_3018:
        /*00e8*/ 	.byte	0x04, 0x05
        /*00ea*/ 	.short	(.L_3020 - .L_3019)
.L_3019:
        /*00ec*/ 	.word	0x00000080
        /*00f0*/ 	.word	0x00000001
        /*00f4*/ 	.word	0x00000001


	//----- nvinfo : EIATTR_CRS_STACK_SIZE
	.align		4
.L_3020:
        /*00f8*/ 	.byte	0x04, 0x1e
        /*00fa*/ 	.short	(.L_3022 - .L_3021)
.L_3021:
        /*00fc*/ 	.word	0x00000000
.L_3022:


//--------------------- .nv.info._ZN10layer_norm13ln_fwd_kernelINS_13Kernel_traitsI6__halfS2_fS2_fjLj1024ELj1ELj4ELj1ELj16ENS_18Kernel_traits_baseILj1024ES2_S2_fS2_fjLj128EEEEELb1ELb1ELb0ELb0EEEvNS_9FwdParamsE --------------------------
	.section	.nv.info._ZN10layer_norm13ln_fwd_kernelINS_13Kernel_traitsI6__halfS2_fS2_fjLj1024ELj1ELj4ELj1ELj16ENS_18Kernel_traits_baseILj1024ES2_S2_fS2_fjLj128EEEEELb1ELb1ELb0ELb0EEEvNS_9FwdParamsE,"",@"SHT_CUDA_INFO"
	.sectionflags	@""
	.align	4


	//----- nvinfo : EIATTR_CUDA_API_VERSION
	.align		4
        /*0000*/ 	.byte	0x04, 0x37
        /*0002*/ 	.short	(.L_3024 - .L_3023)
.L_3023:
        /*0004*/ 	.word	0x00000082


	//----- nvinfo : EIATTR_SW2861232_WAR
	.align		4
.L_3024:
        /*0008*/ 	.byte	0x01, 0x35
	.zero		2


	//----- nvinfo : EIATTR_PARAM_CBANK
	.align		4
        /*000c*/ 	.byte	0x04, 0x0a
        /*000e*/ 	.short	(.L_3026 - .L_3025)
	.align		4
.L_3025:
        /*0010*/ 	.word	index@(.nv.constant0._ZN10layer_norm13ln_fwd_kernelINS_13Kernel_traitsI6__halfS2_fS2_fjLj1024ELj1ELj4ELj1ELj16ENS_18Kernel_traits_baseILj1024ES2_S2_fS2_fjLj128EEEEELb1ELb1ELb0ELb0EEEvNS_9FwdParamsE)
        /*0014*/ 	.short	0x0160
        /*0016*/ 	.short	0x00e8


	//----- nvinfo : EIATTR_CBANK_PARAM_SIZE
	.align		4
.L_3026:
        /*0018*/ 	.byte	0x03, 0x19
        /*001a*/ 	.short	0x00e8


	//----- nvinfo : EIATTR_KPARAM_INFO
	.align		4
        /*001c*/ 	.byte	0x04, 0x17
        /*001e*/ 	.short	(.L_3028 - .L_3027)
.L_3027:
        /*0020*/ 	.word	0x00000000
        /*0024*/ 	.short	0x0000
        /*0026*/ 	.short	0x0000
        /*0028*/ 	.byte	0x00, 0xf0, 0xa1, 0x03


	//----- nvinfo : EIATTR_MAXREG_COUNT
	.align		4
.L_3028:
        /*002c*/ 	.byte	0x03, 0x1b
        /*002e*/ 	.short	0x00ff


	//----- nvinfo : EIATTR_MERCURY_ISA_VERSION
	.align		4
        /*0030*/ 	.byte	0x03, 0x5f
        /*0032*/ 	.short	0x0000


	//----- nvinfo : EIATTR_COOP_GROUP_MASK_REGIDS
	.align		4
        /*0034*/ 	.byte	0x04, 0x29
        /*0036*/ 	.short	(.L_3030 - .L_3029)


	//   ....[0]....
.L_3029:
        /*0038*/ 	.word	0xffffffff


	//   ....[1]....
        /*003c*/ 	.word	0xffffffff


	//   ....[2]....
        /*0040*/ 	.word	0xffffffff


	//   ....[3]....
        /*0044*/ 	.word	0xffffffff


	//   ....[4]....
        /*0048*/ 	.word	0xffffffff


	//   ....[5]....
        /*004c*/ 	.word	0xffffffff


	//   ....[6]....
        /*0050*/ 	.word	0xffffffff


	//   ....[7]....
        /*0054*/ 	.word	0xffffffff


	//   ....[8]....
        /*0058*/ 	.word	0xffffffff


	//   ....[9]....
        /*005c*/ 	.word	0xffffffff


	//   ....[10]....
        /*0060*/ 	.word	0xffffffff


	//   ....[11]....
        /*0064*/ 	.word	0xffffffff


	//   ....[12]....
        /*0068*/ 	.word	0xffffffff


	//   ....[13]....
        /*006c*/ 	.word	0xffffffff


	//   ....[14]....
        /*0070*/ 	.word	0xffffffff


	//   ....[15]....
        /*0074*/ 	.word	0xffffffff


	//   ....[16]....
        /*0078*/ 	.word	0xffffffff


	//   ....[17]....
        /*007c*/ 	.word	0xffffffff


	//   ....[18]....
        /*0080*/ 	.word	0xffffffff


	//   ....[19]....
        /*0084*/ 	.word	0xffffffff


	//----- nvinfo : EIATTR_COOP_GROUP_INSTR_OFFSETS
	.align		4
.L_3030:
        /*0088*/ 	.byte	0x04, 0x28
        /*008a*/ 	.short	(.L_3032 - .L_3031)


	//   ....[0]....
.L_3031:
        /*008c*/ 	.word	0x0000c6e0


	//   ....[1]....
        /*0090*/ 	.word	0x0000c710


	//   ....[2]....
        /*0094*/ 	.word	0x0000c740


	//   ....[3]....
        /*0098*/ 	.word	0x0000c760


	//   ....[4]....
        /*009c*/ 	.word	0x0000c780


	//   ....[5]....
        /*00a0*/ 	.word	0x0000cbc0


	//   ....[6]....
        /*00a4*/ 	.word	0x0000cbe0


	//   ....[7]....
        /*00a8*/ 	.word	0x0000cc00


	//   ....[8]....
        /*00ac*/ 	.word	0x0000cc20


	//   ....[9]....
        /*00b0*/ 	.word	0x0000cc40


	//   ....[10]....
        /*00b4*/ 	.word	0x0000d6f0


	//   ....[11]....
        /*00b8*/ 	.word	0x0000d760


	//   ....[12]....
        /*00bc*/ 	.word	0x0000d7c0


	//   ....[13]....
        /*00c0*/ 	.word	0x0000d820


	//   ....[14]....
        /*00c4*/ 	.word	0x0000d880


	//   ....[15]....
        /*00c8*/ 	.word	0x0000dd10


	//   ....[16]....
        /*00cc*/ 	.word	0x0000dd70


	//   ....[17]....
        /*00d0*/ 	.word	0x0000ddd0


	//   ....[18]....
        /*00d4*/ 	.word	0x0000de30


	//   ....[19]....
        /*00d8*/ 	.word	0x0000dea0


	//----- nvinfo : EIATTR_EXIT_INSTR_OFFSETS
	.align		4
.L_3032:
        /*00dc*/ 	.byte	0x04, 0x1c
        /*00de*/ 	.short	(.L_3034 - .L_3033)


	//   ....[0]....
.L_3033:
        /*00e0*/ 	.word	0x00000a00


	//   ....[1]....
        /*00e4*/ 	.word	0x0000d690


	//----- nvinfo : EIATTR_MAX_THREADS
	.align		4
.L_3034:
        /*00e8*/ 	.byte	0x04, 0x05
        /*00ea*/ 	.short	(.L_3036 - .L_3035)
.L_3035:
        /*00ec*/ 	.word	0x00000080
        /*00f0*/ 	.word	0x00000001
        /*00f4*/ 	.word	0x00000001


	//----- nvinfo : EIATTR_CRS_STACK_SIZE
	.align		4
.L_3036:
        /*00f8*/ 	.byte	0x04, 0x1e
        /*00fa*/ 	.short	(.L_3038 - .L_3037)
.L_3037:
        /*00fc*/ 	.word	0x00000000
.L_3038:


//--------------------- .nv.info._ZN10layer_norm13ln_fwd_kernelINS_13Kernel_traitsI6__halfS2_fS2_fjLj1024ELj1ELj4ELj1ELj16ENS_18Kernel_traits_baseILj1024ES2_S2_fS2_fjLj128EEEEELb1ELb1ELb0ELb1EEEvNS_9FwdParamsE --------------------------
	.section	.nv.info._ZN10layer_norm13ln_fwd_kernelINS_13Kernel_traitsI6__halfS2_fS2_fjLj1024ELj1ELj4ELj1ELj16ENS_18Kernel_traits_baseILj1024ES2_S2_fS2_fjLj128EEEEELb1ELb1ELb0ELb1EEEvNS_9FwdParamsE,"",@"SHT_CUDA_INFO"
	.sectionflags	@""
	.align	4


	//----- nvinfo : EIATTR_CUDA_API_VERSION
	.align		4
        /*0000*/ 	.byte	0x04, 0x37
        /*0002*/ 	.short	(.L_3040 - .L_3039)
.L_3039:
        /*0004*/ 	.word	0x00000082


	//----- nvinfo : EIATTR_SW2861232_WAR
	.align		4
.L_3040:
        /*0008*/ 	.byte	0x01, 0x35
	.zero		2


	//----- nvinfo : EIATTR_PARAM_CBANK
	.align		4
        /*000c*/ 	.byte	0x04, 0x0a
        /*000e*/ 	.short	(.L_3042 - .L_3041)
	.align		4
.L_3041:
        /*0010*/ 	.word	index@(.nv.constant0._ZN10layer_norm13ln_fwd_kernelINS_13Kernel_traitsI6__halfS2_fS2_fjLj1024ELj1ELj4ELj1ELj16ENS_18Kernel_traits_baseILj1024ES2_S2_fS2_fjLj128EEEEELb1ELb1ELb0ELb1EEEvNS_9FwdParamsE)
        /*0014*/ 	.short	0x0160
        /*0016*/ 	.short	0x00e8


	//----- nvinfo : EIATTR_CBANK_PARAM_SIZE
	.align		4
.L_3042:
        /*0018*/ 	.byte	0x03, 0x19
        /*001a*/ 	.short	0x00e8


	//----- nvinfo : EIATTR_KPARAM_INFO
	.align		4
        /*001c*/ 	.byte	0x04, 0x17
        /*001e*/ 	.short	(.L_3044 - .L_3043)
.L_3043:
        /*0020*/ 	.word	0x00000000
        /*0024*/ 	.short	0x0000
        /*0026*/ 	.short	0x0000
        /*0028*/ 	.byte	0x00, 0xf0, 0xa1, 0x03


	//----- nvinfo : EIATTR_MAXREG_COUNT
	.align		4
.L_3044:
        /*002c*/ 	.byte	0x03, 0x1b
        /*002e*/ 	.short	0x00ff


	//----- nvinfo : EIATTR_MERCURY_ISA_VERSION
	.align		4
        /*0030*/ 	.byte	0x03, 0x5f
        /*0032*/ 	.short	0x0000


	//----- nvinfo : EIATTR_COOP_GROUP_MASK_REGIDS
	.align		4
        /*0034*/ 	.byte	0x04, 0x29
        /*0036*/ 	.short	(.L_3046 - .L_3045)


	//   ....[0]....
.L_3045:
        /*0038*/ 	.word	0xffffffff


	//   ....[1]....
        /*003c*/ 	.word	0xffffffff


	//   ....[2]....
        /*0040*/ 	.word	0xffffffff


	//   ....[3]....
        /*0044*/ 	.word	0xffffffff


	//   ....[4]....
        /*0048*/ 	.word	0xffffffff


	//   ....[5]....
        /*004c*/ 	.word	0xffffffff


	//   ....[6]....
        /*0050*/ 	.word	0xffffffff


	//   ....[7]....
        /*0054*/ 	.word	0xffffffff


	//   ....[8]....
        /*0058*/ 	.word	0xffffffff


	//   ....[9]....
        /*005c*/ 	.word	0xffffffff


	//   ....[10]....
        /*0060*/ 	.word	0xffffffff


	//   ....[11]....
        /*0064*/ 	.word	0xffffffff


	//   ....[12]....
        /*0068*/ 	.word	0xffffffff


	//   ....[13]....
        /*006c*/ 	.word	0xffffffff


	//   ....[14]....
        /*0070*/ 	.word	0xffffffff


	//   ....[15]....
        /*0074*/ 	.word	0xffffffff


	//   ....[16]....
        /*0078*/ 	.word	0xffffffff


	//   ....[17]....
        /*007c*/ 	.word	0xffffffff


	//   ....[18]....
        /*0080*/ 	.word	0xffffffff


	//   ....[19]....
        /*0084*/ 	.word	0xffffffff


	//----- nvinfo : EIATTR_COOP_GROUP_INSTR_OFFSETS
	.align		4
.L_3046:
        /*0088*/ 	.byte	0x04, 0x28
        /*008a*/ 	.short	(.L_3048 - .L_3047)


	//   ....[0]....
.L_3047:
        /*008c*/ 	.word	0x0000be00


	//   ....[1]....
        /*0090*/ 	.word	0x0000be30


	//   ....[2]....
        /*0094*/ 	.word	0x0000be50


	//   ....[3]....
        /*0098*/ 	.word	0x0000be70


	//   ....[4]....
        /*009c*/ 	.word	0x0000be90


	//   ....[5]....
        /*00a0*/ 	.word	0x0000c2c0


	//   ....[6]....
        /*00a4*/ 	.word	0x0000c2e0


	//   ....[7]....
        /*00a8*/ 	.word	0x0000c300


	//   ....[8]....
        /*00ac*/ 	.word	0x0000c320


	//   ....[9]....
        /*00b0*/ 	.word	0x0000c340


	//   ....[10]....
        /*00b4*/ 	.word	0x0000cea0


	//   ....[11]....
        /*00b8*/ 	.word	0x0000cf10


	//   ....[12]....
        /*00bc*/ 	.word	0x0000cf70


	//   ....[13]....
        /*00c0*/ 	.word	0x0000cfd0


	//   ....[14]....
        /*00c4*/ 	.word	0x0000d030


	//   ....[15]....
        /*00c8*/ 	.word	0x0000d4a0


	//   ....[16]....
        /*00cc*/ 	.word	0x0000d500


	//   ....[17]....
        /*00d0*/ 	.word	0x0000d560


	//   ....[18]....
        /*00d4*/ 	.word	0x0000d5c0


	//   ....[19]....
        /*00d8*/ 	.word	0x0000d620


	//----- nvinfo : EIATTR_EXIT_INSTR_OFFSETS
	.align		4
.L_3048:
        /*00dc*/ 	.byte	0x04, 0x1c
        /*00de*/ 	.short	(.L_3050 - .L_3049)


	//   ....[0]....
.L_3049:
        /*00e0*/ 	.word	0x000005a0


	//   ....[1]....
        /*00e4*/ 	.word	0x0000ce50


	//----- nvinfo : EIATTR_MAX_THREADS
	.align		4
.L_3050:
        /*00e8*/ 	.byte	0x04, 0x05
        /*00ea*/ 	.short	(.L_3052 - .L_3051)
.L_3051:
        /*00ec*/ 	.word	0x00000080
        /*00f0*/ 	.word	0x00000001
        /*00f4*/ 	.word	0x00000001


	//----- nvinfo : EIATTR_CRS_STACK_SIZE
	.align		4
.L_3052:
        /*00f8*/ 	.byte	0x04, 0x1e
        /*00fa*/ 	.short	(.L_3054 - .L_3053)
.L_3053:
        /*00fc*/ 	.word	0x00000000
.L_3054:


//--------------------- .nv.info._ZN10layer_norm13ln_fwd_kernelINS_13Kernel_traitsI6__halfS2_fS2_fjLj1024ELj1ELj4ELj1ELj16ENS_18Kernel_traits_baseILj1024ES2_S2_fS2_fjLj128EEEEELb1ELb1ELb1ELb0EEEvNS_9FwdParamsE --------------------------
	.section	.nv.info._ZN10layer_norm13ln_fwd_kernelINS_13Kernel_traitsI6__halfS2_fS2_fjLj1024ELj1ELj4ELj1ELj16ENS_18Kernel_traits_baseILj1024ES2_S2_fS2_fjLj128EEEEELb1ELb1ELb1ELb0EEEvNS_9FwdParamsE,"",@"SHT_CUDA_INFO"
	.sectionflags	@""
	.align	4


	//----- nvinfo : EIATTR_CUDA_API_VERSION
	.align		4
        /*0000*/ 	.byte	0x04, 0x37
        /*0002*/ 	.short	(.L_3056 - .L_3055)
.L_3055:
        /*0004*/ 	.word	0x00000082


	//----- nvinfo : EIATTR_SW2861232_WAR
	.align		4
.L_3056:
        /*0008*/ 	.byte	0x01, 0x35
	.zero		2


	//----- nvinfo : EIATTR_PARAM_CBANK
	.align		4
        /*000c*/ 	.byte	0x04, 0x0a
        /*000e*/ 	.short	(.L_3058 - .L_3057)
	.align		4
.L_3057:
        /*0010*/ 	.word	index@(.nv.constant0._ZN10layer_norm13ln_fwd_kernelINS_13Kernel_traitsI6__halfS2_fS2_fjLj1024ELj1ELj4ELj1ELj16ENS_18Kernel_traits_baseILj1024ES2_S2_fS2_fjLj128EEEEELb1ELb1ELb1ELb0EEEvNS_9FwdParamsE)
        /*0014*/ 	.short	0x0160
        /*0016*/ 	.short	0x00e8


	//----- nvinfo : EIATTR_CBANK_PARAM_SIZE
	.align		4
.L_3058:
        /*0018*/ 	.byte	0x03, 0x19
        /*001a*/ 	.short	0x00e8


	//----- nvinfo : EIATTR_KPARAM_INFO
	.align		4
        /*001c*/ 	.byte	0x04, 0x17
        /*001e*/ 	.short	(.L_3060 - .L_3059)
.L_3059:
        /*0020*/ 	.word	0x00000000
        /*0024*/ 	.short	0x0000
        /*0026*/ 	.short	0x0000
        /*0028*/ 	.byte	0x00, 0xf0, 0xa1, 0x03


	//----- nvinfo : EIATTR_MAXREG_COUNT
	.align		4
.L_3060:
        /*002c*/ 	.byte	0x03, 0x1b
        /*002e*/ 	.short	0x00ff


	//----- nvinfo : EIATTR_MERCURY_ISA_VERSION
	.align		4
        /*0030*/ 	.byte	0x03, 0x5f
        /*0032*/ 	.short	0x0000


	//----- nvinfo : EIATTR_COOP_GROUP_MASK_REGIDS
	.align		4
        /*0034*/ 	.byte	0x04, 0x29
        /*0036*/ 	.short	(.L_3062 - .L_3061)


	//   ....[0]....
.L_3061:
        /*0038*/ 	.word	0xffffffff


	//   ....[1]....
        /*003c*/ 	.word	0xffffffff


	//   ....[2]....
        /*0040*/ 	.word	0xffffffff


	//   ....[3]....
        /*0044*/ 	.word	0xffffffff


	//   ....[4]....
        /*0048*/ 	.word	0xffffffff


	//   ....[5]....
        /*004c*/ 	.word	0xffffffff


	//   ....[6]....
        /*0050*/ 	.word	0xffffffff


	//   ....[7]....
        /*0054*/ 	.word	0xffffffff


	//   ....[8]....
        /*0058*/ 	.word	0xffffffff


	//   ....[9]....
        /*005c*/ 	.word	0xffffffff


	//   ....[10]....
        /*0060*/ 	.word	0xffffffff


	//   ....[11]....
        /*0064*/ 	.word	0xffffffff


	//   ....[12]....
        /*0068*/ 	.word	0xffffffff


	//   ....[13]....
        /*006c*/ 	.word	0xffffffff


	//   ....[14]....
        /*0070*/ 	.word	0xffffffff


	//   ....[15]....
        /*0074*/ 	.word	0xffffffff


	//   ....[16]....
        /*0078*/ 	.word	0xffffffff


	//   ....[17]....
        /*007c*/ 	.word	0xffffffff


	//   ....[18]....
        /*0080*/ 	.word	0xffffffff


	//   ....[19]....
        /*0084*/ 	.word	0xffffffff


	//----- nvinfo : EIATTR_COOP_GROUP_INSTR_OFFSETS
	.align		4
.L_3062:
        /*0088*/ 	.byte	0x04, 0x28
        /*008a*/ 	.short	(.L_3064 - .L_3063)


	//   ....[0]....
.L_3063:
        /*008c*/ 	.word	0x0000d9e0


	//   ....[1]....
        /*0090*/ 	.word	0x0000da10


	//   ....[2]....
        /*0094*/ 	.word	0x0000da30


	//   ....[3]....
        /*0098*/ 	.word	0x0000da50


	//   ....[4]....
        /*009c*/ 	.word	0x0000da70


	//   ....[5]....
        /*00a0*/ 	.word	0x0000deb0


	//   ....[6]....
        /*00a4*/ 	.word	0x0000ded0


	//   ....[7]....
        /*00a8*/ 	.word	0x0000def0


	//   ....[8]....
        /*00ac*/ 	.word	0x0000df10


	//   ....[9]....
        /*00b0*/ 	.word	0x0000df30


	//   ....[10]....
        /*00b4*/ 	.word	0x0000ea20


	//   ....[11]....
        /*00b8*/ 	.word	0x0000eaa0


	//   ....[12]....
        /*00bc*/ 	.word	0x0000eb00


	//   ....[13]....
        /*00c0*/ 	.word	0x0000eb60


	//   ....[14]....
        /*00c4*/ 	.word	0x0000ebc0


	//   ....[15]....
        /*00c8*/ 	.word	0x0000f040


	//   ....[16]....
        /*00cc*/ 	.word	0x0000f0a0


	//   ....[17]....
        /*00d0*/ 	.word	0x0000f100


	//   ....[18]....
        /*00d4*/ 	.word	0x0000f160


	//   ....[19]....
        /*00d8*/ 	.word	0x0000f1d0


	//----- nvinfo : EIATTR_EXIT_INSTR_OFFSETS
	.align		4
.L_3064:
        /*00dc*/ 	.byte	0x04, 0x1c
        /*00de*/ 	.short	(.L_3066 - .L_3065)


	//   ....[0]....
.L_3065:
        /*00e0*/ 	.word	0x00000800


	//   ....[1]....
        /*00e4*/ 	.word	0x0000e9d0


	//----- nvinfo : EIATTR_MAX_THREADS
	.align		4
.L_3066:
        /*00e8*/ 	.byte	0x04, 0x05
        /*00ea*/ 	.short	(.L_3068 - .L_3067)
.L_3067:
        /*00ec*/ 	.word	0x00000080
        /*00f0*/ 	.word	0x00000001
        /*00f4*/ 	.word	0x00000001


	//----- nvinfo : EIATTR_CRS_STACK_SIZE
	.align		4
.L_3068:
        /*00f8*/ 	.byte	0x04, 0x1e
        /*00fa*/ 	.short	(.L_3070 - .L_3069)
.L_3069:
        /*00fc*/ 	.word	0x00000000
.L_3070:


//--------------------- .nv.info._ZN10layer_norm13ln_fwd_kernelINS_13Kernel_traitsI6__halfS2_fS2_fjLj1024ELj1ELj4ELj1ELj16ENS_18Kernel_traits_baseILj1024ES2_S2_fS2_fjLj128EEEEELb1ELb1ELb1ELb1EEEvNS_9FwdParamsE --------------------------
	.section	.nv.info._ZN10layer_norm13ln_fwd_kernelINS_13Kernel_traitsI6__halfS2_fS2_fjLj1024ELj1ELj4ELj1ELj16ENS_18Kernel_traits_baseILj1024ES2_S2_fS2_fjLj128EEEEELb1ELb1ELb1ELb1EEEvNS_9FwdParamsE,"",@"SHT_CUDA_INFO"
	.sectionflags	@""
	.align	4


	//----- nvinfo : EIATTR_CUDA_API_VERSION
	.align		4
        /*0000*/ 	.byte	0x04, 0x37
        /*0002*/ 	.short	(.L_3072 - .L_3071)
.L_3071:
        /*0004*/ 	.word	0x00000082


	//----- nvinfo : EIATTR_SW2861232_WAR
	.align		4
.L_3072:
        /*0008*/ 	.byte	0x01, 0x35
	.zero		2


	//----- nvinfo : EIATTR_PARAM_CBANK
	.align		4
        /*000c*/ 	.byte	0x04, 0x0a
        /*000e*/ 	.short	(.L_3074 - .L_3073)
	.align		4
.L_3073:
        /*0010*/ 	.word	index@(.nv.constant0._ZN10layer_norm13ln_fwd_kernelINS_13Kernel_traitsI6__halfS2_fS2_fjLj1024ELj1ELj4ELj1ELj16ENS_18Kernel_traits_baseILj1024ES2_S2_fS2_fjLj128EEEEELb1ELb1ELb1ELb1EEEvNS_9FwdParamsE)
        /*0014*/ 	.short	0x0160
        /*0016*/ 	.short	0x00e8


	//----- nvinfo : EIATTR_CBANK_PARAM_SIZE
	.align		4
.L_3074:
        /*0018*/ 	.byte	0x03, 0x19
        /*001a*/ 	.short	0x00e8


	//----- nvinfo : EIATTR_KPARAM_INFO
	.align		4
        /*001c*/ 	.byte	0x04, 0x17
        /*001e*/ 	.short	(.L_3076 - .L_3075)
.L_3075:
        /*0020*/ 	.word	0x00000000
        /*0024*/ 	.short	0x0000
        /*0026*/ 	.short	0x0000
        /*0028*/ 	.byte	0x00, 0xf0, 0xa1, 0x03


	//----- nvinfo : EIATTR_MAXREG_COUNT
	.align		4
.L_3076:
        /*002c*/ 	.byte	0x03, 0x1b
        /*002e*/ 	.short	0x00ff


	//----- nvinfo : EIATTR_MERCURY_ISA_VERSION
	.align		4
        /*0030*/ 	.byte	0x03, 0x5f
        /*0032*/ 	.short	0x0000


	//----- nvinfo : EIATTR_COOP_GROUP_MASK_REGIDS
	.align		4
        /*0034*/ 	.byte	0x04, 0x29
        /*0036*/ 	.short	(.L_3078 - .L_3077)


	//   ....[0]....
.L_3077:
        /*0038*/ 	.word	0xffffffff


	//   ....[1]....
        /*003c*/ 	.word	0xffffffff


	//   ....[2]....
        /*0040*/ 	.word	0xffffffff


	//   ....[3]....
        /*0044*/ 	.word	0xffffffff


	//   ....[4]....
        /*0048*/ 	.word	0xffffffff


	//   ....[5]....
        /*004c*/ 	.word	0xffffffff


	//   ....[6]....
        /*0050*/ 	.word	0xffffffff


	//   ....[7]....
        /*0054*/ 	.word	0xffffffff


	//   ....[8]....
        /*0058*/ 	.word	0xffffffff


	//   ....[9]....
        /*005c*/ 	.word	0xffffffff


	//   ....[10]....
        /*0060*/ 	.word	0xffffffff


	//   ....[11]....
        /*0064*/ 	.word	0xffffffff


	//   ....[12]....
        /*0068*/ 	.word	0xffffffff


	//   ....[13]....
        /*006c*/ 	.word	0xffffffff


	//   ....[14]....
        /*0070*/ 	.word	0xffffffff


	//   ....[15]....
        /*0074*/ 	.word	0xffffffff


	//   ....[16]....
        /*0078*/ 	.word	0xffffffff


	//   ....[17]....
        /*007c*/ 	.word	0xffffffff


	//   ....[18]....
        /*0080*/ 	.word	0xffffffff


	//   ....[19]....
        /*0084*/ 	.word	0xffffffff


	//----- nvinfo : EIATTR_COOP_GROUP_INSTR_OFFSETS
	.align		4
.L_3078:
        /*0088*/ 	.byte	0x04, 0x28
        /*008a*/ 	.short	(.L_3080 - .L_3079)


	//   ....[0]....
.L_3079:
        /*008c*/ 	.word	0x0000d1c0


	//   ....[1]....
        /*0090*/ 	.word	0x0000d1f0


	//   ....[2]....
        /*0094*/ 	.word	0x0000d210


	//   ....[3]....
        /*0098*/ 	.word	0x0000d230


	//   ....[4]....
        /*009c*/ 	.word	0x0000d250


	//   ....[5]....
        /*00a0*/ 	.word	0x0000d680


	//   ....[6]....
        /*00a4*/ 	.word	0x0000d6a0


	//   ....[7]....
        /*00a8*/ 	.word	0x0000d6c0


	//   ....[8]....
        /*00ac*/ 	.word	0x0000d6e0


	//   ....[9]....
        /*00b0*/ 	.word	0x0000d700


	//   ....[10]....
        /*00b4*/ 	.word	0x0000e300


	//   ....[11]....
        /*00b8*/ 	.word	0x0000e370


	//   ....[12]....
        /*00bc*/ 	.word	0x0000e3d0


	//   ....[13]....
        /*00c0*/ 	.word	0x0000e430


	//   ....[14]....
        /*00c4*/ 	.word	0x0000e490


	//   ....[15]....
        /*00c8*/ 	.word	0x0000e900


	//   ....[16]....
        /*00cc*/ 	.word	0x0000e960


	//   ....[17]....
        /*00d0*/ 	.word	0x0000e9c0


	//   ....[18]....
        /*00d4*/ 	.word	0x0000ea20


	//   ....[19]....
        /*00d8*/ 	.word	0x0000ea80


	//----- nvinfo : EIATTR_EXIT_INSTR_OFFSETS
	.align		4
.L_3080:
        /*00dc*/ 	.byte	0x04, 0x1c
        /*00de*/ 	.short	(.L_3082 - .L_3081)


	//   ....[0]....
.L_3081:
        /*00e0*/ 	.word	0x000005c0


	//   ....[1]....
        /*00e4*/ 	.word	0x0000e2b0


	//----- nvinfo : EIATTR_MAX_THREADS
	.align		4
.L_3082:
        /*00e8*/ 	.byte	0x04, 0x05
        /*00ea*/ 	.short	(.L_3084 - .L_3083)
.L_3083:
        /*00ec*/ 	.word	0x00000080
        /*00f0*/ 	.word	0x00000001
        /*00f4*/ 	.word	0x00000001


	//----- nvinfo : EIATTR_CRS_STACK_SIZE
	.align		4
.L_3084:
        /*00f8*/ 	.byte	0x04, 0x1e
        /*00fa*/ 	.short	(.L_3086 - .L_3085)
.L_3085:
        /*00fc*/ 	.word	0x00000000
.L_3086:


//--------------------- .nv.info._ZN10layer_norm13ln_fwd_kernelINS_13Kernel_traitsIf6__halffS2_fjLj1024ELj1ELj4ELj1ELj16ENS_18Kernel_traits_baseILj1024EfS2_fS2_fjLj128EEEEELb0ELb0ELb0ELb0EEEvNS_9FwdParamsE --------------------------
	.section	.nv.info._ZN10layer_norm13ln_fwd_kernelINS_13Kernel_traitsIf6__halffS2_fjLj1024ELj1ELj4ELj1ELj16ENS_18Kernel_traits_baseILj1024EfS2_fS2_fjLj128EEEEELb0ELb0ELb0ELb0EEEvNS_9FwdParamsE,"",@"SHT_CUDA_INFO"
	.sectionflags	@""
	.align	4


	//----- nvinfo : EIATTR_CUDA_API_VERSION
	.align		4
        /*0000*/ 	.byte	0x04, 0x37
        /*0002*/ 	.short	(.L_3088 - .L_3087)
.L_3087:
        /*0004*/ 	.word	0x00000082


	//----- nvinfo : EIATTR_SW2861232_WAR
	.align		4
.L_3088:
        /*0008*/ 	.byte	0x01, 0x35
	.zero		2


	//----- nvinfo : EIATTR_PARAM_CBANK
	.align		4
        /*000c*/ 	.byte	0x04, 0x0a
        /*000e*/ 	.short	(.L_3090 - .L_3089)
	.align		4
.L_3089:
        /*0010*/ 	.word	index@(.nv.constant0._ZN10layer_norm13ln_fwd_kernelINS_13Kernel_traitsIf6__halffS2_fjLj1024ELj1ELj4ELj1ELj16ENS_18Kernel_traits_baseILj1024EfS2_fS2_fjLj128EEEEELb0ELb0ELb0ELb0EEEvNS_9FwdParamsE)
        /*0014*/ 	.short	0x0160
        /*0016*/ 	.short	0x00e8


	//----- nvinfo : EIATTR_CBANK_PARAM_SIZE
	.align		4
.L_3090:
        /*0018*/ 	.byte	0x03, 0x19
        /*001a*/ 	.short	0x00e8


	//----- nvinfo : EIATTR_KPARAM_INFO
	.align		4
        /*001c*/ 	.byte	0x04, 0x17
        /*001e*/ 	.short	(.L_3092 - .L_3091)
.L_3091:
        /*0020*/ 	.word	0x00000000
        /*0024*/ 	.short	0x0000
        /*0026*/ 	.short	0x0000
        /*0028*/ 	.byte	0x00, 0xf0, 0xa1, 0x03


	//----- nvinfo : EIATTR_MAXREG_COUNT
	.align		4
.L_3092:
        /*002c*/ 	.byte	0x03, 0x1b
        /*002e*/ 	.short	0x00ff


	//----- nvinfo : EIATTR_MERCURY_ISA_VERSION
	.align		4
        /*0030*/ 	.byte	0x03, 0x5f
        /*0032*/ 	.short	0x0000


	//----- nvinfo : EIATTR_COOP_GROUP_MASK_REGIDS
	.align		4
        /*0034*/ 	.byte	0x04, 0x29
        /*0036*/ 	.short	(.L_3094 - .L_3093)


	//   ....[0]....
.L_3093:
        /*0038*/ 	.word	0xffffffff


	//   ....[1]....
        /*003c*/ 	.word	0xffffffff


	//   ....[2]....
        /*0040*/ 	.word	0xffffffff


	//   ....[3]....
        /*0044*/ 	.word	0xffffffff


	//   ....[4]....
        /*0048*/ 	.word	0xffffffff


	//   ....[5]....
        /*004c*/ 	.word	0xffffffff


	//   ....[6]....
        /*0050*/ 	.word	0xffffffff


	//   ....[7]....
        /*0054*/ 	.word	0xffffffff


	//   ....[8]....
        /*0058*/ 	.word	0xffffffff


	//   ....[9]....
        /*005c*/ 	.word	0xffffffff


	//   ....[10]....
        /*0060*/ 	.word	0xffffffff


	//   ....[11]....
        /*0064*/ 	.word	0xffffffff


	//   ....[12]....
        /*0068*/ 	.word	0xffffffff


	//   ....[13]....
        /*006c*/ 	.word	0xffffffff


	//   ....[14]....
        /*0070*/ 	.word	0xffffffff


	//   ....[15]....
        /*0074*/ 	.word	0xffffffff


	//   ....[16]....
        /*0078*/ 	.word	0xffffffff


	//   ....[17]....
        /*007c*/ 	.word	0xffffffff


	//   ....[18]....
        /*0080*/ 	.word	0xffffffff


	//   ....[19]....
        /*0084*/ 	.word	0xffffffff


	//----- nvinfo : EIATTR_COOP_GROUP_INSTR_OFFSETS
	.align		4
.L_3094:
        /*0088*/ 	.byte	0x04, 0x28
        /*008a*/ 	.short	(.L_3096 - .L_3095)


	//   ....[0]....
.L_3095:
        /*008c*/ 	.word	0x000013c0


	//   ....[1]....
        /*0090*/ 	.word	0x000013f0


	//   ....[2]....
        /*0094*/ 	.word	0x00001410


	//   ....[3]....
        /*0098*/ 	.word	0x00001430


	//   ....[4]....
        /*009c*/ 	.word	0x00001450


	//   ....[5]....
        /*00a0*/ 	.word	0x00001890


	//   ....[6]....
        /*00a4*/ 	.word	0x000018b0


	//   ....[7]....
        /*00a8*/ 	.word	0x000018d0


	//   ....[8]....
        /*00ac*/ 	.word	0x000018f0


	//   ....[9]....
        /*00b0*/ 	.word	0x00001910


	//   ....[10]....
        /*00b4*/ 	.word	0x00002380


	//   ....[11]....
        /*00b8*/ 	.word	0x000023f0


	//   ....[12]....
        /*00bc*/ 	.word	0x00002450


	//   ....[13]....
        /*00c0*/ 	.word	0x000024b0


	//   ....[14]....
        /*00c4*/ 	.word	0x00002510


	//   ....[15]....
        /*00c8*/ 	.word	0x00002990


	//   ....[16]....
        /*00cc*/ 	.word	0x000029f0


	//   ....[17]....
        /*00d0*/ 	.word	0x00002a50


	//   ....[18]....
        /*00d4*/ 	.word	0x00002ab0


	//   ....[19]....
        /*00d8*/ 	.word	0x00002b20


	//----- nvinfo : EIATTR_EXIT_INSTR_OFFSETS
	.align		4
.L_3096:
        /*00dc*/ 	.byte	0x04, 0x1c
        /*00de*/ 	.short	(.L_3098 - .L_3097)


	//   ....[0]....
.L_3097:
        /*00e0*/ 	.word	0x00000590


	//   ....[1]....
        /*00e4*/ 	.word	0x00002320


	//----- nvinfo : EIATTR_MAX_THREADS
	.align		4
.L_3098:
        /*00e8*/ 	.byte	0x04, 0x05
        /*00ea*/ 	.short	(.L_3100 - .L_3099)
.L_3099:
        /*00ec*/ 	.word	0x00000080
        /*00f0*/ 	.word	0x00000001
        /*00f4*/ 	.word	0x00000001


	//----- nvinfo : EIATTR_CRS_STACK_SIZE
	.align		4
.L_3100:
        /*00f8*/ 	.byte	0x04, 0x1e
        /*00fa*/ 	.short	(.L_3102 - .L_3101)
.L_3101:
        /*00fc*/ 	.word	0x00000000
.L_3102:


//--------------------- .nv.info._ZN10layer_norm13ln_fwd_kernelINS_13Kernel_traitsIf6__halffS2_fjLj1024ELj1ELj4ELj1ELj16ENS_18Kernel_traits_baseILj1024EfS2_fS2_fjLj128EEEEELb0ELb0ELb0ELb1EEEvNS_9FwdParamsE --------------------------
	.section	.nv.info._ZN10layer_norm13ln_fwd_kernelINS_13Kernel_traitsIf6__halffS2_fjLj1024ELj1ELj4ELj1ELj16ENS_18Kernel_traits_baseILj1024EfS2_fS2_fjLj128EEEEELb0ELb0ELb0ELb1EEEvNS_9FwdParamsE,"",@"SHT_CUDA_INFO"
	.sectionflags	@""
	.align	4


	//----- nvinfo : EIATTR_CUDA_API_VERSION
	.align		4
        /*0000*/ 	.byte	0x04, 0x37
        /*0002*/ 	.short	(.L_3104 - .L_3103)
.L_3103:
        /*0004*/ 	.word	0x00000082


	//----- nvinfo : EIATTR_SW2861232_WAR
	.align		4
.L_3104:
        /*0008*/ 	.byte	0x01, 0x35
	.zero		2


	//----- nvinfo : EIATTR_PARAM_CBANK
	.align		4
        /*000c*/ 	.byte	0x04, 0x0a
        /*000e*/ 	.short	(.L_3106 - .L_3105)
	.align		4
.L_3105:
        /*0010*/ 	.word	index@(.nv.constant0._ZN10layer_norm13ln_fwd_kernelINS_13Kernel_traitsIf6__halffS2_fjLj1024ELj1ELj4ELj1ELj16ENS_18Kernel_traits_baseILj1024EfS2_fS2_fjLj128EEEEELb0ELb0ELb0ELb1EEEvNS_9FwdParamsE)
        /*0014*/ 	.short	0x0160
        /*0016*/ 	.short	0x00e8


	//----- nvinfo : EIATTR_CBANK_PARAM_SIZE
	.align		4
.L_3106:
        /*0018*/ 	.byte	0x03, 0x19
        /*001a*/ 	.short	0x00e8


	//----- nvinfo : EIATTR_KPARAM_INFO
	.align		4
        /*001c*/ 	.byte	0x04, 0x17
        /*001e*/ 	.short	(.L_3108 - .L_3107)
.L_3107:
        /*0020*/ 	.word	0x00000000
        /*0024*/ 	.short	0x0000
        /*0026*/ 	.short	0x0000
        /*0028*/ 	.byte	0x00, 0xf0, 0xa1, 0x03


	//----- nvinfo : EIATTR_MAXREG_COUNT
	.align		4
.L_3108:
        /*002c*/ 	.byte	0x03, 0x1b
        /*002e*/ 	.short	0x00ff


	//----- nvinfo : EIATTR_MERCURY_ISA_VERSION
	.align		4
        /*0030*/ 	.byte	0x03, 0x5f
        /*0032*/ 	.short	0x0000


	//----- nvinfo : EIATTR_COOP_GROUP_MASK_REGIDS
	.align		4
        /*0034*/ 	.byte	0x04, 0x29
        /*0036*/ 	.short	(.L_3110 - .L_3109)


	//   ....[0]....
.L_3109:
        /*0038*/ 	.word	0xffffffff


	//   ....[1]....
        /*003c*/ 	.word	0xffffffff


	//   ....[2]....
        /*0040*/ 	.word	0xffffffff


	//   ....[3]....
        /*0044*/ 	.word	0xffffffff


	//   ....[4]....
        /*0048*/ 	.word	0xffffffff


	//   ....[5]....
        /*004c*/ 	.word	0xffffffff


	//   ....[6]....
        /*0050*/ 	.word	0xffffffff


	//   ....[7]....
        /*0054*/ 	.word	0xffffffff


	//   ....[8]....
        /*0058*/ 	.word	0xffffffff


	//   ....[9]....
        /*005c*/ 	.word	0xffffffff


	//   ....[10]....
        /*0060*/ 	.word	0xffffffff


	//   ....[11]....
        /*0064*/ 	.word	0xffffffff


	//   ....[12]....
        /*0068*/ 	.word	0xffffffff


	//   ....[13]....
        /*006c*/ 	.word	0xffffffff


	//   ....[14]....
        /*0070*/ 	.word	0xffffffff


	//   ....[15]....
        /*0074*/ 	.word	0xffffffff


	//   ....[16]....
        /*0078*/ 	.word	0xffffffff


	//   ....[17]....
        /*007c*/ 	.word	0xffffffff


	//   ....[18]....
        /*0080*/ 	.word	0xffffffff


	//   ....[19]....
        /*0084*/ 	.word	0xffffffff


	//----- nvinfo : EIATTR_COOP_GROUP_INSTR_OFFSETS
	.align		4
.L_3110:
        /*0088*/ 	.byte	0x04, 0x28
        /*008a*/ 	.short	(.L_3112 - .L_3111)


	//   ....[0]....
.L_3111:
        /*008c*/ 	.word	0x000010f0


	//   ....[1]....
        /*0090*/ 	.word	0x00001120


	//   ....[2]....
        /*0094*/ 	.word	0x00001140


	//   ....[3]....
        /*0098*/ 	.word	0x00001160


	//   ....[4]....
        /*009c*/ 	.word	0x00001180


	//   ....[5]....
        /*00a0*/ 	.word	0x000015b0


	//   ....[6]....
        /*00a4*/ 	.word	0x000015d0


	//   ....[7]....
        /*00a8*/ 	.word	0x000015f0


	//   ....[8]....
        /*00ac*/ 	.word	0x00001610


	//   ....[9]....
        /*00b0*/ 	.word	0x00001630


	//   ....[10]....
        /*00b4*/ 	.word	0x00001f70


	//   ....[11]....
        /*00b8*/ 	.word	0x00001fe0


	//   ....[12]....
        /*00bc*/ 	.word	0x00002040


	//   ....[13]....
        /*00c0*/ 	.word	0x000020a0


	//   ....[14]....
        /*00c4*/ 	.word	0x00002100


	//   ....[15]....
        /*00c8*/ 	.word	0x00002570


	//   ....[16]....
        /*00cc*/ 	.word	0x000025d0


	//   ....[17]....
        /*00d0*/ 	.word	0x00002630


	//   ....[18]....
        /*00d4*/ 	.word	0x00002690


	//   ....[19]....
        /*00d8*/ 	.word	0x000026f0


	//----- nvinfo : EIATTR_EXIT_INSTR_OFFSETS
	.align		4
.L_3112:
        /*00dc*/ 	.byte	0x04, 0x1c
        /*00de*/ 	.short	(.L_3114 - .L_3113)


	//   ....[0]....
.L_3113:
        /*00e0*/ 	.word	0x00000270


	//   ....[1]....
        /*00e4*/ 	.word	0x00001f20


	//----- nvinfo : EIATTR_MAX_THREADS
	.align		4
.L_3114:
        /*00e8*/ 	.byte	0x04, 0x05
        /*00ea*/ 	.short	(.L_3116 - .L_3115)
.L_3115:
        /*00ec*/ 	.word	0x00000080
        /*00f0*/ 	.word	0x00000001
        /*00f4*/ 	.word	0x00000001


	//----- nvinfo : EIATTR_CRS_STACK_SIZE
	.align		4
.L_3116:
        /*00f8*/ 	.byte	0x04, 0x1e
        /*00fa*/ 	.short	(.L_3118 - .L_3117)
.L_3117:
        /*00fc*/ 	.word	0x00000000
.L_3118:


//--------------------- .nv.info._ZN10layer_norm13ln_fwd_kernelINS_13Kernel_traitsIf6__halffS2_fjLj1024ELj1ELj4ELj1ELj16ENS_18Kernel_traits_baseILj1024EfS2_fS2_fjLj128EEEEELb0ELb0ELb1ELb0EEEvNS_9FwdParamsE --------------------------
	.section	.nv.info._ZN10layer_norm13ln_fwd_kernelINS_13Kernel_traitsIf6__halffS2_fjLj1024ELj1ELj4ELj1ELj16ENS_18Kernel_traits_baseILj1024EfS2_fS2_fjLj128EEEEELb0ELb0ELb1ELb0EEEvNS_9FwdParamsE,"",@"SHT_CUDA_INFO"
	.sectionflags	@""
	.align	4


	//----- nvinfo : EIATTR_CUDA_API_VERSION
	.align		4
        /*0000*/ 	.byte	0x04, 0x37
        /*0002*/ 	.short	(.L_3120 - .L_3119)
.L_3119:
        /*0004*/ 	.word	0x00000082


	//----- nvinfo : EIATTR_SW2861232_WAR
	.align		4
.L_3120:
        /*0008*/ 	.byte	0x01, 0x35
	.zero		2


	//----- nvinfo : EIATTR_PARAM_CBANK
	.align		4
        /*000c*/ 	.byte	0x04, 0x0a
        /*000e*/ 	.short	(.L_3122 - .L_3121)
	.align		4
.L_3121:
        /*0010*/ 	.word	index@(.nv.constant0._ZN10layer_norm13ln_fwd_kernelINS_13Kernel_traitsIf6__halffS2_fjLj1024ELj1ELj4ELj1ELj16ENS_18Kernel_traits_baseILj1024EfS2_fS2_fjLj128EEEEELb0ELb0ELb1ELb0EEEvNS_9FwdParamsE)
        /*0014*/ 	.short	0x0160
        /*0016*/ 	.short	0x00e8


	//----- nvinfo : EIATTR_CBANK_PARAM_SIZE
	.align		4
.L_3122:
        /*0018*/ 	.byte	0x03, 0x19
        /*001a*/ 	.short	0x00e8


	//----- nvinfo : EIATTR_KPARAM_INFO
	.align		4
        /*001c*/ 	.byte	0x04, 0x17
        /*001e*/ 	.short	(.L_3124 - .L_3123)
.L_3123:
        /*0020*/ 	.word	0x00000000
        /*0024*/ 	.short	0x0000
        /*0026*/ 	.short	0x0000
        /*0028*/ 	.byte	0x00, 0xf0, 0xa1, 0x03


	//----- nvinfo : EIATTR_MAXREG_COUNT
	.align		4
.L_3124:
        /*002c*/ 	.byte	0x03, 0x1b
        /*002e*/ 	.short	0x00ff


	//----- nvinfo : EIATTR_MERCURY_ISA_VERSION
	.align		4
        /*0030*/ 	.byte	0x03, 0x5f
        /*0032*/ 	.short	0x0000


	//----- nvinfo : EIATTR_COOP_GROUP_MASK_REGIDS
	.align		4
        /*0034*/ 	.byte	0x04, 0x29
        /*0036*/ 	.short	(.L_3126 - .L_3125)


	//   ....[0]....
.L_3125:
        /*0038*/ 	.word	0xffffffff


	//   ....[1]....
        /*003c*/ 	.word	0xffffffff


	//   ....[2]....
        /*0040*/ 	.word	0xffffffff


	//   ....[3]....
        /*0044*/ 	.word	0xffffffff


	//   ....[4]....
        /*0048*/ 	.word	0xffffffff


	//   ....[5]....
        /*004c*/ 	.word	0xffffffff


	//   ....[6]....
        /*0050*/ 	.word	0xffffffff


	//   ....[7]....
        /*0054*/ 	.word	0xffffffff


	//   ....[8]....
        /*0058*/ 	.word	0xffffffff


	//   ....[9]....
        /*005c*/ 	.word	0xffffffff


	//   ....[10]....
        /*0060*/ 	.word	0xffffffff


	//   ....[11]....
        /*0064*/ 	.word	0xffffffff


	//   ....[12]....
        /*0068*/ 	.word	0xffffffff


	//   ....[13]....
        /*006c*/ 	.word	0xffffffff


	//   ....[14]....
        /*0070*/ 	.word	0xffffffff


	//   ....[15]....
        /*0074*/ 	.word	0xffffffff


	//   ....[16]....
        /*0078*/ 	.word	0xffffffff


	//   ....[17]....
        /*007c*/ 	.word	0xffffffff


	//   ....[18]....
        /*0080*/ 	.word	0xffffffff


	//   ....[19]....
        /*0084*/ 	.word	0xffffffff


	//----- nvinfo : EIATTR_COOP_GROUP_INSTR_OFFSETS
	.align		4
.L_3126:
        /*0088*/ 	.byte	0x04, 0x28
        /*008a*/ 	.short	(.L_3128 - .L_3127)


	//   ....[0]....
.L_3127:
        /*008c*/ 	.word	0x00002000


	//   ....[1]....
        /*0090*/ 	.word	0x00002030


	//   ....[2]....
        /*0094*/ 	.word	0x00002050


	//   ....[3]....
        /*0098*/ 	.word	0x00002070


	//   ....[4]....
        /*009c*/ 	.word	0x00002090


	//   ....[5]....
        /*00a0*/ 	.word	0x000024d0


	//   ....[6]....
        /*00a4*/ 	.word	0x000024f0


	//   ....[7]....
        /*00a8*/ 	.word	0x00002510


	//   ....[8]....
        /*00ac*/ 	.word	0x00002530


	//   ....[9]....
        /*00b0*/ 	.word	0x00002550


	//   ....[10]....
        /*00b4*/ 	.word	0x00003040


	//   ....[11]....
        /*00b8*/ 	.word	0x000030a0


	//   ....[12]....
        /*00bc*/ 	.word	0x00003100


	//   ....[13]....
        /*00c0*/ 	.word	0x00003160


	//   ....[14]....
        /*00c4*/ 	.word	0x000031c0


	//   ....[15]....
        /*00c8*/ 	.word	0x00003650


	//   ....[16]....
        /*00cc*/ 	.word	0x000036b0


	//   ....[17]....
        /*00d0*/ 	.word	0x00003710


	//   ....[18]....
        /*00d4*/ 	.word	0x00003770


	//   ....[19]....
        /*00d8*/ 	.word	0x000037d0


	//----- nvinfo : EIATTR_EXIT_INSTR_OFFSETS
	.align		4
.L_3128:
        /*00dc*/ 	.byte	0x04, 0x1c
        /*00de*/ 	.short	(.L_3130 - .L_3129)


	//   ....[0]....
.L_3129:
        /*00e0*/ 	.word	0x00000590


	//   ....[1]....
        /*00e4*/ 	.word	0x00002fe0


	//----- nvinfo : EIATTR_MAX_THREADS
	.align		4
.L_3130:
        /*00e8*/ 	.byte	0x04, 0x05
        /*00ea*/ 	.short	(.L_3132 - .L_3131)
.L_3131:
        /*00ec*/ 	.word	0x00000080
        /*00f0*/ 	.word	0x00000001
        /*00f4*/ 	.word	0x00000001


	//----- nvinfo : EIATTR_CRS_STACK_SIZE
	.align		4
.L_3132:
        /*00f8*/ 	.byte	0x04, 0x1e
        /*00fa*/ 	.short	(.L_3134 - .L_3133)
.L_3133:
        /*00fc*/ 	.word	0x00000000
.L_3134:


//--------------------- .nv.info._ZN10layer_norm13ln_fwd_kernelINS_13Kernel_traitsIf6__halffS2_fjLj1024ELj1ELj4ELj1ELj16ENS_18Kernel_traits_baseILj1024EfS2_fS2_fjLj128EEEEELb0ELb0ELb1ELb1EEEvNS_9FwdParamsE --------------------------
	.section	.nv.info._ZN10layer_norm13ln_fwd_kernelINS_13Kernel_traitsIf6__halffS2_fjLj1024ELj1ELj4ELj1ELj16ENS_18Kernel_traits_baseILj1024EfS2_fS2_fjLj128EEEEELb0ELb0ELb1ELb1EEEvNS_9FwdParamsE,"",@"SHT_CUDA_INFO"
	.sectionflags	@""
	.align	4


	//----- nvinfo : EIATTR_CUDA_API_VERSION
	.align		4
        /*0000*/ 	.byte	0x04, 0x37
        /*0002*/ 	.short	(.L_3136 - .L_3135)
.L_3135:
        /*0004*/ 	.word	0x00000082


	//----- nvinfo : EIATTR_SW2861232_WAR
	.align		4
.L_3136:
        /*0008*/ 	.byte	0x01, 0x35
	.zero		2


	//----- nvinfo : EIATTR_PARAM_CBANK
	.align		4
        /*000c*/ 	.byte	0x04, 0x0a
        /*000e*/ 	.short	(.L_3138 - .L_3137)
	.align		4
.L_3137:
        /*0010*/ 	.word	index@(.nv.constant0._ZN10layer_norm13ln_fwd_kernelINS_13Kernel_traitsIf6__halffS2_fjLj1024ELj1ELj4ELj1ELj16ENS_18Kernel_traits_baseILj1024EfS2_fS2_fjLj128EEEEELb0ELb0ELb1ELb1EEEvNS_9FwdParamsE)
        /*0014*/ 	.short	0x0160
        /*0016*/ 	.short	0x00e8


	//----- nvinfo : EIATTR_CBANK_PARAM_SIZE
	.align		4
.L_3138:
        /*0018*/ 	.byte	0x03, 0x19
        /*001a*/ 	.short	0x00e8


	//----- nvinfo : EIATTR_KPARAM_INFO
	.align		4
        /*001c*/ 	.byte	0x04, 0x17
        /*001e*/ 	.short	(.L_3140 - .L_3139)
.L_3139:
        /*0020*/ 	.word	0x00000000
        /*0024*/ 	.short	0x0000
        /*0026*/ 	.short	0x0000
        /*0028*/ 	.byte	0x00, 0xf0, 0xa1, 0x03


	//----- nvinfo : EIATTR_MAXREG_COUNT
	.align		4
.L_3140:
        /*002c*/ 	.byte	0x03, 0x1b
        /*002e*/ 	.short	0x00ff


	//----- nvinfo : EIATTR_MERCURY_ISA_VERSION
	.align		4
        /*0030*/ 	.byte	0x03, 0x5f
        /*0032*/ 	.short	0x0000


	//----- nvinfo : EIATTR_COOP_GROUP_MASK_REGIDS
	.align		4
        /*0034*/ 	.byte	0x04, 0x29
        /*0036*/ 	.short	(.L_3142 - .L_3141)


	//   ....[0]....
.L_3141:
        /*0038*/ 	.word	0xffffffff


	//   ....[1]....
        /*003c*/ 	.word	0xffffffff


	//   ....[2]....
        /*0040*/ 	.word	0xffffffff


	//   ....[3]....
        /*0044*/ 	.word	0xffffffff


	//   ....[4]....
        /*0048*/ 	.word	0xffffffff


	//   ....[5]....
        /*004c*/ 	.word	0xffffffff


	//   ....[6]....
        /*0050*/ 	.word	0xffffffff


	//   ....[7]....
        /*0054*/ 	.word	0xffffffff


	//   ....[8]....
        /*0058*/ 	.word	0xffffffff


	//   ....[9]....
        /*005c*/ 	.word	0xffffffff


	//   ....[10]....
        /*0060*/ 	.word	0xffffffff


	//   ....[11]....
        /*0064*/ 	.word	0xffffffff


	//   ....[12]....
        /*0068*/ 	.word	0xffffffff


	//   ....[13]....
        /*006c*/ 	.word	0xffffffff


	//   ....[14]....
        /*0070*/ 	.word	0xffffffff


	//   ....[15]....
        /*0074*/ 	.word	0xffffffff


	//   ....[16]....
        /*0078*/ 	.word	0xffffffff


	//   ....[17]....
        /*007c*/ 	.word	0xffffffff


	//   ....[18]....
        /*0080*/ 	.word	0xffffffff


	//   ....[19]....
        /*0084*/ 	.word	0xffffffff


	//----- nvinfo : EIATTR_COOP_GROUP_INSTR_OFFSETS
	.align		4
.L_3142:
        /*0088*/ 	.byte	0x04, 0x28
        /*008a*/ 	.short	(.L_3144 - .L_3143)


	//   ....[0]....
.L_3143:
        /*008c*/ 	.word	0x00001b60


	//   ....[1]....
        /*0090*/ 	.word	0x00001b90


	//   ....[2]....
        /*0094*/ 	.word	0x00001bb0


	//   ....[3]....
        /*0098*/ 	.word	0x00001bd0


	//   ....[4]....
        /*009c*/ 	.word	0x00001bf0


	//   ....[5]....
        /*00a0*/ 	.word	0x00002020


	//   ....[6]....
        /*00a4*/ 	.word	0x00002040


	//   ....[7]....
        /*00a8*/ 	.word	0x00002060


	//   ....[8]....
        /*00ac*/ 	.word	0x00002080


	//   ....[9]....
        /*00b0*/ 	.word	0x000020a0


	//   ....[10]....
        /*00b4*/ 	.word	0x00002aa0


	//   ....[11]....
        /*00b8*/ 	.word	0x00002b00


	//   ....[12]....
        /*00bc*/ 	.word	0x00002b60


	//   ....[13]....
        /*00c0*/ 	.word	0x00002bc0


	//   ....[14]....
        /*00c4*/ 	.word	0x00002c20


	//   ....[15]....
        /*00c8*/ 	.word	0x00003090


	//   ....[16]....
        /*00cc*/ 	.word	0x000030f0


	//   ....[17]....
        /*00d0*/ 	.word	0x00003150


	//   ....[18]....
        /*00d4*/ 	.word	0x000031b0


	//   ....[19]....
        /*00d8*/ 	.word	0x00003210


	//----- nvinfo : EIATTR_EXIT_INSTR_OFFSETS
	.align		4
.L_3144:
        /*00dc*/ 	.byte	0x04, 0x1c
        /*00de*/ 	.short	(.L_3146 - .L_3145)


	//   ....[0]....
.L_3145:
        /*00e0*/ 	.word	0x00000270


	//   ....[1]....
        /*00e4*/ 	.word	0x00002a50


	//----- nvinfo : EIATTR_MAX_THREADS
	.align		4
.L_3146:
        /*00e8*/ 	.byte	0x04, 0x05
        /*00ea*/ 	.short	(.L_3148 - .L_3147)
.L_3147:
        /*00ec*/ 	.word	0x00000080
        /*00f0*/ 	.word	0x00000001
        /*00f4*/ 	.word	0x00000001


	//----- nvinfo : EIATTR_CRS_STACK_SIZE
	.align		4
.L_3148:
        /*00f8*/ 	.byte	0x04, 0x1e
        /*00fa*/ 	.short	(.L_3150 - .L_3149)
.L_3149:
        /*00fc*/ 	.word	0x00000000
.L_3150:


//--------------------- .nv.info._ZN10layer_norm13ln_fwd_kernelINS_13Kernel_traitsIf6__halffS2_fjLj1024ELj1ELj4ELj1ELj16ENS_18Kernel_traits_baseILj1024EfS2_fS2_fjLj128EEEEELb0ELb1ELb0ELb0EEEvNS_9FwdParamsE --------------------------
	.section	.nv.info._ZN10layer_norm13ln_fwd_kernelINS_13Kernel_traitsIf6__halffS2_fjLj1024ELj1ELj4ELj1ELj16ENS_18Kernel_traits_baseILj1024EfS2_fS2_fjLj128EEEEELb0ELb1ELb0ELb0EEEvNS_9FwdParamsE,"",@"SHT_CUDA_INFO"
	.sectionflags	@""
	.align	4


	//----- nvinfo : EIATTR_CUDA_API_VERSION
	.align		4
        /*0000*/ 	.byte	0x04, 0x37
        /*0002*/ 	.short	(.L_3152 - .L_3151)
.L_3151:
        /*0004*/ 	.word	0x00000082


	//----- nvinfo : EIATTR_SW2861232_WAR
	.align		4
.L_3152:
        /*0008*/ 	.byte	0x01, 0x35
	.zero		2


	//----- nvinfo : EIATTR_PARAM_CBANK
	.align		4
        /*000c*/ 	.byte	0x04, 0x0a
        /*000e*/ 	.short	(.L_3154 - .L_3153)
	.align		4
.L_3153:
        /*0010*/ 	.word	index@(.nv.constant0._ZN10layer_norm13ln_fwd_kernelINS_13Kernel_traitsIf6__halffS2_fjLj1024ELj1ELj4ELj1ELj16ENS_18Kernel_traits_baseILj1024EfS2_fS2_fjLj128EEEEELb0ELb1ELb0ELb0EEEvNS_9FwdParamsE)
        /*0014*/ 	.short	0x0160
        /*0016*/ 	.short	0x00e8


	//----- nvinfo : EIATTR_CBANK_PARAM_SIZE
	.align		4
.L_3154:
        /*0018*/ 	.byte	0x03, 0x19
        /*001a*/ 	.short	0x00e8


	//----- nvinfo : EIATTR_KPARAM_INFO
	.align		4
        /*001c*/ 	.byte	0x04, 0x17
        /*001e*/ 	.short	(.L_3156 - .L_3155)
.L_3155:
        /*0020*/ 	.word	0x00000000
        /*0024*/ 	.short	0x0000
        /*0026*/ 	.short	0x0000
        /*0028*/ 	.byte	0x00, 0xf0, 0xa1, 0x03


	//----- nvinfo : EIATTR_MAXREG_COUNT
	.align		4
.L_3156:
        /*002c*/ 	.byte	0x03, 0x1b
        /*002e*/ 	.short	0x00ff


	//----- nvinfo : EIATTR_MERCURY_ISA_VERSION
	.align		4
        /*0030*/ 	.byte	0x03, 0x5f
        /*0032*/ 	.short	0x0000


	//----- nvinfo : EIATTR_COOP_GROUP_MASK_REGIDS
	.align		4
        /*0034*/ 	.byte	0x04, 0x29
        /*0036*/ 	.short	(.L_3158 - .L_3157)


	//   ....[0]....
.L_3157:
        /*0038*/ 	.word	0xffffffff


	//   ....[1]....
        /*003c*/ 	.word	0xffffffff


	//   ....[2]....
        /*0040*/ 	.word	0xffffffff


	//   ....[3]....
        /*0044*/ 	.word	0xffffffff


	//   ....[4]....
        /*0048*/ 	.word	0xffffffff


	//   ....[5]....
        /*004c*/ 	.word	0xffffffff


	//   ....[6]....
        /*0050*/ 	.word	0xffffffff


	//   ....[7]....
        /*0054*/ 	.word	0xffffffff


	//   ....[8]....
        /*0058*/ 	.word	0xffffffff


	//   ....[9]....
        /*005c*/ 	.word	0xffffffff


	//   ....[10]....
        /*0060*/ 	.word	0xffffffff


	//   ....[11]....
        /*0064*/ 	.word	0xffffffff


	//   ....[12]....
        /*0068*/ 	.word	0xffffffff


	//   ....[13]....
        /*006c*/ 	.word	0xffffffff


	//   ....[14]....
        /*0070*/ 	.word	0xffffffff


	//   ....[15]....
        /*0074*/ 	.word	0xffffffff


	//   ....[16]....
        /*0078*/ 	.word	0xffffffff


	//   ....[17]....
        /*007c*/ 	.word	0xffffffff


	//   ....[18]....
        /*0080*/ 	.word	0xffffffff


	//   ....[19]....
        /*0084*/ 	.word	0xffffffff


	//----- nvinfo : EIATTR_COOP_GROUP_INSTR_OFFSETS
	.align		4
.L_3158:
        /*0088*/ 	.byte	0x04, 0x28
        /*008a*/ 	.short	(.L_3160 - .L_3159)


	//   ....[0]....
.L_3159:
        /*008c*/ 	.word	0x000016c0


	//   ....[1]....
        /*0090*/ 	.word	0x000016f0


	//   ....[2]....
        /*0094*/ 	.word	0x00001710


	//   ....[3]....
        /*0098*/ 	.word	0x00001730


	//   ....[4]....
        /*009c*/ 	.word	0x00001750


	//   ....[5]....
        /*00a0*/ 	.word	0x00001b90


	//   ....[6]....
        /*00a4*/ 	.word	0x00001bb0


	//   ....[7]....
        /*00a8*/ 	.word	0x00001bd0


	//   ....[8]....
        /*00ac*/ 	.word	0x00001bf0


	//   ....[9]....
        /*00b0*/ 	.word	0x00001c10


	//   ....[10]....
        /*00b4*/ 	.word	0x00002670


	//   ....[11]....
        /*00b8*/ 	.word	0x000026e0


	//   ....[12]....
        /*00bc*/ 	.word	0x00002740


	//   ....[13]....
        /*00c0*/ 	.word	0x000027a0


	//   ....[14]....
        /*00c4*/ 	.word	0x00002800


	//   ....[15]....
        /*00c8*/ 	.word	0x00002c80


	//   ....[16]....
        /*00cc*/ 	.word	0x00002ce0


	//   ....[17]....
        /*00d0*/ 	.word	0x00002d40


	//   ....[18]....
        /*00d4*/ 	.word	0x00002da0


	//   ....[19]....
        /*00d8*/ 	.word	0x00002e10


	//----- nvinfo : EIATTR_EXIT_INSTR_OFFSETS
	.align		4
.L_3160:
        /*00dc*/ 	.byte	0x04, 0x1c
        /*00de*/ 	.short	(.L_3162 - .L_3161)


	//   ....[0]....
.L_3161:
        /*00e0*/ 	.word	0x00000690


	//   ....[1]....
        /*00e4*/ 	.word	0x00002620


	//----- nvinfo : EIATTR_MAX_THREADS
	.align		4
.L_3162:
        /*00e8*/ 	.byte	0x04, 0x05
        /*00ea*/ 	.short	(.L_3164 - .L_3163)
.L_3163:
        /*00ec*/ 	.word	0x00000080
        /*00f0*/ 	.word	0x00000001
        /*00f4*/ 	.word	0x00000001


	//----- nvinfo : EIATTR_CRS_STACK_SIZE
	.align		4
.L_3164:
        /*00f8*/ 	.byte	0x04, 0x1e
        /*00fa*/ 	.short	(.L_3166 - .L_3165)
.L_3165:
        /*00fc*/ 	.word	0x00000000
.L_3166:


//--------------------- .nv.info._ZN10layer_norm13ln_fwd_kernelINS_13Kernel_traitsIf6__halffS2_fjLj1024ELj1ELj4ELj1ELj16ENS_18Kernel_traits_baseILj1024EfS2_fS2_fjLj128EEEEELb0ELb1ELb0ELb1EEEvNS_9FwdParamsE --------------------------
	.section	.nv.info._ZN10layer_norm13ln_fwd_kernelINS_13Kernel_traitsIf6__halffS2_fjLj1024ELj1ELj4ELj1ELj16ENS_18Kernel_traits_baseILj1024EfS2_fS2_fjLj128EEEEELb0ELb1ELb0ELb1EEEvNS_9FwdParamsE,"",@"SHT_CUDA_INFO"
	.sectionflags	@""
	.align	4


	//----- nvinfo : EIATTR_CUDA_API_VERSION
	.align		4
        /*0000*/ 	.byte	0x04, 0x37
        /*0002*/ 	.short	(.L_3168 - .L_3167)
.L_3167:
        /*0004*/ 	.word	0x00000082


	//----- nvinfo : EIATTR_SW2861232_WAR
	.align		4
.L_3168:
        /*0008*/ 	.byte	0x01, 0x35
	.zero		2


	//----- nvinfo : EIATTR_PARAM_CBANK
	.align		4
        /*000c*/ 	.byte	0x04, 0x0a
        /*000e*/ 	.short	(.L_3170 - .L_3169)
	.align		4
.L_3169:
        /*0010*/ 	.word	index@(.nv.constant0._ZN10layer_norm13ln_fwd_kernelINS_13Kernel_traitsIf6__halffS2_fjLj1024ELj1ELj4ELj1ELj16ENS_18Kernel_traits_baseILj1024EfS2_fS2_fjLj128EEEEELb0ELb1ELb0ELb1EEEvNS_9FwdParamsE)
        /*0014*/ 	.short	0x0160
        /*0016*/ 	.short	0x00e8


	//----- nvinfo : EIATTR_CBANK_PARAM_SIZE
	.align		4
.L_3170:
        /*0018*/ 	.byte	0x03, 0x19
        /*001a*/ 	.short	0x00e8


	//----- nvinfo : EIATTR_KPARAM_INFO
	.align		4
        /*001c*/ 	.byte	0x04, 0x17
        /*001e*/ 	.short	(.L_3172 - .L_3171)
.L_3171:
        /*0020*/ 	.word	0x00000000
        /*0024*/ 	.short	0x0000
        /*0026*/ 	.short	0x0000
        /*0028*/ 	.byte	0x00, 0xf0, 0xa1, 0x03


	//----- nvinfo : EIATTR_MAXREG_COUNT
	.align		4
.L_3172:
        /*002c*/ 	.byte	0x03, 0x1b
        /*002e*/ 	.short	0x00ff


	//----- nvinfo : EIATTR_MERCURY_ISA_VERSION
	.align		4
        /*0030*/ 	.byte	0x03, 0x5f
        /*0032*/ 	.short	0x0000


	//----- nvinfo : EIATTR_COOP_GROUP_MASK_REGIDS
	.align		4
        /*0034*/ 	.byte	0x04, 0x29
        /*0036*/ 	.short	(.L_3174 - .L_3173)


	//   ....[0]....
.L_3173:
        /*0038*/ 	.word	0xffffffff


	//   ....[1]....
        /*003c*/ 	.word	0xffffffff


	//   ....[2]....
        /*0040*/ 	.word	0xffffffff


	//   ....[3]....
        /*0044*/ 	.word	0xffffffff


	//   ....[4]....
        /*0048*/ 	.word	0xffffffff


	//   ....[5]....
        /*004c*/ 	.word	0xffffffff


	//   ....[6]....
        /*0050*/ 	.word	0xffffffff


	//   ....[7]....
        /*0054*/ 	.word	0xffffffff


	//   ....[8]....
        /*0058*/ 	.word	0xffffffff


	//   ....[9]....
        /*005c*/ 	.word	0xffffffff


	//   ....[10]....
        /*0060*/ 	.word	0xffffffff


	//   ....[11]....
        /*0064*/ 	.word	0xffffffff


	//   ....[12]....
        /*0068*/ 	.word	0xffffffff


	//   ....[13]....
        /*006c*/ 	.word	0xffffffff


	//   ....[14]....
        /*0070*/ 	.word	0xffffffff


	//   ....[15]....
        /*0074*/ 	.word	0xffffffff


	//   ....[16]....
        /*0078*/ 	.word	0xffffffff


	//   ....[17]....
        /*007c*/ 	.word	0xffffffff


	//   ....[18]....
        /*0080*/ 	.word	0xffffffff


	//   ....[19]....
        /*0084*/ 	.word	0xffffffff


	//----- nvinfo : EIATTR_COOP_GROUP_INSTR_OFFSETS
	.align		4
.L_3174:
        /*0088*/ 	.byte	0x04, 0x28
        /*008a*/ 	.short	(.L_3176 - .L_3175)


	//   ....[0]....
.L_3175:
        /*008c*/ 	.word	0x00001330


	//   ....[1]....
        /*0090*/ 	.word	0x00001360


	//   ....[2]....
        /*0094*/ 	.word	0x00001380


	//   ....[3]....
        /*0098*/ 	.word	0x000013a0


	//   ....[4]....
        /*009c*/ 	.word	0x000013c0


	//   ....[5]....
        /*00a0*/ 	.word	0x000017f0


	//   ....[6]....
        /*00a4*/ 	.word	0x00001810


	//   ....[7]....
        /*00a8*/ 	.word	0x00001830


	//   ....[8]....
        /*00ac*/ 	.word	0x00001850


	//   ....[9]....
        /*00b0*/ 	.word	0x00001870


	//   ....[10]....
        /*00b4*/ 	.word	0x00002180


	//   ....[11]....
        /*00b8*/ 	.word	0x000021f0


	//   ....[12]....
        /*00bc*/ 	.word	0x00002250


	//   ....[13]....
        /*00c0*/ 	.word	0x000022b0


	//   ....[14]....
        /*00c4*/ 	.word	0x00002310


	//   ....[15]....
        /*00c8*/ 	.word	0x00002780


	//   ....[16]....
        /*00cc*/ 	.word	0x000027e0


	//   ....[17]....
        /*00d0*/ 	.word	0x00002840


	//   ....[18]....
        /*00d4*/ 	.word	0x000028a0


	//   ....[19]....
        /*00d8*/ 	.word	0x00002900


	//----- nvinfo : EIATTR_EXIT_INSTR_OFFSETS
	.align		4
.L_3176:
        /*00dc*/ 	.byte	0x04, 0x1c
        /*00de*/ 	.short	(.L_3178 - .L_3177)


	//   ....[0]....
.L_3177:
        /*00e0*/ 	.word	0x000002a0


	//   ....[1]....
        /*00e4*/ 	.word	0x00002130


	//----- nvinfo : EIATTR_MAX_THREADS
	.align		4
.L_3178:
        /*00e8*/ 	.byte	0x04, 0x05
        /*00ea*/ 	.short	(.L_3180 - .L_3179)
.L_3179:
        /*00ec*/ 	.word	0x00000080
        /*00f0*/ 	.word	0x00000001
        /*00f4*/ 	.word	0x00000001


	//----- nvinfo : EIATTR_CRS_STACK_SIZE
	.align		4
.L_3180:
        /*00f8*/ 	.byte	0x04, 0x1e
        /*00fa*/ 	.short	(.L_3182 - .L_3181)
.L_3181:
        /*00fc*/ 	.word	0x00000000
.L_3182:


//--------------------- .nv.info._ZN10layer_norm13ln_fwd_kernelINS_13Kernel_traitsIf6__halffS2_fjLj1024ELj1ELj4ELj1ELj16ENS_18Kernel_traits_baseILj1024EfS2_fS2_fjLj128EEEEELb0ELb1ELb1ELb0EEEvNS_9FwdParamsE --------------------------
	.section	.nv.info._ZN10layer_norm13ln_fwd_kernelINS_13Kernel_traitsIf6__halffS2_fjLj1024ELj1ELj4ELj1ELj16ENS_18Kernel_traits_baseILj1024EfS2_fS2_fjLj128EEEEELb0ELb1ELb1ELb0EEEvNS_9FwdParamsE,"",@"SHT_CUDA_INFO"
	.sectionflags	@""
	.align	4


	//----- nvinfo : EIATTR_CUDA_API_VERSION
	.align		4
        /*0000*/ 	.byte	0x04, 0x37
        /*0002*/ 	.short	(.L_3184 - .L_3183)
.L_3183:
        /*0004*/ 	.word	0x00000082


	//----- nvinfo : EIATTR_SW2861232_WAR
	.align		4
.L_3184:
        /*0008*/ 	.byte	0x01, 0x35
	.zero		2


	//----- nvinfo : EIATTR_PARAM_CBANK
	.align		4
        /*000c*/ 	.byte	0x04, 0x0a
        /*000e*/ 	.short	(.L_3186 - .L_3185)
	.align		4
.L_3185:
        /*0010*/ 	.word	index@(.nv.constant0._ZN10layer_norm13ln_fwd_kernelINS_13Kernel_traitsIf6__halffS2_fjLj1024ELj1ELj4ELj1ELj16ENS_18Kernel_traits_baseILj1024EfS2_fS2_fjLj128EEEEELb0ELb1ELb1ELb0EEEvNS_9FwdParamsE)
        /*0014*/ 	.short	0x0160
        /*0016*/ 	.short	0x00e8


	//----- nvinfo : EIATTR_CBANK_PARAM_SIZE
	.align		4
.L_3186:
        /*0018*/ 	.byte	0x03, 0x19
        /*001a*/ 	.short	0x00e8


	//----- nvinfo : EIATTR_KPARAM_INFO
	.align		4
        /*001c*/ 	.byte	0x04, 0x17
        /*001e*/ 	.short	(.L_3188 - .L_3187)
.L_3187:
        /*0020*/ 	.word	0x00000000
        /*0024*/ 	.short	0x0000
        /*0026*/ 	.short	0x0000
        /*0028*/ 	.byte	0x00, 0xf0, 0xa1, 0x03


	//----- nvinfo : EIATTR_MAXREG_COUNT
	.align		4
.L_3188:
        /*002c*/ 	.byte	0x03, 0x1b
        /*002e*/ 	.short	0x00ff


	//----- nvinfo : EIATTR_MERCURY_ISA_VERSION
	.align		4
        /*0030*/ 	.byte	0x03, 0x5f
        /*0032*/ 	.short	0x0000


	//----- nvinfo : EIATTR_COOP_GROUP_MASK_REGIDS
	.align		4
        /*0034*/ 	.byte	0x04, 0x29
        /*0036*/ 	.short	(.L_3190 - .L_3189)


	//   ....[0]....
.L_3189:
        /*0038*/ 	.word	0xffffffff


	//   ....[1]....
        /*003c*/ 	.word	0xffffffff


	//   ....[2]....
        /*0040*/ 	.word	0xffffffff


	//   ....[3]....
        /*0044*/ 	.word	0xffffffff


	//   ....[4]....
        /*0048*/ 	.word	0xffffffff


	//   ....[5]....
        /*004c*/ 	.word	0xffffffff


	//   ....[6]....
        /*0050*/ 	.word	0xffffffff


	//   ....[7]....
        /*0054*/ 	.word	0xffffffff


	//   ....[8]....
        /*0058*/ 	.word	0xffffffff


	//   ....[9]....
        /*005c*/ 	.word	0xffffffff


	//   ....[10]....
        /*0060*/ 	.word	0xffffffff


	//   ....[11]....
        /*0064*/ 	.word	0xffffffff


	//   ....[12]....
        /*0068*/ 	.word	0xffffffff


	//   ....[13]....
        /*006c*/ 	.word	0xffffffff


	//   ....[14]....
        /*0070*/ 	.word	0xffffffff


	//   ....[15]....
        /*0074*/ 	.word	0xffffffff


	//   ....[16]....
        /*0078*/ 	.word	0xffffffff


	//   ....[17]....
        /*007c*/ 	.word	0xffffffff


	//   ....[18]....
        /*0080*/ 	.word	0xffffffff


	//   ....[19]....
        /*0084*/ 	.word	0xffffffff


	//----- nvinfo : EIATTR_COOP_GROUP_INSTR_OFFSETS
	.align		4
.L_3190:
        /*0088*/ 	.byte	0x04, 0x28
        /*008a*/ 	.short	(.L_3192 - .L_3191)


	//   ....[0]....
.L_3191:
        /*008c*/ 	.word	0x00002300


	//   ....[1]....
        /*0090*/ 	.word	0x00002330


	//   ....[2]....
        /*0094*/ 	.word	0x00002350


	//   ....[3]....
        /*0098*/ 	.word	0x00002370


	//   ....[4]....
        /*009c*/ 	.word	0x00002390


	//   ....[5]....
        /*00a0*/ 	.word	0x000027d0


	//   ....[6]....
        /*00a4*/ 	.word	0x000027f0


	//   ....[7]....
        /*00a8*/ 	.word	0x00002810


	//   ....[8]....
        /*00ac*/ 	.word	0x00002830


	//   ....[9]....
        /*00b0*/ 	.word	0x00002850


	//   ....[10]....
        /*00b4*/ 	.word	0x00003330


	//   ....[11]....
        /*00b8*/ 	.word	0x000033a0


	//   ....[12]....
        /*00bc*/ 	.word	0x00003400


	//   ....[13]....
        /*00c0*/ 	.word	0x00003460


	//   ....[14]....
        /*00c4*/ 	.word	0x000034c0


	//   ....[15]....
        /*00c8*/ 	.word	0x00003940


	//   ....[16]....
        /*00cc*/ 	.word	0x000039a0


	//   ....[17]....
        /*00d0*/ 	.word	0x00003a00


	//   ....[18]....
        /*00d4*/ 	.word	0x00003a60


	//   ....[19]....
        /*00d8*/ 	.word	0x00003ad0


	//----- nvinfo : EIATTR_EXIT_INSTR_OFFSETS
	.align		4
.L_3192:
        /*00dc*/ 	.byte	0x04, 0x1c
        /*00de*/ 	.short	(.L_3194 - .L_3193)


	//   ....[0]....
.L_3193:
        /*00e0*/ 	.word	0x00000690


	//   ....[1]....
        /*00e4*/ 	.word	0x000032e0


	//----- nvinfo : EIATTR_MAX_THREADS
	.align		4
.L_3194:
        /*00e8*/ 	.byte	0x04, 0x05
        /*00ea*/ 	.short	(.L_3196 - .L_3195)
.L_3195:
        /*00ec*/ 	.word	0x00000080
        /*00f0*/ 	.word	0x00000001
        /*00f4*/ 	.word	0x00000001


	//----- nvinfo : EIATTR_CRS_STACK_SIZE
	.align		4
.L_3196:
        /*00f8*/ 	.byte	0x04, 0x1e
        /*00fa*/ 	.short	(.L_3198 - .L_3197)
.L_3197:
        /*00fc*/ 	.word	0x00000000
.L_3198:


//--------------------- .nv.info._ZN10layer_norm13ln_fwd_kernelINS_13Kernel_traitsIf6__halffS2_fjLj1024ELj1ELj4ELj1ELj16ENS_18Kernel_traits_baseILj1024EfS2_fS2_fjLj128EEEEELb0ELb1ELb1ELb1EEEvNS_9FwdParamsE --------------------------
	.section	.nv.info._ZN10layer_norm13ln_fwd_kernelINS_13Kernel_traitsIf6__halffS2_fjLj1024ELj1ELj4ELj1ELj16ENS_18Kernel_traits_baseILj1024EfS2_fS2_fjLj128EEEEELb0ELb1ELb1ELb1EEEvNS_9FwdParamsE,"",@"SHT_CUDA_INFO"
	.sectionflags	@""
	.align	4


	//----- nvinfo : EIATTR_CUDA_API_VERSION
	.align		4
        /*0000*/ 	.byte	0x04, 0x37
        /*0002*/ 	.short	(.L_3200 - .L_3199)
.L_3199:
        /*0004*/ 	.word	0x00000082


	//----- nvinfo : EIATTR_SW2861232_WAR
	.align		4
.L_3200:
        /*0008*/ 	.byte	0x01, 0x35
	.zero		2


	//----- nvinfo : EIATTR_PARAM_CBANK
	.align		4
        /*000c*/ 	.byte	0x04, 0x0a
        /*000e*/ 	.short	(.L_3202 - .L_3201)
	.align		4
.L_3201:
        /*0010*/ 	.word	index@(.nv.constant0._ZN10layer_norm13ln_fwd_kernelINS_13Kernel_traitsIf6__halffS2_fjLj1024ELj1ELj4ELj1ELj16ENS_18Kernel_traits_baseILj1024EfS2_fS2_fjLj128EEEEELb0ELb1ELb1ELb1EEEvNS_9FwdParamsE)
        /*0014*/ 	.short	0x0160
        /*0016*/ 	.short	0x00e8


	//----- nvinfo : EIATTR_CBANK_PARAM_SIZE
	.align		4
.L_3202:
        /*0018*/ 	.byte	0x03, 0x19
        /*001a*/ 	.short	0x00e8


	//----- nvinfo : EIATTR_KPARAM_INFO
	.align		4
        /*001c*/ 	.byte	0x04, 0x17
        /*001e*/ 	.short	(.L_3204 - .L_3203)
.L_3203:
        /*0020*/ 	.word	0x00000000
        /*0024*/ 	.short	0x0000
        /*0026*/ 	.short	0x0000
        /*0028*/ 	.byte	0x00, 0xf0, 0xa1, 0x03


	//----- nvinfo : EIATTR_MAXREG_COUNT
	.align		4
.L_3204:
        /*002c*/ 	.byte	0x03, 0x1b
        /*002e*/ 	.short	0x00ff


	//----- nvinfo : EIATTR_MERCURY_ISA_VERSION
	.align		4
        /*0030*/ 	.byte	0x03, 0x5f
        /*0032*/ 	.short	0x0000


	//----- nvinfo : EIATTR_COOP_GROUP_MASK_REGIDS
	.align		4
        /*0034*/ 	.byte	0x04, 0x29
        /*0036*/ 	.short	(.L_3206 - .L_3205)


	//   ....[0]....
.L_3205:
        /*0038*/ 	.word	0xffffffff


	//   ....[1]....
        /*003c*/ 	.word	0xffffffff


	//   ....[2]....
        /*0040*/ 	.word	0xffffffff


	//   ....[3]....
        /*0044*/ 	.word	0xffffffff


	//   ....[4]....
        /*0048*/ 	.word	0xffffffff


	//   ....[5]....
        /*004c*/ 	.word	0xffffffff


	//   ....[6]....
        /*0050*/ 	.word	0xffffffff


	//   ....[7]....
        /*0054*/ 	.word	0xffffffff


	//   ....[8]....
        /*0058*/ 	.word	0xffffffff


	//   ....[9]....
        /*005c*/ 	.word	0xffffffff


	//   ....[10]....
        /*0060*/ 	.word	0xffffffff


	//   ....[11]....
        /*0064*/ 	.word	0xffffffff


	//   ....[12]....
        /*0068*/ 	.word	0xffffffff


	//   ....[13]....
        /*006c*/ 	.word	0xffffffff


	//   ....[14]....
        /*0070*/ 	.word	0xffffffff


	//   ....[15]....
        /*0074*/ 	.word	0xffffffff


	//   ....[16]....
        /*0078*/ 	.word	0xffffffff


	//   ....[17]....
        /*007c*/ 	.word	0xffffffff


	//   ....[18]....
        /*0080*/ 	.word	0xffffffff


	//   ....[19]....
        /*0084*/ 	.word	0xffffffff


	//----- nvinfo : EIATTR_COOP_GROUP_INSTR_OFFSETS
	.align		4
.L_3206:
        /*0088*/ 	.byte	0x04, 0x28
        /*008a*/ 	.short	(.L_3208 - .L_3207)


	//   ....[0]....
.L_3207:
        /*008c*/ 	.word	0x00001df0


	//   ....[1]....
        /*0090*/ 	.word	0x00001e20


	//   ....[2]....
        /*0094*/ 	.word	0x00001e40


	//   ....[3]....
        /*0098*/ 	.word	0x00001e60


	//   ....[4]....
        /*009c*/ 	.word	0x00001e80


	//   ....[5]....
        /*00a0*/ 	.word	0x000022b0


	//   ....[6]....
        /*00a4*/ 	.word	0x000022d0


	//   ....[7]....
        /*00a8*/ 	.word	0x000022f0


	//   ....[8]....
        /*00ac*/ 	.word	0x00002310


	//   ....[9]....
        /*00b0*/ 	.word	0x00002330


	//   ....[10]....
        /*00b4*/ 	.word	0x00002d20


	//   ....[11]....
        /*00b8*/ 	.word	0x00002d80


	//   ....[12]....
        /*00bc*/ 	.word	0x00002de0


	//   ....[13]....
        /*00c0*/ 	.word	0x00002e40


	//   ....[14]....
        /*00c4*/ 	.word	0x00002ea0


	//   ....[15]....
        /*00c8*/ 	.word	0x00003310


	//   ....[16]....
        /*00cc*/ 	.word	0x00003370


	//   ....[17]....
        /*00d0*/ 	.word	0x000033d0


	//   ....[18]....
        /*00d4*/ 	.word	0x00003430


	//   ....[19]....
        /*00d8*/ 	.word	0x00003490


	//----- nvinfo : EIATTR_EXIT_INSTR_OFFSETS
	.align		4
.L_3208:
        /*00dc*/ 	.byte	0x04, 0x1c
        /*00de*/ 	.short	(.L_3210 - .L_3209)


	//   ....[0]....
.L_3209:
        /*00e0*/ 	.word	0x000002a0


	//   ....[1]....
        /*00e4*/ 	.word	0x00002cd0


	//----- nvinfo : EIATTR_MAX_THREADS
	.align		4
.L_3210:
        /*00e8*/ 	.byte	0x04, 0x05
        /*00ea*/ 	.short	(.L_3212 - .L_3211)
.L_3211:
        /*00ec*/ 	.word	0x00000080
        /*00f0*/ 	.word	0x00000001
        /*00f4*/ 	.word	0x00000001


	//----- nvinfo : EIATTR_CRS_STACK_SIZE
	.align		4
.L_3212:
        /*00f8*/ 	.byte	0x04, 0x1e
        /*00fa*/ 	.short	(.L_3214 - .L_3213)
.L_3213:
        /*00fc*/ 	.word	0x00000000
.L_3214:


//--------------------- .nv.info._ZN10layer_norm13ln_fwd_kernelINS_13Kernel_traitsIf6__halffS2_fjLj1024ELj1ELj4ELj1ELj16ENS_18Kernel_traits_baseILj1024EfS2_fS2_fjLj128EEEEELb1ELb0ELb0ELb0EEEvNS_9FwdParamsE --------------------------
	.section	.nv.info._ZN10layer_norm13ln_fwd_kernelINS_13Kernel_traitsIf6__halffS2_fjLj1024ELj1ELj4ELj1ELj16ENS_18Kernel_traits_baseILj1024EfS2_fS2_fjLj128EEEEELb1ELb0ELb0ELb0EEEvNS_9FwdParamsE,"",@"SHT_CUDA_INFO"
	.sectionflags	@""
	.align	4


	//----- nvinfo : EIATTR_CUDA_API_VERSION
	.align		4
        /*0000*/ 	.byte	0x04, 0x37
        /*0002*/ 	.short	(.L_3216 - .L_3215)
.L_3215:
        /*0004*/ 	.word	0x00000082


	//----- nvinfo : EIATTR_SW2861232_WAR
	.align		4
.L_3216:
        /*0008*/ 	.byte	0x01, 0x35
	.zero		2


	//----- nvinfo : EIATTR_PARAM_CBANK
	.align		4
        /*000c*/ 	.byte	0x04, 0x0a
        /*000e*/ 	.short	(.L_3218 - .L_3217)
	.align		4
.L_3217:
        /*0010*/ 	.word	index@(.nv.constant0._ZN10layer_norm13ln_fwd_kernelINS_13Kernel_traitsIf6__halffS2_fjLj1024ELj1ELj4ELj1ELj16ENS_18Kernel_traits_baseILj1024EfS2_fS2_fjLj128EEEEELb1ELb0ELb0ELb0EEEvNS_9FwdParamsE)
        /*0014*/ 	.short	0x0160
        /*0016*/ 	.short	0x00e8


	//----- nvinfo : EIATTR_CBANK_PARAM_SIZE
	.align		4
.L_3218:
        /*0018*/ 	.byte	0x03, 0x19
        /*001a*/ 	.short	0x00e8


	//----- nvinfo : EIATTR_KPARAM_INFO
	.align		4
        /*001c*/ 	.byte	0x04, 0x17
        /*001e*/ 	.short	(.L_3220 - .L_3219)
.L_3219:
        /*0020*/ 	.word	0x00000000
        /*0024*/ 	.short	0x0000
        /*0026*/ 	.short	0x0000
        /*0028*/ 	.byte	0x00, 0xf0, 0xa1, 0x03


	//----- nvinfo : EIATTR_MAXREG_COUNT
	.align		4
.L_3220:
        /*002c*/ 	.byte	0x03, 0x1b
        /*002e*/ 	.short	0x00ff


	//----- nvinfo : EIATTR_MERCURY_ISA_VERSION
	.align		4
        /*0030*/ 	.byte	0x03, 0x5f
        /*0032*/ 	.short	0x0000


	//----- nvinfo : EIATTR_COOP_GROUP_MASK_REGIDS
	.align		4
        /*0034*/ 	.byte	0x04, 0x29
        /*0036*/ 	.short	(.L_3222 - .L_3221)


	//   ....[0]....
.L_3221:
        /*0038*/ 	.word	0xffffffff


	//   ....[1]....
        /*003c*/ 	.word	0xffffffff


	//   ....[2]....
        /*0040*/ 	.word	0xffffffff


	//   ....[3]....
        /*0044*/ 	.word	0xffffffff


	//   ....[4]....
        /*0048*/ 	.word	0xffffffff


	//   ....[5]....
        /*004c*/ 	.word	0xffffffff


	//   ....[6]....
        /*0050*/ 	.word	0xffffffff


	//   ....[7]....
        /*0054*/ 	.word	0xffffffff


	//   ....[8]....
        /*0058*/ 	.word	0xffffffff


	//   ....[9]....
        /*005c*/ 	.word	0xffffffff


	//   ....[10]....
        /*0060*/ 	.word	0xffffffff


	//   ....[11]....
        /*0064*/ 	.word	0xffffffff


	//   ....[12]....
        /*0068*/ 	.word	0xffffffff


	//   ....[13]....
        /*006c*/ 	.word	0xffffffff


	//   ....[14]....
        /*0070*/ 	.word	0xffffffff


	//   ....[15]....
        /*0074*/ 	.word	0xffffffff


	//   ....[16]....
        /*0078*/ 	.word	0xffffffff


	//   ....[17]....
        /*007c*/ 	.word	0xffffffff


	//   ....[18]....
        /*0080*/ 	.word	0xffffffff


	//   ....[19]....
        /*0084*/ 	.word	0xffffffff


	//----- nvinfo : EIATTR_COOP_GROUP_INSTR_OFFSETS
	.align		4
.L_3222:
        /*0088*/ 	.byte	0x04, 0x28
        /*008a*/ 	.short	(.L_3224 - .L_3223)


	//   ....[0]....
.L_3223:
        /*008c*/ 	.word	0x0000be40


	//   ....[1]....
        /*0090*/ 	.word	0x0000be70


	//   ....[2]....
        /*0094*/ 	.word	0x0000bea0


	//   ....[3]....
        /*0098*/ 	.word	0x0000bec0


	//   ....[4]....
        /*009c*/ 	.word	0x0000bee0


	//   ....[5]....
        /*00a0*/ 	.word	0x0000c320


	//   ....[6]....
        /*00a4*/ 	.word	0x0000c340


	//   ....[7]....
        /*00a8*/ 	.word	0x0000c360


	//   ....[8]....
        /*00ac*/ 	.word	0x0000c380


	//   ....[9]....
        /*00b0*/ 	.word	0x0000c3a0


	//   ....[10]....
        /*00b4*/ 	.word	0x0000ce40


	//   ....[11]....
        /*00b8*/ 	.word	0x0000ceb0


	//   ....[12]....
        /*00bc*/ 	.word	0x0000cf10


	//   ....[13]....
        /*00c0*/ 	.word	0x0000cf70


	//   ....[14]....
        /*00c4*/ 	.word	0x0000cfd0


	//   ....[15]....
        /*00c8*/ 	.word	0x0000d460


	//   ....[16]....
        /*00cc*/ 	.word	0x0000d4c0


	//   ....[17]....
        /*00d0*/ 	.word	0x0000d520


	//   ....[18]....
        /*00d4*/ 	.word	0x0000d580


	//   ....[19]....
        /*00d8*/ 	.word	0x0000d5f0


	//----- nvinfo : EIATTR_EXIT_INSTR_OFFSETS
	.align		4
.L_3224:
        /*00dc*/ 	.byte	0x04, 0x1c
        /*00de*/ 	.short	(.L_3226 - .L_3225)


	//   ....[0]....
.L_3225:
        /*00e0*/ 	.word	0x00000a30


	//   ....[1]....
        /*00e4*/ 	.word	0x0000cdf0


	//----- nvinfo : EIATTR_MAX_THREADS
	.align		4
.L_3226:
        /*00e8*/ 	.byte	0x04, 0x05
        /*00ea*/ 	.short	(.L_3228 - .L_3227)
.L_3227:
        /*00ec*/ 	.word	0x00000080
        /*00f0*/ 	.word	0x00000001
        /*00f4*/ 	.word	0x00000001


	//----- nvinfo : EIATTR_CRS_STACK_SIZE
	.align		4
.L_3228:
        /*00f8*/ 	.byte	0x04, 0x1e
        /*00fa*/ 	.short	(.L_3230 - .L_3229)
.L_3229:
        /*00fc*/ 	.word	0x00000000
.L_3230:


//--------------------- .nv.info._ZN10layer_norm13ln_fwd_kernelINS_13Kernel_traitsIf6__halffS2_fjLj1024ELj1ELj4ELj1ELj16ENS_18Kernel_traits_baseILj1024EfS2_fS2_fjLj128EEEEELb1ELb0ELb0ELb1EEEvNS_9FwdParamsE --------------------------
	.section	.nv.info._ZN10layer_norm13ln_fwd_kernelINS_13Kernel_traitsIf6__halffS2_fjLj1024ELj1ELj4ELj1ELj16ENS_18Kernel_traits_baseILj1024EfS2_fS2_fjLj128EEEEELb1ELb0ELb0ELb1EEEvNS_9FwdParamsE,"",@"SHT_CUDA_INFO"
	.sectionflags	@""
	.align	4


	//----- nvinfo : EIATTR_CUDA_API_VERSION
	.align		4
        /*0000*/ 	.byte	0x04, 0x37
        /*0002*/ 	.short	(.L_3232 - .L_3231)
.L_3231:
        /*0004*/ 	.word	0x00000082


	//----- nvinfo : EIATTR_SW2861232_WAR
	.align		4
.L_3232:
        /*0008*/ 	.byte	0x01, 0x35
	.zero		2


	//----- nvinfo : EIATTR_PARAM_CBANK
	.align		4
        /*000c*/ 	.byte	0x04, 0x0a
        /*000e*/ 	.short	(.L_3234 - .L_3233)
	.align		4
.L_3233:
        /*0010*/ 	.word	index@(.nv.constant0._ZN10layer_norm13ln_fwd_kernelINS_13Kernel_traitsIf6__halffS2_fjLj1024ELj1ELj4ELj1ELj16ENS_18Kernel_traits_baseILj1024EfS2_fS2_fjLj128EEEEELb1ELb0ELb0ELb1EEEvNS_9FwdParamsE)
        /*0014*/ 	.short	0x0160
        /*0016*/ 	.short	0x00e8


	//----- nvinfo : EIATTR_CBANK_PARAM_SIZE
	.align		4
.L_3234:
        /*0018*/ 	.byte	0x03, 0x19
        /*001a*/ 	.short	0x00e8


	//----- nvinfo : EIATTR_KPARAM_INFO
	.align		4
        /*001c*/ 	.byte	0x04, 0x17
        /*001e*/ 	.short	(.L_3236 - .L_3235)
.L_3235:
        /*0020*/ 	.word	0x00000000
        /*0024*/ 	.short	0x0000
        /*0026*/ 	.short	0x0000
        /*0028*/ 	.byte	0x00, 0xf0, 0xa1, 0x03


	//----- nvinfo : EIATTR_MAXREG_COUNT
	.align		4
.L_3236:
        /*002c*/ 	.byte	0x03, 0x1b
        /*002e*/ 	.short	0x00ff


	//----- nvinfo : EIATTR_MERCURY_ISA_VERSION
	.align		4
        /*0030*/ 	.byte	0x03, 0x5f
        /*0032*/ 	.short	0x0000


	//----- nvinfo : EIATTR_COOP_GROUP_MASK_REGIDS
	.align		4
        /*0034*/ 	.byte	0x04, 0x29
        /*0036*/ 	.short	(.L_3238 - .L_3237)


	//   ....[0]....
.L_3237:
        /*0038*/ 	.word	0xffffffff


	//   ....[1]....
        /*003c*/ 	.word	0xffffffff


	//   ....[2]....
        /*0040*/ 	.word	0xffffffff


	//   ....[3]....
        /*0044*/ 	.word	0xffffffff


	//   ....[4]....
        /*0048*/ 	.word	0xffffffff


	//   ....[5]....
        /*004c*/ 	.word	0xffffffff


	//   ....[6]....
        /*0050*/ 	.word	0xffffffff


	//   ....[7]....
        /*0054*/ 	.word	0xffffffff


	//   ....[8]....
        /*0058*/ 	.word	0xffffffff


	//   ....[9]....
        /*005c*/ 	.word	0xffffffff


	//   ....[10]....
        /*0060*/ 	.word	0xffffffff


	//   ....[11]....
        /*0064*/ 	.word	0xffffffff


	//   ....[12]....
        /*0068*/ 	.word	0xffffffff


	//   ....[13]....
        /*006c*/ 	.word	0xffffffff


	//   ....[14]....
        /*0070*/ 	.word	0xffffffff


	//   ....[15]....
        /*0074*/ 	.word	0xffffffff


	//   ....[16]....
        /*0078*/ 	.word	0xffffffff


	//   ....[17]....
        /*007c*/ 	.word	0xffffffff


	//   ....[18]....
        /*0080*/ 	.word	0xffffffff


	//   ....[19]....
        /*0084*/ 	.word	0xffffffff


	//----- nvinfo : EIATTR_COOP_GROUP_INSTR_OFFSETS
	.align		4
.L_3238:
        /*0088*/ 	.byte	0x04, 0x28
        /*008a*/ 	.short	(.L_3240 - .L_3239)


	//   ....[0]....
.L_3239:
        /*008c*/ 	.word	0x0000bc40


	//   ....[1]....
        /*0090*/ 	.word	0x0000bc70


	//   ....[2]....
        /*0094*/ 	.word	0x0000bc90


	//   ....[3]....
        /*0098*/ 	.word	0x0000bcb0


	//   ....[4]....
        /*009c*/ 	.word	0x0000bcd0


	//   ....[5]....
        /*00a0*/ 	.word	0x0000c100


	//   ....[6]....
        /*00a4*/ 	.word	0x0000c120


	//   ....[7]....
        /*00a8*/ 	.word	0x0000c140


	//   ....[8]....
        /*00ac*/ 	.word	0x0000c160


	//   ....[9]....
        /*00b0*/ 	.word	0x0000c180


	//   ....[10]....
        /*00b4*/ 	.word	0x0000cae0


	//   ....[11]....
        /*00b8*/ 	.word	0x0000cb40


	//   ....[12]....
        /*00bc*/ 	.word	0x0000cba0


	//   ....[13]....
        /*00c0*/ 	.word	0x0000cc00


	//   ....[14]....
        /*00c4*/ 	.word	0x0000cc60


	//   ....[15]....
        /*00c8*/ 	.word	0x0000d0d0


	//   ....[16]....
        /*00cc*/ 	.word	0x0000d130


	//   ....[17]....
        /*00d0*/ 	.word	0x0000d190


	//   ....[18]....
        /*00d4*/ 	.word	0x0000d1f0


	//   ....[19]....
        /*00d8*/ 	.word	0x0000d250


	//----- nvinfo : EIATTR_EXIT_INSTR_OFFSETS
	.align		4
.L_3240:
        /*00dc*/ 	.byte	0x04, 0x1c
        /*00de*/ 	.short	(.L_3242 - .L_3241)


	//   ....[0]....
.L_3241:
        /*00e0*/ 	.word	0x000006b0


	//   ....[1]....
        /*00e4*/ 	.word	0x0000ca90


	//----- nvinfo : EIATTR_MAX_THREADS
	.align		4
.L_3242:
        /*00e8*/ 	.byte	0x04, 0x05
        /*00ea*/ 	.short	(.L_3244 - .L_3243)
.L_3243:
        /*00ec*/ 	.word	0x00000080
        /*00f0*/ 	.word	0x00000001
        /*00f4*/ 	.word	0x00000001


	//----- nvinfo : EIATTR_CRS_STACK_SIZE
	.align		4
.L_3244:
        /*00f8*/ 	.byte	0x04, 0x1e
        /*00fa*/ 	.short	(.L_3246 - .L_3245)
.L_3245:
        /*00fc*/ 	.word	0x00000000
.L_3246:


//--------------------- .nv.info._ZN10layer_norm13ln_fwd_kernelINS_13Kernel_traitsIf6__halffS2_fjLj1024ELj1ELj4ELj1ELj16ENS_18Kernel_traits_baseILj1024EfS2_fS2_fjLj128EEEEELb1ELb0ELb1ELb0EEEvNS_9FwdParamsE --------------------------
	.section	.nv.info._ZN10layer_norm13ln_fwd_kernelINS_13Kernel_traitsIf6__halffS2_fjLj1024ELj1ELj4ELj1ELj16ENS_18Kernel_traits_baseILj1024EfS2_fS2_fjLj128EEEEELb1ELb0ELb1ELb0EEEvNS_9FwdParamsE,"",@"SHT_CUDA_INFO"
	.sectionflags	@""
	.align	4


	//----- nvinfo : EIATTR_CUDA_API_VERSION
	.align		4
        /*0000*/ 	.byte	0x04, 0x37
        /*0002*/ 	.short	(.L_3248 - .L_3247)
.L_3247:
        /*0004*/ 	.word	0x00000082


	//----- nvinfo : EIATTR_SW2861232_WAR
	.align		4
.L_3248:
        /*0008*/ 	.byte	0x01, 0x35
	.zero		2


	//----- nvinfo : EIATTR_PARAM_CBANK
	.align		4
        /*000c*/ 	.byte	0x04, 0x0a
        /*000e*/ 	.short	(.L_3250 - .L_3249)
	.align		4
.L_3249:
        /*0010*/ 	.word	index@(.nv.constant0._ZN10layer_norm13ln_fwd_kernelINS_13Kernel_traitsIf6__halffS2_fjLj1024ELj1ELj4ELj1ELj16ENS_18Kernel_traits_baseILj1024EfS2_fS2_fjLj128EEEEELb1ELb0ELb1ELb0EEEvNS_9FwdParamsE)
        /*0014*/ 	.short	0x0160
        /*0016*/ 	.short	0x00e8


	//----- nvinfo : EIATTR_CBANK_PARAM_SIZE
	.align		4
.L_3250:
        /*0018*/ 	.byte	0x03, 0x19
        /*001a*/ 	.short	0x00e8


	//----- nvinfo : EIATTR_KPARAM_INFO
	.align		4
        /*001c*/ 	.byte	0x04, 0x17
        /*001e*/ 	.short	(.L_3252 - .L_3251)
.L_3251:
        /*0020*/ 	.word	0x00000000
        /*0024*/ 	.short	0x0000
        /*0026*/ 	.short	0x0000
        /*0028*/ 	.byte	0x00, 0xf0, 0xa1, 0x03


	//----- nvinfo : EIATTR_MAXREG_COUNT
	.align		4
.L_3252:
        /*002c*/ 	.byte	0x03, 0x1b
        /*002e*/ 	.short	0x00ff


	//----- nvinfo : EIATTR_MERCURY_ISA_VERSION
	.align		4
        /*0030*/ 	.byte	0x03, 0x5f
        /*0032*/ 	.short	0x0000


	//----- nvinfo : EIATTR_COOP_GROUP_MASK_REGIDS
	.align		4
        /*0034*/ 	.byte	0x04, 0x29
        /*0036*/ 	.short	(.L_3254 - .L_3253)


	//   ....[0]....
.L_3253:
        /*0038*/ 	.word	0xffffffff


	//   ....[1]....
        /*003c*/ 	.word	0xffffffff


	//   ....[2]....
        /*0040*/ 	.word	0xffffffff


	//   ....[3]....
        /*0044*/ 	.word	0xffffffff


	//   ....[4]....
        /*0048*/ 	.word	0xffffffff


	//   ....[5]....
        /*004c*/ 	.word	0xffffffff


	//   ....[6]....
        /*0050*/ 	.word	0xffffffff


	//   ....[7]....
        /*0054*/ 	.word	0xffffffff


	//   ....[8]....
        /*0058*/ 	.word	0xffffffff


	//   ....[9]....
        /*005c*/ 	.word	0xffffffff


	//   ....[10]....
        /*0060*/ 	.word	0xffffffff


	//   ....[11]....
        /*0064*/ 	.word	0xffffffff


	//   ....[12]....
        /*0068*/ 	.word	0xffffffff


	//   ....[13]....
        /*006c*/ 	.word	0xffffffff


	//   ....[14]....
        /*0070*/ 	.word	0xffffffff


	//   ....[15]....
        /*0074*/ 	.word	0xffffffff


	//   ....[16]....
        /*0078*/ 	.word	0xffffffff


	//   ....[17]....
        /*007c*/ 	.word	0xffffffff


	//   ....[18]....
        /*0080*/ 	.word	0xffffffff


	//   ....[19]....
        /*0084*/ 	.word	0xffffffff


	//----- nvinfo : EIATTR_COOP_GROUP_INSTR_OFFSETS
	.align		4
.L_3254:
        /*0088*/ 	.byte	0x04, 0x28
        /*008a*/ 	.short	(.L_3256 - .L_3255)


	//   ....[0]....
.L_3255:
        /*008c*/ 	.word	0x0000d260


	//   ....[1]....
        /*0090*/ 	.word	0x0000d290


	//   ....[2]....
        /*0094*/ 	.word	0x0000d2b0


	//   ....[3]....
        /*0098*/ 	.word	0x0000d2d0


	//   ....[4]....
        /*009c*/ 	.word	0x0000d2f0


	//   ....[5]....
        /*00a0*/ 	.word	0x0000d730


	//   ....[6]....
        /*00a4*/ 	.word	0x0000d750


	//   ....[7]....
        /*00a8*/ 	.word	0x0000d770


	//   ....[8]....
        /*00ac*/ 	.word	0x0000d790


	//   ....[9]....
        /*00b0*/ 	.word	0x0000d7b0


	//   ....[10]....
        /*00b4*/ 	.word	0x0000e2b0


	//   ....[11]....
        /*00b8*/ 	.word	0x0000e320


	//   ....[12]....
        /*00bc*/ 	.word	0x0000e380


	//   ....[13]....
        /*00c0*/ 	.word	0x0000e3e0


	//   ....[14]....
        /*00c4*/ 	.word	0x0000e440


	//   ....[15]....
        /*00c8*/ 	.word	0x0000e8c0


	//   ....[16]....
        /*00cc*/ 	.word	0x0000e920


	//   ....[17]....
        /*00d0*/ 	.word	0x0000e980


	//   ....[18]....
        /*00d4*/ 	.word	0x0000e9e0


	//   ....[19]....
        /*00d8*/ 	.word	0x0000ea50


	//----- nvinfo : EIATTR_EXIT_INSTR_OFFSETS
	.align		4
.L_3256:
        /*00dc*/ 	.byte	0x04, 0x1c
        /*00de*/ 	.short	(.L_3258 - .L_3257)


	//   ....[0]....
.L_3257:
        /*00e0*/ 	.word	0x00000a20


	//   ....[1]....
        /*00e4*/ 	.word	0x0000e260


	//----- nvinfo : EIATTR_MAX_THREADS
	.align		4
.L_3258:
        /*00e8*/ 	.byte	0x04, 0x05
        /*00ea*/ 	.short	(.L_3260 - .L_3259)
.L_3259:
        /*00ec*/ 	.word	0x00000080
        /*00f0*/ 	.word	0x00000001
        /*00f4*/ 	.word	0x00000001


	//----- nvinfo : EIATTR_CRS_STACK_SIZE
	.align		4
.L_3260:
        /*00f8*/ 	.byte	0x04, 0x1e
        /*00fa*/ 	.short	(.L_3262 - .L_3261)
.L_3261:
        /*00fc*/ 	.word	0x00000000
.L_3262:


//--------------------- .nv.info._ZN10layer_norm13ln_fwd_kernelINS_13Kernel_traitsIf6__halffS2_fjLj1024ELj1ELj4ELj1ELj16ENS_18Kernel_traits_baseILj1024EfS2_fS2_fjLj128EEEEELb1ELb0ELb1ELb1EEEvNS_9FwdParamsE --------------------------
	.section	.nv.info._ZN10layer_norm13ln_fwd_kernelINS_13Kernel_traitsIf6__halffS2_fjLj1024ELj1ELj4ELj1ELj16ENS_18Kernel_traits_baseILj1024EfS2_fS2_fjLj128EEEEELb1ELb0ELb1ELb1EEEvNS_9FwdParamsE,"",@"SHT_CUDA_INFO"
	.sectionflags	@""
	.align	4


	//----- nvinfo : EIATTR_CUDA_API_VERSION
	.align		4
        /*0000*/ 	.byte	0x04, 0x37
        /*0002*/ 	.short	(.L_3264 - .L_3263)
.L_3263:
        /*0004*/ 	.word	0x00000082


	//----- nvinfo : EIATTR_SW2861232_WAR
	.align		4
.L_3264:
        /*0008*/ 	.byte	0x01, 0x35
	.zero		2


	//----- nvinfo : EIATTR_PARAM_CBANK
	.align		4
        /*000c*/ 	.byte	0x04, 0x0a
        /*000e*/ 	.short	(.L_3266 - .L_3265)
	.align		4
.L_3265:
        /*0010*/ 	.word	index@(.nv.constant0._ZN10layer_norm13ln_fwd_kernelINS_13Kernel_traitsIf6__halffS2_fjLj1024ELj1ELj4ELj1ELj16ENS_18Kernel_traits_baseILj1024EfS2_fS2_fjLj128EEEEELb1ELb0ELb1ELb1EEEvNS_9FwdParamsE)
        /*0014*/ 	.short	0x0160
        /*0016*/ 	.short	0x00e8


	//----- nvinfo : EIATTR_CBANK_PARAM_SIZE
	.align		4
.L_3266:
        /*0018*/ 	.byte	0x03, 0x19
        /*001a*/ 	.short	0x00e8


	//----- nvinfo : EIATTR_KPARAM_INFO
	.align		4
        /*001c*/ 	.byte	0x04, 0x17
        /*001e*/ 	.short	(.L_3268 - .L_3267)
.L_3267:
        /*0020*/ 	.word	0x00000000
        /*0024*/ 	.short	0x0000
        /*0026*/ 	.short	0x0000
        /*0028*/ 	.byte	0x00, 0xf0, 0xa1, 0x03


	//----- nvinfo : EIATTR_MAXREG_COUNT
	.align		4
.L_3268:
        /*002c*/ 	.byte	0x03, 0x1b
        /*002e*/ 	.short	0x00ff


	//----- nvinfo : EIATTR_MERCURY_ISA_VERSION
	.align		4
        /*0030*/ 	.byte	0x03, 0x5f
        /*0032*/ 	.short	0x0000


	//----- nvinfo : EIATTR_COOP_GROUP_MASK_REGIDS
	.align		4
        /*0034*/ 	.byte	0x04, 0x29
        /*0036*/ 	.short	(.L_3270 - .L_3269)


	//   ....[0]....
.L_3269:
        /*0038*/ 	.word	0xffffffff


	//   ....[1]....
        /*003c*/ 	.word	0xffffffff


	//   ....[2]....
        /*0040*/ 	.word	0xffffffff


	//   ....[3]....
        /*0044*/ 	.word	0xffffffff


	//   ....[4]....
        /*0048*/ 	.word	0xffffffff


	//   ....[5]....
        /*004c*/ 	.word	0xffffffff


	//   ....[6]....
        /*0050*/ 	.word	0xffffffff


	//   ....[7]....
        /*0054*/ 	.word	0xffffffff


	//   ....[8]....
        /*0058*/ 	.word	0xffffffff


	//   ....[9]....
        /*005c*/ 	.word	0xffffffff


	//   ....[10]....
        /*0060*/ 	.word	0xffffffff


	//   ....[11]....
        /*0064*/ 	.word	0xffffffff


	//   ....[12]....
        /*0068*/ 	.word	0xffffffff


	//   ....[13]....
        /*006c*/ 	.word	0xffffffff


	//   ....[14]....
        /*0070*/ 	.word	0xffffffff


	//   ....[15]....
        /*0074*/ 	.word	0xffffffff


	//   ....[16]....
        /*0078*/ 	.word	0xffffffff


	//   ....[17]....
        /*007c*/ 	.word	0xffffffff


	//   ....[18]....
        /*0080*/ 	.word	0xffffffff


	//   ....[19]....
        /*0084*/ 	.word	0xffffffff


	//----- nvinfo : EIATTR_COOP_GROUP_INSTR_OFFSETS
	.align		4
.L_3270:
        /*0088*/ 	.byte	0x04, 0x28
        /*008a*/ 	.short	(.L_3272 - .L_3271)


	//   ....[0]....
.L_3271:
        /*008c*/ 	.word	0x0000cdd0


	//   ....[1]....
        /*0090*/ 	.word	0x0000ce00


	//   ....[2]....
        /*0094*/ 	.word	0x0000ce20


	//   ....[3]....
        /*0098*/ 	.word	0x0000ce40


	//   ....[4]....
        /*009c*/ 	.word	0x0000ce60


	//   ....[5]....
        /*00a0*/ 	.word	0x0000d290


	//   ....[6]....
        /*00a4*/ 	.word	0x0000d2b0


	//   ....[7]....
        /*00a8*/ 	.word	0x0000d2d0


	//   ....[8]....
        /*00ac*/ 	.word	0x0000d2f0


	//   ....[9]....
        /*00b0*/ 	.word	0x0000d310


	//   ....[10]....
        /*00b4*/ 	.word	0x0000dd20


	//   ....[11]....
        /*00b8*/ 	.word	0x0000dd80


	//   ....[12]....
        /*00bc*/ 	.word	0x0000dde0


	//   ....[13]....
        /*00c0*/ 	.word	0x0000de40


	//   ....[14]....
        /*00c4*/ 	.word	0x0000dea0


	//   ....[15]....
        /*00c8*/ 	.word	0x0000e310


	//   ....[16]....
        /*00cc*/ 	.word	0x0000e370


	//   ....[17]....
        /*00d0*/ 	.word	0x0000e3d0


	//   ....[18]....
        /*00d4*/ 	.word	0x0000e430


	//   ....[19]....
        /*00d8*/ 	.word	0x0000e490


	//----- nvinfo : EIATTR_EXIT_INSTR_OFFSETS
	.align		4
.L_3272:
        /*00dc*/ 	.byte	0x04, 0x1c
        /*00de*/ 	.short	(.L_3274 - .L_3273)


	//   ....[0]....
.L_3273:
        /*00e0*/ 	.word	0x000006d0


	//   ....[1]....
        /*00e4*/ 	.word	0x0000dcd0


	//----- nvinfo : EIATTR_MAX_THREADS
	.align		4
.L_3274:
        /*00e8*/ 	.byte	0x04, 0x05
        /*00ea*/ 	.short	(.L_3276 - .L_3275)
.L_3275:
        /*00ec*/ 	.word	0x00000080
        /*00f0*/ 	.word	0x00000001
        /*00f4*/ 	.word	0x00000001


	//----- nvinfo : EIATTR_CRS_STACK_SIZE
	.align		4
.L_3276:
        /*00f8*/ 	.byte	0x04, 0x1e
        /*00fa*/ 	.short	(.L_3278 - .L_3277)
.L_3277:
        /*00fc*/ 	.word	0x00000000
.L_3278:


//--------------------- .nv.info._ZN10layer_norm13ln_fwd_kernelINS_13Kernel_traitsIf6__halffS2_fjLj1024ELj1ELj4ELj1ELj16ENS_18Kernel_traits_baseILj1024EfS2_fS2_fjLj128EEEEELb1ELb1ELb0ELb0EEEvNS_9FwdParamsE --------------------------
	.section	.nv.info._ZN10layer_norm13ln_fwd_kernelINS_13Kernel_traitsIf6__halffS2_fjLj1024ELj1ELj4ELj1ELj16ENS_18Kernel_traits_baseILj1024EfS2_fS2_fjLj128EEEEELb1ELb1ELb0ELb0EEEvNS_9FwdParamsE,"",@"SHT_CUDA_INFO"
	.sectionflags	@""
	.align	4


	//----- nvinfo : EIATTR_CUDA_API_VERSION
	.align		4
        /*0000*/ 	.byte	0x04, 0x37
        /*0002*/ 	.short	(.L_3280 - .L_3279)
.L_3279:
        /*0004*/ 	.word	0x00000082


	//----- nvinfo : EIATTR_SW2861232_WAR
	.align		4
.L_3280:
        /*0008*/ 	.byte	0x01, 0x35
	.zero		2


	//----- nvinfo : EIATTR_PARAM_CBANK
	.align		4
        /*000c*/ 	.byte	0x04, 0x0a
        /*000e*/ 	.short	(.L_3282 - .L_3281)
	.align		4
.L_3281:
        /*0010*/ 	.word	index@(.nv.constant0._ZN10layer_norm13ln_fwd_kernelINS_13Kernel_traitsIf6__halffS2_fjLj1024ELj1ELj4ELj1ELj16ENS_18Kernel_traits_baseILj1024EfS2_fS2_fjLj128EEEEELb1ELb1ELb0ELb0EEEvNS_9FwdParamsE)
        /*0014*/ 	.short	0x0160
        /*0016*/ 	.short	0x00e8


	//----- nvinfo : EIATTR_CBANK_PARAM_SIZE
	.align		4
.L_3282:
        /*0018*/ 	.byte	0x03, 0x19
        /*001a*/ 	.short	0x00e8


	//----- nvinfo : EIATTR_KPARAM_INFO
	.align		4
        /*001c*/ 	.byte	0x04, 0x17
        /*001e*/ 	.short	(.L_3284 - .L_3283)
.L_3283:
        /*0020*/ 	.word	0x00000000
        /*0024*/ 	.short	0x0000
        /*0026*/ 	.short	0x0000
        /*0028*/ 	.byte	0x00, 0xf0, 0xa1, 0x03


	//----- nvinfo : EIATTR_MAXREG_COUNT
	.align		4
.L_3284:
        /*002c*/ 	.byte	0x03, 0x1b
        /*002e*/ 	.short	0x00ff


	//----- nvinfo : EIATTR_MERCURY_ISA_VERSION
	.align		4
        /*0030*/ 	.byte	0x03, 0x5f
        /*0032*/ 	.short	0x0000


	//----- nvinfo : EIATTR_COOP_GROUP_MASK_REGIDS
	.align		4
        /*0034*/ 	.byte	0x04, 0x29
        /*0036*/ 	.short	(.L_3286 - .L_3285)


	//   ....[0]....
.L_3285:
        /*0038*/ 	.word	0xffffffff


	//   ....[1]....
        /*003c*/ 	.word	0xffffffff


	//   ....[2]....
        /*0040*/ 	.word	0xffffffff


	//   ....[3]....
        /*0044*/ 	.word	0xffffffff


	//   ....[4]....
        /*0048*/ 	.word	0xffffffff


	//   ....[5]....
        /*004c*/ 	.word	0xffffffff


	//   ....[6]....
        /*0050*/ 	.word	0xffffffff


	//   ....[7]....
        /*0054*/ 	.word	0xffffffff


	//   ....[8]....
        /*0058*/ 	.word	0xffffffff


	//   ....[9]....
        /*005c*/ 	.word	0xffffffff


	//   ....[10]....
        /*0060*/ 	.word	0xffffffff


	//   ....[11]....
        /*0064*/ 	.word	0xffffffff


	//   ....[12]....
        /*0068*/ 	.word	0xffffffff


	//   ....[13]....
        /*006c*/ 	.word	0xffffffff


	//   ....[14]....
        /*0070*/ 	.word	0xffffffff


	//   ....[15]....
        /*0074*/ 	.word	0xffffffff


	//   ....[16]....
        /*0078*/ 	.word	0xffffffff


	//   ....[17]....
        /*007c*/ 	.word	0xffffffff


	//   ....[18]....
        /*0080*/ 	.word	0xffffffff


	//   ....[19]....
        /*0084*/ 	.word	0xffffffff


	//----- nvinfo : EIATTR_COOP_GROUP_INSTR_OFFSETS
	.align		4
.L_3286:
        /*0088*/ 	.byte	0x04, 0x28
        /*008a*/ 	.short	(.L_3288 - .L_3287)


	//   ....[0]....
.L_3287:
        /*008c*/ 	.word	0x0000c4b0


	//   ....[1]....
        /*0090*/ 	.word	0x0000c4e0


	//   ....[2]....
        /*0094*/ 	.word	0x0000c510


	//   ....[3]....
        /*0098*/ 	.word	0x0000c530


	//   ....[4]....
        /*009c*/ 	.word	0x0000c550


	//   ....[5]....
        /*00a0*/ 	.word	0x0000c990


	//   ....[6]....
        /*00a4*/ 	.word	0x0000c9b0


	//   ....[7]....
        /*00a8*/ 	.word	0x0000c9d0


	//   ....[8]....
        /*00ac*/ 	.word	0x0000c9f0


	//   ....[9]....
        /*00b0*/ 	.word	0x0000ca10


	//   ....[10]....
        /*00b4*/ 	.word	0x0000d4b0


	//   ....[11]....
        /*00b8*/ 	.word	0x0000d520


	//   ....[12]....
        /*00bc*/ 	.word	0x0000d580


	//   ....[13]....
        /*00c0*/ 	.word	0x0000d5e0


	//   ....[14]....
        /*00c4*/ 	.word	0x0000d640


	//   ....[15]....
        /*00c8*/ 	.word	0x0000dae0


	//   ....[16]....
        /*00cc*/ 	.word	0x0000db40


	//   ....[17]....
        /*00d0*/ 	.word	0x0000dba0


	//   ....[18]....
        /*00d4*/ 	.word	0x0000dc00


	//   ....[19]....
        /*00d8*/ 	.word	0x0000dc70


	//----- nvinfo : EIATTR_EXIT_INSTR_OFFSETS
	.align		4
.L_3288:
        /*00dc*/ 	.byte	0x04, 0x1c
        /*00de*/ 	.short	(.L_3290 - .L_3289)


	//   ....[0]....
.L_3289:
        /*00e0*/ 	.word	0x00000b20


	//   ....[1]....
        /*00e4*/ 	.word	0x0000d460


	//----- nvinfo : EIATTR_MAX_THREADS
	.align		4
.L_3290:
        /*00e8*/ 	.byte	0x04, 0x05
        /*00ea*/ 	.short	(.L_3292 - .L_3291)
.L_3291:
        /*00ec*/ 	.word	0x00000080
        /*00f0*/ 	.word	0x00000001
        /*00f4*/ 	.word	0x00000001


	//----- nvinfo : EIATTR_CRS_STACK_SIZE
	.align		4
.L_3292:
        /*00f8*/ 	.byte	0x04, 0x1e
        /*00fa*/ 	.short	(.L_3294 - .L_3293)
.L_3293:
        /*00fc*/ 	.word	0x00000000
.L_3294:


//--------------------- .nv.info._ZN10layer_norm13ln_fwd_kernelINS_13Kernel_traitsIf6__halffS2_fjLj1024ELj1ELj4ELj1ELj16ENS_18Kernel_traits_baseILj1024EfS2_fS2_fjLj128EEEEELb1ELb1ELb0ELb1EEEvNS_9FwdParamsE --------------------------
	.section	.nv.info._ZN10layer_norm13ln_fwd_kernelINS_13Kernel_traitsIf6__halffS2_fjLj1024ELj1ELj4ELj1ELj16ENS_18Kernel_traits_baseILj1024EfS2_fS2_fjLj128EEEEELb1ELb1ELb0ELb1EEEvNS_9FwdParamsE,"",@"SHT_CUDA_INFO"
	.sectionflags	@""
	.align	4


	//----- nvinfo : EIATTR_CUDA_API_VERSION
	.align		4
        /*0000*/ 	.byte	0x04, 0x37
        /*0002*/ 	.short	(.L_3296 - .L_3295)
.L_3295:
        /*0004*/ 	.word	0x00000082


	//----- nvinfo : EIATTR_SW2861232_WAR
	.align		4
.L_3296:
        /*0008*/ 	.byte	0x01, 0x35
	.zero		2


	//----- nvinfo : EIATTR_PARAM_CBANK
	.align		4
        /*000c*/ 	.byte	0x04, 0x0a
        /*000e*/ 	.short	(.L_3298 - .L_3297)
	.align		4
.L_3297:
        /*0010*/ 	.word	index@(.nv.constant0._ZN10layer_norm13ln_fwd_kernelINS_13Kernel_traitsIf6__halffS2_fjLj1024ELj1ELj4ELj1ELj16ENS_18Kernel_traits_baseILj1024EfS2_fS2_fjLj128EEEEELb1ELb1ELb0ELb1EEEvNS_9FwdParamsE)
        /*0014*/ 	.short	0x0160
        /*0016*/ 	.short	0x00e8


	//----- nvinfo : EIATTR_CBANK_PARAM_SIZE
	.align		4
.L_3298:
        /*0018*/ 	.byte	0x03, 0x19
        /*001a*/ 	.short	0x00e8


	//----- nvinfo : EIATTR_KPARAM_INFO
	.align		4
        /*001c*/ 	.byte	0x04, 0x17
        /*001e*/ 	.short	(.L_3300 - .L_3299)
.L_3299:
        /*0020*/ 	.word	0x00000000
        /*0024*/ 	.short	0x0000
        /*0026*/ 	.short	0x0000
        /*0028*/ 	.byte	0x00, 0xf0, 0xa1, 0x03


	//----- nvinfo : EIATTR_MAXREG_COUNT
	.align		4
.L_3300:
        /*002c*/ 	.byte	0x03, 0x1b
        /*002e*/ 	.short	0x00ff


	//----- nvinfo : EIATTR_MERCURY_ISA_VERSION
	.align		4
        /*0030*/ 	.byte	0x03, 0x5f
        /*0032*/ 	.short	0x0000


	//----- nvinfo : EIATTR_COOP_GROUP_MASK_REGIDS
	.align		4
        /*0034*/ 	.byte	0x04, 0x29
        /*0036*/ 	.short	(.L_3302 - .L_3301)


	//   ....[0]....
.L_3301:
        /*0038*/ 	.word	0xffffffff


	//   ....[1]....
        /*003c*/ 	.word	0xffffffff


	//   ....[2]....
        /*0040*/ 	.word	0xffffffff


	//   ....[3]....
        /*0044*/ 	.word	0xffffffff


	//   ....[4]....
        /*0048*/ 	.word	0xffffffff


	//   ....[5]....
        /*004c*/ 	.word	0xffffffff


	//   ....[6]....
        /*0050*/ 	.word	0xffffffff


	//   ....[7]....
        /*0054*/ 	.word	0xffffffff


	//   ....[8]....
        /*0058*/ 	.word	0xffffffff


	//   ....[9]....
        /*005c*/ 	.word	0xffffffff


	//   ....[10]....
        /*0060*/ 	.word	0xffffffff


	//   ....[11]....
        /*0064*/ 	.word	0xffffffff


	//   ....[12]....
        /*0068*/ 	.word	0xffffffff


	//   ....[13]....
        /*006c*/ 	.word	0xffffffff


	//   ....[14]....
        /*0070*/ 	.word	0xffffffff


	//   ....[15]....
        /*0074*/ 	.word	0xffffffff


	//   ....[16]....
        /*0078*/ 	.word	0xffffffff


	//   ....[17]....
        /*007c*/ 	.word	0xffffffff


	//   ....[18]....
        /*0080*/ 	.word	0xffffffff


	//   ....[19]....
        /*0084*/ 	.word	0xffffffff


	//----- nvinfo : EIATTR_COOP_GROUP_INSTR_OFFSETS
	.align		4
.L_3302:
        /*0088*/ 	.byte	0x04, 0x28
        /*008a*/ 	.short	(.L_3304 - .L_3303)


	//   ....[0]....
.L_3303:
        /*008c*/ 	.word	0x0000beb0


	//   ....[1]....
        /*0090*/ 	.word	0x0000bee0


	//   ....[2]....
        /*0094*/ 	.word	0x0000bf00


	//   ....[3]....
        /*0098*/ 	.word	0x0000bf20


	//   ....[4]....
        /*009c*/ 	.word	0x0000bf40


	//   ....[5]....
        /*00a0*/ 	.word	0x0000c370


	//   ....[6]....
        /*00a4*/ 	.word	0x0000c390


	//   ....[7]....
        /*00a8*/ 	.word	0x0000c3b0


	//   ....[8]....
        /*00ac*/ 	.word	0x0000c3d0


	//   ....[9]....
        /*00b0*/ 	.word	0x0000c3f0


	//   ....[10]....
        /*00b4*/ 	.word	0x0000cd50


	//   ....[11]....
        /*00b8*/ 	.word	0x0000cdb0


	//   ....[12]....
        /*00bc*/ 	.word	0x0000ce10


	//   ....[13]....
        /*00c0*/ 	.word	0x0000ce70


	//   ....[14]....
        /*00c4*/ 	.word	0x0000ced0


	//   ....[15]....
        /*00c8*/ 	.word	0x0000d340


	//   ....[16]....
        /*00cc*/ 	.word	0x0000d3a0


	//   ....[17]....
        /*00d0*/ 	.word	0x0000d400


	//   ....[18]....
        /*00d4*/ 	.word	0x0000d460


	//   ....[19]....
        /*00d8*/ 	.word	0x0000d4c0


	//----- nvinfo : EIATTR_EXIT_INSTR_OFFSETS
	.align		4
.L_3304:
        /*00dc*/ 	.byte	0x04, 0x1c
        /*00de*/ 	.short	(.L_3306 - .L_3305)


	//   ....[0]....
.L_3305:
        /*00e0*/ 	.word	0x000006e0


	//   ....[1]....
        /*00e4*/ 	.word	0x0000cd00


	//----- nvinfo : EIATTR_MAX_THREADS
	.align		4
.L_3306:
        /*00e8*/ 	.byte	0x04, 0x05
        /*00ea*/ 	.short	(.L_3308 - .L_3307)
.L_3307:
        /*00ec*/ 	.word	0x00000080
        /*00f0*/ 	.word	0x00000001
        /*00f4*/ 	.word	0x00000001


	//----- nvinfo : EIATTR_CRS_STACK_SIZE
	.align		4
.L_3308:
        /*00f8*/ 	.byte	0x04, 0x1e
        /*00fa*/ 	.short	(.L_3310 - .L_3309)
.L_3309:
        /*00fc*/ 	.word	0x00000000
.L_3310:


//--------------------- .nv.info._ZN10layer_norm13ln_fwd_kernelINS_13Kernel_traitsIf6__halffS2_fjLj1024ELj1ELj4ELj1ELj16ENS_18Kernel_traits_baseILj1024EfS2_fS2_fjLj128EEEEELb1ELb1ELb1ELb0EEEvNS_9FwdParamsE --------------------------
	.section	.nv.info._ZN10layer_norm13ln_fwd_kernelINS_13Kernel_traitsIf6__halffS2_fjLj1024ELj1ELj4ELj1ELj16ENS_18Kernel_traits_baseILj1024EfS2_fS2_fjLj128EEEEELb1ELb1ELb1ELb0EEEvNS_9FwdParamsE,"",@"SHT_CUDA_INFO"
	.sectionflags	@""
	.align	4


	//----- nvinfo : EIATTR_CUDA_API_VERSION
	.align		4
        /*0000*/ 	.byte	0x04, 0x37
        /*0002*/ 	.short	(.L_3312 - .L_3311)
.L_3311:
        /*0004*/ 	.word	0x00000082


	//----- nvinfo : EIATTR_SW2861232_WAR
	.align		4
.L_3312:
        /*0008*/ 	.byte	0x01, 0x35
	.zero		2


	//----- nvinfo : EIATTR_PARAM_CBANK
	.align		4
        /*000c*/ 	.byte	0x04, 0x0a
        /*000e*/ 	.short	(.L_3314 - .L_3313)
	.align		4
.L_3313:
        /*0010*/ 	.word	index@(.nv.constant0._ZN10layer_norm13ln_fwd_kernelINS_13Kernel_traitsIf6__halffS2_fjLj1024ELj1ELj4ELj1ELj16ENS_18Kernel_traits_baseILj1024EfS2_fS2_fjLj128EEEEELb1ELb1ELb1ELb0EEEvNS_9FwdParamsE)
        /*0014*/ 	.short	0x0160
        /*0016*/ 	.short	0x00e8


	//----- nvinfo : EIATTR_CBANK_PARAM_SIZE
	.align		4
.L_3314:
        /*0018*/ 	.byte	0x03, 0x19
        /*001a*/ 	.short	0x00e8


	//----- nvinfo : EIATTR_KPARAM_INFO
	.align		4
        /*001c*/ 	.byte	0x04, 0x17
        /*001e*/ 	.short	(.L_3316 - .L_3315)
.L_3315:
        /*0020*/ 	.word	0x00000000
        /*0024*/ 	.short	0x0000
        /*0026*/ 	.short	0x0000
        /*0028*/ 	.byte	0x00, 0xf0, 0xa1, 0x03


	//----- nvinfo : EIATTR_MAXREG_COUNT
	.align		4
.L_3316:
        /*002c*/ 	.byte	0x03, 0x1b
        /*002e*/ 	.short	0x00ff


	//----- nvinfo : EIATTR_MERCURY_ISA_VERSION
	.align		4
        /*0030*/ 	.byte	0x03, 0x5f
        /*0032*/ 	.short	0x0000


	//----- nvinfo : EIATTR_COOP_GROUP_MASK_REGIDS
	.align		4
        /*0034*/ 	.byte	0x04, 0x29
        /*0036*/ 	.short	(.L_3318 - .L_3317)


	//   ....[0]....
.L_3317:
        /*0038*/ 	.word	0xffffffff


	//   ....[1]....
        /*003c*/ 	.word	0xffffffff


	//   ....[2]....
        /*0040*/ 	.word	0xffffffff


	//   ....[3]....
        /*0044*/ 	.word	0xffffffff


	//   ....[4]....
        /*0048*/ 	.word	0xffffffff


	//   ....[5]....
        /*004c*/ 	.word	0xffffffff


	//   ....[6]....
        /*0050*/ 	.word	0xffffffff


	//   ....[7]....
        /*0054*/ 	.word	0xffffffff


	//   ....[8]....
        /*0058*/ 	.word	0xffffffff


	//   ....[9]....
        /*005c*/ 	.word	0xffffffff


	//   ....[10]....
        /*0060*/ 	.word	0xffffffff


	//   ....[11]....
        /*0064*/ 	.word	0xffffffff


	//   ....[12]....
        /*0068*/ 	.word	0xffffffff


	//   ....[13]....
        /*006c*/ 	.word	0xffffffff


	//   ....[14]....
        /*0070*/ 	.word	0xffffffff


	//   ....[15]....
        /*0074*/ 	.word	0xffffffff


	//   ....[16]....
        /*0078*/ 	.word	0xffffffff


	//   ....[17]....
        /*007c*/ 	.word	0xffffffff


	//   ....[18]....
        /*0080*/ 	.word	0xffffffff


	//   ....[19]....
        /*0084*/ 	.word	0xffffffff


	//----- nvinfo : EIATTR_COOP_GROUP_INSTR_OFFSETS
	.align		4
.L_3318:
        /*0088*/ 	.byte	0x04, 0x28
        /*008a*/ 	.short	(.L_3320 - .L_3319)


	//   ....[0]....
.L_3319:
        /*008c*/ 	.word	0x0000d4a0


	//   ....[1]....
        /*0090*/ 	.word	0x0000d4d0


	//   ....[2]....
        /*0094*/ 	.word	0x0000d4f0


	//   ....[3]....
        /*0098*/ 	.word	0x0000d510


	//   ....[4]....
        /*009c*/ 	.word	0x0000d530


	//   ....[5]....
        /*00a0*/ 	.word	0x0000d970


	//   ....[6]....
        /*00a4*/ 	.word	0x0000d990


	//   ....[7]....
        /*00a8*/ 	.word	0x0000d9b0


	//   ....[8]....
        /*00ac*/ 	.word	0x0000d9d0


	//   ....[9]....
        /*00b0*/ 	.word	0x0000d9f0


	//   ....[10]....
        /*00b4*/ 	.word	0x0000e4f0


	//   ....[11]....
        /*00b8*/ 	.word	0x0000e550


	//   ....[12]....
        /*00bc*/ 	.word	0x0000e5b0


	//   ....[13]....
        /*00c0*/ 	.word	0x0000e610


	//   ....[14]....
        /*00c4*/ 	.word	0x0000e670


	//   ....[15]....
        /*00c8*/ 	.word	0x0000eaf0


	//   ....[16]....
        /*00cc*/ 	.word	0x0000eb50


	//   ....[17]....
        /*00d0*/ 	.word	0x0000ebb0


	//   ....[18]....
        /*00d4*/ 	.word	0x0000ec10


	//   ....[19]....
        /*00d8*/ 	.word	0x0000ec80


	//----- nvinfo : EIATTR_EXIT_INSTR_OFFSETS
	.align		4
.L_3320:
        /*00dc*/ 	.byte	0x04, 0x1c
        /*00de*/ 	.short	(.L_3322 - .L_3321)


	//   ....[0]....
.L_3321:
        /*00e0*/ 	.word	0x00000ae0


	//   ....[1]....
        /*00e4*/ 	.word	0x0000e490


	//----- nvinfo : EIATTR_MAX_THREADS
	.align		4
.L_3322:
        /*00e8*/ 	.byte	0x04, 0x05
        /*00ea*/ 	.short	(.L_3324 - .L_3323)
.L_3323:
        /*00ec*/ 	.word	0x00000080
        /*00f0*/ 	.word	0x00000001
        /*00f4*/ 	.word	0x00000001


	//----- nvinfo : EIATTR_CRS_STACK_SIZE
	.align		4
.L_3324:
        /*00f8*/ 	.byte	0x04, 0x1e
        /*00fa*/ 	.short	(.L_3326 - .L_3325)
.L_3325:
        /*00fc*/ 	.word	0x00000000
.L_3326:


//--------------------- .nv.info._ZN10layer_norm13ln_fwd_kernelINS_13Kernel_traitsIf6__halffS2_fjLj1024ELj1ELj4ELj1ELj16ENS_18Kernel_traits_baseILj1024EfS2_fS2_fjLj128EEEEELb1ELb1ELb1ELb1EEEvNS_9FwdParamsE --------------------------
	.section	.nv.info._ZN10layer_norm13ln_fwd_kernelINS_13Kernel_traitsIf6__halffS2_fjLj1024ELj1ELj4ELj1ELj16ENS_18Kernel_traits_baseILj1024EfS2_fS2_fjLj128EEEEELb1ELb1ELb1ELb1EEEvNS_9FwdParamsE,"",@"SHT_CUDA_INFO"
	.sectionflags	@""
	.align	4


	//----- nvinfo : EIATTR_CUDA_API_VERSION
	.align		4
        /*0000*/ 	.byte	0x04, 0x37
        /*0002*/ 	.short	(.L_3328 - .L_3327)
.L_3327:
        /*0004*/ 	.word	0x00000082


	//----- nvinfo : EIATTR_SW2861232_WAR
	.align		4
.L_3328:
        /*0008*/ 	.byte	0x01, 0x35
	.zero		2


	//----- nvinfo : EIATTR_PARAM_CBANK
	.align		4
        /*000c*/ 	.byte	0x04, 0x0a
        /*000e*/ 	.short	(.L_3330 - .L_3329)
	.align		4
.L_3329:
        /*0010*/ 	.word	index@(.nv.constant0._ZN10layer_norm13ln_fwd_kernelINS_13Kernel_traitsIf6__halffS2_fjLj1024ELj1ELj4ELj1ELj16ENS_18Kernel_traits_baseILj1024EfS2_fS2_fjLj128EEEEELb1ELb1ELb1ELb1EEEvNS_9FwdParamsE)
        /*0014*/ 	.short	0x0160
        /*0016*/ 	.short	0x00e8


	//----- nvinfo : EIATTR_CBANK_PARAM_SIZE
	.align		4
.L_3330:
        /*0018*/ 	.byte	0x03, 0x19
        /*001a*/ 	.short	0x00e8


	//----- nvinfo : EIATTR_KPARAM_INFO
	.align		4
        /*001c*/ 	.byte	0x04, 0x17
        /*001e*/ 	.short	(.L_3332 - .L_3331)
.L_3331:
        /*0020*/ 	.word	0x00000000
        /*0024*/ 	.short	0x0000
        /*0026*/ 	.short	0x0000
        /*0028*/ 	.byte	0x00, 0xf0, 0xa1, 0x03


	//----- nvinfo : EIATTR_MAXREG_COUNT
	.align		4
.L_3332:
        /*002c*/ 	.byte	0x03, 0x1b
        /*002e*/ 	.short	0x00ff


	//----- nvinfo : EIATTR_MERCURY_ISA_VERSION
	.align		4
        /*0030*/ 	.byte	0x03, 0x5f
        /*0032*/ 	.short	0x0000


	//----- nvinfo : EIATTR_COOP_GROUP_MASK_REGIDS
	.align		4
        /*0034*/ 	.byte	0x04, 0x29
        /*0036*/ 	.short	(.L_3334 - .L_3333)


	//   ....[0]....
.L_3333:
        /*0038*/ 	.word	0xffffffff


	//   ....[1]....
        /*003c*/ 	.word	0xffffffff


	//   ....[2]....
        /*0040*/ 	.word	0xffffffff


	//   ....[3]....
        /*0044*/ 	.word	0xffffffff


	//   ....[4]....
        /*0048*/ 	.word	0xffffffff


	//   ....[5]....
        /*004c*/ 	.word	0xffffffff


	//   ....[6]....
        /*0050*/ 	.word	0xffffffff


	//   ....[7]....
        /*0054*/ 	.word	0xffffffff


	//   ....[8]....
        /*0058*/ 	.word	0xffffffff


	//   ....[9]....
        /*005c*/ 	.word	0xffffffff


	//   ....[10]....
        /*0060*/ 	.word	0xffffffff


	//   ....[11]....
        /*0064*/ 	.word	0xffffffff


	//   ....[12]....
        /*0068*/ 	.word	0xffffffff


	//   ....[13]....
        /*006c*/ 	.word	0xffffffff


	//   ....[14]....
        /*0070*/ 	.word	0xffffffff


	//   ....[15]....
        /*0074*/ 	.word	0xffffffff


	//   ....[16]....
        /*0078*/ 	.word	0xffffffff


	//   ....[17]....
        /*007c*/ 	.word	0xffffffff


	//   ....[18]....
        /*0080*/ 	.word	0xffffffff


	//   ....[19]....
        /*0084*/ 	.word	0xffffffff


	//----- nvinfo : EIATTR_COOP_GROUP_INSTR_OFFSETS
	.align		4
.L_3334:
        /*0088*/ 	.byte	0x04, 0x28
        /*008a*/ 	.short	(.L_3336 - .L_3335)


	//   ....[0]....
.L_3335:
        /*008c*/ 	.word	0x0000cde0


	//   ....[1]....
        /*0090*/ 	.word	0x0000ce10


	//   ....[2]....
        /*0094*/ 	.word	0x0000ce30


	//   ....[3]....
        /*0098*/ 	.word	0x0000ce50


	//   ....[4]....
        /*009c*/ 	.word	0x0000ce70


	//   ....[5]....
        /*00a0*/ 	.word	0x0000d2a0


	//   ....[6]....
        /*00a4*/ 	.word	0x0000d2c0


	//   ....[7]....
        /*00a8*/ 	.word	0x0000d2e0


	//   ....[8]....
        /*00ac*/ 	.word	0x0000d300


	//   ....[9]....
        /*00b0*/ 	.word	0x0000d320


	//   ....[10]....
        /*00b4*/ 	.word	0x0000dd20


	//   ....[11]....
        /*00b8*/ 	.word	0x0000dd90


	//   ....[12]....
        /*00bc*/ 	.word	0x0000ddf0


	//   ....[13]....
        /*00c0*/ 	.word	0x0000de50


	//   ....[14]....
        /*00c4*/ 	.word	0x0000deb0


	//   ....[15]....
        /*00c8*/ 	.word	0x0000e320


	//   ....[16]....
        /*00cc*/ 	.word	0x0000e380


	//   ....[17]....
        /*00d0*/ 	.word	0x0000e3e0


	//   ....[18]....
        /*00d4*/ 	.word	0x0000e440


	//   ....[19]....
        /*00d8*/ 	.word	0x0000e4a0


	//----- nvinfo : EIATTR_EXIT_INSTR_OFFSETS
	.align		4
.L_3336:
        /*00dc*/ 	.byte	0x04, 0x1c
        /*00de*/ 	.short	(.L_3338 - .L_3337)


	//   ....[0]....
.L_3337:
        /*00e0*/ 	.word	0x00000700


	//   ....[1]....
        /*00e4*/ 	.word	0x0000dcd0


	//----- nvinfo : EIATTR_MAX_THREADS
	.align		4
.L_3338:
        /*00e8*/ 	.byte	0x04, 0x05
        /*00ea*/ 	.short	(.L_3340 - .L_3339)
.L_3339:
        /*00ec*/ 	.word	0x00000080
        /*00f0*/ 	.word	0x00000001
        /*00f4*/ 	.word	0x00000001


	//----- nvinfo : EIATTR_CRS_STACK_SIZE
	.align		4
.L_3340:
        /*00f8*/ 	.byte	0x04, 0x1e
        /*00fa*/ 	.short	(.L_3342 - .L_3341)
.L_3341:
        /*00fc*/ 	.word	0x00000000
.L_3342:


//--------------------- .nv.info._ZN10layer_norm13ln_fwd_kernelINS_13Kernel_traitsI6__halfffffjLj1024ELj1ELj4ELj1ELj16ENS_18Kernel_traits_baseILj1024ES2_ffffjLj128EEEEELb0ELb0ELb0ELb0EEEvNS_9FwdParamsE --------------------------
	.section	.nv.info._ZN10layer_norm13ln_fwd_kernelINS_13Kernel_traitsI6__halfffffjLj1024ELj1ELj4ELj1ELj16ENS_18Kernel_traits_baseILj1024ES2_ffffjLj128EEEEELb0ELb0ELb0ELb0EEEvNS_9FwdParamsE,"",@"SHT_CUDA_INFO"
	.sectionflags	@""
	.align	4


	//----- nvinfo : EIATTR_CUDA_API_VERSION
	.align		4
        /*0000*/ 	.byte	0x04, 0x37
        /*0002*/ 	.short	(.L_3344 - .L_3343)
.L_3343:
        /*0004*/ 	.word	0x00000082


	//----- nvinfo : EIATTR_SW2861232_WAR
	.align		4
.L_3344:
        /*0008*/ 	.byte	0x01, 0x35
	.zero		2


	//----- nvinfo : EIATTR_PARAM_CBANK
	.align		4
        /*000c*/ 	.byte	0x04, 0x0a
        /*000e*/ 	.short	(.L_3346 - .L_3345)
	.align		4
.L_3345:
        /*0010*/ 	.word	index@(.nv.constant0._ZN10layer_norm13ln_fwd_kernelINS_13Kernel_traitsI6__halfffffjLj1024ELj1ELj4ELj1ELj16ENS_18Kernel_traits_baseILj1024ES2_ffffjLj128EEEEELb0ELb0ELb0ELb0EEEvNS_9FwdParamsE)
        /*0014*/ 	.short	0x0160
        /*0016*/ 	.short	0x00e8


	//----- nvinfo : EIATTR_CBANK_PARAM_SIZE
	.align		4
.L_3346:
        /*0018*/ 	.byte	0x03, 0x19
        /*001a*/ 	.short	0x00e8


	//----- nvinfo : EIATTR_KPARAM_INFO
	.align		4
        /*001c*/ 	.byte	0x04, 0x17
        /*001e*/ 	.short	(.L_3348 - .L_3347)
.L_3347:
        /*0020*/ 	.word	0x00000000
        /*0024*/ 	.short	0x0000
        /*0026*/ 	.short	0x0000
        /*0028*/ 	.byte	0x00, 0xf0, 0xa1, 0x03


	//----- nvinfo : EIATTR_MAXREG_COUNT
	.align		4
.L_3348:
        /*002c*/ 	.byte	0x03, 0x1b
        /*002e*/ 	.short	0x00ff


	//----- nvinfo : EIATTR_MERCURY_ISA_VERSION
	.align		4
        /*0030*/ 	.byte	0x03, 0x5f
        /*0032*/ 	.short	0x0000


	//----- nvinfo : EIATTR_COOP_GROUP_MASK_REGIDS
	.align		4
        /*0034*/ 	.byte	0x04, 0x29
        /*0036*/ 	.short	(.L_3350 - .L_3349)


	//   ....[0]....
.L_3349:
        /*0038*/ 	.word	0xffffffff


	//   ....[1]....
        /*003c*/ 	.word	0xffffffff


	//   ....[2]....
        /*0040*/ 	.word	0xffffffff


	//   ....[3]....
        /*0044*/ 	.word	0xffffffff


	//   ....[4]....
        /*0048*/ 	.word	0xffffffff


	//   ....[5]....
        /*004c*/ 	.word	0xffffffff


	//   ....[6]....
        /*0050*/ 	.word	0xffffffff


	//   ....[7]....
        /*0054*/ 	.word	0xffffffff


	//   ....[8]....
        /*0058*/ 	.word	0xffffffff


	//   ....[9]....
        /*005c*/ 	.word	0xffffffff


	//   ....[10]....
        /*0060*/ 	.word	0xffffffff


	//   ....[11]....
        /*0064*/ 	.word	0xffffffff


	//   ....[12]....
        /*0068*/ 	.word	0xffffffff


	//   ....[13]....
        /*006c*/ 	.word	0xffffffff


	//   ....[14]....
        /*0070*/ 	.word	0xffffffff


	//   ....[15]....
        /*0074*/ 	.word	0xffffffff


	//   ....[16]....
        /*0078*/ 	.word	0xffffffff


	//   ....[17]....
        /*007c*/ 	.word	0xffffffff


	//   ....[18]....
        /*0080*/ 	.word	0xffffffff


	//   ....[19]....
        /*0084*/ 	.word	0xffffffff


	//----- nvinfo : EIATTR_COOP_GROUP_INSTR_OFFSETS
	.align		4
.L_3350:
        /*0088*/ 	.byte	0x04, 0x28
        /*008a*/ 	.short	(.L_3352 - .L_3351)


	//   ....[0]....
.L_3351:
        /*008c*/ 	.word	0x00002810


	//   ....[1]....
        /*0090*/ 	.word	0x00002840


	//   ....[2]....
        /*0094*/ 	.word	0x00002880


	//   ....[3]....
        /*0098*/ 	.word	0x000028a0


	//   ....[4]....
        /*009c*/ 	.word	0x000028c0


	//   ....[5]....
        /*00a0*/ 	.word	0x00002d30


	//   ....[6]....
        /*00a4*/ 	.word	0x00002d50


	//   ....[7]....
        /*00a8*/ 	.word	0x00002d70


	//   ....[8]....
        /*00ac*/ 	.word	0x00002d90


	//   ....[9]....
        /*00b0*/ 	.word	0x00002db0


	//   ....[10]....
        /*00b4*/ 	.word	0x00003930


	//   ....[11]....
        /*00b8*/ 	.word	0x000039b0


	//   ....[12]....
        /*00bc*/ 	.word	0x00003a10


	//   ....[13]....
        /*00c0*/ 	.word	0x00003a70


	//   ....[14]....
        /*00c4*/ 	.word	0x00003ad0


	//   ....[15]....
        /*00c8*/ 	.word	0x00003fa0


	//   ....[16]....
        /*00cc*/ 	.word	0x00004000


	//   ....[17]....
        /*00d0*/ 	.word	0x00004060


	//   ....[18]....
        /*00d4*/ 	.word	0x000040c0


	//   ....[19]....
        /*00d8*/ 	.word	0x00004130


	//----- nvinfo : EIATTR_EXIT_INSTR_OFFSETS
	.align		4
.L_3352:
        /*00dc*/ 	.byte	0x04, 0x1c
        /*00de*/ 	.short	(.L_3354 - .L_3353)


	//   ....[0]....
.L_3353:
        /*00e0*/ 	.word	0x00000870


	//   ....[1]....
        /*00e4*/ 	.word	0x000038e0


	//----- nvinfo : EIATTR_MAX_THREADS
	.align		4
.L_3354:
        /*00e8*/ 	.byte	0x04, 0x05
        /*00ea*/ 	.short	(.L_3356 - .L_3355)
.L_3355:
        /*00ec*/ 	.word	0x00000080
        /*00f0*/ 	.word	0x00000001
        /*00f4*/ 	.word	0x00000001


	//----- nvinfo : EIATTR_CRS_STACK_SIZE
	.align		4
.L_3356:
        /*00f8*/ 	.byte	0x04, 0x1e
        /*00fa*/ 	.short	(.L_3358 - .L_3357)
.L_3357:
        /*00fc*/ 	.word	0x00000000
.L_3358:


//--------------------- .nv.info._ZN10layer_norm13ln_fwd_kernelINS_13Kernel_traitsI6__halfffffjLj1024ELj1ELj4ELj1ELj16ENS_18Kernel_traits_baseILj1024ES2_ffffjLj128EEEEELb0ELb0ELb0ELb1EEEvNS_9FwdParamsE --------------------------
	.section	.nv.info._ZN10layer_norm13ln_fwd_kernelINS_13Kernel_traitsI6__halfffffjLj1024ELj1ELj4ELj1ELj16ENS_18Kernel_traits_baseILj1024ES2_ffffjLj128EEEEELb0ELb0ELb0ELb1EEEvNS_9FwdParamsE,"",@"SHT_CUDA_INFO"
	.sectionflags	@""
	.align	4


	//----- nvinfo : EIATTR_CUDA_API_VERSION
	.align		4
        /*0000*/ 	.byte	0x04, 0x37
        /*0002*/ 	.short	(.L_3360 - .L_3359)
.L_3359:
        /*0004*/ 	.word	0x00000082


	//----- nvinfo : EIATTR_SW2861232_WAR
	.align		4
.L_3360:
        /*0008*/ 	.byte	0x01, 0x35
	.zero		2


	//----- nvinfo : EIATTR_PARAM_CBANK
	.align		4
        /*000c*/ 	.byte	0x04, 0x0a
        /*000e*/ 	.short	(.L_3362 - .L_3361)
	.align		4
.L_3361:
        /*0010*/ 	.word	index@(.nv.constant0._ZN10layer_norm13ln_fwd_kernelINS_13Kernel_traitsI6__halfffffjLj1024ELj1ELj4ELj1ELj16ENS_18Kernel_traits_baseILj1024ES2_ffffjLj128EEEEELb0ELb0ELb0ELb1EEEvNS_9FwdParamsE)
        /*0014*/ 	.short	0x0160
        /*0016*/ 	.short	0x00e8


	//----- nvinfo : EIATTR_CBANK_PARAM_SIZE
	.align		4
.L_3362:
        /*0018*/ 	.byte	0x03, 0x19
        /*001a*/ 	.short	0x00e8


	//----- nvinfo : EIATTR_KPARAM_INFO
	.align		4
        /*001c*/ 	.byte	0x04, 0x17
        /*001e*/ 	.short	(.L_3364 - .L_3363)
.L_3363:
        /*0020*/ 	.word	0x00000000
        /*0024*/ 	.short	0x0000
        /*0026*/ 	.short	0x0000
        /*0028*/ 	.byte	0x00, 0xf0, 0xa1, 0x03


	//----- nvinfo : EIATTR_MAXREG_COUNT
	.align		4
.L_3364:
        /*002c*/ 	.byte	0x03, 0x1b
        /*002e*/ 	.short	0x00ff


	//----- nvinfo : EIATTR_MERCURY_ISA_VERSION
	.align		4
        /*0030*/ 	.byte	0x03, 0x5f
        /*0032*/ 	.short	0x0000


	//----- nvinfo : EIATTR_COOP_GROUP_MASK_REGIDS
	.align		4
        /*0034*/ 	.byte	0x04, 0x29
        /*0036*/ 	.short	(.L_3366 - .L_3365)


	//   ....[0]....
.L_3365:
        /*0038*/ 	.word	0xffffffff


	//   ....[1]....
        /*003c*/ 	.word	0xffffffff


	//   ....[2]....
        /*0040*/ 	.word	0xffffffff


	//   ....[3]....
        /*0044*/ 	.word	0xffffffff


	//   ....[4]....
        /*0048*/ 	.word	0xffffffff


	//   ....[5]....
        /*004c*/ 	.word	0xffffffff


	//   ....[6]....
        /*0050*/ 	.word	0xffffffff


	//   ....[7]....
        /*0054*/ 	.word	0xffffffff


	//   ....[8]....
        /*0058*/ 	.word	0xffffffff


	//   ....[9]....
        /*005c*/ 	.word	0xffffffff


	//   ....[10]....
        /*0060*/ 	.word	0xffffffff


	//   ....[11]....
        /*0064*/ 	.word	0xffffffff


	//   ....[12]....
        /*0068*/ 	.word	0xffffffff


	//   ....[13]....
        /*006c*/ 	.word	0xffffffff


	//   ....[14]....
        /*0070*/ 	.word	0xffffffff


	//   ....[15]....
        /*0074*/ 	.word	0xffffffff


	//   ....[16]....
        /*0078*/ 	.word	0xffffffff


	//   ....[17]....
        /*007c*/ 	.word	0xffffffff


	//   ....[18]....
        /*0080*/ 	.word	0xffffffff


	//   ....[19]....
        /*0084*/ 	.word	0xffffffff


	//----- nvinfo : EIATTR_COOP_GROUP_INSTR_OFFSETS
	.align		4
.L_3366:
        /*0088*/ 	.byte	0x04, 0x28
        /*008a*/ 	.short	(.L_3368 - .L_3367)


	//   ....[0]....
.L_3367:
        /*008c*/ 	.word	0x00001bf0


	//   ....[1]....
        /*0090*/ 	.word	0x00001c20


	//   ....[2]....
        /*0094*/ 	.word	0x00001c40


	//   ....[3]....
        /*0098*/ 	.word	0x00001c60


	//   ....[4]....
        /*009c*/ 	.word	0x00001c80


	//   ....[5]....
        /*00a0*/ 	.word	0x000020b0


	//   ....[6]....
        /*00a4*/ 	.word	0x000020d0


	//   ....[7]....
        /*00a8*/ 	.word	0x000020f0


	//   ....[8]....
        /*00ac*/ 	.word	0x00002110


	//   ....[9]....
        /*00b0*/ 	.word	0x00002130


	//   ....[10]....
        /*00b4*/ 	.word	0x00002a00


	//   ....[11]....
        /*00b8*/ 	.word	0x00002a60


	//   ....[12]....
        /*00bc*/ 	.word	0x00002ac0


	//   ....[13]....
        /*00c0*/ 	.word	0x00002b20


	//   ....[14]....
        /*00c4*/ 	.word	0x00002b80


	//   ....[15]....
        /*00c8*/ 	.word	0x00002ff0


	//   ....[16]....
        /*00cc*/ 	.word	0x00003050


	//   ....[17]....
        /*00d0*/ 	.word	0x000030b0


	//   ....[18]....
        /*00d4*/ 	.word	0x00003110


	//   ....[19]....
        /*00d8*/ 	.word	0x00003170


	//----- nvinfo : EIATTR_EXIT_INSTR_OFFSETS
	.align		4
.L_3368:
        /*00dc*/ 	.byte	0x04, 0x1c
        /*00de*/ 	.short	(.L_3370 - .L_3369)


	//   ....[0]....
.L_3369:
        /*00e0*/ 	.word	0x00000170


	//   ....[1]....
        /*00e4*/ 	.word	0x000029b0


	//----- nvinfo : EIATTR_MAX_THREADS
	.align		4
.L_3370:
        /*00e8*/ 	.byte	0x04, 0x05
        /*00ea*/ 	.short	(.L_3372 - .L_3371)
.L_3371:
        /*00ec*/ 	.word	0x00000080
        /*00f0*/ 	.word	0x00000001
        /*00f4*/ 	.word	0x00000001


	//----- nvinfo : EIATTR_CRS_STACK_SIZE
	.align		4
.L_3372:
        /*00f8*/ 	.byte	0x04, 0x1e
        /*00fa*/ 	.short	(.L_3374 - .L_3373)
.L_3373:
        /*00fc*/ 	.word	0x00000000
.L_3374:


//--------------------- .nv.info._ZN10layer_norm13ln_fwd_kernelINS_13Kernel_traitsI6__halfffffjLj1024ELj1ELj4ELj1ELj16ENS_18Kernel_traits_baseILj1024ES2_ffffjLj128EEEEELb0ELb0ELb1ELb0EEEvNS_9FwdParamsE --------------------------
	.section	.nv.info._ZN10layer_norm13ln_fwd_kernelINS_13Kernel_traitsI6__halfffffjLj1024ELj1ELj4ELj1ELj16ENS_18Kernel_traits_baseILj1024ES2_ffffjLj128EEEEELb0ELb0ELb1ELb0EEEvNS_9FwdParamsE,"",@"SHT_CUDA_INFO"
	.sectionflags	@""
	.align	4


	//----- nvinfo : EIATTR_CUDA_API_VERSION
	.align		4
        /*0000*/ 	.byte	0x04, 0x37
        /*0002*/ 	.short	(.L_3376 - .L_3375)
.L_3375:
        /*0004*/ 	.word	0x00000082


	//----- nvinfo : EIATTR_SW2861232_WAR
	.align		4
.L_3376:
        /*0008*/ 	.byte	0x01, 0x35
	.zero		2


	//----- nvinfo : EIATTR_PARAM_CBANK
	.align		4
        /*000c*/ 	.byte	0x04, 0x0a
        /*000e*/ 	.short	(.L_3378 - .L_3377)
	.align		4
.L_3377:
        /*0010*/ 	.word	index@(.nv.constant0._ZN10layer_norm13ln_fwd_kernelINS_13Kernel_traitsI6__halfffffjLj1024ELj1ELj4ELj1ELj16ENS_18Kernel_traits_baseILj1024ES2_ffffjLj128EEEEELb0ELb0ELb1ELb0EEEvNS_9FwdParamsE)
        /*0014*/ 	.short	0x0160
        /*0016*/ 	.short	0x00e8


	//----- nvinfo : EIATTR_CBANK_PARAM_SIZE
	.align		4
.L_3378:
        /*0018*/ 	.byte	0x03, 0x19
        /*001a*/ 	.short	0x00e8


	//----- nvinfo : EIATTR_KPARAM_INFO
	.align		4
        /*001c*/ 	.byte	0x04, 0x17
        /*001e*/ 	.short	(.L_3380 - .L_3379)
.L_3379:
        /*0020*/ 	.word	0x00000000
        /*0024*/ 	.short	0x0000
        /*0026*/ 	.short	0x0000
        /*0028*/ 	.byte	0x00, 0xf0, 0xa1, 0x03


	//----- nvinfo : EIATTR_MAXREG_COUNT
	.align		4
.L_3380:
        /*002c*/ 	.byte	0x03, 0x1b
        /*002e*/ 	.short	0x00ff


	//----- nvinfo : EIATTR_MERCURY_ISA_VERSION
	.align		4
        /*0030*/ 	.byte	0x03, 0x5f
        /*0032*/ 	.short	0x0000


	//----- nvinfo : EIATTR_COOP_GROUP_MASK_REGIDS
	.align		4
        /*0034*/ 	.byte	0x04, 0x29
        /*0036*/ 	.short	(.L_3382 - .L_3381)


	//   ....[0]....
.L_3381:
        /*0038*/ 	.word	0xffffffff


	//   ....[1]....
        /*003c*/ 	.word	0xffffffff


	//   ....[2]....
        /*0040*/ 	.word	0xffffffff


	//   ....[3]....
        /*0044*/ 	.word	0xffffffff


	//   ....[4]....
        /*0048*/ 	.word	0xffffffff


	//   ....[5]....
        /*004c*/ 	.word	0xffffffff


	//   ....[6]....
        /*0050*/ 	.word	0xffffffff


	//   ....[7]....
        /*0054*/ 	.word	0xffffffff


	//   ....[8]....
        /*0058*/ 	.word	0xffffffff


	//   ....[9]....
        /*005c*/ 	.word	0xffffffff


	//   ....[10]....
        /*0060*/ 	.word	0xffffffff


	//   ....[11]....
        /*0064*/ 	.word	0xffffffff


	//   ....[12]....
        /*0068*/ 	.word	0xffffffff


	//   ....[13]....
        /*006c*/ 	.word	0xffffffff


	//   ....[14]....
        /*0070*/ 	.word	0xffffffff


	//   ....[15]....
        /*0074*/ 	.word	0xffffffff


	//   ....[16]....
        /*0078*/ 	.word	0xffffffff


	//   ....[17]....
        /*007c*/ 	.word	0xffffffff


	//   ....[18]....
        /*0080*/ 	.word	0xffffffff


	//   ....[19]....
        /*0084*/ 	.word	0xffffffff


	//----- nvinfo : EIATTR_COOP_GROUP_INSTR_OFFSETS
	.align		4
.L_3382:
        /*0088*/ 	.byte	0x04, 0x28
        /*008a*/ 	.short	(.L_3384 - .L_3383)


	//   ....[0]....
.L_3383:
        /*008c*/ 	.word	0x00002c30


	//   ....[1]....
        /*0090*/ 	.word	0x00002c60


	//   ....[2]....
        /*0094*/ 	.word	0x00002ca0


	//   ....[3]....
        /*0098*/ 	.word	0x00002cc0


	//   ....[4]....
        /*009c*/ 	.word	0x00002ce0


	//   ....[5]....
        /*00a0*/ 	.word	0x00003130


	//   ....[6]....
        /*00a4*/ 	.word	0x00003150


	//   ....[7]....
        /*00a8*/ 	.word	0x00003170


	//   ....[8]....
        /*00ac*/ 	.word	0x00003190


	//   ....[9]....
        /*00b0*/ 	.word	0x000031b0


	//   ....[10]....
        /*00b4*/ 	.word	0x00003dd0


	//   ....[11]....
        /*00b8*/ 	.word	0x00003e40


	//   ....[12]....
        /*00bc*/ 	.word	0x00003ea0


	//   ....[13]....
        /*00c0*/ 	.word	0x00003f00


	//   ....[14]....
        /*00c4*/ 	.word	0x00003f60


	//   ....[15]....
        /*00c8*/ 	.word	0x00004410


	//   ....[16]....
        /*00cc*/ 	.word	0x00004470


	//   ....[17]....
        /*00d0*/ 	.word	0x000044d0


	//   ....[18]....
        /*00d4*/ 	.word	0x00004530


	//   ....[19]....
        /*00d8*/ 	.word	0x000045a0


	//----- nvinfo : EIATTR_EXIT_INSTR_OFFSETS
	.align		4
.L_3384:
        /*00dc*/ 	.byte	0x04, 0x1c
        /*00de*/ 	.short	(.L_3386 - .L_3385)


	//   ....[0]....
.L_3385:
        /*00e0*/ 	.word	0x00000830


	//   ....[1]....
        /*00e4*/ 	.word	0x00003d70


	//----- nvinfo : EIATTR_MAX_THREADS
	.align		4
.L_3386:
        /*00e8*/ 	.byte	0x04, 0x05
        /*00ea*/ 	.short	(.L_3388 - .L_3387)
.L_3387:
        /*00ec*/ 	.word	0x00000080
        /*00f0*/ 	.word	0x00000001
        /*00f4*/ 	.word	0x00000001


	//----- nvinfo : EIATTR_CRS_STACK_SIZE
	.align		4
.L_3388:
        /*00f8*/ 	.byte	0x04, 0x1e
        /*00fa*/ 	.short	(.L_3390 - .L_3389)
.L_3389:
        /*00fc*/ 	.word	0x00000000
.L_3390:


//--------------------- .nv.info._ZN10layer_norm13ln_fwd_kernelINS_13Kernel_traitsI6__halfffffjLj1024ELj1ELj4ELj1ELj16ENS_18Kernel_traits_baseILj1024ES2_ffffjLj128EEEEELb0ELb0ELb1ELb1EEEvNS_9FwdParamsE --------------------------
	.section	.nv.info._ZN10layer_norm13ln_fwd_kernelINS_13Kernel_traitsI6__halfffffjLj1024ELj1ELj4ELj1ELj16ENS_18Kernel_traits_baseILj1024ES2_ffffjLj128EEEEELb0ELb0ELb1ELb1EEEvNS_9FwdParamsE,"",@"SHT_CUDA_INFO"
	.sectionflags	@""
	.align	4


	//----- nvinfo : EIATTR_CUDA_API_VERSION
	.align		4
        /*0000*/ 	.byte	0x04, 0x37
        /*0002*/ 	.short	(.L_3392 - .L_3391)
.L_3391:
        /*0004*/ 	.word	0x00000082


	//----- nvinfo : EIATTR_SW2861232_WAR
	.align		4
.L_3392:
        /*0008*/ 	.byte	0x01, 0x35
	.zero		2


	//----- nvinfo : EIATTR_PARAM_CBANK
	.align		4
        /*000c*/ 	.byte	0x04, 0x0a
        /*000e*/ 	.short	(.L_3394 - .L_3393)
	.align		4
.L_3393:
        /*0010*/ 	.word	index@(.nv.constant0._ZN10layer_norm13ln_fwd_kernelINS_13Kernel_traitsI6__halfffffjLj1024ELj1ELj4ELj1ELj16ENS_18Kernel_traits_baseILj1024ES2_ffffjLj128EEEEELb0ELb0ELb1ELb1EEEvNS_9FwdParamsE)
        /*0014*/ 	.short	0x0160
        /*0016*/ 	.short	0x00e8


	//----- nvinfo : EIATTR_CBANK_PARAM_SIZE
	.align		4
.L_3394:
        /*0018*/ 	.byte	0x03, 0x19
        /*001a*/ 	.short	0x00e8


	//----- nvinfo : EIATTR_KPARAM_INFO
	.align		4
        /*001c*/ 	.byte	0x04, 0x17
        /*001e*/ 	.short	(.L_3396 - .L_3395)
.L_3395:
        /*0020*/ 	.word	0x00000000
        /*0024*/ 	.short	0x0000
        /*0026*/ 	.short	0x0000
        /*0028*/ 	.byte	0x00, 0xf0, 0xa1, 0x03


	//----- nvinfo : EIATTR_MAXREG_COUNT
	.align		4
.L_3396:
        /*002c*/ 	.byte	0x03, 0x1b
        /*002e*/ 	.short	0x00ff


	//----- nvinfo : EIATTR_MERCURY_ISA_VERSION
	.align		4
        /*0030*/ 	.byte	0x03, 0x5f
        /*0032*/ 	.short	0x0000


	//----- nvinfo : EIATTR_COOP_GROUP_MASK_REGIDS
	.align		4
        /*0034*/ 	.byte	0x04, 0x29
        /*0036*/ 	.short	(.L_3398 - .L_3397)


	//   ....[0]....
.L_3397:
        /*0038*/ 	.word	0xffffffff


	//   ....[1]....
        /*003c*/ 	.word	0xffffffff


	//   ....[2]....
        /*0040*/ 	.word	0xffffffff


	//   ....[3]....
        /*0044*/ 	.word	0xffffffff


	//   ....[4]....
        /*0048*/ 	.word	0xffffffff


	//   ....[5]....
        /*004c*/ 	.word	0xffffffff


	//   ....[6]....
        /*0050*/ 	.word	0xffffffff


	//   ....[7]....
        /*0054*/ 	.word	0xffffffff


	//   ....[8]....
        /*0058*/ 	.word	0xffffffff


	//   ....[9]....
        /*005c*/ 	.word	0xffffffff


	//   ....[10]....
        /*0060*/ 	.word	0xffffffff


	//   ....[11]....
        /*0064*/ 	.word	0xffffffff


	//   ....[12]....
        /*0068*/ 	.word	0xffffffff


	//   ....[13]....
        /*006c*/ 	.word	0xffffffff


	//   ....[14]....
        /*0070*/ 	.word	0xffffffff


	//   ....[15]....
        /*0074*/ 	.word	0xffffffff


	//   ....[16]....
        /*0078*/ 	.word	0xffffffff


	//   ....[17]....
        /*007c*/ 	.word	0xffffffff


	//   ....[18]....
        /*0080*/ 	.word	0xffffffff


	//   ....[19]....
        /*0084*/ 	.word	0xffffffff


	//----- nvinfo : EIATTR_COOP_GROUP_INSTR_OFFSETS
	.align		4
.L_3398:
        /*0088*/ 	.byte	0x04, 0x28
        /*008a*/ 	.short	(.L_3400 - .L_3399)


	//   ....[0]....
.L_3399:
        /*008c*/ 	.word	0x00002020


	//   ....[1]....
        /*0090*/ 	.word	0x00002050


	//   ....[2]....
        /*0094*/ 	.word	0x00002070


	//   ....[3]....
        /*0098*/ 	.word	0x00002090


	//   ....[4]....
        /*009c*/ 	.word	0x000020b0


	//   ....[5]....
        /*00a0*/ 	.word	0x000024e0


	//   ....[6]....
        /*00a4*/ 	.word	0x00002500


	//   ....[7]....
        /*00a8*/ 	.word	0x00002520


	//   ....[8]....
        /*00ac*/ 	.word	0x00002540


	//   ....[9]....
        /*00b0*/ 	.word	0x00002560


	//   ....[10]....
        /*00b4*/ 	.word	0x00002f20


	//   ....[11]....
        /*00b8*/ 	.word	0x00002f80


	//   ....[12]....
        /*00bc*/ 	.word	0x00002fe0


	//   ....[13]....
        /*00c0*/ 	.word	0x00003040


	//   ....[14]....
        /*00c4*/ 	.word	0x000030a0


	//   ....[15]....
        /*00c8*/ 	.word	0x00003510


	//   ....[16]....
        /*00cc*/ 	.word	0x00003570


	//   ....[17]....
        /*00d0*/ 	.word	0x000035d0


	//   ....[18]....
        /*00d4*/ 	.word	0x00003630


	//   ....[19]....
        /*00d8*/ 	.word	0x00003690


	//----- nvinfo : EIATTR_EXIT_INSTR_OFFSETS
	.align		4
.L_3400:
        /*00dc*/ 	.byte	0x04, 0x1c
        /*00de*/ 	.short	(.L_3402 - .L_3401)


	//   ....[0]....
.L_3401:
        /*00e0*/ 	.word	0x00000170


	//   ....[1]....
        /*00e4*/ 	.word	0x00002ed0


	//----- nvinfo : EIATTR_MAX_THREADS
	.align		4
.L_3402:
        /*00e8*/ 	.byte	0x04, 0x05
        /*00ea*/ 	.short	(.L_3404 - .L_3403)
.L_3403:
        /*00ec*/ 	.word	0x00000080
        /*00f0*/ 	.word	0x00000001
        /*00f4*/ 	.word	0x00000001


	//----- nvinfo : EIATTR_CRS_STACK_SIZE
	.align		4
.L_3404:
        /*00f8*/ 	.byte	0x04, 0x1e
        /*00fa*/ 	.short	(.L_3406 - .L_3405)
.L_3405:
        /*00fc*/ 	.word	0x00000000
.L_3406:


//--------------------- .nv.info._ZN10layer_norm13ln_fwd_kernelINS_13Kernel_traitsI6__halfffffjLj1024ELj1ELj4ELj1ELj16ENS_18Kernel_traits_baseILj1024ES2_ffffjLj128EEEEELb0ELb1ELb0ELb0EEEvNS_9FwdParamsE --------------------------
	.section	.nv.info._ZN10layer_norm13ln_fwd_kernelINS_13Kernel_traitsI6__halfffffjLj1024ELj1ELj4ELj1ELj16ENS_18Kernel_traits_baseILj1024ES2_ffffjLj128EEEEELb0ELb1ELb0ELb0EEEvNS_9FwdParamsE,"",@"SHT_CUDA_INFO"
	.sectionflags	@""
	.align	4


	//----- nvinfo : EIATTR_CUDA_API_VERSION
	.align		4
        /*0000*/ 	.byte	0x04, 0x37
        /*0002*/ 	.short	(.L_3408 - .L_3407)
.L_3407:
        /*0004*/ 	.word	0x00000082


	//----- nvinfo : EIATTR_SW2861232_WAR
	.align		4
.L_3408:
        /*0008*/ 	.byte	0x01, 0x35
	.zero		2


	//----- nvinfo : EIATTR_PARAM_CBANK
	.align		4
        /*000c*/ 	.byte	0x04, 0x0a
        /*000e*/ 	.short	(.L_3410 - .L_3409)
	.align		4
.L_3409:
        /*0010*/ 	.word	index@(.nv.constant0._ZN10layer_norm13ln_fwd_kernelINS_13Kernel_traitsI6__halfffffjLj1024ELj1ELj4ELj1ELj16ENS_18Kernel_traits_baseILj1024ES2_ffffjLj128EEEEELb0ELb1ELb0ELb0EEEvNS_9FwdParamsE)
        /*0014*/ 	.short	0x0160
        /*0016*/ 	.short	0x00e8


	//----- nvinfo : EIATTR_CBANK_PARAM_SIZE
	.align		4
.L_3410:
        /*0018*/ 	.byte	0x03, 0x19
        /*001a*/ 	.short	0x00e8


	//----- nvinfo : EIATTR_KPARAM_INFO
	.align		4
        /*001c*/ 	.byte	0x04, 0x17
        /*001e*/ 	.short	(.L_3412 - .L_3411)
.L_3411:
        /*0020*/ 	.word	0x00000000
        /*0024*/ 	.short	0x0000
        /*0026*/ 	.short	0x0000
        /*0028*/ 	.byte	0x00, 0xf0, 0xa1, 0x03


	//----- nvinfo : EIATTR_MAXREG_COUNT
	.align		4
.L_3412:
        /*002c*/ 	.byte	0x03, 0x1b
        /*002e*/ 	.short	0x00ff


	//----- nvinfo : EIATTR_MERCURY_ISA_VERSION
	.align		4
        /*0030*/ 	.byte	0x03, 0x5f
        /*0032*/ 	.short	0x0000


	//----- nvinfo : EIATTR_COOP_GROUP_MASK_REGIDS
	.align		4
        /*0034*/ 	.byte	0x04, 0x29
        /*0036*/ 	.short	(.L_3414 - .L_3413)


	//   ....[0]....
.L_3413:
        /*0038*/ 	.word	0xffffffff


	//   ....[1]....
        /*003c*/ 	.word	0xffffffff


	//   ....[2]....
        /*0040*/ 	.word	0xffffffff


	//   ....[3]....
        /*0044*/ 	.word	0xffffffff


	//   ....[4]....
        /*0048*/ 	.word	0xffffffff


	//   ....[5]....
        /*004c*/ 	.word	0xffffffff


	//   ....[6]....
        /*0050*/ 	.word	0xffffffff


	//   ....[7]....
        /*0054*/ 	.word	0xffffffff


	//   ....[8]....
        /*0058*/ 	.word	0xffffffff


	//   ....[9]....
        /*005c*/ 	.word	0xffffffff


	//   ....[10]....
        /*0060*/ 	.word	0xffffffff


	//   ....[11]....
        /*0064*/ 	.word	0xffffffff


	//   ....[12]....
        /*0068*/ 	.word	0xffffffff


	//   ....[13]....
        /*006c*/ 	.word	0xffffffff


	//   ....[14]....
        /*0070*/ 	.word	0xffffffff


	//   ....[15]....
        /*0074*/ 	.word	0xffffffff


	//   ....[16]....
        /*0078*/ 	.word	0xffffffff


	//   ....[17]....
        /*007c*/ 	.word	0xffffffff


	//   ....[18]....
        /*0080*/ 	.word	0xffffffff


	//   ....[19]....
        /*0084*/ 	.word	0xffffffff


	//----- nvinfo : EIATTR_COOP_GROUP_INSTR_OFFSETS
	.align		4
.L_3414:
        /*0088*/ 	.byte	0x04, 0x28
        /*008a*/ 	.short	(.L_3416 - .L_3415)


	//   ....[0]....
.L_3415:
        /*008c*/ 	.word	0x00002740


	//   ....[1]....
        /*0090*/ 	.word	0x00002770


	//   ....[2]....
        /*0094*/ 	.word	0x000027b0


	//   ....[3]....
        /*0098*/ 	.word	0x000027d0


	//   ....[4]....
        /*009c*/ 	.word	0x000027f0


	//   ....[5]....
        /*00a0*/ 	.word	0x00002c50


	//   ....[6]....
        /*00a4*/ 	.word	0x00002c70


	//   ....[7]....
        /*00a8*/ 	.word	0x00002c90


	//   ....[8]....
        /*00ac*/ 	.word	0x00002cb0


	//   ....[9]....
        /*00b0*/ 	.word	0x00002cd0


	//   ....[10]....
        /*00b4*/ 	.word	0x00003860


	//   ....[11]....
        /*00b8*/ 	.word	0x000038e0


	//   ....[12]....
        /*00bc*/ 	.word	0x00003940


	//   ....[13]....
        /*00c0*/ 	.word	0x000039a0


	//   ....[14]....
        /*00c4*/ 	.word	0x00003a00


	//   ....[15]....
        /*00c8*/ 	.word	0x00003ec0


	//   ....[16]....
        /*00cc*/ 	.word	0x00003f20


	//   ....[17]....
        /*00d0*/ 	.word	0x00003f80


	//   ....[18]....
        /*00d4*/ 	.word	0x00003fe0


	//   ....[19]....
        /*00d8*/ 	.word	0x00004050


	//----- nvinfo : EIATTR_EXIT_INSTR_OFFSETS
	.align		4
.L_3416:
        /*00dc*/ 	.byte	0x04, 0x1c
        /*00de*/ 	.short	(.L_3418 - .L_3417)


	//   ....[0]....
.L_3417:
        /*00e0*/ 	.word	0x000009b0


	//   ....[1]....
        /*00e4*/ 	.word	0x00003800


	//----- nvinfo : EIATTR_MAX_THREADS
	.align		4
.L_3418:
        /*00e8*/ 	.byte	0x04, 0x05
        /*00ea*/ 	.short	(.L_3420 - .L_3419)
.L_3419:
        /*00ec*/ 	.word	0x00000080
        /*00f0*/ 	.word	0x00000001
        /*00f4*/ 	.word	0x00000001


	//----- nvinfo : EIATTR_CRS_STACK_SIZE
	.align		4
.L_3420:
        /*00f8*/ 	.byte	0x04, 0x1e
        /*00fa*/ 	.short	(.L_3422 - .L_3421)
.L_3421:
        /*00fc*/ 	.word	0x00000000
.L_3422:


//--------------------- .nv.info._ZN10layer_norm13ln_fwd_kernelINS_13Kernel_traitsI6__halfffffjLj1024ELj1ELj4ELj1ELj16ENS_18Kernel_traits_baseILj1024ES2_ffffjLj128EEEEELb0ELb1ELb0ELb1EEEvNS_9FwdParamsE --------------------------
	.section	.nv.info._ZN10layer_norm13ln_fwd_kernelINS_13Kernel_traitsI6__halfffffjLj1024ELj1ELj4ELj1ELj16ENS_18Kernel_traits_baseILj1024ES2_ffffjLj128EEEEELb0ELb1ELb0ELb1EEEvNS_9FwdParamsE,"",@"SHT_CUDA_INFO"
	.sectionflags	@""
	.align	4


	//----- nvinfo : EIATTR_CUDA_API_VERSION
	.align		4
        /*0000*/ 	.byte	0x04, 0x37
        /*0002*/ 	.short	(.L_3424 - .L_3423)
.L_3423:
        /*0004*/ 	.word	0x00000082


	//----- nvinfo : EIATTR_SW2861232_WAR
	.align		4
.L_3424:
        /*0008*/ 	.byte	0x01, 0x35
	.zero		2


	//----- nvinfo : EIATTR_PARAM_CBANK
	.align		4
        /*000c*/ 	.byte	0x04, 0x0a
        /*000e*/ 	.short	(.L_3426 - .L_3425)
	.align		4
.L_3425:
        /*0010*/ 	.word	index@(.nv.constant0._ZN10layer_norm13ln_fwd_kernelINS_13Kernel_traitsI6__halfffffjLj1024ELj1ELj4ELj1ELj16ENS_18Kernel_traits_baseILj1024ES2_ffffjLj128EEEEELb0ELb1ELb0ELb1EEEvNS_9FwdParamsE)
        /*0014*/ 	.short	0x0160
        /*0016*/ 	.short	0x00e8


	//----- nvinfo : EIATTR_CBANK_PARAM_SIZE
	.align		4
.L_3426:
        /*0018*/ 	.byte	0x03, 0x19
        /*001a*/ 	.short	0x00e8


	//----- nvinfo : EIATTR_KPARAM_INFO
	.align		4
        /*001c*/ 	.byte	0x04, 0x17
        /*001e*/ 	.short	(.L_3428 - .L_3427)
.L_3427:
        /*0020*/ 	.word	0x00000000
        /*0024*/ 	.short	0x0000
        /*0026*/ 	.short	0x0000
        /*0028*/ 	.byte	0x00, 0xf0, 0xa1, 0x03


	//----- nvinfo : EIATTR_MAXREG_COUNT
	.align		4
.L_3428:
        /*002c*/ 	.byte	0x03, 0x1b
        /*002e*/ 	.short	0x00ff


	//----- nvinfo : EIATTR_MERCURY_ISA_VERSION
	.align		4
        /*0030*/ 	.byte	0x03, 0x5f
        /*0032*/ 	.short	0x0000


	//----- nvinfo : EIATTR_COOP_GROUP_MASK_REGIDS
	.align		4
        /*0034*/ 	.byte	0x04, 0x29
        /*0036*/ 	.short	(.L_3430 - .L_3429)


	//   ....[0]....
.L_3429:
        /*0038*/ 	.word	0xffffffff


	//   ....[1]....
        /*003c*/ 	.word	0xffffffff


	//   ....[2]....
        /*0040*/ 	.word	0xffffffff


	//   ....[3]....
        /*0044*/ 	.word	0xffffffff


	//   ....[4]....
        /*0048*/ 	.word	0xffffffff


	//   ....[5]....
        /*004c*/ 	.word	0xffffffff


	//   ....[6]....
        /*0050*/ 	.word	0xffffffff


	//   ....[7]....
        /*0054*/ 	.word	0xffffffff


	//   ....[8]....
        /*0058*/ 	.word	0xffffffff


	//   ....[9]....
        /*005c*/ 	.word	0xffffffff


	//   ....[10]....
        /*0060*/ 	.word	0xffffffff


	//   ....[11]....
        /*0064*/ 	.word	0xffffffff


	//   ....[12]....
        /*0068*/ 	.word	0xffffffff


	//   ....[13]....
        /*006c*/ 	.word	0xffffffff


	//   ....[14]....
        /*0070*/ 	.word	0xffffffff


	//   ....[15]....
        /*0074*/ 	.word	0xffffffff


	//   ....[16]....
        /*0078*/ 	.word	0xffffffff


	//   ....[17]....
        /*007c*/ 	.word	0xffffffff


	//   ....[18]....
        /*0080*/ 	.word	0xffffffff


	//   ....[19]....
        /*0084*/ 	.word	0xffffffff


	//----- nvinfo : EIATTR_COOP_GROUP_INSTR_OFFSETS
	.align		4
.L_3430:
        /*0088*/ 	.byte	0x04, 0x28
        /*008a*/ 	.short	(.L_3432 - .L_3431)


	//   ....[0]....
.L_3431:
        /*008c*/ 	.word	0x00001ad0


	//   ....[1]....
        /*0090*/ 	.word	0x00001b00


	//   ....[2]....
        /*0094*/ 	.word	0x00001b20


	//   ....[3]....
        /*0098*/ 	.word	0x00001b40


	//   ....[4]....
        /*009c*/ 	.word	0x00001b60


	//   ....[5]....
        /*00a0*/ 	.word	0x00001f90


	//   ....[6]....
        /*00a4*/ 	.word	0x00001fb0


	//   ....[7]....
        /*00a8*/ 	.word	0x00001fd0


	//   ....[8]....
        /*00ac*/ 	.word	0x00001ff0


	//   ....[9]....
        /*00b0*/ 	.word	0x00002010


	//   ....[10]....
        /*00b4*/ 	.word	0x000028a0


	//   ....[11]....
        /*00b8*/ 	.word	0x00002910


	//   ....[12]....
        /*00bc*/ 	.word	0x00002970


	//   ....[13]....
        /*00c0*/ 	.word	0x000029d0


	//   ....[14]....
        /*00c4*/ 	.word	0x00002a30


	//   ....[15]....
        /*00c8*/ 	.word	0x00002ea0


	//   ....[16]....
        /*00cc*/ 	.word	0x00002f00


	//   ....[17]....
        /*00d0*/ 	.word	0x00002f60


	//   ....[18]....
        /*00d4*/ 	.word	0x00002fc0


	//   ....[19]....
        /*00d8*/ 	.word	0x00003020


	//----- nvinfo : EIATTR_EXIT_INSTR_OFFSETS
	.align		4
.L_3432:
        /*00dc*/ 	.byte	0x04, 0x1c
        /*00de*/ 	.short	(.L_3434 - .L_3433)


	//   ....[0]....
.L_3433:
        /*00e0*/ 	.word	0x00000170


	//   ....[1]....
        /*00e4*/ 	.word	0x00002850


	//----- nvinfo : EIATTR_MAX_THREADS
	.align		4
.L_3434:
        /*00e8*/ 	.byte	0x04, 0x05
        /*00ea*/ 	.short	(.L_3436 - .L_3435)
.L_3435:
        /*00ec*/ 	.word	0x00000080
        /*00f0*/ 	.word	0x00000001
        /*00f4*/ 	.word	0x00000001


	//----- nvinfo : EIATTR_CRS_STACK_SIZE
	.align		4
.L_3436:
        /*00f8*/ 	.byte	0x04, 0x1e
        /*00fa*/ 	.short	(.L_3438 - .L_3437)
.L_3437:
        /*00fc*/ 	.word	0x00000000
.L_3438:


//--------------------- .nv.info._ZN10layer_norm13ln_fwd_kernelINS_13Kernel_traitsI6__halfffffjLj1024ELj1ELj4ELj1ELj16ENS_18Kernel_traits_baseILj1024ES2_ffffjLj128EEEEELb0ELb1ELb1ELb0EEEvNS_9FwdParamsE --------------------------
	.section	.nv.info._ZN10layer_norm13ln_fwd_kernelINS_13Kernel_traitsI6__halfffffjLj1024ELj1ELj4ELj1ELj16ENS_18Kernel_traits_baseILj1024ES2_ffffjLj128EEEEELb0ELb1ELb1ELb0EEEvNS_9FwdParamsE,"",@"SHT_CUDA_INFO"
	.sectionflags	@""
	.align	4


	//----- nvinfo : EIATTR_CUDA_API_VERSION
	.align		4
        /*0000*/ 	.byte	0x04, 0x37
        /*0002*/ 	.short	(.L_3440 - .L_3439)
.L_3439:
        /*0004*/ 	.word	0x00000082


	//----- nvinfo : EIATTR_SW2861232_WAR
	.align		4
.L_3440:
        /*0008*/ 	.byte	0x01, 0x35
	.zero		2


	//----- nvinfo : EIATTR_PARAM_CBANK
	.align		4
        /*000c*/ 	.byte	0x04, 0x0a
        /*000e*/ 	.short	(.L_3442 - .L_3441)
	.align		4
.L_3441:
        /*0010*/ 	.word	index@(.nv.constant0._ZN10layer_norm13ln_fwd_kernelINS_13Kernel_traitsI6__halfffffjLj1024ELj1ELj4ELj1ELj16ENS_18Kernel_traits_baseILj1024ES2_ffffjLj128EEEEELb0ELb1ELb1ELb0EEEvNS_9FwdParamsE)
        /*0014*/ 	.short	0x0160
        /*0016*/ 	.short	0x00e8


	//----- nvinfo : EIATTR_CBANK_PARAM_SIZE
	.align		4
.L_3442:
        /*0018*/ 	.byte	0x03, 0x19
        /*001a*/ 	.short	0x00e8


	//----- nvinfo : EIATTR_KPARAM_INFO
	.align		4
        /*001c*/ 	.byte	0x04, 0x17
        /*001e*/ 	.short	(.L_3444 - .L_3443)
.L_3443:
        /*0020*/ 	.word	0x00000000
        /*0024*/ 	.short	0x0000
        /*0026*/ 	.short	0x0000
        /*0028*/ 	.byte	0x00, 0xf0, 0xa1, 0x03


	//----- nvinfo : EIATTR_MAXREG_COUNT
	.align		4
.L_3444:
        /*002c*/ 	.byte	0x03, 0x1b
        /*002e*/ 	.short	0x00ff


	//----- nvinfo : EIATTR_MERCURY_ISA_VERSION
	.align		4
        /*0030*/ 	.byte	0x03, 0x5f
        /*0032*/ 	.short	0x0000


	//----- nvinfo : EIATTR_COOP_GROUP_MASK_REGIDS
	.align		4
        /*0034*/ 	.byte	0x04, 0x29
        /*0036*/ 	.short	(.L_3446 - .L_3445)


	//   ....[0]....
.L_3445:
        /*0038*/ 	.word	0xffffffff


	//   ....[1]....
        /*003c*/ 	.word	0xffffffff


	//   ....[2]....
        /*0040*/ 	.word	0xffffffff


	//   ....[3]....
        /*0044*/ 	.word	0xffffffff


	//   ....[4]....
        /*0048*/ 	.word	0xffffffff


	//   ....[5]....
        /*004c*/ 	.word	0xffffffff


	//   ....[6]....
        /*0050*/ 	.word	0xffffffff


	//   ....[7]....
        /*0054*/ 	.word	0xffffffff


	//   ....[8]....
        /*0058*/ 	.word	0xffffffff


	//   ....[9]....
        /*005c*/ 	.word	0xffffffff


	//   ....[10]....
        /*0060*/ 	.word	0xffffffff


	//   ....[11]....
        /*0064*/ 	.word	0xffffffff


	//   ....[12]....
        /*0068*/ 	.word	0xffffffff


	//   ....[13]....
        /*006c*/ 	.word	0xffffffff


	//   ....[14]....
        /*0070*/ 	.word	0xffffffff


	//   ....[15]....
        /*0074*/ 	.word	0xffffffff


	//   ....[16]....
        /*0078*/ 	.word	0xffffffff


	//   ....[17]....
        /*007c*/ 	.word	0xffffffff


	//   ....[18]....
        /*0080*/ 	.word	0xffffffff


	//   ....[19]....
        /*0084*/ 	.word	0xffffffff


	//----- nvinfo : EIATTR_COOP_GROUP_INSTR_OFFSETS
	.align		4
.L_3446:
        /*0088*/ 	.byte	0x04, 0x28
        /*008a*/ 	.short	(.L_3448 - .L_3447)


	//   ....[0]....
.L_3447:
        /*008c*/ 	.word	0x000033b0


	//   ....[1]....
        /*0090*/ 	.word	0x000033e0


	//   ....[2]....
        /*0094*/ 	.word	0x00003420


	//   ....[3]....
        /*0098*/ 	.word	0x00003440


	//   ....[4]....
        /*009c*/ 	.word	0x00003460


	//   ....[5]....
        /*00a0*/ 	.word	0x000038b0


	//   ....[6]....
        /*00a4*/ 	.word	0x000038d0


	//   ....[7]....
        /*00a8*/ 	.word	0x000038f0


	//   ....[8]....
        /*00ac*/ 	.word	0x00003910


	//   ....[9]....
        /*00b0*/ 	.word	0x00003930


	//   ....[10]....
        /*00b4*/ 	.word	0x00004550


	//   ....[11]....
        /*00b8*/ 	.word	0x000045d0


	//   ....[12]....
        /*00bc*/ 	.word	0x00004630


	//   ....[13]....
        /*00c0*/ 	.word	0x00004690


	//   ....[14]....
        /*00c4*/ 	.word	0x000046f0


	//   ....[15]....
        /*00c8*/ 	.word	0x00004ba0


	//   ....[16]....
        /*00cc*/ 	.word	0x00004c00


	//   ....[17]....
        /*00d0*/ 	.word	0x00004c60


	//   ....[18]....
        /*00d4*/ 	.word	0x00004cc0


	//   ....[19]....
        /*00d8*/ 	.word	0x00004d30


	//----- nvinfo : EIATTR_EXIT_INSTR_OFFSETS
	.align		4
.L_3448:
        /*00dc*/ 	.byte	0x04, 0x1c
        /*00de*/ 	.short	(.L_3450 - .L_3449)


	//   ....[0]....
.L_3449:
        /*00e0*/ 	.word	0x000009b0


	//   ....[1]....
        /*00e4*/ 	.word	0x000044f0


	//----- nvinfo : EIATTR_MAX_THREADS
	.align		4
.L_3450:
        /*00e8*/ 	.byte	0x04, 0x05
        /*00ea*/ 	.short	(.L_3452 - .L_3451)
.L_3451:
        /*00ec*/ 	.word	0x00000080
        /*00f0*/ 	.word	0x00000001
        /*00f4*/ 	.word	0x00000001


	//----- nvinfo : EIATTR_CRS_STACK_SIZE
	.align		4
.L_3452:
        /*00f8*/ 	.byte	0x04, 0x1e
        /*00fa*/ 	.short	(.L_3454 - .L_3453)
.L_3453:
        /*00fc*/ 	.word	0x00000000
.L_3454:


//--------------------- .nv.info._ZN10layer_norm13ln_fwd_kernelINS_13Kernel_traitsI6__halfffffjLj1024ELj1ELj4ELj1ELj16ENS_18Kernel_traits_baseILj1024ES2_ffffjLj128EEEEELb0ELb1ELb1ELb1EEEvNS_9FwdParamsE --------------------------
	.section	.nv.info._ZN10layer_norm13ln_fwd_kernelINS_13Kernel_traitsI6__halfffffjLj1024ELj1ELj4ELj1ELj16ENS_18Kernel_traits_baseILj1024ES2_ffffjLj128EEEEELb0ELb1ELb1ELb1EEEvNS_9FwdParamsE,"",@"SHT_CUDA_INFO"
	.sectionflags	@""
	.align	4


	//----- nvinfo : EIATTR_CUDA_API_VERSION
	.align		4
        /*0000*/ 	.byte	0x04, 0x37
        /*0002*/ 	.short	(.L_3456 - .L_3455)
.L_3455:
        /*0004*/ 	.word	0x00000082


	//----- nvinfo : EIATTR_SW2861232_WAR
	.align		4
.L_3456:
        /*0008*/ 	.byte	0x01, 0x35
	.zero		2


	//----- nvinfo : EIATTR_PARAM_CBANK
	.align		4
        /*000c*/ 	.byte	0x04, 0x0a
        /*000e*/ 	.short	(.L_3458 - .L_3457)
	.align		4
.L_3457:
        /*0010*/ 	.word	index@(.nv.constant0._ZN10layer_norm13ln_fwd_kernelINS_13Kernel_traitsI6__halfffffjLj1024ELj1ELj4ELj1ELj16ENS_18Kernel_traits_baseILj1024ES2_ffffjLj128EEEEELb0ELb1ELb1ELb1EEEvNS_9FwdParamsE)
        /*0014*/ 	.short	0x0160
        /*0016*/ 	.short	0x00e8


	//----- nvinfo : EIATTR_CBANK_PARAM_SIZE
	.align		4
.L_3458:
        /*0018*/ 	.byte	0x03, 0x19
        /*001a*/ 	.short	0x00e8


	//----- nvinfo : EIATTR_KPARAM_INFO
	.align		4
        /*001c*/ 	.byte	0x04, 0x17
        /*001e*/ 	.short	(.L_3460 - .L_3459)
.L_3459:
        /*0020*/ 	.word	0x00000000
        /*0024*/ 	.short	0x0000
        /*0026*/ 	.short	0x0000
        /*0028*/ 	.byte	0x00, 0xf0, 0xa1, 0x03


	//----- nvinfo : EIATTR_MAXREG_COUNT
	.align		4
.L_3460:
        /*002c*/ 	.byte	0x03, 0x1b
        /*002e*/ 	.short	0x00ff


	//----- nvinfo : EIATTR_MERCURY_ISA_VERSION
	.align		4
        /*0030*/ 	.byte	0x03, 0x5f
        /*0032*/ 	.short	0x0000


	//----- nvinfo : EIATTR_COOP_GROUP_MASK_REGIDS
	.align		4
        /*0034*/ 	.byte	0x04, 0x29
        /*0036*/ 	.short	(.L_3462 - .L_3461)


	//   ....[0]....
.L_3461:
        /*0038*/ 	.word	0xffffffff


	//   ....[1]....
        /*003c*/ 	.word	0xffffffff


	//   ....[2]....
        /*0040*/ 	.word	0xffffffff


	//   ....[3]....
        /*0044*/ 	.word	0xffffffff


	//   ....[4]....
        /*0048*/ 	.word	0xffffffff


	//   ....[5]....
        /*004c*/ 	.word	0xffffffff


	//   ....[6]....
        /*0050*/ 	.word	0xffffffff


	//   ....[7]....
        /*0054*/ 	.word	0xffffffff


	//   ....[8]....
        /*0058*/ 	.word	0xffffffff


	//   ....[9]....
        /*005c*/ 	.word	0xffffffff


	//   ....[10]....
        /*0060*/ 	.word	0xffffffff


	//   ....[11]....
        /*0064*/ 	.word	0xffffffff


	//   ....[12]....
        /*0068*/ 	.word	0xffffffff


	//   ....[13]....
        /*006c*/ 	.word	0xffffffff


	//   ....[14]....
        /*0070*/ 	.word	0xffffffff


	//   ....[15]....
        /*0074*/ 	.word	0xffffffff


	//   ....[16]....
        /*0078*/ 	.word	0xffffffff


	//   ....[17]....
        /*007c*/ 	.word	0xffffffff


	//   ....[18]....
        /*0080*/ 	.word	0xffffffff


	//   ....[19]....
        /*0084*/ 	.word	0xffffffff


	//----- nvinfo : EIATTR_COOP_GROUP_INSTR_OFFSETS
	.align		4
.L_3462:
        /*0088*/ 	.byte	0x04, 0x28
        /*008a*/ 	.short	(.L_3464 - .L_3463)


	//   ....[0]....
.L_3463:
        /*008c*/ 	.word	0x000025c0


	//   ....[1]....
        /*0090*/ 	.word	0x000025f0


	//   ....[2]....
        /*0094*/ 	.word	0x00002610


	//   ....[3]....
        /*0098*/ 	.word	0x00002630


	//   ....[4]....
        /*009c*/ 	.word	0x00002650


	//   ....[5]....
        /*00a0*/ 	.word	0x00002a80


	//   ....[6]....
        /*00a4*/ 	.word	0x00002aa0


	//   ....[7]....
        /*00a8*/ 	.word	0x00002ac0


	//   ....[8]....
        /*00ac*/ 	.word	0x00002ae0


	//   ....[9]....
        /*00b0*/ 	.word	0x00002b00


	//   ....[10]....
        /*00b4*/ 	.word	0x000034b0


	//   ....[11]....
        /*00b8*/ 	.word	0x00003510


	//   ....[12]....
        /*00bc*/ 	.word	0x00003570


	//   ....[13]....
        /*00c0*/ 	.word	0x000035d0


	//   ....[14]....
        /*00c4*/ 	.word	0x00003630


	//   ....[15]....
        /*00c8*/ 	.word	0x00003aa0


	//   ....[16]....
        /*00cc*/ 	.word	0x00003b00


	//   ....[17]....
        /*00d0*/ 	.word	0x00003b60


	//   ....[18]....
        /*00d4*/ 	.word	0x00003bc0


	//   ....[19]....
        /*00d8*/ 	.word	0x00003c20


	//----- nvinfo : EIATTR_EXIT_INSTR_OFFSETS
	.align		4
.L_3464:
        /*00dc*/ 	.byte	0x04, 0x1c
        /*00de*/ 	.short	(.L_3466 - .L_3465)


	//   ....[0]....
.L_3465:
        /*00e0*/ 	.word	0x00000170


	//   ....[1]....
        /*00e4*/ 	.word	0x00003460


	//----- nvinfo : EIATTR_MAX_THREADS
	.align		4
.L_3466:
        /*00e8*/ 	.byte	0x04, 0x05
        /*00ea*/ 	.short	(.L_3468 - .L_3467)
.L_3467:
        /*00ec*/ 	.word	0x00000080
        /*00f0*/ 	.word	0x00000001
        /*00f4*/ 	.word	0x00000001


	//----- nvinfo : EIATTR_CRS_STACK_SIZE
	.align		4
.L_3468:
        /*00f8*/ 	.byte	0x04, 0x1e
        /*00fa*/ 	.short	(.L_3470 - .L_3469)
.L_3469:
        /*00fc*/ 	.word	0x00000000
.L_3470:


//--------------------- .nv.info._ZN10layer_norm13ln_fwd_kernelINS_13Kernel_traitsI6__halfffffjLj1024ELj1ELj4ELj1ELj16ENS_18Kernel_traits_baseILj1024ES2_ffffjLj128EEEEELb1ELb0ELb0ELb0EEEvNS_9FwdParamsE --------------------------
	.section	.nv.info._ZN10layer_norm13ln_fwd_kernelINS_13Kernel_traitsI6__halfffffjLj1024ELj1ELj4ELj1ELj16ENS_18Kernel_traits_baseILj1024ES2_ffffjLj128EEEEELb1ELb0ELb0ELb0EEEvNS_9FwdParamsE,"",@"SHT_CUDA_INFO"
	.sectionflags	@""
	.align	4


	//----- nvinfo : EIATTR_CUDA_API_VERSION
	.align		4
        /*0000*/ 	.byte	0x04, 0x37
        /*0002*/ 	.short	(.L_3472 - .L_3471)
.L_3471:
        /*0004*/ 	.word	0x00000082


	//----- nvinfo : EIATTR_SW2861232_WAR
	.align		4
.L_3472:
        /*0008*/ 	.byte	0x01, 0x35
	.zero		2


	//----- nvinfo : EIATTR_PARAM_CBANK
	.align		4
        /*000c*/ 	.byte	0x04, 0x0a
        /*000e*/ 	.short	(.L_3474 - .L_3473)
	.align		4
.L_3473:
        /*0010*/ 	.word	index@(.nv.constant0._ZN10layer_norm13ln_fwd_kernelINS_13Kernel_traitsI6__halfffffjLj1024ELj1ELj4ELj1ELj16ENS_18Kernel_traits_baseILj1024ES2_ffffjLj128EEEEELb1ELb0ELb0ELb0EEEvNS_9FwdParamsE)
        /*0014*/ 	.short	0x0160
        /*0016*/ 	.short	0x00e8


	//----- nvinfo : EIATTR_CBANK_PARAM_SIZE
	.align		4
.L_3474:
        /*0018*/ 	.byte	0x03, 0x19
        /*001a*/ 	.short	0x00e8


	//----- nvinfo : EIATTR_KPARAM_INFO
	.align		4
        /*001c*/ 	.byte	0x04, 0x17
        /*001e*/ 	.short	(.L_3476 - .L_3475)
.L_3475:
        /*0020*/ 	.word	0x00000000
        /*0024*/ 	.short	0x0000
        /*0026*/ 	.short	0x0000
        /*0028*/ 	.byte	0x00, 0xf0, 0xa1, 0x03


	//----- nvinfo : EIATTR_MAXREG_COUNT
	.align		4
.L_3476:
        /*002c*/ 	.byte	0x03, 0x1b
        /*002e*/ 	.short	0x00ff


	//----- nvinfo : EIATTR_MERCURY_ISA_VERSION
	.align		4
        /*0030*/ 	.byte	0x03, 0x5f
        /*0032*/ 	.short	0x0000


	//----- nvinfo : EIATTR_COOP_GROUP_MASK_REGIDS
	.align		4
        /*0034*/ 	.byte	0x04, 0x29
        /*0036*/ 	.short	(.L_3478 - .L_3477)


	//   ....[0]....
.L_3477:
        /*0038*/ 	.word	0xffffffff


	//   ....[1]....
        /*003c*/ 	.word	0xffffffff


	//   ....[2]....
        /*0040*/ 	.word	0xffffffff


	//   ....[3]....
        /*0044*/ 	.word	0xffffffff


	//   ....[4]....
        /*0048*/ 	.word	0xffffffff


	//   ....[5]....
        /*004c*/ 	.word	0xffffffff


	//   ....[6]....
        /*0050*/ 	.word	0xffffffff


	//   ....[7]....
        /*0054*/ 	.word	0xffffffff


	//   ....[8]....
        /*0058*/ 	.word	0xffffffff


	//   ....[9]....
        /*005c*/ 	.word	0xffffffff


	//   ....[10]....
        /*0060*/ 	.word	0xffffffff


	//   ....[11]....
        /*0064*/ 	.word	0xffffffff


	//   ....[12]....
        /*0068*/ 	.word	0xffffffff


	//   ....[13]....
        /*006c*/ 	.word	0xffffffff


	//   ....[14]....
        /*0070*/ 	.word	0xffffffff


	//   ....[15]....
        /*0074*/ 	.word	0xffffffff


	//   ....[16]....
        /*0078*/ 	.word	0xffffffff


	//   ....[17]....
        /*007c*/ 	.word	0xffffffff


	//   ....[18]....
        /*0080*/ 	.word	0xffffffff


	//   ....[19]....
        /*0084*/ 	.word	0xffffffff


	//----- nvinfo : EIATTR_COOP_GROUP_INSTR_OFFSETS
	.align		4
.L_3478:
        /*0088*/ 	.byte	0x04, 0x28
        /*008a*/ 	.short	(.L_3480 - .L_3479)


	//   ....[0]....
.L_3479:
        /*008c*/ 	.word	0x0000cbf0


	//   ....[1]....
        /*0090*/ 	.word	0x0000cc20


	//   ....[2]....
        /*0094*/ 	.word	0x0000cc80


	//   ....[3]....
        /*0098*/ 	.word	0x0000cca0


	//   ....[4]....
        /*009c*/ 	.word	0x0000ccc0


	//   ....[5]....
        /*00a0*/ 	.word	0x0000d120


	//   ....[6]....
        /*00a4*/ 	.word	0x0000d140


	//   ....[7]....
        /*00a8*/ 	.word	0x0000d160


	//   ....[8]....
        /*00ac*/ 	.word	0x0000d180


	//   ....[9]....
        /*00b0*/ 	.word	0x0000d1a0


	//   ....[10]....
        /*00b4*/ 	.word	0x0000dd40


	//   ....[11]....
        /*00b8*/ 	.word	0x0000ddc0


	//   ....[12]....
        /*00bc*/ 	.word	0x0000de20


	//   ....[13]....
        /*00c0*/ 	.word	0x0000de80


	//   ....[14]....
        /*00c4*/ 	.word	0x0000dee0


	//   ....[15]....
        /*00c8*/ 	.word	0x0000e3c0


	//   ....[16]....
        /*00cc*/ 	.word	0x0000e420


	//   ....[17]....
        /*00d0*/ 	.word	0x0000e480


	//   ....[18]....
        /*00d4*/ 	.word	0x0000e4e0


	//   ....[19]....
        /*00d8*/ 	.word	0x0000e550


	//----- nvinfo : EIATTR_EXIT_INSTR_OFFSETS
	.align		4
.L_3480:
        /*00dc*/ 	.byte	0x04, 0x1c
        /*00de*/ 	.short	(.L_3482 - .L_3481)


	//   ....[0]....
.L_3481:
        /*00e0*/ 	.word	0x00000cb0


	//   ....[1]....
        /*00e4*/ 	.word	0x0000dce0


	//----- nvinfo : EIATTR_MAX_THREADS
	.align		4
.L_3482:
        /*00e8*/ 	.byte	0x04, 0x05
        /*00ea*/ 	.short	(.L_3484 - .L_3483)
.L_3483:
        /*00ec*/ 	.word	0x00000080
        /*00f0*/ 	.word	0x00000001
        /*00f4*/ 	.word	0x00000001


	//----- nvinfo : EIATTR_CRS_STACK_SIZE
	.align		4
.L_3484:
        /*00f8*/ 	.byte	0x04, 0x1e
        /*00fa*/ 	.short	(.L_3486 - .L_3485)
.L_3485:
        /*00fc*/ 	.word	0x00000000
.L_3486:


//--------------------- .nv.info._ZN10layer_norm13ln_fwd_kernelINS_13Kernel_traitsI6__halfffffjLj1024ELj1ELj4ELj1ELj16ENS_18Kernel_traits_baseILj1024ES2_ffffjLj128EEEEELb1ELb0ELb0ELb1EEEvNS_9FwdParamsE --------------------------
	.section	.nv.info._ZN10layer_norm13ln_fwd_kernelINS_13Kernel_traitsI6__halfffffjLj1024ELj1ELj4ELj1ELj16ENS_18Kernel_traits_baseILj1024ES2_ffffjLj128EEEEELb1ELb0ELb0ELb1EEEvNS_9FwdParamsE,"",@"SHT_CUDA_INFO"
	.sectionflags	@""
	.align	4


	//----- nvinfo : EIATTR_CUDA_API_VERSION
	.align		4
        /*0000*/ 	.byte	0x04, 0x37
        /*0002*/ 	.short	(.L_3488 - .L_3487)
.L_3487:
        /*0004*/ 	.word	0x00000082


	//----- nvinfo : EIATTR_SW2861232_WAR
	.align		4
.L_3488:
        /*0008*/ 	.byte	0x01, 0x35
	.zero		2


	//----- nvinfo : EIATTR_PARAM_CBANK
	.align		4
        /*000c*/ 	.byte	0x04, 0x0a
        /*000e*/ 	.short	(.L_3490 - .L_3489)
	.align		4
.L_3489:
        /*0010*/ 	.word	index@(.nv.constant0._ZN10layer_norm13ln_fwd_kernelINS_13Kernel_traitsI6__halfffffjLj1024ELj1ELj4ELj1ELj16ENS_18Kernel_traits_baseILj1024ES2_ffffjLj128EEEEELb1ELb0ELb0ELb1EEEvNS_9FwdParamsE)
        /*0014*/ 	.short	0x0160
        /*0016*/ 	.short	0x00e8


	//----- nvinfo : EIATTR_CBANK_PARAM_SIZE
	.align		4
.L_3490:
        /*0018*/ 	.byte	0x03, 0x19
        /*001a*/ 	.short	0x00e8


	//----- nvinfo : EIATTR_KPARAM_INFO
	.align		4
        /*001c*/ 	.byte	0x04, 0x17
        /*001e*/ 	.short	(.L_3492 - .L_3491)
.L_3491:
        /*0020*/ 	.word	0x00000000
        /*0024*/ 	.short	0x0000
        /*0026*/ 	.short	0x0000
        /*0028*/ 	.byte	0x00, 0xf0, 0xa1, 0x03


	//----- nvinfo : EIATTR_MAXREG_COUNT
	.align		4
.L_3492:
        /*002c*/ 	.byte	0x03, 0x1b
        /*002e*/ 	.short	0x00ff


	//----- nvinfo : EIATTR_MERCURY_ISA_VERSION
	.align		4
        /*0030*/ 	.byte	0x03, 0x5f
        /*0032*/ 	.short	0x0000


	//----- nvinfo : EIATTR_COOP_GROUP_MASK_REGIDS
	.align		4
        /*0034*/ 	.byte	0x04, 0x29
        /*0036*/ 	.short	(.L_3494 - .L_3493)


	//   ....[0]....
.L_3493:
        /*0038*/ 	.word	0xffffffff


	//   ....[1]....
        /*003c*/ 	.word	0xffffffff


	//   ....[2]....
        /*0040*/ 	.word	0xffffffff


	//   ....[3]....
        /*0044*/ 	.word	0xffffffff


	//   ....[4]....
        /*0048*/ 	.word	0xffffffff


	//   ....[5]....
        /*004c*/ 	.word	0xffffffff


	//   ....[6]....
        /*0050*/ 	.word	0xffffffff


	//   ....[7]....
        /*0054*/ 	.word	0xffffffff


	//   ....[8]....
        /*0058*/ 	.word	0xffffffff


	//   ....[9]....
        /*005c*/ 	.word	0xffffffff


	//   ....[10]....
        /*0060*/ 	.word	0xffffffff


	//   ....[11]....
        /*0064*/ 	.word	0xffffffff


	//   ....[12]....
        /*0068*/ 	.word	0xffffffff


	//   ....[13]....
        /*006c*/ 	.word	0xffffffff


	//   ....[14]....
        /*0070*/ 	.word	0xffffffff


	//   ....[15]....
        /*0074*/ 	.word	0xffffffff


	//   ....[16]....
        /*0078*/ 	.word	0xffffffff


	//   ....[17]....
        /*007c*/ 	.word	0xffffffff


	//   ....[18]....
        /*0080*/ 	.word	0xffffffff


	//   ....[19]....
        /*0084*/ 	.word	0xffffffff


	//----- nvinfo : EIATTR_COOP_GROUP_INSTR_OFFSETS
	.align		4
.L_3494:
        /*0088*/ 	.byte	0x04, 0x28
        /*008a*/ 	.short	(.L_3496 - .L_3495)


	//   ....[0]....
.L_3495:
        /*008c*/ 	.word	0x0000be70


	//   ....[1]....
        /*0090*/ 	.word	0x0000bea0


	//   ....[2]....
        /*0094*/ 	.word	0x0000bec0


	//   ....[3]....
        /*0098*/ 	.word	0x0000bee0


	//   ....[4]....
        /*009c*/ 	.word	0x0000bf00


	//   ....[5]....
        /*00a0*/ 	.word	0x0000c330


	//   ....[6]....
        /*00a4*/ 	.word	0x0000c350


	//   ....[7]....
        /*00a8*/ 	.word	0x0000c370


	//   ....[8]....
        /*00ac*/ 	.word	0x0000c390


	//   ....[9]....
        /*00b0*/ 	.word	0x0000c3b0


	//   ....[10]....
        /*00b4*/ 	.word	0x0000ccd0


	//   ....[11]....
        /*00b8*/ 	.word	0x0000cd30


	//   ....[12]....
        /*00bc*/ 	.word	0x0000cd90


	//   ....[13]....
        /*00c0*/ 	.word	0x0000cdf0


	//   ....[14]....
        /*00c4*/ 	.word	0x0000ce50


	//   ....[15]....
        /*00c8*/ 	.word	0x0000d2c0


	//   ....[16]....
        /*00cc*/ 	.word	0x0000d320


	//   ....[17]....
        /*00d0*/ 	.word	0x0000d380


	//   ....[18]....
        /*00d4*/ 	.word	0x0000d3e0


	//   ....[19]....
        /*00d8*/ 	.word	0x0000d440


	//----- nvinfo : EIATTR_EXIT_INSTR_OFFSETS
	.align		4
.L_3496:
        /*00dc*/ 	.byte	0x04, 0x1c
        /*00de*/ 	.short	(.L_3498 - .L_3497)


	//   ....[0]....
.L_3497:
        /*00e0*/ 	.word	0x000005c0


	//   ....[1]....
        /*00e4*/ 	.word	0x0000cc80


	//----- nvinfo : EIATTR_MAX_THREADS
	.align		4
.L_3498:
        /*00e8*/ 	.byte	0x04, 0x05
        /*00ea*/ 	.short	(.L_3500 - .L_3499)
.L_3499:
        /*00ec*/ 	.word	0x00000080
        /*00f0*/ 	.word	0x00000001
        /*00f4*/ 	.word	0x00000001


	//----- nvinfo : EIATTR_CRS_STACK_SIZE
	.align		4
.L_3500:
        /*00f8*/ 	.byte	0x04, 0x1e
        /*00fa*/ 	.short	(.L_3502 - .L_3501)
.L_3501:
        /*00fc*/ 	.word	0x00000000
.L_3502:


//--------------------- .nv.info._ZN10layer_norm13ln_fwd_kernelINS_13Kernel_traitsI6__halfffffjLj1024ELj1ELj4ELj1ELj16ENS_18Kernel_traits_baseILj1024ES2_ffffjLj128EEEEELb1ELb0ELb1ELb0EEEvNS_9FwdParamsE --------------------------
	.section	.nv.info._ZN10layer_norm13ln_fwd_kernelINS_13Kernel_traitsI6__halfffffjLj1024ELj1ELj4ELj1ELj16ENS_18Kernel_traits_baseILj1024ES2_ffffjLj128EEEEELb1ELb0ELb1ELb0EEEvNS_9FwdParamsE,"",@"SHT_CUDA_INFO"
	.sectionflags	@""
	.align	4


	//----- nvinfo : EIATTR_CUDA_API_VERSION
	.align		4
        /*0000*/ 	.byte	0x04, 0x37
        /*0002*/ 	.short	(.L_3504 - .L_3503)
.L_3503:
        /*0004*/ 	.word	0x00000082


	//----- nvinfo : EIATTR_SW2861232_WAR
	.align		4
.L_3504:
        /*0008*/ 	.byte	0x01, 0x35
	.zero		2


	//----- nvinfo : EIATTR_PARAM_CBANK
	.align		4
        /*000c*/ 	.byte	0x04, 0x0a
        /*000e*/ 	.short	(.L_3506 - .L_3505)
	.align		4
.L_3505:
        /*0010*/ 	.word	index@(.nv.constant0._ZN10layer_norm13ln_fwd_kernelINS_13Kernel_traitsI6__halfffffjLj1024ELj1ELj4ELj1ELj16ENS_18Kernel_traits_baseILj1024ES2_ffffjLj128EEEEELb1ELb0ELb1ELb0EEEvNS_9FwdParamsE)
        /*0014*/ 	.short	0x0160
        /*0016*/ 	.short	0x00e8


	//----- nvinfo : EIATTR_CBANK_PARAM_SIZE
	.align		4
.L_3506:
        /*0018*/ 	.byte	0x03, 0x19
        /*001a*/ 	.short	0x00e8


	//----- nvinfo : EIATTR_KPARAM_INFO
	.align		4
        /*001c*/ 	.byte	0x04, 0x17
        /*001e*/ 	.short	(.L_3508 - .L_3507)
.L_3507:
        /*0020*/ 	.word	0x00000000
        /*0024*/ 	.short	0x0000
        /*0026*/ 	.short	0x0000
        /*0028*/ 	.byte	0x00, 0xf0, 0xa1, 0x03


	//----- nvinfo : EIATTR_MAXREG_COUNT
	.align		4
.L_3508:
        /*002c*/ 	.byte	0x03, 0x1b
        /*002e*/ 	.short	0x00ff


	//----- nvinfo : EIATTR_MERCURY_ISA_VERSION
	.align		4
        /*0030*/ 	.byte	0x03, 0x5f
        /*0032*/ 	.short	0x0000


	//----- nvinfo : EIATTR_COOP_GROUP_MASK_REGIDS
	.align		4
        /*0034*/ 	.byte	0x04, 0x29
        /*0036*/ 	.short	(.L_3510 - .L_3509)


	//   ....[0]....
.L_3509:
        /*0038*/ 	.word	0xffffffff


	//   ....[1]....
        /*003c*/ 	.word	0xffffffff


	//   ....[2]....
        /*0040*/ 	.word	0xffffffff


	//   ....[3]....
        /*0044*/ 	.word	0xffffffff


	//   ....[4]....
        /*0048*/ 	.word	0xffffffff


	//   ....[5]....
        /*004c*/ 	.word	0xffffffff


	//   ....[6]....
        /*0050*/ 	.word	0xffffffff


	//   ....[7]....
        /*0054*/ 	.word	0xffffffff


	//   ....[8]....
        /*0058*/ 	.word	0xffffffff


	//   ....[9]....
        /*005c*/ 	.word	0xffffffff


	//   ....[10]....
        /*0060*/ 	.word	0xffffffff


	//   ....[11]....
        /*0064*/ 	.word	0xffffffff


	//   ....[12]....
        /*0068*/ 	.word	0xffffffff


	//   ....[13]....
        /*006c*/ 	.word	0xffffffff


	//   ....[14]....
        /*0070*/ 	.word	0xffffffff


	//   ....[15]....
        /*0074*/ 	.word	0xffffffff


	//   ....[16]....
        /*0078*/ 	.word	0xffffffff


	//   ....[17]....
        /*007c*/ 	.word	0xffffffff


	//   ....[18]....
        /*0080*/ 	.word	0xffffffff


	//   ....[19]....
        /*0084*/ 	.word	0xffffffff


	//----- nvinfo : EIATTR_COOP_GROUP_INSTR_OFFSETS
	.align		4
.L_3510:
        /*0088*/ 	.byte	0x04, 0x28
        /*008a*/ 	.short	(.L_3512 - .L_3511)


	//   ....[0]....
.L_3511:
        /*008c*/ 	.word	0x0000dfc0


	//   ....[1]....
        /*0090*/ 	.word	0x0000dff0


	//   ....[2]....
        /*0094*/ 	.word	0x0000e030


	//   ....[3]....
        /*0098*/ 	.word	0x0000e050


	//   ....[4]....
        /*009c*/ 	.word	0x0000e070


	//   ....[5]....
        /*00a0*/ 	.word	0x0000e4c0


	//   ....[6]....
        /*00a4*/ 	.word	0x0000e4e0


	//   ....[7]....
        /*00a8*/ 	.word	0x0000e500


	//   ....[8]....
        /*00ac*/ 	.word	0x0000e520


	//   ....[9]....
        /*00b0*/ 	.word	0x0000e540


	//   ....[10]....
        /*00b4*/ 	.word	0x0000f170


	//   ....[11]....
        /*00b8*/ 	.word	0x0000f1f0


	//   ....[12]....
        /*00bc*/ 	.word	0x0000f250


	//   ....[13]....
        /*00c0*/ 	.word	0x0000f2b0


	//   ....[14]....
        /*00c4*/ 	.word	0x0000f310


	//   ....[15]....
        /*00c8*/ 	.word	0x0000f7c0


	//   ....[16]....
        /*00cc*/ 	.word	0x0000f820


	//   ....[17]....
        /*00d0*/ 	.word	0x0000f880


	//   ....[18]....
        /*00d4*/ 	.word	0x0000f8e0


	//   ....[19]....
        /*00d8*/ 	.word	0x0000f950


	//----- nvinfo : EIATTR_EXIT_INSTR_OFFSETS
	.align		4
.L_3512:
        /*00dc*/ 	.byte	0x04, 0x1c
        /*00de*/ 	.short	(.L_3514 - .L_3513)


	//   ....[0]....
.L_3513:
        /*00e0*/ 	.word	0x00000cb0


	//   ....[1]....
        /*00e4*/ 	.word	0x0000f110


	//----- nvinfo : EIATTR_MAX_THREADS
	.align		4
.L_3514:
        /*00e8*/ 	.byte	0x04, 0x05
        /*00ea*/ 	.short	(.L_3516 - .L_3515)
.L_3515:
        /*00ec*/ 	.word	0x00000080
        /*00f0*/ 	.word	0x00000001
        /*00f4*/ 	.word	0x00000001


	//----- nvinfo : EIATTR_CRS_STACK_SIZE
	.align		4
.L_3516:
        /*00f8*/ 	.byte	0x04, 0x1e
        /*00fa*/ 	.short	(.L_3518 - .L_3517)
.L_3517:
        /*00fc*/ 	.word	0x00000000
.L_3518:


//--------------------- .nv.info._ZN10layer_norm13ln_fwd_kernelINS_13Kernel_traitsI6__halfffffjLj1024ELj1ELj4ELj1ELj16ENS_18Kernel_traits_baseILj1024ES2_ffffjLj128EEEEELb1ELb0ELb1ELb1EEEvNS_9FwdParamsE --------------------------
	.section	.nv.info._ZN10layer_norm13ln_fwd_kernelINS_13Kernel_traitsI6__halfffffjLj1024ELj1ELj4ELj1ELj16ENS_18Kernel_traits_baseILj1024ES2_ffffjLj128EEEEELb1ELb0ELb1ELb1EEEvNS_9FwdParamsE,"",@"SHT_CUDA_INFO"
	.sectionflags	@""
	.align	4


	//----- nvinfo : EIATTR_CUDA_API_VERSION
	.align		4
        /*0000*/ 	.byte	0x04, 0x37
        /*0002*/ 	.short	(.L_3520 - .L_3519)
.L_3519:
        /*0004*/ 	.word	0x00000082


	//----- nvinfo : EIATTR_SW2861232_WAR
	.align		4
.L_3520:
        /*0008*/ 	.byte	0x01, 0x35
	.zero		2


	//----- nvinfo : EIATTR_PARAM_CBANK
	.align		4
        /*000c*/ 	.byte	0x04, 0x0a
        /*000e*/ 	.short	(.L_3522 - .L_3521)
	.align		4
.L_3521:
        /*0010*/ 	.word	index@(.nv.constant0._ZN10layer_norm13ln_fwd_kernelINS_13Kernel_traitsI6__halfffffjLj1024ELj1ELj4ELj1ELj16ENS_18Kernel_traits_baseILj1024ES2_ffffjLj128EEEEELb1ELb0ELb1ELb1EEEvNS_9FwdParamsE)
        /*0014*/ 	.short	0x0160
        /*0016*/ 	.short	0x00e8


	//----- nvinfo : EIATTR_CBANK_PARAM_SIZE
	.align		4
.L_3522:
        /*0018*/ 	.byte	0x03, 0x19
        /*001a*/ 	.short	0x00e8


	//----- nvinfo : EIATTR_KPARAM_INFO
	.align		4
        /*001c*/ 	.byte	0x04, 0x17
        /*001e*/ 	.short	(.L_3524 - .L_3523)
.L_3523:
        /*0020*/ 	.word	0x00000000
        /*0024*/ 	.short	0x0000
        /*0026*/ 	.short	0x0000
        /*0028*/ 	.byte	0x00, 0xf0, 0xa1, 0x03


	//----- nvinfo : EIATTR_MAXREG_COUNT
	.align		4
.L_3524:
        /*002c*/ 	.byte	0x03, 0x1b
        /*002e*/ 	.short	0x00ff


	//----- nvinfo : EIATTR_MERCURY_ISA_VERSION
	.align		4
        /*0030*/ 	.byte	0x03, 0x5f
        /*0032*/ 	.short	0x0000


	//----- nvinfo : EIATTR_COOP_GROUP_MASK_REGIDS
	.align		4
        /*0034*/ 	.byte	0x04, 0x29
        /*0036*/ 	.short	(.L_3526 - .L_3525)


	//   ....[0]....
.L_3525:
        /*0038*/ 	.word	0xffffffff


	//   ....[1]....
        /*003c*/ 	.word	0xffffffff


	//   ....[2]....
        /*0040*/ 	.word	0xffffffff


	//   ....[3]....
        /*0044*/ 	.word	0xffffffff


	//   ....[4]....
        /*0048*/ 	.word	0xffffffff


	//   ....[5]....
        /*004c*/ 	.word	0xffffffff


	//   ....[6]....
        /*0050*/ 	.word	0xffffffff


	//   ....[7]....
        /*0054*/ 	.word	0xffffffff


	//   ....[8]....
        /*0058*/ 	.word	0xffffffff


	//   ....[9]....
        /*005c*/ 	.word	0xffffffff


	//   ....[10]....
        /*0060*/ 	.word	0xffffffff


	//   ....[11]....
        /*0064*/ 	.word	0xffffffff


	//   ....[12]....
        /*0068*/ 	.word	0xffffffff


	//   ....[13]....
        /*006c*/ 	.word	0xffffffff


	//   ....[14]....
        /*0070*/ 	.word	0xffffffff


	//   ....[15]....
        /*0074*/ 	.word	0xffffffff


	//   ....[16]....
        /*0078*/ 	.word	0xffffffff


	//   ....[17]....
        /*007c*/ 	.word	0xffffffff


	//   ....[18]....
        /*0080*/ 	.word	0xffffffff


	//   ....[19]....
        /*0084*/ 	.word	0xffffffff


	//----- nvinfo : EIATTR_COOP_GROUP_INSTR_OFFSETS
	.align		4
.L_3526:
        /*0088*/ 	.byte	0x04, 0x28
        /*008a*/ 	.short	(.L_3528 - .L_3527)


	//   ....[0]....
.L_3527:
        /*008c*/ 	.word	0x0000d350


	//   ....[1]....
        /*0090*/ 	.word	0x0000d380


	//   ....[2]....
        /*0094*/ 	.word	0x0000d3a0


	//   ....[3]....
        /*0098*/ 	.word	0x0000d3c0


	//   ....[4]....
        /*009c*/ 	.word	0x0000d3e0


	//   ....[5]....
        /*00a0*/ 	.word	0x0000d810


	//   ....[6]....
        /*00a4*/ 	.word	0x0000d830


	//   ....[7]....
        /*00a8*/ 	.word	0x0000d850


	//   ....[8]....
        /*00ac*/ 	.word	0x0000d870


	//   ....[9]....
        /*00b0*/ 	.word	0x0000d890


	//   ....[10]....
        /*00b4*/ 	.word	0x0000e260


	//   ....[11]....
        /*00b8*/ 	.word	0x0000e2d0


	//   ....[12]....
        /*00bc*/ 	.word	0x0000e330


	//   ....[13]....
        /*00c0*/ 	.word	0x0000e390


	//   ....[14]....
        /*00c4*/ 	.word	0x0000e3f0


	//   ....[15]....
        /*00c8*/ 	.word	0x0000e860


	//   ....[16]....
        /*00cc*/ 	.word	0x0000e8c0


	//   ....[17]....
        /*00d0*/ 	.word	0x0000e920


	//   ....[18]....
        /*00d4*/ 	.word	0x0000e980


	//   ....[19]....
        /*00d8*/ 	.word	0x0000e9e0


	//----- nvinfo : EIATTR_EXIT_INSTR_OFFSETS
	.align		4
.L_3528:
        /*00dc*/ 	.byte	0x04, 0x1c
        /*00de*/ 	.short	(.L_3530 - .L_3529)


	//   ....[0]....
.L_3529:
        /*00e0*/ 	.word	0x000005d0


	//   ....[1]....
        /*00e4*/ 	.word	0x0000e210


	//----- nvinfo : EIATTR_MAX_THREADS
	.align		4
.L_3530:
        /*00e8*/ 	.byte	0x04, 0x05
        /*00ea*/ 	.short	(.L_3532 - .L_3531)
.L_3531:
        /*00ec*/ 	.word	0x00000080
        /*00f0*/ 	.word	0x00000001
        /*00f4*/ 	.word	0x00000001


	//----- nvinfo : EIATTR_CRS_STACK_SIZE
	.align		4
.L_3532:
        /*00f8*/ 	.byte	0x04, 0x1e
        /*00fa*/ 	.short	(.L_3534 - .L_3533)
.L_3533:
        /*00fc*/ 	.word	0x00000000
.L_3534:


//--------------------- .nv.info._ZN10layer_norm13ln_fwd_kernelINS_13Kernel_traitsI6__halfffffjLj1024ELj1ELj4ELj1ELj16ENS_18Kernel_traits_baseILj1024ES2_ffffjLj128EEEEELb1ELb1ELb0ELb0EEEvNS_9FwdParamsE --------------------------
	.section	.nv.info._ZN10layer_norm13ln_fwd_kernelINS_13Kernel_traitsI6__halfffffjLj1024ELj1ELj4ELj1ELj16ENS_18Kernel_traits_baseILj1024ES2_ffffjLj128EEEEELb1ELb1ELb0ELb0EEEvNS_9FwdParamsE,"",@"SHT_CUDA_INFO"
	.sectionflags	@""
	.align	4


	//----- nvinfo : EIATTR_CUDA_API_VERSION
	.align		4
        /*0000*/ 	.byte	0x04, 0x37
        /*0002*/ 	.short	(.L_3536 - .L_3535)
.L_3535:
        /*0004*/ 	.word	0x00000082


	//----- nvinfo : EIATTR_SW2861232_WAR
	.align		4
.L_3536:
        /*0008*/ 	.byte	0x01, 0x35
	.zero		2


	//----- nvinfo : EIATTR_PARAM_CBANK
	.align		4
        /*000c*/ 	.byte	0x04, 0x0a
        /*000e*/ 	.short	(.L_3538 - .L_3537)
	.align		4
.L_3537:
        /*0010*/ 	.word	index@(.nv.constant0._ZN10layer_norm13ln_fwd_kernelINS_13Kernel_traitsI6__halfffffjLj1024ELj1ELj4ELj1ELj16ENS_18Kernel_traits_baseILj1024ES2_ffffjLj128EEEEELb1ELb1ELb0ELb0EEEvNS_9FwdParamsE)
        /*0014*/ 	.short	0x0160
        /*0016*/ 	.short	0x00e8


	//----- nvinfo : EIATTR_CBANK_PARAM_SIZE
	.align		4
.L_3538:
        /*0018*/ 	.byte	0x03, 0x19
        /*001a*/ 	.short	0x00e8


	//----- nvinfo : EIATTR_KPARAM_INFO
	.align		4
        /*001c*/ 	.byte	0x04, 0x17
        /*001e*/ 	.short	(.L_3540 - .L_3539)
.L_3539:
        /*0020*/ 	.word	0x00000000
        /*0024*/ 	.short	0x0000
        /*0026*/ 	.short	0x0000
        /*0028*/ 	.byte	0x00, 0xf0, 0xa1, 0x03


	//----- nvinfo : EIATTR_MAXREG_COUNT
	.align		4
.L_3540:
        /*002c*/ 	.byte	0x03, 0x1b
        /*002e*/ 	.short	0x00ff


	//----- nvinfo : EIATTR_MERCURY_ISA_VERSION
	.align		4
        /*0030*/ 	.byte	0x03, 0x5f
        /*0032*/ 	.short	0x0000


	//----- nvinfo : EIATTR_COOP_GROUP_MASK_REGIDS
	.align		4
        /*0034*/ 	.byte	0x04, 0x29
        /*0036*/ 	.short	(.L_3542 - .L_3541)


	//   ....[0]....
.L_3541:
        /*0038*/ 	.word	0xffffffff


	//   ....[1]....
        /*003c*/ 	.word	0xffffffff


	//   ....[2]....
        /*0040*/ 	.word	0xffffffff


	//   ....[3]....
        /*0044*/ 	.word	0xffffffff


	//   ....[4]....
        /*0048*/ 	.word	0xffffffff


	//   ....[5]....
        /*004c*/ 	.word	0xffffffff


	//   ....[6]....
        /*0050*/ 	.word	0xffffffff


	//   ....[7]....
        /*0054*/ 	.word	0xffffffff


	//   ....[8]....
        /*0058*/ 	.word	0xffffffff


	//   ....[9]....
        /*005c*/ 	.word	0xffffffff


	//   ....[10]....
        /*0060*/ 	.word	0xffffffff


	//   ....[11]....
        /*0064*/ 	.word	0xffffffff


	//   ....[12]....
        /*0068*/ 	.word	0xffffffff


	//   ....[13]....
        /*006c*/ 	.word	0xffffffff


	//   ....[14]....
        /*0070*/ 	.word	0xffffffff


	//   ....[15]....
        /*0074*/ 	.word	0xffffffff


	//   ....[16]....
        /*0078*/ 	.word	0xffffffff


	//   ....[17]....
        /*007c*/ 	.word	0xffffffff


	//   ....[18]....
        /*0080*/ 	.word	0xffffffff


	//   ....[19]....
        /*0084*/ 	.word	0xffffffff


	//----- nvinfo : EIATTR_COOP_GROUP_INSTR_OFFSETS
	.align		4
.L_3542:
        /*0088*/ 	.byte	0x04, 0x28
        /*008a*/ 	.short	(.L_3544 - .L_3543)


	//   ....[0]....
.L_3543:
        /*008c*/ 	.word	0x0000d370


	//   ....[1]....
        /*0090*/ 	.word	0x0000d3a0


	//   ....[2]....
        /*0094*/ 	.word	0x0000d400


	//   ....[3]....
        /*0098*/ 	.word	0x0000d420


	//   ....[4]....
        /*009c*/ 	.word	0x0000d440


	//   ....[5]....
        /*00a0*/ 	.word	0x0000d8a0


	//   ....[6]....
        /*00a4*/ 	.word	0x0000d8c0


	//   ....[7]....
        /*00a8*/ 	.word	0x0000d8e0


	//   ....[8]....
        /*00ac*/ 	.word	0x0000d900


	//   ....[9]....
        /*00b0*/ 	.word	0x0000d920


	//   ....[10]....
        /*00b4*/ 	.word	0x0000e4b0


	//   ....[11]....
        /*00b8*/ 	.word	0x0000e510


	//   ....[12]....
        /*00bc*/ 	.word	0x0000e570


	//   ....[13]....
        /*00c0*/ 	.word	0x0000e5d0


	//   ....[14]....
        /*00c4*/ 	.word	0x0000e630


	//   ....[15]....
        /*00c8*/ 	.word	0x0000eb10


	//   ....[16]....
        /*00cc*/ 	.word	0x0000eb70


	//   ....[17]....
        /*00d0*/ 	.word	0x0000ebd0


	//   ....[18]....
        /*00d4*/ 	.word	0x0000ec30


	//   ....[19]....
        /*00d8*/ 	.word	0x0000eca0


	//----- nvinfo : EIATTR_EXIT_INSTR_OFFSETS
	.align		4
.L_3544:
        /*00dc*/ 	.byte	0x04, 0x1c
        /*00de*/ 	.short	(.L_3546 - .L_3545)


	//   ....[0]....
.L_3545:
        /*00e0*/ 	.word	0x00000e30


	//   ....[1]....
        /*00e4*/ 	.word	0x0000e460


	//----- nvinfo : EIATTR_MAX_THREADS
	.align		4
.L_3546:
        /*00e8*/ 	.byte	0x04, 0x05
        /*00ea*/ 	.short	(.L_3548 - .L_3547)
.L_3547:
        /*00ec*/ 	.word	0x00000080
        /*00f0*/ 	.word	0x00000001
        /*00f4*/ 	.word	0x00000001


	//----- nvinfo : EIATTR_CRS_STACK_SIZE
	.align		4
.L_3548:
        /*00f8*/ 	.byte	0x04, 0x1e
        /*00fa*/ 	.short	(.L_3550 - .L_3549)
.L_3549:
        /*00fc*/ 	.word	0x00000000
.L_3550:


//--------------------- .nv.info._ZN10layer_norm13ln_fwd_kernelINS_13Kernel_traitsI6__halfffffjLj1024ELj1ELj4ELj1ELj16ENS_18Kernel_traits_baseILj1024ES2_ffffjLj128EEEEELb1ELb1ELb0ELb1EEEvNS_9FwdParamsE --------------------------
	.section	.nv.info._ZN10layer_norm13ln_fwd_kernelINS_13Kernel_traitsI6__halfffffjLj1024ELj1ELj4ELj1ELj16ENS_18Kernel_traits_baseILj1024ES2_ffffjLj128EEEEELb1ELb1ELb0ELb1EEEvNS_9FwdParamsE,"",@"SHT_CUDA_INFO"
	.sectionflags	@""
	.align	4


	//----- nvinfo : EIATTR_CUDA_API_VERSION
	.align		4
        /*0000*/ 	.byte	0x04, 0x37
        /*0002*/ 	.short	(.L_3552 - .L_3551)
.L_3551:
        /*0004*/ 	.word	0x00000082


	//----- nvinfo : EIATTR_SW2861232_WAR
	.align		4
.L_3552:
        /*0008*/ 	.byte	0x01, 0x35
	.zero		2


	//----- nvinfo : EIATTR_PARAM_CBANK
	.align		4
        /*000c*/ 	.byte	0x04, 0x0a
        /*000e*/ 	.short	(.L_3554 - .L_3553)
	.align		4
.L_3553:
        /*0010*/ 	.word	index@(.nv.constant0._ZN10layer_norm13ln_fwd_kernelINS_13Kernel_traitsI6__halfffffjLj1024ELj1ELj4ELj1ELj16ENS_18Kernel_traits_baseILj1024ES2_ffffjLj128EEEEELb1ELb1ELb0ELb1EEEvNS_9FwdParamsE)
        /*0014*/ 	.short	0x0160
        /*0016*/ 	.short	0x00e8


	//----- nvinfo : EIATTR_CBANK_PARAM_SIZE
	.align		4
.L_3554:
        /*0018*/ 	.byte	0x03, 0x19
        /*001a*/ 	.short	0x00e8


	//----- nvinfo : EIATTR_KPARAM_INFO
	.align		4
        /*001c*/ 	.byte	0x04, 0x17
        /*001e*/ 	.short	(.L_3556 - .L_3555)
.L_3555:
        /*0020*/ 	.word	0x00000000
        /*0024*/ 	.short	0x0000
        /*0026*/ 	.short	0x0000
        /*0028*/ 	.byte	0x00, 0xf0, 0xa1, 0x03


	//----- nvinfo : EIATTR_MAXREG_COUNT
	.align		4
.L_3556:
        /*002c*/ 	.byte	0x03, 0x1b
        /*002e*/ 	.short	0x00ff


	//----- nvinfo : EIATTR_MERCURY_ISA_VERSION
	.align		4
        /*0030*/ 	.byte	0x03, 0x5f
        /*0032*/ 	.short	0x0000


	//----- nvinfo : EIATTR_COOP_GROUP_MASK_REGIDS
	.align		4
        /*0034*/ 	.byte	0x04, 0x29
        /*0036*/ 	.short	(.L_3558 - .L_3557)


	//   ....[0]....
.L_3557:
        /*0038*/ 	.word	0xffffffff


	//   ....[1]....
        /*003c*/ 	.word	0xffffffff


	//   ....[2]....
        /*0040*/ 	.word	0xffffffff


	//   ....[3]....
        /*0044*/ 	.word	0xffffffff


	//   ....[4]....
        /*0048*/ 	.word	0xffffffff


	//   ....[5]....
        /*004c*/ 	.word	0xffffffff


	//   ....[6]....
        /*0050*/ 	.word	0xffffffff


	//   ....[7]....
        /*0054*/ 	.word	0xffffffff


	//   ....[8]....
        /*0058*/ 	.word	0xffffffff


	//   ....[9]....
        /*005c*/ 	.word	0xffffffff


	//   ....[10]....
        /*0060*/ 	.word	0xffffffff


	//   ....[11]....
        /*0064*/ 	.word	0xffffffff


	//   ....[12]....
        /*0068*/ 	.word	0xffffffff


	//   ....[13]....
        /*006c*/ 	.word	0xffffffff


	//   ....[14]....
        /*0070*/ 	.word	0xffffffff


	//   ....[15]....
        /*0074*/ 	.word	0xffffffff


	//   ....[16]....
        /*0078*/ 	.word	0xffffffff


	//   ....[17]....
        /*007c*/ 	.word	0xffffffff


	//   ....[18]....
        /*0080*/ 	.word	0xffffffff


	//   ....[19]....
        /*0084*/ 	.word	0xffffffff


	//----- nvinfo : EIATTR_COOP_GROUP_INSTR_OFFSETS
	.align		4
.L_3558:
        /*0088*/ 	.byte	0x04, 0x28
        /*008a*/ 	.short	(.L_3560 - .L_3559)


	//   ....[0]....
.L_3559:
        /*008c*/ 	.word	0x0000c410


	//   ....[1]....
        /*0090*/ 	.word	0x0000c440


	//   ....[2]....
        /*0094*/ 	.word	0x0000c460


	//   ....[3]....
        /*0098*/ 	.word	0x0000c480


	//   ....[4]....
        /*009c*/ 	.word	0x0000c4a0


	//   ....[5]....
        /*00a0*/ 	.word	0x0000c8d0


	//   ....[6]....
        /*00a4*/ 	.word	0x0000c8f0


	//   ....[7]....
        /*00a8*/ 	.word	0x0000c910


	//   ....[8]....
        /*00ac*/ 	.word	0x0000c930


	//   ....[9]....
        /*00b0*/ 	.word	0x0000c950


	//   ....[10]....
        /*00b4*/ 	.word	0x0000d270


	//   ....[11]....
        /*00b8*/ 	.word	0x0000d2d0


	//   ....[12]....
        /*00bc*/ 	.word	0x0000d330


	//   ....[13]....
        /*00c0*/ 	.word	0x0000d390


	//   ....[14]....
        /*00c4*/ 	.word	0x0000d3f0


	//   ....[15]....
        /*00c8*/ 	.word	0x0000d860


	//   ....[16]....
        /*00cc*/ 	.word	0x0000d8c0


	//   ....[17]....
        /*00d0*/ 	.word	0x0000d920


	//   ....[18]....
        /*00d4*/ 	.word	0x0000d980


	//   ....[19]....
        /*00d8*/ 	.word	0x0000d9e0


	//----- nvinfo : EIATTR_EXIT_INSTR_OFFSETS
	.align		4
.L_3560:
        /*00dc*/ 	.byte	0x04, 0x1c
        /*00de*/ 	.short	(.L_3562 - .L_3561)


	//   ....[0]....
.L_3561:
        /*00e0*/ 	.word	0x000005d0


	//   ....[1]....
        /*00e4*/ 	.word	0x0000d220


	//----- nvinfo : EIATTR_MAX_THREADS
	.align		4
.L_3562:
        /*00e8*/ 	.byte	0x04, 0x05
        /*00ea*/ 	.short	(.L_3564 - .L_3563)
.L_3563:
        /*00ec*/ 	.word	0x00000080
        /*00f0*/ 	.word	0x00000001
        /*00f4*/ 	.word	0x00000001


	//----- nvinfo : EIATTR_CRS_STACK_SIZE
	.align		4
.L_3564:
        /*00f8*/ 	.byte	0x04, 0x1e
        /*00fa*/ 	.short	(.L_3566 - .L_3565)
.L_3565:
        /*00fc*/ 	.word	0x00000000
.L_3566:


//--------------------- .nv.info._ZN10layer_norm13ln_fwd_kernelINS_13Kernel_traitsI6__halfffffjLj1024ELj1ELj4ELj1ELj16ENS_18Kernel_traits_baseILj1024ES2_ffffjLj128EEEEELb1ELb1ELb1ELb0EEEvNS_9FwdParamsE --------------------------
	.section	.nv.info._ZN10layer_norm13ln_fwd_kernelINS_13Kernel_traitsI6__halfffffjLj1024ELj1ELj4ELj1ELj16ENS_18Kernel_traits_baseILj1024ES2_ffffjLj128EEEEELb1ELb1ELb1ELb0EEEvNS_9FwdParamsE,"",@"SHT_CUDA_INFO"
	.sectionflags	@""
	.align	4


	//----- nvinfo : EIATTR_CUDA_API_VERSION
	.align		4
        /*0000*/ 	.byte	0x04, 0x37
        /*0002*/ 	.short	(.L_3568 - .L_3567)
.L_3567:
        /*0004*/ 	.word	0x00000082


	//----- nvinfo : EIATTR_SW2861232_WAR
	.align		4
.L_3568:
        /*0008*/ 	.byte	0x01, 0x35
	.zero		2


	//----- nvinfo : EIATTR_PARAM_CBANK
	.align		4
        /*000c*/ 	.byte	0x04, 0x0a
        /*000e*/ 	.short	(.L_3570 - .L_3569)
	.align		4
.L_3569:
        /*0010*/ 	.word	index@(.nv.constant0._ZN10layer_norm13ln_fwd_kernelINS_13Kernel_traitsI6__halfffffjLj1024ELj1ELj4ELj1ELj16ENS_18Kernel_traits_baseILj1024ES2_ffffjLj128EEEEELb1ELb1ELb1ELb0EEEvNS_9FwdParamsE)
        /*0014*/ 	.short	0x0160
        /*0016*/ 	.short	0x00e8


	//----- nvinfo : EIATTR_CBANK_PARAM_SIZE
	.align		4
.L_3570:
        /*0018*/ 	.byte	0x03, 0x19
        /*001a*/ 	.short	0x00e8


	//----- nvinfo : EIATTR_KPARAM_INFO
	.align		4
        /*001c*/ 	.byte	0x04, 0x17
        /*001e*/ 	.short	(.L_3572 - .L_3571)
.L_3571:
        /*0020*/ 	.word	0x00000000
        /*0024*/ 	.short	0x0000
        /*0026*/ 	.short	0x0000
        /*0028*/ 	.byte	0x00, 0xf0, 0xa1, 0x03


	//----- nvinfo : EIATTR_MAXREG_COUNT
	.align		4
.L_3572:
        /*002c*/ 	.byte	0x03, 0x1b
        /*002e*/ 	.short	0x00ff


	//----- nvinfo : EIATTR_ANNOTATIONS
	.align		4
        /*0030*/ 	.byte	0x04, 0x55
        /*0032*/ 	.short	(.L_3574 - .L_3573)


	//   ....[0]....
.L_3573:
        /*0034*/ 	.word	0x00000001
        /*0038*/ 	.byte	0xf0, 0x12, 0x00, 0x00, 0x01, 0x00, 0x00, 0x00, 0xb0, 0x13, 0x00, 0x00, 0x01, 0x00, 0x00, 0x00
        /*0048*/ 	.byte	0x20, 0x21, 0x00, 0x00, 0x01, 0x00, 0x00, 0x00, 0xf0, 0x26, 0x00, 0x00


	//----- nvinfo : EIATTR_MERCURY_ISA_VERSION
	.align		4
.L_3574:
        /*0054*/ 	.byte	0x03, 0x5f
        /*0056*/ 	.short	0x0000


	//----- nvinfo : EIATTR_COOP_GROUP_MASK_REGIDS
	.align		4
        /*0058*/ 	.byte	0x04, 0x29
        /*005a*/ 	.short	(.L_3576 - .L_3575)


	//   ....[0]....
.L_3575:
        /*005c*/ 	.word	0xffffffff


	//   ....[1]....
        /*0060*/ 	.word	0xffffffff


	//   ....[2]....
        /*0064*/ 	.word	0xffffffff


	//   ....[3]....
        /*0068*/ 	.word	0xffffffff


	//   ....[4]....
        /*006c*/ 	.word	0xffffffff


	//   ....[5]....
        /*0070*/ 	.word	0xffffffff


	//   ....[6]....
        /*0074*/ 	.word	0xffffffff


	//   ....[7]....
        /*0078*/ 	.word	0xffffffff


	//   ....[8]....
        /*007c*/ 	.word	0xffffffff


	//   ....[9]....
        /*0080*/ 	.word	0xffffffff


	//   ....[10]....
        /*0084*/ 	.word	0xffffffff


	//   ....[11]....
        /*0088*/ 	.word	0xffffffff


	//   ....[12]....
        /*008c*/ 	.word	0xffffffff


	//   ....[13]....
        /*0090*/ 	.word	0xffffffff


	//   ....[14]....
        /*0094*/ 	.word	0xffffffff


	//   ....[15]....
        /*0098*/ 	.word	0xffffffff


	//   ....[16]....
        /*009c*/ 	.word	0xffffffff


	//   ....[17]....
        /*00a0*/ 	.word	0xffffffff


	//   ....[18]....
        /*00a4*/ 	.word	0xffffffff


	//   ....[19]....
        /*00a8*/ 	.word	0xffffffff


	//----- nvinfo : EIATTR_COOP_GROUP_INSTR_OFFSETS
	.align		4
.L_3576:
        /*00ac*/ 	.byte	0x04, 0x28
        /*00ae*/ 	.short	(.L_3578 - .L_3577)


	//   ....[0]....
.L_3577:
        /*00b0*/ 	.word	0x0000e610


	//   ....[1]....
        /*00b4*/ 	.word	0x0000e660


	//   ....[2]....
        /*00b8*/ 	.word	0x0000e680


	//   ....[3]....
        /*00bc*/ 	.word	0x0000e6a0


	//   ....[4]....
        /*00c0*/ 	.word	0x0000e6c0


	//   ....[5]....
        /*00c4*/ 	.word	0x0000eb10


	//   ....[6]....
        /*00c8*/ 	.word	0x0000eb30


	//   ....[7]....
        /*00cc*/ 	.word	0x0000eb50


	//   ....[8]....
        /*00d0*/ 	.word	0x0000eb70


	//   ....[9]....
        /*00d4*/ 	.word	0x0000eb90


	//   ....[10]....
        /*00d8*/ 	.word	0x0000f7d0


	//   ....[11]....
        /*00dc*/ 	.word	0x0000f830


	//   ....[12]....
        /*00e0*/ 	.word	0x0000f890


	//   ....[13]....
        /*00e4*/ 	.word	0x0000f8f0


	//   ....[14]....
        /*00e8*/ 	.word	0x0000f950


	//   ....[15]....
        /*00ec*/ 	.word	0x0000fe10


	//   ....[16]....
        /*00f0*/ 	.word	0x0000fe80


	//   ....[17]....
        /*00f4*/ 	.word	0x0000fef0


	//   ....[18]....
        /*00f8*/ 	.word	0x0000ff60


	//   ....[19]....
        /*00fc*/ 	.word	0x0000ffc0


	//----- nvinfo : EIATTR_EXIT_INSTR_OFFSETS
	.align		4
.L_3578:
        /*0100*/ 	.byte	0x04, 0x1c
        /*0102*/ 	.short	(.L_3580 - .L_3579)


	//   ....[0]....
.L_3579:
        /*0104*/ 	.word	0x00000e40


	//   ....[1]....
        /*0108*/ 	.word	0x0000f780


	//----- nvinfo : EIATTR_MAX_THREADS
	.align		4
.L_3580:
        /*010c*/ 	.byte	0x04, 0x05
        /*010e*/ 	.short	(.L_3582 - .L_3581)
.L_3581:
        /*0110*/ 	.word	0x00000080
        /*0114*/ 	.word	0x00000001
        /*0118*/ 	.word	0x00000001


	//----- nvinfo : EIATTR_CRS_STACK_SIZE
	.align		4
.L_3582:
        /*011c*/ 	.byte	0x04, 0x1e
        /*011e*/ 	.short	(.L_3584 - .L_3583)
.L_3583:
        /*0120*/ 	.word	0x00000000
.L_3584:


//--------------------- .nv.info._ZN10layer_norm13ln_fwd_kernelINS_13Kernel_traitsI6__halfffffjLj1024ELj1ELj4ELj1ELj16ENS_18Kernel_traits_baseILj1024ES2_ffffjLj128EEEEELb1ELb1ELb1ELb1EEEvNS_9FwdParamsE --------------------------
	.section	.nv.info._ZN10layer_norm13ln_fwd_kernelINS_13Kernel_traitsI6__halfffffjLj1024ELj1ELj4ELj1ELj16ENS_18Kernel_traits_baseILj1024ES2_ffffjLj128EEEEELb1ELb1ELb1ELb1EEEvNS_9FwdParamsE,"",@"SHT_CUDA_INFO"
	.sectionflags	@""
	.align	4


	//----- nvinfo : EIATTR_CUDA_API_VERSION
	.align		4
        /*0000*/ 	.byte	0x04, 0x37
        /*0002*/ 	.short	(.L_3586 - .L_3585)
.L_3585:
        /*0004*/ 	.word	0x00000082


	//----- nvinfo : EIATTR_SW2861232_WAR
	.align		4
.L_3586:
        /*0008*/ 	.byte	0x01, 0x35
	.zero		2


	//----- nvinfo : EIATTR_PARAM_CBANK
	.align		4
        /*000c*/ 	.byte	0x04, 0x0a
        /*000e*/ 	.short	(.L_3588 - .L_3587)
	.align		4
.L_3587:
        /*0010*/ 	.word	index@(.nv.constant0._ZN10layer_norm13ln_fwd_kernelINS_13Kernel_traitsI6__halfffffjLj1024ELj1ELj4ELj1ELj16ENS_18Kernel_traits_baseILj1024ES2_ffffjLj128EEEEELb1ELb1ELb1ELb1EEEvNS_9FwdParamsE)
        /*0014*/ 	.short	0x0160
        /*0016*/ 	.short	0x00e8


	//----- nvinfo : EIATTR_CBANK_PARAM_SIZE
	.align		4
.L_3588:
        /*0018*/ 	.byte	0x03, 0x19
        /*001a*/ 	.short	0x00e8


	//----- nvinfo : EIATTR_KPARAM_INFO
	.align		4
        /*001c*/ 	.byte	0x04, 0x17
        /*001e*/ 	.short	(.L_3590 - .L_3589)
.L_3589:
        /*0020*/ 	.word	0x00000000
        /*0024*/ 	.short	0x0000
        /*0026*/ 	.short	0x0000
        /*0028*/ 	.byte	0x00, 0xf0, 0xa1, 0x03


	//----- nvinfo : EIATTR_MAXREG_COUNT
	.align		4
.L_3590:
        /*002c*/ 	.byte	0x03, 0x1b
        /*002e*/ 	.short	0x00ff


	//----- nvinfo : EIATTR_MERCURY_ISA_VERSION
	.align		4
        /*0030*/ 	.byte	0x03, 0x5f
        /*0032*/ 	.short	0x0000


	//----- nvinfo : EIATTR_COOP_GROUP_MASK_REGIDS
	.align		4
        /*0034*/ 	.byte	0x04, 0x29
        /*0036*/ 	.short	(.L_3592 - .L_3591)


	//   ....[0]....
.L_3591:
        /*0038*/ 	.word	0xffffffff


	//   ....[1]....
        /*003c*/ 	.word	0xffffffff


	//   ....[2]....
        /*0040*/ 	.word	0xffffffff


	//   ....[3]....
        /*0044*/ 	.word	0xffffffff


	//   ....[4]....
        /*0048*/ 	.word	0xffffffff


	//   ....[5]....
        /*004c*/ 	.word	0xffffffff


	//   ....[6]....
        /*0050*/ 	.word	0xffffffff


	//   ....[7]....
        /*0054*/ 	.word	0xffffffff


	//   ....[8]....
        /*0058*/ 	.word	0xffffffff


	//   ....[9]....
        /*005c*/ 	.word	0xffffffff


	//   ....[10]....
        /*0060*/ 	.word	0xffffffff


	//   ....[11]....
        /*0064*/ 	.word	0xffffffff


	//   ....[12]....
        /*0068*/ 	.word	0xffffffff


	//   ....[13]....
        /*006c*/ 	.word	0xffffffff


	//   ....[14]....
        /*0070*/ 	.word	0xffffffff


	//   ....[15]....
        /*0074*/ 	.word	0xffffffff


	//   ....[16]....
        /*0078*/ 	.word	0xffffffff


	//   ....[17]....
        /*007c*/ 	.word	0xffffffff


	//   ....[18]....
        /*0080*/ 	.word	0xffffffff


	//   ....[19]....
        /*0084*/ 	.word	0xffffffff


	//----- nvinfo : EIATTR_COOP_GROUP_INSTR_OFFSETS
	.align		4
.L_3592:
        /*0088*/ 	.byte	0x04, 0x28
        /*008a*/ 	.short	(.L_3594 - .L_3593)


	//   ....[0]....
.L_3593:
        /*008c*/ 	.word	0x0000d960


	//   ....[1]....
        /*0090*/ 	.word	0x0000d990


	//   ....[2]....
        /*0094*/ 	.word	0x0000d9b0


	//   ....[3]....
        /*0098*/ 	.word	0x0000d9d0


	//   ....[4]....
        /*009c*/ 	.word	0x0000d9f0


	//   ....[5]....
        /*00a0*/ 	.word	0x0000de20


	//   ....[6]....
        /*00a4*/ 	.word	0x0000de40


	//   ....[7]....
        /*00a8*/ 	.word	0x0000de60


	//   ....[8]....
        /*00ac*/ 	.word	0x0000de80


	//   ....[9]....
        /*00b0*/ 	.word	0x0000dea0


	//   ....[10]....
        /*00b4*/ 	.word	0x0000e860


	//   ....[11]....
        /*00b8*/ 	.word	0x0000e8c0


	//   ....[12]....
        /*00bc*/ 	.word	0x0000e920


	//   ....[13]....
        /*00c0*/ 	.word	0x0000e980


	//   ....[14]....
        /*00c4*/ 	.word	0x0000e9e0


	//   ....[15]....
        /*00c8*/ 	.word	0x0000ee50


	//   ....[16]....
        /*00cc*/ 	.word	0x0000eeb0


	//   ....[17]....
        /*00d0*/ 	.word	0x0000ef10


	//   ....[18]....
        /*00d4*/ 	.word	0x0000ef70


	//   ....[19]....
        /*00d8*/ 	.word	0x0000efd0


	//----- nvinfo : EIATTR_EXIT_INSTR_OFFSETS
	.align		4
.L_3594:
        /*00dc*/ 	.byte	0x04, 0x1c
        /*00de*/ 	.short	(.L_3596 - .L_3595)


	//   ....[0]....
.L_3595:
        /*00e0*/ 	.word	0x000005d0


	//   ....[1]....
        /*00e4*/ 	.word	0x0000e810


	//----- nvinfo : EIATTR_MAX_THREADS
	.align		4
.L_3596:
        /*00e8*/ 	.byte	0x04, 0x05
        /*00ea*/ 	.short	(.L_3598 - .L_3597)
.L_3597:
        /*00ec*/ 	.word	0x00000080
        /*00f0*/ 	.word	0x00000001
        /*00f4*/ 	.word	0x00000001


	//----- nvinfo : EIATTR_CRS_STACK_SIZE
	.align		4
.L_3598:
        /*00f8*/ 	.byte	0x04, 0x1e
        /*00fa*/ 	.short	(.L_3600 - .L_3599)
.L_3599:
        /*00fc*/ 	.word	0x00000000
.L_3600:


//--------------------- .nv.info._ZN10layer_norm13ln_fwd_kernelINS_13Kernel_traitsIfffffjLj1024ELj1ELj4ELj1ELj16ENS_18Kernel_traits_baseILj1024EfffffjLj128EEEEELb0ELb0ELb0ELb0EEEvNS_9FwdParamsE --------------------------
	.section	.nv.info._ZN10layer_norm13ln_fwd_kernelINS_13Kernel_traitsIfffffjLj1024ELj1ELj4ELj1ELj16ENS_18Kernel_traits_baseILj1024EfffffjLj128EEEEELb0ELb0ELb0ELb0EEEvNS_9FwdParamsE,"",@"SHT_CUDA_INFO"
	.sectionflags	@""
	.align	4


	//----- nvinfo : EIATTR_CUDA_API_VERSION
	.align		4
        /*0000*/ 	.byte	0x04, 0x37
        /*0002*/ 	.short	(.L_3602 - .L_3601)
.L_3601:
        /*0004*/ 	.word	0x00000082


	//----- nvinfo : EIATTR_SW2861232_WAR
	.align		4
.L_3602:
        /*0008*/ 	.byte	0x01, 0x35
	.zero		2


	//----- nvinfo : EIATTR_PARAM_CBANK
	.align		4
        /*000c*/ 	.byte	0x04, 0x0a
        /*000e*/ 	.short	(.L_3604 - .L_3603)
	.align		4
.L_3603:
        /*0010*/ 	.word	index@(.nv.constant0._ZN10layer_norm13ln_fwd_kernelINS_13Kernel_traitsIfffffjLj1024ELj1ELj4ELj1ELj16ENS_18Kernel_traits_baseILj1024EfffffjLj128EEEEELb0ELb0ELb0ELb0EEEvNS_9FwdParamsE)
        /*0014*/ 	.short	0x0160
        /*0016*/ 	.short	0x00e8


	//----- nvinfo : EIATTR_CBANK_PARAM_SIZE
	.align		4
.L_3604:
        /*0018*/ 	.byte	0x03, 0x19
        /*001a*/ 	.short	0x00e8


	//----- nvinfo : EIATTR_KPARAM_INFO
	.align		4
        /*001c*/ 	.byte	0x04, 0x17
        /*001e*/ 	.short	(.L_3606 - .L_3605)
.L_3605:
        /*0020*/ 	.word	0x00000000
        /*0024*/ 	.short	0x0000
        /*0026*/ 	.short	0x0000
        /*0028*/ 	.byte	0x00, 0xf0, 0xa1, 0x03


	//----- nvinfo : EIATTR_MAXREG_COUNT
	.align		4
.L_3606:
        /*002c*/ 	.byte	0x03, 0x1b
        /*002e*/ 	.short	0x00ff


	//----- nvinfo : EIATTR_MERCURY_ISA_VERSION
	.align		4
        /*0030*/ 	.byte	0x03, 0x5f
        /*0032*/ 	.short	0x0000


	//----- nvinfo : EIATTR_COOP_GROUP_MASK_REGIDS
	.align		4
        /*0034*/ 	.byte	0x04, 0x29
        /*0036*/ 	.short	(.L_3608 - .L_3607)


	//   ....[0]....
.L_3607:
        /*0038*/ 	.word	0xffffffff


	//   ....[1]....
        /*003c*/ 	.word	0xffffffff


	//   ....[2]....
        /*0040*/ 	.word	0xffffffff


	//   ....[3]....
        /*0044*/ 	.word	0xffffffff


	//   ....[4]....
        /*0048*/ 	.word	0xffffffff


	//   ....[5]....
        /*004c*/ 	.word	0xffffffff


	//   ....[6]....
        /*0050*/ 	.word	0xffffffff


	//   ....[7]....
        /*0054*/ 	.word	0xffffffff


	//   ....[8]....
        /*0058*/ 	.word	0xffffffff


	//   ....[9]....
        /*005c*/ 	.word	0xffffffff


	//   ....[10]....
        /*0060*/ 	.word	0xffffffff


	//   ....[11]....
        /*0064*/ 	.word	0xffffffff


	//   ....[12]....
        /*0068*/ 	.word	0xffffffff


	//   ....[13]....
        /*006c*/ 	.word	0xffffffff


	//   ....[14]....
        /*0070*/ 	.word	0xffffffff


	//   ....[15]....
        /*0074*/ 	.word	0xffffffff


	//   ....[16]....
        /*0078*/ 	.word	0xffffffff


	//   ....[17]....
        /*007c*/ 	.word	0xffffffff


	//   ....[18]....
        /*0080*/ 	.word	0xffffffff


	//   ....[19]....
        /*0084*/ 	.word	0xffffffff


	//----- nvinfo : EIATTR_COOP_GROUP_INSTR_OFFSETS
	.align		4
.L_3608:
        /*0088*/ 	.byte	0x04, 0x28
        /*008a*/ 	.short	(.L_3610 - .L_3609)


	//   ....[0]....
.L_3609:
        /*008c*/ 	.word	0x000021a0


	//   ....[1]....
        /*0090*/ 	.word	0x000021d0


	//   ....[2]....
        /*0094*/ 	.word	0x00002210


	//   ....[3]....
        /*0098*/ 	.word	0x00002230


	//   ....[4]....
        /*009c*/ 	.word	0x00002250


	//   ....[5]....
        /*00a0*/ 	.word	0x000026c0


	//   ....[6]....
        /*00a4*/ 	.word	0x000026e0


	//   ....[7]....
        /*00a8*/ 	.word	0x00002700


	//   ....[8]....
        /*00ac*/ 	.word	0x00002720


	//   ....[9]....
        /*00b0*/ 	.word	0x00002740


	//   ....[10]....
        /*00b4*/ 	.word	0x000032d0


	//   ....[11]....
        /*00b8*/ 	.word	0x00003350


	//   ....[12]....
        /*00bc*/ 	.word	0x000033b0


	//   ....[13]....
        /*00c0*/ 	.word	0x00003410


	//   ....[14]....
        /*00c4*/ 	.word	0x00003470


	//   ....[15]....
        /*00c8*/ 	.word	0x00003940


	//   ....[16]....
        /*00cc*/ 	.word	0x000039a0


	//   ....[17]....
        /*00d0*/ 	.word	0x00003a00


	//   ....[18]....
        /*00d4*/ 	.word	0x00003a60


	//   ....[19]....
        /*00d8*/ 	.word	0x00003ad0


	//----- nvinfo : EIATTR_EXIT_INSTR_OFFSETS
	.align		4
.L_3610:
        /*00dc*/ 	.byte	0x04, 0x1c
        /*00de*/ 	.short	(.L_3612 - .L_3611)


	//   ....[0]....
.L_3611:
        /*00e0*/ 	.word	0x000008f0


	//   ....[1]....
        /*00e4*/ 	.word	0x00003270


	//----- nvinfo : EIATTR_MAX_THREADS
	.align		4
.L_3612:
        /*00e8*/ 	.byte	0x04, 0x05
        /*00ea*/ 	.short	(.L_3614 - .L_3613)
.L_3613:
        /*00ec*/ 	.word	0x00000080
        /*00f0*/ 	.word	0x00000001
        /*00f4*/ 	.word	0x00000001


	//----- nvinfo : EIATTR_CRS_STACK_SIZE
	.align		4
.L_3614:
        /*00f8*/ 	.byte	0x04, 0x1e
        /*00fa*/ 	.short	(.L_3616 - .L_3615)
.L_3615:
        /*00fc*/ 	.word	0x00000000
.L_3616:


//--------------------- .nv.info._ZN10layer_norm13ln_fwd_kernelINS_13Kernel_traitsIfffffjLj1024ELj1ELj4ELj1ELj16ENS_18Kernel_traits_baseILj1024EfffffjLj128EEEEELb0ELb0ELb0ELb1EEEvNS_9FwdParamsE --------------------------
	.section	.nv.info._ZN10layer_norm13ln_fwd_kernelINS_13Kernel_traitsIfffffjLj1024ELj1ELj4ELj1ELj16ENS_18Kernel_traits_baseILj1024EfffffjLj128EEEEELb0ELb0ELb0ELb1EEEvNS_9FwdParamsE,"",@"SHT_CUDA_INFO"
	.sectionflags	@""
	.align	4


	//----- nvinfo : EIATTR_CUDA_API_VERSION
	.align		4
        /*0000*/ 	.byte	0x04, 0x37
        /*0002*/ 	.short	(.L_3618 - .L_3617)
.L_3617:
        /*0004*/ 	.word	0x00000082


	//----- nvinfo : EIATTR_SW2861232_WAR
	.align		4
.L_3618:
        /*0008*/ 	.byte	0x01, 0x35
	.zero		2


	//----- nvinfo : EIATTR_PARAM_CBANK
	.align		4
        /*000c*/ 	.byte	0x04, 0x0a
        /*000e*/ 	.short	(.L_3620 - .L_3619)
	.align		4
.L_3619:
        /*0010*/ 	.word	index@(.nv.constant0._ZN10layer_norm13ln_fwd_kernelINS_13Kernel_traitsIfffffjLj1024ELj1ELj4ELj1ELj16ENS_18Kernel_traits_baseILj1024EfffffjLj128EEEEELb0ELb0ELb0ELb1EEEvNS_9FwdParamsE)
        /*0014*/ 	.short	0x0160
        /*0016*/ 	.short	0x00e8


	//----- nvinfo : EIATTR_CBANK_PARAM_SIZE
	.align		4
.L_3620:
        /*0018*/ 	.byte	0x03, 0x19
        /*001a*/ 	.short	0x00e8


	//----- nvinfo : EIATTR_KPARAM_INFO
	.align		4
        /*001c*/ 	.byte	0x04, 0x17
        /*001e*/ 	.short	(.L_3622 - .L_3621)
.L_3621:
        /*0020*/ 	.word	0x00000000
        /*0024*/ 	.short	0x0000
        /*0026*/ 	.short	0x0000
        /*0028*/ 	.byte	0x00, 0xf0, 0xa1, 0x03


	//----- nvinfo : EIATTR_MAXREG_COUNT
	.align		4
.L_3622:
        /*002c*/ 	.byte	0x03, 0x1b
        /*002e*/ 	.short	0x00ff


	//----- nvinfo : EIATTR_MERCURY_ISA_VERSION
	.align		4
        /*0030*/ 	.byte	0x03, 0x5f
        /*0032*/ 	.short	0x0000


	//----- nvinfo : EIATTR_COOP_GROUP_MASK_REGIDS
	.align		4
        /*0034*/ 	.byte	0x04, 0x29
        /*0036*/ 	.short	(.L_3624 - .L_3623)


	//   ....[0]....
.L_3623:
        /*0038*/ 	.word	0xffffffff


	//   ....[1]....
        /*003c*/ 	.word	0xffffffff


	//   ....[2]....
        /*0040*/ 	.word	0xffffffff


	//   ....[3]....
        /*0044*/ 	.word	0xffffffff


	//   ....[4]....
        /*0048*/ 	.word	0xffffffff


	//   ....[5]....
        /*004c*/ 	.word	0xffffffff


	//   ....[6]....
        /*0050*/ 	.word	0xffffffff


	//   ....[7]....
        /*0054*/ 	.word	0xffffffff


	//   ....[8]....
        /*0058*/ 	.word	0xffffffff


	//   ....[9]....
        /*005c*/ 	.word	0xffffffff


	//   ....[10]....
        /*0060*/ 	.word	0xffffffff


	//   ....[11]....
        /*0064*/ 	.word	0xffffffff


	//   ....[12]....
        /*0068*/ 	.word	0xffffffff


	//   ....[13]....
        /*006c*/ 	.word	0xffffffff


	//   ....[14]....
        /*0070*/ 	.word	0xffffffff


	//   ....[15]....
        /*0074*/ 	.word	0xffffffff


	//   ....[16]....
        /*0078*/ 	.word	0xffffffff


	//   ....[17]....
        /*007c*/ 	.word	0xffffffff


	//   ....[18]....
        /*0080*/ 	.word	0xffffffff


	//   ....[19]....
        /*0084*/ 	.word	0xffffffff


	//----- nvinfo : EIATTR_COOP_GROUP_INSTR_OFFSETS
	.align		4
.L_3624:
        /*0088*/ 	.byte	0x04, 0x28
        /*008a*/ 	.short	(.L_3626 - .L_3625)


	//   ....[0]....
.L_3625:
        /*008c*/ 	.word	0x000016f0


	//   ....[1]....
        /*0090*/ 	.word	0x00001720


	//   ....[2]....
        /*0094*/ 	.word	0x00001740


	//   ....[3]....
        /*0098*/ 	.word	0x00001760


	//   ....[4]....
        /*009c*/ 	.word	0x00001780


	//   ....[5]....
        /*00a0*/ 	.word	0x00001bb0


	//   ....[6]....
        /*00a4*/ 	.word	0x00001bd0


	//   ....[7]....
        /*00a8*/ 	.word	0x00001bf0


	//   ....[8]....
        /*00ac*/ 	.word	0x00001c10


	//   ....[9]....
        /*00b0*/ 	.word	0x00001c30


	//   ....[10]....
        /*00b4*/ 	.word	0x00002530


	//   ....[11]....
        /*00b8*/ 	.word	0x000025a0


	//   ....[12]....
        /*00bc*/ 	.word	0x00002600


	//   ....[13]....
        /*00c0*/ 	.word	0x00002660


	//   ....[14]....
        /*00c4*/ 	.word	0x000026c0


	//   ....[15]....
        /*00c8*/ 	.word	0x00002b30


	//   ....[16]....
        /*00cc*/ 	.word	0x00002b90


	//   ....[17]....
        /*00d0*/ 	.word	0x00002bf0


	//   ....[18]....
        /*00d4*/ 	.word	0x00002c50


	//   ....[19]....
        /*00d8*/ 	.word	0x00002cb0


	//----- nvinfo : EIATTR_EXIT_INSTR_OFFSETS
	.align		4
.L_3626:
        /*00dc*/ 	.byte	0x04, 0x1c
        /*00de*/ 	.short	(.L_3628 - .L_3627)


	//   ....[0]....
.L_3627:
        /*00e0*/ 	.word	0x00000270


	//   ....[1]....
        /*00e4*/ 	.word	0x000024e0


	//----- nvinfo : EIATTR_MAX_THREADS
	.align		4
.L_3628:
        /*00e8*/ 	.byte	0x04, 0x05
        /*00ea*/ 	.short	(.L_3630 - .L_3629)
.L_3629:
        /*00ec*/ 	.word	0x00000080
        /*00f0*/ 	.word	0x00000001
        /*00f4*/ 	.word	0x00000001


	//----- nvinfo : EIATTR_CRS_STACK_SIZE
	.align		4
.L_3630:
        /*00f8*/ 	.byte	0x04, 0x1e
        /*00fa*/ 	.short	(.L_3632 - .L_3631)
.L_3631:
        /*00fc*/ 	.word	0x00000000
.L_3632:


//--------------------- .nv.info._ZN10layer_norm13ln_fwd_kernelINS_13Kernel_traitsIfffffjLj1024ELj1ELj4ELj1ELj16ENS_18Kernel_traits_baseILj1024EfffffjLj128EEEEELb0ELb0ELb1ELb0EEEvNS_9FwdParamsE --------------------------
	.section	.nv.info._ZN10layer_norm13ln_fwd_kernelINS_13Kernel_traitsIfffffjLj1024ELj1ELj4ELj1ELj16ENS_18Kernel_traits_baseILj1024EfffffjLj128EEEEELb0ELb0ELb1ELb0EEEvNS_9FwdParamsE,"",@"SHT_CUDA_INFO"
	.sectionflags	@""
	.align	4


	//----- nvinfo : EIATTR_CUDA_API_VERSION
	.align		4
        /*0000*/ 	.byte	0x04, 0x37
        /*0002*/ 	.short	(.L_3634 - .L_3633)
.L_3633:
        /*0004*/ 	.word	0x00000082


	//----- nvinfo : EIATTR_SW2861232_WAR
	.align		4
.L_3634:
        /*0008*/ 	.byte	0x01, 0x35
	.zero		2


	//----- nvinfo : EIATTR_PARAM_CBANK
	.align		4
        /*000c*/ 	.byte	0x04, 0x0a
        /*000e*/ 	.short	(.L_3636 - .L_3635)
	.align		4
.L_3635:
        /*0010*/ 	.word	index@(.nv.constant0._ZN10layer_norm13ln_fwd_kernelINS_13Kernel_traitsIfffffjLj1024ELj1ELj4ELj1ELj16ENS_18Kernel_traits_baseILj1024EfffffjLj128EEEEELb0ELb0ELb1ELb0EEEvNS_9FwdParamsE)
        /*0014*/ 	.short	0x0160
        /*0016*/ 	.short	0x00e8


	//----- nvinfo : EIATTR_CBANK_PARAM_SIZE
	.align		4
.L_3636:
        /*0018*/ 	.byte	0x03, 0x19
        /*001a*/ 	.short	0x00e8


	//----- nvinfo : EIATTR_KPARAM_INFO
	.align		4
        /*001c*/ 	.byte	0x04, 0x17
        /*001e*/ 	.short	(.L_3638 - .L_3637)
.L_3637:
        /*0020*/ 	.word	0x00000000
        /*0024*/ 	.short	0x0000
        /*0026*/ 	.short	0x0000
        /*0028*/ 	.byte	0x00, 0xf0, 0xa1, 0x03


	//----- nvinfo : EIATTR_MAXREG_COUNT
	.align		4
.L_3638:
        /*002c*/ 	.byte	0x03, 0x1b
        /*002e*/ 	.short	0x00ff


	//----- nvinfo : EIATTR_MERCURY_ISA_VERSION
	.align		4
        /*0030*/ 	.byte	0x03, 0x5f
        /*0032*/ 	.short	0x0000


	//----- nvinfo : EIATTR_COOP_GROUP_MASK_REGIDS
	.align		4
        /*0034*/ 	.byte	0x04, 0x29
        /*0036*/ 	.short	(.L_3640 - .L_3639)


	//   ....[0]....
.L_3639:
        /*0038*/ 	.word	0xffffffff


	//   ....[1]....
        /*003c*/ 	.word	0xffffffff


	//   ....[2]....
        /*0040*/ 	.word	0xffffffff


	//   ....[3]....
        /*0044*/ 	.word	0xffffffff


	//   ....[4]....
        /*0048*/ 	.word	0xffffffff


	//   ....[5]....
        /*004c*/ 	.word	0xffffffff


	//   ....[6]....
        /*0050*/ 	.word	0xffffffff


	//   ....[7]....
        /*0054*/ 	.word	0xffffffff


	//   ....[8]....
        /*0058*/ 	.word	0xffffffff


	//   ....[9]....
        /*005c*/ 	.word	0xffffffff


	//   ....[10]....
        /*0060*/ 	.word	0xffffffff


	//   ....[11]....
        /*0064*/ 	.word	0xffffffff


	//   ....[12]....
        /*0068*/ 	.word	0xffffffff


	//   ....[13]....
        /*006c*/ 	.word	0xffffffff


	//   ....[14]....
        /*0070*/ 	.word	0xffffffff


	//   ....[15]....
        /*0074*/ 	.word	0xffffffff


	//   ....[16]....
        /*0078*/ 	.word	0xffffffff


	//   ....[17]....
        /*007c*/ 	.word	0xffffffff


	//   ....[18]....
        /*0080*/ 	.word	0xffffffff


	//   ....[19]....
        /*0084*/ 	.word	0xffffffff


	//----- nvinfo : EIATTR_COOP_GROUP_INSTR_OFFSETS
	.align		4
.L_3640:
        /*0088*/ 	.byte	0x04, 0x28
        /*008a*/ 	.short	(.L_3642 - .L_3641)


	//   ....[0]....
.L_3641:
        /*008c*/ 	.word	0x000025b0


	//   ....[1]....
        /*0090*/ 	.word	0x000025e0


	//   ....[2]....
        /*0094*/ 	.word	0x00002620


	//   ....[3]....
        /*0098*/ 	.word	0x00002640


	//   ....[4]....
        /*009c*/ 	.word	0x00002660


	//   ....[5]....
        /*00a0*/ 	.word	0x00002ab0


	//   ....[6]....
        /*00a4*/ 	.word	0x00002ad0


	//   ....[7]....
        /*00a8*/ 	.word	0x00002af0


	//   ....[8]....
        /*00ac*/ 	.word	0x00002b10


	//   ....[9]....
        /*00b0*/ 	.word	0x00002b30


	//   ....[10]....
        /*00b4*/ 	.word	0x00003750


	//   ....[11]....
        /*00b8*/ 	.word	0x000037c0


	//   ....[12]....
        /*00bc*/ 	.word	0x00003820


	//   ....[13]....
        /*00c0*/ 	.word	0x00003880


	//   ....[14]....
        /*00c4*/ 	.word	0x000038e0


	//   ....[15]....
        /*00c8*/ 	.word	0x00003d90


	//   ....[16]....
        /*00cc*/ 	.word	0x00003df0


	//   ....[17]....
        /*00d0*/ 	.word	0x00003e50


	//   ....[18]....
        /*00d4*/ 	.word	0x00003eb0


	//   ....[19]....
        /*00d8*/ 	.word	0x00003f20


	//----- nvinfo : EIATTR_EXIT_INSTR_OFFSETS
	.align		4
.L_3642:
        /*00dc*/ 	.byte	0x04, 0x1c
        /*00de*/ 	.short	(.L_3644 - .L_3643)


	//   ....[0]....
.L_3643:
        /*00e0*/ 	.word	0x000008b0


	//   ....[1]....
        /*00e4*/ 	.word	0x000036f0


	//----- nvinfo : EIATTR_MAX_THREADS
	.align		4
.L_3644:
        /*00e8*/ 	.byte	0x04, 0x05
        /*00ea*/ 	.short	(.L_3646 - .L_3645)
.L_3645:
        /*00ec*/ 	.word	0x00000080
        /*00f0*/ 	.word	0x00000001
        /*00f4*/ 	.word	0x00000001


	//----- nvinfo : EIATTR_CRS_STACK_SIZE
	.align		4
.L_3646:
        /*00f8*/ 	.byte	0x04, 0x1e
        /*00fa*/ 	.short	(.L_3648 - .L_3647)
.L_3647:
        /*00fc*/ 	.word	0x00000000
.L_3648:


//--------------------- .nv.info._ZN10layer_norm13ln_fwd_kernelINS_13Kernel_traitsIfffffjLj1024ELj1ELj4ELj1ELj16ENS_18Kernel_traits_baseILj1024EfffffjLj128EEEEELb0ELb0ELb1ELb1EEEvNS_9FwdParamsE --------------------------
	.section	.nv.info._ZN10layer_norm13ln_fwd_kernelINS_13Kernel_traitsIfffffjLj1024ELj1ELj4ELj1ELj16ENS_18Kernel_traits_baseILj1024EfffffjLj128EEEEELb0ELb0ELb1ELb1EEEvNS_9FwdParamsE,"",@"SHT_CUDA_INFO"
	.sectionflags	@""
	.align	4


	//----- nvinfo : EIATTR_CUDA_API_VERSION
	.align		4
        /*0000*/ 	.byte	0x04, 0x37
        /*0002*/ 	.short	(.L_3650 - .L_3649)
.L_3649:
        /*0004*/ 	.word	0x00000082


	//----- nvinfo : EIATTR_SW2861232_WAR
	.align		4
.L_3650:
        /*0008*/ 	.byte	0x01, 0x35
	.zero		2


	//----- nvinfo : EIATTR_PARAM_CBANK
	.align		4
        /*000c*/ 	.byte	0x04, 0x0a
        /*000e*/ 	.short	(.L_3652 - .L_3651)
	.align		4
.L_3651:
        /*0010*/ 	.word	index@(.nv.constant0._ZN10layer_norm13ln_fwd_kernelINS_13Kernel_traitsIfffffjLj1024ELj1ELj4ELj1ELj16ENS_18Kernel_traits_baseILj1024EfffffjLj128EEEEELb0ELb0ELb1ELb1EEEvNS_9FwdParamsE)
        /*0014*/ 	.short	0x0160
        /*0016*/ 	.short	0x00e8


	//----- nvinfo : EIATTR_CBANK_PARAM_SIZE
	.align		4
.L_3652:
        /*0018*/ 	.byte	0x03, 0x19
        /*001a*/ 	.short	0x00e8


	//----- nvinfo : EIATTR_KPARAM_INFO
	.align		4
        /*001c*/ 	.byte	0x04, 0x17
        /*001e*/ 	.short	(.L_3654 - .L_3653)
.L_3653:
        /*0020*/ 	.word	0x00000000
        /*0024*/ 	.short	0x0000
        /*0026*/ 	.short	0x0000
        /*0028*/ 	.byte	0x00, 0xf0, 0xa1, 0x03


	//----- nvinfo : EIATTR_MAXREG_COUNT
	.align		4
.L_3654:
        /*002c*/ 	.byte	0x03, 0x1b
        /*002e*/ 	.short	0x00ff


	//----- nvinfo : EIATTR_MERCURY_ISA_VERSION
	.align		4
        /*0030*/ 	.byte	0x03, 0x5f
        /*0032*/ 	.short	0x0000


	//----- nvinfo : EIATTR_COOP_GROUP_MASK_REGIDS
	.align		4
        /*0034*/ 	.byte	0x04, 0x29
        /*0036*/ 	.short	(.L_3656 - .L_3655)


	//   ....[0]....
.L_3655:
        /*0038*/ 	.word	0xffffffff


	//   ....[1]....
        /*003c*/ 	.word	0xffffffff


	//   ....[2]....
        /*0040*/ 	.word	0xffffffff


	//   ....[3]....
        /*0044*/ 	.word	0xffffffff


	//   ....[4]....
        /*0048*/ 	.word	0xffffffff


	//   ....[5]....
        /*004c*/ 	.word	0xffffffff


	//   ....[6]....
        /*0050*/ 	.word	0xffffffff


	//   ....[7]....
        /*0054*/ 	.word	0xffffffff


	//   ....[8]....
        /*0058*/ 	.word	0xffffffff


	//   ....[9]....
        /*005c*/ 	.word	0xffffffff


	//   ....[10]....
        /*0060*/ 	.word	0xffffffff


	//   ....[11]....
        /*0064*/ 	.word	0xffffffff


	//   ....[12]....
        /*0068*/ 	.word	0xffffffff


	//   ....[13]....
        /*006c*/ 	.word	0xffffffff


	//   ....[14]....
        /*0070*/ 	.word	0xffffffff


	//   ....[15]....
        /*0074*/ 	.word	0xffffffff


	//   ....[16]....
        /*0078*/ 	.word	0xffffffff


	//   ....[17]....
        /*007c*/ 	.word	0xffffffff


	//   ....[18]....
        /*0080*/ 	.word	0xffffffff


	//   ....[19]....
        /*0084*/ 	.word	0xffffffff


	//----- nvinfo : EIATTR_COOP_GROUP_INSTR_OFFSETS
	.align		4
.L_3656:
        /*0088*/ 	.byte	0x04, 0x28
        /*008a*/ 	.short	(.L_3658 - .L_3657)


	//   ....[0]....
.L_3657:
        /*008c*/ 	.word	0x00001aa0


	//   ....[1]....
        /*0090*/ 	.word	0x00001ad0


	//   ....[2]....
        /*0094*/ 	.word	0x00001af0


	//   ....[3]....
        /*0098*/ 	.word	0x00001b10


	//   ....[4]....
        /*009c*/ 	.word	0x00001b30


	//   ....[5]....
        /*00a0*/ 	.word	0x00001f60


	//   ....[6]....
        /*00a4*/ 	.word	0x00001f80


	//   ....[7]....
        /*00a8*/ 	.word	0x00001fa0


	//   ....[8]....
        /*00ac*/ 	.word	0x00001fc0


	//   ....[9]....
        /*00b0*/ 	.word	0x00001fe0


	//   ....[10]....
        /*00b4*/ 	.word	0x00002990


	//   ....[11]....
        /*00b8*/ 	.word	0x000029f0


	//   ....[12]....
        /*00bc*/ 	.word	0x00002a50


	//   ....[13]....
        /*00c0*/ 	.word	0x00002ab0


	//   ....[14]....
        /*00c4*/ 	.word	0x00002b10


	//   ....[15]....
        /*00c8*/ 	.word	0x00002f80


	//   ....[16]....
        /*00cc*/ 	.word	0x00002fe0


	//   ....[17]....
        /*00d0*/ 	.word	0x00003040


	//   ....[18]....
        /*00d4*/ 	.word	0x000030a0


	//   ....[19]....
        /*00d8*/ 	.word	0x00003100


	//----- nvinfo : EIATTR_EXIT_INSTR_OFFSETS
	.align		4
.L_3658:
        /*00dc*/ 	.byte	0x04, 0x1c
        /*00de*/ 	.short	(.L_3660 - .L_3659)


	//   ....[0]....
.L_3659:
        /*00e0*/ 	.word	0x00000270


	//   ....[1]....
        /*00e4*/ 	.word	0x00002940


	//----- nvinfo : EIATTR_MAX_THREADS
	.align		4
.L_3660:
        /*00e8*/ 	.byte	0x04, 0x05
        /*00ea*/ 	.short	(.L_3662 - .L_3661)
.L_3661:
        /*00ec*/ 	.word	0x00000080
        /*00f0*/ 	.word	0x00000001
        /*00f4*/ 	.word	0x00000001


	//----- nvinfo : EIATTR_CRS_STACK_SIZE
	.align		4
.L_3662:
        /*00f8*/ 	.byte	0x04, 0x1e
        /*00fa*/ 	.short	(.L_3664 - .L_3663)
.L_3663:
        /*00fc*/ 	.word	0x00000000
.L_3664:


//--------------------- .nv.info._ZN10layer_norm13ln_fwd_kernelINS_13Kernel_traitsIfffffjLj1024ELj1ELj4ELj1ELj16ENS_18Kernel_traits_baseILj1024EfffffjLj128EEEEELb0ELb1ELb0ELb0EEEvNS_9FwdParamsE --------------------------
	.section	.nv.info._ZN10layer_norm13ln_fwd_kernelINS_13Kernel_traitsIfffffjLj1024ELj1ELj4ELj1ELj16ENS_18Kernel_traits_baseILj1024EfffffjLj128EEEEELb0ELb1ELb0ELb0EEEvNS_9FwdParamsE,"",@"SHT_CUDA_INFO"
	.sectionflags	@""
	.align	4


	//----- nvinfo : EIATTR_CUDA_API_VERSION
	.align		4
        /*0000*/ 	.byte	0x04, 0x37
        /*0002*/ 	.short	(.L_3666 - .L_3665)
.L_3665:
        /*0004*/ 	.word	0x00000082


	//----- nvinfo : EIATTR_SW2861232_WAR
	.align		4
.L_3666:
        /*0008*/ 	.byte	0x01, 0x35
	.zero		2


	//----- nvinfo : EIATTR_PARAM_CBANK
	.align		4
        /*000c*/ 	.byte	0x04, 0x0a
        /*000e*/ 	.short	(.L_3668 - .L_3667)
	.align		4
.L_3667:
        /*0010*/ 	.word	index@(.nv.constant0._ZN10layer_norm13ln_fwd_kernelINS_13Kernel_traitsIfffffjLj1024ELj1ELj4ELj1ELj16ENS_18Kernel_traits_baseILj1024EfffffjLj128EEEEELb0ELb1ELb0ELb0EEEvNS_9FwdParamsE)
        /*0014*/ 	.short	0x0160
        /*0016*/ 	.short	0x00e8


	//----- nvinfo : EIATTR_CBANK_PARAM_SIZE
	.align		4
.L_3668:
        /*0018*/ 	.byte	0x03, 0x19
        /*001a*/ 	.short	0x00e8


	//----- nvinfo : EIATTR_KPARAM_INFO
	.align		4
        /*001c*/ 	.byte	0x04, 0x17
        /*001e*/ 	.short	(.L_3670 - .L_3669)
.L_3669:
        /*0020*/ 	.word	0x00000000
        /*0024*/ 	.short	0x0000
        /*0026*/ 	.short	0x0000
        /*0028*/ 	.byte	0x00, 0xf0, 0xa1, 0x03


	//----- nvinfo : EIATTR_MAXREG_COUNT
	.align		4
.L_3670:
        /*002c*/ 	.byte	0x03, 0x1b
        /*002e*/ 	.short	0x00ff


	//----- nvinfo : EIATTR_MERCURY_ISA_VERSION
	.align		4
        /*0030*/ 	.byte	0x03, 0x5f
        /*0032*/ 	.short	0x0000


	//----- nvinfo : EIATTR_COOP_GROUP_MASK_REGIDS
	.align		4
        /*0034*/ 	.byte	0x04, 0x29
        /*0036*/ 	.short	(.L_3672 - .L_3671)


	//   ....[0]....
.L_3671:
        /*0038*/ 	.word	0xffffffff


	//   ....[1]....
        /*003c*/ 	.word	0xffffffff


	//   ....[2]....
        /*0040*/ 	.word	0xffffffff


	//   ....[3]....
        /*0044*/ 	.word	0xffffffff


	//   ....[4]....
        /*0048*/ 	.word	0xffffffff


	//   ....[5]....
        /*004c*/ 	.word	0xffffffff


	//   ....[6]....
        /*0050*/ 	.word	0xffffffff


	//   ....[7]....
        /*0054*/ 	.word	0xffffffff


	//   ....[8]....
        /*0058*/ 	.word	0xffffffff


	//   ....[9]....
        /*005c*/ 	.word	0xffffffff


	//   ....[10]....
        /*0060*/ 	.word	0xffffffff


	//   ....[11]....
        /*0064*/ 	.word	0xffffffff


	//   ....[12]....
        /*0068*/ 	.word	0xffffffff


	//   ....[13]....
        /*006c*/ 	.word	0xffffffff


	//   ....[14]....
        /*0070*/ 	.word	0xffffffff


	//   ....[15]....
        /*0074*/ 	.word	0xffffffff


	//   ....[16]....
        /*0078*/ 	.word	0xffffffff


	//   ....[17]....
        /*007c*/ 	.word	0xffffffff


	//   ....[18]....
        /*0080*/ 	.word	0xffffffff


	//   ....[19]....
        /*0084*/ 	.word	0xffffffff


	//----- nvinfo : EIATTR_COOP_GROUP_INSTR_OFFSETS
	.align		4
.L_3672:
        /*0088*/ 	.byte	0x04, 0x28
        /*008a*/ 	.short	(.L_3674 - .L_3673)


	//   ....[0]....
.L_3673:
        /*008c*/ 	.word	0x00001cd0


	//   ....[1]....
        /*0090*/ 	.word	0x00001d00


	//   ....[2]....
        /*0094*/ 	.word	0x00001d40


	//   ....[3]....
        /*0098*/ 	.word	0x00001d60


	//   ....[4]....
        /*009c*/ 	.word	0x00001d80


	//   ....[5]....
        /*00a0*/ 	.word	0x000021e0


	//   ....[6]....
        /*00a4*/ 	.word	0x00002200


	//   ....[7]....
        /*00a8*/ 	.word	0x00002220


	//   ....[8]....
        /*00ac*/ 	.word	0x00002240


	//   ....[9]....
        /*00b0*/ 	.word	0x00002260


	//   ....[10]....
        /*00b4*/ 	.word	0x00002df0


	//   ....[11]....
        /*00b8*/ 	.word	0x00002e70


	//   ....[12]....
        /*00bc*/ 	.word	0x00002ed0


	//   ....[13]....
        /*00c0*/ 	.word	0x00002f30


	//   ....[14]....
        /*00c4*/ 	.word	0x00002f90


	//   ....[15]....
        /*00c8*/ 	.word	0x00003450


	//   ....[16]....
        /*00cc*/ 	.word	0x000034b0


	//   ....[17]....
        /*00d0*/ 	.word	0x00003510


	//   ....[18]....
        /*00d4*/ 	.word	0x00003570


	//   ....[19]....
        /*00d8*/ 	.word	0x000035e0


	//----- nvinfo : EIATTR_EXIT_INSTR_OFFSETS
	.align		4
.L_3674:
        /*00dc*/ 	.byte	0x04, 0x1c
        /*00de*/ 	.short	(.L_3676 - .L_3675)


	//   ....[0]....
.L_3675:
        /*00e0*/ 	.word	0x00000a30


	//   ....[1]....
        /*00e4*/ 	.word	0x00002d90


	//----- nvinfo : EIATTR_MAX_THREADS
	.align		4
.L_3676:
        /*00e8*/ 	.byte	0x04, 0x05
        /*00ea*/ 	.short	(.L_3678 - .L_3677)
.L_3677:
        /*00ec*/ 	.word	0x00000080
        /*00f0*/ 	.word	0x00000001
        /*00f4*/ 	.word	0x00000001


	//----- nvinfo : EIATTR_CRS_STACK_SIZE
	.align		4
.L_3678:
        /*00f8*/ 	.byte	0x04, 0x1e
        /*00fa*/ 	.short	(.L_3680 - .L_3679)
.L_3679:
        /*00fc*/ 	.word	0x00000000
.L_3680:


//--------------------- .nv.info._ZN10layer_norm13ln_fwd_kernelINS_13Kernel_traitsIfffffjLj1024ELj1ELj4ELj1ELj16ENS_18Kernel_traits_baseILj1024EfffffjLj128EEEEELb0ELb1ELb0ELb1EEEvNS_9FwdParamsE --------------------------
	.section	.nv.info._ZN10layer_norm13ln_fwd_kernelINS_13Kernel_traitsIfffffjLj1024ELj1ELj4ELj1ELj16ENS_18Kernel_traits_baseILj1024EfffffjLj128EEEEELb0ELb1ELb0ELb1EEEvNS_9FwdParamsE,"",@"SHT_CUDA_INFO"
	.sectionflags	@""
	.align	4


	//----- nvinfo : EIATTR_CUDA_API_VERSION
	.align		4
        /*0000*/ 	.byte	0x04, 0x37
        /*0002*/ 	.short	(.L_3682 - .L_3681)
.L_3681:
        /*0004*/ 	.word	0x00000082


	//----- nvinfo : EIATTR_SW2861232_WAR
	.align		4
.L_3682:
        /*0008*/ 	.byte	0x01, 0x35
	.zero		2


	//----- nvinfo : EIATTR_PARAM_CBANK
	.align		4
        /*000c*/ 	.byte	0x04, 0x0a
        /*000e*/ 	.short	(.L_3684 - .L_3683)
	.align		4
.L_3683:
        /*0010*/ 	.word	index@(.nv.constant0._ZN10layer_norm13ln_fwd_kernelINS_13Kernel_traitsIfffffjLj1024ELj1ELj4ELj1ELj16ENS_18Kernel_traits_baseILj1024EfffffjLj128EEEEELb0ELb1ELb0ELb1EEEvNS_9FwdParamsE)
        /*0014*/ 	.short	0x0160
        /*0016*/ 	.short	0x00e8


	//----- nvinfo : EIATTR_CBANK_PARAM_SIZE
	.align		4
.L_3684:
        /*0018*/ 	.byte	0x03, 0x19
        /*001a*/ 	.short	0x00e8


	//----- nvinfo : EIATTR_KPARAM_INFO
	.align		4
        /*001c*/ 	.byte	0x04, 0x17
        /*001e*/ 	.short	(.L_3686 - .L_3685)
.L_3685:
        /*0020*/ 	.word	0x00000000
        /*0024*/ 	.short	0x0000
        /*0026*/ 	.short	0x0000
        /*0028*/ 	.byte	0x00, 0xf0, 0xa1, 0x03


	//----- nvinfo : EIATTR_MAXREG_COUNT
	.align		4
.L_3686:
        /*002c*/ 	.byte	0x03, 0x1b
        /*002e*/ 	.short	0x00ff


	//----- nvinfo : EIATTR_MERCURY_ISA_VERSION
	.align		4
        /*0030*/ 	.byte	0x03, 0x5f
        /*0032*/ 	.short	0x0000


	//----- nvinfo : EIATTR_COOP_GROUP_MASK_REGIDS
	.align		4
        /*0034*/ 	.byte	0x04, 0x29
        /*0036*/ 	.short	(.L_3688 - .L_3687)


	//   ....[0]....
.L_3687:
        /*0038*/ 	.word	0xffffffff


	//   ....[1]....
        /*003c*/ 	.word	0xffffffff


	//   ....[2]....
        /*0040*/ 	.word	0xffffffff


	//   ....[3]....
        /*0044*/ 	.word	0xffffffff


	//   ....[4]....
        /*0048*/ 	.word	0xffffffff


	//   ....[5]....
        /*004c*/ 	.word	0xffffffff


	//   ....[6]....
        /*0050*/ 	.word	0xffffffff


	//   ....[7]....
        /*0054*/ 	.word	0xffffffff


	//   ....[8]....
        /*0058*/ 	.word	0xffffffff


	//   ....[9]....
        /*005c*/ 	.word	0xffffffff


	//   ....[10]....
        /*0060*/ 	.word	0xffffffff


	//   ....[11]....
        /*0064*/ 	.word	0xffffffff


	//   ....[12]....
        /*0068*/ 	.word	0xffffffff


	//   ....[13]....
        /*006c*/ 	.word	0xffffffff


	//   ....[14]....
        /*0070*/ 	.word	0xffffffff


	//   ....[15]....
        /*0074*/ 	.word	0xffffffff


	//   ....[16]....
        /*0078*/ 	.word	0xffffffff


	//   ....[17]....
        /*007c*/ 	.word	0xffffffff


	//   ....[18]....
        /*0080*/ 	.word	0xffffffff


	//   ....[19]....
        /*0084*/ 	.word	0xffffffff


	//----- nvinfo : EIATTR_COOP_GROUP_INSTR_OFFSETS
	.align		4
.L_3688:
        /*0088*/ 	.byte	0x04, 0x28
        /*008a*/ 	.short	(.L_3690 - .L_3689)


	//   ....[0]....
.L_3689:
        /*008c*/ 	.word	0x00001250


	//   ....[1]....
        /*0090*/ 	.word	0x00001280


	//   ....[2]....
        /*0094*/ 	.word	0x000012a0


	//   ....[3]....
        /*0098*/ 	.word	0x000012c0


	//   ....[4]....
        /*009c*/ 	.word	0x000012e0


	//   ....[5]....
        /*00a0*/ 	.word	0x00001710


	//   ....[6]....
        /*00a4*/ 	.word	0x00001730


	//   ....[7]....
        /*00a8*/ 	.word	0x00001750


	//   ....[8]....
        /*00ac*/ 	.word	0x00001770


	//   ....[9]....
        /*00b0*/ 	.word	0x00001790


	//   ....[10]....
        /*00b4*/ 	.word	0x00002020


	//   ....[11]....
        /*00b8*/ 	.word	0x00002090


	//   ....[12]....
        /*00bc*/ 	.word	0x000020f0


	//   ....[13]....
        /*00c0*/ 	.word	0x00002150


	//   ....[14]....
        /*00c4*/ 	.word	0x000021b0


	//   ....[15]....
        /*00c8*/ 	.word	0x00002620


	//   ....[16]....
        /*00cc*/ 	.word	0x00002680


	//   ....[17]....
        /*00d0*/ 	.word	0x000026e0


	//   ....[18]....
        /*00d4*/ 	.word	0x00002740


	//   ....[19]....
        /*00d8*/ 	.word	0x000027a0


	//----- nvinfo : EIATTR_EXIT_INSTR_OFFSETS
	.align		4
.L_3690:
        /*00dc*/ 	.byte	0x04, 0x1c
        /*00de*/ 	.short	(.L_3692 - .L_3691)


	//   ....[0]....
.L_3691:
        /*00e0*/ 	.word	0x000002a0


	//   ....[1]....
        /*00e4*/ 	.word	0x00001fd0


	//----- nvinfo : EIATTR_MAX_THREADS
	.align		4
.L_3692:
        /*00e8*/ 	.byte	0x04, 0x05
        /*00ea*/ 	.short	(.L_3694 - .L_3693)
.L_3693:
        /*00ec*/ 	.word	0x00000080
        /*00f0*/ 	.word	0x00000001
        /*00f4*/ 	.word	0x00000001


	//----- nvinfo : EIATTR_CRS_STACK_SIZE
	.align		4
.L_3694:
        /*00f8*/ 	.byte	0x04, 0x1e
        /*00fa*/ 	.short	(.L_3696 - .L_3695)
.L_3695:
        /*00fc*/ 	.word	0x00000000
.L_3696:


//--------------------- .nv.info._ZN10layer_norm13ln_fwd_kernelINS_13Kernel_traitsIfffffjLj1024ELj1ELj4ELj1ELj16ENS_18Kernel_traits_baseILj1024EfffffjLj128EEEEELb0ELb1ELb1ELb0EEEvNS_9FwdParamsE --------------------------
	.section	.nv.info._ZN10layer_norm13ln_fwd_kernelINS_13Kernel_traitsIfffffjLj1024ELj1ELj4ELj1ELj16ENS_18Kernel_traits_baseILj1024EfffffjLj128EEEEELb0ELb1ELb1ELb0EEEvNS_9FwdParamsE,"",@"SHT_CUDA_INFO"
	.sectionflags	@""
	.align	4


	//----- nvinfo : EIATTR_CUDA_API_VERSION
	.align		4
        /*0000*/ 	.byte	0x04, 0x37
        /*0002*/ 	.short	(.L_3698 - .L_3697)
.L_3697:
        /*0004*/ 	.word	0x00000082


	//----- nvinfo : EIATTR_SW2861232_WAR
	.align		4
.L_3698:
        /*0008*/ 	.byte	0x01, 0x35
	.zero		2


	//----- nvinfo : EIATTR_PARAM_CBANK
	.align		4
        /*000c*/ 	.byte	0x04, 0x0a
        /*000e*/ 	.short	(.L_3700 - .L_3699)
	.align		4
.L_3699:
        /*0010*/ 	.word	index@(.nv.constant0._ZN10layer_norm13ln_fwd_kernelINS_13Kernel_traitsIfffffjLj1024ELj1ELj4ELj1ELj16ENS_18Kernel_traits_baseILj1024EfffffjLj128EEEEELb0ELb1ELb1ELb0EEEvNS_9FwdParamsE)
        /*0014*/ 	.short	0x0160
        /*0016*/ 	.short	0x00e8


	//----- nvinfo : EIATTR_CBANK_PARAM_SIZE
	.align		4
.L_3700:
        /*0018*/ 	.byte	0x03, 0x19
        /*001a*/ 	.short	0x00e8


	//----- nvinfo : EIATTR_KPARAM_INFO
	.align		4
        /*001c*/ 	.byte	0x04, 0x17
        /*001e*/ 	.short	(.L_3702 - .L_3701)
.L_3701:
        /*0020*/ 	.word	0x00000000
        /*0024*/ 	.short	0x0000
        /*0026*/ 	.short	0x0000
        /*0028*/ 	.byte	0x00, 0xf0, 0xa1, 0x03


	//----- nvinfo : EIATTR_MAXREG_COUNT
	.align		4
.L_3702:
        /*002c*/ 	.byte	0x03, 0x1b
        /*002e*/ 	.short	0x00ff


	//----- nvinfo : EIATTR_MERCURY_ISA_VERSION
	.align		4
        /*0030*/ 	.byte	0x03, 0x5f
        /*0032*/ 	.short	0x0000


	//----- nvinfo : EIATTR_COOP_GROUP_MASK_REGIDS
	.align		4
        /*0034*/ 	.byte	0x04, 0x29
        /*0036*/ 	.short	(.L_3704 - .L_3703)


	//   ....[0]....
.L_3703:
        /*0038*/ 	.word	0xffffffff


	//   ....[1]....
        /*003c*/ 	.word	0xffffffff


	//   ....[2]....
        /*0040*/ 	.word	0xffffffff


	//   ....[3]....
        /*0044*/ 	.word	0xffffffff


	//   ....[4]....
        /*0048*/ 	.word	0xffffffff


	//   ....[5]....
        /*004c*/ 	.word	0xffffffff


	//   ....[6]....
        /*0050*/ 	.word	0xffffffff


	//   ....[7]....
        /*0054*/ 	.word	0xffffffff


	//   ....[8]....
        /*0058*/ 	.word	0xffffffff


	//   ....[9]....
        /*005c*/ 	.word	0xffffffff


	//   ....[10]....
        /*0060*/ 	.word	0xffffffff


	//   ....[11]....
        /*0064*/ 	.word	0xffffffff


	//   ....[12]....
        /*0068*/ 	.word	0xffffffff


	//   ....[13]....
        /*006c*/ 	.word	0xffffffff


	//   ....[14]....
        /*0070*/ 	.word	0xffffffff


	//   ....[15]....
        /*0074*/ 	.word	0xffffffff


	//   ....[16]....
        /*0078*/ 	.word	0xffffffff


	//   ....[17]....
        /*007c*/ 	.word	0xffffffff


	//   ....[18]....
        /*0080*/ 	.word	0xffffffff


	//   ....[19]....
        /*0084*/ 	.word	0xffffffff


	//----- nvinfo : EIATTR_COOP_GROUP_INSTR_OFFSETS
	.align		4
.L_3704:
        /*0088*/ 	.byte	0x04, 0x28
        /*008a*/ 	.short	(.L_3706 - .L_3705)


	//   ....[0]....
.L_3705:
        /*008c*/ 	.word	0x00002940


	//   ....[1]....
        /*0090*/ 	.word	0x00002970


	//   ....[2]....
        /*0094*/ 	.word	0x000029b0


	//   ....[3]....
        /*0098*/ 	.word	0x000029d0


	//   ....[4]....
        /*009c*/ 	.word	0x000029f0


	//   ....[5]....
        /*00a0*/ 	.word	0x00002e40


	//   ....[6]....
        /*00a4*/ 	.word	0x00002e60


	//   ....[7]....
        /*00a8*/ 	.word	0x00002e80


	//   ....[8]....
        /*00ac*/ 	.word	0x00002ea0


	//   ....[9]....
        /*00b0*/ 	.word	0x00002ec0


	//   ....[10]....
        /*00b4*/ 	.word	0x00003ad0


	//   ....[11]....
        /*00b8*/ 	.word	0x00003b40


	//   ....[12]....
        /*00bc*/ 	.word	0x00003ba0


	//   ....[13]....
        /*00c0*/ 	.word	0x00003c00


	//   ....[14]....
        /*00c4*/ 	.word	0x00003c60


	//   ....[15]....
        /*00c8*/ 	.word	0x00004110


	//   ....[16]....
        /*00cc*/ 	.word	0x00004170


	//   ....[17]....
        /*00d0*/ 	.word	0x000041d0


	//   ....[18]....
        /*00d4*/ 	.word	0x00004230


	//   ....[19]....
        /*00d8*/ 	.word	0x000042a0


	//----- nvinfo : EIATTR_EXIT_INSTR_OFFSETS
	.align		4
.L_3706:
        /*00dc*/ 	.byte	0x04, 0x1c
        /*00de*/ 	.short	(.L_3708 - .L_3707)


	//   ....[0]....
.L_3707:
        /*00e0*/ 	.word	0x00000a30


	//   ....[1]....
        /*00e4*/ 	.word	0x00003a80


	//----- nvinfo : EIATTR_MAX_THREADS
	.align		4
.L_3708:
        /*00e8*/ 	.byte	0x04, 0x05
        /*00ea*/ 	.short	(.L_3710 - .L_3709)
.L_3709:
        /*00ec*/ 	.word	0x00000080
        /*00f0*/ 	.word	0x00000001
        /*00f4*/ 	.word	0x00000001


	//----- nvinfo : EIATTR_CRS_STACK_SIZE
	.align		4
.L_3710:
        /*00f8*/ 	.byte	0x04, 0x1e
        /*00fa*/ 	.short	(.L_3712 - .L_3711)
.L_3711:
        /*00fc*/ 	.word	0x00000000
.L_3712:


//--------------------- .nv.info._ZN10layer_norm13ln_fwd_kernelINS_13Kernel_traitsIfffffjLj1024ELj1ELj4ELj1ELj16ENS_18Kernel_traits_baseILj1024EfffffjLj128EEEEELb0ELb1ELb1ELb1EEEvNS_9FwdParamsE --------------------------
	.section	.nv.info._ZN10layer_norm13ln_fwd_kernelINS_13Kernel_traitsIfffffjLj1024ELj1ELj4ELj1ELj16ENS_18Kernel_traits_baseILj1024EfffffjLj128EEEEELb0ELb1ELb1ELb1EEEvNS_9FwdParamsE,"",@"SHT_CUDA_INFO"
	.sectionflags	@""
	.align	4


	//----- nvinfo : EIATTR_CUDA_API_VERSION
	.align		4
        /*0000*/ 	.byte	0x04, 0x37
        /*0002*/ 	.short	(.L_3714 - .L_3713)
.L_3713:
        /*0004*/ 	.word	0x00000082


	//----- nvinfo : EIATTR_SW2861232_WAR
	.align		4
.L_3714:
        /*0008*/ 	.byte	0x01, 0x35
	.zero		2


	//----- nvinfo : EIATTR_PARAM_CBANK
	.align		4
        /*000c*/ 	.byte	0x04, 0x0a
        /*000e*/ 	.short	(.L_3716 - .L_3715)
	.align		4
.L_3715:
        /*0010*/ 	.word	index@(.nv.constant0._ZN10layer_norm13ln_fwd_kernelINS_13Kernel_traitsIfffffjLj1024ELj1ELj4ELj1ELj16ENS_18Kernel_traits_baseILj1024EfffffjLj128EEEEELb0ELb1ELb1ELb1EEEvNS_9FwdParamsE)
        /*0014*/ 	.short	0x0160
        /*0016*/ 	.short	0x00e8


	//----- nvinfo : EIATTR_CBANK_PARAM_SIZE
	.align		4
.L_3716:
        /*0018*/ 	.byte	0x03, 0x19
        /*001a*/ 	.short	0x00e8


	//----- nvinfo : EIATTR_KPARAM_INFO
	.align		4
        /*001c*/ 	.byte	0x04, 0x17
        /*001e*/ 	.short	(.L_3718 - .L_3717)
.L_3717:
        /*0020*/ 	.word	0x00000000
        /*0024*/ 	.short	0x0000
        /*0026*/ 	.short	0x0000
        /*0028*/ 	.byte	0x00, 0xf0, 0xa1, 0x03


	//----- nvinfo : EIATTR_MAXREG_COUNT
	.align		4
.L_3718:
        /*002c*/ 	.byte	0x03, 0x1b
        /*002e*/ 	.short	0x00ff


	//----- nvinfo : EIATTR_MERCURY_ISA_VERSION
	.align		4
        /*0030*/ 	.byte	0x03, 0x5f
        /*0032*/ 	.short	0x0000


	//----- nvinfo : EIATTR_COOP_GROUP_MASK_REGIDS
	.align		4
        /*0034*/ 	.byte	0x04, 0x29
        /*0036*/ 	.short	(.L_3720 - .L_3719)


	//   ....[0]....
.L_3719:
        /*0038*/ 	.word	0xffffffff


	//   ....[1]....
        /*003c*/ 	.word	0xffffffff


	//   ....[2]....
        /*0040*/ 	.word	0xffffffff


	//   ....[3]....
        /*0044*/ 	.word	0xffffffff


	//   ....[4]....
        /*0048*/ 	.word	0xffffffff


	//   ....[5]....
        /*004c*/ 	.word	0xffffffff


	//   ....[6]....
        /*0050*/ 	.word	0xffffffff


	//   ....[7]....
        /*0054*/ 	.word	0xffffffff


	//   ....[8]....
        /*0058*/ 	.word	0xffffffff


	//   ....[9]....
        /*005c*/ 	.word	0xffffffff


	//   ....[10]....
        /*0060*/ 	.word	0xffffffff


	//   ....[11]....
        /*0064*/ 	.word	0xffffffff


	//   ....[12]....
        /*0068*/ 	.word	0xffffffff


	//   ....[13]....
        /*006c*/ 	.word	0xffffffff


	//   ....[14]....
        /*0070*/ 	.word	0xffffffff


	//   ....[15]....
        /*0074*/ 	.word	0xffffffff


	//   ....[16]....
        /*0078*/ 	.word	0xffffffff


	//   ....[17]....
        /*007c*/ 	.word	0xffffffff


	//   ....[18]....
        /*0080*/ 	.word	0xffffffff


	//   ....[19]....
        /*0084*/ 	.word	0xffffffff


	//----- nvinfo : EIATTR_COOP_GROUP_INSTR_OFFSETS
	.align		4
.L_3720:
        /*0088*/ 	.byte	0x04, 0x28
        /*008a*/ 	.short	(.L_3722 - .L_3721)


	//   ....[0]....
.L_3721:
        /*008c*/ 	.word	0x00001d40


	//   ....[1]....
        /*0090*/ 	.word	0x00001d70


	//   ....[2]....
        /*0094*/ 	.word	0x00001d90


	//   ....[3]....
        /*0098*/ 	.word	0x00001db0


	//   ....[4]....
        /*009c*/ 	.word	0x00001dd0


	//   ....[5]....
        /*00a0*/ 	.word	0x00002200


	//   ....[6]....
        /*00a4*/ 	.word	0x00002220


	//   ....[7]....
        /*00a8*/ 	.word	0x00002240


	//   ....[8]....
        /*00ac*/ 	.word	0x00002260


	//   ....[9]....
        /*00b0*/ 	.word	0x00002280


	//   ....[10]....
        /*00b4*/ 	.word	0x00002c30


	//   ....[11]....
        /*00b8*/ 	.word	0x00002c90


	//   ....[12]....
        /*00bc*/ 	.word	0x00002cf0


	//   ....[13]....
        /*00c0*/ 	.word	0x00002d50


	//   ....[14]....
        /*00c4*/ 	.word	0x00002db0


	//   ....[15]....
        /*00c8*/ 	.word	0x00003220


	//   ....[16]....
        /*00cc*/ 	.word	0x00003280


	//   ....[17]....
        /*00d0*/ 	.word	0x000032e0


	//   ....[18]....
        /*00d4*/ 	.word	0x00003340


	//   ....[19]....
        /*00d8*/ 	.word	0x000033a0


	//----- nvinfo : EIATTR_EXIT_INSTR_OFFSETS
	.align		4
.L_3722:
        /*00dc*/ 	.byte	0x04, 0x1c
        /*00de*/ 	.short	(.L_3724 - .L_3723)


	//   ....[0]....
.L_3723:
        /*00e0*/ 	.word	0x000002a0


	//   ....[1]....
        /*00e4*/ 	.word	0x00002be0


	//----- nvinfo : EIATTR_MAX_THREADS
	.align		4
.L_3724:
        /*00e8*/ 	.byte	0x04, 0x05
        /*00ea*/ 	.short	(.L_3726 - .L_3725)
.L_3725:
        /*00ec*/ 	.word	0x00000080
        /*00f0*/ 	.word	0x00000001
        /*00f4*/ 	.word	0x00000001


	//----- nvinfo : EIATTR_CRS_STACK_SIZE
	.align		4
.L_3726:
        /*00f8*/ 	.byte	0x04, 0x1e
        /*00fa*/ 	.short	(.L_3728 - .L_3727)
.L_3727:
        /*00fc*/ 	.word	0x00000000
.L_3728:


//--------------------- .nv.info._ZN10layer_norm13ln_fwd_kernelINS_13Kernel_traitsIfffffjLj1024ELj1ELj4ELj1ELj16ENS_18Kernel_traits_baseILj1024EfffffjLj128EEEEELb1ELb0ELb0ELb0EEEvNS_9FwdParamsE --------------------------
	.section	.nv.info._ZN10layer_norm13ln_fwd_kernelINS_13Kernel_traitsIfffffjLj1024ELj1ELj4ELj1ELj16ENS_18Kernel_traits_baseILj1024EfffffjLj128EEEEELb1ELb0ELb0ELb0EEEvNS_9FwdParamsE,"",@"SHT_CUDA_INFO"
	.sectionflags	@""
	.align	4


	//----- nvinfo : EIATTR_CUDA_API_VERSION
	.align		4
        /*0000*/ 	.byte	0x04, 0x37
        /*0002*/ 	.short	(.L_3730 - .L_3729)
.L_3729:
        /*0004*/ 	.word	0x00000082


	//----- nvinfo : EIATTR_SW2861232_WAR
	.align		4
.L_3730:
        /*0008*/ 	.byte	0x01, 0x35
	.zero		2


	//----- nvinfo : EIATTR_PARAM_CBANK
	.align		4
        /*000c*/ 	.byte	0x04, 0x0a
        /*000e*/ 	.short	(.L_3732 - .L_3731)
	.align		4
.L_3731:
        /*0010*/ 	.word	index@(.nv.constant0._ZN10layer_norm13ln_fwd_kernelINS_13Kernel_traitsIfffffjLj1024ELj1ELj4ELj1ELj16ENS_18Kernel_traits_baseILj1024EfffffjLj128EEEEELb1ELb0ELb0ELb0EEEvNS_9FwdParamsE)
        /*0014*/ 	.short	0x0160
        /*0016*/ 	.short	0x00e8


	//----- nvinfo : EIATTR_CBANK_PARAM_SIZE
	.align		4
.L_3732:
        /*0018*/ 	.byte	0x03, 0x19
        /*001a*/ 	.short	0x00e8


	//----- nvinfo : EIATTR_KPARAM_INFO
	.align		4
        /*001c*/ 	.byte	0x04, 0x17
        /*001e*/ 	.short	(.L_3734 - .L_3733)
.L_3733:
        /*0020*/ 	.word	0x00000000
        /*0024*/ 	.short	0x0000
        /*0026*/ 	.short	0x0000
        /*0028*/ 	.byte	0x00, 0xf0, 0xa1, 0x03


	//----- nvinfo : EIATTR_MAXREG_COUNT
	.align		4
.L_3734:
        /*002c*/ 	.byte	0x03, 0x1b
        /*002e*/ 	.short	0x00ff


	//----- nvinfo : EIATTR_MERCURY_ISA_VERSION
	.align		4
        /*0030*/ 	.byte	0x03, 0x5f
        /*0032*/ 	.short	0x0000


	//----- nvinfo : EIATTR_COOP_GROUP_MASK_REGIDS
	.align		4
        /*0034*/ 	.byte	0x04, 0x29
        /*0036*/ 	.short	(.L_3736 - .L_3735)


	//   ....[0]....
.L_3735:
        /*0038*/ 	.word	0xffffffff


	//   ....[1]....
        /*003c*/ 	.word	0xffffffff


	//   ....[2]....
        /*0040*/ 	.word	0xffffffff


	//   ....[3]....
        /*0044*/ 	.word	0xffffffff


	//   ....[4]....
        /*0048*/ 	.word	0xffffffff


	//   ....[5]....
        /*004c*/ 	.word	0xffffffff


	//   ....[6]....
        /*0050*/ 	.word	0xffffffff


	//   ....[7]....
        /*0054*/ 	.word	0xffffffff


	//   ....[8]....
        /*0058*/ 	.word	0xffffffff


	//   ....[9]....
        /*005c*/ 	.word	0xffffffff


	//   ....[10]....
        /*0060*/ 	.word	0xffffffff


	//   ....[11]....
        /*0064*/ 	.word	0xffffffff


	//   ....[12]....
        /*0068*/ 	.word	0xffffffff


	//   ....[13]....
        /*006c*/ 	.word	0xffffffff


	//   ....[14]....
        /*0070*/ 	.word	0xffffffff


	//   ....[15]....
        /*0074*/ 	.word	0xffffffff


	//   ....[16]....
        /*0078*/ 	.word	0xffffffff


	//   ....[17]....
        /*007c*/ 	.word	0xffffffff


	//   ....[18]....
        /*0080*/ 	.word	0xffffffff


	//   ....[19]....
        /*0084*/ 	.word	0xffffffff


	//----- nvinfo : EIATTR_COOP_GROUP_INSTR_OFFSETS
	.align		4
.L_3736:
        /*0088*/ 	.byte	0x04, 0x28
        /*008a*/ 	.short	(.L_3738 - .L_3737)


	//   ....[0]....
.L_3737:
        /*008c*/ 	.word	0x0000c250


	//   ....[1]....
        /*0090*/ 	.word	0x0000c280


	//   ....[2]....
        /*0094*/ 	.word	0x0000c2e0


	//   ....[3]....
        /*0098*/ 	.word	0x0000c300


	//   ....[4]....
        /*009c*/ 	.word	0x0000c320


	//   ....[5]....
        /*00a0*/ 	.word	0x0000c780


	//   ....[6]....
        /*00a4*/ 	.word	0x0000c7a0


	//   ....[7]....
        /*00a8*/ 	.word	0x0000c7c0


	//   ....[8]....
        /*00ac*/ 	.word	0x0000c7e0


	//   ....[9]....
        /*00b0*/ 	.word	0x0000c800


	//   ....[10]....
        /*00b4*/ 	.word	0x0000d390


	//   ....[11]....
        /*00b8*/ 	.word	0x0000d400


	//   ....[12]....
        /*00bc*/ 	.word	0x0000d460


	//   ....[13]....
        /*00c0*/ 	.word	0x0000d4c0


	//   ....[14]....
        /*00c4*/ 	.word	0x0000d520


	//   ....[15]....
        /*00c8*/ 	.word	0x0000da00


	//   ....[16]....
        /*00cc*/ 	.word	0x0000da60


	//   ....[17]....
        /*00d0*/ 	.word	0x0000dac0


	//   ....[18]....
        /*00d4*/ 	.word	0x0000db20


	//   ....[19]....
        /*00d8*/ 	.word	0x0000db90


	//----- nvinfo : EIATTR_EXIT_INSTR_OFFSETS
	.align		4
.L_3738:
        /*00dc*/ 	.byte	0x04, 0x1c
        /*00de*/ 	.short	(.L_3740 - .L_3739)


	//   ....[0]....
.L_3739:
        /*00e0*/ 	.word	0x00000d10


	//   ....[1]....
        /*00e4*/ 	.word	0x0000d340


	//----- nvinfo : EIATTR_MAX_THREADS
	.align		4
.L_3740:
        /*00e8*/ 	.byte	0x04, 0x05
        /*00ea*/ 	.short	(.L_3742 - .L_3741)
.L_3741:
        /*00ec*/ 	.word	0x00000080
        /*00f0*/ 	.word	0x00000001
        /*00f4*/ 	.word	0x00000001


	//----- nvinfo : EIATTR_CRS_STACK_SIZE
	.align		4
.L_3742:
        /*00f8*/ 	.byte	0x04, 0x1e
        /*00fa*/ 	.short	(.L_3744 - .L_3743)
.L_3743:
        /*00fc*/ 	.word	0x00000000
.L_3744:


//--------------------- .nv.info._ZN10layer_norm13ln_fwd_kernelINS_13Kernel_traitsIfffffjLj1024ELj1ELj4ELj1ELj16ENS_18Kernel_traits_baseILj1024EfffffjLj128EEEEELb1ELb0ELb0ELb1EEEvNS_9FwdParamsE --------------------------
	.section	.nv.info._ZN10layer_norm13ln_fwd_kernelINS_13Kernel_traitsIfffffjLj1024ELj1ELj4ELj1ELj16ENS_18Kernel_traits_baseILj1024EfffffjLj128EEEEELb1ELb0ELb0ELb1EEEvNS_9FwdParamsE,"",@"SHT_CUDA_INFO"
	.sectionflags	@""
	.align	4


	//----- nvinfo : EIATTR_CUDA_API_VERSION
	.align		4
        /*0000*/ 	.byte	0x04, 0x37
        /*0002*/ 	.short	(.L_3746 - .L_3745)
.L_3745:
        /*0004*/ 	.word	0x00000082


	//----- nvinfo : EIATTR_SW2861232_WAR
	.align		4
.L_3746:
        /*0008*/ 	.byte	0x01, 0x35
	.zero		2


	//----- nvinfo : EIATTR_PARAM_CBANK
	.align		4
        /*000c*/ 	.byte	0x04, 0x0a
        /*000e*/ 	.short	(.L_3748 - .L_3747)
	.align		4
.L_3747:
        /*0010*/ 	.word	index@(.nv.constant0._ZN10layer_norm13ln_fwd_kernelINS_13Kernel_traitsIfffffjLj1024ELj1ELj4ELj1ELj16ENS_18Kernel_traits_baseILj1024EfffffjLj128EEEEELb1ELb0ELb0ELb1EEEvNS_9FwdParamsE)
        /*0014*/ 	.short	0x0160
        /*0016*/ 	.short	0x00e8


	//----- nvinfo : EIATTR_CBANK_PARAM_SIZE
	.align		4
.L_3748:
        /*0018*/ 	.byte	0x03, 0x19
        /*001a*/ 	.short	0x00e8


	//----- nvinfo : EIATTR_KPARAM_INFO
	.align		4
        /*001c*/ 	.byte	0x04, 0x17
        /*001e*/ 	.short	(.L_3750 - .L_3749)
.L_3749:
        /*0020*/ 	.word	0x00000000
        /*0024*/ 	.short	0x0000
        /*0026*/ 	.short	0x0000
        /*0028*/ 	.byte	0x00, 0xf0, 0xa1, 0x03


	//----- nvinfo : EIATTR_MAXREG_COUNT
	.align		4
.L_3750:
        /*002c*/ 	.byte	0x03, 0x1b
        /*002e*/ 	.short	0x00ff


	//----- nvinfo : EIATTR_MERCURY_ISA_VERSION
	.align		4
        /*0030*/ 	.byte	0x03, 0x5f
        /*0032*/ 	.short	0x0000


	//----- nvinfo : EIATTR_COOP_GROUP_MASK_REGIDS
	.align		4
        /*0034*/ 	.byte	0x04, 0x29
        /*0036*/ 	.short	(.L_3752 - .L_3751)


	//   ....[0]....
.L_3751:
        /*0038*/ 	.word	0xffffffff


	//   ....[1]....
        /*003c*/ 	.word	0xffffffff


	//   ....[2]....
        /*0040*/ 	.word	0xffffffff


	//   ....[3]....
        /*0044*/ 	.word	0xffffffff


	//   ....[4]....
        /*0048*/ 	.word	0xffffffff


	//   ....[5]....
        /*004c*/ 	.word	0xffffffff


	//   ....[6]....
        /*0050*/ 	.word	0xffffffff


	//   ....[7]....
        /*0054*/ 	.word	0xffffffff


	//   ....[8]....
        /*0058*/ 	.word	0xffffffff


	//   ....[9]....
        /*005c*/ 	.word	0xffffffff


	//   ....[10]....
        /*0060*/ 	.word	0xffffffff


	//   ....[11]....
        /*0064*/ 	.word	0xffffffff


	//   ....[12]....
        /*0068*/ 	.word	0xffffffff


	//   ....[13]....
        /*006c*/ 	.word	0xffffffff


	//   ....[14]....
        /*0070*/ 	.word	0xffffffff


	//   ....[15]....
        /*0074*/ 	.word	0xffffffff


	//   ....[16]....
        /*0078*/ 	.word	0xffffffff


	//   ....[17]....
        /*007c*/ 	.word	0xffffffff


	//   ....[18]....
        /*0080*/ 	.word	0xffffffff


	//   ....[19]....
        /*0084*/ 	.word	0xffffffff


	//----- nvinfo : EIATTR_COOP_GROUP_INSTR_OFFSETS
	.align		4
.L_3752:
        /*0088*/ 	.byte	0x04, 0x28
        /*008a*/ 	.short	(.L_3754 - .L_3753)


	//   ....[0]....
.L_3753:
        /*008c*/ 	.word	0x0000b720


	//   ....[1]....
        /*0090*/ 	.word	0x0000b750


	//   ....[2]....
        /*0094*/ 	.word	0x0000b770


	//   ....[3]....
        /*0098*/ 	.word	0x0000b790


	//   ....[4]....
        /*009c*/ 	.word	0x0000b7b0


	//   ....[5]....
        /*00a0*/ 	.word	0x0000bbe0


	//   ....[6]....
        /*00a4*/ 	.word	0x0000bc00


	//   ....[7]....
        /*00a8*/ 	.word	0x0000bc20


	//   ....[8]....
        /*00ac*/ 	.word	0x0000bc40


	//   ....[9]....
        /*00b0*/ 	.word	0x0000bc60


	//   ....[10]....
        /*00b4*/ 	.word	0x0000c580


	//   ....[11]....
        /*00b8*/ 	.word	0x0000c5e0


	//   ....[12]....
        /*00bc*/ 	.word	0x0000c640


	//   ....[13]....
        /*00c0*/ 	.word	0x0000c6a0


	//   ....[14]....
        /*00c4*/ 	.word	0x0000c700


	//   ....[15]....
        /*00c8*/ 	.word	0x0000cb70


	//   ....[16]....
        /*00cc*/ 	.word	0x0000cbd0


	//   ....[17]....
        /*00d0*/ 	.word	0x0000cc30


	//   ....[18]....
        /*00d4*/ 	.word	0x0000cc90


	//   ....[19]....
        /*00d8*/ 	.word	0x0000ccf0


	//----- nvinfo : EIATTR_EXIT_INSTR_OFFSETS
	.align		4
.L_3754:
        /*00dc*/ 	.byte	0x04, 0x1c
        /*00de*/ 	.short	(.L_3756 - .L_3755)


	//   ....[0]....
.L_3755:
        /*00e0*/ 	.word	0x000006d0


	//   ....[1]....
        /*00e4*/ 	.word	0x0000c530


	//----- nvinfo : EIATTR_MAX_THREADS
	.align		4
.L_3756:
        /*00e8*/ 	.byte	0x04, 0x05
        /*00ea*/ 	.short	(.L_3758 - .L_3757)
.L_3757:
        /*00ec*/ 	.word	0x00000080
        /*00f0*/ 	.word	0x00000001
        /*00f4*/ 	.word	0x00000001


	//----- nvinfo : EIATTR_CRS_STACK_SIZE
	.align		4
.L_3758:
        /*00f8*/ 	.byte	0x04, 0x1e
        /*00fa*/ 	.short	(.L_3760 - .L_3759)
.L_3759:
        /*00fc*/ 	.word	0x00000000
.L_3760:


//--------------------- .nv.info._ZN10layer_norm13ln_fwd_kernelINS_13Kernel_traitsIfffffjLj1024ELj1ELj4ELj1ELj16ENS_18Kernel_traits_baseILj1024EfffffjLj128EEEEELb1ELb0ELb1ELb0EEEvNS_9FwdParamsE --------------------------
	.section	.nv.info._ZN10layer_norm13ln_fwd_kernelINS_13Kernel_traitsIfffffjLj1024ELj1ELj4ELj1ELj16ENS_18Kernel_traits_baseILj1024EfffffjLj128EEEEELb1ELb0ELb1ELb0EEEvNS_9FwdParamsE,"",@"SHT_CUDA_INFO"
	.sectionflags	@""
	.align	4


	//----- nvinfo : EIATTR_CUDA_API_VERSION
	.align		4
        /*0000*/ 	.byte	0x04, 0x37
        /*0002*/ 	.short	(.L_3762 - .L_3761)
.L_3761:
        /*0004*/ 	.word	0x00000082


	//----- nvinfo : EIATTR_SW2861232_WAR
	.align		4
.L_3762:
        /*0008*/ 	.byte	0x01, 0x35
	.zero		2


	//----- nvinfo : EIATTR_PARAM_CBANK
	.align		4
        /*000c*/ 	.byte	0x04, 0x0a
        /*000e*/ 	.short	(.L_3764 - .L_3763)
	.align		4
.L_3763:
        /*0010*/ 	.word	index@(.nv.constant0._ZN10layer_norm13ln_fwd_kernelINS_13Kernel_traitsIfffffjLj1024ELj1ELj4ELj1ELj16ENS_18Kernel_traits_baseILj1024EfffffjLj128EEEEELb1ELb0ELb1ELb0EEEvNS_9FwdParamsE)
        /*0014*/ 	.short	0x0160
        /*0016*/ 	.short	0x00e8


	//----- nvinfo : EIATTR_CBANK_PARAM_SIZE
	.align		4
.L_3764:
        /*0018*/ 	.byte	0x03, 0x19
        /*001a*/ 	.short	0x00e8


	//----- nvinfo : EIATTR_KPARAM_INFO
	.align		4
        /*001c*/ 	.byte	0x04, 0x17
        /*001e*/ 	.short	(.L_3766 - .L_3765)
.L_3765:
        /*0020*/ 	.word	0x00000000
        /*0024*/ 	.short	0x0000
        /*0026*/ 	.short	0x0000
        /*0028*/ 	.byte	0x00, 0xf0, 0xa1, 0x03


	//----- nvinfo : EIATTR_MAXREG_COUNT
	.align		4
.L_3766:
        /*002c*/ 	.byte	0x03, 0x1b
        /*002e*/ 	.short	0x00ff


	//----- nvinfo : EIATTR_MERCURY_ISA_VERSION
	.align		4
        /*0030*/ 	.byte	0x03, 0x5f
        /*0032*/ 	.short	0x0000


	//----- nvinfo : EIATTR_COOP_GROUP_MASK_REGIDS
	.align		4
        /*0034*/ 	.byte	0x04, 0x29
        /*0036*/ 	.short	(.L_3768 - .L_3767)


	//   ....[0]....
.L_3767:
        /*0038*/ 	.word	0xffffffff


	//   ....[1]....
        /*003c*/ 	.word	0xffffffff


	//   ....[2]....
        /*0040*/ 	.word	0xffffffff


	//   ....[3]....
        /*0044*/ 	.word	0xffffffff


	//   ....[4]....
        /*0048*/ 	.word	0xffffffff


	//   ....[5]....
        /*004c*/ 	.word	0xffffffff


	//   ....[6]....
        /*0050*/ 	.word	0xffffffff


	//   ....[7]....
        /*0054*/ 	.word	0xffffffff


	//   ....[8]....
        /*0058*/ 	.word	0xffffffff


	//   ....[9]....
        /*005c*/ 	.word	0xffffffff


	//   ....[10]....
        /*0060*/ 	.word	0xffffffff


	//   ....[11]....
        /*0064*/ 	.word	0xffffffff


	//   ....[12]....
        /*0068*/ 	.word	0xffffffff


	//   ....[13]....
        /*006c*/ 	.word	0xffffffff


	//   ....[14]....
        /*0070*/ 	.word	0xffffffff


	//   ....[15]....
        /*0074*/ 	.word	0xffffffff


	//   ....[16]....
        /*0078*/ 	.word	0xffffffff


	//   ....[17]....
        /*007c*/ 	.word	0xffffffff


	//   ....[18]....
        /*0080*/ 	.word	0xffffffff


	//   ....[19]....
        /*0084*/ 	.word	0xffffffff


	//----- nvinfo : EIATTR_COOP_GROUP_INSTR_OFFSETS
	.align		4
.L_3768:
        /*0088*/ 	.byte	0x04, 0x28
        /*008a*/ 	.short	(.L_3770 - .L_3769)


	//   ....[0]....
.L_3769:
        /*008c*/ 	.word	0x0000d740


	//   ....[1]....
        /*0090*/ 	.word	0x0000d770


	//   ....[2]....
        /*0094*/ 	.word	0x0000d7b0


	//   ....[3]....
        /*0098*/ 	.word	0x0000d7d0


	//   ....[4]....
        /*009c*/ 	.word	0x0000d7f0


	//   ....[5]....
        /*00a0*/ 	.word	0x0000dc40


	//   ....[6]....
        /*00a4*/ 	.word	0x0000dc60


	//   ....[7]....
        /*00a8*/ 	.word	0x0000dc80


	//   ....[8]....
        /*00ac*/ 	.word	0x0000dca0


	//   ....[9]....
        /*00b0*/ 	.word	0x0000dcc0


	//   ....[10]....
        /*00b4*/ 	.word	0x0000e8e0


	//   ....[11]....
        /*00b8*/ 	.word	0x0000e950


	//   ....[12]....
        /*00bc*/ 	.word	0x0000e9b0


	//   ....[13]....
        /*00c0*/ 	.word	0x0000ea10


	//   ....[14]....
        /*00c4*/ 	.word	0x0000ea70


	//   ....[15]....
        /*00c8*/ 	.word	0x0000ef20


	//   ....[16]....
        /*00cc*/ 	.word	0x0000ef80


	//   ....[17]....
        /*00d0*/ 	.word	0x0000efe0


	//   ....[18]....
        /*00d4*/ 	.word	0x0000f040


	//   ....[19]....
        /*00d8*/ 	.word	0x0000f0b0


	//----- nvinfo : EIATTR_EXIT_INSTR_OFFSETS
	.align		4
.L_3770:
        /*00dc*/ 	.byte	0x04, 0x1c
        /*00de*/ 	.short	(.L_3772 - .L_3771)


	//   ....[0]....
.L_3771:
        /*00e0*/ 	.word	0x00000d30


	//   ....[1]....
        /*00e4*/ 	.word	0x0000e890


	//----- nvinfo : EIATTR_MAX_THREADS
	.align		4
.L_3772:
        /*00e8*/ 	.byte	0x04, 0x05
        /*00ea*/ 	.short	(.L_3774 - .L_3773)
.L_3773:
        /*00ec*/ 	.word	0x00000080
        /*00f0*/ 	.word	0x00000001
        /*00f4*/ 	.word	0x00000001


	//----- nvinfo : EIATTR_CRS_STACK_SIZE
	.align		4
.L_3774:
        /*00f8*/ 	.byte	0x04, 0x1e
        /*00fa*/ 	.short	(.L_3776 - .L_3775)
.L_3775:
        /*00fc*/ 	.word	0x00000000
.L_3776:


//--------------------- .nv.info._ZN10layer_norm13ln_fwd_kernelINS_13Kernel_traitsIfffffjLj1024ELj1ELj4ELj1ELj16ENS_18Kernel_traits_baseILj1024EfffffjLj128EEEEELb1ELb0ELb1ELb1EEEvNS_9FwdParamsE --------------------------
	.section	.nv.info._ZN10layer_norm13ln_fwd_kernelINS_13Kernel_traitsIfffffjLj1024ELj1ELj4ELj1ELj16ENS_18Kernel_traits_baseILj1024EfffffjLj128EEEEELb1ELb0ELb1ELb1EEEvNS_9FwdParamsE,"",@"SHT_CUDA_INFO"
	.sectionflags	@""
	.align	4


	//----- nvinfo : EIATTR_CUDA_API_VERSION
	.align		4
        /*0000*/ 	.byte	0x04, 0x37
        /*0002*/ 	.short	(.L_3778 - .L_3777)
.L_3777:
        /*0004*/ 	.word	0x00000082


	//----- nvinfo : EIATTR_SW2861232_WAR
	.align		4
.L_3778:
        /*0008*/ 	.byte	0x01, 0x35
	.zero		2


	//----- nvinfo : EIATTR_PARAM_CBANK
	.align		4
        /*000c*/ 	.byte	0x04, 0x0a
        /*000e*/ 	.short	(.L_3780 - .L_3779)
	.align		4
.L_3779:
        /*0010*/ 	.word	index@(.nv.constant0._ZN10layer_norm13ln_fwd_kernelINS_13Kernel_traitsIfffffjLj1024ELj1ELj4ELj1ELj16ENS_18Kernel_traits_baseILj1024EfffffjLj128EEEEELb1ELb0ELb1ELb1EEEvNS_9FwdParamsE)
        /*0014*/ 	.short	0x0160
        /*0016*/ 	.short	0x00e8


	//----- nvinfo : EIATTR_CBANK_PARAM_SIZE
	.align		4
.L_3780:
        /*0018*/ 	.byte	0x03, 0x19
        /*001a*/ 	.short	0x00e8


	//----- nvinfo : EIATTR_KPARAM_INFO
	.align		4
        /*001c*/ 	.byte	0x04, 0x17
        /*001e*/ 	.short	(.L_3782 - .L_3781)
.L_3781:
        /*0020*/ 	.word	0x00000000
        /*0024*/ 	.short	0x0000
        /*0026*/ 	.short	0x0000
        /*0028*/ 	.byte	0x00, 0xf0, 0xa1, 0x03


	//----- nvinfo : EIATTR_MAXREG_COUNT
	.align		4
.L_3782:
        /*002c*/ 	.byte	0x03, 0x1b
        /*002e*/ 	.short	0x00ff


	//----- nvinfo : EIATTR_MERCURY_ISA_VERSION
	.align		4
        /*0030*/ 	.byte	0x03, 0x5f
        /*0032*/ 	.short	0x0000


	//----- nvinfo : EIATTR_COOP_GROUP_MASK_REGIDS
	.align		4
        /*0034*/ 	.byte	0x04, 0x29
        /*0036*/ 	.short	(.L_3784 - .L_3783)


	//   ....[0]....
.L_3783:
        /*0038*/ 	.word	0xffffffff


	//   ....[1]....
        /*003c*/ 	.word	0xffffffff


	//   ....[2]....
        /*0040*/ 	.word	0xffffffff


	//   ....[3]....
        /*0044*/ 	.word	0xffffffff


	//   ....[4]....
        /*0048*/ 	.word	0xffffffff


	//   ....[5]....
        /*004c*/ 	.word	0xffffffff


	//   ....[6]....
        /*0050*/ 	.word	0xffffffff


	//   ....[7]....
        /*0054*/ 	.word	0xffffffff


	//   ....[8]....
        /*0058*/ 	.word	0xffffffff


	//   ....[9]....
        /*005c*/ 	.word	0xffffffff


	//   ....[10]....
        /*0060*/ 	.word	0xffffffff


	//   ....[11]....
        /*0064*/ 	.word	0xffffffff


	//   ....[12]....
        /*0068*/ 	.word	0xffffffff


	//   ....[13]....
        /*006c*/ 	.word	0xffffffff


	//   ....[14]....
        /*0070*/ 	.word	0xffffffff


	//   ....[15]....
        /*0074*/ 	.word	0xffffffff


	//   ....[16]....
        /*0078*/ 	.word	0xffffffff


	//   ....[17]....
        /*007c*/ 	.word	0xffffffff


	//   ....[18]....
        /*0080*/ 	.word	0xffffffff


	//   ....[19]....
        /*0084*/ 	.word	0xffffffff


	//----- nvinfo : EIATTR_COOP_GROUP_INSTR_OFFSETS
	.align		4
.L_3784:
        /*0088*/ 	.byte	0x04, 0x28
        /*008a*/ 	.short	(.L_3786 - .L_3785)


	//   ....[0]....
.L_3785:
        /*008c*/ 	.word	0x0000ce50


	//   ....[1]....
        /*0090*/ 	.word	0x0000ce80


	//   ....[2]....
        /*0094*/ 	.word	0x0000cea0


	//   ....[3]....
        /*0098*/ 	.word	0x0000cec0


	//   ....[4]....
        /*009c*/ 	.word	0x0000cee0


	//   ....[5]....
        /*00a0*/ 	.word	0x0000d310


	//   ....[6]....
        /*00a4*/ 	.word	0x0000d330


	//   ....[7]....
        /*00a8*/ 	.word	0x0000d350


	//   ....[8]....
        /*00ac*/ 	.word	0x0000d370


	//   ....[9]....
        /*00b0*/ 	.word	0x0000d390


	//   ....[10]....
        /*00b4*/ 	.word	0x0000dd60


	//   ....[11]....
        /*00b8*/ 	.word	0x0000ddd0


	//   ....[12]....
        /*00bc*/ 	.word	0x0000de30


	//   ....[13]....
        /*00c0*/ 	.word	0x0000de90


	//   ....[14]....
        /*00c4*/ 	.word	0x0000def0


	//   ....[15]....
        /*00c8*/ 	.word	0x0000e360


	//   ....[16]....
        /*00cc*/ 	.word	0x0000e3c0


	//   ....[17]....
        /*00d0*/ 	.word	0x0000e420


	//   ....[18]....
        /*00d4*/ 	.word	0x0000e480


	//   ....[19]....
        /*00d8*/ 	.word	0x0000e4e0


	//----- nvinfo : EIATTR_EXIT_INSTR_OFFSETS
	.align		4
.L_3786:
        /*00dc*/ 	.byte	0x04, 0x1c
        /*00de*/ 	.short	(.L_3788 - .L_3787)


	//   ....[0]....
.L_3787:
        /*00e0*/ 	.word	0x000006d0


	//   ....[1]....
        /*00e4*/ 	.word	0x0000dd10


	//----- nvinfo : EIATTR_MAX_THREADS
	.align		4
.L_3788:
        /*00e8*/ 	.byte	0x04, 0x05
        /*00ea*/ 	.short	(.L_3790 - .L_3789)
.L_3789:
        /*00ec*/ 	.word	0x00000080
        /*00f0*/ 	.word	0x00000001
        /*00f4*/ 	.word	0x00000001


	//----- nvinfo : EIATTR_CRS_STACK_SIZE
	.align		4
.L_3790:
        /*00f8*/ 	.byte	0x04, 0x1e
        /*00fa*/ 	.short	(.L_3792 - .L_3791)
.L_3791:
        /*00fc*/ 	.word	0x00000000
.L_3792:


//--------------------- .nv.info._ZN10layer_norm13ln_fwd_kernelINS_13Kernel_traitsIfffffjLj1024ELj1ELj4ELj1ELj16ENS_18Kernel_traits_baseILj1024EfffffjLj128EEEEELb1ELb1ELb0ELb0EEEvNS_9FwdParamsE --------------------------
	.section	.nv.info._ZN10layer_norm13ln_fwd_kernelINS_13Kernel_traitsIfffffjLj1024ELj1ELj4ELj1ELj16ENS_18Kernel_traits_baseILj1024EfffffjLj128EEEEELb1ELb1ELb0ELb0EEEvNS_9FwdParamsE,"",@"SHT_CUDA_INFO"
	.sectionflags	@""
	.align	4


	//----- nvinfo : EIATTR_CUDA_API_VERSION
	.align		4
        /*0000*/ 	.byte	0x04, 0x37
        /*0002*/ 	.short	(.L_3794 - .L_3793)
.L_3793:
        /*0004*/ 	.word	0x00000082


	//----- nvinfo : EIATTR_SW2861232_WAR
	.align		4
.L_3794:
        /*0008*/ 	.byte	0x01, 0x35
	.zero		2


	//----- nvinfo : EIATTR_PARAM_CBANK
	.align		4
        /*000c*/ 	.byte	0x04, 0x0a
        /*000e*/ 	.short	(.L_3796 - .L_3795)
	.align		4
.L_3795:
        /*0010*/ 	.word	index@(.nv.constant0._ZN10layer_norm13ln_fwd_kernelINS_13Kernel_traitsIfffffjLj1024ELj1ELj4ELj1ELj16ENS_18Kernel_traits_baseILj1024EfffffjLj128EEEEELb1ELb1ELb0ELb0EEEvNS_9FwdParamsE)
        /*0014*/ 	.short	0x0160
        /*0016*/ 	.short	0x00e8


	//----- nvinfo : EIATTR_CBANK_PARAM_SIZE
	.align		4
.L_3796:
        /*0018*/ 	.byte	0x03, 0x19
        /*001a*/ 	.short	0x00e8


	//----- nvinfo : EIATTR_KPARAM_INFO
	.align		4
        /*001c*/ 	.byte	0x04, 0x17
        /*001e*/ 	.short	(.L_3798 - .L_3797)
.L_3797:
        /*0020*/ 	.word	0x00000000
        /*0024*/ 	.short	0x0000
        /*0026*/ 	.short	0x0000
        /*0028*/ 	.byte	0x00, 0xf0, 0xa1, 0x03


	//----- nvinfo : EIATTR_MAXREG_COUNT
	.align		4
.L_3798:
        /*002c*/ 	.byte	0x03, 0x1b
        /*002e*/ 	.short	0x00ff


	//----- nvinfo : EIATTR_MERCURY_ISA_VERSION
	.align		4
        /*0030*/ 	.byte	0x03, 0x5f
        /*0032*/ 	.short	0x0000


	//----- nvinfo : EIATTR_COOP_GROUP_MASK_REGIDS
	.align		4
        /*0034*/ 	.byte	0x04, 0x29
        /*0036*/ 	.short	(.L_3800 - .L_3799)


	//   ....[0]....
.L_3799:
        /*0038*/ 	.word	0xffffffff


	//   ....[1]....
        /*003c*/ 	.word	0xffffffff


	//   ....[2]....
        /*0040*/ 	.word	0xffffffff


	//   ....[3]....
        /*0044*/ 	.word	0xffffffff


	//   ....[4]....
        /*0048*/ 	.word	0xffffffff


	//   ....[5]....
        /*004c*/ 	.word	0xffffffff


	//   ....[6]....
        /*0050*/ 	.word	0xffffffff


	//   ....[7]....
        /*0054*/ 	.word	0xffffffff


	//   ....[8]....
        /*0058*/ 	.word	0xffffffff


	//   ....[9]....
        /*005c*/ 	.word	0xffffffff


	//   ....[10]....
        /*0060*/ 	.word	0xffffffff


	//   ....[11]....
        /*0064*/ 	.word	0xffffffff


	//   ....[12]....
        /*0068*/ 	.word	0xffffffff


	//   ....[13]....
        /*006c*/ 	.word	0xffffffff


	//   ....[14]....
        /*0070*/ 	.word	0xffffffff


	//   ....[15]....
        /*0074*/ 	.word	0xffffffff


	//   ....[16]....
        /*0078*/ 	.word	0xffffffff


	//   ....[17]....
        /*007c*/ 	.word	0xffffffff


	//   ....[18]....
        /*0080*/ 	.word	0xffffffff


	//   ....[19]....
        /*0084*/ 	.word	0xffffffff


	//----- nvinfo : EIATTR_COOP_GROUP_INSTR_OFFSETS
	.align		4
.L_3800:
        /*0088*/ 	.byte	0x04, 0x28
        /*008a*/ 	.short	(.L_3802 - .L_3801)


	//   ....[0]....
.L_3801:
        /*008c*/ 	.word	0x0000c8d0


	//   ....[1]....
        /*0090*/ 	.word	0x0000c900


	//   ....[2]....
        /*0094*/ 	.word	0x0000c960


	//   ....[3]....
        /*0098*/ 	.word	0x0000c980


	//   ....[4]....
        /*009c*/ 	.word	0x0000c9a0


	//   ....[5]....
        /*00a0*/ 	.word	0x0000ce00


	//   ....[6]....
        /*00a4*/ 	.word	0x0000ce20


	//   ....[7]....
        /*00a8*/ 	.word	0x0000ce40


	//   ....[8]....
        /*00ac*/ 	.word	0x0000ce60


	//   ....[9]....
        /*00b0*/ 	.word	0x0000ce80


	//   ....[10]....
        /*00b4*/ 	.word	0x0000da10


	//   ....[11]....
        /*00b8*/ 	.word	0x0000da70


	//   ....[12]....
        /*00bc*/ 	.word	0x0000dad0


	//   ....[13]....
        /*00c0*/ 	.word	0x0000db30


	//   ....[14]....
        /*00c4*/ 	.word	0x0000db90


	//   ....[15]....
        /*00c8*/ 	.word	0x0000e070


	//   ....[16]....
        /*00cc*/ 	.word	0x0000e0d0


	//   ....[17]....
        /*00d0*/ 	.word	0x0000e130


	//   ....[18]....
        /*00d4*/ 	.word	0x0000e190


	//   ....[19]....
        /*00d8*/ 	.word	0x0000e200


	//----- nvinfo : EIATTR_EXIT_INSTR_OFFSETS
	.align		4
.L_3802:
        /*00dc*/ 	.byte	0x04, 0x1c
        /*00de*/ 	.short	(.L_3804 - .L_3803)


	//   ....[0]....
.L_3803:
        /*00e0*/ 	.word	0x00000e90


	//   ....[1]....
        /*00e4*/ 	.word	0x0000d9c0


	//----- nvinfo : EIATTR_MAX_THREADS
	.align		4
.L_3804:
        /*00e8*/ 	.byte	0x04, 0x05
        /*00ea*/ 	.short	(.L_3806 - .L_3805)
.L_3805:
        /*00ec*/ 	.word	0x00000080
        /*00f0*/ 	.word	0x00000001
        /*00f4*/ 	.word	0x00000001


	//----- nvinfo : EIATTR_CRS_STACK_SIZE
	.align		4
.L_3806:
        /*00f8*/ 	.byte	0x04, 0x1e
        /*00fa*/ 	.short	(.L_3808 - .L_3807)
.L_3807:
        /*00fc*/ 	.word	0x00000000
.L_3808:


//--------------------- .nv.info._ZN10layer_norm13ln_fwd_kernelINS_13Kernel_traitsIfffffjLj1024ELj1ELj4ELj1ELj16ENS_18Kernel_traits_baseILj1024EfffffjLj128EEEEELb1ELb1ELb0ELb1EEEvNS_9FwdParamsE --------------------------
	.section	.nv.info._ZN10layer_norm13ln_fwd_kernelINS_13Kernel_traitsIfffffjLj1024ELj1ELj4ELj1ELj16ENS_18Kernel_traits_baseILj1024EfffffjLj128EEEEELb1ELb1ELb0ELb1EEEvNS_9FwdParamsE,"",@"SHT_CUDA_INFO"
	.sectionflags	@""
	.align	4


	//----- nvinfo : EIATTR_CUDA_API_VERSION
	.align		4
        /*0000*/ 	.byte	0x04, 0x37
        /*0002*/ 	.short	(.L_3810 - .L_3809)
.L_3809:
        /*0004*/ 	.word	0x00000082


	//----- nvinfo : EIATTR_SW2861232_WAR
	.align		4
.L_3810:
        /*0008*/ 	.byte	0x01, 0x35
	.zero		2


	//----- nvinfo : EIATTR_PARAM_CBANK
	.align		4
        /*000c*/ 	.byte	0x04, 0x0a
        /*000e*/ 	.short	(.L_3812 - .L_3811)
	.align		4
.L_3811:
        /*0010*/ 	.word	index@(.nv.constant0._ZN10layer_norm13ln_fwd_kernelINS_13Kernel_traitsIfffffjLj1024ELj1ELj4ELj1ELj16ENS_18Kernel_traits_baseILj1024EfffffjLj128EEEEELb1ELb1ELb0ELb1EEEvNS_9FwdParamsE)
        /*0014*/ 	.short	0x0160
        /*0016*/ 	.short	0x00e8


	//----- nvinfo : EIATTR_CBANK_PARAM_SIZE
	.align		4
.L_3812:
        /*0018*/ 	.byte	0x03, 0x19
        /*001a*/ 	.short	0x00e8


	//----- nvinfo : EIATTR_KPARAM_INFO
	.align		4
        /*001c*/ 	.byte	0x04, 0x17
        /*001e*/ 	.short	(.L_3814 - .L_3813)
.L_3813:
        /*0020*/ 	.word	0x00000000
        /*0024*/ 	.short	0x0000
        /*0026*/ 	.short	0x0000
        /*0028*/ 	.byte	0x00, 0xf0, 0xa1, 0x03


	//----- nvinfo : EIATTR_MAXREG_COUNT
	.align		4
.L_3814:
        /*002c*/ 	.byte	0x03, 0x1b
        /*002e*/ 	.short	0x00ff


	//----- nvinfo : EIATTR_MERCURY_ISA_VERSION
	.align		4
        /*0030*/ 	.byte	0x03, 0x5f
        /*0032*/ 	.short	0x0000


	//----- nvinfo : EIATTR_COOP_GROUP_MASK_REGIDS
	.align		4
        /*0034*/ 	.byte	0x04, 0x29
        /*0036*/ 	.short	(.L_3816 - .L_3815)


	//   ....[0]....
.L_3815:
        /*0038*/ 	.word	0xffffffff


	//   ....[1]....
        /*003c*/ 	.word	0xffffffff


	//   ....[2]....
        /*0040*/ 	.word	0xffffffff


	//   ....[3]....
        /*0044*/ 	.word	0xffffffff


	//   ....[4]....
        /*0048*/ 	.word	0xffffffff


	//   ....[5]....
        /*004c*/ 	.word	0xffffffff


	//   ....[6]....
        /*0050*/ 	.word	0xffffffff


	//   ....[7]....
        /*0054*/ 	.word	0xffffffff


	//   ....[8]....
        /*0058*/ 	.word	0xffffffff


	//   ....[9]....
        /*005c*/ 	.word	0xffffffff


	//   ....[10]....
        /*0060*/ 	.word	0xffffffff


	//   ....[11]....
        /*0064*/ 	.word	0xffffffff


	//   ....[12]....
        /*0068*/ 	.word	0xffffffff


	//   ....[13]....
        /*006c*/ 	.word	0xffffffff


	//   ....[14]....
        /*0070*/ 	.word	0xffffffff


	//   ....[15]....
        /*0074*/ 	.word	0xffffffff


	//   ....[16]....
        /*0078*/ 	.word	0xffffffff


	//   ....[17]....
        /*007c*/ 	.word	0xffffffff


	//   ....[18]....
        /*0080*/ 	.word	0xffffffff


	//   ....[19]....
        /*0084*/ 	.word	0xffffffff


	//----- nvinfo : EIATTR_COOP_GROUP_INSTR_OFFSETS
	.align		4
.L_3816:
        /*0088*/ 	.byte	0x04, 0x28
        /*008a*/ 	.short	(.L_3818 - .L_3817)


	//   ....[0]....
.L_3817:
        /*008c*/ 	.word	0x0000bb90


	//   ....[1]....
        /*0090*/ 	.word	0x0000bbc0


	//   ....[2]....
        /*0094*/ 	.word	0x0000bbe0


	//   ....[3]....
        /*0098*/ 	.word	0x0000bc00


	//   ....[4]....
        /*009c*/ 	.word	0x0000bc20


	//   ....[5]....
        /*00a0*/ 	.word	0x0000c050


	//   ....[6]....
        /*00a4*/ 	.word	0x0000c070


	//   ....[7]....
        /*00a8*/ 	.word	0x0000c090


	//   ....[8]....
        /*00ac*/ 	.word	0x0000c0b0


	//   ....[9]....
        /*00b0*/ 	.word	0x0000c0d0


	//   ....[10]....
        /*00b4*/ 	.word	0x0000c9f0


	//   ....[11]....
        /*00b8*/ 	.word	0x0000ca70


	//   ....[12]....
        /*00bc*/ 	.word	0x0000cad0


	//   ....[13]....
        /*00c0*/ 	.word	0x0000cb30


	//   ....[14]....
        /*00c4*/ 	.word	0x0000cb90


	//   ....[15]....
        /*00c8*/ 	.word	0x0000d000


	//   ....[16]....
        /*00cc*/ 	.word	0x0000d060


	//   ....[17]....
        /*00d0*/ 	.word	0x0000d0c0


	//   ....[18]....
        /*00d4*/ 	.word	0x0000d120


	//   ....[19]....
        /*00d8*/ 	.word	0x0000d180


	//----- nvinfo : EIATTR_EXIT_INSTR_OFFSETS
	.align		4
.L_3818:
        /*00dc*/ 	.byte	0x04, 0x1c
        /*00de*/ 	.short	(.L_3820 - .L_3819)


	//   ....[0]....
.L_3819:
        /*00e0*/ 	.word	0x00000700


	//   ....[1]....
        /*00e4*/ 	.word	0x0000c9a0


	//----- nvinfo : EIATTR_MAX_THREADS
	.align		4
.L_3820:
        /*00e8*/ 	.byte	0x04, 0x05
        /*00ea*/ 	.short	(.L_3822 - .L_3821)
.L_3821:
        /*00ec*/ 	.word	0x00000080
        /*00f0*/ 	.word	0x00000001
        /*00f4*/ 	.word	0x00000001


	//----- nvinfo : EIATTR_CRS_STACK_SIZE
	.align		4
.L_3822:
        /*00f8*/ 	.byte	0x04, 0x1e
        /*00fa*/ 	.short	(.L_3824 - .L_3823)
.L_3823:
        /*00fc*/ 	.word	0x00000000
.L_3824:


//--------------------- .nv.info._ZN10layer_norm13ln_fwd_kernelINS_13Kernel_traitsIfffffjLj1024ELj1ELj4ELj1ELj16ENS_18Kernel_traits_baseILj1024EfffffjLj128EEEEELb1ELb1ELb1ELb0EEEvNS_9FwdParamsE --------------------------
	.section	.nv.info._ZN10layer_norm13ln_fwd_kernelINS_13Kernel_traitsIfffffjLj1024ELj1ELj4ELj1ELj16ENS_18Kernel_traits_baseILj1024EfffffjLj128EEEEELb1ELb1ELb1ELb0EEEvNS_9FwdParamsE,"",@"SHT_CUDA_INFO"
	.sectionflags	@""
	.align	4


	//----- nvinfo : EIATTR_CUDA_API_VERSION
	.align		4
        /*0000*/ 	.byte	0x04, 0x37
        /*0002*/ 	.short	(.L_3826 - .L_3825)
.L_3825:
        /*0004*/ 	.word	0x00000082


	//----- nvinfo : EIATTR_SW2861232_WAR
	.align		4
.L_3826:
        /*0008*/ 	.byte	0x01, 0x35
	.zero		2


	//----- nvinfo : EIATTR_PARAM_CBANK
	.align		4
        /*000c*/ 	.byte	0x04, 0x0a
        /*000e*/ 	.short	(.L_3828 - .L_3827)
	.align		4
.L_3827:
        /*0010*/ 	.word	index@(.nv.constant0._ZN10layer_norm13ln_fwd_kernelINS_13Kernel_traitsIfffffjLj1024ELj1ELj4ELj1ELj16ENS_18Kernel_traits_baseILj1024EfffffjLj128EEEEELb1ELb1ELb1ELb0EEEvNS_9FwdParamsE)
        /*0014*/ 	.short	0x0160
        /*0016*/ 	.short	0x00e8


	//----- nvinfo : EIATTR_CBANK_PARAM_SIZE
	.align		4
.L_3828:
        /*0018*/ 	.byte	0x03, 0x19
        /*001a*/ 	.short	0x00e8


	//----- nvinfo : EIATTR_KPARAM_INFO
	.align		4
        /*001c*/ 	.byte	0x04, 0x17
        /*001e*/ 	.short	(.L_3830 - .L_3829)
.L_3829:
        /*0020*/ 	.word	0x00000000
        /*0024*/ 	.short	0x0000
        /*0026*/ 	.short	0x0000
        /*0028*/ 	.byte	0x00, 0xf0, 0xa1, 0x03


	//----- nvinfo : EIATTR_MAXREG_COUNT
	.align		4
.L_3830:
        /*002c*/ 	.byte	0x03, 0x1b
        /*002e*/ 	.short	0x00ff


	//----- nvinfo : EIATTR_MERCURY_ISA_VERSION
	.align		4
        /*0030*/ 	.byte	0x03, 0x5f
        /*0032*/ 	.short	0x0000


	//----- nvinfo : EIATTR_COOP_GROUP_MASK_REGIDS
	.align		4
        /*0034*/ 	.byte	0x04, 0x29
        /*0036*/ 	.short	(.L_3832 - .L_3831)


	//   ....[0]....
.L_3831:
        /*0038*/ 	.word	0xffffffff


	//   ....[1]....
        /*003c*/ 	.word	0xffffffff


	//   ....[2]....
        /*0040*/ 	.word	0xffffffff


	//   ....[3]....
        /*0044*/ 	.word	0xffffffff


	//   ....[4]....
        /*0048*/ 	.word	0xffffffff


	//   ....[5]....
        /*004c*/ 	.word	0xffffffff


	//   ....[6]....
        /*0050*/ 	.word	0xffffffff


	//   ....[7]....
        /*0054*/ 	.word	0xffffffff


	//   ....[8]....
        /*0058*/ 	.word	0xffffffff


	//   ....[9]....
        /*005c*/ 	.word	0xffffffff


	//   ....[10]....
        /*0060*/ 	.word	0xffffffff


	//   ....[11]....
        /*0064*/ 	.word	0xffffffff


	//   ....[12]....
        /*0068*/ 	.word	0xffffffff


	//   ....[13]....
        /*006c*/ 	.word	0xffffffff


	//   ....[14]....
        /*0070*/ 	.word	0xffffffff


	//   ....[15]....
        /*0074*/ 	.word	0xffffffff


	//   ....[16]....
        /*0078*/ 	.word	0xffffffff


	//   ....[17]....
        /*007c*/ 	.word	0xffffffff


	//   ....[18]....
        /*0080*/ 	.word	0xffffffff


	//   ....[19]....
        /*0084*/ 	.word	0xffffffff


	//----- nvinfo : EIATTR_COOP_GROUP_INSTR_OFFSETS
	.align		4
.L_3832:
        /*0088*/ 	.byte	0x04, 0x28
        /*008a*/ 	.short	(.L_3834 - .L_3833)


	//   ....[0]....
.L_3833:
        /*008c*/ 	.word	0x0000dac0


	//   ....[1]....
        /*0090*/ 	.word	0x0000daf0


	//   ....[2]....
        /*0094*/ 	.word	0x0000db30


	//   ....[3]....
        /*0098*/ 	.word	0x0000db50


	//   ....[4]....
        /*009c*/ 	.word	0x0000db70


	//   ....[5]....
        /*00a0*/ 	.word	0x0000dfc0


	//   ....[6]....
        /*00a4*/ 	.word	0x0000dfe0


	//   ....[7]....
        /*00a8*/ 	.word	0x0000e000


	//   ....[8]....
        /*00ac*/ 	.word	0x0000e020


	//   ....[9]....
        /*00b0*/ 	.word	0x0000e040


	//   ....[10]....
        /*00b4*/ 	.word	0x0000ec60


	//   ....[11]....
        /*00b8*/ 	.word	0x0000ecd0


	//   ....[12]....
        /*00bc*/ 	.word	0x0000ed30


	//   ....[13]....
        /*00c0*/ 	.word	0x0000ed90


	//   ....[14]....
        /*00c4*/ 	.word	0x0000edf0


	//   ....[15]....
        /*00c8*/ 	.word	0x0000f2a0


	//   ....[16]....
        /*00cc*/ 	.word	0x0000f300


	//   ....[17]....
        /*00d0*/ 	.word	0x0000f360


	//   ....[18]....
        /*00d4*/ 	.word	0x0000f3c0


	//   ....[19]....
        /*00d8*/ 	.word	0x0000f430


	//----- nvinfo : EIATTR_EXIT_INSTR_OFFSETS
	.align		4
.L_3834:
        /*00dc*/ 	.byte	0x04, 0x1c
        /*00de*/ 	.short	(.L_3836 - .L_3835)


	//   ....[0]....
.L_3835:
        /*00e0*/ 	.word	0x00000eb0


	//   ....[1]....
        /*00e4*/ 	.word	0x0000ec10


	//----- nvinfo : EIATTR_MAX_THREADS
	.align		4
.L_3836:
        /*00e8*/ 	.byte	0x04, 0x05
        /*00ea*/ 	.short	(.L_3838 - .L_3837)
.L_3837:
        /*00ec*/ 	.word	0x00000080
        /*00f0*/ 	.word	0x00000001
        /*00f4*/ 	.word	0x00000001


	//----- nvinfo : EIATTR_CRS_STACK_SIZE
	.align		4
.L_3838:
        /*00f8*/ 	.byte	0x04, 0x1e
        /*00fa*/ 	.short	(.L_3840 - .L_3839)
.L_3839:
        /*00fc*/ 	.word	0x00000000
.L_3840:


//--------------------- .nv.info._ZN10layer_norm13ln_fwd_kernelINS_13Kernel_traitsIfffffjLj1024ELj1ELj4ELj1ELj16ENS_18Kernel_traits_baseILj1024EfffffjLj128EEEEELb1ELb1ELb1ELb1EEEvNS_9FwdParamsE --------------------------
	.section	.nv.info._ZN10layer_norm13ln_fwd_kernelINS_13Kernel_traitsIfffffjLj1024ELj1ELj4ELj1ELj16ENS_18Kernel_traits_baseILj1024EfffffjLj128EEEEELb1ELb1ELb1ELb1EEEvNS_9FwdParamsE,"",@"SHT_CUDA_INFO"
	.sectionflags	@""
	.align	4


	//----- nvinfo : EIATTR_CUDA_API_VERSION
	.align		4
        /*0000*/ 	.byte	0x04, 0x37
        /*0002*/ 	.short	(.L_3842 - .L_3841)
.L_3841:
        /*0004*/ 	.word	0x00000082


	//----- nvinfo : EIATTR_SW2861232_WAR
	.align		4
.L_3842:
        /*0008*/ 	.byte	0x01, 0x35
	.zero		2


	//----- nvinfo : EIATTR_PARAM_CBANK
	.align		4
        /*000c*/ 	.byte	0x04, 0x0a
        /*000e*/ 	.short	(.L_3844 - .L_3843)
	.align		4
.L_3843:
        /*0010*/ 	.word	index@(.nv.constant0._ZN10layer_norm13ln_fwd_kernelINS_13Kernel_traitsIfffffjLj1024ELj1ELj4ELj1ELj16ENS_18Kernel_traits_baseILj1024EfffffjLj128EEEEELb1ELb1ELb1ELb1EEEvNS_9FwdParamsE)
        /*0014*/ 	.short	0x0160
        /*0016*/ 	.short	0x00e8


	//----- nvinfo : EIATTR_CBANK_PARAM_SIZE
	.align		4
.L_3844:
        /*0018*/ 	.byte	0x03, 0x19
        /*001a*/ 	.short	0x00e8


	//----- nvinfo : EIATTR_KPARAM_INFO
	.align		4
        /*001c*/ 	.byte	0x04, 0x17
        /*001e*/ 	.short	(.L_3846 - .L_3845)
.L_3845:
        /*0020*/ 	.word	0x00000000
        /*0024*/ 	.short	0x0000
        /*0026*/ 	.short	0x0000
        /*0028*/ 	.byte	0x00, 0xf0, 0xa1, 0x03


	//----- nvinfo : EIATTR_MAXREG_COUNT
	.align		4
.L_3846:
        /*002c*/ 	.byte	0x03, 0x1b
        /*002e*/ 	.short	0x00ff


	//----- nvinfo : EIATTR_MERCURY_ISA_VERSION
	.align		4
        /*0030*/ 	.byte	0x03, 0x5f
        /*0032*/ 	.short	0x0000


	//----- nvinfo : EIATTR_COOP_GROUP_MASK_REGIDS
	.align		4
        /*0034*/ 	.byte	0x04, 0x29
        /*0036*/ 	.short	(.L_3848 - .L_3847)


	//   ....[0]....
.L_3847:
        /*0038*/ 	.word	0xffffffff


	//   ....[1]....
        /*003c*/ 	.word	0xffffffff


	//   ....[2]....
        /*0040*/ 	.word	0xffffffff


	//   ....[3]....
        /*0044*/ 	.word	0xffffffff


	//   ....[4]....
        /*0048*/ 	.word	0xffffffff


	//   ....[5]....
        /*004c*/ 	.word	0xffffffff


	//   ....[6]....
        /*0050*/ 	.word	0xffffffff


	//   ....[7]....
        /*0054*/ 	.word	0xffffffff


	//   ....[8]....
        /*0058*/ 	.word	0xffffffff


	//   ....[9]....
        /*005c*/ 	.word	0xffffffff


	//   ....[10]....
        /*0060*/ 	.word	0xffffffff


	//   ....[11]....
        /*0064*/ 	.word	0xffffffff


	//   ....[12]....
        /*0068*/ 	.word	0xffffffff


	//   ....[13]....
        /*006c*/ 	.word	0xffffffff


	//   ....[14]....
        /*0070*/ 	.word	0xffffffff


	//   ....[15]....
        /*0074*/ 	.word	0xffffffff


	//   ....[16]....
        /*0078*/ 	.word	0xffffffff


	//   ....[17]....
        /*007c*/ 	.word	0xffffffff


	//   ....[18]....
        /*0080*/ 	.word	0xffffffff


	//   ....[19]....
        /*0084*/ 	.word	0xffffffff


	//----- nvinfo : EIATTR_COOP_GROUP_INSTR_OFFSETS
	.align		4
.L_3848:
        /*0088*/ 	.byte	0x04, 0x28
        /*008a*/ 	.short	(.L_3850 - .L_3849)


	//   ....[0]....
.L_3849:
        /*008c*/ 	.word	0x0000d0c0


	//   ....[1]....
        /*0090*/ 	.word	0x0000d0f0


	//   ....[2]....
        /*0094*/ 	.word	0x0000d110


	//   ....[3]....
        /*0098*/ 	.word	0x0000d130


	//   ....[4]....
        /*009c*/ 	.word	0x0000d150


	//   ....[5]....
        /*00a0*/ 	.word	0x0000d580


	//   ....[6]....
        /*00a4*/ 	.word	0x0000d5a0


	//   ....[7]....
        /*00a8*/ 	.word	0x0000d5c0


	//   ....[8]....
        /*00ac*/ 	.word	0x0000d5e0


	//   ....[9]....
        /*00b0*/ 	.word	0x0000d600


	//   ....[10]....
        /*00b4*/ 	.word	0x0000dfc0


	//   ....[11]....
        /*00b8*/ 	.word	0x0000e020


	//   ....[12]....
        /*00bc*/ 	.word	0x0000e080


	//   ....[13]....
        /*00c0*/ 	.word	0x0000e0e0


	//   ....[14]....
        /*00c4*/ 	.word	0x0000e140


	//   ....[15]....
        /*00c8*/ 	.word	0x0000e5b0


	//   ....[16]....
        /*00cc*/ 	.word	0x0000e610


	//   ....[17]....
        /*00d0*/ 	.word	0x0000e670


	//   ....[18]....
        /*00d4*/ 	.word	0x0000e6d0


	//   ....[19]....
        /*00d8*/ 	.word	0x0000e730


	//----- nvinfo : EIATTR_EXIT_INSTR_OFFSETS
	.align		4
.L_3850:
        /*00dc*/ 	.byte	0x04, 0x1c
        /*00de*/ 	.short	(.L_3852 - .L_3851)


	//   ....[0]....
.L_3851:
        /*00e0*/ 	.word	0x000006e0


	//   ....[1]....
        /*00e4*/ 	.word	0x0000df70


	//----- nvinfo : EIATTR_MAX_THREADS
	.align		4
.L_3852:
        /*00e8*/ 	.byte	0x04, 0x05
        /*00ea*/ 	.short	(.L_3854 - .L_3853)
.L_3853:
        /*00ec*/ 	.word	0x00000080
        /*00f0*/ 	.word	0x00000001
        /*00f4*/ 	.word	0x00000001


	//----- nvinfo : EIATTR_CRS_STACK_SIZE
	.align		4
.L_3854:
        /*00f8*/ 	.byte	0x04, 0x1e
        /*00fa*/ 	.short	(.L_3856 - .L_3855)
.L_3855:
        /*00fc*/ 	.word	0x00000000
.L_3856:


//--------------------- .nv.callgraph             --------------------------
	.section	.nv.callgraph,"",@"SHT_CUDA_CALLGRAPH"
	.align	4
	.sectionentsize	8
	.align		4
        /*0000*/ 	.word	0x00000000
	.align		4
        /*0004*/ 	.word	0xffffffff
	.align		4
        /*0008*/ 	.word	0x00000000
	.align		4
        /*000c*/ 	.word	0xfffffffe
	.align		4
        /*0010*/ 	.word	0x00000000
	.align		4
        /*0014*/ 	.word	0xfffffffd
	.align		4
        /*0018*/ 	.word	0x00000000
	.align		4
        /*001c*/ 	.word	0xfffffffc


//--------------------- .nv.rel.action            --------------------------
	.section	.nv.rel.action,"",@"SHT_CUDA_RELOCINFO"
	.align	8
	.sectionentsize	8
        /*0000*/ 	.byte	0x73, 0x00, 0x00, 0x00, 0x00, 0x00, 0x00, 0x00, 0x00, 0x00, 0x00, 0x11, 0x25, 0x00, 0x05, 0x36


//--------------------- .nv.constant4             --------------------------
	.section	.nv.constant4,"a",@progbits
	.align	8
	.align		8
.nv.constant4:
        /*0000*/ 	.dword	precalc_xorwow_matrix
	.align		8
        /*0008*/ 	.dword	precalc_xorwow_offset_matrix
	.align		8
        /*0010*/ 	.dword	mrg32k3aM1
	.align		8
        /*0018*/ 	.dword	mrg32k3aM2
	.align		8
        /*0020*/ 	.dword	mrg32k3aM1SubSeq
	.align		8
        /*0028*/ 	.dword	mrg32k3aM2SubSeq
	.align		8
        /*0030*/ 	.dword	mrg32k3aM1Seq
	.align		8
        /*0038*/ 	.dword	mrg32k3aM2Seq


//--------------------- .nv.constant3             --------------------------
	.section	.nv.constant3,"a",@progbits
	.align	8
.nv.constant3:
	.type		__cr_lgamma_table,@object
	.size		__cr_lgamma_table,(.L_8 - __cr_lgamma_table)
__cr_lgamma_table:
        /*0000*/ 	.byte	0x00, 0x00, 0x00, 0x00, 0x00, 0x00, 0x00, 0x00, 0x00, 0x00, 0x00, 0x00, 0x00, 0x00, 0x00, 0x00
        /*0010*/ 	.byte	0xef, 0x39, 0xfa, 0xfe, 0x42, 0x2e, 0xe6, 0x3f, 0x02, 0x20, 0x2a, 0xfa, 0x0b, 0xab, 0xfc, 0x3f
        /*0020*/ 	.byte	0xf9, 0x2c, 0x92, 0x7c, 0xa7, 0x6c, 0x09, 0x40, 0xc9, 0x79, 0x44, 0x3c, 0x64, 0x26, 0x13, 0x40
        /*0030*/ 	.byte	0xca, 0x01, 0xcf, 0x3a, 0x27, 0x51, 0x1a, 0x40, 0x30, 0xcc, 0x2d, 0xf3, 0xe1, 0x0c, 0x21, 0x40
        /*0040*/ 	.byte	0x0d, 0xb7, 0xfc, 0x82, 0x8e, 0x35, 0x25, 0x40
.L_8:


//--------------------- .nv.constant0._ZN10layer_norm13ln_fwd_kernelINS_13Kernel_traitsI13__nv_bfloat16S2_S2_S2_fjLj1024ELj1ELj4ELj1ELj16ENS_18Kernel_traits_baseILj1024ES2_S2_S2_S2_fjLj128EEEEELb0ELb0ELb0ELb0EEEvNS_9FwdParamsE --------------------------
	.section	.nv.constant0._ZN10layer_norm13ln_fwd_kernelINS_13Kernel_traitsI13__nv_bfloat16S2_S2_S2_fjLj1024ELj1ELj4ELj1ELj16ENS_18Kernel_traits_baseILj1024ES2_S2_S2_S2_fjLj128EEEEELb0ELb0ELb0ELb0EEEvNS_9FwdParamsE,"a",@progbits
	.sectionflags	@""
	.align	4
.nv.constant0._ZN10layer_norm13ln_fwd_kernelINS_13Kernel_traitsI13__nv_bfloat16S2_S2_S2_fjLj1024ELj1ELj4ELj1ELj16ENS_18Kernel_traits_baseILj1024ES2_S2_S2_S2_fjLj128EEEEELb0ELb0ELb0ELb0EEEvNS_9FwdParamsE:
	.zero		584


//--------------------- .nv.constant0._ZN10layer_norm13ln_fwd_kernelINS_13Kernel_traitsI13__nv_bfloat16S2_S2_S2_fjLj1024ELj1ELj4ELj1ELj16ENS_18Kernel_traits_baseILj1024ES2_S2_S2_S2_fjLj128EEEEELb0ELb0ELb0ELb1EEEvNS_9FwdParamsE --------------------------
	.section	.nv.constant0._ZN10layer_norm13ln_fwd_kernelINS_13Kernel_traitsI13__nv_bfloat16S2_S2_S2_fjLj1024ELj1ELj4ELj1ELj16ENS_18Kernel_traits_baseILj1024ES2_S2_S2_S2_fjLj128EEEEELb0ELb0ELb0ELb1EEEvNS_9FwdParamsE,"a",@progbits
	.sectionflags	@""
	.align	4
.nv.constant0._ZN10layer_norm13ln_fwd_kernelINS_13Kernel_traitsI13__nv_bfloat16S2_S2_S2_fjLj1024ELj1ELj4ELj1ELj16ENS_18Kernel_traits_baseILj1024ES2_S2_S2_S2_fjLj128EEEEELb0ELb0ELb0ELb1EEEvNS_9FwdParamsE:
	.zero		584


//--------------------- .nv.constant0._ZN10layer_norm13ln_fwd_kernelINS_13Kernel_traitsI13__nv_bfloat16S2_S2_S2_fjLj1024ELj1ELj4ELj1ELj16ENS_18Kernel_traits_baseILj1024ES2_S2_S2_S2_fjLj128EEEEELb0ELb0ELb1ELb0EEEvNS_9FwdParamsE --------------------------
	.section	.nv.constant0._ZN10layer_norm13ln_fwd_kernelINS_13Kernel_traitsI13__nv_bfloat16S2_S2_S2_fjLj1024ELj1ELj4ELj1ELj16ENS_18Kernel_traits_baseILj1024ES2_S2_S2_S2_fjLj128EEEEELb0ELb0ELb1ELb0EEEvNS_9FwdParamsE,"a",@progbits
	.sectionflags	@""
	.align	4
.nv.constant0._ZN10layer_norm13ln_fwd_kernelINS_13Kernel_traitsI13__nv_bfloat16S2_S2_S2_fjLj1024ELj1ELj4ELj1ELj16ENS_18Kernel_traits_baseILj1024ES2_S2_S2_S2_fjLj128EEEEELb0ELb0ELb1ELb0EEEvNS_9FwdParamsE:
	.zero		584


//--------------------- .nv.constant0._ZN10layer_norm13ln_fwd_kernelINS_13Kernel_traitsI13__nv_bfloat16S2_S2_S2_fjLj1024ELj1ELj4ELj1ELj16ENS_18Kernel_traits_baseILj1024ES2_S2_S2_S2_fjLj128EEEEELb0ELb0ELb1ELb1EEEvNS_9FwdParamsE --------------------------
	.section	.nv.constant0._ZN10layer_norm13ln_fwd_kernelINS_13Kernel_traitsI13__nv_bfloat16S2_S2_S2_fjLj1024ELj1ELj4ELj1ELj16ENS_18Kernel_traits_baseILj1024ES2_S2_S2_S2_fjLj128EEEEELb0ELb0ELb1ELb1EEEvNS_9FwdParamsE,"a",@progbits
	.sectionflags	@""
	.align	4
.nv.constant0._ZN10layer_norm13ln_fwd_kernelINS_13Kernel_traitsI13__nv_bfloat16S2_S2_S2_fjLj1024ELj1ELj4ELj1ELj16ENS_18Kernel_traits_baseILj1024ES2_S2_S2_S2_fjLj128EEEEELb0ELb0ELb1ELb1EEEvNS_9FwdParamsE:
	.zero		584


//--------------------- .nv.constant0._ZN10layer_norm13ln_fwd_kernelINS_13Kernel_traitsI13__nv_bfloat16S2_S2_S2_fjLj1024ELj1ELj4ELj1ELj16ENS_18Kernel_traits_baseILj1024ES2_S2_S2_S2_fjLj128EEEEELb0ELb1ELb0ELb0EEEvNS_9FwdParamsE --------------------------
	.section	.nv.constant0._ZN10layer_norm13ln_fwd_kernelINS_13Kernel_traitsI13__nv_bfloat16S2_S2_S2_fjLj1024ELj1ELj4ELj1ELj16ENS_18Kernel_traits_baseILj1024ES2_S2_S2_S2_fjLj128EEEEELb0ELb1ELb0ELb0EEEvNS_9FwdParamsE,"a",@progbits
	.sectionflags	@""
	.align	4
.nv.constant0._ZN10layer_norm13ln_fwd_kernelINS_13Kernel_traitsI13__nv_bfloat16S2_S2_S2_fjLj1024ELj1ELj4ELj1ELj16ENS_18Kernel_traits_baseILj1024ES2_S2_S2_S2_fjLj128EEEEELb0ELb1ELb0ELb0EEEvNS_9FwdParamsE:
	.zero		584


//--------------------- .nv.constant0._ZN10layer_norm13ln_fwd_kernelINS_13Kernel_traitsI13__nv_bfloat16S2_S2_S2_fjLj1024ELj1ELj4ELj1ELj16ENS_18Kernel_traits_baseILj1024ES2_S2_S2_S2_fjLj128EEEEELb0ELb1ELb0ELb1EEEvNS_9FwdParamsE --------------------------
	.section	.nv.constant0._ZN10layer_norm13ln_fwd_kernelINS_13Kernel_traitsI13__nv_bfloat16S2_S2_S2_fjLj1024ELj1ELj4ELj1ELj16ENS_18Kernel_traits_baseILj1024ES2_S2_S2_S2_fjLj128EEEEELb0ELb1ELb0ELb1EEEvNS_9FwdParamsE,"a",@progbits
	.sectionflags	@""
	.align	4
.nv.constant0._ZN10layer_norm13ln_fwd_kernelINS_13Kernel_traitsI13__nv_bfloat16S2_S2_S2_fjLj1024ELj1ELj4ELj1ELj16ENS_18Kernel_traits_baseILj1024ES2_S2_S2_S2_fjLj128EEEEELb0ELb1ELb0ELb1EEEvNS_9FwdParamsE:
	.zero		584


//--------------------- .nv.constant0._ZN10layer_norm13ln_fwd_kernelINS_13Kernel_traitsI13__nv_bfloat16S2_S2_S2_fjLj1024ELj1ELj4ELj1ELj16ENS_18Kernel_traits_baseILj1024ES2_S2_S2_S2_fjLj128EEEEELb0ELb1ELb1ELb0EEEvNS_9FwdParamsE --------------------------
	.section	.nv.constant0._ZN10layer_norm13ln_fwd_kernelINS_13Kernel_traitsI13__nv_bfloat16S2_S2_S2_fjLj1024ELj1ELj4ELj1ELj16ENS_18Kernel_traits_baseILj1024ES2_S2_S2_S2_fjLj128EEEEELb0ELb1ELb1ELb0EEEvNS_9FwdParamsE,"a",@progbits
	.sectionflags	@""
	.align	4
.nv.constant0._ZN10layer_norm13ln_fwd_kernelINS_13Kernel_traitsI13__nv_bfloat16S2_S2_S2_fjLj1024ELj1ELj4ELj1ELj16ENS_18Kernel_traits_baseILj1024ES2_S2_S2_S2_fjLj128EEEEELb0ELb1ELb1ELb0EEEvNS_9FwdParamsE:
	.zero		584


//--------------------- .nv.constant0._ZN10layer_norm13ln_fwd_kernelINS_13Kernel_traitsI13__nv_bfloat16S2_S2_S2_fjLj1024ELj1ELj4ELj1ELj16ENS_18Kernel_traits_baseILj1024ES2_S2_S2_S2_fjLj128EEEEELb0ELb1ELb1ELb1EEEvNS_9FwdParamsE --------------------------
	.section	.nv.constant0._ZN10layer_norm13ln_fwd_kernelINS_13Kernel_traitsI13__nv_bfloat16S2_S2_S2_fjLj1024ELj1ELj4ELj1ELj16ENS_18Kernel_traits_baseILj1024ES2_S2_S2_S2_fjLj128EEEEELb0ELb1ELb1ELb1EEEvNS_9FwdParamsE,"a",@progbits
	.sectionflags	@""
	.align	4
.nv.constant0._ZN10layer_norm13ln_fwd_kernelINS_13Kernel_traitsI13__nv_bfloat16S2_S2_S2_fjLj1024ELj1ELj4ELj1ELj16ENS_18Kernel_traits_baseILj1024ES2_S2_S2_S2_fjLj128EEEEELb0ELb1ELb1ELb1EEEvNS_9FwdParamsE:
	.zero		584


//--------------------- .nv.constant0._ZN10layer_norm13ln_fwd_kernelINS_13Kernel_traitsI13__nv_bfloat16S2_S2_S2_fjLj1024ELj1ELj4ELj1ELj16ENS_18Kernel_traits_baseILj1024ES2_S2_S2_S2_fjLj128EEEEELb1ELb0ELb0ELb0EEEvNS_9FwdParamsE --------------------------
	.section	.nv.constant0._ZN10layer_norm13ln_fwd_kernelINS_13Kernel_traitsI13__nv_bfloat16S2_S2_S2_fjLj1024ELj1ELj4ELj1ELj16ENS_18Kernel_traits_baseILj1024ES2_S2_S2_S2_fjLj128EEEEELb1ELb0ELb0ELb0EEEvNS_9FwdParamsE,"a",@progbits
	.sectionflags	@""
	.align	4
.nv.constant0._ZN10layer_norm13ln_fwd_kernelINS_13Kernel_traitsI13__nv_bfloat16S2_S2_S2_fjLj1024ELj1ELj4ELj1ELj16ENS_18Kernel_traits_baseILj1024ES2_S2_S2_S2_fjLj128EEEEELb1ELb0ELb0ELb0EEEvNS_9FwdParamsE:
	.zero		584


//--------------------- .nv.constant0._ZN10layer_norm13ln_fwd_kernelINS_13Kernel_traitsI13__nv_bfloat16S2_S2_S2_fjLj1024ELj1ELj4ELj1ELj16ENS_18Kernel_traits_baseILj1024ES2_S2_S2_S2_fjLj128EEEEELb1ELb0ELb0ELb1EEEvNS_9FwdParamsE --------------------------
	.section	.nv.constant0._ZN10layer_norm13ln_fwd_kernelINS_13Kernel_traitsI13__nv_bfloat16S2_S2_S2_fjLj1024ELj1ELj4ELj1ELj16ENS_18Kernel_traits_baseILj1024ES2_S2_S2_S2_fjLj128EEEEELb1ELb0ELb0ELb1EEEvNS_9FwdParamsE,"a",@progbits
	.sectionflags	@""
	.align	4
.nv.constant0._ZN10layer_norm13ln_fwd_kernelINS_13Kernel_traitsI13__nv_bfloat16S2_S2_S2_fjLj1024ELj1ELj4ELj1ELj16ENS_18Kernel_traits_baseILj1024ES2_S2_S2_S2_fjLj128EEEEELb1ELb0ELb0ELb1EEEvNS_9FwdParamsE:
	.zero		584


//--------------------- .nv.constant0._ZN10layer_norm13ln_fwd_kernelINS_13Kernel_traitsI13__nv_bfloat16S2_S2_S2_fjLj1024ELj1ELj4ELj1ELj16ENS_18Kernel_traits_baseILj1024ES2_S2_S2_S2_fjLj128EEEEELb1ELb0ELb1ELb0EEEvNS_9FwdParamsE --------------------------
	.section	.nv.constant0._ZN10layer_norm13ln_fwd_kernelINS_13Kernel_traitsI13__nv_bfloat16S2_S2_S2_fjLj1024ELj1ELj4ELj1ELj16ENS_18Kernel_traits_baseILj1024ES2_S2_S2_S2_fjLj128EEEEELb1ELb0ELb1ELb0EEEvNS_9FwdParamsE,"a",@progbits
	.sectionflags	@""
	.align	4
.nv.constant0._ZN10layer_norm13ln_fwd_kernelINS_13Kernel_traitsI13__nv_bfloat16S2_S2_S2_fjLj1024ELj1ELj4ELj1ELj16ENS_18Kernel_traits_baseILj1024ES2_S2_S2_S2_fjLj128EEEEELb1ELb0ELb1ELb0EEEvNS_9FwdParamsE:
	.zero		584


//--------------------- .nv.constant0._ZN10layer_norm13ln_fwd_kernelINS_13Kernel_traitsI13__nv_bfloat16S2_S2_S2_fjLj1024ELj1ELj4ELj1ELj16ENS_18Kernel_traits_baseILj1024ES2_S2_S2_S2_fjLj128EEEEELb1ELb0ELb1ELb1EEEvNS_9FwdParamsE --------------------------
	.section	.nv.constant0._ZN10layer_norm13ln_fwd_kernelINS_13Kernel_traitsI13__nv_bfloat16S2_S2_S2_fjLj1024ELj1ELj4ELj1ELj16ENS_18Kernel_traits_baseILj1024ES2_S2_S2_S2_fjLj128EEEEELb1ELb0ELb1ELb1EEEvNS_9FwdParamsE,"a",@progbits
	.sectionflags	@""
	.align	4
.nv.constant0._ZN10layer_norm13ln_fwd_kernelINS_13Kernel_traitsI13__nv_bfloat16S2_S2_S2_fjLj1024ELj1ELj4ELj1ELj16ENS_18Kernel_traits_baseILj1024ES2_S2_S2_S2_fjLj128EEEEELb1ELb0ELb1ELb1EEEvNS_9FwdParamsE:
	.zero		584


//--------------------- .nv.constant0._ZN10layer_norm13ln_fwd_kernelINS_13Kernel_traitsI13__nv_bfloat16S2_S2_S2_fjLj1024ELj1ELj4ELj1ELj16ENS_18Kernel_traits_baseILj1024ES2_S2_S2_S2_fjLj128EEEEELb1ELb1ELb0ELb0EEEvNS_9FwdParamsE --------------------------
	.section	.nv.constant0._ZN10layer_norm13ln_fwd_kernelINS_13Kernel_traitsI13__nv_bfloat16S2_S2_S2_fjLj1024ELj1ELj4ELj1ELj16ENS_18Kernel_traits_baseILj1024ES2_S2_S2_S2_fjLj128EEEEELb1ELb1ELb0ELb0EEEvNS_9FwdParamsE,"a",@progbits
	.sectionflags	@""
	.align	4
.nv.constant0._ZN10layer_norm13ln_fwd_kernelINS_13Kernel_traitsI13__nv_bfloat16S2_S2_S2_fjLj1024ELj1ELj4ELj1ELj16ENS_18Kernel_traits_baseILj1024ES2_S2_S2_S2_fjLj128EEEEELb1ELb1ELb0ELb0EEEvNS_9FwdParamsE:
	.zero		584


//--------------------- .nv.constant0._ZN10layer_norm13ln_fwd_kernelINS_13Kernel_traitsI13__nv_bfloat16S2_S2_S2_fjLj1024ELj1ELj4ELj1ELj16ENS_18Kernel_traits_baseILj1024ES2_S2_S2_S2_fjLj128EEEEELb1ELb1ELb0ELb1EEEvNS_9FwdParamsE --------------------------
	.section	.nv.constant0._ZN10layer_norm13ln_fwd_kernelINS_13Kernel_traitsI13__nv_bfloat16S2_S2_S2_fjLj1024ELj1ELj4ELj1ELj16ENS_18Kernel_traits_baseILj1024ES2_S2_S2_S2_fjLj128EEEEELb1ELb1ELb0ELb1EEEvNS_9FwdParamsE,"a",@progbits
	.sectionflags	@""
	.align	4
.nv.constant0._ZN10layer_norm13ln_fwd_kernelINS_13Kernel_traitsI13__nv_bfloat16S2_S2_S2_fjLj1024ELj1ELj4ELj1ELj16ENS_18Kernel_traits_baseILj1024ES2_S2_S2_S2_fjLj128EEEEELb1ELb1ELb0ELb1EEEvNS_9FwdParamsE:
	.zero		584


//--------------------- .nv.constant0._ZN10layer_norm13ln_fwd_kernelINS_13Kernel_traitsI13__nv_bfloat16S2_S2_S2_fjLj1024ELj1ELj4ELj1ELj16ENS_18Kernel_traits_baseILj1024ES2_S2_S2_S2_fjLj128EEEEELb1ELb1ELb1ELb0EEEvNS_9FwdParamsE --------------------------
	.section	.nv.constant0._ZN10layer_norm13ln_fwd_kernelINS_13Kernel_traitsI13__nv_bfloat16S2_S2_S2_fjLj1024ELj1ELj4ELj1ELj16ENS_18Kernel_traits_baseILj1024ES2_S2_S2_S2_fjLj128EEEEELb1ELb1ELb1ELb0EEEvNS_9FwdParamsE,"a",@progbits
	.sectionflags	@""
	.align	4
.nv.constant0._ZN10layer_norm13ln_fwd_kernelINS_13Kernel_traitsI13__nv_bfloat16S2_S2_S2_fjLj1024ELj1ELj4ELj1ELj16ENS_18Kernel_traits_baseILj1024ES2_S2_S2_S2_fjLj128EEEEELb1ELb1ELb1ELb0EEEvNS_9FwdParamsE:
	.zero		584


//--------------------- .nv.constant0._ZN10layer_norm13ln_fwd_kernelINS_13Kernel_traitsI13__nv_bfloat16S2_S2_S2_fjLj1024ELj1ELj4ELj1ELj16ENS_18Kernel_traits_baseILj1024ES2_S2_S2_S2_fjLj128EEEEELb1ELb1ELb1ELb1EEEvNS_9FwdParamsE --------------------------
	.section	.nv.constant0._ZN10layer_norm13ln_fwd_kernelINS_13Kernel_traitsI13__nv_bfloat16S2_S2_S2_fjLj1024ELj1ELj4ELj1ELj16ENS_18Kernel_traits_baseILj1024ES2_S2_S2_S2_fjLj128EEEEELb1ELb1ELb1ELb1EEEvNS_9FwdParamsE,"a",@progbits
	.sectionflags	@""
	.align	4
.nv.constant0._ZN10layer_norm13ln_fwd_kernelINS_13Kernel_traitsI13__nv_bfloat16S2_S2_S2_fjLj1024ELj1ELj4ELj1ELj16ENS_18Kernel_traits_baseILj1024ES2_S2_S2_S2_fjLj128EEEEELb1ELb1ELb1ELb1EEEvNS_9FwdParamsE:
	.zero		584


//--------------------- .nv.constant0._ZN10layer_norm13ln_fwd_kernelINS_13Kernel_traitsI6__halfS2_S2_S2_fjLj1024ELj1ELj4ELj1ELj16ENS_18Kernel_traits_baseILj1024ES2_S2_S2_S2_fjLj128EEEEELb0ELb0ELb0ELb0EEEvNS_9FwdParamsE --------------------------
	.section	.nv.constant0._ZN10layer_norm13ln_fwd_kernelINS_13Kernel_traitsI6__halfS2_S2_S2_fjLj1024ELj1ELj4ELj1ELj16ENS_18Kernel_traits_baseILj1024ES2_S2_S2_S2_fjLj128EEEEELb0ELb0ELb0ELb0EEEvNS_9FwdParamsE,"a",@progbits
	.sectionflags	@""
	.align	4
.nv.constant0._ZN10layer_norm13ln_fwd_kernelINS_13Kernel_traitsI6__halfS2_S2_S2_fjLj1024ELj1ELj4ELj1ELj16ENS_18Kernel_traits_baseILj1024ES2_S2_S2_S2_fjLj128EEEEELb0ELb0ELb0ELb0EEEvNS_9FwdParamsE:
	.zero		584


//--------------------- .nv.constant0._ZN10layer_norm13ln_fwd_kernelINS_13Kernel_traitsI6__halfS2_S2_S2_fjLj1024ELj1ELj4ELj1ELj16ENS_18Kernel_traits_baseILj1024ES2_S2_S2_S2_fjLj128EEEEELb0ELb0ELb0ELb1EEEvNS_9FwdParamsE --------------------------
	.section	.nv.constant0._ZN10layer_norm13ln_fwd_kernelINS_13Kernel_traitsI6__halfS2_S2_S2_fjLj1024ELj1ELj4ELj1ELj16ENS_18Kernel_traits_baseILj1024ES2_S2_S2_S2_fjLj128EEEEELb0ELb0ELb0ELb1EEEvNS_9FwdParamsE,"a",@progbits
	.sectionflags	@""
	.align	4
.nv.constant0._ZN10layer_norm13ln_fwd_kernelINS_13Kernel_traitsI6__halfS2_S2_S2_fjLj1024ELj1ELj4ELj1ELj16ENS_18Kernel_traits_baseILj1024ES2_S2_S2_S2_fjLj128EEEEELb0ELb0ELb0ELb1EEEvNS_9FwdParamsE:
	.zero		584


//--------------------- .nv.constant0._ZN10layer_norm13ln_fwd_kernelINS_13Kernel_traitsI6__halfS2_S2_S2_fjLj1024ELj1ELj4ELj1ELj16ENS_18Kernel_traits_baseILj1024ES2_S2_S2_S2_fjLj128EEEEELb0ELb0ELb1ELb0EEEvNS_9FwdParamsE --------------------------
	.section	.nv.constant0._ZN10layer_norm13ln_fwd_kernelINS_13Kernel_traitsI6__halfS2_S2_S2_fjLj1024ELj1ELj4ELj1ELj16ENS_18Kernel_traits_baseILj1024ES2_S2_S2_S2_fjLj128EEEEELb0ELb0ELb1ELb0EEEvNS_9FwdParamsE,"a",@progbits
	.sectionflags	@""
	.align	4
.nv.constant0._ZN10layer_norm13ln_fwd_kernelINS_13Kernel_traitsI6__halfS2_S2_S2_fjLj1024ELj1ELj4ELj1ELj16ENS_18Kernel_traits_baseILj1024ES2_S2_S2_S2_fjLj128EEEEELb0ELb0ELb1ELb0EEEvNS_9FwdParamsE:
	.zero		584


//--------------------- .nv.constant0._ZN10layer_norm13ln_fwd_kernelINS_13Kernel_traitsI6__halfS2_S2_S2_fjLj1024ELj1ELj4ELj1ELj16ENS_18Kernel_traits_baseILj1024ES2_S2_S2_S2_fjLj128EEEEELb0ELb0ELb1ELb1EEEvNS_9FwdParamsE --------------------------
	.section	.nv.constant0._ZN10layer_norm13ln_fwd_kernelINS_13Kernel_traitsI6__halfS2_S2_S2_fjLj1024ELj1ELj4ELj1ELj16ENS_18Kernel_traits_baseILj1024ES2_S2_S2_S2_fjLj128EEEEELb0ELb0ELb1ELb1EEEvNS_9FwdParamsE,"a",@progbits
	.sectionflags	@""
	.align	4
.nv.constant0._ZN10layer_norm13ln_fwd_kernelINS_13Kernel_traitsI6__halfS2_S2_S2_fjLj1024ELj1ELj4ELj1ELj16ENS_18Kernel_traits_baseILj1024ES2_S2_S2_S2_fjLj128EEEEELb0ELb0ELb1ELb1EEEvNS_9FwdParamsE:
	.zero		584


//--------------------- .nv.constant0._ZN10layer_norm13ln_fwd_kernelINS_13Kernel_traitsI6__halfS2_S2_S2_fjLj1024ELj1ELj4ELj1ELj16ENS_18Kernel_traits_baseILj1024ES2_S2_S2_S2_fjLj128EEEEELb0ELb1ELb0ELb0EEEvNS_9FwdParamsE --------------------------
	.section	.nv.constant0._ZN10layer_norm13ln_fwd_kernelINS_13Kernel_traitsI6__halfS2_S2_S2_fjLj1024ELj1ELj4ELj1ELj16ENS_18Kernel_traits_baseILj1024ES2_S2_S2_S2_fjLj128EEEEELb0ELb1ELb0ELb0EEEvNS_9FwdParamsE,"a",@progbits
	.sectionflags	@""
	.align	4
.nv.constant0._ZN10layer_norm13ln_fwd_kernelINS_13Kernel_traitsI6__halfS2_S2_S2_fjLj1024ELj1ELj4ELj1ELj16ENS_18Kernel_traits_baseILj1024ES2_S2_S2_S2_fjLj128EEEEELb0ELb1ELb0ELb0EEEvNS_9FwdParamsE:
	.zero		584


//--------------------- .nv.constant0._ZN10layer_norm13ln_fwd_kernelINS_13Kernel_traitsI6__halfS2_S2_S2_fjLj1024ELj1ELj4ELj1ELj16ENS_18Kernel_traits_baseILj1024ES2_S2_S2_S2_fjLj128EEEEELb0ELb1ELb0ELb1EEEvNS_9FwdParamsE --------------------------
	.section	.nv.constant0._ZN10layer_norm13ln_fwd_kernelINS_13Kernel_traitsI6__halfS2_S2_S2_fjLj1024ELj1ELj4ELj1ELj16ENS_18Kernel_traits_baseILj1024ES2_S2_S2_S2_fjLj128EEEEELb0ELb1ELb0ELb1EEEvNS_9FwdParamsE,"a",@progbits
	.sectionflags	@""
	.align	4
.nv.constant0._ZN10layer_norm13ln_fwd_kernelINS_13Kernel_traitsI6__halfS2_S2_S2_fjLj1024ELj1ELj4ELj1ELj16ENS_18Kernel_traits_baseILj1024ES2_S2_S2_S2_fjLj128EEEEELb0ELb1ELb0ELb1EEEvNS_9FwdParamsE:
	.zero		584


//--------------------- .nv.constant0._ZN10layer_norm13ln_fwd_kernelINS_13Kernel_traitsI6__halfS2_S2_S2_fjLj1024ELj1ELj4ELj1ELj16ENS_18Kernel_traits_baseILj1024ES2_S2_S2_S2_fjLj128EEEEELb0ELb1ELb1ELb0EEEvNS_9FwdParamsE --------------------------
	.section	.nv.constant0._ZN10layer_norm13ln_fwd_kernelINS_13Kernel_traitsI6__halfS2_S2_S2_fjLj1024ELj1ELj4ELj1ELj16ENS_18Kernel_traits_baseILj1024ES2_S2_S2_S2_fjLj128EEEEELb0ELb1ELb1ELb0EEEvNS_9FwdParamsE,"a",@progbits
	.sectionflags	@""
	.align	4
.nv.constant0._ZN10layer_norm13ln_fwd_kernelINS_13Kernel_traitsI6__halfS2_S2_S2_fjLj1024ELj1ELj4ELj1ELj16ENS_18Kernel_traits_baseILj1024ES2_S2_S2_S2_fjLj128EEEEELb0ELb1ELb1ELb0EEEvNS_9FwdParamsE:
	.zero		584


//--------------------- .nv.constant0._ZN10layer_norm13ln_fwd_kernelINS_13Kernel_traitsI6__halfS2_S2_S2_fjLj1024ELj1ELj4ELj1ELj16ENS_18Kernel_traits_baseILj1024ES2_S2_S2_S2_fjLj128EEEEELb0ELb1ELb1ELb1EEEvNS_9FwdParamsE --------------------------
	.section	.nv.constant0._ZN10layer_norm13ln_fwd_kernelINS_13Kernel_traitsI6__halfS2_S2_S2_fjLj1024ELj1ELj4ELj1ELj16ENS_18Kernel_traits_baseILj1024ES2_S2_S2_S2_fjLj128EEEEELb0ELb1ELb1ELb1EEEvNS_9FwdParamsE,"a",@progbits
	.sectionflags	@""
	.align	4
.nv.constant0._ZN10layer_norm13ln_fwd_kernelINS_13Kernel_traitsI6__halfS2_S2_S2_fjLj1024ELj1ELj4ELj1ELj16ENS_18Kernel_traits_baseILj1024ES2_S2_S2_S2_fjLj128EEEEELb0ELb1ELb1ELb1EEEvNS_9FwdParamsE:
	.zero		584


//--------------------- .nv.constant0._ZN10layer_norm13ln_fwd_kernelINS_13Kernel_traitsI6__halfS2_S2_S2_fjLj1024ELj1ELj4ELj1ELj16ENS_18Kernel_traits_baseILj1024ES2_S2_S2_S2_fjLj128EEEEELb1ELb0ELb0ELb0EEEvNS_9FwdParamsE --------------------------
	.section	.nv.constant0._ZN10layer_norm13ln_fwd_kernelINS_13Kernel_traitsI6__halfS2_S2_S2_fjLj1024ELj1ELj4ELj1ELj16ENS_18Kernel_traits_baseILj1024ES2_S2_S2_S2_fjLj128EEEEELb1ELb0ELb0ELb0EEEvNS_9FwdParamsE,"a",@progbits
	.sectionflags	@""
	.align	4
.nv.constant0._ZN10layer_norm13ln_fwd_kernelINS_13Kernel_traitsI6__halfS2_S2_S2_fjLj1024ELj1ELj4ELj1ELj16ENS_18Kernel_traits_baseILj1024ES2_S2_S2_S2_fjLj128EEEEELb1ELb0ELb0ELb0EEEvNS_9FwdParamsE:
	.zero		584


//--------------------- .nv.constant0._ZN10layer_norm13ln_fwd_kernelINS_13Kernel_traitsI6__halfS2_S2_S2_fjLj1024ELj1ELj4ELj1ELj16ENS_18Kernel_traits_baseILj1024ES2_S2_S2_S2_fjLj128EEEEELb1ELb0ELb0ELb1EEEvNS_9FwdParamsE --------------------------
	.section	.nv.constant0._ZN10layer_norm13ln_fwd_kernelINS_13Kernel_traitsI6__halfS2_S2_S2_fjLj1024ELj1ELj4ELj1ELj16ENS_18Kernel_traits_baseILj1024ES2_S2_S2_S2_fjLj128EEEEELb1ELb0ELb0ELb1EEEvNS_9FwdParamsE,"a",@progbits
	.sectionflags	@""
	.align	4
.nv.constant0._ZN10layer_norm13ln_fwd_kernelINS_13Kernel_traitsI6__halfS2_S2_S2_fjLj1024ELj1ELj4ELj1ELj16ENS_18Kernel_traits_baseILj1024ES2_S2_S2_S2_fjLj128EEEEELb1ELb0ELb0ELb1EEEvNS_9FwdParamsE:
	.zero		584


//--------------------- .nv.constant0._ZN10layer_norm13ln_fwd_kernelINS_13Kernel_traitsI6__halfS2_S2_S2_fjLj1024ELj1ELj4ELj1ELj16ENS_18Kernel_traits_baseILj1024ES2_S2_S2_S2_fjLj128EEEEELb1ELb0ELb1ELb0EEEvNS_9FwdParamsE --------------------------
	.section	.nv.constant0._ZN10layer_norm13ln_fwd_kernelINS_13Kernel_traitsI6__halfS2_S2_S2_fjLj1024ELj1ELj4ELj1ELj16ENS_18Kernel_traits_baseILj1024ES2_S2_S2_S2_fjLj128EEEEELb1ELb0ELb1ELb0EEEvNS_9FwdParamsE,"a",@progbits
	.sectionflags	@""
	.align	4
.nv.constant0._ZN10layer_norm13ln_fwd_kernelINS_13Kernel_traitsI6__halfS2_S2_S2_fjLj1024ELj1ELj4ELj1ELj16ENS_18Kernel_traits_baseILj1024ES2_S2_S2_S2_fjLj128EEEEELb1ELb0ELb1ELb0EEEvNS_9FwdParamsE:
	.zero		584


//--------------------- .nv.constant0._ZN10layer_norm13ln_fwd_kernelINS_13Kernel_traitsI6__halfS2_S2_S2_fjLj1024ELj1ELj4ELj1ELj16ENS_18Kernel_traits_baseILj1024ES2_S2_S2_S2_fjLj128EEEEELb1ELb0ELb1ELb1EEEvNS_9FwdParamsE --------------------------
	.section	.nv.constant0._ZN10layer_norm13ln_fwd_kernelINS_13Kernel_traitsI6__halfS2_S2_S2_fjLj1024ELj1ELj4ELj1ELj16ENS_18Kernel_traits_baseILj1024ES2_S2_S2_S2_fjLj128EEEEELb1ELb0ELb1ELb1EEEvNS_9FwdParamsE,"a",@progbits
	.sectionflags	@""
	.align	4
.nv.constant0._ZN10layer_norm13ln_fwd_kernelINS_13Kernel_traitsI6__halfS2_S2_S2_fjLj1024ELj1ELj4ELj1ELj16ENS_18Kernel_traits_baseILj1024ES2_S2_S2_S2_fjLj128EEEEELb1ELb0ELb1ELb1EEEvNS_9FwdParamsE:
	.zero		584


//--------------------- .nv.constant0._ZN10layer_norm13ln_fwd_kernelINS_13Kernel_traitsI6__halfS2_S2_S2_fjLj1024ELj1ELj4ELj1ELj16ENS_18Kernel_traits_baseILj1024ES2_S2_S2_S2_fjLj128EEEEELb1ELb1ELb0ELb0EEEvNS_9FwdParamsE --------------------------
	.section	.nv.constant0._ZN10layer_norm13ln_fwd_kernelINS_13Kernel_traitsI6__halfS2_S2_S2_fjLj1024ELj1ELj4ELj1ELj16ENS_18Kernel_traits_baseILj1024ES2_S2_S2_S2_fjLj128EEEEELb1ELb1ELb0ELb0EEEvNS_9FwdParamsE,"a",@progbits
	.sectionflags	@""
	.align	4
.nv.constant0._ZN10layer_norm13ln_fwd_kernelINS_13Kernel_traitsI6__halfS2_S2_S2_fjLj1024ELj1ELj4ELj1ELj16ENS_18Kernel_traits_baseILj1024ES2_S2_S2_S2_fjLj128EEEEELb1ELb1ELb0ELb0EEEvNS_9FwdParamsE:
	.zero		584


//--------------------- .nv.constant0._ZN10layer_norm13ln_fwd_kernelINS_13Kernel_traitsI6__halfS2_S2_S2_fjLj1024ELj1ELj4ELj1ELj16ENS_18Kernel_traits_baseILj1024ES2_S2_S2_S2_fjLj128EEEEELb1ELb1ELb0ELb1EEEvNS_9FwdParamsE --------------------------
	.section	.nv.constant0._ZN10layer_norm13ln_fwd_kernelINS_13Kernel_traitsI6__halfS2_S2_S2_fjLj1024ELj1ELj4ELj1ELj16ENS_18Kernel_traits_baseILj1024ES2_S2_S2_S2_fjLj128EEEEELb1ELb1ELb0ELb1EEEvNS_9FwdParamsE,"a",@progbits
	.sectionflags	@""
	.align	4
.nv.constant0._ZN10layer_norm13ln_fwd_kernelINS_13Kernel_traitsI6__halfS2_S2_S2_fjLj1024ELj1ELj4ELj1ELj16ENS_18Kernel_traits_baseILj1024ES2_S2_S2_S2_fjLj128EEEEELb1ELb1ELb0ELb1EEEvNS_9FwdParamsE:
	.zero		584


//--------------------- .nv.constant0._ZN10layer_norm13ln_fwd_kernelINS_13Kernel_traitsI6__halfS2_S2_S2_fjLj1024ELj1ELj4ELj1ELj16ENS_18Kernel_traits_baseILj1024ES2_S2_S2_S2_fjLj128EEEEELb1ELb1ELb1ELb0EEEvNS_9FwdParamsE --------------------------
	.section	.nv.constant0._ZN10layer_norm13ln_fwd_kernelINS_13Kernel_traitsI6__halfS2_S2_S2_fjLj1024ELj1ELj4ELj1ELj16ENS_18Kernel_traits_baseILj1024ES2_S2_S2_S2_fjLj128EEEEELb1ELb1ELb1ELb0EEEvNS_9FwdParamsE,"a",@progbits
	.sectionflags	@""
	.align	4
.nv.constant0._ZN10layer_norm13ln_fwd_kernelINS_13Kernel_traitsI6__halfS2_S2_S2_fjLj1024ELj1ELj4ELj1ELj16ENS_18Kernel_traits_baseILj1024ES2_S2_S2_S2_fjLj128EEEEELb1ELb1ELb1ELb0EEEvNS_9FwdParamsE:
	.zero		584


//--------------------- .nv.constant0._ZN10layer_norm13ln_fwd_kernelINS_13Kernel_traitsI6__halfS2_S2_S2_fjLj1024ELj1ELj4ELj1ELj16ENS_18Kernel_traits_baseILj1024ES2_S2_S2_S2_fjLj128EEEEELb1ELb1ELb1ELb1EEEvNS_9FwdParamsE --------------------------
	.section	.nv.constant0._ZN10layer_norm13ln_fwd_kernelINS_13Kernel_traitsI6__halfS2_S2_S2_fjLj1024ELj1ELj4ELj1ELj16ENS_18Kernel_traits_baseILj1024ES2_S2_S2_S2_fjLj128EEEEELb1ELb1ELb1ELb1EEEvNS_9FwdParamsE,"a",@progbits
	.sectionflags	@""
	.align	4
.nv.constant0._ZN10layer_norm13ln_fwd_kernelINS_13Kernel_traitsI6__halfS2_S2_S2_fjLj1024ELj1ELj4ELj1ELj16ENS_18Kernel_traits_baseILj1024ES2_S2_S2_S2_fjLj128EEEEELb1ELb1ELb1ELb1EEEvNS_9FwdParamsE:
	.zero		584


//--------------------- .nv.constant0._ZN10layer_norm13ln_fwd_kernelINS_13Kernel_traitsIf13__nv_bfloat16S2_S2_fjLj1024ELj1ELj4ELj1ELj16ENS_18Kernel_traits_baseILj1024EfS2_S2_S2_fjLj128EEEEELb0ELb0ELb0ELb0EEEvNS_9FwdParamsE --------------------------
	.section	.nv.constant0._ZN10layer_norm13ln_fwd_kernelINS_13Kernel_traitsIf13__nv_bfloat16S2_S2_fjLj1024ELj1ELj4ELj1ELj16ENS_18Kernel_traits_baseILj1024EfS2_S2_S2_fjLj128EEEEELb0ELb0ELb0ELb0EEEvNS_9FwdParamsE,"a",@progbits
	.sectionflags	@""
	.align	4
.nv.constant0._ZN10layer_norm13ln_fwd_kernelINS_13Kernel_traitsIf13__nv_bfloat16S2_S2_fjLj1024ELj1ELj4ELj1ELj16ENS_18Kernel_traits_baseILj1024EfS2_S2_S2_fjLj128EEEEELb0ELb0ELb0ELb0EEEvNS_9FwdParamsE:
	.zero		584


//--------------------- .nv.constant0._ZN10layer_norm13ln_fwd_kernelINS_13Kernel_traitsIf13__nv_bfloat16S2_S2_fjLj1024ELj1ELj4ELj1ELj16ENS_18Kernel_traits_baseILj1024EfS2_S2_S2_fjLj128EEEEELb0ELb0ELb0ELb1EEEvNS_9FwdParamsE --------------------------
	.section	.nv.constant0._ZN10layer_norm13ln_fwd_kernelINS_13Kernel_traitsIf13__nv_bfloat16S2_S2_fjLj1024ELj1ELj4ELj1ELj16ENS_18Kernel_traits_baseILj1024EfS2_S2_S2_fjLj128EEEEELb0ELb0ELb0ELb1EEEvNS_9FwdParamsE,"a",@progbits
	.sectionflags	@""
	.align	4
.nv.constant0._ZN10layer_norm13ln_fwd_kernelINS_13Kernel_traitsIf13__nv_bfloat16S2_S2_fjLj1024ELj1ELj4ELj1ELj16ENS_18Kernel_traits_baseILj1024EfS2_S2_S2_fjLj128EEEEELb0ELb0ELb0ELb1EEEvNS_9FwdParamsE:
	.zero		584


//--------------------- .nv.constant0._ZN10layer_norm13ln_fwd_kernelINS_13Kernel_traitsIf13__nv_bfloat16S2_S2_fjLj1024ELj1ELj4ELj1ELj16ENS_18Kernel_traits_baseILj1024EfS2_S2_S2_fjLj128EEEEELb0ELb0ELb1ELb0EEEvNS_9FwdParamsE --------------------------
	.section	.nv.constant0._ZN10layer_norm13ln_fwd_kernelINS_13Kernel_traitsIf13__nv_bfloat16S2_S2_fjLj1024ELj1ELj4ELj1ELj16ENS_18Kernel_traits_baseILj1024EfS2_S2_S2_fjLj128EEEEELb0ELb0ELb1ELb0EEEvNS_9FwdParamsE,"a",@progbits
	.sectionflags	@""
	.align	4
.nv.constant0._ZN10layer_norm13ln_fwd_kernelINS_13Kernel_traitsIf13__nv_bfloat16S2_S2_fjLj1024ELj1ELj4ELj1ELj16ENS_18Kernel_traits_baseILj1024EfS2_S2_S2_fjLj128EEEEELb0ELb0ELb1ELb0EEEvNS_9FwdParamsE:
	.zero		584


//--------------------- .nv.constant0._ZN10layer_norm13ln_fwd_kernelINS_13Kernel_traitsIf13__nv_bfloat16S2_S2_fjLj1024ELj1ELj4ELj1ELj16ENS_18Kernel_traits_baseILj1024EfS2_S2_S2_fjLj128EEEEELb0ELb0ELb1ELb1EEEvNS_9FwdParamsE --------------------------
	.section	.nv.constant0._ZN10layer_norm13ln_fwd_kernelINS_13Kernel_traitsIf13__nv_bfloat16S2_S2_fjLj1024ELj1ELj4ELj1ELj16ENS_18Kernel_traits_baseILj1024EfS2_S2_S2_fjLj128EEEEELb0ELb0ELb1ELb1EEEvNS_9FwdParamsE,"a",@progbits
	.sectionflags	@""
	.align	4
.nv.constant0._ZN10layer_norm13ln_fwd_kernelINS_13Kernel_traitsIf13__nv_bfloat16S2_S2_fjLj1024ELj1ELj4ELj1ELj16ENS_18Kernel_traits_baseILj1024EfS2_S2_S2_fjLj128EEEEELb0ELb0ELb1ELb1EEEvNS_9FwdParamsE:
	.zero		584


//--------------------- .nv.constant0._ZN10layer_norm13ln_fwd_kernelINS_13Kernel_traitsIf13__nv_bfloat16S2_S2_fjLj1024ELj1ELj4ELj1ELj16ENS_18Kernel_traits_baseILj1024EfS2_S2_S2_fjLj128EEEEELb0ELb1ELb0ELb0EEEvNS_9FwdParamsE --------------------------
	.section	.nv.constant0._ZN10layer_norm13ln_fwd_kernelINS_13Kernel_traitsIf13__nv_bfloat16S2_S2_fjLj1024ELj1ELj4ELj1ELj16ENS_18Kernel_traits_baseILj1024EfS2_S2_S2_fjLj128EEEEELb0ELb1ELb0ELb0EEEvNS_9FwdParamsE,"a",@progbits
	.sectionflags	@""
	.align	4
.nv.constant0._ZN10layer_norm13ln_fwd_kernelINS_13Kernel_traitsIf13__nv_bfloat16S2_S2_fjLj1024ELj1ELj4ELj1ELj16ENS_18Kernel_traits_baseILj1024EfS2_S2_S2_fjLj128EEEEELb0ELb1ELb0ELb0EEEvNS_9FwdParamsE:
	.zero		584


//--------------------- .nv.constant0._ZN10layer_norm13ln_fwd_kernelINS_13Kernel_traitsIf13__nv_bfloat16S2_S2_fjLj1024ELj1ELj4ELj1ELj16ENS_18Kernel_traits_baseILj1024EfS2_S2_S2_fjLj128EEEEELb0ELb1ELb0ELb1EEEvNS_9FwdParamsE --------------------------
	.section	.nv.constant0._ZN10layer_norm13ln_fwd_kernelINS_13Kernel_traitsIf13__nv_bfloat16S2_S2_fjLj1024ELj1ELj4ELj1ELj16ENS_18Kernel_traits_baseILj1024EfS2_S2_S2_fjLj128EEEEELb0ELb1ELb0ELb1EEEvNS_9FwdParamsE,"a",@progbits
	.sectionflags	@""
	.align	4
.nv.constant0._ZN10layer_norm13ln_fwd_kernelINS_13Kernel_traitsIf13__nv_bfloat16S2_S2_fjLj1024ELj1ELj4ELj1ELj16ENS_18Kernel_traits_baseILj1024EfS2_S2_S2_fjLj128EEEEELb0ELb1ELb0ELb1EEEvNS_9FwdParamsE:
	.zero		584


//--------------------- .nv.constant0._ZN10layer_norm13ln_fwd_kernelINS_13Kernel_traitsIf13__nv_bfloat16S2_S2_fjLj1024ELj1ELj4ELj1ELj16ENS_18Kernel_traits_baseILj1024EfS2_S2_S2_fjLj128EEEEELb0ELb1ELb1ELb0EEEvNS_9FwdParamsE --------------------------
	.section	.nv.constant0._ZN10layer_norm13ln_fwd_kernelINS_13Kernel_traitsIf13__nv_bfloat16S2_S2_fjLj1024ELj1ELj4ELj1ELj16ENS_18Kernel_traits_baseILj1024EfS2_S2_S2_fjLj128EEEEELb0ELb1ELb1ELb0EEEvNS_9FwdParamsE,"a",@progbits
	.sectionflags	@""
	.align	4
.nv.constant0._ZN10layer_norm13ln_fwd_kernelINS_13Kernel_traitsIf13__nv_bfloat16S2_S2_fjLj1024ELj1ELj4ELj1ELj16ENS_18Kernel_traits_baseILj1024EfS2_S2_S2_fjLj128EEEEELb0ELb1ELb1ELb0EEEvNS_9FwdParamsE:
	.zero		584


//--------------------- .nv.constant0._ZN10layer_norm13ln_fwd_kernelINS_13Kernel_traitsIf13__nv_bfloat16S2_S2_fjLj1024ELj1ELj4ELj1ELj16ENS_18Kernel_traits_baseILj1024EfS2_S2_S2_fjLj128EEEEELb0ELb1ELb1ELb1EEEvNS_9FwdParamsE --------------------------
	.section	.nv.constant0._ZN10layer_norm13ln_fwd_kernelINS_13Kernel_traitsIf13__nv_bfloat16S2_S2_fjLj1024ELj1ELj4ELj1ELj16ENS_18Kernel_traits_baseILj1024EfS2_S2_S2_fjLj128EEEEELb0ELb1ELb1ELb1EEEvNS_9FwdParamsE,"a",@progbits
	.sectionflags	@""
	.align	4
.nv.constant0._ZN10layer_norm13ln_fwd_kernelINS_13Kernel_traitsIf13__nv_bfloat16S2_S2_fjLj1024ELj1ELj4ELj1ELj16ENS_18Kernel_traits_baseILj1024EfS2_S2_S2_fjLj128EEEEELb0ELb1ELb1ELb1EEEvNS_9FwdParamsE:
	.zero		584


//--------------------- .nv.constant0._ZN10layer_norm13ln_fwd_kernelINS_13Kernel_traitsIf13__nv_bfloat16S2_S2_fjLj1024ELj1ELj4ELj1ELj16ENS_18Kernel_traits_baseILj1024EfS2_S2_S2_fjLj128EEEEELb1ELb0ELb0ELb0EEEvNS_9FwdParamsE --------------------------
	.section	.nv.constant0._ZN10layer_norm13ln_fwd_kernelINS_13Kernel_traitsIf13__nv_bfloat16S2_S2_fjLj1024ELj1ELj4ELj1ELj16ENS_18Kernel_traits_baseILj1024EfS2_S2_S2_fjLj128EEEEELb1ELb0ELb0ELb0EEEvNS_9FwdParamsE,"a",@progbits
	.sectionflags	@""
	.align	4
.nv.constant0._ZN10layer_norm13ln_fwd_kernelINS_13Kernel_traitsIf13__nv_bfloat16S2_S2_fjLj1024ELj1ELj4ELj1ELj16ENS_18Kernel_traits_baseILj1024EfS2_S2_S2_fjLj128EEEEELb1ELb0ELb0ELb0EEEvNS_9FwdParamsE:
	.zero		584


//--------------------- .nv.constant0._ZN10layer_norm13ln_fwd_kernelINS_13Kernel_traitsIf13__nv_bfloat16S2_S2_fjLj1024ELj1ELj4ELj1ELj16ENS_18Kernel_traits_baseILj1024EfS2_S2_S2_fjLj128EEEEELb1ELb0ELb0ELb1EEEvNS_9FwdParamsE --------------------------
	.section	.nv.constant0._ZN10layer_norm13ln_fwd_kernelINS_13Kernel_traitsIf13__nv_bfloat16S2_S2_fjLj1024ELj1ELj4ELj1ELj16ENS_18Kernel_traits_baseILj1024EfS2_S2_S2_fjLj128EEEEELb1ELb0ELb0ELb1EEEvNS_9FwdParamsE,"a",@progbits
	.sectionflags	@""
	.align	4
.nv.constant0._ZN10layer_norm13ln_fwd_kernelINS_13Kernel_traitsIf13__nv_bfloat16S2_S2_fjLj1024ELj1ELj4ELj1ELj16ENS_18Kernel_traits_baseILj1024EfS2_S2_S2_fjLj128EEEEELb1ELb0ELb0ELb1EEEvNS_9FwdParamsE:
	.zero		584


//--------------------- .nv.constant0._ZN10layer_norm13ln_fwd_kernelINS_13Kernel_traitsIf13__nv_bfloat16S2_S2_fjLj1024ELj1ELj4ELj1ELj16ENS_18Kernel_traits_baseILj1024EfS2_S2_S2_fjLj128EEEEELb1ELb0ELb1ELb0EEEvNS_9FwdParamsE --------------------------
	.section	.nv.constant0._ZN10layer_norm13ln_fwd_kernelINS_13Kernel_traitsIf13__nv_bfloat16S2_S2_fjLj1024ELj1ELj4ELj1ELj16ENS_18Kernel_traits_baseILj1024EfS2_S2_S2_fjLj128EEEEELb1ELb0ELb1ELb0EEEvNS_9FwdParamsE,"a",@progbits
	.sectionflags	@""
	.align	4
.nv.constant0._ZN10layer_norm13ln_fwd_kernelINS_13Kernel_traitsIf13__nv_bfloat16S2_S2_fjLj1024ELj1ELj4ELj1ELj16ENS_18Kernel_traits_baseILj1024EfS2_S2_S2_fjLj128EEEEELb1ELb0ELb1ELb0EEEvNS_9FwdParamsE:
	.zero		584


//--------------------- .nv.constant0._ZN10layer_norm13ln_fwd_kernelINS_13Kernel_traitsIf13__nv_bfloat16S2_S2_fjLj1024ELj1ELj4ELj1ELj16ENS_18Kernel_traits_baseILj1024EfS2_S2_S2_fjLj128EEEEELb1ELb0ELb1ELb1EEEvNS_9FwdParamsE --------------------------
	.section	.nv.constant0._ZN10layer_norm13ln_fwd_kernelINS_13Kernel_traitsIf13__nv_bfloat16S2_S2_fjLj1024ELj1ELj4ELj1ELj16ENS_18Kernel_traits_baseILj1024EfS2_S2_S2_fjLj128EEEEELb1ELb0ELb1ELb1EEEvNS_9FwdParamsE,"a",@progbits
	.sectionflags	@""
	.align	4
.nv.constant0._ZN10layer_norm13ln_fwd_kernelINS_13Kernel_traitsIf13__nv_bfloat16S2_S2_fjLj1024ELj1ELj4ELj1ELj16ENS_18Kernel_traits_baseILj1024EfS2_S2_S2_fjLj128EEEEELb1ELb0ELb1ELb1EEEvNS_9FwdParamsE:
	.zero		584


//--------------------- .nv.constant0._ZN10layer_norm13ln_fwd_kernelINS_13Kernel_traitsIf13__nv_bfloat16S2_S2_fjLj1024ELj1ELj4ELj1ELj16ENS_18Kernel_traits_baseILj1024EfS2_S2_S2_fjLj128EEEEELb1ELb1ELb0ELb0EEEvNS_9FwdParamsE --------------------------
	.section	.nv.constant0._ZN10layer_norm13ln_fwd_kernelINS_13Kernel_traitsIf13__nv_bfloat16S2_S2_fjLj1024ELj1ELj4ELj1ELj16ENS_18Kernel_traits_baseILj1024EfS2_S2_S2_fjLj128EEEEELb1ELb1ELb0ELb0EEEvNS_9FwdParamsE,"a",@progbits
	.sectionflags	@""
	.align	4
.nv.constant0._ZN10layer_norm13ln_fwd_kernelINS_13Kernel_traitsIf13__nv_bfloat16S2_S2_fjLj1024ELj1ELj4ELj1ELj16ENS_18Kernel_traits_baseILj1024EfS2_S2_S2_fjLj128EEEEELb1ELb1ELb0ELb0EEEvNS_9FwdParamsE:
	.zero		584


//--------------------- .nv.constant0._ZN10layer_norm13ln_fwd_kernelINS_13Kernel_traitsIf13__nv_bfloat16S2_S2_fjLj1024ELj1ELj4ELj1ELj16ENS_18Kernel_traits_baseILj1024EfS2_S2_S2_fjLj128EEEEELb1ELb1ELb0ELb1EEEvNS_9FwdParamsE --------------------------
	.section	.nv.constant0._ZN10layer_norm13ln_fwd_kernelINS_13Kernel_traitsIf13__nv_bfloat16S2_S2_fjLj1024ELj1ELj4ELj1ELj16ENS_18Kernel_traits_baseILj1024EfS2_S2_S2_fjLj128EEEEELb1ELb1ELb0ELb1EEEvNS_9FwdParamsE,"a",@progbits
	.sectionflags	@""
	.align	4
.nv.constant0._ZN10layer_norm13ln_fwd_kernelINS_13Kernel_traitsIf13__nv_bfloat16S2_S2_fjLj1024ELj1ELj4ELj1ELj16ENS_18Kernel_traits_baseILj1024EfS2_S2_S2_fjLj128EEEEELb1ELb1ELb0ELb1EEEvNS_9FwdParamsE:
	.zero		584


//--------------------- .nv.constant0._ZN10layer_norm13ln_fwd_kernelINS_13Kernel_traitsIf13__nv_bfloat16S2_S2_fjLj1024ELj1ELj4ELj1ELj16ENS_18Kernel_traits_baseILj1024EfS2_S2_S2_fjLj128EEEEELb1ELb1ELb1ELb0EEEvNS_9FwdParamsE --------------------------
	.section	.nv.constant0._ZN10layer_norm13ln_fwd_kernelINS_13Kernel_traitsIf13__nv_bfloat16S2_S2_fjLj1024ELj1ELj4ELj1ELj16ENS_18Kernel_traits_baseILj1024EfS2_S2_S2_fjLj128EEEEELb1ELb1ELb1ELb0EEEvNS_9FwdParamsE,"a",@progbits
	.sectionflags	@""
	.align	4
.nv.constant0._ZN10layer_norm13ln_fwd_kernelINS_13Kernel_traitsIf13__nv_bfloat16S2_S2_fjLj1024ELj1ELj4ELj1ELj16ENS_18Kernel_traits_baseILj1024EfS2_S2_S2_fjLj128EEEEELb1ELb1ELb1ELb0EEEvNS_9FwdParamsE:
	.zero		584


//--------------------- .nv.constant0._ZN10layer_norm13ln_fwd_kernelINS_13Kernel_traitsIf13__nv_bfloat16S2_S2_fjLj1024ELj1ELj4ELj1ELj16ENS_18Kernel_traits_baseILj1024EfS2_S2_S2_fjLj128EEEEELb1ELb1ELb1ELb1EEEvNS_9FwdParamsE --------------------------
	.section	.nv.constant0._ZN10layer_norm13ln_fwd_kernelINS_13Kernel_traitsIf13__nv_bfloat16S2_S2_fjLj1024ELj1ELj4ELj1ELj16ENS_18Kernel_traits_baseILj1024EfS2_S2_S2_fjLj128EEEEELb1ELb1ELb1ELb1EEEvNS_9FwdParamsE,"a",@progbits
	.sectionflags	@""
	.align	4
.nv.constant0._ZN10layer_norm13ln_fwd_kernelINS_13Kernel_traitsIf13__nv_bfloat16S2_S2_fjLj1024ELj1ELj4ELj1ELj16ENS_18Kernel_traits_baseILj1024EfS2_S2_S2_fjLj128EEEEELb1ELb1ELb1ELb1EEEvNS_9FwdParamsE:
	.zero		584


//--------------------- .nv.constant0._ZN10layer_norm13ln_fwd_kernelINS_13Kernel_traitsI13__nv_bfloat16S2_fS2_fjLj1024ELj1ELj4ELj1ELj16ENS_18Kernel_traits_baseILj1024ES2_S2_fS2_fjLj128EEEEELb0ELb0ELb0ELb0EEEvNS_9FwdParamsE --------------------------
	.section	.nv.constant0._ZN10layer_norm13ln_fwd_kernelINS_13Kernel_traitsI13__nv_bfloat16S2_fS2_fjLj1024ELj1ELj4ELj1ELj16ENS_18Kernel_traits_baseILj1024ES2_S2_fS2_fjLj128EEEEELb0ELb0ELb0ELb0EEEvNS_9FwdParamsE,"a",@progbits
	.sectionflags	@""
	.align	4
.nv.constant0._ZN10layer_norm13ln_fwd_kernelINS_13Kernel_traitsI13__nv_bfloat16S2_fS2_fjLj1024ELj1ELj4ELj1ELj16ENS_18Kernel_traits_baseILj1024ES2_S2_fS2_fjLj128EEEEELb0ELb0ELb0ELb0EEEvNS_9FwdParamsE:
	.zero		584


//--------------------- .nv.constant0._ZN10layer_norm13ln_fwd_kernelINS_13Kernel_traitsI13__nv_bfloat16S2_fS2_fjLj1024ELj1ELj4ELj1ELj16ENS_18Kernel_traits_baseILj1024ES2_S2_fS2_fjLj128EEEEELb0ELb0ELb0ELb1EEEvNS_9FwdParamsE --------------------------
	.section	.nv.constant0._ZN10layer_norm13ln_fwd_kernelINS_13Kernel_traitsI13__nv_bfloat16S2_fS2_fjLj1024ELj1ELj4ELj1ELj16ENS_18Kernel_traits_baseILj1024ES2_S2_fS2_fjLj128EEEEELb0ELb0ELb0ELb1EEEvNS_9FwdParamsE,"a",@progbits
	.sectionflags	@""
	.align	4
.nv.constant0._ZN10layer_norm13ln_fwd_kernelINS_13Kernel_traitsI13__nv_bfloat16S2_fS2_fjLj1024ELj1ELj4ELj1ELj16ENS_18Kernel_traits_baseILj1024ES2_S2_fS2_fjLj128EEEEELb0ELb0ELb0ELb1EEEvNS_9FwdParamsE:
	.zero		584


//--------------------- .nv.constant0._ZN10layer_norm13ln_fwd_kernelINS_13Kernel_traitsI13__nv_bfloat16S2_fS2_fjLj1024ELj1ELj4ELj1ELj16ENS_18Kernel_traits_baseILj1024ES2_S2_fS2_fjLj128EEEEELb0ELb0ELb1ELb0EEEvNS_9FwdParamsE --------------------------
	.section	.nv.constant0._ZN10layer_norm13ln_fwd_kernelINS_13Kernel_traitsI13__nv_bfloat16S2_fS2_fjLj1024ELj1ELj4ELj1ELj16ENS_18Kernel_traits_baseILj1024ES2_S2_fS2_fjLj128EEEEELb0ELb0ELb1ELb0EEEvNS_9FwdParamsE,"a",@progbits
	.sectionflags	@""
	.align	4
.nv.constant0._ZN10layer_norm13ln_fwd_kernelINS_13Kernel_traitsI13__nv_bfloat16S2_fS2_fjLj1024ELj1ELj4ELj1ELj16ENS_18Kernel_traits_baseILj1024ES2_S2_fS2_fjLj128EEEEELb0ELb0ELb1ELb0EEEvNS_9FwdParamsE:
	.zero		584


//--------------------- .nv.constant0._ZN10layer_norm13ln_fwd_kernelINS_13Kernel_traitsI13__nv_bfloat16S2_fS2_fjLj1024ELj1ELj4ELj1ELj16ENS_18Kernel_traits_baseILj1024ES2_S2_fS2_fjLj128EEEEELb0ELb0ELb1ELb1EEEvNS_9FwdParamsE --------------------------
	.section	.nv.constant0._ZN10layer_norm13ln_fwd_kernelINS_13Kernel_traitsI13__nv_bfloat16S2_fS2_fjLj1024ELj1ELj4ELj1ELj16ENS_18Kernel_traits_baseILj1024ES2_S2_fS2_fjLj128EEEEELb0ELb0ELb1ELb1EEEvNS_9FwdParamsE,"a",@progbits
	.sectionflags	@""
	.align	4
.nv.constant0._ZN10layer_norm13ln_fwd_kernelINS_13Kernel_traitsI13__nv_bfloat16S2_fS2_fjLj1024ELj1ELj4ELj1ELj16ENS_18Kernel_traits_baseILj1024ES2_S2_fS2_fjLj128EEEEELb0ELb0ELb1ELb1EEEvNS_9FwdParamsE:
	.zero		584


//--------------------- .nv.constant0._ZN10layer_norm13ln_fwd_kernelINS_13Kernel_traitsI13__nv_bfloat16S2_fS2_fjLj1024ELj1ELj4ELj1ELj16ENS_18Kernel_traits_baseILj1024ES2_S2_fS2_fjLj128EEEEELb0ELb1ELb0ELb0EEEvNS_9FwdParamsE --------------------------
	.section	.nv.constant0._ZN10layer_norm13ln_fwd_kernelINS_13Kernel_traitsI13__nv_bfloat16S2_fS2_fjLj1024ELj1ELj4ELj1ELj16ENS_18Kernel_traits_baseILj1024ES2_S2_fS2_fjLj128EEEEELb0ELb1ELb0ELb0EEEvNS_9FwdParamsE,"a",@progbits
	.sectionflags	@""
	.align	4
.nv.constant0._ZN10layer_norm13ln_fwd_kernelINS_13Kernel_traitsI13__nv_bfloat16S2_fS2_fjLj1024ELj1ELj4ELj1ELj16ENS_18Kernel_traits_baseILj1024ES2_S2_fS2_fjLj128EEEEELb0ELb1ELb0ELb0EEEvNS_9FwdParamsE:
	.zero		584


//--------------------- .nv.constant0._ZN10layer_norm13ln_fwd_kernelINS_13Kernel_traitsI13__nv_bfloat16S2_fS2_fjLj1024ELj1ELj4ELj1ELj16ENS_18Kernel_traits_baseILj1024ES2_S2_fS2_fjLj128EEEEELb0ELb1ELb0ELb1EEEvNS_9FwdParamsE --------------------------
	.section	.nv.constant0._ZN10layer_norm13ln_fwd_kernelINS_13Kernel_traitsI13__nv_bfloat16S2_fS2_fjLj1024ELj1ELj4ELj1ELj16ENS_18Kernel_traits_baseILj1024ES2_S2_fS2_fjLj128EEEEELb0ELb1ELb0ELb1EEEvNS_9FwdParamsE,"a",@progbits
	.sectionflags	@""
	.align	4
.nv.constant0._ZN10layer_norm13ln_fwd_kernelINS_13Kernel_traitsI13__nv_bfloat16S2_fS2_fjLj1024ELj1ELj4ELj1ELj16ENS_18Kernel_traits_baseILj1024ES2_S2_fS2_fjLj128EEEEELb0ELb1ELb0ELb1EEEvNS_9FwdParamsE:
	.zero		584


//--------------------- .nv.constant0._ZN10layer_norm13ln_fwd_kernelINS_13Kernel_traitsI13__nv_bfloat16S2_fS2_fjLj1024ELj1ELj4ELj1ELj16ENS_18Kernel_traits_baseILj1024ES2_S2_fS2_fjLj128EEEEELb0ELb1ELb1ELb0EEEvNS_9FwdParamsE --------------------------
	.section	.nv.constant0._ZN10layer_norm13ln_fwd_kernelINS_13Kernel_traitsI13__nv_bfloat16S2_fS2_fjLj1024ELj1ELj4ELj1ELj16ENS_18Kernel_traits_baseILj1024ES2_S2_fS2_fjLj128EEEEELb0ELb1ELb1ELb0EEEvNS_9FwdParamsE,"a",@progbits
	.sectionflags	@""
	.align	4
.nv.constant0._ZN10layer_norm13ln_fwd_kernelINS_13Kernel_traitsI13__nv_bfloat16S2_fS2_fjLj1024ELj1ELj4ELj1ELj16ENS_18Kernel_traits_baseILj1024ES2_S2_fS2_fjLj128EEEEELb0ELb1ELb1ELb0EEEvNS_9FwdParamsE:
	.zero		584


//--------------------- .nv.constant0._ZN10layer_norm13ln_fwd_kernelINS_13Kernel_traitsI13__nv_bfloat16S2_fS2_fjLj1024ELj1ELj4ELj1ELj16ENS_18Kernel_traits_baseILj1024ES2_S2_fS2_fjLj128EEEEELb0ELb1ELb1ELb1EEEvNS_9FwdParamsE --------------------------
	.section	.nv.constant0._ZN10layer_norm13ln_fwd_kernelINS_13Kernel_traitsI13__nv_bfloat16S2_fS2_fjLj1024ELj1ELj4ELj1ELj16ENS_18Kernel_traits_baseILj1024ES2_S2_fS2_fjLj128EEEEELb0ELb1ELb1ELb1EEEvNS_9FwdParamsE,"a",@progbits
	.sectionflags	@""
	.align	4
.nv.constant0._ZN10layer_norm13ln_fwd_kernelINS_13Kernel_traitsI13__nv_bfloat16S2_fS2_fjLj1024ELj1ELj4ELj1ELj16ENS_18Kernel_traits_baseILj1024ES2_S2_fS2_fjLj128EEEEELb0ELb1ELb1ELb1EEEvNS_9FwdParamsE:
	.zero		584


//--------------------- .nv.constant0._ZN10layer_norm13ln_fwd_kernelINS_13Kernel_traitsI13__nv_bfloat16S2_fS2_fjLj1024ELj1ELj4ELj1ELj16ENS_18Kernel_traits_baseILj1024ES2_S2_fS2_fjLj128EEEEELb1ELb0ELb0ELb0EEEvNS_9FwdParamsE --------------------------
	.section	.nv.constant0._ZN10layer_norm13ln_fwd_kernelINS_13Kernel_traitsI13__nv_bfloat16S2_fS2_fjLj1024ELj1ELj4ELj1ELj16ENS_18Kernel_traits_baseILj1024ES2_S2_fS2_fjLj128EEEEELb1ELb0ELb0ELb0EEEvNS_9FwdParamsE,"a",@progbits
	.sectionflags	@""
	.align	4
.nv.constant0._ZN10layer_norm13ln_fwd_kernelINS_13Kernel_traitsI13__nv_bfloat16S2_fS2_fjLj1024ELj1ELj4ELj1ELj16ENS_18Kernel_traits_baseILj1024ES2_S2_fS2_fjLj128EEEEELb1ELb0ELb0ELb0EEEvNS_9FwdParamsE:
	.zero		584


//--------------------- .nv.constant0._ZN10layer_norm13ln_fwd_kernelINS_13Kernel_traitsI13__nv_bfloat16S2_fS2_fjLj1024ELj1ELj4ELj1ELj16ENS_18Kernel_traits_baseILj1024ES2_S2_fS2_fjLj128EEEEELb1ELb0ELb0ELb1EEEvNS_9FwdParamsE --------------------------
	.section	.nv.constant0._ZN10layer_norm13ln_fwd_kernelINS_13Kernel_traitsI13__nv_bfloat16S2_fS2_fjLj1024ELj1ELj4ELj1ELj16ENS_18Kernel_traits_baseILj1024ES2_S2_fS2_fjLj128EEEEELb1ELb0ELb0ELb1EEEvNS_9FwdParamsE,"a",@progbits
	.sectionflags	@""
	.align	4
.nv.constant0._ZN10layer_norm13ln_fwd_kernelINS_13Kernel_traitsI13__nv_bfloat16S2_fS2_fjLj1024ELj1ELj4ELj1ELj16ENS_18Kernel_traits_baseILj1024ES2_S2_fS2_fjLj128EEEEELb1ELb0ELb0ELb1EEEvNS_9FwdParamsE:
	.zero		584


//--------------------- .nv.constant0._ZN10layer_norm13ln_fwd_kernelINS_13Kernel_traitsI13__nv_bfloat16S2_fS2_fjLj1024ELj1ELj4ELj1ELj16ENS_18Kernel_traits_baseILj1024ES2_S2_fS2_fjLj128EEEEELb1ELb0ELb1ELb0EEEvNS_9FwdParamsE --------------------------
	.section	.nv.constant0._ZN10layer_norm13ln_fwd_kernelINS_13Kernel_traitsI13__nv_bfloat16S2_fS2_fjLj1024ELj1ELj4ELj1ELj16ENS_18Kernel_traits_baseILj1024ES2_S2_fS2_fjLj128EEEEELb1ELb0ELb1ELb0EEEvNS_9FwdParamsE,"a",@progbits
	.sectionflags	@""
	.align	4
.nv.constant0._ZN10layer_norm13ln_fwd_kernelINS_13Kernel_traitsI13__nv_bfloat16S2_fS2_fjLj1024ELj1ELj4ELj1ELj16ENS_18Kernel_traits_baseILj1024ES2_S2_fS2_fjLj128EEEEELb1ELb0ELb1ELb0EEEvNS_9FwdParamsE:
	.zero		584


//--------------------- .nv.constant0._ZN10layer_norm13ln_fwd_kernelINS_13Kernel_traitsI13__nv_bfloat16S2_fS2_fjLj1024ELj1ELj4ELj1ELj16ENS_18Kernel_traits_baseILj1024ES2_S2_fS2_fjLj128EEEEELb1ELb0ELb1ELb1EEEvNS_9FwdParamsE --------------------------
	.section	.nv.constant0._ZN10layer_norm13ln_fwd_kernelINS_13Kernel_traitsI13__nv_bfloat16S2_fS2_fjLj1024ELj1ELj4ELj1ELj16ENS_18Kernel_traits_baseILj1024ES2_S2_fS2_fjLj128EEEEELb1ELb0ELb1ELb1EEEvNS_9FwdParamsE,"a",@progbits
	.sectionflags	@""
	.align	4
.nv.constant0._ZN10layer_norm13ln_fwd_kernelINS_13Kernel_traitsI13__nv_bfloat16S2_fS2_fjLj1024ELj1ELj4ELj1ELj16ENS_18Kernel_traits_baseILj1024ES2_S2_fS2_fjLj128EEEEELb1ELb0ELb1ELb1EEEvNS_9FwdParamsE:
	.zero		584


//--------------------- .nv.constant0._ZN10layer_norm13ln_fwd_kernelINS_13Kernel_traitsI13__nv_bfloat16S2_fS2_fjLj1024ELj1ELj4ELj1ELj16ENS_18Kernel_traits_baseILj1024ES2_S2_fS2_fjLj128EEEEELb1ELb1ELb0ELb0EEEvNS_9FwdParamsE --------------------------
	.section	.nv.constant0._ZN10layer_norm13ln_fwd_kernelINS_13Kernel_traitsI13__nv_bfloat16S2_fS2_fjLj1024ELj1ELj4ELj1ELj16ENS_18Kernel_traits_baseILj1024ES2_S2_fS2_fjLj128EEEEELb1ELb1ELb0ELb0EEEvNS_9FwdParamsE,"a",@progbits
	.sectionflags	@""
	.align	4
.nv.constant0._ZN10layer_norm13ln_fwd_kernelINS_13Kernel_traitsI13__nv_bfloat16S2_fS2_fjLj1024ELj1ELj4ELj1ELj16ENS_18Kernel_traits_baseILj1024ES2_S2_fS2_fjLj128EEEEELb1ELb1ELb0ELb0EEEvNS_9FwdParamsE:
	.zero		584


//--------------------- .nv.constant0._ZN10layer_norm13ln_fwd_kernelINS_13Kernel_traitsI13__nv_bfloat16S2_fS2_fjLj1024ELj1ELj4ELj1ELj16ENS_18Kernel_traits_baseILj1024ES2_S2_fS2_fjLj128EEEEELb1ELb1ELb0ELb1EEEvNS_9FwdParamsE --------------------------
	.section	.nv.constant0._ZN10layer_norm13ln_fwd_kernelINS_13Kernel_traitsI13__nv_bfloat16S2_fS2_fjLj1024ELj1ELj4ELj1ELj16ENS_18Kernel_traits_baseILj1024ES2_S2_fS2_fjLj128EEEEELb1ELb1ELb0ELb1EEEvNS_9FwdParamsE,"a",@progbits
	.sectionflags	@""
	.align	4
.nv.constant0._ZN10layer_norm13ln_fwd_kernelINS_13Kernel_traitsI13__nv_bfloat16S2_fS2_fjLj1024ELj1ELj4ELj1ELj16ENS_18Kernel_traits_baseILj1024ES2_S2_fS2_fjLj128EEEEELb1ELb1ELb0ELb1EEEvNS_9FwdParamsE:
	.zero		584


//--------------------- .nv.constant0._ZN10layer_norm13ln_fwd_kernelINS_13Kernel_traitsI13__nv_bfloat16S2_fS2_fjLj1024ELj1ELj4ELj1ELj16ENS_18Kernel_traits_baseILj1024ES2_S2_fS2_fjLj128EEEEELb1ELb1ELb1ELb0EEEvNS_9FwdParamsE --------------------------
	.section	.nv.constant0._ZN10layer_norm13ln_fwd_kernelINS_13Kernel_traitsI13__nv_bfloat16S2_fS2_fjLj1024ELj1ELj4ELj1ELj16ENS_18Kernel_traits_baseILj1024ES2_S2_fS2_fjLj128EEEEELb1ELb1ELb1ELb0EEEvNS_9FwdParamsE,"a",@progbits
	.sectionflags	@""
	.align	4
.nv.constant0._ZN10layer_norm13ln_fwd_kernelINS_13Kernel_traitsI13__nv_bfloat16S2_fS2_fjLj1024ELj1ELj4ELj1ELj16ENS_18Kernel_traits_baseILj1024ES2_S2_fS2_fjLj128EEEEELb1ELb1ELb1ELb0EEEvNS_9FwdParamsE:
	.zero		584


//--------------------- .nv.constant0._ZN10layer_norm13ln_fwd_kernelINS_13Kernel_traitsI13__nv_bfloat16S2_fS2_fjLj1024ELj1ELj4ELj1ELj16ENS_18Kernel_traits_baseILj1024ES2_S2_fS2_fjLj128EEEEELb1ELb1ELb1ELb1EEEvNS_9FwdParamsE --------------------------
	.section	.nv.constant0._ZN10layer_norm13ln_fwd_kernelINS_13Kernel_traitsI13__nv_bfloat16S2_fS2_fjLj1024ELj1ELj4ELj1ELj16ENS_18Kernel_traits_baseILj1024ES2_S2_fS2_fjLj128EEEEELb1ELb1ELb1ELb1EEEvNS_9FwdParamsE,"a",@progbits
	.sectionflags	@""
	.align	4
.nv.constant0._ZN10layer_norm13ln_fwd_kernelINS_13Kernel_traitsI13__nv_bfloat16S2_fS2_fjLj1024ELj1ELj4ELj1ELj16ENS_18Kernel_traits_baseILj1024ES2_S2_fS2_fjLj128EEEEELb1ELb1ELb1ELb1EEEvNS_9FwdParamsE:
	.zero		584


//--------------------- .nv.constant0._ZN10layer_norm13ln_fwd_kernelINS_13Kernel_traitsIf13__nv_bfloat16fS2_fjLj1024ELj1ELj4ELj1ELj16ENS_18Kernel_traits_baseILj1024EfS2_fS2_fjLj128EEEEELb0ELb0ELb0ELb0EEEvNS_9FwdParamsE --------------------------
	.section	.nv.constant0._ZN10layer_norm13ln_fwd_kernelINS_13Kernel_traitsIf13__nv_bfloat16fS2_fjLj1024ELj1ELj4ELj1ELj16ENS_18Kernel_traits_baseILj1024EfS2_fS2_fjLj128EEEEELb0ELb0ELb0ELb0EEEvNS_9FwdParamsE,"a",@progbits
	.sectionflags	@""
	.align	4
.nv.constant0._ZN10layer_norm13ln_fwd_kernelINS_13Kernel_traitsIf13__nv_bfloat16fS2_fjLj1024ELj1ELj4ELj1ELj16ENS_18Kernel_traits_baseILj1024EfS2_fS2_fjLj128EEEEELb0ELb0ELb0ELb0EEEvNS_9FwdParamsE:
	.zero		584


//--------------------- .nv.constant0._ZN10layer_norm13ln_fwd_kernelINS_13Kernel_traitsIf13__nv_bfloat16fS2_fjLj1024ELj1ELj4ELj1ELj16ENS_18Kernel_traits_baseILj1024EfS2_fS2_fjLj128EEEEELb0ELb0ELb0ELb1EEEvNS_9FwdParamsE --------------------------
	.section	.nv.constant0._ZN10layer_norm13ln_fwd_kernelINS_13Kernel_traitsIf13__nv_bfloat16fS2_fjLj1024ELj1ELj4ELj1ELj16ENS_18Kernel_traits_baseILj1024EfS2_fS2_fjLj128EEEEELb0ELb0ELb0ELb1EEEvNS_9FwdParamsE,"a",@progbits
	.sectionflags	@""
	.align	4
.nv.constant0._ZN10layer_norm13ln_fwd_kernelINS_13Kernel_traitsIf13__nv_bfloat16fS2_fjLj1024ELj1ELj4ELj1ELj16ENS_18Kernel_traits_baseILj1024EfS2_fS2_fjLj128EEEEELb0ELb0ELb0ELb1EEEvNS_9FwdParamsE:
	.zero		584


//--------------------- .nv.constant0._ZN10layer_norm13ln_fwd_kernelINS_13Kernel_traitsIf13__nv_bfloat16fS2_fjLj1024ELj1ELj4ELj1ELj16ENS_18Kernel_traits_baseILj1024EfS2_fS2_fjLj128EEEEELb0ELb0ELb1ELb0EEEvNS_9FwdParamsE --------------------------
	.section	.nv.constant0._ZN10layer_norm13ln_fwd_kernelINS_13Kernel_traitsIf13__nv_bfloat16fS2_fjLj1024ELj1ELj4ELj1ELj16ENS_18Kernel_traits_baseILj1024EfS2_fS2_fjLj128EEEEELb0ELb0ELb1ELb0EEEvNS_9FwdParamsE,"a",@progbits
	.sectionflags	@""
	.align	4
.nv.constant0._ZN10layer_norm13ln_fwd_kernelINS_13Kernel_traitsIf13__nv_bfloat16fS2_fjLj1024ELj1ELj4ELj1ELj16ENS_18Kernel_traits_baseILj1024EfS2_fS2_fjLj128EEEEELb0ELb0ELb1ELb0EEEvNS_9FwdParamsE:
	.zero		584


//--------------------- .nv.constant0._ZN10layer_norm13ln_fwd_kernelINS_13Kernel_traitsIf13__nv_bfloat16fS2_fjLj1024ELj1ELj4ELj1ELj16ENS_18Kernel_traits_baseILj1024EfS2_fS2_fjLj128EEEEELb0ELb0ELb1ELb1EEEvNS_9FwdParamsE --------------------------
	.section	.nv.constant0._ZN10layer_norm13ln_fwd_kernelINS_13Kernel_traitsIf13__nv_bfloat16fS2_fjLj1024ELj1ELj4ELj1ELj16ENS_18Kernel_traits_baseILj1024EfS2_fS2_fjLj128EEEEELb0ELb0ELb1ELb1EEEvNS_9FwdParamsE,"a",@progbits
	.sectionflags	@""
	.align	4
.nv.constant0._ZN10layer_norm13ln_fwd_kernelINS_13Kernel_traitsIf13__nv_bfloat16fS2_fjLj1024ELj1ELj4ELj1ELj16ENS_18Kernel_traits_baseILj1024EfS2_fS2_fjLj128EEEEELb0ELb0ELb1ELb1EEEvNS_9FwdParamsE:
	.zero		584


//--------------------- .nv.constant0._ZN10layer_norm13ln_fwd_kernelINS_13Kernel_traitsIf13__nv_bfloat16fS2_fjLj1024ELj1ELj4ELj1ELj16ENS_18Kernel_traits_baseILj1024EfS2_fS2_fjLj128EEEEELb0ELb1ELb0ELb0EEEvNS_9FwdParamsE --------------------------
	.section	.nv.constant0._ZN10layer_norm13ln_fwd_kernelINS_13Kernel_traitsIf13__nv_bfloat16fS2_fjLj1024ELj1ELj4ELj1ELj16ENS_18Kernel_traits_baseILj1024EfS2_fS2_fjLj128EEEEELb0ELb1ELb0ELb0EEEvNS_9FwdParamsE,"a",@progbits
	.sectionflags	@""
	.align	4
.nv.constant0._ZN10layer_norm13ln_fwd_kernelINS_13Kernel_traitsIf13__nv_bfloat16fS2_fjLj1024ELj1ELj4ELj1ELj16ENS_18Kernel_traits_baseILj1024EfS2_fS2_fjLj128EEEEELb0ELb1ELb0ELb0EEEvNS_9FwdParamsE:
	.zero		584


//--------------------- .nv.constant0._ZN10layer_norm13ln_fwd_kernelINS_13Kernel_traitsIf13__nv_bfloat16fS2_fjLj1024ELj1ELj4ELj1ELj16ENS_18Kernel_traits_baseILj1024EfS2_fS2_fjLj128EEEEELb0ELb1ELb0ELb1EEEvNS_9FwdParamsE --------------------------
	.section	.nv.constant0._ZN10layer_norm13ln_fwd_kernelINS_13Kernel_traitsIf13__nv_bfloat16fS2_fjLj1024ELj1ELj4ELj1ELj16ENS_18Kernel_traits_baseILj1024EfS2_fS2_fjLj128EEEEELb0ELb1ELb0ELb1EEEvNS_9FwdParamsE,"a",@progbits
	.sectionflags	@""
	.align	4
.nv.constant0._ZN10layer_norm13ln_fwd_kernelINS_13Kernel_traitsIf13__nv_bfloat16fS2_fjLj1024ELj1ELj4ELj1ELj16ENS_18Kernel_traits_baseILj1024EfS2_fS2_fjLj128EEEEELb0ELb1ELb0ELb1EEEvNS_9FwdParamsE:
	.zero		584


//--------------------- .nv.constant0._ZN10layer_norm13ln_fwd_kernelINS_13Kernel_traitsIf13__nv_bfloat16fS2_fjLj1024ELj1ELj4ELj1ELj16ENS_18Kernel_traits_baseILj1024EfS2_fS2_fjLj128EEEEELb0ELb1ELb1ELb0EEEvNS_9FwdParamsE --------------------------
	.section	.nv.constant0._ZN10layer_norm13ln_fwd_kernelINS_13Kernel_traitsIf13__nv_bfloat16fS2_fjLj1024ELj1ELj4ELj1ELj16ENS_18Kernel_traits_baseILj1024EfS2_fS2_fjLj128EEEEELb0ELb1ELb1ELb0EEEvNS_9FwdParamsE,"a",@progbits
	.sectionflags	@""
	.align	4
.nv.constant0._ZN10layer_norm13ln_fwd_kernelINS_13Kernel_traitsIf13__nv_bfloat16fS2_fjLj1024ELj1ELj4ELj1ELj16ENS_18Kernel_traits_baseILj1024EfS2_fS2_fjLj128EEEEELb0ELb1ELb1ELb0EEEvNS_9FwdParamsE:
	.zero		584


//--------------------- .nv.constant0._ZN10layer_norm13ln_fwd_kernelINS_13Kernel_traitsIf13__nv_bfloat16fS2_fjLj1024ELj1ELj4ELj1ELj16ENS_18Kernel_traits_baseILj1024EfS2_fS2_fjLj128EEEEELb0ELb1ELb1ELb1EEEvNS_9FwdParamsE --------------------------
	.section	.nv.constant0._ZN10layer_norm13ln_fwd_kernelINS_13Kernel_traitsIf13__nv_bfloat16fS2_fjLj1024ELj1ELj4ELj1ELj16ENS_18Kernel_traits_baseILj1024EfS2_fS2_fjLj128EEEEELb0ELb1ELb1ELb1EEEvNS_9FwdParamsE,"a",@progbits
	.sectionflags	@""
	.align	4
.nv.constant0._ZN10layer_norm13ln_fwd_kernelINS_13Kernel_traitsIf13__nv_bfloat16fS2_fjLj1024ELj1ELj4ELj1ELj16ENS_18Kernel_traits_baseILj1024EfS2_fS2_fjLj128EEEEELb0ELb1ELb1ELb1EEEvNS_9FwdParamsE:
	.zero		584


//--------------------- .nv.constant0._ZN10layer_norm13ln_fwd_kernelINS_13Kernel_traitsIf13__nv_bfloat16fS2_fjLj1024ELj1ELj4ELj1ELj16ENS_18Kernel_traits_baseILj1024EfS2_fS2_fjLj128EEEEELb1ELb0ELb0ELb0EEEvNS_9FwdParamsE --------------------------
	.section	.nv.constant0._ZN10layer_norm13ln_fwd_kernelINS_13Kernel_traitsIf13__nv_bfloat16fS2_fjLj1024ELj1ELj4ELj1ELj16ENS_18Kernel_traits_baseILj1024EfS2_fS2_fjLj128EEEEELb1ELb0ELb0ELb0EEEvNS_9FwdParamsE,"a",@progbits
	.sectionflags	@""
	.align	4
.nv.constant0._ZN10layer_norm13ln_fwd_kernelINS_13Kernel_traitsIf13__nv_bfloat16fS2_fjLj1024ELj1ELj4ELj1ELj16ENS_18Kernel_traits_baseILj1024EfS2_fS2_fjLj128EEEEELb1ELb0ELb0ELb0EEEvNS_9FwdParamsE:
	.zero		584


//--------------------- .nv.constant0._ZN10layer_norm13ln_fwd_kernelINS_13Kernel_traitsIf13__nv_bfloat16fS2_fjLj1024ELj1ELj4ELj1ELj16ENS_18Kernel_traits_baseILj1024EfS2_fS2_fjLj128EEEEELb1ELb0ELb0ELb1EEEvNS_9FwdParamsE --------------------------
	.section	.nv.constant0._ZN10layer_norm13ln_fwd_kernelINS_13Kernel_traitsIf13__nv_bfloat16fS2_fjLj1024ELj1ELj4ELj1ELj16ENS_18Kernel_traits_baseILj1024EfS2_fS2_fjLj128EEEEELb1ELb0ELb0ELb1EEEvNS_9FwdParamsE,"a",@progbits
	.sectionflags	@""
	.align	4
.nv.constant0._ZN10layer_norm13ln_fwd_kernelINS_13Kernel_traitsIf13__nv_bfloat16fS2_fjLj1024ELj1ELj4ELj1ELj16ENS_18Kernel_traits_baseILj1024EfS2_fS2_fjLj128EEEEELb1ELb0ELb0ELb1EEEvNS_9FwdParamsE:
	.zero		584


//--------------------- .nv.constant0._ZN10layer_norm13ln_fwd_kernelINS_13Kernel_traitsIf13__nv_bfloat16fS2_fjLj1024ELj1ELj4ELj1ELj16ENS_18Kernel_traits_baseILj1024EfS2_fS2_fjLj128EEEEELb1ELb0ELb1ELb0EEEvNS_9FwdParamsE --------------------------
	.section	.nv.constant0._ZN10layer_norm13ln_fwd_kernelINS_13Kernel_traitsIf13__nv_bfloat16fS2_fjLj1024ELj1ELj4ELj1ELj16ENS_18Kernel_traits_baseILj1024EfS2_fS2_fjLj128EEEEELb1ELb0ELb1ELb0EEEvNS_9FwdParamsE,"a",@progbits
	.sectionflags	@""
	.align	4
.nv.constant0._ZN10layer_norm13ln_fwd_kernelINS_13Kernel_traitsIf13__nv_bfloat16fS2_fjLj1024ELj1ELj4ELj1ELj16ENS_18Kernel_traits_baseILj1024EfS2_fS2_fjLj128EEEEELb1ELb0ELb1ELb0EEEvNS_9FwdParamsE:
	.zero		584


//--------------------- .nv.constant0._ZN10layer_norm13ln_fwd_kernelINS_13Kernel_traitsIf13__nv_bfloat16fS2_fjLj1024ELj1ELj4ELj1ELj16ENS_18Kernel_traits_baseILj1024EfS2_fS2_fjLj128EEEEELb1ELb0ELb1ELb1EEEvNS_9FwdParamsE --------------------------
	.section	.nv.constant0._ZN10layer_norm13ln_fwd_kernelINS_13Kernel_traitsIf13__nv_bfloat16fS2_fjLj1024ELj1ELj4ELj1ELj16ENS_18Kernel_traits_baseILj1024EfS2_fS2_fjLj128EEEEELb1ELb0ELb1ELb1EEEvNS_9FwdParamsE,"a",@progbits
	.sectionflags	@""
	.align	4
.nv.constant0._ZN10layer_norm13ln_fwd_kernelINS_13Kernel_traitsIf13__nv_bfloat16fS2_fjLj1024ELj1ELj4ELj1ELj16ENS_18Kernel_traits_baseILj1024EfS2_fS2_fjLj128EEEEELb1ELb0ELb1ELb1EEEvNS_9FwdParamsE:
	.zero		584


//--------------------- .nv.constant0._ZN10layer_norm13ln_fwd_kernelINS_13Kernel_traitsIf13__nv_bfloat16fS2_fjLj1024ELj1ELj4ELj1ELj16ENS_18Kernel_traits_baseILj1024EfS2_fS2_fjLj128EEEEELb1ELb1ELb0ELb0EEEvNS_9FwdParamsE --------------------------
	.section	.nv.constant0._ZN10layer_norm13ln_fwd_kernelINS_13Kernel_traitsIf13__nv_bfloat16fS2_fjLj1024ELj1ELj4ELj1ELj16ENS_18Kernel_traits_baseILj1024EfS2_fS2_fjLj128EEEEELb1ELb1ELb0ELb0EEEvNS_9FwdParamsE,"a",@progbits
	.sectionflags	@""
	.align	4
.nv.constant0._ZN10layer_norm13ln_fwd_kernelINS_13Kernel_traitsIf13__nv_bfloat16fS2_fjLj1024ELj1ELj4ELj1ELj16ENS_18Kernel_traits_baseILj1024EfS2_fS2_fjLj128EEEEELb1ELb1ELb0ELb0EEEvNS_9FwdParamsE:
	.zero		584


//--------------------- .nv.constant0._ZN10layer_norm13ln_fwd_kernelINS_13Kernel_traitsIf13__nv_bfloat16fS2_fjLj1024ELj1ELj4ELj1ELj16ENS_18Kernel_traits_baseILj1024EfS2_fS2_fjLj128EEEEELb1ELb1ELb0ELb1EEEvNS_9FwdParamsE --------------------------
	.section	.nv.constant0._ZN10layer_norm13ln_fwd_kernelINS_13Kernel_traitsIf13__nv_bfloat16fS2_fjLj1024ELj1ELj4ELj1ELj16ENS_18Kernel_traits_baseILj1024EfS2_fS2_fjLj128EEEEELb1ELb1ELb0ELb1EEEvNS_9FwdParamsE,"a",@progbits
	.sectionflags	@""
	.align	4
.nv.constant0._ZN10layer_norm13ln_fwd_kernelINS_13Kernel_traitsIf13__nv_bfloat16fS2_fjLj1024ELj1ELj4ELj1ELj16ENS_18Kernel_traits_baseILj1024EfS2_fS2_fjLj128EEEEELb1ELb1ELb0ELb1EEEvNS_9FwdParamsE:
	.zero		584


//--------------------- .nv.constant0._ZN10layer_norm13ln_fwd_kernelINS_13Kernel_traitsIf13__nv_bfloat16fS2_fjLj1024ELj1ELj4ELj1ELj16ENS_18Kernel_traits_baseILj1024EfS2_fS2_fjLj128EEEEELb1ELb1ELb1ELb0EEEvNS_9FwdParamsE --------------------------
	.section	.nv.constant0._ZN10layer_norm13ln_fwd_kernelINS_13Kernel_traitsIf13__nv_bfloat16fS2_fjLj1024ELj1ELj4ELj1ELj16ENS_18Kernel_traits_baseILj1024EfS2_fS2_fjLj128EEEEELb1ELb1ELb1ELb0EEEvNS_9FwdParamsE,"a",@progbits
	.sectionflags	@""
	.align	4
.nv.constant0._ZN10layer_norm13ln_fwd_kernelINS_13Kernel_traitsIf13__nv_bfloat16fS2_fjLj1024ELj1ELj4ELj1ELj16ENS_18Kernel_traits_baseILj1024EfS2_fS2_fjLj128EEEEELb1ELb1ELb1ELb0EEEvNS_9FwdParamsE:
	.zero		584


//--------------------- .nv.constant0._ZN10layer_norm13ln_fwd_kernelINS_13Kernel_traitsIf13__nv_bfloat16fS2_fjLj1024ELj1ELj4ELj1ELj16ENS_18Kernel_traits_baseILj1024EfS2_fS2_fjLj128EEEEELb1ELb1ELb1ELb1EEEvNS_9FwdParamsE --------------------------
	.section	.nv.constant0._ZN10layer_norm13ln_fwd_kernelINS_13Kernel_traitsIf13__nv_bfloat16fS2_fjLj1024ELj1ELj4ELj1ELj16ENS_18Kernel_traits_baseILj1024EfS2_fS2_fjLj128EEEEELb1ELb1ELb1ELb1EEEvNS_9FwdParamsE,"a",@progbits
	.sectionflags	@""
	.align	4
.nv.constant0._ZN10layer_norm13ln_fwd_kernelINS_13Kernel_traitsIf13__nv_bfloat16fS2_fjLj1024ELj1ELj4ELj1ELj16ENS_18Kernel_traits_baseILj1024EfS2_fS2_fjLj128EEEEELb1ELb1ELb1ELb1EEEvNS_9FwdParamsE:
	.zero		584


//--------------------- .nv.constant0._ZN10layer_norm13ln_fwd_kernelINS_13Kernel_traitsIf6__halfS2_S2_fjLj1024ELj1ELj4ELj1ELj16ENS_18Kernel_traits_baseILj1024EfS2_S2_S2_fjLj128EEEEELb0ELb0ELb0ELb0EEEvNS_9FwdParamsE --------------------------
	.section	.nv.constant0._ZN10layer_norm13ln_fwd_kernelINS_13Kernel_traitsIf6__halfS2_S2_fjLj1024ELj1ELj4ELj1ELj16ENS_18Kernel_traits_baseILj1024EfS2_S2_S2_fjLj128EEEEELb0ELb0ELb0ELb0EEEvNS_9FwdParamsE,"a",@progbits
	.sectionflags	@""
	.align	4
.nv.constant0._ZN10layer_norm13ln_fwd_kernelINS_13Kernel_traitsIf6__halfS2_S2_fjLj1024ELj1ELj4ELj1ELj16ENS_18Kernel_traits_baseILj1024EfS2_S2_S2_fjLj128EEEEELb0ELb0ELb0ELb0EEEvNS_9FwdParamsE:
	.zero		584


//--------------------- .nv.constant0._ZN10layer_norm13ln_fwd_kernelINS_13Kernel_traitsIf6__halfS2_S2_fjLj1024ELj1ELj4ELj1ELj16ENS_18Kernel_traits_baseILj1024EfS2_S2_S2_fjLj128EEEEELb0ELb0ELb0ELb1EEEvNS_9FwdParamsE --------------------------
	.section	.nv.constant0._ZN10layer_norm13ln_fwd_kernelINS_13Kernel_traitsIf6__halfS2_S2_fjLj1024ELj1ELj4ELj1ELj16ENS_18Kernel_traits_baseILj1024EfS2_S2_S2_fjLj128EEEEELb0ELb0ELb0ELb1EEEvNS_9FwdParamsE,"a",@progbits
	.sectionflags	@""
	.align	4
.nv.constant0._ZN10layer_norm13ln_fwd_kernelINS_13Kernel_traitsIf6__halfS2_S2_fjLj1024ELj1ELj4ELj1ELj16ENS_18Kernel_traits_baseILj1024EfS2_S2_S2_fjLj128EEEEELb0ELb0ELb0ELb1EEEvNS_9FwdParamsE:
	.zero		584


//--------------------- .nv.constant0._ZN10layer_norm13ln_fwd_kernelINS_13Kernel_traitsIf6__halfS2_S2_fjLj1024ELj1ELj4ELj1ELj16ENS_18Kernel_traits_baseILj1024EfS2_S2_S2_fjLj128EEEEELb0ELb0ELb1ELb0EEEvNS_9FwdParamsE --------------------------
	.section	.nv.constant0._ZN10layer_norm13ln_fwd_kernelINS_13Kernel_traitsIf6__halfS2_S2_fjLj1024ELj1ELj4ELj1ELj16ENS_18Kernel_traits_baseILj1024EfS2_S2_S2_fjLj128EEEEELb0ELb0ELb1ELb0EEEvNS_9FwdParamsE,"a",@progbits
	.sectionflags	@""
	.align	4
.nv.constant0._ZN10layer_norm13ln_fwd_kernelINS_13Kernel_traitsIf6__halfS2_S2_fjLj1024ELj1ELj4ELj1ELj16ENS_18Kernel_traits_baseILj1024EfS2_S2_S2_fjLj128EEEEELb0ELb0ELb1ELb0EEEvNS_9FwdParamsE:
	.zero		584


//--------------------- .nv.constant0._ZN10layer_norm13ln_fwd_kernelINS_13Kernel_traitsIf6__halfS2_S2_fjLj1024ELj1ELj4ELj1ELj16ENS_18Kernel_traits_baseILj1024EfS2_S2_S2_fjLj128EEEEELb0ELb0ELb1ELb1EEEvNS_9FwdParamsE --------------------------
	.section	.nv.constant0._ZN10layer_norm13ln_fwd_kernelINS_13Kernel_traitsIf6__halfS2_S2_fjLj1024ELj1ELj4ELj1ELj16ENS_18Kernel_traits_baseILj1024EfS2_S2_S2_fjLj128EEEEELb0ELb0ELb1ELb1EEEvNS_9FwdParamsE,"a",@progbits
	.sectionflags	@""
	.align	4
.nv.constant0._ZN10layer_norm13ln_fwd_kernelINS_13Kernel_traitsIf6__halfS2_S2_fjLj1024ELj1ELj4ELj1ELj16ENS_18Kernel_traits_baseILj1024EfS2_S2_S2_fjLj128EEEEELb0ELb0ELb1ELb1EEEvNS_9FwdParamsE:
	.zero		584


//--------------------- .nv.constant0._ZN10layer_norm13ln_fwd_kernelINS_13Kernel_traitsIf6__halfS2_S2_fjLj1024ELj1ELj4ELj1ELj16ENS_18Kernel_traits_baseILj1024EfS2_S2_S2_fjLj128EEEEELb0ELb1ELb0ELb0EEEvNS_9FwdParamsE --------------------------
	.section	.nv.constant0._ZN10layer_norm13ln_fwd_kernelINS_13Kernel_traitsIf6__halfS2_S2_fjLj1024ELj1ELj4ELj1ELj16ENS_18Kernel_traits_baseILj1024EfS2_S2_S2_fjLj128EEEEELb0ELb1ELb0ELb0EEEvNS_9FwdParamsE,"a",@progbits
	.sectionflags	@""
	.align	4
.nv.constant0._ZN10layer_norm13ln_fwd_kernelINS_13Kernel_traitsIf6__halfS2_S2_fjLj1024ELj1ELj4ELj1ELj16ENS_18Kernel_traits_baseILj1024EfS2_S2_S2_fjLj128EEEEELb0ELb1ELb0ELb0EEEvNS_9FwdParamsE:
	.zero		584


//--------------------- .nv.constant0._ZN10layer_norm13ln_fwd_kernelINS_13Kernel_traitsIf6__halfS2_S2_fjLj1024ELj1ELj4ELj1ELj16ENS_18Kernel_traits_baseILj1024EfS2_S2_S2_fjLj128EEEEELb0ELb1ELb0ELb1EEEvNS_9FwdParamsE --------------------------
	.section	.nv.constant0._ZN10layer_norm13ln_fwd_kernelINS_13Kernel_traitsIf6__halfS2_S2_fjLj1024ELj1ELj4ELj1ELj16ENS_18Kernel_traits_baseILj1024EfS2_S2_S2_fjLj128EEEEELb0ELb1ELb0ELb1EEEvNS_9FwdParamsE,"a",@progbits
	.sectionflags	@""
	.align	4
.nv.constant0._ZN10layer_norm13ln_fwd_kernelINS_13Kernel_traitsIf6__halfS2_S2_fjLj1024ELj1ELj4ELj1ELj16ENS_18Kernel_traits_baseILj1024EfS2_S2_S2_fjLj128EEEEELb0ELb1ELb0ELb1EEEvNS_9FwdParamsE:
	.zero		584


//--------------------- .nv.constant0._ZN10layer_norm13ln_fwd_kernelINS_13Kernel_traitsIf6__halfS2_S2_fjLj1024ELj1ELj4ELj1ELj16ENS_18Kernel_traits_baseILj1024EfS2_S2_S2_fjLj128EEEEELb0ELb1ELb1ELb0EEEvNS_9FwdParamsE --------------------------
	.section	.nv.constant0._ZN10layer_norm13ln_fwd_kernelINS_13Kernel_traitsIf6__halfS2_S2_fjLj1024ELj1ELj4ELj1ELj16ENS_18Kernel_traits_baseILj1024EfS2_S2_S2_fjLj128EEEEELb0ELb1ELb1ELb0EEEvNS_9FwdParamsE,"a",@progbits
	.sectionflags	@""
	.align	4
.nv.constant0._ZN10layer_norm13ln_fwd_kernelINS_13Kernel_traitsIf6__halfS2_S2_fjLj1024ELj1ELj4ELj1ELj16ENS_18Kernel_traits_baseILj1024EfS2_S2_S2_fjLj128EEEEELb0ELb1ELb1ELb0EEEvNS_9FwdParamsE:
	.zero		584


//--------------------- .nv.constant0._ZN10layer_norm13ln_fwd_kernelINS_13Kernel_traitsIf6__halfS2_S2_fjLj1024ELj1ELj4ELj1ELj16ENS_18Kernel_traits_baseILj1024EfS2_S2_S2_fjLj128EEEEELb0ELb1ELb1ELb1EEEvNS_9FwdParamsE --------------------------
	.section	.nv.constant0._ZN10layer_norm13ln_fwd_kernelINS_13Kernel_traitsIf6__halfS2_S2_fjLj1024ELj1ELj4ELj1ELj16ENS_18Kernel_traits_baseILj1024EfS2_S2_S2_fjLj128EEEEELb0ELb1ELb1ELb1EEEvNS_9FwdParamsE,"a",@progbits
	.sectionflags	@""
	.align	4
.nv.constant0._ZN10layer_norm13ln_fwd_kernelINS_13Kernel_traitsIf6__halfS2_S2_fjLj1024ELj1ELj4ELj1ELj16ENS_18Kernel_traits_baseILj1024EfS2_S2_S2_fjLj128EEEEELb0ELb1ELb1ELb1EEEvNS_9FwdParamsE:
	.zero		584


//--------------------- .nv.constant0._ZN10layer_norm13ln_fwd_kernelINS_13Kernel_traitsIf6__halfS2_S2_fjLj1024ELj1ELj4ELj1ELj16ENS_18Kernel_traits_baseILj1024EfS2_S2_S2_fjLj128EEEEELb1ELb0ELb0ELb0EEEvNS_9FwdParamsE --------------------------
	.section	.nv.constant0._ZN10layer_norm13ln_fwd_kernelINS_13Kernel_traitsIf6__halfS2_S2_fjLj1024ELj1ELj4ELj1ELj16ENS_18Kernel_traits_baseILj1024EfS2_S2_S2_fjLj128EEEEELb1ELb0ELb0ELb0EEEvNS_9FwdParamsE,"a",@progbits
	.sectionflags	@""
	.align	4
.nv.constant0._ZN10layer_norm13ln_fwd_kernelINS_13Kernel_traitsIf6__halfS2_S2_fjLj1024ELj1ELj4ELj1ELj16ENS_18Kernel_traits_baseILj1024EfS2_S2_S2_fjLj128EEEEELb1ELb0ELb0ELb0EEEvNS_9FwdParamsE:
	.zero		584


//--------------------- .nv.constant0._ZN10layer_norm13ln_fwd_kernelINS_13Kernel_traitsIf6__halfS2_S2_fjLj1024ELj1ELj4ELj1ELj16ENS_18Kernel_traits_baseILj1024EfS2_S2_S2_fjLj128EEEEELb1ELb0ELb0ELb1EEEvNS_9FwdParamsE --------------------------
	.section	.nv.constant0._ZN10layer_norm13ln_fwd_kernelINS_13Kernel_traitsIf6__halfS2_S2_fjLj1024ELj1ELj4ELj1ELj16ENS_18Kernel_traits_baseILj1024EfS2_S2_S2_fjLj128EEEEELb1ELb0ELb0ELb1EEEvNS_9FwdParamsE,"a",@progbits
	.sectionflags	@""
	.align	4
.nv.constant0._ZN10layer_norm13ln_fwd_kernelINS_13Kernel_traitsIf6__halfS2_S2_fjLj1024ELj1ELj4ELj1ELj16ENS_18Kernel_traits_baseILj1024EfS2_S2_S2_fjLj128EEEEELb1ELb0ELb0ELb1EEEvNS_9FwdParamsE:
	.zero		584


//--------------------- .nv.constant0._ZN10layer_norm13ln_fwd_kernelINS_13Kernel_traitsIf6__halfS2_S2_fjLj1024ELj1ELj4ELj1ELj16ENS_18Kernel_traits_baseILj1024EfS2_S2_S2_fjLj128EEEEELb1ELb0ELb1ELb0EEEvNS_9FwdParamsE --------------------------
	.section	.nv.constant0._ZN10layer_norm13ln_fwd_kernelINS_13Kernel_traitsIf6__halfS2_S2_fjLj1024ELj1ELj4ELj1ELj16ENS_18Kernel_traits_baseILj1024EfS2_S2_S2_fjLj128EEEEELb1ELb0ELb1ELb0EEEvNS_9FwdParamsE,"a",@progbits
	.sectionflags	@""
	.align	4
.nv.constant0._ZN10layer_norm13ln_fwd_kernelINS_13Kernel_traitsIf6__halfS2_S2_fjLj1024ELj1ELj4ELj1ELj16ENS_18Kernel_traits_baseILj1024EfS2_S2_S2_fjLj128EEEEELb1ELb0ELb1ELb0EEEvNS_9FwdParamsE:
	.zero		584


//--------------------- .nv.constant0._ZN10layer_norm13ln_fwd_kernelINS_13Kernel_traitsIf6__halfS2_S2_fjLj1024ELj1ELj4ELj1ELj16ENS_18Kernel_traits_baseILj1024EfS2_S2_S2_fjLj128EEEEELb1ELb0ELb1ELb1EEEvNS_9FwdParamsE --------------------------
	.section	.nv.constant0._ZN10layer_norm13ln_fwd_kernelINS_13Kernel_traitsIf6__halfS2_S2_fjLj1024ELj1ELj4ELj1ELj16ENS_18Kernel_traits_baseILj1024EfS2_S2_S2_fjLj128EEEEELb1ELb0ELb1ELb1EEEvNS_9FwdParamsE,"a",@progbits
	.sectionflags	@""
	.align	4
.nv.constant0._ZN10layer_norm13ln_fwd_kernelINS_13Kernel_traitsIf6__halfS2_S2_fjLj1024ELj1ELj4ELj1ELj16ENS_18Kernel_traits_baseILj1024EfS2_S2_S2_fjLj128EEEEELb1ELb0ELb1ELb1EEEvNS_9FwdParamsE:
	.zero		584


//--------------------- .nv.constant0._ZN10layer_norm13ln_fwd_kernelINS_13Kernel_traitsIf6__halfS2_S2_fjLj1024ELj1ELj4ELj1ELj16ENS_18Kernel_traits_baseILj1024EfS2_S2_S2_fjLj128EEEEELb1ELb1ELb0ELb0EEEvNS_9FwdParamsE --------------------------
	.section	.nv.constant0._ZN10layer_norm13ln_fwd_kernelINS_13Kernel_traitsIf6__halfS2_S2_fjLj1024ELj1ELj4ELj1ELj16ENS_18Kernel_traits_baseILj1024EfS2_S2_S2_fjLj128EEEEELb1ELb1ELb0ELb0EEEvNS_9FwdParamsE,"a",@progbits
	.sectionflags	@""
	.align	4
.nv.constant0._ZN10layer_norm13ln_fwd_kernelINS_13Kernel_traitsIf6__halfS2_S2_fjLj1024ELj1ELj4ELj1ELj16ENS_18Kernel_traits_baseILj1024EfS2_S2_S2_fjLj128EEEEELb1ELb1ELb0ELb0EEEvNS_9FwdParamsE:
	.zero		584


//--------------------- .nv.constant0._ZN10layer_norm13ln_fwd_kernelINS_13Kernel_traitsIf6__halfS2_S2_fjLj1024ELj1ELj4ELj1ELj16ENS_18Kernel_traits_baseILj1024EfS2_S2_S2_fjLj128EEEEELb1ELb1ELb0ELb1EEEvNS_9FwdParamsE --------------------------
	.section	.nv.constant0._ZN10layer_norm13ln_fwd_kernelINS_13Kernel_traitsIf6__halfS2_S2_fjLj1024ELj1ELj4ELj1ELj16ENS_18Kernel_traits_baseILj1024EfS2_S2_S2_fjLj128EEEEELb1ELb1ELb0ELb1EEEvNS_9FwdParamsE,"a",@progbits
	.sectionflags	@""
	.align	4
.nv.constant0._ZN10layer_norm13ln_fwd_kernelINS_13Kernel_traitsIf6__halfS2_S2_fjLj1024ELj1ELj4ELj1ELj16ENS_18Kernel_traits_baseILj1024EfS2_S2_S2_fjLj128EEEEELb1ELb1ELb0ELb1EEEvNS_9FwdParamsE:
	.zero		584


//--------------------- .nv.constant0._ZN10layer_norm13ln_fwd_kernelINS_13Kernel_traitsIf6__halfS2_S2_fjLj1024ELj1ELj4ELj1ELj16ENS_18Kernel_traits_baseILj1024EfS2_S2_S2_fjLj128EEEEELb1ELb1ELb1ELb0EEEvNS_9FwdParamsE --------------------------
	.section	.nv.constant0._ZN10layer_norm13ln_fwd_kernelINS_13Kernel_traitsIf6__halfS2_S2_fjLj1024ELj1ELj4ELj1ELj16ENS_18Kernel_traits_baseILj1024EfS2_S2_S2_fjLj128EEEEELb1ELb1ELb1ELb0EEEvNS_9FwdParamsE,"a",@progbits
	.sectionflags	@""
	.align	4
.nv.constant0._ZN10layer_norm13ln_fwd_kernelINS_13Kernel_traitsIf6__halfS2_S2_fjLj1024ELj1ELj4ELj1ELj16ENS_18Kernel_traits_baseILj1024EfS2_S2_S2_fjLj128EEEEELb1ELb1ELb1ELb0EEEvNS_9FwdParamsE:
	.zero		584


//--------------------- .nv.constant0._ZN10layer_norm13ln_fwd_kernelINS_13Kernel_traitsIf6__halfS2_S2_fjLj1024ELj1ELj4ELj1ELj16ENS_18Kernel_traits_baseILj1024EfS2_S2_S2_fjLj128EEEEELb1ELb1ELb1ELb1EEEvNS_9FwdParamsE --------------------------
	.section	.nv.constant0._ZN10layer_norm13ln_fwd_kernelINS_13Kernel_traitsIf6__halfS2_S2_fjLj1024ELj1ELj4ELj1ELj16ENS_18Kernel_traits_baseILj1024EfS2_S2_S2_fjLj128EEEEELb1ELb1ELb1ELb1EEEvNS_9FwdParamsE,"a",@progbits
	.sectionflags	@""
	.align	4
.nv.constant0._ZN10layer_norm13ln_fwd_kernelINS_13Kernel_traitsIf6__halfS2_S2_fjLj1024ELj1ELj4ELj1ELj16ENS_18Kernel_traits_baseILj1024EfS2_S2_S2_fjLj128EEEEELb1ELb1ELb1ELb1EEEvNS_9FwdParamsE:
	.zero		584


//--------------------- .nv.constant0._ZN10layer_norm13ln_fwd_kernelINS_13Kernel_traitsI6__halfS2_fS2_fjLj1024ELj1ELj4ELj1ELj16ENS_18Kernel_traits_baseILj1024ES2_S2_fS2_fjLj128EEEEELb0ELb0ELb0ELb0EEEvNS_9FwdParamsE --------------------------
	.section	.nv.constant0._ZN10layer_norm13ln_fwd_kernelINS_13Kernel_traitsI6__halfS2_fS2_fjLj1024ELj1ELj4ELj1ELj16ENS_18Kernel_traits_baseILj1024ES2_S2_fS2_fjLj128EEEEELb0ELb0ELb0ELb0EEEvNS_9FwdParamsE,"a",@progbits
	.sectionflags	@""
	.align	4
.nv.constant0._ZN10layer_norm13ln_fwd_kernelINS_13Kernel_traitsI6__halfS2_fS2_fjLj1024ELj1ELj4ELj1ELj16ENS_18Kernel_traits_baseILj1024ES2_S2_fS2_fjLj128EEEEELb0ELb0ELb0ELb0EEEvNS_9FwdParamsE:
	.zero		584


//--------------------- .nv.constant0._ZN10layer_norm13ln_fwd_kernelINS_13Kernel_traitsI6__halfS2_fS2_fjLj1024ELj1ELj4ELj1ELj16ENS_18Kernel_traits_baseILj1024ES2_S2_fS2_fjLj128EEEEELb0ELb0ELb0ELb1EEEvNS_9FwdParamsE --------------------------
	.section	.nv.constant0._ZN10layer_norm13ln_fwd_kernelINS_13Kernel_traitsI6__halfS2_fS2_fjLj1024ELj1ELj4ELj1ELj16ENS_18Kernel_traits_baseILj1024ES2_S2_fS2_fjLj128EEEEELb0ELb0ELb0ELb1EEEvNS_9FwdParamsE,"a",@progbits
	.sectionflags	@""
	.align	4
.nv.constant0._ZN10layer_norm13ln_fwd_kernelINS_13Kernel_traitsI6__halfS2_fS2_fjLj1024ELj1ELj4ELj1ELj16ENS_18Kernel_traits_baseILj1024ES2_S2_fS2_fjLj128EEEEELb0ELb0ELb0ELb1EEEvNS_9FwdParamsE:
	.zero		584


//--------------------- .nv.constant0._ZN10layer_norm13ln_fwd_kernelINS_13Kernel_traitsI6__halfS2_fS2_fjLj1024ELj1ELj4ELj1ELj16ENS_18Kernel_traits_baseILj1024ES2_S2_fS2_fjLj128EEEEELb0ELb0ELb1ELb0EEEvNS_9FwdParamsE --------------------------
	.section	.nv.constant0._ZN10layer_norm13ln_fwd_kernelINS_13Kernel_traitsI6__halfS2_fS2_fjLj1024ELj1ELj4ELj1ELj16ENS_18Kernel_traits_baseILj1024ES2_S2_fS2_fjLj128EEEEELb0ELb0ELb1ELb0EEEvNS_9FwdParamsE,"a",@progbits
	.sectionflags	@""
	.align	4
.nv.constant0._ZN10layer_norm13ln_fwd_kernelINS_13Kernel_traitsI6__halfS2_fS2_fjLj1024ELj1ELj4ELj1ELj16ENS_18Kernel_traits_baseILj1024ES2_S2_fS2_fjLj128EEEEELb0ELb0ELb1ELb0EEEvNS_9FwdParamsE:
	.zero		584


//--------------------- .nv.constant0._ZN10layer_norm13ln_fwd_kernelINS_13Kernel_traitsI6__halfS2_fS2_fjLj1024ELj1ELj4ELj1ELj16ENS_18Kernel_traits_baseILj1024ES2_S2_fS2_fjLj128EEEEELb0ELb0ELb1ELb1EEEvNS_9FwdParamsE --------------------------
	.section	.nv.constant0._ZN10layer_norm13ln_fwd_kernelINS_13Kernel_traitsI6__halfS2_fS2_fjLj1024ELj1ELj4ELj1ELj16ENS_18Kernel_traits_baseILj1024ES2_S2_fS2_fjLj128EEEEELb0ELb0ELb1ELb1EEEvNS_9FwdParamsE,"a",@progbits
	.sectionflags	@""
	.align	4
.nv.constant0._ZN10layer_norm13ln_fwd_kernelINS_13Kernel_traitsI6__halfS2_fS2_fjLj1024ELj1ELj4ELj1ELj16ENS_18Kernel_traits_baseILj1024ES2_S2_fS2_fjLj128EEEEELb0ELb0ELb1ELb1EEEvNS_9FwdParamsE:
	.zero		584


//--------------------- .nv.constant0._ZN10layer_norm13ln_fwd_kernelINS_13Kernel_traitsI6__halfS2_fS2_fjLj1024ELj1ELj4ELj1ELj16ENS_18Kernel_traits_baseILj1024ES2_S2_fS2_fjLj128EEEEELb0ELb1ELb0ELb0EEEvNS_9FwdParamsE --------------------------
	.section	.nv.constant0._ZN10layer_norm13ln_fwd_kernelINS_13Kernel_traitsI6__halfS2_fS2_fjLj1024ELj1ELj4ELj1ELj16ENS_18Kernel_traits_baseILj1024ES2_S2_fS2_fjLj128EEEEELb0ELb1ELb0ELb0EEEvNS_9FwdParamsE,"a",@progbits
	.sectionflags	@""
	.align	4
.nv.constant0._ZN10layer_norm13ln_fwd_kernelINS_13Kernel_traitsI6__halfS2_fS2_fjLj1024ELj1ELj4ELj1ELj16ENS_18Kernel_traits_baseILj1024ES2_S2_fS2_fjLj128EEEEELb0ELb1ELb0ELb0EEEvNS_9FwdParamsE:
	.zero		584


//--------------------- .nv.constant0._ZN10layer_norm13ln_fwd_kernelINS_13Kernel_traitsI6__halfS2_fS2_fjLj1024ELj1ELj4ELj1ELj16ENS_18Kernel_traits_baseILj1024ES2_S2_fS2_fjLj128EEEEELb0ELb1ELb0ELb1EEEvNS_9FwdParamsE --------------------------
	.section	.nv.constant0._ZN10layer_norm13ln_fwd_kernelINS_13Kernel_traitsI6__halfS2_fS2_fjLj1024ELj1ELj4ELj1ELj16ENS_18Kernel_traits_baseILj1024ES2_S2_fS2_fjLj128EEEEELb0ELb1ELb0ELb1EEEvNS_9FwdParamsE,"a",@progbits
	.sectionflags	@""
	.align	4
.nv.constant0._ZN10layer_norm13ln_fwd_kernelINS_13Kernel_traitsI6__halfS2_fS2_fjLj1024ELj1ELj4ELj1ELj16ENS_18Kernel_traits_baseILj1024ES2_S2_fS2_fjLj128EEEEELb0ELb1ELb0ELb1EEEvNS_9FwdParamsE:
	.zero		584


//--------------------- .nv.constant0._ZN10layer_norm13ln_fwd_kernelINS_13Kernel_traitsI6__halfS2_fS2_fjLj1024ELj1ELj4ELj1ELj16ENS_18Kernel_traits_baseILj1024ES2_S2_fS2_fjLj128EEEEELb0ELb1ELb1ELb0EEEvNS_9FwdParamsE --------------------------
	.section	.nv.constant0._ZN10layer_norm13ln_fwd_kernelINS_13Kernel_traitsI6__halfS2_fS2_fjLj1024ELj1ELj4ELj1ELj16ENS_18Kernel_traits_baseILj1024ES2_S2_fS2_fjLj128EEEEELb0ELb1ELb1ELb0EEEvNS_9FwdParamsE,"a",@progbits
	.sectionflags	@""
	.align	4
.nv.constant0._ZN10layer_norm13ln_fwd_kernelINS_13Kernel_traitsI6__halfS2_fS2_fjLj1024ELj1ELj4ELj1ELj16ENS_18Kernel_traits_baseILj1024ES2_S2_fS2_fjLj128EEEEELb0ELb1ELb1ELb0EEEvNS_9FwdParamsE:
	.zero		584


//--------------------- .nv.constant0._ZN10layer_norm13ln_fwd_kernelINS_13Kernel_traitsI6__halfS2_fS2_fjLj1024ELj1ELj4ELj1ELj16ENS_18Kernel_traits_baseILj1024ES2_S2_fS2_fjLj128EEEEELb0ELb1ELb1ELb1EEEvNS_9FwdParamsE --------------------------
	.section	.nv.constant0._ZN10layer_norm13ln_fwd_kernelINS_13Kernel_traitsI6__halfS2_fS2_fjLj1024ELj1ELj4ELj1ELj16ENS_18Kernel_traits_baseILj1024ES2_S2_fS2_fjLj128EEEEELb0ELb1ELb1ELb1EEEvNS_9FwdParamsE,"a",@progbits
	.sectionflags	@""
	.align	4
.nv.constant0._ZN10layer_norm13ln_fwd_kernelINS_13Kernel_traitsI6__halfS2_fS2_fjLj1024ELj1ELj4ELj1ELj16ENS_18Kernel_traits_baseILj1024ES2_S2_fS2_fjLj128EEEEELb0ELb1ELb1ELb1EEEvNS_9FwdParamsE:
	.zero		584


//--------------------- .nv.constant0._ZN10layer_norm13ln_fwd_kernelINS_13Kernel_traitsI6__halfS2_fS2_fjLj1024ELj1ELj4ELj1ELj16ENS_18Kernel_traits_baseILj1024ES2_S2_fS2_fjLj128EEEEELb1ELb0ELb0ELb0EEEvNS_9FwdParamsE --------------------------
	.section	.nv.constant0._ZN10layer_norm13ln_fwd_kernelINS_13Kernel_traitsI6__halfS2_fS2_fjLj1024ELj1ELj4ELj1ELj16ENS_18Kernel_traits_baseILj1024ES2_S2_fS2_fjLj128EEEEELb1ELb0ELb0ELb0EEEvNS_9FwdParamsE,"a",@progbits
	.sectionflags	@""
	.align	4
.nv.constant0._ZN10layer_norm13ln_fwd_kernelINS_13Kernel_traitsI6__halfS2_fS2_fjLj1024ELj1ELj4ELj1ELj16ENS_18Kernel_traits_baseILj1024ES2_S2_fS2_fjLj128EEEEELb1ELb0ELb0ELb0EEEvNS_9FwdParamsE:
	.zero		584


//--------------------- .nv.constant0._ZN10layer_norm13ln_fwd_kernelINS_13Kernel_traitsI6__halfS2_fS2_fjLj1024ELj1ELj4ELj1ELj16ENS_18Kernel_traits_baseILj1024ES2_S2_fS2_fjLj128EEEEELb1ELb0ELb0ELb1EEEvNS_9FwdParamsE --------------------------
	.section	.nv.constant0._ZN10layer_norm13ln_fwd_kernelINS_13Kernel_traitsI6__halfS2_fS2_fjLj1024ELj1ELj4ELj1ELj16ENS_18Kernel_traits_baseILj1024ES2_S2_fS2_fjLj128EEEEELb1ELb0ELb0ELb1EEEvNS_9FwdParamsE,"a",@progbits
	.sectionflags	@""
	.align	4
.nv.constant0._ZN10layer_norm13ln_fwd_kernelINS_13Kernel_traitsI6__halfS2_fS2_fjLj1024ELj1ELj4ELj1ELj16ENS_18Kernel_traits_baseILj1024ES2_S2_fS2_fjLj128EEEEELb1ELb0ELb0ELb1EEEvNS_9FwdParamsE:
	.zero		584


//--------------------- .nv.constant0._ZN10layer_norm13ln_fwd_kernelINS_13Kernel_traitsI6__halfS2_fS2_fjLj1024ELj1ELj4ELj1ELj16ENS_18Kernel_traits_baseILj1024ES2_S2_fS2_fjLj128EEEEELb1ELb0ELb1ELb0EEEvNS_9FwdParamsE --------------------------
	.section	.nv.constant0._ZN10layer_norm13ln_fwd_kernelINS_13Kernel_traitsI6__halfS2_fS2_fjLj1024ELj1ELj4ELj1ELj16ENS_18Kernel_traits_baseILj1024ES2_S2_fS2_fjLj128EEEEELb1ELb0ELb1ELb0EEEvNS_9FwdParamsE,"a",@progbits
	.sectionflags	@""
	.align	4
.nv.constant0._ZN10layer_norm13ln_fwd_kernelINS_13Kernel_traitsI6__halfS2_fS2_fjLj1024ELj1ELj4ELj1ELj16ENS_18Kernel_traits_baseILj1024ES2_S2_fS2_fjLj128EEEEELb1ELb0ELb1ELb0EEEvNS_9FwdParamsE:
	.zero		584


//--------------------- .nv.constant0._ZN10layer_norm13ln_fwd_kernelINS_13Kernel_traitsI6__halfS2_fS2_fjLj1024ELj1ELj4ELj1ELj16ENS_18Kernel_traits_baseILj1024ES2_S2_fS2_fjLj128EEEEELb1ELb0ELb1ELb1EEEvNS_9FwdParamsE --------------------------
	.section	.nv.constant0._ZN10layer_norm13ln_fwd_kernelINS_13Kernel_traitsI6__halfS2_fS2_fjLj1024ELj1ELj4ELj1ELj16ENS_18Kernel_traits_baseILj1024ES2_S2_fS2_fjLj128EEEEELb1ELb0ELb1ELb1EEEvNS_9FwdParamsE,"a",@progbits
	.sectionflags	@""
	.align	4
.nv.constant0._ZN10layer_norm13ln_fwd_kernelINS_13Kernel_traitsI6__halfS2_fS2_fjLj1024ELj1ELj4ELj1ELj16ENS_18Kernel_traits_baseILj1024ES2_S2_fS2_fjLj128EEEEELb1ELb0ELb1ELb1EEEvNS_9FwdParamsE:
	.zero		584


//--------------------- .nv.constant0._ZN10layer_norm13ln_fwd_kernelINS_13Kernel_traitsI6__halfS2_fS2_fjLj1024ELj1ELj4ELj1ELj16ENS_18Kernel_traits_baseILj1024ES2_S2_fS2_fjLj128EEEEELb1ELb1ELb0ELb0EEEvNS_9FwdParamsE --------------------------
	.section	.nv.constant0._ZN10layer_norm13ln_fwd_kernelINS_13Kernel_traitsI6__halfS2_fS2_fjLj1024ELj1ELj4ELj1ELj16ENS_18Kernel_traits_baseILj1024ES2_S2_fS2_fjLj128EEEEELb1ELb1ELb0ELb0EEEvNS_9FwdParamsE,"a",@progbits
	.sectionflags	@""
	.align	4
.nv.constant0._ZN10layer_norm13ln_fwd_kernelINS_13Kernel_traitsI6__halfS2_fS2_fjLj1024ELj1ELj4ELj1ELj16ENS_18Kernel_traits_baseILj1024ES2_S2_fS2_fjLj128EEEEELb1ELb1ELb0ELb0EEEvNS_9FwdParamsE:
	.zero		584


//--------------------- .nv.constant0._ZN10layer_norm13ln_fwd_kernelINS_13Kernel_traitsI6__halfS2_fS2_fjLj1024ELj1ELj4ELj1ELj16ENS_18Kernel_traits_baseILj1024ES2_S2_fS2_fjLj128EEEEELb1ELb1ELb0ELb1EEEvNS_9FwdParamsE --------------------------
	.section	.nv.constant0._ZN10layer_norm13ln_fwd_kernelINS_13Kernel_traitsI6__halfS2_fS2_fjLj1024ELj1ELj4ELj1ELj16ENS_18Kernel_traits_baseILj1024ES2_S2_fS2_fjLj128EEEEELb1ELb1ELb0ELb1EEEvNS_9FwdParamsE,"a",@progbits
	.sectionflags	@""
	.align	4
.nv.constant0._ZN10layer_norm13ln_fwd_kernelINS_13Kernel_traitsI6__halfS2_fS2_fjLj1024ELj1ELj4ELj1ELj16ENS_18Kernel_traits_baseILj1024ES2_S2_fS2_fjLj128EEEEELb1ELb1ELb0ELb1EEEvNS_9FwdParamsE:
	.zero		584


//--------------------- .nv.constant0._ZN10layer_norm13ln_fwd_kernelINS_13Kernel_traitsI6__halfS2_fS2_fjLj1024ELj1ELj4ELj1ELj16ENS_18Kernel_traits_baseILj1024ES2_S2_fS2_fjLj128EEEEELb1ELb1ELb1ELb0EEEvNS_9FwdParamsE --------------------------
	.section	.nv.constant0._ZN10layer_norm13ln_fwd_kernelINS_13Kernel_traitsI6__halfS2_fS2_fjLj1024ELj1ELj4ELj1ELj16ENS_18Kernel_traits_baseILj1024ES2_S2_fS2_fjLj128EEEEELb1ELb1ELb1ELb0EEEvNS_9FwdParamsE,"a",@progbits
	.sectionflags	@""
	.align	4
.nv.constant0._ZN10layer_norm13ln_fwd_kernelINS_13Kernel_traitsI6__halfS2_fS2_fjLj1024ELj1ELj4ELj1ELj16ENS_18Kernel_traits_baseILj1024ES2_S2_fS2_fjLj128EEEEELb1ELb1ELb1ELb0EEEvNS_9FwdParamsE:
	.zero		584


//--------------------- .nv.constant0._ZN10layer_norm13ln_fwd_kernelINS_13Kernel_traitsI6__halfS2_fS2_fjLj1024ELj1ELj4ELj1ELj16ENS_18Kernel_traits_baseILj1024ES2_S2_fS2_fjLj128EEEEELb1ELb1ELb1ELb1EEEvNS_9FwdParamsE --------------------------
	.section	.nv.constant0._ZN10layer_norm13ln_fwd_kernelINS_13Kernel_traitsI6__halfS2_fS2_fjLj1024ELj1ELj4ELj1ELj16ENS_18Kernel_traits_baseILj1024ES2_S2_fS2_fjLj128EEEEELb1ELb1ELb1ELb1EEEvNS_9FwdParamsE,"a",@progbits
	.sectionflags	@""
	.align	4
.nv.constant0._ZN10layer_norm13ln_fwd_kernelINS_13Kernel_traitsI6__halfS2_fS2_fjLj1024ELj1ELj4ELj1ELj16ENS_18Kernel_traits_baseILj1024ES2_S2_fS2_fjLj128EEEEELb1ELb1ELb1ELb1EEEvNS_9FwdParamsE:
	.zero		584


//--------------------- .nv.constant0._ZN10layer_norm13ln_fwd_kernelINS_13Kernel_traitsIf6__halffS2_fjLj1024ELj1ELj4ELj1ELj16ENS_18Kernel_traits_baseILj1024EfS2_fS2_fjLj128EEEEELb0ELb0ELb0ELb0EEEvNS_9FwdParamsE --------------------------
	.section	.nv.constant0._ZN10layer_norm13ln_fwd_kernelINS_13Kernel_traitsIf6__halffS2_fjLj1024ELj1ELj4ELj1ELj16ENS_18Kernel_traits_baseILj1024EfS2_fS2_fjLj128EEEEELb0ELb0ELb0ELb0EEEvNS_9FwdParamsE,"a",@progbits
	.sectionflags	@""
	.align	4
.nv.constant0._ZN10layer_norm13ln_fwd_kernelINS_13Kernel_traitsIf6__halffS2_fjLj1024ELj1ELj4ELj1ELj16ENS_18Kernel_traits_baseILj1024EfS2_fS2_fjLj128EEEEELb0ELb0ELb0ELb0EEEvNS_9FwdParamsE:
	.zero		584


//--------------------- .nv.constant0._ZN10layer_norm13ln_fwd_kernelINS_13Kernel_traitsIf6__halffS2_fjLj1024ELj1ELj4ELj1ELj16ENS_18Kernel_traits_baseILj1024EfS2_fS2_fjLj128EEEEELb0ELb0ELb0ELb1EEEvNS_9FwdParamsE --------------------------
	.section	.nv.constant0._ZN10layer_norm13ln_fwd_kernelINS_13Kernel_traitsIf6__halffS2_fjLj1024ELj1ELj4ELj1ELj16ENS_18Kernel_traits_baseILj1024EfS2_fS2_fjLj128EEEEELb0ELb0ELb0ELb1EEEvNS_9FwdParamsE,"a",@progbits
	.sectionflags	@""
	.align	4
.nv.constant0._ZN10layer_norm13ln_fwd_kernelINS_13Kernel_traitsIf6__halffS2_fjLj1024ELj1ELj4ELj1ELj16ENS_18Kernel_traits_baseILj1024EfS2_fS2_fjLj128EEEEELb0ELb0ELb0ELb1EEEvNS_9FwdParamsE:
	.zero		584


//--------------------- .nv.constant0._ZN10layer_norm13ln_fwd_kernelINS_13Kernel_traitsIf6__halffS2_fjLj1024ELj1ELj4ELj1ELj16ENS_18Kernel_traits_baseILj1024EfS2_fS2_fjLj128EEEEELb0ELb0ELb1ELb0EEEvNS_9FwdParamsE --------------------------
	.section	.nv.constant0._ZN10layer_norm13ln_fwd_kernelINS_13Kernel_traitsIf6__halffS2_fjLj1024ELj1ELj4ELj1ELj16ENS_18Kernel_traits_baseILj1024EfS2_fS2_fjLj128EEEEELb0ELb0ELb1ELb0EEEvNS_9FwdParamsE,"a",@progbits
	.sectionflags	@""
	.align	4
.nv.constant0._ZN10layer_norm13ln_fwd_kernelINS_13Kernel_traitsIf6__halffS2_fjLj1024ELj1ELj4ELj1ELj16ENS_18Kernel_traits_baseILj1024EfS2_fS2_fjLj128EEEEELb0ELb0ELb1ELb0EEEvNS_9FwdParamsE:
	.zero		584


//--------------------- .nv.constant0._ZN10layer_norm13ln_fwd_kernelINS_13Kernel_traitsIf6__halffS2_fjLj1024ELj1ELj4ELj1ELj16ENS_18Kernel_traits_baseILj1024EfS2_fS2_fjLj128EEEEELb0ELb0ELb1ELb1EEEvNS_9FwdParamsE --------------------------
	.section	.nv.constant0._ZN10layer_norm13ln_fwd_kernelINS_13Kernel_traitsIf6__halffS2_fjLj1024ELj1ELj4ELj1ELj16ENS_18Kernel_traits_baseILj1024EfS2_fS2_fjLj128EEEEELb0ELb0ELb1ELb1EEEvNS_9FwdParamsE,"a",@progbits
	.sectionflags	@""
	.align	4
.nv.constant0._ZN10layer_norm13ln_fwd_kernelINS_13Kernel_traitsIf6__halffS2_fjLj1024ELj1ELj4ELj1ELj16ENS_18Kernel_traits_baseILj1024EfS2_fS2_fjLj128EEEEELb0ELb0ELb1ELb1EEEvNS_9FwdParamsE:
	.zero		584


//--------------------- .nv.constant0._ZN10layer_norm13ln_fwd_kernelINS_13Kernel_traitsIf6__halffS2_fjLj1024ELj1ELj4ELj1ELj16ENS_18Kernel_traits_baseILj1024EfS2_fS2_fjLj128EEEEELb0ELb1ELb0ELb0EEEvNS_9FwdParamsE --------------------------
	.section	.nv.constant0._ZN10layer_norm13ln_fwd_kernelINS_13Kernel_traitsIf6__halffS2_fjLj1024ELj1ELj4ELj1ELj16ENS_18Kernel_traits_baseILj1024EfS2_fS2_fjLj128EEEEELb0ELb1ELb0ELb0EEEvNS_9FwdParamsE,"a",@progbits
	.sectionflags	@""
	.align	4
.nv.constant0._ZN10layer_norm13ln_fwd_kernelINS_13Kernel_traitsIf6__halffS2_fjLj1024ELj1ELj4ELj1ELj16ENS_18Kernel_traits_baseILj1024EfS2_fS2_fjLj128EEEEELb0ELb1ELb0ELb0EEEvNS_9FwdParamsE:
	.zero		584


//--------------------- .nv.constant0._ZN10layer_norm13ln_fwd_kernelINS_13Kernel_traitsIf6__halffS2_fjLj1024ELj1ELj4ELj1ELj16ENS_18Kernel_traits_baseILj1024EfS2_fS2_fjLj128EEEEELb0ELb1ELb0ELb1EEEvNS_9FwdParamsE --------------------------
	.section	.nv.constant0._ZN10layer_norm13ln_fwd_kernelINS_13Kernel_traitsIf6__halffS2_fjLj1024ELj1ELj4ELj1ELj16ENS_18Kernel_traits_baseILj1024EfS2_fS2_fjLj128EEEEELb0ELb1ELb0ELb1EEEvNS_9FwdParamsE,"a",@progbits
	.sectionflags	@""
	.align	4
.nv.constant0._ZN10layer_norm13ln_fwd_kernelINS_13Kernel_traitsIf6__halffS2_fjLj1024ELj1ELj4ELj1ELj16ENS_18Kernel_traits_baseILj1024EfS2_fS2_fjLj128EEEEELb0ELb1ELb0ELb1EEEvNS_9FwdParamsE:
	.zero		584


//--------------------- .nv.constant0._ZN10layer_norm13ln_fwd_kernelINS_13Kernel_traitsIf6__halffS2_fjLj1024ELj1ELj4ELj1ELj16ENS_18Kernel_traits_baseILj1024EfS2_fS2_fjLj128EEEEELb0ELb1ELb1ELb0EEEvNS_9FwdParamsE --------------------------
	.section	.nv.constant0._ZN10layer_norm13ln_fwd_kernelINS_13Kernel_traitsIf6__halffS2_fjLj1024ELj1ELj4ELj1ELj16ENS_18Kernel_traits_baseILj1024EfS2_fS2_fjLj128EEEEELb0ELb1ELb1ELb0EEEvNS_9FwdParamsE,"a",@progbits
	.sectionflags	@""
	.align	4
.nv.constant0._ZN10layer_norm13ln_fwd_kernelINS_13Kernel_traitsIf6__halffS2_fjLj1024ELj1ELj4ELj1ELj16ENS_18Kernel_traits_baseILj1024EfS2_fS2_fjLj128EEEEELb0ELb1ELb1ELb0EEEvNS_9FwdParamsE:
	.zero		584


//--------------------- .nv.constant0._ZN10layer_norm13ln_fwd_kernelINS_13Kernel_traitsIf6__halffS2_fjLj1024ELj1ELj4ELj1ELj16ENS_18Kernel_traits_baseILj1024EfS2_fS2_fjLj128EEEEELb0ELb1ELb1ELb1EEEvNS_9FwdParamsE --------------------------
	.section	.nv.constant0._ZN10layer_norm13ln_fwd_kernelINS_13Kernel_traitsIf6__halffS2_fjLj1024ELj1ELj4ELj1ELj16ENS_18Kernel_traits_baseILj1024EfS2_fS2_fjLj128EEEEELb0ELb1ELb1ELb1EEEvNS_9FwdParamsE,"a",@progbits
	.sectionflags	@""
	.align	4
.nv.constant0._ZN10layer_norm13ln_fwd_kernelINS_13Kernel_traitsIf6__halffS2_fjLj1024ELj1ELj4ELj1ELj16ENS_18Kernel_traits_baseILj1024EfS2_fS2_fjLj128EEEEELb0ELb1ELb1ELb1EEEvNS_9FwdParamsE:
	.zero		584


//--------------------- .nv.constant0._ZN10layer_norm13ln_fwd_kernelINS_13Kernel_traitsIf6__halffS2_fjLj1024ELj1ELj4ELj1ELj16ENS_18Kernel_traits_baseILj1024EfS2_fS2_fjLj128EEEEELb1ELb0ELb0ELb0EEEvNS_9FwdParamsE --------------------------
	.section	.nv.constant0._ZN10layer_norm13ln_fwd_kernelINS_13Kernel_traitsIf6__halffS2_fjLj1024ELj1ELj4ELj1ELj16ENS_18Kernel_traits_baseILj1024EfS2_fS2_fjLj128EEEEELb1ELb0ELb0ELb0EEEvNS_9FwdParamsE,"a",@progbits
	.sectionflags	@""
	.align	4
.nv.constant0._ZN10layer_norm13ln_fwd_kernelINS_13Kernel_traitsIf6__halffS2_fjLj1024ELj1ELj4ELj1ELj16ENS_18Kernel_traits_baseILj1024EfS2_fS2_fjLj128EEEEELb1ELb0ELb0ELb0EEEvNS_9FwdParamsE:
	.zero		584


//--------------------- .nv.constant0._ZN10layer_norm13ln_fwd_kernelINS_13Kernel_traitsIf6__halffS2_fjLj1024ELj1ELj4ELj1ELj16ENS_18Kernel_traits_baseILj1024EfS2_fS2_fjLj128EEEEELb1ELb0ELb0ELb1EEEvNS_9FwdParamsE --------------------------
	.section	.nv.constant0._ZN10layer_norm13ln_fwd_kernelINS_13Kernel_traitsIf6__halffS2_fjLj1024ELj1ELj4ELj1ELj16ENS_18Kernel_traits_baseILj1024EfS2_fS2_fjLj128EEEEELb1ELb0ELb0ELb1EEEvNS_9FwdParamsE,"a",@progbits
	.sectionflags	@""
	.align	4
.nv.constant0._ZN10layer_norm13ln_fwd_kernelINS_13Kernel_traitsIf6__halffS2_fjLj1024ELj1ELj4ELj1ELj16ENS_18Kernel_traits_baseILj1024EfS2_fS2_fjLj128EEEEELb1ELb0ELb0ELb1EEEvNS_9FwdParamsE:
	.zero		584


//--------------------- .nv.constant0._ZN10layer_norm13ln_fwd_kernelINS_13Kernel_traitsIf6__halffS2_fjLj1024ELj1ELj4ELj1ELj16ENS_18Kernel_traits_baseILj1024EfS2_fS2_fjLj128EEEEELb1ELb0ELb1ELb0EEEvNS_9FwdParamsE --------------------------
	.section	.nv.constant0._ZN10layer_norm13ln_fwd_kernelINS_13Kernel_traitsIf6__halffS2_fjLj1024ELj1ELj4ELj1ELj16ENS_18Kernel_traits_baseILj1024EfS2_fS2_fjLj128EEEEELb1ELb0ELb1ELb0EEEvNS_9FwdParamsE,"a",@progbits
	.sectionflags	@""
	.align	4
.nv.constant0._ZN10layer_norm13ln_fwd_kernelINS_13Kernel_traitsIf6__halffS2_fjLj1024ELj1ELj4ELj1ELj16ENS_18Kernel_traits_baseILj1024EfS2_fS2_fjLj128EEEEELb1ELb0ELb1ELb0EEEvNS_9FwdParamsE:
	.zero		584


//--------------------- .nv.constant0._ZN10layer_norm13ln_fwd_kernelINS_13Kernel_traitsIf6__halffS2_fjLj1024ELj1ELj4ELj1ELj16ENS_18Kernel_traits_baseILj1024EfS2_fS2_fjLj128EEEEELb1ELb0ELb1ELb1EEEvNS_9FwdParamsE --------------------------
	.section	.nv.constant0._ZN10layer_norm13ln_fwd_kernelINS_13Kernel_traitsIf6__halffS2_fjLj1024ELj1ELj4ELj1ELj16ENS_18Kernel_traits_baseILj1024EfS2_fS2_fjLj128EEEEELb1ELb0ELb1ELb1EEEvNS_9FwdParamsE,"a",@progbits
	.sectionflags	@""
	.align	4
.nv.constant0._ZN10layer_norm13ln_fwd_kernelINS_13Kernel_traitsIf6__halffS2_fjLj1024ELj1ELj4ELj1ELj16ENS_18Kernel_traits_baseILj1024EfS2_fS2_fjLj128EEEEELb1ELb0ELb1ELb1EEEvNS_9FwdParamsE:
	.zero		584


//--------------------- .nv.constant0._ZN10layer_norm13ln_fwd_kernelINS_13Kernel_traitsIf6__halffS2_fjLj1024ELj1ELj4ELj1ELj16ENS_18Kernel_traits_baseILj1024EfS2_fS2_fjLj128EEEEELb1ELb1ELb0ELb0EEEvNS_9FwdParamsE --------------------------
	.section	.nv.constant0._ZN10layer_norm13ln_fwd_kernelINS_13Kernel_traitsIf6__halffS2_fjLj1024ELj1ELj4ELj1ELj16ENS_18Kernel_traits_baseILj1024EfS2_fS2_fjLj128EEEEELb1ELb1ELb0ELb0EEEvNS_9FwdParamsE,"a",@progbits
	.sectionflags	@""
	.align	4
.nv.constant0._ZN10layer_norm13ln_fwd_kernelINS_13Kernel_traitsIf6__halffS2_fjLj1024ELj1ELj4ELj1ELj16ENS_18Kernel_traits_baseILj1024EfS2_fS2_fjLj128EEEEELb1ELb1ELb0ELb0EEEvNS_9FwdParamsE:
	.zero		584


//--------------------- .nv.constant0._ZN10layer_norm13ln_fwd_kernelINS_13Kernel_traitsIf6__halffS2_fjLj1024ELj1ELj4ELj1ELj16ENS_18Kernel_traits_baseILj1024EfS2_fS2_fjLj128EEEEELb1ELb1ELb0ELb1EEEvNS_9FwdParamsE --------------------------
	.section	.nv.constant0._ZN10layer_norm13ln_fwd_kernelINS_13Kernel_traitsIf6__halffS2_fjLj1024ELj1ELj4ELj1ELj16ENS_18Kernel_traits_baseILj1024EfS2_fS2_fjLj128EEEEELb1ELb1ELb0ELb1EEEvNS_9FwdParamsE,"a",@progbits
	.sectionflags	@""
	.align	4
.nv.constant0._ZN10layer_norm13ln_fwd_kernelINS_13Kernel_traitsIf6__halffS2_fjLj1024ELj1ELj4ELj1ELj16ENS_18Kernel_traits_baseILj1024EfS2_fS2_fjLj128EEEEELb1ELb1ELb0ELb1EEEvNS_9FwdParamsE:
	.zero		584


//--------------------- .nv.constant0._ZN10layer_norm13ln_fwd_kernelINS_13Kernel_traitsIf6__halffS2_fjLj1024ELj1ELj4ELj1ELj16ENS_18Kernel_traits_baseILj1024EfS2_fS2_fjLj128EEEEELb1ELb1ELb1ELb0EEEvNS_9FwdParamsE --------------------------
	.section	.nv.constant0._ZN10layer_norm13ln_fwd_kernelINS_13Kernel_traitsIf6__halffS2_fjLj1024ELj1ELj4ELj1ELj16ENS_18Kernel_traits_baseILj1024EfS2_fS2_fjLj128EEEEELb1ELb1ELb1ELb0EEEvNS_9FwdParamsE,"a",@progbits
	.sectionflags	@""
	.align	4
.nv.constant0._ZN10layer_norm13ln_fwd_kernelINS_13Kernel_traitsIf6__halffS2_fjLj1024ELj1ELj4ELj1ELj16ENS_18Kernel_traits_baseILj1024EfS2_fS2_fjLj128EEEEELb1ELb1ELb1ELb0EEEvNS_9FwdParamsE:
	.zero		584


//--------------------- .nv.constant0._ZN10layer_norm13ln_fwd_kernelINS_13Kernel_traitsIf6__halffS2_fjLj1024ELj1ELj4ELj1ELj16ENS_18Kernel_traits_baseILj1024EfS2_fS2_fjLj128EEEEELb1ELb1ELb1ELb1EEEvNS_9FwdParamsE --------------------------
	.section	.nv.constant0._ZN10layer_norm13ln_fwd_kernelINS_13Kernel_traitsIf6__halffS2_fjLj1024ELj1ELj4ELj1ELj16ENS_18Kernel_traits_baseILj1024EfS2_fS2_fjLj128EEEEELb1ELb1ELb1ELb1EEEvNS_9FwdParamsE,"a",@progbits
	.sectionflags	@""
	.align	4
.nv.constant0._ZN10layer_norm13ln_fwd_kernelINS_13Kernel_traitsIf6__halffS2_fjLj1024ELj1ELj4ELj1ELj16ENS_18Kernel_traits_baseILj1024EfS2_fS2_fjLj128EEEEELb1ELb1ELb1ELb1EEEvNS_9FwdParamsE:
	.zero		584


//--------------------- .nv.constant0._ZN10layer_norm13ln_fwd_kernelINS_13Kernel_traitsI6__halfffffjLj1024ELj1ELj4ELj1ELj16ENS_18Kernel_traits_baseILj1024ES2_ffffjLj128EEEEELb0ELb0ELb0ELb0EEEvNS_9FwdParamsE --------------------------
	.section	.nv.constant0._ZN10layer_norm13ln_fwd_kernelINS_13Kernel_traitsI6__halfffffjLj1024ELj1ELj4ELj1ELj16ENS_18Kernel_traits_baseILj1024ES2_ffffjLj128EEEEELb0ELb0ELb0ELb0EEEvNS_9FwdParamsE,"a",@progbits
	.sectionflags	@""
	.align	4
.nv.constant0._ZN10layer_norm13ln_fwd_kernelINS_13Kernel_traitsI6__halfffffjLj1024ELj1ELj4ELj1ELj16ENS_18Kernel_traits_baseILj1024ES2_ffffjLj128EEEEELb0ELb0ELb0ELb0EEEvNS_9FwdParamsE:
	.zero		584


//--------------------- .nv.constant0._ZN10layer_norm13ln_fwd_kernelINS_13Kernel_traitsI6__halfffffjLj1024ELj1ELj4ELj1ELj16ENS_18Kernel_traits_baseILj1024ES2_ffffjLj128EEEEELb0ELb0ELb0ELb1EEEvNS_9FwdParamsE --------------------------
	.section	.nv.constant0._ZN10layer_norm13ln_fwd_kernelINS_13Kernel_traitsI6__halfffffjLj1024ELj1ELj4ELj1ELj16ENS_18Kernel_traits_baseILj1024ES2_ffffjLj128EEEEELb0ELb0ELb0ELb1EEEvNS_9FwdParamsE,"a",@progbits
	.sectionflags	@""
	.align	4
.nv.constant0._ZN10layer_norm13ln_fwd_kernelINS_13Kernel_traitsI6__halfffffjLj1024ELj1ELj4ELj1ELj16ENS_18Kernel_traits_baseILj1024ES2_ffffjLj128EEEEELb0ELb0ELb0ELb1EEEvNS_9FwdParamsE:
	.zero		584


//--------------------- .nv.constant0._ZN10layer_norm13ln_fwd_kernelINS_13Kernel_traitsI6__halfffffjLj1024ELj1ELj4ELj1ELj16ENS_18Kernel_traits_baseILj1024ES2_ffffjLj128EEEEELb0ELb0ELb1ELb0EEEvNS_9FwdParamsE --------------------------
	.section	.nv.constant0._ZN10layer_norm13ln_fwd_kernelINS_13Kernel_traitsI6__halfffffjLj1024ELj1ELj4ELj1ELj16ENS_18Kernel_traits_baseILj1024ES2_ffffjLj128EEEEELb0ELb0ELb1ELb0EEEvNS_9FwdParamsE,"a",@progbits
	.sectionflags	@""
	.align	4
.nv.constant0._ZN10layer_norm13ln_fwd_kernelINS_13Kernel_traitsI6__halfffffjLj1024ELj1ELj4ELj1ELj16ENS_18Kernel_traits_baseILj1024ES2_ffffjLj128EEEEELb0ELb0ELb1ELb0EEEvNS_9FwdParamsE:
	.zero		584


//--------------------- .nv.constant0._ZN10layer_norm13ln_fwd_kernelINS_13Kernel_traitsI6__halfffffjLj1024ELj1ELj4ELj1ELj16ENS_18Kernel_traits_baseILj1024ES2_ffffjLj128EEEEELb0ELb0ELb1ELb1EEEvNS_9FwdParamsE --------------------------
	.section	.nv.constant0._ZN10layer_norm13ln_fwd_kernelINS_13Kernel_traitsI6__halfffffjLj1024ELj1ELj4ELj1ELj16ENS_18Kernel_traits_baseILj1024ES2_ffffjLj128EEEEELb0ELb0ELb1ELb1EEEvNS_9FwdParamsE,"a",@progbits
	.sectionflags	@""
	.align	4
.nv.constant0._ZN10layer_norm13ln_fwd_kernelINS_13Kernel_traitsI6__halfffffjLj1024ELj1ELj4ELj1ELj16ENS_18Kernel_traits_baseILj1024ES2_ffffjLj128EEEEELb0ELb0ELb1ELb1EEEvNS_9FwdParamsE:
	.zero		584


//--------------------- .nv.constant0._ZN10layer_norm13ln_fwd_kernelINS_13Kernel_traitsI6__halfffffjLj1024ELj1ELj4ELj1ELj16ENS_18Kernel_traits_baseILj1024ES2_ffffjLj128EEEEELb0ELb1ELb0ELb0EEEvNS_9FwdParamsE --------------------------
	.section	.nv.constant0._ZN10layer_norm13ln_fwd_kernelINS_13Kernel_traitsI6__halfffffjLj1024ELj1ELj4ELj1ELj16ENS_18Kernel_traits_baseILj1024ES2_ffffjLj128EEEEELb0ELb1ELb0ELb0EEEvNS_9FwdParamsE,"a",@progbits
	.sectionflags	@""
	.align	4
.nv.constant0._ZN10layer_norm13ln_fwd_kernelINS_13Kernel_traitsI6__halfffffjLj1024ELj1ELj4ELj1ELj16ENS_18Kernel_traits_baseILj1024ES2_ffffjLj128EEEEELb0ELb1ELb0ELb0EEEvNS_9FwdParamsE:
	.zero		584


//--------------------- .nv.constant0._ZN10layer_norm13ln_fwd_kernelINS_13Kernel_traitsI6__halfffffjLj1024ELj1ELj4ELj1ELj16ENS_18Kernel_traits_baseILj1024ES2_ffffjLj128EEEEELb0ELb1ELb0ELb1EEEvNS_9FwdParamsE --------------------------
	.section	.nv.constant0._ZN10layer_norm13ln_fwd_kernelINS_13Kernel_traitsI6__halfffffjLj1024ELj1ELj4ELj1ELj16ENS_18Kernel_traits_baseILj1024ES2_ffffjLj128EEEEELb0ELb1ELb0ELb1EEEvNS_9FwdParamsE,"a",@progbits
	.sectionflags	@""
	.align	4
.nv.constant0._ZN10layer_norm13ln_fwd_kernelINS_13Kernel_traitsI6__halfffffjLj1024ELj1ELj4ELj1ELj16ENS_18Kernel_traits_baseILj1024ES2_ffffjLj128EEEEELb0ELb1ELb0ELb1EEEvNS_9FwdParamsE:
	.zero		584


//--------------------- .nv.constant0._ZN10layer_norm13ln_fwd_kernelINS_13Kernel_traitsI6__halfffffjLj1024ELj1ELj4ELj1ELj16ENS_18Kernel_traits_baseILj1024ES2_ffffjLj128EEEEELb0ELb1ELb1ELb0EEEvNS_9FwdParamsE --------------------------
	.section	.nv.constant0._ZN10layer_norm13ln_fwd_kernelINS_13Kernel_traitsI6__halfffffjLj1024ELj1ELj4ELj1ELj16ENS_18Kernel_traits_baseILj1024ES2_ffffjLj128EEEEELb0ELb1ELb1ELb0EEEvNS_9FwdParamsE,"a",@progbits
	.sectionflags	@""
	.align	4
.nv.constant0._ZN10layer_norm13ln_fwd_kernelINS_13Kernel_traitsI6__halfffffjLj1024ELj1ELj4ELj1ELj16ENS_18Kernel_traits_baseILj1024ES2_ffffjLj128EEEEELb0ELb1ELb1ELb0EEEvNS_9FwdParamsE:
	.zero		584


//--------------------- .nv.constant0._ZN10layer_norm13ln_fwd_kernelINS_13Kernel_traitsI6__halfffffjLj1024ELj1ELj4ELj1ELj16ENS_18Kernel_traits_baseILj1024ES2_ffffjLj128EEEEELb0ELb1ELb1ELb1EEEvNS_9FwdParamsE --------------------------
	.section	.nv.constant0._ZN10layer_norm13ln_fwd_kernelINS_13Kernel_traitsI6__halfffffjLj1024ELj1ELj4ELj1ELj16ENS_18Kernel_traits_baseILj1024ES2_ffffjLj128EEEEELb0ELb1ELb1ELb1EEEvNS_9FwdParamsE,"a",@progbits
	.sectionflags	@""
	.align	4
.nv.constant0._ZN10layer_norm13ln_fwd_kernelINS_13Kernel_traitsI6__halfffffjLj1024ELj1ELj4ELj1ELj16ENS_18Kernel_traits_baseILj1024ES2_ffffjLj128EEEEELb0ELb1ELb1ELb1EEEvNS_9FwdParamsE:
	.zero		584


//--------------------- .nv.constant0._ZN10layer_norm13ln_fwd_kernelINS_13Kernel_traitsI6__halfffffjLj1024ELj1ELj4ELj1ELj16ENS_18Kernel_traits_baseILj1024ES2_ffffjLj128EEEEELb1ELb0ELb0ELb0EEEvNS_9FwdParamsE --------------------------
	.section	.nv.constant0._ZN10layer_norm13ln_fwd_kernelINS_13Kernel_traitsI6__halfffffjLj1024ELj1ELj4ELj1ELj16ENS_18Kernel_traits_baseILj1024ES2_ffffjLj128EEEEELb1ELb0ELb0ELb0EEEvNS_9FwdParamsE,"a",@progbits
	.sectionflags	@""
	.align	4
.nv.constant0._ZN10layer_norm13ln_fwd_kernelINS_13Kernel_traitsI6__halfffffjLj1024ELj1ELj4ELj1ELj16ENS_18Kernel_traits_baseILj1024ES2_ffffjLj128EEEEELb1ELb0ELb0ELb0EEEvNS_9FwdParamsE:
	.zero		584


//--------------------- .nv.constant0._ZN10layer_norm13ln_fwd_kernelINS_13Kernel_traitsI6__halfffffjLj1024ELj1ELj4ELj1ELj16ENS_18Kernel_traits_baseILj1024ES2_ffffjLj128EEEEELb1ELb0ELb0ELb1EEEvNS_9FwdParamsE --------------------------
	.section	.nv.constant0._ZN10layer_norm13ln_fwd_kernelINS_13Kernel_traitsI6__halfffffjLj1024ELj1ELj4ELj1ELj16ENS_18Kernel_traits_baseILj1024ES2_ffffjLj128EEEEELb1ELb0ELb0ELb1EEEvNS_9FwdParamsE,"a",@progbits
	.sectionflags	@""
	.align	4
.nv.constant0._ZN10layer_norm13ln_fwd_kernelINS_13Kernel_traitsI6__halfffffjLj1024ELj1ELj4ELj1ELj16ENS_18Kernel_traits_baseILj1024ES2_ffffjLj128EEEEELb1ELb0ELb0ELb1EEEvNS_9FwdParamsE:
	.zero		584


//--------------------- .nv.constant0._ZN10layer_norm13ln_fwd_kernelINS_13Kernel_traitsI6__halfffffjLj1024ELj1ELj4ELj1ELj16ENS_18Kernel_traits_baseILj1024ES2_ffffjLj128EEEEELb1ELb0ELb1ELb0EEEvNS_9FwdParamsE --------------------------
	.section	.nv.constant0._ZN10layer_norm13ln_fwd_kernelINS_13Kernel_traitsI6__halfffffjLj1024ELj1ELj4ELj1ELj16ENS_18Kernel_traits_baseILj1024ES2_ffffjLj128EEEEELb1ELb0ELb1ELb0EEEvNS_9FwdParamsE,"a",@progbits
	.sectionflags	@""
	.align	4
.nv.constant0._ZN10layer_norm13ln_fwd_kernelINS_13Kernel_traitsI6__halfffffjLj1024ELj1ELj4ELj1ELj16ENS_18Kernel_traits_baseILj1024ES2_ffffjLj128EEEEELb1ELb0ELb1ELb0EEEvNS_9FwdParamsE:
	.zero		584


//--------------------- .nv.constant0._ZN10layer_norm13ln_fwd_kernelINS_13Kernel_traitsI6__halfffffjLj1024ELj1ELj4ELj1ELj16ENS_18Kernel_traits_baseILj1024ES2_ffffjLj128EEEEELb1ELb0ELb1ELb1EEEvNS_9FwdParamsE --------------------------
	.section	.nv.constant0._ZN10layer_norm13ln_fwd_kernelINS_13Kernel_traitsI6__halfffffjLj1024ELj1ELj4ELj1ELj16ENS_18Kernel_traits_baseILj1024ES2_ffffjLj128EEEEELb1ELb0ELb1ELb1EEEvNS_9FwdParamsE,"a",@progbits
	.sectionflags	@""
	.align	4
.nv.constant0._ZN10layer_norm13ln_fwd_kernelINS_13Kernel_traitsI6__halfffffjLj1024ELj1ELj4ELj1ELj16ENS_18Kernel_traits_baseILj1024ES2_ffffjLj128EEEEELb1ELb0ELb1ELb1EEEvNS_9FwdParamsE:
	.zero		584


//--------------------- .nv.constant0._ZN10layer_norm13ln_fwd_kernelINS_13Kernel_traitsI6__halfffffjLj1024ELj1ELj4ELj1ELj16ENS_18Kernel_traits_baseILj1024ES2_ffffjLj128EEEEELb1ELb1ELb0ELb0EEEvNS_9FwdParamsE --------------------------
	.section	.nv.constant0._ZN10layer_norm13ln_fwd_kernelINS_13Kernel_traitsI6__halfffffjLj1024ELj1ELj4ELj1ELj16ENS_18Kernel_traits_baseILj1024ES2_ffffjLj128EEEEELb1ELb1ELb0ELb0EEEvNS_9FwdParamsE,"a",@progbits
	.sectionflags	@""
	.align	4
.nv.constant0._ZN10layer_norm13ln_fwd_kernelINS_13Kernel_traitsI6__halfffffjLj1024ELj1ELj4ELj1ELj16ENS_18Kernel_traits_baseILj1024ES2_ffffjLj128EEEEELb1ELb1ELb0ELb0EEEvNS_9FwdParamsE:
	.zero		584


//--------------------- .nv.constant0._ZN10layer_norm13ln_fwd_kernelINS_13Kernel_traitsI6__halfffffjLj1024ELj1ELj4ELj1ELj16ENS_18Kernel_traits_baseILj1024ES2_ffffjLj128EEEEELb1ELb1ELb0ELb1EEEvNS_9FwdParamsE --------------------------
	.section	.nv.constant0._ZN10layer_norm13ln_fwd_kernelINS_13Kernel_traitsI6__halfffffjLj1024ELj1ELj4ELj1ELj16ENS_18Kernel_traits_baseILj1024ES2_ffffjLj128EEEEELb1ELb1ELb0ELb1EEEvNS_9FwdParamsE,"a",@progbits
	.sectionflags	@""
	.align	4
.nv.constant0._ZN10layer_norm13ln_fwd_kernelINS_13Kernel_traitsI6__halfffffjLj1024ELj1ELj4ELj1ELj16ENS_18Kernel_traits_baseILj1024ES2_ffffjLj128EEEEELb1ELb1ELb0ELb1EEEvNS_9FwdParamsE:
	.zero		584


//--------------------- .nv.constant0._ZN10layer_norm13ln_fwd_kernelINS_13Kernel_traitsI6__halfffffjLj1024ELj1ELj4ELj1ELj16ENS_18Kernel_traits_baseILj1024ES2_ffffjLj128EEEEELb1ELb1ELb1ELb0EEEvNS_9FwdParamsE --------------------------
	.section	.nv.constant0._ZN10layer_norm13ln_fwd_kernelINS_13Kernel_traitsI6__halfffffjLj1024ELj1ELj4ELj1ELj16ENS_18Kernel_traits_baseILj1024ES2_ffffjLj128EEEEELb1ELb1ELb1ELb0EEEvNS_9FwdParamsE,"a",@progbits
	.sectionflags	@""
	.align	4
.nv.constant0._ZN10layer_norm13ln_fwd_kernelINS_13Kernel_traitsI6__halfffffjLj1024ELj1ELj4ELj1ELj16ENS_18Kernel_traits_baseILj1024ES2_ffffjLj128EEEEELb1ELb1ELb1ELb0EEEvNS_9FwdParamsE:
	.zero		584


//--------------------- .nv.constant0._ZN10layer_norm13ln_fwd_kernelINS_13Kernel_traitsI6__halfffffjLj1024ELj1ELj4ELj1ELj16ENS_18Kernel_traits_baseILj1024ES2_ffffjLj128EEEEELb1ELb1ELb1ELb1EEEvNS_9FwdParamsE --------------------------
	.section	.nv.constant0._ZN10layer_norm13ln_fwd_kernelINS_13Kernel_traitsI6__halfffffjLj1024ELj1ELj4ELj1ELj16ENS_18Kernel_traits_baseILj1024ES2_ffffjLj128EEEEELb1ELb1ELb1ELb1EEEvNS_9FwdParamsE,"a",@progbits
	.sectionflags	@""
	.align	4
.nv.constant0._ZN10layer_norm13ln_fwd_kernelINS_13Kernel_traitsI6__halfffffjLj1024ELj1ELj4ELj1ELj16ENS_18Kernel_traits_baseILj1024ES2_ffffjLj128EEEEELb1ELb1ELb1ELb1EEEvNS_9FwdParamsE:
	.zero		584


//--------------------- .nv.constant0._ZN10layer_norm13ln_fwd_kernelINS_13Kernel_traitsIfffffjLj1024ELj1ELj4ELj1ELj16ENS_18Kernel_traits_baseILj1024EfffffjLj128EEEEELb0ELb0ELb0ELb0EEEvNS_9FwdParamsE --------------------------
	.section	.nv.constant0._ZN10layer_norm13ln_fwd_kernelINS_13Kernel_traitsIfffffjLj1024ELj1ELj4ELj1ELj16ENS_18Kernel_traits_baseILj1024EfffffjLj128EEEEELb0ELb0ELb0ELb0EEEvNS_9FwdParamsE,"a",@progbits
	.sectionflags	@""
	.align	4
.nv.constant0._ZN10layer_norm13ln_fwd_kernelINS_13Kernel_traitsIfffffjLj1024ELj1ELj4ELj1ELj16ENS_18Kernel_traits_baseILj1024EfffffjLj128EEEEELb0ELb0ELb0ELb0EEEvNS_9FwdParamsE:
	.zero		584


//--------------------- .nv.constant0._ZN10layer_norm13ln_fwd_kernelINS_13Kernel_traitsIfffffjLj1024ELj1ELj4ELj1ELj16ENS_18Kernel_traits_baseILj1024EfffffjLj128EEEEELb0ELb0ELb0ELb1EEEvNS_9FwdParamsE --------------------------
	.section	.nv.constant0._ZN10layer_norm13ln_fwd_kernelINS_13Kernel_traitsIfffffjLj1024ELj1ELj4ELj1ELj16ENS_18Kernel_traits_baseILj1024EfffffjLj128EEEEELb0ELb0ELb0ELb1EEEvNS_9FwdParamsE,"a",@progbits
	.sectionflags	@""
	.align	4
.nv.constant0._ZN10layer_norm13ln_fwd_kernelINS_13Kernel_traitsIfffffjLj1024ELj1ELj4ELj1ELj16ENS_18Kernel_traits_baseILj1024EfffffjLj128EEEEELb0ELb0ELb0ELb1EEEvNS_9FwdParamsE:
	.zero		584


//--------------------- .nv.constant0._ZN10layer_norm13ln_fwd_kernelINS_13Kernel_traitsIfffffjLj1024ELj1ELj4ELj1ELj16ENS_18Kernel_traits_baseILj1024EfffffjLj128EEEEELb0ELb0ELb1ELb0EEEvNS_9FwdParamsE --------------------------
	.section	.nv.constant0._ZN10layer_norm13ln_fwd_kernelINS_13Kernel_traitsIfffffjLj1024ELj1ELj4ELj1ELj16ENS_18Kernel_traits_baseILj1024EfffffjLj128EEEEELb0ELb0ELb1ELb0EEEvNS_9FwdParamsE,"a",@progbits
	.sectionflags	@""
	.align	4
.nv.constant0._ZN10layer_norm13ln_fwd_kernelINS_13Kernel_traitsIfffffjLj1024ELj1ELj4ELj1ELj16ENS_18Kernel_traits_baseILj1024EfffffjLj128EEEEELb0ELb0ELb1ELb0EEEvNS_9FwdParamsE:
	.zero		584


//--------------------- .nv.constant0._ZN10layer_norm13ln_fwd_kernelINS_13Kernel_traitsIfffffjLj1024ELj1ELj4ELj1ELj16ENS_18Kernel_traits_baseILj1024EfffffjLj128EEEEELb0ELb0ELb1ELb1EEEvNS_9FwdParamsE --------------------------
	.section	.nv.constant0._ZN10layer_norm13ln_fwd_kernelINS_13Kernel_traitsIfffffjLj1024ELj1ELj4ELj1ELj16ENS_18Kernel_traits_baseILj1024EfffffjLj128EEEEELb0ELb0ELb1ELb1EEEvNS_9FwdParamsE,"a",@progbits
	.sectionflags	@""
	.align	4
.nv.constant0._ZN10layer_norm13ln_fwd_kernelINS_13Kernel_traitsIfffffjLj1024ELj1ELj4ELj1ELj16ENS_18Kernel_traits_baseILj1024EfffffjLj128EEEEELb0ELb0ELb1ELb1EEEvNS_9FwdParamsE:
	.zero		584


//--------------------- .nv.constant0._ZN10layer_norm13ln_fwd_kernelINS_13Kernel_traitsIfffffjLj1024ELj1ELj4ELj1ELj16ENS_18Kernel_traits_baseILj1024EfffffjLj128EEEEELb0ELb1ELb0ELb0EEEvNS_9FwdParamsE --------------------------
	.section	.nv.constant0._ZN10layer_norm13ln_fwd_kernelINS_13Kernel_traitsIfffffjLj1024ELj1ELj4ELj1ELj16ENS_18Kernel_traits_baseILj1024EfffffjLj128EEEEELb0ELb1ELb0ELb0EEEvNS_9FwdParamsE,"a",@progbits
	.sectionflags	@""
	.align	4
.nv.constant0._ZN10layer_norm13ln_fwd_kernelINS_13Kernel_traitsIfffffjLj1024ELj1ELj4ELj1ELj16ENS_18Kernel_traits_baseILj1024EfffffjLj128EEEEELb0ELb1ELb0ELb0EEEvNS_9FwdParamsE:
	.zero		584


//--------------------- .nv.constant0._ZN10layer_norm13ln_fwd_kernelINS_13Kernel_traitsIfffffjLj1024ELj1ELj4ELj1ELj16ENS_18Kernel_traits_baseILj1024EfffffjLj128EEEEELb0ELb1ELb0ELb1EEEvNS_9FwdParamsE --------------------------
	.section	.nv.constant0._ZN10layer_norm13ln_fwd_kernelINS_13Kernel_traitsIfffffjLj1024ELj1ELj4ELj1ELj16ENS_18Kernel_traits_baseILj1024EfffffjLj128EEEEELb0ELb1ELb0ELb1EEEvNS_9FwdParamsE,"a",@progbits
	.sectionflags	@""
	.align	4
.nv.constant0._ZN10layer_norm13ln_fwd_kernelINS_13Kernel_traitsIfffffjLj1024ELj1ELj4ELj1ELj16ENS_18Kernel_traits_baseILj1024EfffffjLj128EEEEELb0ELb1ELb0ELb1EEEvNS_9FwdParamsE:
	.zero		584


//--------------------- .nv.constant0._ZN10layer_norm13ln_fwd_kernelINS_13Kernel_traitsIfffffjLj1024ELj1ELj4ELj1ELj16ENS_18Kernel_traits_baseILj1024EfffffjLj128EEEEELb0ELb1ELb1ELb0EEEvNS_9FwdParamsE --------------------------
	.section	.nv.constant0._ZN10layer_norm13ln_fwd_kernelINS_13Kernel_traitsIfffffjLj1024ELj1ELj4ELj1ELj16ENS_18Kernel_traits_baseILj1024EfffffjLj128EEEEELb0ELb1ELb1ELb0EEEvNS_9FwdParamsE,"a",@progbits
	.sectionflags	@""
	.align	4
.nv.constant0._ZN10layer_norm13ln_fwd_kernelINS_13Kernel_traitsIfffffjLj1024ELj1ELj4ELj1ELj16ENS_18Kernel_traits_baseILj1024EfffffjLj128EEEEELb0ELb1ELb1ELb0EEEvNS_9FwdParamsE:
	.zero		584


//--------------------- .nv.constant0._ZN10layer_norm13ln_fwd_kernelINS_13Kernel_traitsIfffffjLj1024ELj1ELj4ELj1ELj16ENS_18Kernel_traits_baseILj1024EfffffjLj128EEEEELb0ELb1ELb1ELb1EEEvNS_9FwdParamsE --------------------------
	.section	.nv.constant0._ZN10layer_norm13ln_fwd_kernelINS_13Kernel_traitsIfffffjLj1024ELj1ELj4ELj1ELj16ENS_18Kernel_traits_baseILj1024EfffffjLj128EEEEELb0ELb1ELb1ELb1EEEvNS_9FwdParamsE,"a",@progbits
	.sectionflags	@""
	.align	4
.nv.constant0._ZN10layer_norm13ln_fwd_kernelINS_13Kernel_traitsIfffffjLj1024ELj1ELj4ELj1ELj16ENS_18Kernel_traits_baseILj1024EfffffjLj128EEEEELb0ELb1ELb1ELb1EEEvNS_9FwdParamsE:
	.zero		584


//--------------------- .nv.constant0._ZN10layer_norm13ln_fwd_kernelINS_13Kernel_traitsIfffffjLj1024ELj1ELj4ELj1ELj16ENS_18Kernel_traits_baseILj1024EfffffjLj128EEEEELb1ELb0ELb0ELb0EEEvNS_9FwdParamsE --------------------------
	.section	.nv.constant0._ZN10layer_norm13ln_fwd_kernelINS_13Kernel_traitsIfffffjLj1024ELj1ELj4ELj1ELj16ENS_18Kernel_traits_baseILj1024EfffffjLj128EEEEELb1ELb0ELb0ELb0EEEvNS_9FwdParamsE,"a",@progbits
	.sectionflags	@""
	.align	4
.nv.constant0._ZN10layer_norm13ln_fwd_kernelINS_13Kernel_traitsIfffffjLj1024ELj1ELj4ELj1ELj16ENS_18Kernel_traits_baseILj1024EfffffjLj128EEEEELb1ELb0ELb0ELb0EEEvNS_9FwdParamsE:
	.zero		584


//--------------------- .nv.constant0._ZN10layer_norm13ln_fwd_kernelINS_13Kernel_traitsIfffffjLj1024ELj1ELj4ELj1ELj16ENS_18Kernel_traits_baseILj1024EfffffjLj128EEEEELb1ELb0ELb0ELb1EEEvNS_9FwdParamsE --------------------------
	.section	.nv.constant0._ZN10layer_norm13ln_fwd_kernelINS_13Kernel_traitsIfffffjLj1024ELj1ELj4ELj1ELj16ENS_18Kernel_traits_baseILj1024EfffffjLj128EEEEELb1ELb0ELb0ELb1EEEvNS_9FwdParamsE,"a",@progbits
	.sectionflags	@""
	.align	4
.nv.constant0._ZN10layer_norm13ln_fwd_kernelINS_13Kernel_traitsIfffffjLj1024ELj1ELj4ELj1ELj16ENS_18Kernel_traits_baseILj1024EfffffjLj128EEEEELb1ELb0ELb0ELb1EEEvNS_9FwdParamsE:
	.zero		584


//--------------------- .nv.constant0._ZN10layer_norm13ln_fwd_kernelINS_13Kernel_traitsIfffffjLj1024ELj1ELj4ELj1ELj16ENS_18Kernel_traits_baseILj1024EfffffjLj128EEEEELb1ELb0ELb1ELb0EEEvNS_9FwdParamsE --------------------------
	.section	.nv.constant0._ZN10layer_norm13ln_fwd_kernelINS_13Kernel_traitsIfffffjLj1024ELj1ELj4ELj1ELj16ENS_18Kernel_traits_baseILj1024EfffffjLj128EEEEELb1ELb0ELb1ELb0EEEvNS_9FwdParamsE,"a",@progbits
	.sectionflags	@""
	.align	4
.nv.constant0._ZN10layer_norm13ln_fwd_kernelINS_13Kernel_traitsIfffffjLj1024ELj1ELj4ELj1ELj16ENS_18Kernel_traits_baseILj1024EfffffjLj128EEEEELb1ELb0ELb1ELb0EEEvNS_9FwdParamsE:
	.zero		584


//--------------------- .nv.constant0._ZN10layer_norm13ln_fwd_kernelINS_13Kernel_traitsIfffffjLj1024ELj1ELj4ELj1ELj16ENS_18Kernel_traits_baseILj1024EfffffjLj128EEEEELb1ELb0ELb1ELb1EEEvNS_9FwdParamsE --------------------------
	.section	.nv.constant0._ZN10layer_norm13ln_fwd_kernelINS_13Kernel_traitsIfffffjLj1024ELj1ELj4ELj1ELj16ENS_18Kernel_traits_baseILj1024EfffffjLj128EEEEELb1ELb0ELb1ELb1EEEvNS_9FwdParamsE,"a",@progbits
	.sectionflags	@""
	.align	4
.nv.constant0._ZN10layer_norm13ln_fwd_kernelINS_13Kernel_traitsIfffffjLj1024ELj1ELj4ELj1ELj16ENS_18Kernel_traits_baseILj1024EfffffjLj128EEEEELb1ELb0ELb1ELb1EEEvNS_9FwdParamsE:
	.zero		584


//--------------------- .nv.constant0._ZN10layer_norm13ln_fwd_kernelINS_13Kernel_traitsIfffffjLj1024ELj1ELj4ELj1ELj16ENS_18Kernel_traits_baseILj1024EfffffjLj128EEEEELb1ELb1ELb0ELb0EEEvNS_9FwdParamsE --------------------------
	.section	.nv.constant0._ZN10layer_norm13ln_fwd_kernelINS_13Kernel_traitsIfffffjLj1024ELj1ELj4ELj1ELj16ENS_18Kernel_traits_baseILj1024EfffffjLj128EEEEELb1ELb1ELb0ELb0EEEvNS_9FwdParamsE,"a",@progbits
	.sectionflags	@""
	.align	4
.nv.constant0._ZN10layer_norm13ln_fwd_kernelINS_13Kernel_traitsIfffffjLj1024ELj1ELj4ELj1ELj16ENS_18Kernel_traits_baseILj1024EfffffjLj128EEEEELb1ELb1ELb0ELb0EEEvNS_9FwdParamsE:
	.zero		584


//--------------------- .nv.constant0._ZN10layer_norm13ln_fwd_kernelINS_13Kernel_traitsIfffffjLj1024ELj1ELj4ELj1ELj16ENS_18Kernel_traits_baseILj1024EfffffjLj128EEEEELb1ELb1ELb0ELb1EEEvNS_9FwdParamsE --------------------------
	.section	.nv.constant0._ZN10layer_norm13ln_fwd_kernelINS_13Kernel_traitsIfffffjLj1024ELj1ELj4ELj1ELj16ENS_18Kernel_traits_baseILj1024EfffffjLj128EEEEELb1ELb1ELb0ELb1EEEvNS_9FwdParamsE,"a",@progbits
	.sectionflags	@""
	.align	4
.nv.constant0._ZN10layer_norm13ln_fwd_kernelINS_13Kernel_traitsIfffffjLj1024ELj1ELj4ELj1ELj16ENS_18Kernel_traits_baseILj1024EfffffjLj128EEEEELb1ELb1ELb0ELb1EEEvNS_9FwdParamsE:
	.zero		584


//--------------------- .nv.constant0._ZN10layer_norm13ln_fwd_kernelINS_13Kernel_traitsIfffffjLj1024ELj1ELj4ELj1ELj16ENS_18Kernel_traits_baseILj1024EfffffjLj128EEEEELb1ELb1ELb1ELb0EEEvNS_9FwdParamsE --------------------------
	.section	.nv.constant0._ZN10layer_norm13ln_fwd_kernelINS_13Kernel_traitsIfffffjLj1024ELj1ELj4ELj1ELj16ENS_18Kernel_traits_baseILj1024EfffffjLj128EEEEELb1ELb1ELb1ELb0EEEvNS_9FwdParamsE,"a",@progbits
	.sectionflags	@""
	.align	4
.nv.constant0._ZN10layer_norm13ln_fwd_kernelINS_13Kernel_traitsIfffffjLj1024ELj1ELj4ELj1ELj16ENS_18Kernel_traits_baseILj1024EfffffjLj128EEEEELb1ELb1ELb1ELb0EEEvNS_9FwdParamsE:
	.zero		584


//--------------------- .nv.constant0._ZN10layer_norm13ln_fwd_kernelINS_13Kernel_traitsIfffffjLj1024ELj1ELj4ELj1ELj16ENS_18Kernel_traits_baseILj1024EfffffjLj128EEEEELb1ELb1ELb1ELb1EEEvNS_9FwdParamsE --------------------------
	.section	.nv.constant0._ZN10layer_norm13ln_fwd_kernelINS_13Kernel_traitsIfffffjLj1024ELj1ELj4ELj1ELj16ENS_18Kernel_traits_baseILj1024EfffffjLj128EEEEELb1ELb1ELb1ELb1EEEvNS_9FwdParamsE,"a",@progbits
	.sectionflags	@""
	.align	4
.nv.constant0._ZN10layer_norm13ln_fwd_kernelINS_13Kernel_traitsIfffffjLj1024ELj1ELj4ELj1ELj16ENS_18Kernel_traits_baseILj1024EfffffjLj128EEEEELb1ELb1ELb1ELb1EEEvNS_9FwdParamsE:
	.zero		584


//--------------------- .text._ZN10layer_norm13ln_fwd_kernelINS_13Kernel_traitsI13__nv_bfloat16S2_S2_S2_fjLj1024ELj1ELj4ELj1ELj16ENS_18Kernel_traits_baseILj1024ES2_S2_S2_S2_fjLj128EEEEELb0ELb0ELb0ELb0EEEvNS_9FwdParamsE --------------------------
	.section	.text._ZN10layer_norm13ln_fwd_kernelINS_13Kernel_traitsI13__nv_bfloat16S2_S2_S2_fjLj1024ELj1ELj4ELj1ELj16ENS_18Kernel_traits_baseILj1024ES2_S2_S2_S2_fjLj128EEEEELb0ELb0ELb0ELb0EEEvNS_9FwdParamsE,"ax",@progbits
	.sectioninfo	@"SHI_REGISTERS=125"
	.align	128
        .global         _ZN10layer_norm13ln_fwd_kernelINS_13Kernel_traitsI13__nv_bfloat16S2_S2_S2_fjLj1024ELj1ELj4ELj1ELj16ENS_18Kernel_traits_baseILj1024ES2_S2_S2_S2_fjLj128EEEEELb0ELb0ELb0ELb0EEEvNS_9FwdParamsE
        .type           _ZN10layer_norm13ln_fwd_kernelINS_13Kernel_traitsI13__nv_bfloat16S2_S2_S2_fjLj1024ELj1ELj4ELj1ELj16ENS_18Kernel_traits_baseILj1024ES2_S2_S2_S2_fjLj128EEEEELb0ELb0ELb0ELb0EEEvNS_9FwdParamsE,@function
        .size           _ZN10layer_norm13ln_fwd_kernelINS_13Kernel_traitsI13__nv_bfloat16S2_S2_S2_fjLj1024ELj1ELj4ELj1ELj16ENS_18Kernel_traits_baseILj1024ES2_S2_S2_S2_fjLj128EEEEELb0ELb0ELb0ELb0EEEvNS_9FwdParamsE,(.L_x_29140 - _ZN10layer_norm13ln_fwd_kernelINS_13Kernel_traitsI13__nv_bfloat16S2_S2_S2_fjLj1024ELj1ELj4ELj1ELj16ENS_18Kernel_traits_baseILj1024ES2_S2_S2_S2_fjLj128EEEEELb0ELb0ELb0ELb0EEEvNS_9FwdParamsE)
        .other          _ZN10layer_norm13ln_fwd_kernelINS_13Kernel_traitsI13__nv_bfloat16S2_S2_S2_fjLj1024ELj1ELj4ELj1ELj16ENS_18Kernel_traits_baseILj1024ES2_S2_S2_S2_fjLj128EEEEELb0ELb0ELb0ELb0EEEvNS_9FwdParamsE,@"STO_CUDA_ENTRY STV_DEFAULT"
_ZN10layer_norm13ln_fwd_kernelINS_13Kernel_traitsI13__nv_bfloat16S2_S2_S2_fjLj1024ELj1ELj4ELj1ELj16ENS_18Kernel_traits_baseILj1024ES2_S2_S2_S2_fjLj128EEEEELb0ELb0ELb0ELb0EEEvNS_9FwdParamsE:
.text._ZN10layer_norm13ln_fwd_kernelINS_13Kernel_traitsI13__nv_bfloat16S2_S2_S2_fjLj1024ELj1ELj4ELj1ELj16ENS_18Kernel_traits_baseILj1024ES2_S2_S2_S2_fjLj128EEEEELb0ELb0ELb0ELb0EEEvNS_9FwdParamsE:
[----:B------:R-:W-:Y:S02]  /*0000*/  MOV R1, c[0x0][0x28] ;  /* 0x00000a0000017a02 */ /* 0x000fe40000000f00 */
[----:B------:R-:W0:Y:S01]  /*0010*/  S2R R44, SR_TID.X ;  /* 0x00000000002c7919 */ /* 0x000e220000002100 */
[----:B------:R-:W-:Y:S01]  /*0020*/  MOV R0, c[0x0][0x168] ;  /* 0x00005a0000007a02 */ /* 0x000fe20000000f00 */
[----:B------:R-:W-:Y:S01]  /*0030*/  ULDC.64 UR4, c[0x0][0x118] ;  /* 0x0000460000047ab9 */ /* 0x000fe20000000a00 */
[----:B------:R-:W-:Y:S01]  /*0040*/  BSSY B0, `(.L_x_0) ;  /* 0x000001d000007945 */ /* 0x000fe20003800000 */
[----:B------:R-:W1:Y:S01]  /*0050*/  S2R R5, SR_CTAID.X ;  /* 0x0000000000057919 */ /* 0x000e620000002500 */
[----:B------:R-:W-:Y:S02]  /*0060*/  SHF.R.S32.HI R0, RZ, 0x1f, R0 ;  /* 0x0000001fff007819 */ /* 0x000fe40000011400 */
[----:B------:R-:W-:Y:S02]  /*0070*/  MOV R10, c[0x0][0x180] ;  /* 0x00006000000a7a02 */ /* 0x000fe40000000f00 */
[----:B------:R-:W-:Y:S02]  /*0080*/  LEA.HI R0, R0, c[0x0][0x168], RZ, 0x3 ;  /* 0x00005a0000007a11 */ /* 0x000fe400078f18ff */
[----:B0-----:R-:W-:-:S02]  /*0090*/  LOP3.LUT R3, R44, 0x1f, RZ, 0xc, !PT ;  /* 0x0000001f2c037812 */ /* 0x001fc400078e0cff */
[----:B------:R-:W-:Y:S02]  /*00a0*/  SHF.R.U32.HI R2, RZ, 0x5, R44 ;  /* 0x00000005ff027819 */ /* 0x000fe4000001162c */
[----:B------:R-:W-:Y:S02]  /*00b0*/  LEA.HI.SX32 R26, R0, R3, 0x1d ;  /* 0x00000003001a7211 */ /* 0x000fe400078feaff */
[----:B-1----:R-:W-:Y:S02]  /*00c0*/  LEA R72, R5, R2, 0x2 ;  /* 0x0000000205487211 */ /* 0x002fe400078e10ff */
[C---:B------:R-:W-:Y:S02]  /*00d0*/  LOP3.LUT P0, RZ, R26.reuse, 0xffffffe0, RZ, 0xc0, !PT ;  /* 0xffffffe01aff7812 */ /* 0x040fe4000780c0ff */
[C---:B------:R-:W-:Y:S02]  /*00e0*/  ISETP.GE.U32.AND P6, PT, R26.reuse, 0x40, PT ;  /* 0x000000401a00780c */ /* 0x040fe40003fc6070 */
[----:B------:R-:W-:-:S02]  /*00f0*/  ISETP.GE.U32.AND P5, PT, R26, 0x60, PT ;  /* 0x000000601a00780c */ /* 0x000fc40003fa6070 */
[----:B------:R-:W-:Y:S02]  /*0100*/  P2R R0, PR, RZ, 0x40 ;  /* 0x00000040ff007803 */ /* 0x000fe40000000000 */
[----:B------:R-:W-:Y:S02]  /*0110*/  ISETP.GE.AND P3, PT, R72, c[0x0][0x164], PT ;  /* 0x0000590048007a0c */ /* 0x000fe40003f66270 */
[----:B------:R-:W-:Y:S02]  /*0120*/  ISETP.GE.U32.AND P1, PT, R26, 0x80, PT ;  /* 0x000000801a00780c */ /* 0x000fe40003f26070 */
[----:B------:R-:W-:Y:S02]  /*0130*/  P2R R0, PR, RZ, 0x20 ;  /* 0x00000020ff007803 */ /* 0x000fe40000000000 */
[----:B------:R-:W-:Y:S01]  /*0140*/  LOP3.LUT R44, R44, 0x1f, RZ, 0xc0, !PT ;  /* 0x0000001f2c2c7812 */ /* 0x000fe200078ec0ff */
[----:B------:R-:W-:Y:S05]  /*0150*/  @!P0 BRA `(.L_x_1) ;  /* 0x000000b000008947 */ /* 0x000fea0003800000 */
[----:B------:R-:W-:Y:S01]  /*0160*/  ISETP.NE.U32.AND P2, PT, RZ, c[0x0][0x218], PT ;  /* 0x00008600ff007a0c */ /* 0x000fe20003f45070 */
[----:B------:R-:W-:-:S03]  /*0170*/  HFMA2.MMA R3, -RZ, RZ, 0, 9.5367431640625e-07 ;  /* 0x00000010ff037435 */ /* 0x000fc600000001ff */
[----:B------:R-:W-:-:S13]  /*0180*/  ISETP.NE.AND.EX P2, PT, RZ, c[0x0][0x21c], PT, P2 ;  /* 0x00008700ff007a0c */ /* 0x000fda0003f45320 */
[----:B------:R-:W-:-:S04]  /*0190*/  @P2 LEA R8, P4, R44, c[0x0][0x218], 0x4 ;  /* 0x000086002c082a11 */ /* 0x000fc800078820ff */
[C---:B------:R-:W-:Y:S01]  /*01a0*/  @P2 LEA.HI.X R9, R44.reuse, c[0x0][0x21c], RZ, 0x4, P4 ;  /* 0x000087002c092a11 */ /* 0x040fe200020f24ff */
[----:B------:R-:W-:-:S04]  /*01b0*/  IMAD.WIDE.U32 R2, R44, R3, c[0x0][0x1b0] ;  /* 0x00006c002c027625 */ /* 0x000fc800078e0003 */
[----:B------:R0:W5:Y:S04]  /*01c0*/  @P2 LDG.E.128 R4, [R8.64] ;  /* 0x0000000408042981 */ /* 0x000168000c1e1d00 */
[----:B------:R0:W5:Y:S01]  /*01d0*/  LDG.E.128 R16, [R2.64] ;  /* 0x0000000402107981 */ /* 0x000162000c1e1d00 */
[----:B------:R-:W-:Y:S01]  /*01e0*/  LOP3.LUT R44, R44, 0x20, RZ, 0xfc, !PT ;  /* 0x000000202c2c7812 */ /* 0x000fe200078efcff */
[----:B------:R-:W-:Y:S01]  /*01f0*/  @!P2 CS2R R4, SRZ ;  /* 0x000000000004a805 */ /* 0x000fe2000001ff00 */
[----:B------:R-:W-:Y:S02]  /*0200*/  @!P2 CS2R R6, SRZ ;  /* 0x000000000006a805 */ /* 0x000fe4000001ff00 */
.L_x_1:
[----:B0-----:R-:W-:Y:S05]  /*0210*/  BSYNC B0 ;  /* 0x0000000000007941 */ /* 0x001fea0003800000 */
.L_x_0:
[----:B------:R-:W-:Y:S01]  /*0220*/  BSSY B0, `(.L_x_2) ;  /* 0x000000d000007945 */ /* 0x000fe20003800000 */
[----:B------:R-:W-:Y:S05]  /*0230*/  @!P6 BRA `(.L_x_3) ;  /* 0x000000b00000e947 */ /* 0x000fea0003800000 */
[----:B------:R-:W-:Y:S02]  /*0240*/  ISETP.NE.U32.AND P2, PT, RZ, c[0x0][0x218], PT ;  /* 0x00008600ff007a0c */ /* 0x000fe40003f45070 */
[----:B------:R-:W-:-:S02]  /*0250*/  MOV R49, 0x10 ;  /* 0x0000001000317802 */ /* 0x000fc40000000f00 */
[----:B------:R-:W-:-:S03]  /*0260*/  ISETP.NE.AND.EX P2, PT, RZ, c[0x0][0x21c], PT, P2 ;  /* 0x00008700ff007a0c */ /* 0x000fc60003f45320 */
[----:B------:R-:W-:-:S06]  /*0270*/  IMAD.WIDE.U32 R48, R44, R49, c[0x0][0x1b0] ;  /* 0x00006c002c307625 */ /* 0x000fcc00078e0031 */
[----:B------:R-:W5:Y:S04]  /*0280*/  LDG.E.128 R48, [R48.64] ;  /* 0x0000000430307981 */ /* 0x000f68000c1e1d00 */
[----:B------:R-:W-:-:S04]  /*0290*/  @P2 LEA R2, P4, R44, c[0x0][0x218], 0x4 ;  /* 0x000086002c022a11 */ /* 0x000fc800078820ff */
[----:B------:R-:W-:-:S05]  /*02a0*/  @P2 LEA.HI.X R3, R44, c[0x0][0x21c], RZ, 0x4, P4 ;  /* 0x000087002c032a11 */ /* 0x000fca00020f24ff */
[----:B------:R0:W5:Y:S01]  /*02b0*/  @P2 LDG.E.128 R28, [R2.64] ;  /* 0x00000004021c2981 */ /* 0x000162000c1e1d00 */
[----:B------:R-:W-:Y:S01]  /*02c0*/  IADD3 R44, R44, 0x20, RZ ;  /* 0x000000202c2c7810 */ /* 0x000fe20007ffe0ff */
[----:B------:R-:W-:Y:S01]  /*02d0*/  @!P2 CS2R R28, SRZ ;  /* 0x00000000001ca805 */ /* 0x000fe2000001ff00 */
[----:B------:R-:W-:Y:S02]  /*02e0*/  @!P2 CS2R R30, SRZ ;  /* 0x00000000001ea805 */ /* 0x000fe4000001ff00 */
.L_x_3:
[----:B0-----:R-:W-:Y:S05]  /*02f0*/  BSYNC B0 ;  /* 0x0000000000007941 */ /* 0x001fea0003800000 */
.L_x_2:
[----:B------:R-:W-:Y:S01]  /*0300*/  BSSY B0, `(.L_x_4) ;  /* 0x000000d000007945 */ /* 0x000fe20003800000 */
[----:B------:R-:W-:Y:S05]  /*0310*/  @!P5 BRA `(.L_x_5) ;  /* 0x000000b00000d947 */ /* 0x000fea0003800000 */
[----:B------:R-:W-:Y:S01]  /*0320*/  ISETP.NE.U32.AND P2, PT, RZ, c[0x0][0x218], PT ;  /* 0x00008600ff007a0c */ /* 0x000fe20003f45070 */
[----:B------:R-:W-:-:S03]  /*0330*/  HFMA2.MMA R37, -RZ, RZ, 0, 9.5367431640625e-07 ;  /* 0x00000010ff257435 */ /* 0x000fc600000001ff */
[----:B------:R-:W-:-:S13]  /*0340*/  ISETP.NE.AND.EX P2, PT, RZ, c[0x0][0x21c], PT, P2 ;  /* 0x00008700ff007a0c */ /* 0x000fda0003f45320 */
[C---:B------:R-:W-:Y:S01]  /*0350*/  @P2 LEA R2, P4, R44.reuse, c[0x0][0x218], 0x4 ;  /* 0x000086002c022a11 */ /* 0x040fe200078820ff */
[----:B------:R-:W-:-:S03]  /*0360*/  IMAD.WIDE.U32 R36, R44, R37, c[0x0][0x1b0] ;  /* 0x00006c002c247625 */ /* 0x000fc600078e0025 */
[----:B------:R-:W-:-:S03]  /*0370*/  @P2 LEA.HI.X R3, R44, c[0x0][0x21c], RZ, 0x4, P4 ;  /* 0x000087002c032a11 */ /* 0x000fc600020f24ff */
[----:B------:R-:W5:Y:S04]  /*0380*/  LDG.E.128 R36, [R36.64] ;  /* 0x0000000424247981 */ /* 0x000f68000c1e1d00 */
[----:B------:R0:W5:Y:S01]  /*0390*/  @P2 LDG.E.128 R32, [R2.64] ;  /* 0x0000000402202981 */ /* 0x000162000c1e1d00 */
[----:B------:R-:W-:Y:S01]  /*03a0*/  IADD3 R44, R44, 0x20, RZ ;  /* 0x000000202c2c7810 */ /* 0x000fe20007ffe0ff */
[----:B------:R-:W-:Y:S01]  /*03b0*/  @!P2 CS2R R32, SRZ ;  /* 0x000000000020a805 */ /* 0x000fe2000001ff00 */
[----:B------:R-:W-:Y:S02]  /*03c0*/  @!P2 CS2R R34, SRZ ;  /* 0x000000000022a805 */ /* 0x000fe4000001ff00 */
.L_x_5:
[----:B0-----:R-:W-:Y:S05]  /*03d0*/  BSYNC B0 ;  /* 0x0000000000007941 */ /* 0x001fea0003800000 */
.L_x_4:
[----:B------:R-:W-:Y:S01]  /*03e0*/  BSSY B0, `(.L_x_6) ;  /* 0x000000c000007945 */ /* 0x000fe20003800000 */
[----:B------:R-:W-:Y:S05]  /*03f0*/  @!P1 BRA `(.L_x_7) ;  /* 0x000000a000009947 */ /* 0x000fea0003800000 */
[----:B------:R-:W-:Y:S02]  /*0400*/  ISETP.NE.U32.AND P2, PT, RZ, c[0x0][0x218], PT ;  /* 0x00008600ff007a0c */ /* 0x000fe40003f45070 */
[----:B------:R-:W-:-:S02]  /*0410*/  MOV R45, 0x10 ;  /* 0x00000010002d7802 */ /* 0x000fc40000000f00 */
[----:B------:R-:W-:-:S13]  /*0420*/  ISETP.NE.AND.EX P2, PT, RZ, c[0x0][0x21c], PT, P2 ;  /* 0x00008700ff007a0c */ /* 0x000fda0003f45320 */
[----:B------:R-:W-:-:S04]  /*0430*/  @P2 LEA R2, P4, R44, c[0x0][0x218], 0x4 ;  /* 0x000086002c022a11 */ /* 0x000fc800078820ff */
[C---:B------:R-:W-:Y:S01]  /*0440*/  @P2 LEA.HI.X R3, R44.reuse, c[0x0][0x21c], RZ, 0x4, P4 ;  /* 0x000087002c032a11 */ /* 0x040fe200020f24ff */
[----:B------:R-:W-:-:S04]  /*0450*/  IMAD.WIDE.U32 R44, R44, R45, c[0x0][0x1b0] ;  /* 0x00006c002c2c7625 */ /* 0x000fc800078e002d */
[----:B------:R0:W5:Y:S04]  /*0460*/  @P2 LDG.E.128 R40, [R2.64] ;  /* 0x0000000402282981 */ /* 0x000168000c1e1d00 */
[----:B------:R-:W5:Y:S01]  /*0470*/  LDG.E.128 R44, [R44.64] ;  /* 0x000000042c2c7981 */ /* 0x000f62000c1e1d00 */
[----:B------:R-:W-:Y:S01]  /*0480*/  @!P2 CS2R R40, SRZ ;  /* 0x000000000028a805 */ /* 0x000fe2000001ff00 */
[----:B------:R-:W-:Y:S02]  /*0490*/  @!P2 CS2R R42, SRZ ;  /* 0x00000000002aa805 */ /* 0x000fe4000001ff00 */
.L_x_7:
[----:B0-----:R-:W-:Y:S05]  /*04a0*/  BSYNC B0 ;  /* 0x0000000000007941 */ /* 0x001fea0003800000 */
.L_x_6:
[----:B------:R-:W-:Y:S02]  /*04b0*/  LOP3.LUT P2, RZ, R10, c[0x0][0x1c0], RZ, 0xfc, !PT ;  /* 0x000070000aff7a12 */ /* 0x000fe4000784fcff */
[----:B------:R-:W-:-:S04]  /*04c0*/  MOV R0, c[0x0][0x184] ;  /* 0x0000610000007a02 */ /* 0x000fc80000000f00 */
[----:B------:R-:W-:Y:S01]  /*04d0*/  LOP3.LUT P2, RZ, R0, c[0x0][0x1c4], RZ, 0xfc, P2 ;  /* 0x0000710000ff7a12 */ /* 0x000fe2000104fcff */
[----:B------:R-:W-:-:S12]  /*04e0*/  @P3 EXIT ;  /* 0x000000000000394d */ /* 0x000fd80003800000 */
[--C-:B-----5:R-:W-:Y:S01]  /*04f0*/  PRMT R13, RZ, 0x5410, R6.reuse ;  /* 0x00005410ff0d7816 */ /* 0x120fe20000000006 */
[----:B------:R-:W-:Y:S01]  /*0500*/  ULDC.U8 UR6, c[0x0][0x1f0] ;  /* 0x00007c0000067ab9 */ /* 0x000fe20000000000 */
[----:B------:R-:W-:Y:S02]  /*0510*/  PRMT R12, RZ, 0x7610, R6 ;  /* 0x00007610ff0c7816 */ /* 0x000fe40000000006 */
[--C-:B------:R-:W-:Y:S02]  /*0520*/  PRMT R11, RZ, 0x5410, R7.reuse ;  /* 0x00005410ff0b7816 */ /* 0x100fe40000000007 */
[----:B------:R-:W-:Y:S02]  /*0530*/  PRMT R10, RZ, 0x7610, R7 ;  /* 0x00007610ff0a7816 */ /* 0x000fe40000000007 */
[--C-:B------:R-:W-:Y:S02]  /*0540*/  PRMT R64, RZ, 0x5410, R44.reuse ;  /* 0x00005410ff407816 */ /* 0x100fe4000000002c */
[----:B------:R-:W-:-:S02]  /*0550*/  PRMT R67, RZ, 0x7610, R44 ;  /* 0x00007610ff437816 */ /* 0x000fc4000000002c */
[--C-:B------:R-:W-:Y:S02]  /*0560*/  PRMT R24, RZ, 0x5410, R16.reuse ;  /* 0x00005410ff187816 */ /* 0x100fe40000000010 */
        /* <DEDUP_REMOVED lines=23> */
[----:B------:R-:W-:Y:S02]  /*06e0*/  PRMT R18, RZ, 0x5410, R19 ;  /* 0x00005410ff127816 */ /* 0x000fe40000000013 */
[--C-:B------:R-:W-:Y:S02]  /*06f0*/  PRMT R5, RZ, 0x5410, R50.reuse ;  /* 0x00005410ff057816 */ /* 0x100fe40000000032 */
[----:B------:R-:W-:Y:S02]  /*0700*/  PRMT R4, RZ, 0x7610, R50 ;  /* 0x00007610ff047816 */ /* 0x000fe40000000032 */
[----:B------:R-:W-:Y:S02]  /*0710*/  PRMT R28, RZ, 0x5410, R29 ;  /* 0x00005410ff1c7816 */ /* 0x000fe4000000001d */
[--C-:B------:R-:W-:Y:S02]  /*0720*/  PRMT R30, RZ, 0x5410, R31.reuse ;  /* 0x00005410ff1e7816 */ /* 0x100fe4000000001f */
[----:B------:R-:W-:-:S02]  /*0730*/  PRMT R51, RZ, 0x7610, R31 ;  /* 0x00007610ff337816 */ /* 0x000fc4000000001f */
[--C-:B------:R-:W-:Y:S02]  /*0740*/  PRMT R46, RZ, 0x5410, R47.reuse ;  /* 0x00005410ff2e7816 */ /* 0x100fe4000000002f */
[----:B------:R-:W-:Y:S02]  /*0750*/  PRMT R70, RZ, 0x7610, R47 ;  /* 0x00007610ff467816 */ /* 0x000fe4000000002f */
[----:B------:R-:W-:Y:S02]  /*0760*/  PRMT R19, RZ, 0x7610, R19 ;  /* 0x00007610ff137816 */ /* 0x000fe40000000013 */
        /* <DEDUP_REMOVED lines=25> */
.L_x_123:
[----:B------:R-:W-:-:S04]  /*0900*/  ISETP.NE.U32.AND P3, PT, RZ, c[0x0][0x1c0], PT ;  /* 0x00007000ff007a0c */ /* 0x000fc80003f65070 */
[----:B------:R-:W-:-:S13]  /*0910*/  ISETP.NE.AND.EX P3, PT, RZ, c[0x0][0x1c4], PT, P3 ;  /* 0x00007100ff007a0c */ /* 0x000fda0003f65330 */
[----:B------:R-:W-:-:S05]  /*0920*/  @P3 MOV R41, 0x2 ;  /* 0x0000000200293802 */ /* 0x000fca0000000f00 */
[----:B------:R-:W-:-:S06]  /*0930*/  @P3 IMAD.WIDE R40, R72, R41, c[0x0][0x1c0] ;  /* 0x0000700048283625 */ /* 0x000fcc00078e0229 */
[----:B------:R-:W2:Y:S01]  /*0940*/  @P3 LDG.E.U16 R40, [R40.64] ;  /* 0x0000000428283981 */ /* 0x000ea2000c1e1500 */
[----:B------:R-:W-:Y:S01]  /*0950*/  IMAD R42, R72, c[0x0][0x168], RZ ;  /* 0x00005a00482a7a24 */ /* 0x000fe200078e02ff */
[----:B------:R-:W-:Y:S01]  /*0960*/  BSSY B0, `(.L_x_8) ;  /* 0x0000060000007945 */ /* 0x000fe20003800000 */
[----:B------:R-:W-:Y:S01]  /*0970*/  IMAD.MOV.U32 R113, RZ, RZ, 0x3f800000 ;  /* 0x3f800000ff717424 */ /* 0x000fe200078e00ff */
[----:B------:R-:W0:Y:S02]  /*0980*/  S2R R112, SR_TID.X ;  /* 0x0000000000707919 */ /* 0x000e240000002100 */
[----:B------:R-:W-:-:S04]  /*0990*/  SHF.R.S32.HI R43, RZ, 0x1f, R42 ;  /* 0x0000001fff2b7819 */ /* 0x000fc8000001142a */
[----:B------:R-:W-:Y:S02]  /*09a0*/  LEA.HI R43, R43, R42, RZ, 0x3 ;  /* 0x0000002a2b2b7211 */ /* 0x000fe400078f18ff */
[----:B0-----:R-:W-:-:S04]  /*09b0*/  LOP3.LUT R112, R112, 0x1f, RZ, 0xc0, !PT ;  /* 0x0000001f70707812 */ /* 0x001fc800078ec0ff */
[----:B------:R-:W-:-:S04]  /*09c0*/  LEA.HI.SX32 R82, R43, R112, 0x1d ;  /* 0x000000702b527211 */ /* 0x000fc800078feaff */
[----:B------:R-:W-:Y:S02]  /*09d0*/  MOV R114, R82 ;  /* 0x0000005200727202 */ /* 0x000fe40000000f00 */
[----:B--2---:R-:W-:Y:S01]  /*09e0*/  @P3 PRMT R113, RZ, 0x5410, R40 ;  /* 0x00005410ff713816 */ /* 0x004fe20000000028 */
[----:B------:R-:W-:Y:S05]  /*09f0*/  @!P0 BRA `(.L_x_9) ;  /* 0x0000056000008947 */ /* 0x000fea0003800000 */
[----:B------:R-:W-:Y:S01]  /*0a00*/  HFMA2.MMA R41, -RZ, RZ, 0, 9.5367431640625e-07 ;  /* 0x00000010ff297435 */ /* 0x000fe200000001ff */
[----:B------:R-:W-:-:S04]  /*0a10*/  ISETP.NE.U32.AND P3, PT, RZ, c[0x0][0x180], PT ;  /* 0x00006000ff007a0c */ /* 0x000fc80003f65070 */
[----:B------:R-:W-:-:S05]  /*0a20*/  ISETP.NE.AND.EX P3, PT, RZ, c[0x0][0x184], PT, P3 ;  /* 0x00006100ff007a0c */ /* 0x000fca0003f65330 */
[----:B------:R-:W-:-:S06]  /*0a30*/  IMAD.WIDE.U32 R40, R82, R41, c[0x0][0x170] ;  /* 0x00005c0052287625 */ /* 0x000fcc00078e0029 */
[----:B------:R-:W2:Y:S02]  /*0a40*/  LDG.E.128 R40, [R40.64] ;  /* 0x0000000428287981 */ /* 0x000ea4000c1e1d00 */
[----:B------:R-:W-:-:S04]  /*0a50*/  @P3 LEA R90, P4, R82, c[0x0][0x180], 0x4 ;  /* 0x00006000525a3a11 */ /* 0x000fc800078820ff */
[----:B------:R-:W-:-:S05]  /*0a60*/  @P3 LEA.HI.X R91, R82, c[0x0][0x184], RZ, 0x4, P4 ;  /* 0x00006100525b3a11 */ /* 0x000fca00020f24ff */
[----:B------:R2:W5:Y:S01]  /*0a70*/  @P3 LDG.E.128 R36, [R90.64] ;  /* 0x000000045a243981 */ /* 0x000562000c1e1d00 */
[----:B------:R-:W-:-:S04]  /*0a80*/  ISETP.NE.U32.AND P3, PT, RZ, c[0x0][0x180], PT ;  /* 0x00006000ff007a0c */ /* 0x000fc80003f65070 */
[----:B------:R-:W-:Y:S02]  /*0a90*/  ISETP.NE.AND.EX P3, PT, RZ, c[0x0][0x184], PT, P3 ;  /* 0x00006100ff007a0c */ /* 0x000fe40003f65330 */
[----:B--2---:R-:W-:-:S05]  /*0aa0*/  PRMT R90, RZ, 0x5410, R40 ;  /* 0x00005410ff5a7816 */ /* 0x004fca0000000028 */
[----:B------:R-:W-:-:S06]  /*0ab0*/  FMUL.FTZ R81, R90, R113 ;  /* 0x000000715a517220 */ /* 0x000fcc0000410000 */
[----:B------:R-:W-:Y:S05]  /*0ac0*/  @P3 BRA `(.L_x_10) ;  /* 0x0000002000003947 */ /* 0x000fea0003800000 */
[----:B------:R-:W-:Y:S05]  /*0ad0*/  @P2 BRA `(.L_x_11) ;  /* 0x0000003000002947 */ /* 0x000fea0003800000 */
[----:B------:R-:W-:Y:S05]  /*0ae0*/  BRA `(.L_x_12) ;  /* 0x0000004000007947 */ /* 0x000fea0003800000 */
.L_x_10:
[----:B-----5:R-:W-:-:S05]  /*0af0*/  PRMT R90, RZ, 0x5410, R36 ;  /* 0x00005410ff5a7816 */ /* 0x020fca0000000024 */
[----:B------:R-:W-:-:S05]  /*0b00*/  FADD.FTZ R81, R90, R81 ;  /* 0x000000515a517221 */ /* 0x000fca0000010000 */
.L_x_11:
[----:B------:R-:W-:-:S04]  /*0b10*/  F2FP.BF16.PACK_AB R90, RZ, R81 ;  /* 0x00000051ff5a723e */ /* 0x000fc800000010ff */
[----:B------:R-:W-:Y:S02]  /*0b20*/  PRMT R32, R90, 0x7610, R32 ;  /* 0x000076105a207816 */ /* 0x000fe40000000020 */
.L_x_12:
[----:B------:R-:W-:-:S05]  /*0b30*/  PRMT R40, RZ, 0x7610, R40 ;  /* 0x00007610ff287816 */ /* 0x000fca0000000028 */
[----:B------:R-:W-:Y:S01]  /*0b40*/  FMUL.FTZ R91, R40, R113 ;  /* 0x00000071285b7220 */ /* 0x000fe20000410000 */
[----:B------:R-:W-:Y:S05]  /*0b50*/  @P3 BRA `(.L_x_13) ;  /* 0x0000002000003947 */ /* 0x000fea0003800000 */
[----:B------:R-:W-:Y:S05]  /*0b60*/  @P2 BRA `(.L_x_14) ;  /* 0x0000003000002947 */ /* 0x000fea0003800000 */
[----:B------:R-:W-:Y:S05]  /*0b70*/  BRA `(.L_x_15) ;  /* 0x0000004000007947 */ /* 0x000fea0003800000 */
.L_x_13:
[----:B-----5:R-:W-:-:S05]  /*0b80*/  PRMT R40, RZ, 0x7610, R36 ;  /* 0x00007610ff287816 */ /* 0x020fca0000000024 */
[----:B------:R-:W-:-:S05]  /*0b90*/  FADD.FTZ R91, R40, R91 ;  /* 0x0000005b285b7221 */ /* 0x000fca0000010000 */
.L_x_14:
[----:B------:R-:W-:-:S04]  /*0ba0*/  F2FP.BF16.PACK_AB R40, RZ, R91 ;  /* 0x0000005bff28723e */ /* 0x000fc800000010ff */
[----:B------:R-:W-:Y:S02]  /*0bb0*/  PRMT R32, R32, 0x5410, R40 ;  /* 0x0000541020207816 */ /* 0x000fe40000000028 */
.L_x_15:
[----:B------:R-:W-:-:S05]  /*0bc0*/  PRMT R90, RZ, 0x5410, R41 ;  /* 0x00005410ff5a7816 */ /* 0x000fca0000000029 */
[----:B------:R-:W-:Y:S01]  /*0bd0*/  FMUL.FTZ R90, R90, R113 ;  /* 0x000000715a5a7220 */ /* 0x000fe20000410000 */
[----:B------:R-:W-:Y:S05]  /*0be0*/  @P3 BRA `(.L_x_16) ;  /* 0x0000002000003947 */ /* 0x000fea0003800000 */
[----:B------:R-:W-:Y:S05]  /*0bf0*/  @P2 BRA `(.L_x_17) ;  /* 0x0000003000002947 */ /* 0x000fea0003800000 */
[----:B------:R-:W-:Y:S05]  /*0c00*/  BRA `(.L_x_18) ;  /* 0x0000004000007947 */ /* 0x000fea0003800000 */
.L_x_16:
[----:B-----5:R-:W-:-:S05]  /*0c10*/  PRMT R93, RZ, 0x5410, R37 ;  /* 0x00005410ff5d7816 */ /* 0x020fca0000000025 */
[----:B------:R-:W-:-:S05]  /*0c20*/  FADD.FTZ R90, R93, R90 ;  /* 0x0000005a5d5a7221 */ /* 0x000fca0000010000 */
.L_x_17:
[----:B------:R-:W-:-:S04]  /*0c30*/  F2FP.BF16.PACK_AB R40, RZ, R90 ;  /* 0x0000005aff28723e */ /* 0x000fc800000010ff */
[----:B------:R-:W-:Y:S02]  /*0c40*/  PRMT R33, R40, 0x7610, R33 ;  /* 0x0000761028217816 */ /* 0x000fe40000000021 */
.L_x_18:
[----:B------:R-:W-:-:S05]  /*0c50*/  PRMT R40, RZ, 0x7610, R41 ;  /* 0x00007610ff287816 */ /* 0x000fca0000000029 */
[----:B------:R-:W-:Y:S01]  /*0c60*/  FMUL.FTZ R93, R40, R113 ;  /* 0x00000071285d7220 */ /* 0x000fe20000410000 */
[----:B------:R-:W-:Y:S05]  /*0c70*/  @P3 BRA `(.L_x_19) ;  /* 0x0000002000003947 */ /* 0x000fea0003800000 */
[----:B------:R-:W-:Y:S05]  /*0c80*/  @P2 BRA `(.L_x_20) ;  /* 0x0000003000002947 */ /* 0x000fea0003800000 */
[----:B------:R-:W-:Y:S05]  /*0c90*/  BRA `(.L_x_21) ;  /* 0x0000004000007947 */ /* 0x000fea0003800000 */
.L_x_19:
[----:B-----5:R-:W-:-:S05]  /*0ca0*/  PRMT R40, RZ, 0x7610, R37 ;  /* 0x00007610ff287816 */ /* 0x020fca0000000025 */
[----:B------:R-:W-:-:S05]  /*0cb0*/  FADD.FTZ R93, R40, R93 ;  /* 0x0000005d285d7221 */ /* 0x000fca0000010000 */
.L_x_20:
[----:B------:R-:W-:-:S04]  /*0cc0*/  F2FP.BF16.PACK_AB R40, RZ, R93 ;  /* 0x0000005dff28723e */ /* 0x000fc800000010ff */
[----:B------:R-:W-:Y:S02]  /*0cd0*/  PRMT R33, R33, 0x5410, R40 ;  /* 0x0000541021217816 */ /* 0x000fe40000000028 */
.L_x_21:
[----:B------:R-:W-:-:S05]  /*0ce0*/  PRMT R92, RZ, 0x5410, R42 ;  /* 0x00005410ff5c7816 */ /* 0x000fca000000002a */
[----:B------:R-:W-:Y:S01]  /*0cf0*/  FMUL.FTZ R92, R92, R113 ;  /* 0x000000715c5c7220 */ /* 0x000fe20000410000 */
[----:B------:R-:W-:Y:S05]  /*0d00*/  @P3 BRA `(.L_x_22) ;  /* 0x0000002000003947 */ /* 0x000fea0003800000 */
[----:B------:R-:W-:Y:S05]  /*0d10*/  @P2 BRA `(.L_x_23) ;  /* 0x0000003000002947 */ /* 0x000fea0003800000 */
[----:B------:R-:W-:Y:S05]  /*0d20*/  BRA `(.L_x_24) ;  /* 0x0000004000007947 */ /* 0x000fea0003800000 */
.L_x_22:
[----:B-----5:R-:W-:-:S05]  /*0d30*/  PRMT R41, RZ, 0x5410, R38 ;  /* 0x00005410ff297816 */ /* 0x020fca0000000026 */
[----:B------:R-:W-:-:S05]  /*0d40*/  FADD.FTZ R92, R41, R92 ;  /* 0x0000005c295c7221 */ /* 0x000fca0000010000 */
.L_x_23:
[----:B------:R-:W-:-:S04]  /*0d50*/  F2FP.BF16.PACK_AB R40, RZ, R92 ;  /* 0x0000005cff28723e */ /* 0x000fc800000010ff */
[----:B------:R-:W-:Y:S02]  /*0d60*/  PRMT R34, R40, 0x7610, R34 ;  /* 0x0000761028227816 */ /* 0x000fe40000000022 */
.L_x_24:
[----:B------:R-:W-:-:S05]  /*0d70*/  PRMT R42, RZ, 0x7610, R42 ;  /* 0x00007610ff2a7816 */ /* 0x000fca000000002a */
[----:B------:R-:W-:Y:S01]  /*0d80*/  FMUL.FTZ R100, R42, R113 ;  /* 0x000000712a647220 */ /* 0x000fe20000410000 */
[----:B------:R-:W-:Y:S05]  /*0d90*/  @P3 BRA `(.L_x_25) ;  /* 0x0000002000003947 */ /* 0x000fea0003800000 */
[----:B------:R-:W-:Y:S05]  /*0da0*/  @P2 BRA `(.L_x_26) ;  /* 0x0000003000002947 */ /* 0x000fea0003800000 */
[----:B------:R-:W-:Y:S05]  /*0db0*/  BRA `(.L_x_27) ;  /* 0x0000004000007947 */ /* 0x000fea0003800000 */
.L_x_25:
[----:B-----5:R-:W-:-:S05]  /*0dc0*/  PRMT R41, RZ, 0x7610, R38 ;  /* 0x00007610ff297816 */ /* 0x020fca0000000026 */
[----:B------:R-:W-:-:S05]  /*0dd0*/  FADD.FTZ R100, R41, R100 ;  /* 0x0000006429647221 */ /* 0x000fca0000010000 */
.L_x_26:
[----:B------:R-:W-:-:S04]  /*0de0*/  F2FP.BF16.PACK_AB R40, RZ, R100 ;  /* 0x00000064ff28723e */ /* 0x000fc800000010ff */
[----:B------:R-:W-:Y:S02]  /*0df0*/  PRMT R34, R34, 0x5410, R40 ;  /* 0x0000541022227816 */ /* 0x000fe40000000028 */
.L_x_27:
[----:B------:R-:W-:-:S05]  /*0e00*/  PRMT R40, RZ, 0x5410, R43 ;  /* 0x00005410ff287816 */ /* 0x000fca000000002b */
[----:B------:R-:W-:Y:S01]  /*0e10*/  FMUL.FTZ R101, R40, R113 ;  /* 0x0000007128657220 */ /* 0x000fe20000410000 */
[----:B------:R-:W-:Y:S05]  /*0e20*/  @P3 BRA `(.L_x_28) ;  /* 0x0000002000003947 */ /* 0x000fea0003800000 */
[----:B------:R-:W-:Y:S05]  /*0e30*/  @P2 BRA `(.L_x_29) ;  /* 0x0000003000002947 */ /* 0x000fea0003800000 */
[----:B------:R-:W-:Y:S05]  /*0e40*/  BRA `(.L_x_30) ;  /* 0x0000004000007947 */ /* 0x000fea0003800000 */
.L_x_28:
[----:B-----5:R-:W-:-:S05]  /*0e50*/  PRMT R40, RZ, 0x5410, R39 ;  /* 0x00005410ff287816 */ /* 0x020fca0000000027 */
[----:B------:R-:W-:-:S05]  /*0e60*/  FADD.FTZ R101, R40, R101 ;  /* 0x0000006528657221 */ /* 0x000fca0000010000 */
.L_x_29:
[----:B------:R-:W-:-:S04]  /*0e70*/  F2FP.BF16.PACK_AB R40, RZ, R101 ;  /* 0x00000065ff28723e */ /* 0x000fc800000010ff */
[----:B------:R-:W-:Y:S02]  /*0e80*/  PRMT R35, R40, 0x7610, R35 ;  /* 0x0000761028237816 */ /* 0x000fe40000000023 */
.L_x_30:
[----:B------:R-:W-:-:S05]  /*0e90*/  PRMT R108, RZ, 0x7610, R43 ;  /* 0x00007610ff6c7816 */ /* 0x000fca000000002b */
[----:B------:R-:W-:Y:S01]  /*0ea0*/  FMUL.FTZ R108, R108, R113 ;  /* 0x000000716c6c7220 */ /* 0x000fe20000410000 */
[----:B------:R-:W-:Y:S05]  /*0eb0*/  @P3 BRA `(.L_x_31) ;  /* 0x0000002000003947 */ /* 0x000fea0003800000 */
[----:B------:R-:W-:Y:S05]  /*0ec0*/  @P2 BRA `(.L_x_32) ;  /* 0x0000003000002947 */ /* 0x000fea0003800000 */
[----:B------:R-:W-:Y:S05]  /*0ed0*/  BRA `(.L_x_33) ;  /* 0x0000004000007947 */ /* 0x000fea0003800000 */
.L_x_31:
[----:B-----5:R-:W-:-:S05]  /*0ee0*/  PRMT R41, RZ, 0x7610, R39 ;  /* 0x00007610ff297816 */ /* 0x020fca0000000027 */
[----:B------:R-:W-:-:S05]  /*0ef0*/  FADD.FTZ R108, R41, R108 ;  /* 0x0000006c296c7221 */ /* 0x000fca0000010000 */
.L_x_32:
[----:B------:R-:W-:-:S04]  /*0f00*/  F2FP.BF16.PACK_AB R40, RZ, R108 ;  /* 0x0000006cff28723e */ /* 0x000fc800000010ff */
[----:B------:R-:W-:Y:S02]  /*0f10*/  PRMT R35, R35, 0x5410, R40 ;  /* 0x0000541023237816 */ /* 0x000fe40000000028 */
.L_x_33:
[C---:B------:R-:W-:Y:S02]  /*0f20*/  @P2 LEA R40, P3, R82.reuse, c[0x0][0x188], 0x4 ;  /* 0x0000620052282a11 */ /* 0x040fe400078620ff */
[C---:B------:R-:W-:Y:S02]  /*0f30*/  IADD3 R114, R82.reuse, 0x20, RZ ;  /* 0x0000002052727810 */ /* 0x040fe40007ffe0ff */
[----:B------:R-:W-:-:S05]  /*0f40*/  @P2 LEA.HI.X R41, R82, c[0x0][0x18c], RZ, 0x4, P3 ;  /* 0x0000630052292a11 */ /* 0x000fca00018f24ff */
[----:B------:R0:W-:Y:S04]  /*0f50*/  @P2 STG.E.128 [R40.64], R32 ;  /* 0x0000002028002986 */ /* 0x0001e8000c101d04 */
.L_x_9:
[----:B------:R-:W-:Y:S05]  /*0f60*/  BSYNC B0 ;  /* 0x0000000000007941 */ /* 0x000fea0003800000 */
.L_x_8:
[----:B------:R-:W-:Y:S01]  /*0f70*/  ISETP.GE.U32.AND P3, PT, R26, 0x40, PT ;  /* 0x000000401a00780c */ /* 0x000fe20003f66070 */
[----:B------:R-:W-:-:S12]  /*0f80*/  BSSY B0, `(.L_x_34) ;  /* 0x0000058000007945 */ /* 0x000fd80003800000 */
[----:B------:R-:W-:Y:S05]  /*0f90*/  @!P3 BRA `(.L_x_35) ;  /* 0x000005600000b947 */ /* 0x000fea0003800000 */
[----:B0-----:R-:W-:Y:S02]  /*0fa0*/  MOV R41, 0x10 ;  /* 0x0000001000297802 */ /* 0x001fe40000000f00 */
[----:B------:R-:W-:-:S03]  /*0fb0*/  ISETP.NE.U32.AND P3, PT, RZ, c[0x0][0x180], PT ;  /* 0x00006000ff007a0c */ /* 0x000fc60003f65070 */
[----:B------:R-:W-:Y:S01]  /*0fc0*/  IMAD.WIDE.U32 R40, R114, R41, c[0x0][0x170] ;  /* 0x00005c0072287625 */ /* 0x000fe200078e0029 */
[----:B------:R-:W-:-:S05]  /*0fd0*/  ISETP.NE.AND.EX P3, PT, RZ, c[0x0][0x184], PT, P3 ;  /* 0x00006100ff007a0c */ /* 0x000fca0003f65330 */
[----:B------:R-:W2:Y:S08]  /*0fe0*/  LDG.E.128 R40, [R40.64] ;  /* 0x0000000428287981 */ /* 0x000eb0000c1e1d00 */
[----:B------:R-:W-:-:S04]  /*0ff0*/  @P3 LEA R88, P4, R114, c[0x0][0x180], 0x4 ;  /* 0x0000600072583a11 */ /* 0x000fc800078820ff */
[----:B------:R-:W-:-:S05]  /*1000*/  @P3 LEA.HI.X R89, R114, c[0x0][0x184], RZ, 0x4, P4 ;  /* 0x0000610072593a11 */ /* 0x000fca00020f24ff */
[----:B-----5:R0:W5:Y:S01]  /*1010*/  @P3 LDG.E.128 R36, [R88.64] ;  /* 0x0000000458243981 */ /* 0x020162000c1e1d00 */
[----:B------:R-:W-:-:S04]  /*1020*/  ISETP.NE.U32.AND P3, PT, RZ, c[0x0][0x180], PT ;  /* 0x00006000ff007a0c */ /* 0x000fc80003f65070 */
[----:B------:R-:W-:Y:S02]  /*1030*/  ISETP.NE.AND.EX P3, PT, RZ, c[0x0][0x184], PT, P3 ;  /* 0x00006100ff007a0c */ /* 0x000fe40003f65330 */
[----:B--2---:R-:W-:-:S05]  /*1040*/  PRMT R80, RZ, 0x5410, R40 ;  /* 0x00005410ff507816 */ /* 0x004fca0000000028 */
[----:B------:R-:W-:-:S06]  /*1050*/  FMUL.FTZ R80, R80, R113 ;  /* 0x0000007150507220 */ /* 0x000fcc0000410000 */
[----:B------:R-:W-:Y:S05]  /*1060*/  @P3 BRA `(.L_x_36) ;  /* 0x0000002000003947 */ /* 0x000fea0003800000 */
[----:B0-----:R-:W-:Y:S05]  /*1070*/  @P2 BRA `(.L_x_37) ;  /* 0x0000003000002947 */ /* 0x001fea0003800000 */
[----:B------:R-:W-:Y:S05]  /*1080*/  BRA `(.L_x_38) ;  /* 0x0000004000007947 */ /* 0x000fea0003800000 */
.L_x_36:
[----:B0----5:R-:W-:-:S05]  /*1090*/  PRMT R89, RZ, 0x5410, R36 ;  /* 0x00005410ff597816 */ /* 0x021fca0000000024 */
[----:B------:R-:W-:-:S05]  /*10a0*/  FADD.FTZ R80, R89, R80 ;  /* 0x0000005059507221 */ /* 0x000fca0000010000 */
.L_x_37:
[----:B------:R-:W-:-:S04]  /*10b0*/  F2FP.BF16.PACK_AB R88, RZ, R80 ;  /* 0x00000050ff58723e */ /* 0x000fc800000010ff */
[----:B------:R-:W-:Y:S02]  /*10c0*/  PRMT R32, R88, 0x7610, R32 ;  /* 0x0000761058207816 */ /* 0x000fe40000000020 */
.L_x_38:
[----:B------:R-:W-:-:S05]  /*10d0*/  PRMT R40, RZ, 0x7610, R40 ;  /* 0x00007610ff287816 */ /* 0x000fca0000000028 */
[----:B------:R-:W-:Y:S01]  /*10e0*/  FMUL.FTZ R89, R40, R113 ;  /* 0x0000007128597220 */ /* 0x000fe20000410000 */
[----:B------:R-:W-:Y:S05]  /*10f0*/  @P3 BRA `(.L_x_39) ;  /* 0x0000002000003947 */ /* 0x000fea0003800000 */
[----:B------:R-:W-:Y:S05]  /*1100*/  @P2 BRA `(.L_x_40) ;  /* 0x0000003000002947 */ /* 0x000fea0003800000 */
[----:B------:R-:W-:Y:S05]  /*1110*/  BRA `(.L_x_41) ;  /* 0x0000004000007947 */ /* 0x000fea0003800000 */
.L_x_39:
[----:B-----5:R-:W-:-:S05]  /*1120*/  PRMT R40, RZ, 0x7610, R36 ;  /* 0x00007610ff287816 */ /* 0x020fca0000000024 */
[----:B------:R-:W-:-:S05]  /*1130*/  FADD.FTZ R89, R40, R89 ;  /* 0x0000005928597221 */ /* 0x000fca0000010000 */
.L_x_40:
[----:B------:R-:W-:-:S04]  /*1140*/  F2FP.BF16.PACK_AB R40, RZ, R89 ;  /* 0x00000059ff28723e */ /* 0x000fc800000010ff */
[----:B------:R-:W-:Y:S02]  /*1150*/  PRMT R32, R32, 0x5410, R40 ;  /* 0x0000541020207816 */ /* 0x000fe40000000028 */
.L_x_41:
[----:B------:R-:W-:-:S05]  /*1160*/  PRMT R88, RZ, 0x5410, R41 ;  /* 0x00005410ff587816 */ /* 0x000fca0000000029 */
[----:B------:R-:W-:Y:S01]  /*1170*/  FMUL.FTZ R88, R88, R113 ;  /* 0x0000007158587220 */ /* 0x000fe20000410000 */
[----:B------:R-:W-:Y:S05]  /*1180*/  @P3 BRA `(.L_x_42) ;  /* 0x0000002000003947 */ /* 0x000fea0003800000 */
[----:B------:R-:W-:Y:S05]  /*1190*/  @P2 BRA `(.L_x_43) ;  /* 0x0000003000002947 */ /* 0x000fea0003800000 */
[----:B------:R-:W-:Y:S05]  /*11a0*/  BRA `(.L_x_44) ;  /* 0x0000004000007947 */ /* 0x000fea0003800000 */
.L_x_42:
[----:B-----5:R-:W-:-:S05]  /*11b0*/  PRMT R95, RZ, 0x5410, R37 ;  /* 0x00005410ff5f7816 */ /* 0x020fca0000000025 */
[----:B------:R-:W-:-:S05]  /*11c0*/  FADD.FTZ R88, R95, R88 ;  /* 0x000000585f587221 */ /* 0x000fca0000010000 */
.L_x_43:
[----:B------:R-:W-:-:S04]  /*11d0*/  F2FP.BF16.PACK_AB R40, RZ, R88 ;  /* 0x00000058ff28723e */ /* 0x000fc800000010ff */
[----:B------:R-:W-:Y:S02]  /*11e0*/  PRMT R33, R40, 0x7610, R33 ;  /* 0x0000761028217816 */ /* 0x000fe40000000021 */
.L_x_44:
[----:B------:R-:W-:-:S05]  /*11f0*/  PRMT R94, RZ, 0x7610, R41 ;  /* 0x00007610ff5e7816 */ /* 0x000fca0000000029 */
[----:B------:R-:W-:Y:S01]  /*1200*/  FMUL.FTZ R94, R94, R113 ;  /* 0x000000715e5e7220 */ /* 0x000fe20000410000 */
[----:B------:R-:W-:Y:S05]  /*1210*/  @P3 BRA `(.L_x_45) ;  /* 0x0000002000003947 */ /* 0x000fea0003800000 */
[----:B------:R-:W-:Y:S05]  /*1220*/  @P2 BRA `(.L_x_46) ;  /* 0x0000003000002947 */ /* 0x000fea0003800000 */
[----:B------:R-:W-:Y:S05]  /*1230*/  BRA `(.L_x_47) ;  /* 0x0000004000007947 */ /* 0x000fea0003800000 */
.L_x_45:
[----:B-----5:R-:W-:-:S05]  /*1240*/  PRMT R41, RZ, 0x7610, R37 ;  /* 0x00007610ff297816 */ /* 0x020fca0000000025 */
[----:B------:R-:W-:-:S05]  /*1250*/  FADD.FTZ R94, R41, R94 ;  /* 0x0000005e295e7221 */ /* 0x000fca0000010000 */
.L_x_46:
[----:B------:R-:W-:-:S04]  /*1260*/  F2FP.BF16.PACK_AB R40, RZ, R94 ;  /* 0x0000005eff28723e */ /* 0x000fc800000010ff */
[----:B------:R-:W-:Y:S02]  /*1270*/  PRMT R33, R33, 0x5410, R40 ;  /* 0x0000541021217816 */ /* 0x000fe40000000028 */
.L_x_47:
[----:B------:R-:W-:-:S05]  /*1280*/  PRMT R40, RZ, 0x5410, R42 ;  /* 0x00005410ff287816 */ /* 0x000fca000000002a */
[----:B------:R-:W-:Y:S01]  /*1290*/  FMUL.FTZ R95, R40, R113 ;  /* 0x00000071285f7220 */ /* 0x000fe20000410000 */
[----:B------:R-:W-:Y:S05]  /*12a0*/  @P3 BRA `(.L_x_48) ;  /* 0x0000002000003947 */ /* 0x000fea0003800000 */
[----:B------:R-:W-:Y:S05]  /*12b0*/  @P2 BRA `(.L_x_49) ;  /* 0x0000003000002947 */ /* 0x000fea0003800000 */
[----:B------:R-:W-:Y:S05]  /*12c0*/  BRA `(.L_x_50) ;  /* 0x0000004000007947 */ /* 0x000fea0003800000 */
.L_x_48:
[----:B-----5:R-:W-:-:S05]  /*12d0*/  PRMT R40, RZ, 0x5410, R38 ;  /* 0x00005410ff287816 */ /* 0x020fca0000000026 */
[----:B------:R-:W-:-:S05]  /*12e0*/  FADD.FTZ R95, R40, R95 ;  /* 0x0000005f285f7221 */ /* 0x000fca0000010000 */
.L_x_49:
[----:B------:R-:W-:-:S04]  /*12f0*/  F2FP.BF16.PACK_AB R40, RZ, R95 ;  /* 0x0000005fff28723e */ /* 0x000fc800000010ff */
[----:B------:R-:W-:Y:S02]  /*1300*/  PRMT R34, R40, 0x7610, R34 ;  /* 0x0000761028227816 */ /* 0x000fe40000000022 */
.L_x_50:
[----:B------:R-:W-:-:S05]  /*1310*/  PRMT R42, RZ, 0x7610, R42 ;  /* 0x00007610ff2a7816 */ /* 0x000fca000000002a */
[----:B------:R-:W-:Y:S01]  /*1320*/  FMUL.FTZ R102, R42, R113 ;  /* 0x000000712a667220 */ /* 0x000fe20000410000 */
[----:B------:R-:W-:Y:S05]  /*1330*/  @P3 BRA `(.L_x_51) ;  /* 0x0000002000003947 */ /* 0x000fea0003800000 */
[----:B------:R-:W-:Y:S05]  /*1340*/  @P2 BRA `(.L_x_52) ;  /* 0x0000003000002947 */ /* 0x000fea0003800000 */
[----:B------:R-:W-:Y:S05]  /*1350*/  BRA `(.L_x_53) ;  /* 0x0000004000007947 */ /* 0x000fea0003800000 */
.L_x_51:
[----:B-----5:R-:W-:-:S05]  /*1360*/  PRMT R41, RZ, 0x7610, R38 ;  /* 0x00007610ff297816 */ /* 0x020fca0000000026 */
[----:B------:R-:W-:-:S05]  /*1370*/  FADD.FTZ R102, R41, R102 ;  /* 0x0000006629667221 */ /* 0x000fca0000010000 */
.L_x_52:
[----:B------:R-:W-:-:S04]  /*1380*/  F2FP.BF16.PACK_AB R40, RZ, R102 ;  /* 0x00000066ff28723e */ /* 0x000fc800000010ff */
[----:B------:R-:W-:Y:S02]  /*1390*/  PRMT R34, R34, 0x5410, R40 ;  /* 0x0000541022227816 */ /* 0x000fe40000000028 */
.L_x_53:
[----:B------:R-:W-:-:S05]  /*13a0*/  PRMT R40, RZ, 0x5410, R43 ;  /* 0x00005410ff287816 */ /* 0x000fca000000002b */
[----:B------:R-:W-:Y:S01]  /*13b0*/  FMUL.FTZ R103, R40, R113 ;  /* 0x0000007128677220 */ /* 0x000fe20000410000 */
[----:B------:R-:W-:Y:S05]  /*13c0*/  @P3 BRA `(.L_x_54) ;  /* 0x0000002000003947 */ /* 0x000fea0003800000 */
[----:B------:R-:W-:Y:S05]  /*13d0*/  @P2 BRA `(.L_x_55) ;  /* 0x0000003000002947 */ /* 0x000fea0003800000 */
[----:B------:R-:W-:Y:S05]  /*13e0*/  BRA `(.L_x_56) ;  /* 0x0000004000007947 */ /* 0x000fea0003800000 */
.L_x_54:
[----:B-----5:R-:W-:-:S05]  /*13f0*/  PRMT R40, RZ, 0x5410, R39 ;  /* 0x00005410ff287816 */ /* 0x020fca0000000027 */
[----:B------:R-:W-:-:S05]  /*1400*/  FADD.FTZ R103, R40, R103 ;  /* 0x0000006728677221 */ /* 0x000fca0000010000 */
.L_x_55:
[----:B------:R-:W-:-:S04]  /*1410*/  F2FP.BF16.PACK_AB R40, RZ, R103 ;  /* 0x00000067ff28723e */ /* 0x000fc800000010ff */
[----:B------:R-:W-:Y:S02]  /*1420*/  PRMT R35, R40, 0x7610, R35 ;  /* 0x0000761028237816 */ /* 0x000fe40000000023 */
.L_x_56:
[----:B------:R-:W-:-:S05]  /*1430*/  PRMT R40, RZ, 0x7610, R43 ;  /* 0x00007610ff287816 */ /* 0x000fca000000002b */
[----:B------:R-:W-:Y:S01]  /*1440*/  FMUL.FTZ R109, R40, R113 ;  /* 0x00000071286d7220 */ /* 0x000fe20000410000 */
[----:B------:R-:W-:Y:S05]  /*1450*/  @P3 BRA `(.L_x_57) ;  /* 0x0000002000003947 */ /* 0x000fea0003800000 */
[----:B------:R-:W-:Y:S05]  /*1460*/  @P2 BRA `(.L_x_58) ;  /* 0x0000003000002947 */ /* 0x000fea0003800000 */
[----:B------:R-:W-:Y:S05]  /*1470*/  BRA `(.L_x_59) ;  /* 0x0000004000007947 */ /* 0x000fea0003800000 */
.L_x_57:
[----:B-----5:R-:W-:-:S05]  /*1480*/  PRMT R40, RZ, 0x7610, R39 ;  /* 0x00007610ff287816 */ /* 0x020fca0000000027 */
[----:B------:R-:W-:-:S05]  /*1490*/  FADD.FTZ R109, R40, R109 ;  /* 0x0000006d286d7221 */ /* 0x000fca0000010000 */
.L_x_58:
[----:B------:R-:W-:-:S04]  /*14a0*/  F2FP.BF16.PACK_AB R40, RZ, R109 ;  /* 0x0000006dff28723e */ /* 0x000fc800000010ff */
[----:B------:R-:W-:Y:S02]  /*14b0*/  PRMT R35, R35, 0x5410, R40 ;  /* 0x0000541023237816 */ /* 0x000fe40000000028 */
.L_x_59:
[----:B------:R-:W-:-:S04]  /*14c0*/  @P2 LEA R40, P3, R114, c[0x0][0x188], 0x4 ;  /* 0x0000620072282a11 */ /* 0x000fc800078620ff */
[C---:B------:R-:W-:Y:S02]  /*14d0*/  @P2 LEA.HI.X R41, R114.reuse, c[0x0][0x18c], RZ, 0x4, P3 ;  /* 0x0000630072292a11 */ /* 0x040fe400018f24ff */
[----:B------:R-:W-:-:S03]  /*14e0*/  IADD3 R114, R114, 0x20, RZ ;  /* 0x0000002072727810 */ /* 0x000fc60007ffe0ff */
[----:B------:R0:W-:Y:S04]  /*14f0*/  @P2 STG.E.128 [R40.64], R32 ;  /* 0x0000002028002986 */ /* 0x0001e8000c101d04 */
.L_x_35:
[----:B------:R-:W-:Y:S05]  /*1500*/  BSYNC B0 ;  /* 0x0000000000007941 */ /* 0x000fea0003800000 */
.L_x_34:
[----:B------:R-:W-:Y:S01]  /*1510*/  ISETP.GE.U32.AND P3, PT, R26, 0x60, PT ;  /* 0x000000601a00780c */ /* 0x000fe20003f66070 */
[----:B------:R-:W-:-:S12]  /*1520*/  BSSY B0, `(.L_x_60) ;  /* 0x0000058000007945 */ /* 0x000fd80003800000 */
[----:B------:R-:W-:Y:S05]  /*1530*/  @!P3 BRA `(.L_x_61) ;  /* 0x000005600000b947 */ /* 0x000fea0003800000 */
[----:B0-----:R-:W-:Y:S01]  /*1540*/  HFMA2.MMA R41, -RZ, RZ, 0, 9.5367431640625e-07 ;  /* 0x00000010ff297435 */ /* 0x001fe200000001ff */
[----:B------:R-:W-:-:S04]  /*1550*/  ISETP.NE.U32.AND P3, PT, RZ, c[0x0][0x180], PT ;  /* 0x00006000ff007a0c */ /* 0x000fc80003f65070 */
[----:B------:R-:W-:-:S05]  /*1560*/  ISETP.NE.AND.EX P3, PT, RZ, c[0x0][0x184], PT, P3 ;  /* 0x00006100ff007a0c */ /* 0x000fca0003f65330 */
[----:B------:R-:W-:-:S06]  /*1570*/  IMAD.WIDE.U32 R40, R114, R41, c[0x0][0x170] ;  /* 0x00005c0072287625 */ /* 0x000fcc00078e0029 */
[----:B------:R-:W2:Y:S02]  /*1580*/  LDG.E.128 R40, [R40.64] ;  /* 0x0000000428287981 */ /* 0x000ea4000c1e1d00 */
        /* <DEDUP_REMOVED lines=8> */
[----:B------:R-:W-:Y:S05]  /*1610*/  @P2 BRA `(.L_x_63) ;  /* 0x0000003000002947 */ /* 0x000fea0003800000 */
[----:B------:R-:W-:Y:S05]  /*1620*/  BRA `(.L_x_64) ;  /* 0x0000004000007947 */ /* 0x000fea0003800000 */
.L_x_62:
[----:B-----5:R-:W-:-:S05]  /*1630*/  PRMT R86, RZ, 0x5410, R36 ;  /* 0x00005410ff567816 */ /* 0x020fca0000000024 */
[----:B------:R-:W-:-:S05]  /*1640*/  FADD.FTZ R79, R86, R79 ;  /* 0x0000004f564f7221 */ /* 0x000fca0000010000 */
.L_x_63:
[----:B------:R-:W-:-:S04]  /*1650*/  F2FP.BF16.PACK_AB R86, RZ, R79 ;  /* 0x0000004fff56723e */ /* 0x000fc800000010ff */
[----:B------:R-:W-:Y:S02]  /*1660*/  PRMT R32, R86, 0x7610, R32 ;  /* 0x0000761056207816 */ /* 0x000fe40000000020 */
.L_x_64:
[----:B------:R-:W-:-:S05]  /*1670*/  PRMT R40, RZ, 0x7610, R40 ;  /* 0x00007610ff287816 */ /* 0x000fca0000000028 */
[----:B------:R-:W-:Y:S01]  /*1680*/  FMUL.FTZ R87, R40, R113 ;  /* 0x0000007128577220 */ /* 0x000fe20000410000 */
[----:B------:R-:W-:Y:S05]  /*1690*/  @P3 BRA `(.L_x_65) ;  /* 0x0000002000003947 */ /* 0x000fea0003800000 */
[----:B------:R-:W-:Y:S05]  /*16a0*/  @P2 BRA `(.L_x_66) ;  /* 0x0000003000002947 */ /* 0x000fea0003800000 */
[----:B------:R-:W-:Y:S05]  /*16b0*/  BRA `(.L_x_67) ;  /* 0x0000004000007947 */ /* 0x000fea0003800000 */
.L_x_65:
[----:B-----5:R-:W-:-:S05]  /*16c0*/  PRMT R40, RZ, 0x7610, R36 ;  /* 0x00007610ff287816 */ /* 0x020fca0000000024 */
[----:B------:R-:W-:-:S05]  /*16d0*/  FADD.FTZ R87, R40, R87 ;  /* 0x0000005728577221 */ /* 0x000fca0000010000 */
.L_x_66:
[----:B------:R-:W-:-:S04]  /*16e0*/  F2FP.BF16.PACK_AB R40, RZ, R87 ;  /* 0x00000057ff28723e */ /* 0x000fc800000010ff */
[----:B------:R-:W-:Y:S02]  /*16f0*/  PRMT R32, R32, 0x5410, R40 ;  /* 0x0000541020207816 */ /* 0x000fe40000000028 */
.L_x_67:
[----:B------:R-:W-:-:S05]  /*1700*/  PRMT R86, RZ, 0x5410, R41 ;  /* 0x00005410ff567816 */ /* 0x000fca0000000029 */
[----:B------:R-:W-:Y:S01]  /*1710*/  FMUL.FTZ R86, R86, R113 ;  /* 0x0000007156567220 */ /* 0x000fe20000410000 */
[----:B------:R-:W-:Y:S05]  /*1720*/  @P3 BRA `(.L_x_68) ;  /* 0x0000002000003947 */ /* 0x000fea0003800000 */
[----:B------:R-:W-:Y:S05]  /*1730*/  @P2 BRA `(.L_x_69) ;  /* 0x0000003000002947 */ /* 0x000fea0003800000 */
[----:B------:R-:W-:Y:S05]  /*1740*/  BRA `(.L_x_70) ;  /* 0x0000004000007947 */ /* 0x000fea0003800000 */
.L_x_68:
[----:B-----5:R-:W-:-:S05]  /*1750*/  PRMT R97, RZ, 0x5410, R37 ;  /* 0x00005410ff617816 */ /* 0x020fca0000000025 */
[----:B------:R-:W-:-:S05]  /*1760*/  FADD.FTZ R86, R97, R86 ;  /* 0x0000005661567221 */ /* 0x000fca0000010000 */
.L_x_69:
[----:B------:R-:W-:-:S04]  /*1770*/  F2FP.BF16.PACK_AB R40, RZ, R86 ;  /* 0x00000056ff28723e */ /* 0x000fc800000010ff */
[----:B------:R-:W-:Y:S02]  /*1780*/  PRMT R33, R40, 0x7610, R33 ;  /* 0x0000761028217816 */ /* 0x000fe40000000021 */
.L_x_70:
[----:B------:R-:W-:-:S05]  /*1790*/  PRMT R96, RZ, 0x7610, R41 ;  /* 0x00007610ff607816 */ /* 0x000fca0000000029 */
[----:B------:R-:W-:Y:S01]  /*17a0*/  FMUL.FTZ R96, R96, R113 ;  /* 0x0000007160607220 */ /* 0x000fe20000410000 */
[----:B------:R-:W-:Y:S05]  /*17b0*/  @P3 BRA `(.L_x_71) ;  /* 0x0000002000003947 */ /* 0x000fea0003800000 */
[----:B------:R-:W-:Y:S05]  /*17c0*/  @P2 BRA `(.L_x_72) ;  /* 0x0000003000002947 */ /* 0x000fea0003800000 */
[----:B------:R-:W-:Y:S05]  /*17d0*/  BRA `(.L_x_73) ;  /* 0x0000004000007947 */ /* 0x000fea0003800000 */
.L_x_71:
[----:B-----5:R-:W-:-:S05]  /*17e0*/  PRMT R41, RZ, 0x7610, R37 ;  /* 0x00007610ff297816 */ /* 0x020fca0000000025 */
[----:B------:R-:W-:-:S05]  /*17f0*/  FADD.FTZ R96, R41, R96 ;  /* 0x0000006029607221 */ /* 0x000fca0000010000 */
.L_x_72:
[----:B------:R-:W-:-:S04]  /*1800*/  F2FP.BF16.PACK_AB R40, RZ, R96 ;  /* 0x00000060ff28723e */ /* 0x000fc800000010ff */
[----:B------:R-:W-:Y:S02]  /*1810*/  PRMT R33, R33, 0x5410, R40 ;  /* 0x0000541021217816 */ /* 0x000fe40000000028 */
.L_x_73:
[----:B------:R-:W-:-:S05]  /*1820*/  PRMT R40, RZ, 0x5410, R42 ;  /* 0x00005410ff287816 */ /* 0x000fca000000002a */
[----:B------:R-:W-:Y:S01]  /*1830*/  FMUL.FTZ R97, R40, R113 ;  /* 0x0000007128617220 */ /* 0x000fe20000410000 */
[----:B------:R-:W-:Y:S05]  /*1840*/  @P3 BRA `(.L_x_74) ;  /* 0x0000002000003947 */ /* 0x000fea0003800000 */
[----:B------:R-:W-:Y:S05]  /*1850*/  @P2 BRA `(.L_x_75) ;  /* 0x0000003000002947 */ /* 0x000fea0003800000 */
[----:B------:R-:W-:Y:S05]  /*1860*/  BRA `(.L_x_76) ;  /* 0x0000004000007947 */ /* 0x000fea0003800000 */
.L_x_74:
[----:B-----5:R-:W-:-:S05]  /*1870*/  PRMT R40, RZ, 0x5410, R38 ;  /* 0x00005410ff287816 */ /* 0x020fca0000000026 */
[----:B------:R-:W-:-:S05]  /*1880*/  FADD.FTZ R97, R40, R97 ;  /* 0x0000006128617221 */ /* 0x000fca0000010000 */
.L_x_75:
[----:B------:R-:W-:-:S04]  /*1890*/  F2FP.BF16.PACK_AB R40, RZ, R97 ;  /* 0x00000061ff28723e */ /* 0x000fc800000010ff */
[----:B------:R-:W-:Y:S02]  /*18a0*/  PRMT R34, R40, 0x7610, R34 ;  /* 0x0000761028227816 */ /* 0x000fe40000000022 */
.L_x_76:
[----:B------:R-:W-:-:S05]  /*18b0*/  PRMT R42, RZ, 0x7610, R42 ;  /* 0x00007610ff2a7816 */ /* 0x000fca000000002a */
[----:B------:R-:W-:Y:S01]  /*18c0*/  FMUL.FTZ R104, R42, R113 ;  /* 0x000000712a687220 */ /* 0x000fe20000410000 */
[----:B------:R-:W-:Y:S05]  /*18d0*/  @P3 BRA `(.L_x_77) ;  /* 0x0000002000003947 */ /* 0x000fea0003800000 */
[----:B------:R-:W-:Y:S05]  /*18e0*/  @P2 BRA `(.L_x_78) ;  /* 0x0000003000002947 */ /* 0x000fea0003800000 */
[----:B------:R-:W-:Y:S05]  /*18f0*/  BRA `(.L_x_79) ;  /* 0x0000004000007947 */ /* 0x000fea0003800000 */
.L_x_77:
[----:B-----5:R-:W-:-:S05]  /*1900*/  PRMT R41, RZ, 0x7610, R38 ;  /* 0x00007610ff297816 */ /* 0x020fca0000000026 */
[----:B------:R-:W-:-:S05]  /*1910*/  FADD.FTZ R104, R41, R104 ;  /* 0x0000006829687221 */ /* 0x000fca0000010000 */
.L_x_78:
[----:B------:R-:W-:-:S04]  /*1920*/  F2FP.BF16.PACK_AB R40, RZ, R104 ;  /* 0x00000068ff28723e */ /* 0x000fc800000010ff */
[----:B------:R-:W-:Y:S02]  /*1930*/  PRMT R34, R34, 0x5410, R40 ;  /* 0x0000541022227816 */ /* 0x000fe40000000028 */
.L_x_79:
[----:B------:R-:W-:-:S05]  /*1940*/  PRMT R40, RZ, 0x5410, R43 ;  /* 0x00005410ff287816 */ /* 0x000fca000000002b */
[----:B------:R-:W-:Y:S01]  /*1950*/  FMUL.FTZ R105, R40, R113 ;  /* 0x0000007128697220 */ /* 0x000fe20000410000 */
[----:B------:R-:W-:Y:S05]  /*1960*/  @P3 BRA `(.L_x_80) ;  /* 0x0000002000003947 */ /* 0x000fea0003800000 */
[----:B------:R-:W-:Y:S05]  /*1970*/  @P2 BRA `(.L_x_81) ;  /* 0x0000003000002947 */ /* 0x000fea0003800000 */
[----:B------:R-:W-:Y:S05]  /*1980*/  BRA `(.L_x_82) ;  /* 0x0000004000007947 */ /* 0x000fea0003800000 */
.L_x_80:
[----:B-----5:R-:W-:-:S05]  /*1990*/  PRMT R40, RZ, 0x5410, R39 ;  /* 0x00005410ff287816 */ /* 0x020fca0000000027 */
[----:B------:R-:W-:-:S05]  /*19a0*/  FADD.FTZ R105, R40, R105 ;  /* 0x0000006928697221 */ /* 0x000fca0000010000 */
.L_x_81:
[----:B------:R-:W-:-:S04]  /*19b0*/  F2FP.BF16.PACK_AB R40, RZ, R105 ;  /* 0x00000069ff28723e */ /* 0x000fc800000010ff */
[----:B------:R-:W-:Y:S02]  /*19c0*/  PRMT R35, R40, 0x7610, R35 ;  /* 0x0000761028237816 */ /* 0x000fe40000000023 */
.L_x_82:
[----:B------:R-:W-:-:S05]  /*19d0*/  PRMT R110, RZ, 0x7610, R43 ;  /* 0x00007610ff6e7816 */ /* 0x000fca000000002b */
[----:B------:R-:W-:Y:S01]  /*19e0*/  FMUL.FTZ R110, R110, R113 ;  /* 0x000000716e6e7220 */ /* 0x000fe20000410000 */
[----:B------:R-:W-:Y:S05]  /*19f0*/  @P3 BRA `(.L_x_83) ;  /* 0x0000002000003947 */ /* 0x000fea0003800000 */
[----:B------:R-:W-:Y:S05]  /*1a00*/  @P2 BRA `(.L_x_84) ;  /* 0x0000003000002947 */ /* 0x000fea0003800000 */
[----:B------:R-:W-:Y:S05]  /*1a10*/  BRA `(.L_x_85) ;  /* 0x0000004000007947 */ /* 0x000fea0003800000 */
.L_x_83:
[----:B-----5:R-:W-:-:S05]  /*1a20*/  PRMT R41, RZ, 0x7610, R39 ;  /* 0x00007610ff297816 */ /* 0x020fca0000000027 */
[----:B------:R-:W-:-:S05]  /*1a30*/  FADD.FTZ R110, R41, R110 ;  /* 0x0000006e296e7221 */ /* 0x000fca0000010000 */
.L_x_84:
[----:B------:R-:W-:-:S04]  /*1a40*/  F2FP.BF16.PACK_AB R40, RZ, R110 ;  /* 0x0000006eff28723e */ /* 0x000fc800000010ff */
[----:B------:R-:W-:Y:S02]  /*1a50*/  PRMT R35, R35, 0x5410, R40 ;  /* 0x0000541023237816 */ /* 0x000fe40000000028 */
.L_x_85:
[----:B------:R-:W-:-:S04]  /*1a60*/  @P2 LEA R40, P3, R114, c[0x0][0x188], 0x4 ;  /* 0x0000620072282a11 */ /* 0x000fc800078620ff */
[C---:B------:R-:W-:Y:S02]  /*1a70*/  @P2 LEA.HI.X R41, R114.reuse, c[0x0][0x18c], RZ, 0x4, P3 ;  /* 0x0000630072292a11 */ /* 0x040fe400018f24ff */
[----:B------:R-:W-:-:S03]  /*1a80*/  IADD3 R114, R114, 0x20, RZ ;  /* 0x0000002072727810 */ /* 0x000fc60007ffe0ff */
[----:B------:R0:W-:Y:S04]  /*1a90*/  @P2 STG.E.128 [R40.64], R32 ;  /* 0x0000002028002986 */ /* 0x0001e8000c101d04 */
.L_x_61:
[----:B------:R-:W-:Y:S05]  /*1aa0*/  BSYNC B0 ;  /* 0x0000000000007941 */ /* 0x000fea0003800000 */
.L_x_60:
[----:B------:R-:W-:Y:S01]  /*1ab0*/  BSSY B0, `(.L_x_86) ;  /* 0x0000057000007945 */ /* 0x000fe20003800000 */
        /* <DEDUP_REMOVED lines=16> */
.L_x_88:
[----:B-----5:R-:W-:-:S05]  /*1bc0*/  PRMT R84, RZ, 0x5410, R36 ;  /* 0x00005410ff547816 */ /* 0x020fca0000000024 */
[----:B------:R-:W-:-:S05]  /*1bd0*/  FADD.FTZ R77, R84, R77 ;  /* 0x0000004d544d7221 */ /* 0x000fca0000010000 */
.L_x_89:
[----:B------:R-:W-:-:S04]  /*1be0*/  F2FP.BF16.PACK_AB R84, RZ, R77 ;  /* 0x0000004dff54723e */ /* 0x000fc800000010ff */
[----:B------:R-:W-:Y:S02]  /*1bf0*/  PRMT R32, R84, 0x7610, R32 ;  /* 0x0000761054207816 */ /* 0x000fe40000000020 */
.L_x_90:
[----:B------:R-:W-:-:S05]  /*1c00*/  PRMT R40, RZ, 0x7610, R40 ;  /* 0x00007610ff287816 */ /* 0x000fca0000000028 */
[----:B------:R-:W-:Y:S01]  /*1c10*/  FMUL.FTZ R85, R40, R113 ;  /* 0x0000007128557220 */ /* 0x000fe20000410000 */
[----:B------:R-:W-:Y:S05]  /*1c20*/  @P3 BRA `(.L_x_91) ;  /* 0x0000002000003947 */ /* 0x000fea0003800000 */
[----:B------:R-:W-:Y:S05]  /*1c30*/  @P2 BRA `(.L_x_92) ;  /* 0x0000003000002947 */ /* 0x000fea0003800000 */
[----:B------:R-:W-:Y:S05]  /*1c40*/  BRA `(.L_x_93) ;  /* 0x0000004000007947 */ /* 0x000fea0003800000 */
.L_x_91:
[----:B-----5:R-:W-:-:S05]  /*1c50*/  PRMT R40, RZ, 0x7610, R36 ;  /* 0x00007610ff287816 */ /* 0x020fca0000000024 */
[----:B------:R-:W-:-:S05]  /*1c60*/  FADD.FTZ R85, R40, R85 ;  /* 0x0000005528557221 */ /* 0x000fca0000010000 */
.L_x_92:
[----:B------:R-:W-:-:S04]  /*1c70*/  F2FP.BF16.PACK_AB R40, RZ, R85 ;  /* 0x00000055ff28723e */ /* 0x000fc800000010ff */
[----:B------:R-:W-:Y:S02]  /*1c80*/  PRMT R32, R32, 0x5410, R40 ;  /* 0x0000541020207816 */ /* 0x000fe40000000028 */
.L_x_93:
[----:B------:R-:W-:-:S05]  /*1c90*/  PRMT R84, RZ, 0x5410, R41 ;  /* 0x00005410ff547816 */ /* 0x000fca0000000029 */
[----:B------:R-:W-:Y:S01]  /*1ca0*/  FMUL.FTZ R84, R84, R113 ;  /* 0x0000007154547220 */ /* 0x000fe20000410000 */
[----:B------:R-:W-:Y:S05]  /*1cb0*/  @P3 BRA `(.L_x_94) ;  /* 0x0000002000003947 */ /* 0x000fea0003800000 */
[----:B------:R-:W-:Y:S05]  /*1cc0*/  @P2 BRA `(.L_x_95) ;  /* 0x0000003000002947 */ /* 0x000fea0003800000 */
[----:B------:R-:W-:Y:S05]  /*1cd0*/  BRA `(.L_x_96) ;  /* 0x0000004000007947 */ /* 0x000fea0003800000 */
.L_x_94:
[----:B-----5:R-:W-:-:S05]  /*1ce0*/  PRMT R99, RZ, 0x5410, R37 ;  /* 0x00005410ff637816 */ /* 0x020fca0000000025 */
[----:B------:R-:W-:-:S05]  /*1cf0*/  FADD.FTZ R84, R99, R84 ;  /* 0x0000005463547221 */ /* 0x000fca0000010000 */
.L_x_95:
[----:B------:R-:W-:-:S04]  /*1d00*/  F2FP.BF16.PACK_AB R40, RZ, R84 ;  /* 0x00000054ff28723e */ /* 0x000fc800000010ff */
[----:B------:R-:W-:Y:S02]  /*1d10*/  PRMT R33, R40, 0x7610, R33 ;  /* 0x0000761028217816 */ /* 0x000fe40000000021 */
.L_x_96:
[----:B------:R-:W-:-:S05]  /*1d20*/  PRMT R98, RZ, 0x7610, R41 ;  /* 0x00007610ff627816 */ /* 0x000fca0000000029 */
[----:B------:R-:W-:Y:S01]  /*1d30*/  FMUL.FTZ R98, R98, R113 ;  /* 0x0000007162627220 */ /* 0x000fe20000410000 */
[----:B------:R-:W-:Y:S05]  /*1d40*/  @P3 BRA `(.L_x_97) ;  /* 0x0000002000003947 */ /* 0x000fea0003800000 */
[----:B------:R-:W-:Y:S05]  /*1d50*/  @P2 BRA `(.L_x_98) ;  /* 0x0000003000002947 */ /* 0x000fea0003800000 */
[----:B------:R-:W-:Y:S05]  /*1d60*/  BRA `(.L_x_99) ;  /* 0x0000004000007947 */ /* 0x000fea0003800000 */
.L_x_97:
[----:B-----5:R-:W-:-:S05]  /*1d70*/  PRMT R41, RZ, 0x7610, R37 ;  /* 0x00007610ff297816 */ /* 0x020fca0000000025 */
[----:B------:R-:W-:-:S05]  /*1d80*/  FADD.FTZ R98, R41, R98 ;  /* 0x0000006229627221 */ /* 0x000fca0000010000 */
.L_x_98:
[----:B------:R-:W-:-:S04]  /*1d90*/  F2FP.BF16.PACK_AB R40, RZ, R98 ;  /* 0x00000062ff28723e */ /* 0x000fc800000010ff */
[----:B------:R-:W-:Y:S02]  /*1da0*/  PRMT R33, R33, 0x5410, R40 ;  /* 0x0000541021217816 */ /* 0x000fe40000000028 */
.L_x_99:
[----:B------:R-:W-:-:S05]  /*1db0*/  PRMT R40, RZ, 0x5410, R42 ;  /* 0x00005410ff287816 */ /* 0x000fca000000002a */
[----:B------:R-:W-:Y:S01]  /*1dc0*/  FMUL.FTZ R99, R40, R113 ;  /* 0x0000007128637220 */ /* 0x000fe20000410000 */
[----:B------:R-:W-:Y:S05]  /*1dd0*/  @P3 BRA `(.L_x_100) ;  /* 0x0000002000003947 */ /* 0x000fea0003800000 */
[----:B------:R-:W-:Y:S05]  /*1de0*/  @P2 BRA `(.L_x_101) ;  /* 0x0000003000002947 */ /* 0x000fea0003800000 */
[----:B------:R-:W-:Y:S05]  /*1df0*/  BRA `(.L_x_102) ;  /* 0x0000004000007947 */ /* 0x000fea0003800000 */
.L_x_100:
[----:B-----5:R-:W-:-:S05]  /*1e00*/  PRMT R40, RZ, 0x5410, R38 ;  /* 0x00005410ff287816 */ /* 0x020fca0000000026 */
[----:B------:R-:W-:-:S05]  /*1e10*/  FADD.FTZ R99, R40, R99 ;  /* 0x0000006328637221 */ /* 0x000fca0000010000 */
.L_x_101:
[----:B------:R-:W-:-:S04]  /*1e20*/  F2FP.BF16.PACK_AB R40, RZ, R99 ;  /* 0x00000063ff28723e */ /* 0x000fc800000010ff */
[----:B------:R-:W-:Y:S02]  /*1e30*/  PRMT R34, R40, 0x7610, R34 ;  /* 0x0000761028227816 */ /* 0x000fe40000000022 */
.L_x_102:
[----:B------:R-:W-:-:S05]  /*1e40*/  PRMT R42, RZ, 0x7610, R42 ;  /* 0x00007610ff2a7816 */ /* 0x000fca000000002a */
[----:B------:R-:W-:Y:S01]  /*1e50*/  FMUL.FTZ R106, R42, R113 ;  /* 0x000000712a6a7220 */ /* 0x000fe20000410000 */
[----:B------:R-:W-:Y:S05]  /*1e60*/  @P3 BRA `(.L_x_103) ;  /* 0x0000002000003947 */ /* 0x000fea0003800000 */
[----:B------:R-:W-:Y:S05]  /*1e70*/  @P2 BRA `(.L_x_104) ;  /* 0x0000003000002947 */ /* 0x000fea0003800000 */
[----:B------:R-:W-:Y:S05]  /*1e80*/  BRA `(.L_x_105) ;  /* 0x0000004000007947 */ /* 0x000fea0003800000 */
.L_x_103:
[----:B-----5:R-:W-:-:S05]  /*1e90*/  PRMT R41, RZ, 0x7610, R38 ;  /* 0x00007610ff297816 */ /* 0x020fca0000000026 */
[----:B------:R-:W-:-:S05]  /*1ea0*/  FADD.FTZ R106, R41, R106 ;  /* 0x0000006a296a7221 */ /* 0x000fca0000010000 */
.L_x_104:
[----:B------:R-:W-:-:S04]  /*1eb0*/  F2FP.BF16.PACK_AB R40, RZ, R106 ;  /* 0x0000006aff28723e */ /* 0x000fc800000010ff */
[----:B------:R-:W-:Y:S02]  /*1ec0*/  PRMT R34, R34, 0x5410, R40 ;  /* 0x0000541022227816 */ /* 0x000fe40000000028 */
.L_x_105:
[----:B------:R-:W-:-:S05]  /*1ed0*/  PRMT R40, RZ, 0x5410, R43 ;  /* 0x00005410ff287816 */ /* 0x000fca000000002b */
[----:B------:R-:W-:Y:S01]  /*1ee0*/  FMUL.FTZ R107, R40, R113 ;  /* 0x00000071286b7220 */ /* 0x000fe20000410000 */
[----:B------:R-:W-:Y:S05]  /*1ef0*/  @P3 BRA `(.L_x_106) ;  /* 0x0000002000003947 */ /* 0x000fea0003800000 */
[----:B------:R-:W-:Y:S05]  /*1f00*/  @P2 BRA `(.L_x_107) ;  /* 0x0000003000002947 */ /* 0x000fea0003800000 */
[----:B------:R-:W-:Y:S05]  /*1f10*/  BRA `(.L_x_108) ;  /* 0x0000004000007947 */ /* 0x000fea0003800000 */
.L_x_106:
[----:B-----5:R-:W-:-:S05]  /*1f20*/  PRMT R40, RZ, 0x5410, R39 ;  /* 0x00005410ff287816 */ /* 0x020fca0000000027 */
[----:B------:R-:W-:-:S05]  /*1f30*/  FADD.FTZ R107, R40, R107 ;  /* 0x0000006b286b7221 */ /* 0x000fca0000010000 */
.L_x_107:
[----:B------:R-:W-:-:S04]  /*1f40*/  F2FP.BF16.PACK_AB R40, RZ, R107 ;  /* 0x0000006bff28723e */ /* 0x000fc800000010ff */
[----:B------:R-:W-:Y:S02]  /*1f50*/  PRMT R35, R40, 0x7610, R35 ;  /* 0x0000761028237816 */ /* 0x000fe40000000023 */
.L_x_108:
[----:B------:R-:W-:-:S05]  /*1f60*/  PRMT R40, RZ, 0x7610, R43 ;  /* 0x00007610ff287816 */ /* 0x000fca000000002b */
[----:B------:R-:W-:Y:S01]  /*1f70*/  FMUL.FTZ R111, R40, R113 ;  /* 0x00000071286f7220 */ /* 0x000fe20000410000 */
[----:B------:R-:W-:Y:S05]  /*1f80*/  @P3 BRA `(.L_x_109) ;  /* 0x0000002000003947 */ /* 0x000fea0003800000 */
[----:B------:R-:W-:Y:S05]  /*1f90*/  @P2 BRA `(.L_x_110) ;  /* 0x0000003000002947 */ /* 0x000fea0003800000 */
[----:B------:R-:W-:Y:S05]  /*1fa0*/  BRA `(.L_x_111) ;  /* 0x0000004000007947 */ /* 0x000fea0003800000 */
.L_x_109:
[----:B-----5:R-:W-:-:S05]  /*1fb0*/  PRMT R40, RZ, 0x7610, R39 ;  /* 0x00007610ff287816 */ /* 0x020fca0000000027 */
[----:B------:R-:W-:-:S05]  /*1fc0*/  FADD.FTZ R111, R40, R111 ;  /* 0x0000006f286f7221 */ /* 0x000fca0000010000 */
.L_x_110:
[----:B------:R-:W-:-:S04]  /*1fd0*/  F2FP.BF16.PACK_AB R40, RZ, R111 ;  /* 0x0000006fff28723e */ /* 0x000fc800000010ff */
[----:B------:R-:W-:Y:S02]  /*1fe0*/  PRMT R35, R35, 0x5410, R40 ;  /* 0x0000541023237816 */ /* 0x000fe40000000028 */
.L_x_111:
[----:B------:R-:W-:-:S04]  /*1ff0*/  @P2 LEA R40, P3, R114, c[0x0][0x188], 0x4 ;  /* 0x0000620072282a11 */ /* 0x000fc800078620ff */
[----:B------:R-:W-:-:S05]  /*2000*/  @P2 LEA.HI.X R41, R114, c[0x0][0x18c], RZ, 0x4, P3 ;  /* 0x0000630072292a11 */ /* 0x000fca00018f24ff */
[----:B------:R0:W-:Y:S04]  /*2010*/  @P2 STG.E.128 [R40.64], R32 ;  /* 0x0000002028002986 */ /* 0x0001e8000c101d04 */
.L_x_87:
[----:B------:R-:W-:Y:S05]  /*2020*/  BSYNC B0 ;  /* 0x0000000000007941 */ /* 0x000fea0003800000 */
.L_x_86:
[----:B0-----:R-:W-:Y:S01]  /*2030*/  FADD.FTZ R40, RZ, R81 ;  /* 0x00000051ff287221 */ /* 0x001fe20000010000 */
[C---:B------:R-:W-:Y:S02]  /*2040*/  ISETP.GT.U32.AND P3, PT, R26.reuse, 0x3f, PT ;  /* 0x0000003f1a00780c */ /* 0x040fe40003f64070 */
[C---:B------:R-:W-:Y:S01]  /*2050*/  ISETP.GT.U32.AND P4, PT, R26.reuse, 0x5f, PT ;  /* 0x0000005f1a00780c */ /* 0x040fe20003f84070 */
[----:B------:R-:W-:Y:S01]  /*2060*/  FADD.FTZ R41, R91, R40 ;  /* 0x000000285b297221 */ /* 0x000fe20000010000 */
[----:B------:R-:W-:Y:S02]  /*2070*/  ISETP.GT.U32.AND P5, PT, R26, 0x7f, PT ;  /* 0x0000007f1a00780c */ /* 0x000fe40003fa4070 */
[----:B------:R-:W-:Y:S01]  /*2080*/  ISETP.NE.AND P6, PT, R112, RZ, PT ;  /* 0x000000ff7000720c */ /* 0x000fe20003fc5270 */
[----:B------:R-:W-:-:S04]  /*2090*/  FADD.FTZ R40, R90, R41 ;  /* 0x000000295a287221 */ /* 0x000fc80000010000 */
[----:B------:R-:W-:-:S04]  /*20a0*/  FADD.FTZ R41, R93, R40 ;  /* 0x000000285d297221 */ /* 0x000fc80000010000 */
[----:B------:R-:W-:-:S04]  /*20b0*/  FADD.FTZ R41, R92, R41 ;  /* 0x000000295c297221 */ /* 0x000fc80000010000 */
[----:B------:R-:W-:-:S04]  /*20c0*/  FADD.FTZ R40, R100, R41 ;  /* 0x0000002964287221 */ /* 0x000fc80000010000 */
[----:B------:R-:W-:-:S04]  /*20d0*/  FADD.FTZ R41, R101, R40 ;  /* 0x0000002865297221 */ /* 0x000fc80000010000 */
[----:B------:R-:W-:-:S05]  /*20e0*/  FADD.FTZ R41, R108, R41 ;  /* 0x000000296c297221 */ /* 0x000fca0000010000 */
[----:B------:R-:W-:-:S05]  /*20f0*/  FSEL R42, R41, RZ, P0 ;  /* 0x000000ff292a7208 */ /* 0x000fca0000000000 */
[----:B------:R-:W-:-:S04]  /*2100*/  FADD.FTZ R40, R80, R42 ;  /* 0x0000002a50287221 */ /* 0x000fc80000010000 */
[----:B------:R-:W-:-:S04]  /*2110*/  FADD.FTZ R41, R89, R40 ;  /* 0x0000002859297221 */ /* 0x000fc80000010000 */
[----:B------:R-:W-:-:S04]  /*2120*/  FADD.FTZ R41, R88, R41 ;  /* 0x0000002958297221 */ /* 0x000fc80000010000 */
[----:B------:R-:W-:-:S04]  /*2130*/  FADD.FTZ R40, R94, R41 ;  /* 0x000000295e287221 */ /* 0x000fc80000010000 */
[----:B------:R-:W-:-:S04]  /*2140*/  FADD.FTZ R41, R95, R40 ;  /* 0x000000285f297221 */ /* 0x000fc80000010000 */
[----:B------:R-:W-:-:S04]  /*2150*/  FADD.FTZ R40, R102, R41 ;  /* 0x0000002966287221 */ /* 0x000fc80000010000 */
[----:B------:R-:W-:-:S04]  /*2160*/  FADD.FTZ R40, R103, R40 ;  /* 0x0000002867287221 */ /* 0x000fc80000010000 */
[----:B------:R-:W-:-:S04]  /*2170*/  @P3 FADD.FTZ R42, R109, R40 ;  /* 0x000000286d2a3221 */ /* 0x000fc80000010000 */
        /* <DEDUP_REMOVED lines=15> */
[----:B------:R-:W-:Y:S01]  /*2270*/  @P5 FADD.FTZ R42, R111, R40 ;  /* 0x000000286f2a5221 */ /* 0x000fe20000010000 */
[----:B------:R-:W-:Y:S05]  /*2280*/  BRA.DIV ~URZ, `(.L_x_112) ;  /* 0x00000f827f007947 */ /* 0x000fea000b800000 */
[----:B------:R0:W1:Y:S02]  /*2290*/  SHFL.BFLY PT, R41, R42, 0x1, 0x1f ;  /* 0x0c201f002a297f89 */ /* 0x00006400000e0000 */
.L_x_124:
[----:B-1----:R-:W-:Y:S01]  /*22a0*/  FADD.FTZ R115, R42, R41 ;  /* 0x000000292a737221 */ /* 0x002fe20000010000 */
[----:B------:R-:W-:Y:S05]  /*22b0*/  BRA.DIV ~URZ, `(.L_x_113) ;  /* 0x00000fc27f007947 */ /* 0x000fea000b800000 */
[----:B------:R-:W1:Y:S02]  /*22c0*/  SHFL.BFLY PT, R40, R115, 0x2, 0x1f ;  /* 0x0c401f0073287f89 */ /* 0x000e6400000e0000 */
[----:B-1----:R-:W-:-:S05]  /*22d0*/  FADD.FTZ R40, R115, R40 ;  /* 0x0000002873287221 */ /* 0x002fca0000010000 */
[----:B------:R-:W1:Y:S02]  /*22e0*/  SHFL.BFLY PT, R41, R40, 0x4, 0x1f ;  /* 0x0c801f0028297f89 */ /* 0x000e6400000e0000 */
[----:B-1----:R-:W-:-:S05]  /*22f0*/  FADD.FTZ R41, R40, R41 ;  /* 0x0000002928297221 */ /* 0x002fca0000010000 */
[----:B0-----:R-:W0:Y:S02]  /*2300*/  SHFL.BFLY PT, R42, R41, 0x8, 0x1f ;  /* 0x0d001f00292a7f89 */ /* 0x001e2400000e0000 */
[----:B0-----:R-:W-:-:S05]  /*2310*/  FADD.FTZ R42, R41, R42 ;  /* 0x0000002a292a7221 */ /* 0x001fca0000010000 */
[----:B------:R-:W0:Y:S02]  /*2320*/  SHFL.BFLY PT, R43, R42, 0x10, 0x1f ;  /* 0x0e001f002a2b7f89 */ /* 0x000e2400000e0000 */
[----:B0-----:R-:W-:-:S04]  /*2330*/  FADD.FTZ R43, R42, R43 ;  /* 0x0000002b2a2b7221 */ /* 0x001fc80000010000 */
[----:B------:R-:W-:-:S04]  /*2340*/  FMUL.FTZ R112, R43, c[0x0][0x1e0] ;  /* 0x000078002b707a20 */ /* 0x000fc80000410000 */
[--C-:B------:R-:W-:Y:S02]  /*2350*/  FADD.FTZ R43, R81, -R112.reuse ;  /* 0x80000070512b7221 */ /* 0x100fe40000010000 */
[--C-:B------:R-:W-:Y:S02]  /*2360*/  FADD.FTZ R114, R91, -R112.reuse ;  /* 0x800000705b727221 */ /* 0x100fe40000010000 */
[----:B------:R-:W-:Y:S02]  /*2370*/  FFMA.FTZ R43, R43, R43, RZ ;  /* 0x0000002b2b2b7223 */ /* 0x000fe400000100ff */
[--C-:B------:R-:W-:Y:S02]  /*2380*/  FADD.FTZ R116, R90, -R112.reuse ;  /* 0x800000705a747221 */ /* 0x100fe40000010000 */
[----:B------:R-:W-:Y:S02]  /*2390*/  FFMA.FTZ R43, R114, R114, R43 ;  /* 0x00000072722b7223 */ /* 0x000fe4000001002b */
[----:B------:R-:W-:-:S02]  /*23a0*/  FADD.FTZ R40, R93, -R112 ;  /* 0x800000705d287221 */ /* 0x000fc40000010000 */
[----:B------:R-:W-:Y:S02]  /*23b0*/  FFMA.FTZ R43, R116, R116, R43 ;  /* 0x00000074742b7223 */ /* 0x000fe4000001002b */
[--C-:B------:R-:W-:Y:S02]  /*23c0*/  FADD.FTZ R114, R92, -R112.reuse ;  /* 0x800000705c727221 */ /* 0x100fe40000010000 */
[----:B------:R-:W-:Y:S02]  /*23d0*/  FFMA.FTZ R43, R40, R40, R43 ;  /* 0x00000028282b7223 */ /* 0x000fe4000001002b */
        /* <DEDUP_REMOVED lines=9> */
[----:B------:R-:W-:Y:S01]  /*2470*/  FADD.FTZ R114, R88, -R112 ;  /* 0x8000007058727221 */ /* 0x000fe20000010000 */
[----:B------:R-:W-:-:S05]  /*2480*/  FSEL R40, R40, RZ, P0 ;  /* 0x000000ff28287208 */ /* 0x000fca0000000000 */
[----:B------:R-:W-:-:S04]  /*2490*/  FFMA.FTZ R41, R41, R41, R40 ;  /* 0x0000002929297223 */ /* 0x000fc80000010028 */
        /* <DEDUP_REMOVED lines=12> */
[----:B------:R-:W-:Y:S02]  /*2560*/  @P3 FFMA.FTZ R40, R42, R42, R41 ;  /* 0x0000002a2a283223 */ /* 0x000fe40000010029 */
[--C-:B------:R-:W-:Y:S02]  /*2570*/  FADD.FTZ R41, R79, -R112.reuse ;  /* 0x800000704f297221 */ /* 0x100fe40000010000 */
[----:B------:R-:W-:Y:S02]  /*2580*/  FADD.FTZ R42, R87, -R112 ;  /* 0x80000070572a7221 */ /* 0x000fe40000010000 */
        /* <DEDUP_REMOVED lines=26> */
[----:B------:R-:W-:Y:S02]  /*2730*/  FADD.FTZ R42, R111, -R112 ;  /* 0x800000706f2a7221 */ /* 0x000fe40000010000 */
[----:B------:R-:W-:-:S04]  /*2740*/  FFMA.FTZ R41, R114, R114, R41 ;  /* 0x0000007272297223 */ /* 0x000fc80000010029 */
[----:B------:R-:W-:-:S05]  /*2750*/  @P5 FFMA.FTZ R40, R42, R42, R41 ;  /* 0x0000002a2a285223 */ /* 0x000fca0000010029 */
[----:B------:R-:W0:Y:S02]  /*2760*/  SHFL.BFLY PT, R41, R40, 0x1, 0x1f ;  /* 0x0c201f0028297f89 */ /* 0x000e2400000e0000 */
[----:B0-----:R-:W-:-:S05]  /*2770*/  FADD.FTZ R41, R40, R41 ;  /* 0x0000002928297221 */ /* 0x001fca0000010000 */
[----:B------:R-:W0:Y:S02]  /*2780*/  SHFL.BFLY PT, R42, R41, 0x2, 0x1f ;  /* 0x0c401f00292a7f89 */ /* 0x000e2400000e0000 */
[----:B0-----:R-:W-:-:S05]  /*2790*/  FADD.FTZ R42, R41, R42 ;  /* 0x0000002a292a7221 */ /* 0x001fca0000010000 */
[----:B------:R-:W0:Y:S02]  /*27a0*/  SHFL.BFLY PT, R43, R42, 0x4, 0x1f ;  /* 0x0c801f002a2b7f89 */ /* 0x000e2400000e0000 */
[----:B0-----:R-:W-:-:S05]  /*27b0*/  FADD.FTZ R43, R42, R43 ;  /* 0x0000002b2a2b7221 */ /* 0x001fca0000010000 */
[----:B------:R-:W0:Y:S02]  /*27c0*/  SHFL.BFLY PT, R114, R43, 0x8, 0x1f ;  /* 0x0d001f002b727f89 */ /* 0x000e2400000e0000 */
[----:B0-----:R-:W-:-:S05]  /*27d0*/  FADD.FTZ R114, R43, R114 ;  /* 0x000000722b727221 */ /* 0x001fca0000010000 */
[----:B------:R0:W1:Y:S02]  /*27e0*/  SHFL.BFLY PT, R113, R114, 0x10, 0x1f ;  /* 0x0e001f0072717f89 */ /* 0x00006400000e0000 */
.L_x_125:
[----:B------:R-:W-:Y:S01]  /*27f0*/  FMUL.FTZ R40, R112, R112 ;  /* 0x0000007070287220 */ /* 0x000fe20000410000 */
[----:B------:R-:W-:Y:S01]  /*2800*/  ISETP.NE.AND P3, PT, RZ, UR6, PT ;  /* 0x00000006ff007c0c */ /* 0x000fe2000bf65270 */
[----:B-1----:R-:W-:Y:S01]  /*2810*/  FADD.FTZ R113, R113, R114 ;  /* 0x0000007271717221 */ /* 0x002fe20000010000 */
[----:B------:R-:W-:Y:S01]  /*2820*/  MOV R42, c[0x0][0x1e0] ;  /* 0x00007800002a7a02 */ /* 0x000fe20000000f00 */
[----:B------:R-:W-:Y:S01]  /*2830*/  BSSY B0, `(.L_x_114) ;  /* 0x000002d000007945 */ /* 0x000fe20003800000 */
[----:B------:R-:W-:Y:S02]  /*2840*/  FSEL R41, R40, RZ, P3 ;  /* 0x000000ff28297208 */ /* 0x000fe40001800000 */
[----:B------:R-:W-:Y:S01]  /*2850*/  @!P6 MOV R43, 0x4 ;  /* 0x00000004002be802 */ /* 0x000fe20000000f00 */
[----:B------:R-:W-:Y:S01]  /*2860*/  FFMA.FTZ R40, R113, R42, c[0x0][0x228] ;  /* 0x00008a0071287623 */ /* 0x000fe2000001002a */
[----:B0-----:R-:W-:-:S03]  /*2870*/  FSEL R114, R112, RZ, !P3 ;  /* 0x000000ff70727208 */ /* 0x001fc60005800000 */
[----:B------:R-:W-:Y:S01]  /*2880*/  FADD.FTZ R115, R40, R41 ;  /* 0x0000002928737221 */ /* 0x000fe20000010000 */
[----:B------:R-:W-:Y:S01]  /*2890*/  @!P6 MOV R41, 0x4 ;  /* 0x000000040029e802 */ /* 0x000fe20000000f00 */
[----:B------:R-:W-:-:S04]  /*28a0*/  @!P6 IMAD.WIDE R42, R72, R43, c[0x0][0x1a0] ;  /* 0x00006800482ae625 */ /* 0x000fc800078e022b */
[----:B------:R-:W0:Y:S01]  /*28b0*/  MUFU.RSQ R115, R115 ;  /* 0x0000007300737308 */ /* 0x000e220000001400 */
[----:B------:R-:W-:Y:S01]  /*28c0*/  @!P6 IMAD.WIDE R40, R72, R41, c[0x0][0x1a8] ;  /* 0x00006a004828e625 */ /* 0x000fe200078e0229 */
[----:B------:R1:W-:Y:S04]  /*28d0*/  @!P6 STG.E [R42.64], R112 ;  /* 0x000000702a00e986 */ /* 0x0003e8000c101904 */
[----:B0-----:R1:W-:Y:S01]  /*28e0*/  @!P6 STG.E [R40.64], R115 ;  /* 0x000000732800e986 */ /* 0x0013e2000c101904 */
[----:B------:R-:W-:Y:S05]  /*28f0*/  @!P0 BRA `(.L_x_115) ;  /* 0x0000020000008947 */ /* 0x000fea0003800000 */
[--C-:B-1----:R-:W-:Y:S02]  /*2900*/  FADD.FTZ R40, R81, -R114.reuse ;  /* 0x8000007251287221 */ /* 0x102fe40000010000 */
[--C-:B------:R-:W-:Y:S02]  /*2910*/  FADD.FTZ R42, R91, -R114.reuse ;  /* 0x800000725b2a7221 */ /* 0x100fe40000010000 */
[----:B------:R-:W-:-:S02]  /*2920*/  FADD.FTZ R112, R90, -R114 ;  /* 0x800000725a707221 */ /* 0x000fc40000010000 */
[----:B------:R-:W-:Y:S02]  /*2930*/  FADD.FTZ R116, R93, -R114 ;  /* 0x800000725d747221 */ /* 0x000fe40000010000 */
[C---:B------:R-:W-:Y:S02]  /*2940*/  FMUL.FTZ R40, R115.reuse, R40 ;  /* 0x0000002873287220 */ /* 0x040fe40000410000 */
[C---:B------:R-:W-:Y:S02]  /*2950*/  FMUL.FTZ R42, R115.reuse, R42 ;  /* 0x0000002a732a7220 */ /* 0x040fe40000410000 */
[C---:B------:R-:W-:Y:S02]  /*2960*/  FMUL.FTZ R112, R115.reuse, R112 ;  /* 0x0000007073707220 */ /* 0x040fe40000410000 */
[----:B------:R-:W-:Y:S02]  /*2970*/  FMUL.FTZ R116, R115, R116 ;  /* 0x0000007473747220 */ /* 0x000fe40000410000 */
[----:B------:R-:W-:-:S02]  /*2980*/  FFMA.FTZ R40, R24, R40, R17 ;  /* 0x0000002818287223 */ /* 0x000fc40000010011 */
[----:B------:R-:W-:Y:S02]  /*2990*/  FFMA.FTZ R41, R25, R42, R16 ;  /* 0x0000002a19297223 */ /* 0x000fe40000010010 */
[----:B------:R-:W-:Y:S02]  /*29a0*/  FFMA.FTZ R112, R22, R112, R15 ;  /* 0x0000007016707223 */ /* 0x000fe4000001000f */
[----:B------:R-:W-:Y:S01]  /*29b0*/  FFMA.FTZ R43, R23, R116, R14 ;  /* 0x00000074172b7223 */ /* 0x000fe2000001000e */
[----:B------:R-:W-:Y:S01]  /*29c0*/  F2FP.BF16.PACK_AB R40, R41, R40 ;  /* 0x000000282928723e */ /* 0x000fe200000010ff */
[--C-:B------:R-:W-:Y:S02]  /*29d0*/  FADD.FTZ R118, R92, -R114.reuse ;  /* 0x800000725c767221 */ /* 0x100fe40000010000 */
[----:B------:R-:W-:Y:S01]  /*29e0*/  FADD.FTZ R120, R100, -R114 ;  /* 0x8000007264787221 */ /* 0x000fe20000010000 */
[----:B------:R-:W-:Y:S01]  /*29f0*/  F2FP.BF16.PACK_AB R41, R43, R112 ;  /* 0x000000702b29723e */ /* 0x000fe200000010ff */
[----:B------:R-:W-:-:S02]  /*2a00*/  FMUL.FTZ R118, R115, R118 ;  /* 0x0000007673767220 */ /* 0x000fc40000410000 */
[----:B------:R-:W-:Y:S02]  /*2a10*/  FMUL.FTZ R120, R115, R120 ;  /* 0x0000007873787220 */ /* 0x000fe40000410000 */
[--C-:B------:R-:W-:Y:S02]  /*2a20*/  FADD.FTZ R112, R101, -R114.reuse ;  /* 0x8000007265707221 */ /* 0x100fe40000010000 */
[----:B------:R-:W-:Y:S02]  /*2a30*/  FADD.FTZ R116, R108, -R114 ;  /* 0x800000726c747221 */ /* 0x000fe40000010000 */
[----:B------:R-:W-:Y:S02]  /*2a40*/  FFMA.FTZ R42, R20, R118, R13 ;  /* 0x00000076142a7223 */ /* 0x000fe4000001000d */
[----:B------:R-:W-:Y:S02]  /*2a50*/  FFMA.FTZ R113, R21, R120, R12 ;  /* 0x0000007815717223 */ /* 0x000fe4000001000c */
[----:B------:R-:W-:-:S02]  /*2a60*/  FMUL.FTZ R112, R115, R112 ;  /* 0x0000007073707220 */ /* 0x000fc40000410000 */
[----:B------:R-:W-:Y:S01]  /*2a70*/  FMUL.FTZ R116, R115, R116 ;  /* 0x0000007473747220 */ /* 0x000fe20000410000 */
[----:B------:R-:W-:Y:S01]  /*2a80*/  F2FP.BF16.PACK_AB R42, R113, R42 ;  /* 0x0000002a712a723e */ /* 0x000fe200000010ff */
[----:B------:R-:W-:Y:S02]  /*2a90*/  FFMA.FTZ R43, R18, R112, R11 ;  /* 0x00000070122b7223 */ /* 0x000fe4000001000b */
[----:B------:R-:W-:Y:S02]  /*2aa0*/  FFMA.FTZ R116, R19, R116, R10 ;  /* 0x0000007413747223 */ /* 0x000fe4000001000a */
[----:B------:R-:W-:-:S03]  /*2ab0*/  IMAD.MOV.U32 R113, RZ, RZ, 0x10 ;  /* 0x00000010ff717424 */ /* 0x000fc600078e00ff */
[----:B------:R-:W-:Y:S01]  /*2ac0*/  F2FP.BF16.PACK_AB R43, R116, R43 ;  /* 0x0000002b742b723e */ /* 0x000fe200000010ff */
[C---:B------:R-:W-:Y:S01]  /*2ad0*/  IMAD.WIDE.U32 R112, R82.reuse, R113, c[0x0][0x208] ;  /* 0x0000820052707625 */ /* 0x040fe200078e0071 */
[----:B------:R-:W-:-:S04]  /*2ae0*/  IADD3 R82, R82, 0x20, RZ ;  /* 0x0000002052527810 */ /* 0x000fc80007ffe0ff */
[----:B------:R0:W-:Y:S03]  /*2af0*/  STG.E.128 [R112.64], R40 ;  /* 0x0000002870007986 */ /* 0x0001e6000c101d04 */
.L_x_115:
[----:B------:R-:W-:Y:S05]  /*2b00*/  BSYNC B0 ;  /* 0x0000000000007941 */ /* 0x000fea0003800000 */
.L_x_114:
[----:B------:R-:W-:Y:S01]  /*2b10*/  ISETP.GE.U32.AND P3, PT, R26, 0x40, PT ;  /* 0x000000401a00780c */ /* 0x000fe20003f66070 */
[----:B------:R-:W-:-:S12]  /*2b20*/  BSSY B0, `(.L_x_116) ;  /* 0x0000022000007945 */ /* 0x000fd80003800000 */
[----:B------:R-:W-:Y:S05]  /*2b30*/  @!P3 BRA `(.L_x_117) ;  /* 0x000002000000b947 */ /* 0x000fea0003800000 */
[--C-:B01----:R-:W-:Y:S02]  /*2b40*/  FADD.FTZ R40, R80, -R114.reuse ;  /* 0x8000007250287221 */ /* 0x103fe40000010000 */
[--C-:B------:R-:W-:Y:S02]  /*2b50*/  FADD.FTZ R42, R89, -R114.reuse ;  /* 0x80000072592a7221 */ /* 0x100fe40000010000 */
[--C-:B------:R-:W-:Y:S02]  /*2b60*/  FADD.FTZ R112, R88, -R114.reuse ;  /* 0x8000007258707221 */ /* 0x100fe40000010000 */
[----:B------:R-:W-:Y:S02]  /*2b70*/  FADD.FTZ R116, R94, -R114 ;  /* 0x800000725e747221 */ /* 0x000fe40000010000 */
[C---:B------:R-:W-:Y:S02]  /*2b80*/  FMUL.FTZ R40, R115.reuse, R40 ;  /* 0x0000002873287220 */ /* 0x040fe40000410000 */
[----:B------:R-:W-:-:S02]  /*2b90*/  FMUL.FTZ R42, R115, R42 ;  /* 0x0000002a732a7220 */ /* 0x000fc40000410000 */
[--C-:B------:R-:W-:Y:S02]  /*2ba0*/  FADD.FTZ R118, R95, -R114.reuse ;  /* 0x800000725f767221 */ /* 0x100fe40000010000 */
[----:B------:R-:W-:Y:S02]  /*2bb0*/  FADD.FTZ R120, R102, -R114 ;  /* 0x8000007266787221 */ /* 0x000fe40000010000 */
[C---:B------:R-:W-:Y:S02]  /*2bc0*/  FMUL.FTZ R112, R115.reuse, R112 ;  /* 0x0000007073707220 */ /* 0x040fe40000410000 */
[C---:B------:R-:W-:Y:S02]  /*2bd0*/  FMUL.FTZ R116, R115.reuse, R116 ;  /* 0x0000007473747220 */ /* 0x040fe40000410000 */
[C---:B------:R-:W-:Y:S02]  /*2be0*/  FMUL.FTZ R118, R115.reuse, R118 ;  /* 0x0000007673767220 */ /* 0x040fe40000410000 */
[----:B------:R-:W-:-:S02]  /*2bf0*/  FMUL.FTZ R120, R115, R120 ;  /* 0x0000007873787220 */ /* 0x000fc40000410000 */
[----:B------:R-:W-:Y:S02]  /*2c00*/  FFMA.FTZ R40, R9, R40, R0 ;  /* 0x0000002809287223 */ /* 0x000fe40000010000 */
[----:B------:R-:W-:Y:S02]  /*2c10*/  FFMA.FTZ R41, R8, R42, R27 ;  /* 0x0000002a08297223 */ /* 0x000fe4000001001b */
[----:B------:R-:W-:Y:S02]  /*2c20*/  FFMA.FTZ R112, R7, R112, R28 ;  /* 0x0000007007707223 */ /* 0x000fe4000001001c */
[----:B------:R-:W-:Y:S01]  /*2c30*/  FFMA.FTZ R43, R6, R116, R29 ;  /* 0x00000074062b7223 */ /* 0x000fe2000001001d */
[----:B------:R-:W-:Y:S01]  /*2c40*/  F2FP.BF16.PACK_AB R40, R41, R40 ;  /* 0x000000282928723e */ /* 0x000fe200000010ff */
[----:B------:R-:W-:Y:S02]  /*2c50*/  FFMA.FTZ R42, R5, R118, R48 ;  /* 0x00000076052a7223 */ /* 0x000fe40000010030 */
[----:B------:R-:W-:Y:S01]  /*2c60*/  FFMA.FTZ R113, R4, R120, R49 ;  /* 0x0000007804717223 */ /* 0x000fe20000010031 */
[----:B------:R-:W-:Y:S01]  /*2c70*/  F2FP.BF16.PACK_AB R41, R43, R112 ;  /* 0x000000702b29723e */ /* 0x000fe200000010ff */
[----:B------:R-:W-:-:S02]  /*2c80*/  FADD.FTZ R112, R103, -R114 ;  /* 0x8000007267707221 */ /* 0x000fc40000010000 */
[----:B------:R-:W-:Y:S01]  /*2c90*/  FADD.FTZ R116, R109, -R114 ;  /* 0x800000726d747221 */ /* 0x000fe20000010000 */
[----:B------:R-:W-:Y:S01]  /*2ca0*/  F2FP.BF16.PACK_AB R42, R113, R42 ;  /* 0x0000002a712a723e */ /* 0x000fe200000010ff */
[----:B------:R-:W-:Y:S01]  /*2cb0*/  HFMA2.MMA R113, -RZ, RZ, 0, 9.5367431640625e-07 ;  /* 0x00000010ff717435 */ /* 0x000fe200000001ff */
[C---:B------:R-:W-:Y:S02]  /*2cc0*/  FMUL.FTZ R112, R115.reuse, R112 ;  /* 0x0000007073707220 */ /* 0x040fe40000410000 */
[----:B------:R-:W-:Y:S02]  /*2cd0*/  FMUL.FTZ R116, R115, R116 ;  /* 0x0000007473747220 */ /* 0x000fe40000410000 */
[----:B------:R-:W-:Y:S02]  /*2ce0*/  FFMA.FTZ R43, R3, R112, R30 ;  /* 0x00000070032b7223 */ /* 0x000fe4000001001e */
[----:B------:R-:W-:-:S03]  /*2cf0*/  FFMA.FTZ R116, R2, R116, R51 ;  /* 0x0000007402747223 */ /* 0x000fc60000010033 */
[C---:B------:R-:W-:Y:S01]  /*2d00*/  IMAD.WIDE.U32 R112, R82.reuse, R113, c[0x0][0x208] ;  /* 0x0000820052707625 */ /* 0x040fe200078e0071 */
[----:B------:R-:W-:Y:S02]  /*2d10*/  IADD3 R82, R82, 0x20, RZ ;  /* 0x0000002052527810 */ /* 0x000fe40007ffe0ff */
[----:B------:R-:W-:-:S05]  /*2d20*/  F2FP.BF16.PACK_AB R43, R116, R43 ;  /* 0x0000002b742b723e */ /* 0x000fca00000010ff */
[----:B------:R0:W-:Y:S02]  /*2d30*/  STG.E.128 [R112.64], R40 ;  /* 0x0000002870007986 */ /* 0x0001e4000c101d04 */
.L_x_117:
[----:B------:R-:W-:Y:S05]  /*2d40*/  BSYNC B0 ;  /* 0x0000000000007941 */ /* 0x000fea0003800000 */
.L_x_116:
        /* <DEDUP_REMOVED lines=9> */
[C---:B------:R-:W-:Y:S02]  /*2de0*/  FMUL.FTZ R112, R115.reuse, R112 ;  /* 0x0000007073707220 */ /* 0x040fe40000410000 */
[----:B------:R-:W-:Y:S02]  /*2df0*/  FMUL.FTZ R116, R115, R116 ;  /* 0x0000007473747220 */ /* 0x000fe40000410000 */
[----:B------:R-:W-:Y:S02]  /*2e00*/  FFMA.FTZ R40, R31, R40, R58 ;  /* 0x000000281f287223 */ /* 0x000fe4000001003a */
[----:B------:R-:W-:Y:S02]  /*2e10*/  FFMA.FTZ R41, R52, R42, R61 ;  /* 0x0000002a34297223 */ /* 0x000fe4000001003d */
[--C-:B------:R-:W-:Y:S02]  /*2e20*/  FADD.FTZ R118, R97, -R114.reuse ;  /* 0x8000007261767221 */ /* 0x100fe40000010000 */
[----:B------:R-:W-:Y:S01]  /*2e30*/  FADD.FTZ R120, R104, -R114 ;  /* 0x8000007268787221 */ /* 0x000fe20000010000 */
[----:B------:R-:W-:Y:S01]  /*2e40*/  F2FP.BF16.PACK_AB R40, R41, R40 ;  /* 0x000000282928723e */ /* 0x000fe200000010ff */
[----:B------:R-:W-:-:S02]  /*2e50*/  FFMA.FTZ R112, R50, R112, R59 ;  /* 0x0000007032707223 */ /* 0x000fc4000001003b */
[----:B------:R-:W-:Y:S02]  /*2e60*/  FFMA.FTZ R43, R54, R116, R63 ;  /* 0x00000074362b7223 */ /* 0x000fe4000001003f */
[C---:B------:R-:W-:Y:S02]  /*2e70*/  FMUL.FTZ R118, R115.reuse, R118 ;  /* 0x0000007673767220 */ /* 0x040fe40000410000 */
[----:B------:R-:W-:Y:S01]  /*2e80*/  FMUL.FTZ R120, R115, R120 ;  /* 0x0000007873787220 */ /* 0x000fe20000410000 */
[----:B------:R-:W-:Y:S01]  /*2e90*/  F2FP.BF16.PACK_AB R41, R43, R112 ;  /* 0x000000702b29723e */ /* 0x000fe200000010ff */
[--C-:B------:R-:W-:Y:S02]  /*2ea0*/  FADD.FTZ R112, R105, -R114.reuse ;  /* 0x8000007269707221 */ /* 0x100fe40000010000 */
[----:B------:R-:W-:Y:S02]  /*2eb0*/  FADD.FTZ R116, R110, -R114 ;  /* 0x800000726e747221 */ /* 0x000fe40000010000 */
[----:B------:R-:W-:-:S02]  /*2ec0*/  FFMA.FTZ R42, R53, R118, R60 ;  /* 0x00000076352a7223 */ /* 0x000fc4000001003c */
[----:B------:R-:W-:Y:S02]  /*2ed0*/  FFMA.FTZ R113, R56, R120, R65 ;  /* 0x0000007838717223 */ /* 0x000fe40000010041 */
[C---:B------:R-:W-:Y:S02]  /*2ee0*/  FMUL.FTZ R112, R115.reuse, R112 ;  /* 0x0000007073707220 */ /* 0x040fe40000410000 */
[----:B------:R-:W-:Y:S01]  /*2ef0*/  FMUL.FTZ R116, R115, R116 ;  /* 0x0000007473747220 */ /* 0x000fe20000410000 */
[----:B------:R-:W-:Y:S01]  /*2f00*/  F2FP.BF16.PACK_AB R42, R113, R42 ;  /* 0x0000002a712a723e */ /* 0x000fe200000010ff */
[----:B------:R-:W-:Y:S01]  /*2f10*/  FFMA.FTZ R43, R55, R112, R62 ;  /* 0x00000070372b7223 */ /* 0x000fe2000001003e */
[----:B------:R-:W-:Y:S01]  /*2f20*/  MOV R113, 0x10 ;  /* 0x0000001000717802 */ /* 0x000fe20000000f00 */
[----:B------:R-:W-:-:S04]  /*2f30*/  FFMA.FTZ R116, R57, R116, R66 ;  /* 0x0000007439747223 */ /* 0x000fc80000010042 */
[----:B------:R-:W-:Y:S01]  /*2f40*/  IMAD.WIDE.U32 R112, R82, R113, c[0x0][0x208] ;  /* 0x0000820052707625 */ /* 0x000fe200078e0071 */
[----:B------:R-:W-:Y:S02]  /*2f50*/  F2FP.BF16.PACK_AB R43, R116, R43 ;  /* 0x0000002b742b723e */ /* 0x000fe400000010ff */
[----:B------:R-:W-:-:S03]  /*2f60*/  IADD3 R82, R82, 0x20, RZ ;  /* 0x0000002052527810 */ /* 0x000fc60007ffe0ff */
[----:B------:R0:W-:Y:S04]  /*2f70*/  STG.E.128 [R112.64], R40 ;  /* 0x0000002870007986 */ /* 0x0001e8000c101d04 */
.L_x_119:
[----:B------:R-:W-:Y:S05]  /*2f80*/  BSYNC B0 ;  /* 0x0000000000007941 */ /* 0x000fea0003800000 */
.L_x_118:
[----:B------:R-:W-:Y:S01]  /*2f90*/  BSSY B0, `(.L_x_120) ;  /* 0x0000021000007945 */ /* 0x000fe20003800000 */
[----:B------:R-:W-:Y:S05]  /*2fa0*/  @!P1 BRA `(.L_x_121) ;  /* 0x000001f000009947 */ /* 0x000fea0003800000 */
[--C-:B------:R-:W-:Y:S02]  /*2fb0*/  FADD.FTZ R118, R99, -R114.reuse ;  /* 0x8000007263767221 */ /* 0x100fe40000010000 */
[--C-:B------:R-:W-:Y:S02]  /*2fc0*/  FADD.FTZ R120, R106, -R114.reuse ;  /* 0x800000726a787221 */ /* 0x100fe40000010000 */
[C---:B------:R-:W-:Y:S02]  /*2fd0*/  FMUL.FTZ R118, R115.reuse, R118 ;  /* 0x0000007673767220 */ /* 0x040fe40000410000 */
[----:B------:R-:W-:Y:S02]  /*2fe0*/  FMUL.FTZ R120, R115, R120 ;  /* 0x0000007873787220 */ /* 0x000fe40000410000 */
[--C-:B01----:R-:W-:Y:S02]  /*2ff0*/  FADD.FTZ R40, R77, -R114.reuse ;  /* 0x800000724d287221 */ /* 0x103fe40000010000 */
[----:B------:R-:W-:-:S02]  /*3000*/  FADD.FTZ R116, R85, -R114 ;  /* 0x8000007255747221 */ /* 0x000fc40000010000 */
[--C-:B------:R-:W-:Y:S02]  /*3010*/  FADD.FTZ R112, R84, -R114.reuse ;  /* 0x8000007254707221 */ /* 0x100fe40000010000 */
[--C-:B------:R-:W-:Y:S02]  /*3020*/  FADD.FTZ R42, R98, -R114.reuse ;  /* 0x80000072622a7221 */ /* 0x100fe40000010000 */
[--C-:B------:R-:W-:Y:S02]  /*3030*/  FADD.FTZ R122, R107, -R114.reuse ;  /* 0x800000726b7a7221 */ /* 0x100fe40000010000 */
[----:B------:R-:W-:Y:S02]  /*3040*/  FADD.FTZ R114, R111, -R114 ;  /* 0x800000726f727221 */ /* 0x000fe40000010000 */
[----:B------:R-:W-:Y:S02]  /*3050*/  FFMA.FTZ R118, R45, R118, R76 ;  /* 0x000000762d767223 */ /* 0x000fe4000001004c */
[----:B------:R-:W-:-:S02]  /*3060*/  FFMA.FTZ R41, R69, R120, R78 ;  /* 0x0000007845297223 */ /* 0x000fc4000001004e */
[C---:B------:R-:W-:Y:S02]  /*3070*/  FMUL.FTZ R40, R115.reuse, R40 ;  /* 0x0000002873287220 */ /* 0x040fe40000410000 */
[C---:B------:R-:W-:Y:S02]  /*3080*/  FMUL.FTZ R122, R115.reuse, R122 ;  /* 0x0000007a737a7220 */ /* 0x040fe40000410000 */
[C---:B------:R-:W-:Y:S02]  /*3090*/  FMUL.FTZ R114, R115.reuse, R114 ;  /* 0x0000007273727220 */ /* 0x040fe40000410000 */
[C---:B------:R-:W-:Y:S02]  /*30a0*/  FMUL.FTZ R116, R115.reuse, R116 ;  /* 0x0000007473747220 */ /* 0x040fe40000410000 */
[C---:B------:R-:W-:Y:S02]  /*30b0*/  FMUL.FTZ R112, R115.reuse, R112 ;  /* 0x0000007073707220 */ /* 0x040fe40000410000 */
[----:B------:R-:W-:Y:S01]  /*30c0*/  FMUL.FTZ R115, R115, R42 ;  /* 0x0000002a73737220 */ /* 0x000fe20000410000 */
[----:B------:R-:W-:Y:S01]  /*30d0*/  F2FP.BF16.PACK_AB R42, R41, R118 ;  /* 0x00000076292a723e */ /* 0x000fe200000010ff */
[----:B------:R-:W-:-:S02]  /*30e0*/  FFMA.FTZ R41, R44, R112, R71 ;  /* 0x000000702c297223 */ /* 0x000fc40000010047 */
[----:B------:R-:W-:Y:S01]  /*30f0*/  FFMA.FTZ R112, R68, R115, R73 ;  /* 0x0000007344707223 */ /* 0x000fe20000010049 */
[----:B------:R-:W-:Y:S01]  /*3100*/  HFMA2.MMA R115, -RZ, RZ, 0, 9.5367431640625e-07 ;  /* 0x00000010ff737435 */ /* 0x000fe200000001ff */
[----:B------:R-:W-:Y:S02]  /*3110*/  FFMA.FTZ R40, R64, R40, R47 ;  /* 0x0000002840287223 */ /* 0x000fe4000001002f */
[----:B------:R-:W-:Y:S01]  /*3120*/  FFMA.FTZ R113, R67, R116, R74 ;  /* 0x0000007443717223 */ /* 0x000fe2000001004a */
[----:B------:R-:W-:Y:S01]  /*3130*/  F2FP.BF16.PACK_AB R41, R112, R41 ;  /* 0x000000297029723e */ /* 0x000fe200000010ff */
[----:B------:R-:W-:Y:S02]  /*3140*/  FFMA.FTZ R43, R46, R122, R75 ;  /* 0x0000007a2e2b7223 */ /* 0x000fe4000001004b */
[----:B------:R-:W-:Y:S01]  /*3150*/  FFMA.FTZ R114, R70, R114, R83 ;  /* 0x0000007246727223 */ /* 0x000fe20000010053 */
[----:B------:R-:W-:Y:S02]  /*3160*/  F2FP.BF16.PACK_AB R40, R113, R40 ;  /* 0x000000287128723e */ /* 0x000fe400000010ff */
[----:B------:R-:W-:-:S02]  /*3170*/  IMAD.WIDE.U32 R112, R82, R115, c[0x0][0x208] ;  /* 0x0000820052707625 */ /* 0x000fc400078e0073 */
[----:B------:R-:W-:-:S05]  /*3180*/  F2FP.BF16.PACK_AB R43, R114, R43 ;  /* 0x0000002b722b723e */ /* 0x000fca00000010ff */
[----:B------:R0:W-:Y:S02]  /*3190*/  STG.E.128 [R112.64], R40 ;  /* 0x0000002870007986 */ /* 0x0001e4000c101d04 */
.L_x_121:
[----:B------:R-:W-:Y:S05]  /*31a0*/  BSYNC B0 ;  /* 0x0000000000007941 */ /* 0x000fea0003800000 */
.L_x_120:
[----:B01----:R-:W-:-:S05]  /*31b0*/  MOV R41, 0x4 ;  /* 0x0000000400297802 */ /* 0x003fca0000000f00 */
[----:B------:R-:W-:-:S05]  /*31c0*/  IMAD R72, R41, c[0x0][0x160], R72 ;  /* 0x0000580029487a24 */ /* 0x000fca00078e0248 */
[----:B------:R-:W-:-:S13]  /*31d0*/  ISETP.GE.AND P3, PT, R72, c[0x0][0x164], PT ;  /* 0x0000590048007a0c */ /* 0x000fda0003f66270 */
[----:B-----5:R-:W-:Y:S01]  /*31e0*/  @P3 CALL.REL.NOINC `(.L_x_122) ;  /* 0x0000001000003944 */ /* 0x020fe20003c00000 */
[----:B------:R-:W-:Y:S05]  /*31f0*/  BRA `(.L_x_123) ;  /* 0xffffd70000007947 */ /* 0x000fea000383ffff */
.L_x_122:
[----:B------:R-:W-:Y:S05]  /*3200*/  EXIT ;  /* 0x000000000000794d */ /* 0x000fea0003800000 */
.L_x_112:
[----:B------:R-:W-:Y:S01]  /*3210*/  HFMA2.MMA R113, -RZ, RZ, 0, 5.9604644775390625e-08 ;  /* 0x00000001ff717435 */ /* 0x000fe200000001ff */
[----:B------:R-:W-:Y:S02]  /*3220*/  MOV R43, 0x1f ;  /* 0x0000001f002b7802 */ /* 0x000fe40000000f00 */
[----:B------:R-:W-:Y:S02]  /*3230*/  MOV R116, 0xffffffff ;  /* 0xffffffff00747802 */ /* 0x000fe40000000f00 */
[----:B------:R-:W-:Y:S02]  /*3240*/  MOV R40, 0x3260 ;  /* 0x0000326000287802 */ /* 0x000fe40000000f00 */
[----:B-----5:R-:W-:Y:S05]  /*3250*/  CALL.REL.NOINC `($__internal_0_$__cuda_sm70_shflsync_bfly_p) ;  /* 0x000007c000007944 */ /* 0x020fea0003c00000 */
[----:B-1----:R-:W-:Y:S01]  /*3260*/  MOV R41, R113 ;  /* 0x0000007100297202 */ /* 0x002fe20000000f00 */
[----:B0-----:R-:W-:Y:S05]  /*3270*/  BRA `(.L_x_124) ;  /* 0xfffff02000007947 */ /* 0x001fea000383ffff */
.L_x_113:
[----:B------:R-:W-:Y:S01]  /*3280*/  HFMA2.MMA R113, -RZ, RZ, 0, 1.1920928955078125e-07 ;  /* 0x00000002ff717435 */ /* 0x000fe200000001ff */
[----:B0-----:R-:W-:Y:S01]  /*3290*/  IMAD.MOV.U32 R42, RZ, RZ, R115 ;  /* 0x000000ffff2a7224 */ /* 0x001fe200078e0073 */
[----:B------:R-:W-:Y:S02]  /*32a0*/  MOV R43, 0x1f ;  /* 0x0000001f002b7802 */ /* 0x000fe40000000f00 */
[----:B------:R-:W-:-:S02]  /*32b0*/  MOV R116, 0xffffffff ;  /* 0xffffffff00747802 */ /* 0x000fc40000000f00 */
[----:B------:R-:W-:Y:S02]  /*32c0*/  MOV R40, 0x32e0 ;  /* 0x000032e000287802 */ /* 0x000fe40000000f00 */
[----:B-----5:R-:W-:Y:S05]  /*32d0*/  CALL.REL.NOINC `($__internal_0_$__cuda_sm70_shflsync_bfly_p) ;  /* 0x0000074000007944 */ /* 0x020fea0003c00000 */
[----:B01----:R-:W-:Y:S01]  /*32e0*/  FADD.FTZ R42, R115, R113 ;  /* 0x00000071732a7221 */ /* 0x003fe20000010000 */
[----:B------:R-:W-:Y:S01]  /*32f0*/  HFMA2.MMA R113, -RZ, RZ, 0, 2.384185791015625e-07 ;  /* 0x00000004ff717435 */ /* 0x000fe200000001ff */
[----:B------:R-:W-:Y:S02]  /*3300*/  MOV R43, 0x1f ;  /* 0x0000001f002b7802 */ /* 0x000fe40000000f00 */
[----:B------:R-:W-:Y:S02]  /*3310*/  MOV R116, 0xffffffff ;  /* 0xffffffff00747802 */ /* 0x000fe40000000f00 */
[----:B------:R-:W-:Y:S02]  /*3320*/  MOV R40, 0x3340 ;  /* 0x0000334000287802 */ /* 0x000fe40000000f00 */
[----:B------:R-:W-:Y:S05]  /*3330*/  CALL.REL.NOINC `($__internal_0_$__cuda_sm70_shflsync_bfly_p) ;  /* 0x000006e000007944 */ /* 0x000fea0003c00000 */
[----:B01----:R-:W-:Y:S01]  /*3340*/  FADD.FTZ R42, R42, R113 ;  /* 0x000000712a2a7221 */ /* 0x003fe20000010000 */
[----:B------:R-:W-:Y:S01]  /*3350*/  HFMA2.MMA R113, -RZ, RZ, 0, 4.76837158203125e-07 ;  /* 0x00000008ff717435 */ /* 0x000fe200000001ff */
[----:B------:R-:W-:Y:S02]  /*3360*/  MOV R43, 0x1f ;  /* 0x0000001f002b7802 */ /* 0x000fe40000000f00 */
[----:B------:R-:W-:-:S02]  /*3370*/  MOV R116, 0xffffffff ;  /* 0xffffffff00747802 */ /* 0x000fc40000000f00 */
[----:B------:R-:W-:Y:S02]  /*3380*/  MOV R40, 0x33a0 ;  /* 0x000033a000287802 */ /* 0x000fe40000000f00 */
[----:B------:R-:W-:Y:S05]  /*3390*/  CALL.REL.NOINC `($__internal_0_$__cuda_sm70_shflsync_bfly_p) ;  /* 0x0000068000007944 */ /* 0x000fea0003c00000 */
[----:B0-----:R-:W-:Y:S01]  /*33a0*/  HFMA2.MMA R43, -RZ, RZ, 0, 1.847743988037109375e-06 ;  /* 0x0000001fff2b7435 */ /* 0x001fe200000001ff */
[----:B-1----:R-:W-:Y:S01]  /*33b0*/  FADD.FTZ R42, R42, R113 ;  /* 0x000000712a2a7221 */ /* 0x002fe20000010000 */
[----:B------:R-:W-:Y:S01]  /*33c0*/  MOV R116, 0xffffffff ;  /* 0xffffffff00747802 */ /* 0x000fe20000000f00 */
[----:B------:R-:W-:Y:S01]  /*33d0*/  IMAD.MOV.U32 R113, RZ, RZ, 0x10 ;  /* 0x00000010ff717424 */ /* 0x000fe200078e00ff */
[----:B------:R-:W-:Y:S02]  /*33e0*/  MOV R40, 0x3400 ;  /* 0x0000340000287802 */ /* 0x000fe40000000f00 */
[----:B------:R-:W-:Y:S05]  /*33f0*/  CALL.REL.NOINC `($__internal_0_$__cuda_sm70_shflsync_bfly_p) ;  /* 0x0000062000007944 */ /* 0x000fea0003c00000 */
[----:B-1----:R-:W-:Y:S01]  /*3400*/  FADD.FTZ R112, R42, R113 ;  /* 0x000000712a707221 */ /* 0x002fe20000010000 */
[----:B------:R-:W-:Y:S01]  /*3410*/  HFMA2.MMA R113, -RZ, RZ, 0, 5.9604644775390625e-08 ;  /* 0x00000001ff717435 */ /* 0x000fe200000001ff */
[----:B0-----:R-:W-:Y:S02]  /*3420*/  MOV R116, 0xffffffff ;  /* 0xffffffff00747802 */ /* 0x001fe40000000f00 */
[----:B------:R-:W-:-:S04]  /*3430*/  FMUL.FTZ R112, R112, c[0x0][0x1e0] ;  /* 0x0000780070707a20 */ /* 0x000fc80000410000 */
[--C-:B------:R-:W-:Y:S02]  /*3440*/  FADD.FTZ R40, R81, -R112.reuse ;  /* 0x8000007051287221 */ /* 0x100fe40000010000 */
[--C-:B------:R-:W-:Y:S02]  /*3450*/  FADD.FTZ R41, R91, -R112.reuse ;  /* 0x800000705b297221 */ /* 0x100fe40000010000 */
[----:B------:R-:W-:Y:S02]  /*3460*/  FFMA.FTZ R40, R40, R40, RZ ;  /* 0x0000002828287223 */ /* 0x000fe400000100ff */
[----:B------:R-:W-:Y:S02]  /*3470*/  FADD.FTZ R43, R90, -R112 ;  /* 0x800000705a2b7221 */ /* 0x000fe40000010000 */
[----:B------:R-:W-:Y:S02]  /*3480*/  FFMA.FTZ R40, R41, R41, R40 ;  /* 0x0000002929287223 */ /* 0x000fe40000010028 */
[----:B------:R-:W-:-:S02]  /*3490*/  FADD.FTZ R41, R93, -R112 ;  /* 0x800000705d297221 */ /* 0x000fc40000010000 */
[----:B------:R-:W-:Y:S02]  /*34a0*/  FFMA.FTZ R40, R43, R43, R40 ;  /* 0x0000002b2b287223 */ /* 0x000fe40000010028 */
[----:B------:R-:W-:Y:S02]  /*34b0*/  FADD.FTZ R43, R92, -R112 ;  /* 0x800000705c2b7221 */ /* 0x000fe40000010000 */
[----:B------:R-:W-:Y:S02]  /*34c0*/  FFMA.FTZ R40, R41, R41, R40 ;  /* 0x0000002929287223 */ /* 0x000fe40000010028 */
[----:B------:R-:W-:Y:S02]  /*34d0*/  FADD.FTZ R41, R100, -R112 ;  /* 0x8000007064297221 */ /* 0x000fe40000010000 */
[----:B------:R-:W-:Y:S02]  /*34e0*/  FFMA.FTZ R40, R43, R43, R40 ;  /* 0x0000002b2b287223 */ /* 0x000fe40000010028 */
[----:B------:R-:W-:-:S02]  /*34f0*/  FADD.FTZ R43, R101, -R112 ;  /* 0x80000070652b7221 */ /* 0x000fc40000010000 */
[----:B------:R-:W-:Y:S02]  /*3500*/  FFMA.FTZ R40, R41, R41, R40 ;  /* 0x0000002929287223 */ /* 0x000fe40000010028 */
[----:B------:R-:W-:Y:S02]  /*3510*/  FADD.FTZ R41, R108, -R112 ;  /* 0x800000706c297221 */ /* 0x000fe40000010000 */
[----:B------:R-:W-:Y:S01]  /*3520*/  FFMA.FTZ R40, R43, R43, R40 ;  /* 0x0000002b2b287223 */ /* 0x000fe20000010028 */
[----:B------:R-:W-:Y:S01]  /*3530*/  MOV R43, 0x1f ;  /* 0x0000001f002b7802 */ /* 0x000fe20000000f00 */
[----:B------:R-:W-:Y:S02]  /*3540*/  FADD.FTZ R114, R88, -R112 ;  /* 0x8000007058727221 */ /* 0x000fe40000010000 */
[----:B------:R-:W-:Y:S02]  /*3550*/  FFMA.FTZ R40, R41, R41, R40 ;  /* 0x0000002929287223 */ /* 0x000fe40000010028 */
[----:B------:R-:W-:-:S03]  /*3560*/  FADD.FTZ R41, R80, -R112 ;  /* 0x8000007050297221 */ /* 0x000fc60000010000 */
[----:B------:R-:W-:Y:S01]  /*3570*/  FSEL R42, R40, RZ, P0 ;  /* 0x000000ff282a7208 */ /* 0x000fe20000000000 */
[----:B------:R-:W-:-:S04]  /*3580*/  FADD.FTZ R40, R89, -R112 ;  /* 0x8000007059287221 */ /* 0x000fc80000010000 */
        /* <DEDUP_REMOVED lines=44> */
[----:B------:R-:W-:Y:S01]  /*3850*/  @P5 FFMA.FTZ R42, R40, R40, R41 ;  /* 0x00000028282a5223 */ /* 0x000fe20000010029 */
[----:B------:R-:W-:Y:S02]  /*3860*/  MOV R40, 0x3880 ;  /* 0x0000388000287802 */ /* 0x000fe40000000f00 */
[----:B------:R-:W-:Y:S05]  /*3870*/  CALL.REL.NOINC `($__internal_0_$__cuda_sm70_shflsync_bfly_p) ;  /* 0x000001a000007944 */ /* 0x000fea0003c00000 */
[----:B01----:R-:W-:Y:S01]  /*3880*/  FADD.FTZ R42, R42, R113 ;  /* 0x000000712a2a7221 */ /* 0x003fe20000010000 */
[----:B------:R-:W-:Y:S01]  /*3890*/  HFMA2.MMA R113, -RZ, RZ, 0, 1.1920928955078125e-07 ;  /* 0x00000002ff717435 */ /* 0x000fe200000001ff */
[----:B------:R-:W-:Y:S02]  /*38a0*/  MOV R43, 0x1f ;  /* 0x0000001f002b7802 */ /* 0x000fe40000000f00 */
[----:B------:R-:W-:Y:S02]  /*38b0*/  MOV R116, 0xffffffff ;  /* 0xffffffff00747802 */ /* 0x000fe40000000f00 */
[----:B------:R-:W-:Y:S02]  /*38c0*/  MOV R40, 0x38e0 ;  /* 0x000038e000287802 */ /* 0x000fe40000000f00 */
[----:B------:R-:W-:Y:S05]  /*38d0*/  CALL.REL.NOINC `($__internal_0_$__cuda_sm70_shflsync_bfly_p) ;  /* 0x0000014000007944 */ /* 0x000fea0003c00000 */
[----:B01----:R-:W-:Y:S01]  /*38e0*/  FADD.FTZ R42, R42, R113 ;  /* 0x000000712a2a7221 */ /* 0x003fe20000010000 */
[----:B------:R-:W-:Y:S01]  /*38f0*/  HFMA2.MMA R113, -RZ, RZ, 0, 2.384185791015625e-07 ;  /* 0x00000004ff717435 */ /* 0x000fe200000001ff */
[----:B------:R-:W-:Y:S01]  /*3900*/  IMAD.MOV.U32 R43, RZ, RZ, 0x1f ;  /* 0x0000001fff2b7424 */ /* 0x000fe200078e00ff */
[----:B------:R-:W-:-:S02]  /*3910*/  MOV R116, 0xffffffff ;  /* 0xffffffff00747802 */ /* 0x000fc40000000f00 */
[----:B------:R-:W-:Y:S02]  /*3920*/  MOV R40, 0x3940 ;  /* 0x0000394000287802 */ /* 0x000fe40000000f00 */
[----:B------:R-:W-:Y:S05]  /*3930*/  CALL.REL.NOINC `($__internal_0_$__cuda_sm70_shflsync_bfly_p) ;  /* 0x000000e000007944 */ /* 0x000fea0003c00000 */
[----:B01----:R-:W-:Y:S01]  /*3940*/  FADD.FTZ R42, R42, R113 ;  /* 0x000000712a2a7221 */ /* 0x003fe20000010000 */
[----:B------:R-:W-:Y:S01]  /*3950*/  HFMA2.MMA R113, -RZ, RZ, 0, 4.76837158203125e-07 ;  /* 0x00000008ff717435 */ /* 0x000fe200000001ff */
[----:B------:R-:W-:Y:S02]  /*3960*/  MOV R43, 0x1f ;  /* 0x0000001f002b7802 */ /* 0x000fe40000000f00 */
[----:B------:R-:W-:Y:S02]  /*3970*/  MOV R116, 0xffffffff ;  /* 0xffffffff00747802 */ /* 0x000fe40000000f00 */
[----:B------:R-:W-:Y:S02]  /*3980*/  MOV R40, 0x39a0 ;  /* 0x000039a000287802 */ /* 0x000fe40000000f00 */
[----:B------:R-:W-:Y:S05]  /*3990*/  CALL.REL.NOINC `($__internal_0_$__cuda_sm70_shflsync_bfly_p) ;  /* 0x0000008000007944 */ /* 0x000fea0003c00000 */
[----:B-1----:R-:W-:Y:S01]  /*39a0*/  FADD.FTZ R114, R42, R113 ;  /* 0x000000712a727221 */ /* 0x002fe20000010000 */
[----:B------:R-:W-:Y:S01]  /*39b0*/  HFMA2.MMA R113, -RZ, RZ, 0, 9.5367431640625e-07 ;  /* 0x00000010ff717435 */ /* 0x000fe200000001ff */
[----:B0-----:R-:W-:Y:S02]  /*39c0*/  MOV R43, 0x1f ;  /* 0x0000001f002b7802 */ /* 0x001fe40000000f00 */
[----:B------:R-:W-:-:S02]  /*39d0*/  MOV R116, 0xffffffff ;  /* 0xffffffff00747802 */ /* 0x000fc40000000f00 */
[----:B------:R-:W-:Y:S02]  /*39e0*/  MOV R42, R114 ;  /* 0x00000072002a7202 */ /* 0x000fe40000000f00 */
[----:B------:R-:W-:Y:S02]  /*39f0*/  MOV R40, 0x3a10 ;  /* 0x00003a1000287802 */ /* 0x000fe40000000f00 */
[----:B------:R-:W-:Y:S05]  /*3a00*/  CALL.REL.NOINC `($__internal_0_$__cuda_sm70_shflsync_bfly_p) ;  /* 0x0000001000007944 */ /* 0x000fea0003c00000 */
[----:B01----:R-:W-:Y:S05]  /*3a10*/  BRA `(.L_x_125) ;  /* 0xffffedd000007947 */ /* 0x003fea000383ffff */
        .weak           $__internal_0_$__cuda_sm70_shflsync_bfly_p
        .type           $__internal_0_$__cuda_sm70_shflsync_bfly_p,@function
        .size           $__internal_0_$__cuda_sm70_shflsync_bfly_p,(.L_x_29140 - $__internal_0_$__cuda_sm70_shflsync_bfly_p)
$__internal_0_$__cuda_sm70_shflsync_bfly_p:
[----:B------:R-:W-:Y:S01]  /*3a20*/  HFMA2.MMA R41, -RZ, RZ, 0, 0 ;  /* 0x00000000ff297435 */ /* 0x000fe200000001ff */
[----:B------:R-:W-:Y:S04]  /*3a30*/  WARPSYNC R116 ;  /* 0x0000007400007348 */ /* 0x000fe80003800000 */
[----:B------:R0:W1:Y:S01]  /*3a40*/  SHFL.BFLY PT, R113, R42, R113, R43 ;  /* 0x0c0000712a717389 */ /* 0x00006200000e002b */
[----:B------:R-:W-:Y:S05]  /*3a50*/  RET.REL.NODEC R40 `(_ZN10layer_norm13ln_fwd_kernelINS_13Kernel_traitsI13__nv_bfloat16S2_S2_S2_fjLj1024ELj1ELj4ELj1ELj16ENS_18Kernel_traits_baseILj1024ES2_S2_S2_S2_fjLj128EEEEELb0ELb0ELb0ELb0EEEvNS_9FwdParamsE) ;  /* 0xffffc5a028007950 */ /* 0x000fea0003c3ffff */
.L_x_126:
[----:B------:R-:W-:-:S00]  /*3a60*/  BRA `(.L_x_126) ;  /* 0xfffffff000007947 */ /* 0x000fc0000383ffff */
[----:B------:R-:W-:-:S00]  /*3a70*/  NOP ;  /* 0x0000000000007918 */ /* 0x000fc00000000000 */
        /* <DEDUP_REMOVED lines=8> */
.L_x_29140:


//--------------------- .text._ZN10layer_norm13ln_fwd_kernelINS_13Kernel_traitsI13__nv_bfloat16S2_S2_S2_fjLj1024ELj1ELj4ELj1ELj16ENS_18Kernel_traits_baseILj1024ES2_S2_S2_S2_fjLj128EEEEELb0ELb0ELb0ELb1EEEvNS_9FwdParamsE --------------------------
	.section	.text._ZN10layer_norm13ln_fwd_kernelINS_13Kernel_traitsI13__nv_bfloat16S2_S2_S2_fjLj1024ELj1ELj4ELj1ELj16ENS_18Kernel_traits_baseILj1024ES2_S2_S2_S2_fjLj128EEEEELb0ELb0ELb0ELb1EEEvNS_9FwdParamsE,"ax",@progbits
	.sectioninfo	@"SHI_REGISTERS=127"
	.align	128
        .global         _ZN10layer_norm13ln_fwd_kernelINS_13Kernel_traitsI13__nv_bfloat16S2_S2_S2_fjLj1024ELj1ELj4ELj1ELj16ENS_18Kernel_traits_baseILj1024ES2_S2_S2_S2_fjLj128EEEEELb0ELb0ELb0ELb1EEEvNS_9FwdParamsE
        .type           _ZN10layer_norm13ln_fwd_kernelINS_13Kernel_traitsI13__nv_bfloat16S2_S2_S2_fjLj1024ELj1ELj4ELj1ELj16ENS_18Kernel_traits_baseILj1024ES2_S2_S2_S2_fjLj128EEEEELb0ELb0ELb0ELb1EEEvNS_9FwdParamsE,@function
        .size           _ZN10layer_norm13ln_fwd_kernelINS_13Kernel_traitsI13__nv_bfloat16S2_S2_S2_fjLj1024ELj1ELj4ELj1ELj16ENS_18Kernel_traits_baseILj1024ES2_S2_S2_S2_fjLj128EEEEELb0ELb0ELb0ELb1EEEvNS_9FwdParamsE,(.L_x_29141 - _ZN10layer_norm13ln_fwd_kernelINS_13Kernel_traitsI13__nv_bfloat16S2_S2_S2_fjLj1024ELj1ELj4ELj1ELj16ENS_18Kernel_traits_baseILj1024ES2_S2_S2_S2_fjLj128EEEEELb0ELb0ELb0ELb1EEEvNS_9FwdParamsE)
        .other          _ZN10layer_norm13ln_fwd_kernelINS_13Kernel_traitsI13__nv_bfloat16S2_S2_S2_fjLj1024ELj1ELj4ELj1ELj16ENS_18Kernel_traits_baseILj1024ES2_S2_S2_S2_fjLj128EEEEELb0ELb0ELb0ELb1EEEvNS_9FwdParamsE,@"STO_CUDA_ENTRY STV_DEFAULT"
_ZN10layer_norm13ln_fwd_kernelINS_13Kernel_traitsI13__nv_bfloat16S2_S2_S2_fjLj1024ELj1ELj4ELj1ELj16ENS_18Kernel_traits_baseILj1024ES2_S2_S2_S2_fjLj128EEEEELb0ELb0ELb0ELb1EEEvNS_9FwdParamsE:
.text._ZN10layer_norm13ln_fwd_kernelINS_13Kernel_traitsI13__nv_bfloat16S2_S2_S2_fjLj1024ELj1ELj4ELj1ELj16ENS_18Kernel_traits_baseILj1024ES2_S2_S2_S2_fjLj128EEEEELb0ELb0ELb0ELb1EEEvNS_9FwdParamsE:
[----:B------:R-:W-:Y:S02]  /*0000*/  MOV R1, c[0x0][0x28] ;  /* 0x00000a0000017a02 */ /* 0x000fe40000000f00 */
[----:B------:R-:W0:Y:S01]  /*0010*/  S2R R80, SR_TID.X ;  /* 0x0000000000507919 */ /* 0x000e220000002100 */
[----:B------:R-:W-:Y:S01]  /*0020*/  ISETP.NE.U32.AND P1, PT, RZ, c[0x0][0x218], PT ;  /* 0x00008600ff007a0c */ /* 0x000fe20003f25070 */
[----:B------:R-:W-:-:S03]  /*0030*/  ULDC.64 UR4, c[0x0][0x118] ;  /* 0x0000460000047ab9 */ /* 0x000fc60000000a00 */
[----:B------:R-:W-:Y:S02]  /*0040*/  ISETP.NE.AND.EX P1, PT, RZ, c[0x0][0x21c], PT, P1 ;  /* 0x00008700ff007a0c */ /* 0x000fe40003f25310 */
[----:B0-----:R-:W-:-:S04]  /*0050*/  SHF.L.U32 R0, R80, 0x4, RZ ;  /* 0x0000000450007819 */ /* 0x001fc800000006ff */
[----:B------:R-:W-:-:S04]  /*0060*/  LOP3.LUT R2, R0, 0x1f0, RZ, 0xc0, !PT ;  /* 0x000001f000027812 */ /* 0x000fc800078ec0ff */
[----:B------:R-:W-:-:S04]  /*0070*/  IADD3 R4, P0, R2, c[0x0][0x218], RZ ;  /* 0x0000860002047a10 */ /* 0x000fc80007f1e0ff */
[----:B------:R-:W-:-:S05]  /*0080*/  IADD3.X R5, RZ, c[0x0][0x21c], RZ, P0, !PT ;  /* 0x00008700ff057a10 */ /* 0x000fca00007fe4ff */
[----:B------:R0:W5:Y:S04]  /*0090*/  @P1 LDG.E.128 R8, [R4.64] ;  /* 0x0000000404081981 */ /* 0x000168000c1e1d00 */
[----:B------:R0:W5:Y:S04]  /*00a0*/  @P1 LDG.E.128 R16, [R4.64+0x200] ;  /* 0x0002000404101981 */ /* 0x000168000c1e1d00 */
[----:B------:R0:W5:Y:S04]  /*00b0*/  @P1 LDG.E.128 R24, [R4.64+0x400] ;  /* 0x0004000404181981 */ /* 0x000168000c1e1d00 */
[----:B------:R0:W5:Y:S04]  /*00c0*/  @P1 LDG.E.128 R28, [R4.64+0x600] ;  /* 0x00060004041c1981 */ /* 0x000168000c1e1d00 */
[----:B------:R-:W1:Y:S01]  /*00d0*/  S2R R79, SR_CTAID.X ;  /* 0x00000000004f7919 */ /* 0x000e620000002500 */
[----:B------:R-:W-:-:S02]  /*00e0*/  SHF.R.U32.HI R0, RZ, 0x5, R80 ;  /* 0x00000005ff007819 */ /* 0x000fc40000011650 */
[----:B------:R-:W-:Y:S02]  /*00f0*/  IADD3 R2, P2, R2, c[0x0][0x1b0], RZ ;  /* 0x00006c0002027a10 */ /* 0x000fe40007f5e0ff */
[----:B-1----:R-:W-:-:S04]  /*0100*/  LEA R79, R79, R0, 0x2 ;  /* 0x000000004f4f7211 */ /* 0x002fc800078e10ff */
[----:B------:R-:W-:Y:S02]  /*0110*/  ISETP.GE.AND P0, PT, R79, c[0x0][0x164], PT ;  /* 0x000059004f007a0c */ /* 0x000fe40003f06270 */
[----:B------:R-:W-:-:S11]  /*0120*/  IADD3.X R3, RZ, c[0x0][0x1b4], RZ, P2, !PT ;  /* 0x00006d00ff037a10 */ /* 0x000fd600017fe4ff */
[----:B------:R-:W-:Y:S05]  /*0130*/  @P0 EXIT ;  /* 0x000000000000094d */ /* 0x000fea0003800000 */
[----:B0-----:R0:W2:Y:S04]  /*0140*/  LDG.E.128 R32, [R2.64] ;  /* 0x0000000402207981 */ /* 0x0010a8000c1e1d00 */
[----:B------:R0:W3:Y:S04]  /*0150*/  LDG.E.128 R36, [R2.64+0x200] ;  /* 0x0002000402247981 */ /* 0x0000e8000c1e1d00 */
[----:B------:R0:W4:Y:S04]  /*0160*/  LDG.E.128 R40, [R2.64+0x400] ;  /* 0x0004000402287981 */ /* 0x000128000c1e1d00 */
[----:B------:R0:W3:Y:S01]  /*0170*/  LDG.E.128 R44, [R2.64+0x600] ;  /* 0x00060004022c7981 */ /* 0x0000e2000c1e1d00 */
[----:B------:R-:W-:Y:S01]  /*0180*/  MOV R0, c[0x0][0x180] ;  /* 0x0000600000007a02 */ /* 0x000fe20000000f00 */
[----:B-----5:R-:W-:Y:S01]  /*0190*/  @!P1 CS2R R8, SRZ ;  /* 0x0000000000089805 */ /* 0x020fe2000001ff00 */
[----:B------:R-:W-:Y:S01]  /*01a0*/  @!P1 CS2R R10, SRZ ;  /* 0x00000000000a9805 */ /* 0x000fe2000001ff00 */
[----:B------:R-:W-:Y:S01]  /*01b0*/  @!P1 CS2R R16, SRZ ;  /* 0x0000000000109805 */ /* 0x000fe2000001ff00 */
[----:B------:R-:W-:Y:S01]  /*01c0*/  LOP3.LUT P0, RZ, R0, c[0x0][0x1c0], RZ, 0xfc, !PT ;  /* 0x0000700000ff7a12 */ /* 0x000fe2000780fcff */
[----:B------:R-:W-:Y:S01]  /*01d0*/  @!P1 CS2R R18, SRZ ;  /* 0x0000000000129805 */ /* 0x000fe2000001ff00 */
[----:B------:R-:W-:Y:S01]  /*01e0*/  MOV R0, c[0x0][0x184] ;  /* 0x0000610000007a02 */ /* 0x000fe20000000f00 */
[----:B------:R-:W-:Y:S01]  /*01f0*/  @!P1 CS2R R24, SRZ ;  /* 0x0000000000189805 */ /* 0x000fe2000001ff00 */
[----:B------:R-:W-:Y:S01]  /*0200*/  @!P1 CS2R R26, SRZ ;  /* 0x00000000001a9805 */ /* 0x000fe2000001ff00 */
[----:B------:R-:W-:Y:S01]  /*0210*/  @!P1 CS2R R28, SRZ ;  /* 0x00000000001c9805 */ /* 0x000fe2000001ff00 */
[----:B------:R-:W-:Y:S01]  /*0220*/  LOP3.LUT P0, RZ, R0, c[0x0][0x1c4], RZ, 0xfc, P0 ;  /* 0x0000710000ff7a12 */ /* 0x000fe2000000fcff */
[----:B------:R-:W-:Y:S01]  /*0230*/  @!P1 CS2R R30, SRZ ;  /* 0x00000000001e9805 */ /* 0x000fe2000001ff00 */
[--C-:B------:R-:W-:Y:S01]  /*0240*/  PRMT R0, RZ, 0x5410, R8.reuse ;  /* 0x00005410ff007816 */ /* 0x100fe20000000008 */
[----:B------:R-:W-:Y:S01]  /*0250*/  ULDC.U8 UR6, c[0x0][0x1f0] ;  /* 0x00007c0000067ab9 */ /* 0x000fe20000000000 */
[----:B0-----:R-:W-:-:S02]  /*0260*/  PRMT R2, RZ, 0x7610, R8 ;  /* 0x00007610ff027816 */ /* 0x001fc40000000008 */
        /* <DEDUP_REMOVED lines=30> */
[----:B------:R-:W-:Y:S02]  /*0450*/  LOP3.LUT R80, R80, 0x1f, RZ, 0xc0, !PT ;  /* 0x0000001f50507812 */ /* 0x000fe400078ec0ff */
[--C-:B--2---:R-:W-:Y:S02]  /*0460*/  PRMT R53, RZ, 0x5410, R32.reuse ;  /* 0x00005410ff357816 */ /* 0x104fe40000000020 */
[----:B------:R-:W-:Y:S02]  /*0470*/  PRMT R55, RZ, 0x7610, R32 ;  /* 0x00007610ff377816 */ /* 0x000fe40000000020 */
[--C-:B------:R-:W-:Y:S02]  /*0480*/  PRMT R54, RZ, 0x5410, R33.reuse ;  /* 0x00005410ff367816 */ /* 0x100fe40000000021 */
[----:B------:R-:W-:Y:S02]  /*0490*/  PRMT R57, RZ, 0x7610, R33 ;  /* 0x00007610ff397816 */ /* 0x000fe40000000021 */
[----:B------:R-:W-:-:S02]  /*04a0*/  PRMT R56, RZ, 0x5410, R34 ;  /* 0x00005410ff387816 */ /* 0x000fc40000000022 */
[----:B------:R-:W-:Y:S02]  /*04b0*/  PRMT R59, RZ, 0x7610, R34 ;  /* 0x00007610ff3b7816 */ /* 0x000fe40000000022 */
[--C-:B------:R-:W-:Y:S02]  /*04c0*/  PRMT R58, RZ, 0x5410, R35.reuse ;  /* 0x00005410ff3a7816 */ /* 0x100fe40000000023 */
[----:B------:R-:W-:Y:S02]  /*04d0*/  PRMT R61, RZ, 0x7610, R35 ;  /* 0x00007610ff3d7816 */ /* 0x000fe40000000023 */
[--C-:B---3--:R-:W-:Y:S02]  /*04e0*/  PRMT R60, RZ, 0x5410, R36.reuse ;  /* 0x00005410ff3c7816 */ /* 0x108fe40000000024 */
[----:B------:R-:W-:Y:S02]  /*04f0*/  PRMT R63, RZ, 0x7610, R36 ;  /* 0x00007610ff3f7816 */ /* 0x000fe40000000024 */
[----:B------:R-:W-:-:S02]  /*0500*/  PRMT R62, RZ, 0x5410, R37 ;  /* 0x00005410ff3e7816 */ /* 0x000fc40000000025 */
[----:B------:R-:W-:Y:S02]  /*0510*/  PRMT R65, RZ, 0x7610, R37 ;  /* 0x00007610ff417816 */ /* 0x000fe40000000025 */
[--C-:B------:R-:W-:Y:S02]  /*0520*/  PRMT R64, RZ, 0x5410, R38.reuse ;  /* 0x00005410ff407816 */ /* 0x100fe40000000026 */
[----:B------:R-:W-:Y:S02]  /*0530*/  PRMT R67, RZ, 0x7610, R38 ;  /* 0x00007610ff437816 */ /* 0x000fe40000000026 */
[--C-:B------:R-:W-:Y:S02]  /*0540*/  PRMT R66, RZ, 0x5410, R39.reuse ;  /* 0x00005410ff427816 */ /* 0x100fe40000000027 */
[----:B------:R-:W-:Y:S02]  /*0550*/  PRMT R69, RZ, 0x7610, R39 ;  /* 0x00007610ff457816 */ /* 0x000fe40000000027 */
[----:B----4-:R-:W-:-:S02]  /*0560*/  PRMT R68, RZ, 0x5410, R40 ;  /* 0x00005410ff447816 */ /* 0x010fc40000000028 */
[----:B------:R-:W-:Y:S02]  /*0570*/  PRMT R71, RZ, 0x7610, R40 ;  /* 0x00007610ff477816 */ /* 0x000fe40000000028 */
[--C-:B------:R-:W-:Y:S02]  /*0580*/  PRMT R70, RZ, 0x5410, R41.reuse ;  /* 0x00005410ff467816 */ /* 0x100fe40000000029 */
[----:B------:R-:W-:Y:S02]  /*0590*/  PRMT R75, RZ, 0x7610, R41 ;  /* 0x00007610ff4b7816 */ /* 0x000fe40000000029 */
[--C-:B------:R-:W-:Y:S02]  /*05a0*/  PRMT R74, RZ, 0x5410, R42.reuse ;  /* 0x00005410ff4a7816 */ /* 0x100fe4000000002a */
[----:B------:R-:W-:Y:S02]  /*05b0*/  PRMT R77, RZ, 0x7610, R42 ;  /* 0x00007610ff4d7816 */ /* 0x000fe4000000002a */
[----:B------:R-:W-:-:S02]  /*05c0*/  PRMT R76, RZ, 0x5410, R43 ;  /* 0x00005410ff4c7816 */ /* 0x000fc4000000002b */
        /* <DEDUP_REMOVED lines=9> */
.L_x_226:
[----:B------:R-:W-:Y:S01]  /*0660*/  ISETP.NE.U32.AND P1, PT, RZ, c[0x0][0x1c0], PT ;  /* 0x00007000ff007a0c */ /* 0x000fe20003f25070 */
[----:B------:R-:W-:Y:S01]  /*0670*/  IMAD R36, R79, c[0x0][0x168], RZ ;  /* 0x00005a004f247a24 */ /* 0x000fe200078e02ff */
[----:B------:R-:W-:Y:S01]  /*0680*/  HFMA2.MMA R104, -RZ, RZ, 0, 9.5367431640625e-07 ;  /* 0x00000010ff687435 */ /* 0x000fe200000001ff */
[----:B------:R-:W-:Y:S02]  /*0690*/  ISETP.NE.U32.AND P2, PT, RZ, c[0x0][0x180], PT ;  /* 0x00006000ff007a0c */ /* 0x000fe40003f45070 */
[----:B------:R-:W-:Y:S02]  /*06a0*/  ISETP.NE.AND.EX P1, PT, RZ, c[0x0][0x1c4], PT, P1 ;  /* 0x00007100ff007a0c */ /* 0x000fe40003f25310 */
[----:B------:R-:W-:-:S02]  /*06b0*/  SHF.R.S32.HI R37, RZ, 0x1f, R36 ;  /* 0x0000001fff257819 */ /* 0x000fc40000011424 */
[----:B------:R-:W-:Y:S02]  /*06c0*/  ISETP.NE.AND.EX P2, PT, RZ, c[0x0][0x184], PT, P2 ;  /* 0x00006100ff007a0c */ /* 0x000fe40003f45320 */
[----:B------:R-:W-:-:S04]  /*06d0*/  LEA.HI R37, R37, R36, RZ, 0x3 ;  /* 0x0000002425257211 */ /* 0x000fc800078f18ff */
[----:B------:R-:W-:-:S03]  /*06e0*/  LEA.HI.SX32 R45, R37, R80, 0x1d ;  /* 0x00000050252d7211 */ /* 0x000fc600078feaff */
[----:B------:R-:W-:Y:S02]  /*06f0*/  @P1 MOV R42, 0x2 ;  /* 0x00000002002a1802 */ /* 0x000fe40000000f00 */
[C---:B------:R-:W-:Y:S02]  /*0700*/  IMAD.WIDE.U32 R36, R45.reuse, R104, c[0x0][0x170] ;  /* 0x00005c002d247625 */ /* 0x040fe400078e0068 */
[----:B------:R-:W-:Y:S02]  /*0710*/  @P2 LEA R40, P3, R45, c[0x0][0x180], 0x4 ;  /* 0x000060002d282a11 */ /* 0x000fe400078620ff */
[----:B------:R-:W-:Y:S02]  /*0720*/  @P1 IMAD.WIDE R42, R79, R42, c[0x0][0x1c0] ;  /* 0x000070004f2a1625 */ /* 0x000fe400078e022a */
[----:B------:R-:W2:Y:S04]  /*0730*/  LDG.E.128 R36, [R36.64] ;  /* 0x0000000424247981 */ /* 0x000ea8000c1e1d00 */
[----:B------:R-:W3:Y:S01]  /*0740*/  @P1 LDG.E.U16 R42, [R42.64] ;  /* 0x000000042a2a1981 */ /* 0x000ee2000c1e1500 */
[----:B------:R-:W-:-:S02]  /*0750*/  @P2 LEA.HI.X R41, R45, c[0x0][0x184], RZ, 0x4, P3 ;  /* 0x000061002d292a11 */ /* 0x000fc400018f24ff */
[----:B------:R-:W-:Y:S01]  /*0760*/  ISETP.NE.U32.AND P3, PT, RZ, c[0x0][0x180], PT ;  /* 0x00006000ff007a0c */ /* 0x000fe20003f65070 */
[----:B------:R-:W-:Y:S02]  /*0770*/  HFMA2.MMA R96, -RZ, RZ, 1.875, 0 ;  /* 0x3f800000ff607435 */ /* 0x000fe400000001ff */
[----:B------:R2:W5:Y:S01]  /*0780*/  @P2 LDG.E.128 R28, [R40.64] ;  /* 0x00000004281c2981 */ /* 0x000562000c1e1d00 */
[----:B------:R-:W-:Y:S02]  /*0790*/  ISETP.NE.AND.EX P3, PT, RZ, c[0x0][0x184], PT, P3 ;  /* 0x00006100ff007a0c */ /* 0x000fe40003f65330 */
[----:B--2---:R-:W-:Y:S02]  /*07a0*/  PRMT R41, RZ, 0x5410, R36 ;  /* 0x00005410ff297816 */ /* 0x004fe40000000024 */
[----:B---3--:R-:W-:-:S05]  /*07b0*/  @P1 PRMT R96, RZ, 0x5410, R42 ;  /* 0x00005410ff601816 */ /* 0x008fca000000002a */
[----:B------:R-:W-:-:S04]  /*07c0*/  FMUL.FTZ R46, R41, R96 ;  /* 0x00000060292e7220 */ /* 0x000fc80000410000 */
[----:B------:R-:W-:Y:S05]  /*07d0*/  @P3 BRA `(.L_x_127) ;  /* 0x0000002000003947 */ /* 0x000fea0003800000 */
[----:B------:R-:W-:Y:S05]  /*07e0*/  @P0 BRA `(.L_x_128) ;  /* 0x0000003000000947 */ /* 0x000fea0003800000 */
[----:B------:R-:W-:Y:S05]  /*07f0*/  BRA `(.L_x_129) ;  /* 0x0000004000007947 */ /* 0x000fea0003800000 */
.L_x_127:
[----:B-----5:R-:W-:-:S05]  /*0800*/  PRMT R41, RZ, 0x5410, R28 ;  /* 0x00005410ff297816 */ /* 0x020fca000000001c */
[----:B------:R-:W-:-:S05]  /*0810*/  FADD.FTZ R46, R46, R41 ;  /* 0x000000292e2e7221 */ /* 0x000fca0000010000 */
.L_x_128:
[----:B------:R-:W-:-:S04]  /*0820*/  F2FP.BF16.PACK_AB R40, RZ, R46 ;  /* 0x0000002eff28723e */ /* 0x000fc800000010ff */
[----:B------:R-:W-:Y:S02]  /*0830*/  PRMT R32, R40, 0x7610, R32 ;  /* 0x0000761028207816 */ /* 0x000fe40000000020 */
.L_x_129:
[----:B------:R-:W-:-:S05]  /*0840*/  PRMT R41, RZ, 0x7610, R36 ;  /* 0x00007610ff297816 */ /* 0x000fca0000000024 */
[----:B------:R-:W-:Y:S01]  /*0850*/  FMUL.FTZ R72, R41, R96 ;  /* 0x0000006029487220 */ /* 0x000fe20000410000 */
[----:B------:R-:W-:Y:S05]  /*0860*/  @P3 BRA `(.L_x_130) ;  /* 0x0000002000003947 */ /* 0x000fea0003800000 */
[----:B------:R-:W-:Y:S05]  /*0870*/  @P0 BRA `(.L_x_131) ;  /* 0x0000003000000947 */ /* 0x000fea0003800000 */
[----:B------:R-:W-:Y:S05]  /*0880*/  BRA `(.L_x_132) ;  /* 0x0000004000007947 */ /* 0x000fea0003800000 */
.L_x_130:
[----:B-----5:R-:W-:-:S05]  /*0890*/  PRMT R41, RZ, 0x7610, R28 ;  /* 0x00007610ff297816 */ /* 0x020fca000000001c */
[----:B------:R-:W-:-:S05]  /*08a0*/  FADD.FTZ R72, R72, R41 ;  /* 0x0000002948487221 */ /* 0x000fca0000010000 */
.L_x_131:
[----:B------:R-:W-:-:S04]  /*08b0*/  F2FP.BF16.PACK_AB R36, RZ, R72 ;  /* 0x00000048ff24723e */ /* 0x000fc800000010ff */
[----:B------:R-:W-:Y:S02]  /*08c0*/  PRMT R32, R32, 0x5410, R36 ;  /* 0x0000541020207816 */ /* 0x000fe40000000024 */
.L_x_132:
[----:B------:R-:W-:-:S05]  /*08d0*/  PRMT R47, RZ, 0x5410, R37 ;  /* 0x00005410ff2f7816 */ /* 0x000fca0000000025 */
[----:B------:R-:W-:Y:S01]  /*08e0*/  FMUL.FTZ R47, R47, R96 ;  /* 0x000000602f2f7220 */ /* 0x000fe20000410000 */
[----:B------:R-:W-:Y:S05]  /*08f0*/  @P3 BRA `(.L_x_133) ;  /* 0x0000002000003947 */ /* 0x000fea0003800000 */
[----:B------:R-:W-:Y:S05]  /*0900*/  @P0 BRA `(.L_x_134) ;  /* 0x0000003000000947 */ /* 0x000fea0003800000 */
[----:B------:R-:W-:Y:S05]  /*0910*/  BRA `(.L_x_135) ;  /* 0x0000004000007947 */ /* 0x000fea0003800000 */
.L_x_133:
[----:B-----5:R-:W-:-:S05]  /*0920*/  PRMT R36, RZ, 0x5410, R29 ;  /* 0x00005410ff247816 */ /* 0x020fca000000001d */
[----:B------:R-:W-:-:S05]  /*0930*/  FADD.FTZ R47, R47, R36 ;  /* 0x000000242f2f7221 */ /* 0x000fca0000010000 */
.L_x_134:
[----:B------:R-:W-:-:S04]  /*0940*/  F2FP.BF16.PACK_AB R36, RZ, R47 ;  /* 0x0000002fff24723e */ /* 0x000fc800000010ff */
[----:B------:R-:W-:Y:S02]  /*0950*/  PRMT R33, R36, 0x7610, R33 ;  /* 0x0000761024217816 */ /* 0x000fe40000000021 */
.L_x_135:
[----:B------:R-:W-:-:S05]  /*0960*/  PRMT R37, RZ, 0x7610, R37 ;  /* 0x00007610ff257816 */ /* 0x000fca0000000025 */
[----:B------:R-:W-:Y:S01]  /*0970*/  FMUL.FTZ R90, R37, R96 ;  /* 0x00000060255a7220 */ /* 0x000fe20000410000 */
[----:B------:R-:W-:Y:S05]  /*0980*/  @P3 BRA `(.L_x_136) ;  /* 0x0000002000003947 */ /* 0x000fea0003800000 */
[----:B------:R-:W-:Y:S05]  /*0990*/  @P0 BRA `(.L_x_137) ;  /* 0x0000003000000947 */ /* 0x000fea0003800000 */
[----:B------:R-:W-:Y:S05]  /*09a0*/  BRA `(.L_x_138) ;  /* 0x0000004000007947 */ /* 0x000fea0003800000 */
.L_x_136:
[----:B-----5:R-:W-:-:S05]  /*09b0*/  PRMT R37, RZ, 0x7610, R29 ;  /* 0x00007610ff257816 */ /* 0x020fca000000001d */
[----:B------:R-:W-:-:S05]  /*09c0*/  FADD.FTZ R90, R90, R37 ;  /* 0x000000255a5a7221 */ /* 0x000fca0000010000 */
.L_x_137:
[----:B------:R-:W-:-:S04]  /*09d0*/  F2FP.BF16.PACK_AB R36, RZ, R90 ;  /* 0x0000005aff24723e */ /* 0x000fc800000010ff */
[----:B------:R-:W-:Y:S02]  /*09e0*/  PRMT R33, R33, 0x5410, R36 ;  /* 0x0000541021217816 */ /* 0x000fe40000000024 */
.L_x_138:
[----:B------:R-:W-:-:S05]  /*09f0*/  PRMT R37, RZ, 0x5410, R38 ;  /* 0x00005410ff257816 */ /* 0x000fca0000000026 */
[----:B------:R-:W-:Y:S01]  /*0a00*/  FMUL.FTZ R88, R37, R96 ;  /* 0x0000006025587220 */ /* 0x000fe20000410000 */
[----:B------:R-:W-:Y:S05]  /*0a10*/  @P3 BRA `(.L_x_139) ;  /* 0x0000002000003947 */ /* 0x000fea0003800000 */
[----:B------:R-:W-:Y:S05]  /*0a20*/  @P0 BRA `(.L_x_140) ;  /* 0x0000003000000947 */ /* 0x000fea0003800000 */
[----:B------:R-:W-:Y:S05]  /*0a30*/  BRA `(.L_x_141) ;  /* 0x0000004000007947 */ /* 0x000fea0003800000 */
.L_x_139:
[----:B-----5:R-:W-:-:S05]  /*0a40*/  PRMT R37, RZ, 0x5410, R30 ;  /* 0x00005410ff257816 */ /* 0x020fca000000001e */
[----:B------:R-:W-:-:S05]  /*0a50*/  FADD.FTZ R88, R88, R37 ;  /* 0x0000002558587221 */ /* 0x000fca0000010000 */
.L_x_140:
[----:B------:R-:W-:-:S04]  /*0a60*/  F2FP.BF16.PACK_AB R36, RZ, R88 ;  /* 0x00000058ff24723e */ /* 0x000fc800000010ff */
[----:B------:R-:W-:Y:S02]  /*0a70*/  PRMT R34, R36, 0x7610, R34 ;  /* 0x0000761024227816 */ /* 0x000fe40000000022 */
.L_x_141:
[----:B------:R-:W-:-:S05]  /*0a80*/  PRMT R37, RZ, 0x7610, R38 ;  /* 0x00007610ff257816 */ /* 0x000fca0000000026 */
[----:B------:R-:W-:Y:S01]  /*0a90*/  FMUL.FTZ R92, R37, R96 ;  /* 0x00000060255c7220 */ /* 0x000fe20000410000 */
[----:B------:R-:W-:Y:S05]  /*0aa0*/  @P3 BRA `(.L_x_142) ;  /* 0x0000002000003947 */ /* 0x000fea0003800000 */
[----:B------:R-:W-:Y:S05]  /*0ab0*/  @P0 BRA `(.L_x_143) ;  /* 0x0000003000000947 */ /* 0x000fea0003800000 */
[----:B------:R-:W-:Y:S05]  /*0ac0*/  BRA `(.L_x_144) ;  /* 0x0000004000007947 */ /* 0x000fea0003800000 */
.L_x_142:
[----:B-----5:R-:W-:-:S05]  /*0ad0*/  PRMT R37, RZ, 0x7610, R30 ;  /* 0x00007610ff257816 */ /* 0x020fca000000001e */
[----:B------:R-:W-:-:S05]  /*0ae0*/  FADD.FTZ R92, R92, R37 ;  /* 0x000000255c5c7221 */ /* 0x000fca0000010000 */
.L_x_143:
[----:B------:R-:W-:-:S04]  /*0af0*/  F2FP.BF16.PACK_AB R36, RZ, R92 ;  /* 0x0000005cff24723e */ /* 0x000fc800000010ff */
[----:B------:R-:W-:Y:S02]  /*0b00*/  PRMT R34, R34, 0x5410, R36 ;  /* 0x0000541022227816 */ /* 0x000fe40000000024 */
.L_x_144:
[----:B------:R-:W-:-:S05]  /*0b10*/  PRMT R91, RZ, 0x5410, R39 ;  /* 0x00005410ff5b7816 */ /* 0x000fca0000000027 */
[----:B------:R-:W-:Y:S01]  /*0b20*/  FMUL.FTZ R91, R91, R96 ;  /* 0x000000605b5b7220 */ /* 0x000fe20000410000 */
[----:B------:R-:W-:Y:S05]  /*0b30*/  @P3 BRA `(.L_x_145) ;  /* 0x0000002000003947 */ /* 0x000fea0003800000 */
[----:B------:R-:W-:Y:S05]  /*0b40*/  @P0 BRA `(.L_x_146) ;  /* 0x0000003000000947 */ /* 0x000fea0003800000 */
[----:B------:R-:W-:Y:S05]  /*0b50*/  BRA `(.L_x_147) ;  /* 0x0000004000007947 */ /* 0x000fea0003800000 */
.L_x_145:
[----:B-----5:R-:W-:-:S05]  /*0b60*/  PRMT R36, RZ, 0x5410, R31 ;  /* 0x00005410ff247816 */ /* 0x020fca000000001f */
[----:B------:R-:W-:-:S05]  /*0b70*/  FADD.FTZ R91, R91, R36 ;  /* 0x000000245b5b7221 */ /* 0x000fca0000010000 */
.L_x_146:
[----:B------:R-:W-:-:S04]  /*0b80*/  F2FP.BF16.PACK_AB R36, RZ, R91 ;  /* 0x0000005bff24723e */ /* 0x000fc800000010ff */
[----:B------:R-:W-:Y:S02]  /*0b90*/  PRMT R35, R36, 0x7610, R35 ;  /* 0x0000761024237816 */ /* 0x000fe40000000023 */
.L_x_147:
[----:B------:R-:W-:-:S05]  /*0ba0*/  PRMT R39, RZ, 0x7610, R39 ;  /* 0x00007610ff277816 */ /* 0x000fca0000000027 */
[----:B------:R-:W-:Y:S01]  /*0bb0*/  FMUL.FTZ R93, R39, R96 ;  /* 0x00000060275d7220 */ /* 0x000fe20000410000 */
[----:B------:R-:W-:Y:S05]  /*0bc0*/  @P3 BRA `(.L_x_148) ;  /* 0x0000002000003947 */ /* 0x000fea0003800000 */
[----:B------:R-:W-:Y:S05]  /*0bd0*/  @P0 BRA `(.L_x_149) ;  /* 0x0000003000000947 */ /* 0x000fea0003800000 */
[----:B------:R-:W-:Y:S05]  /*0be0*/  BRA `(.L_x_150) ;  /* 0x0000004000007947 */ /* 0x000fea0003800000 */
.L_x_148:
[----:B-----5:R-:W-:-:S05]  /*0bf0*/  PRMT R36, RZ, 0x7610, R31 ;  /* 0x00007610ff247816 */ /* 0x020fca000000001f */
[----:B------:R-:W-:-:S05]  /*0c00*/  FADD.FTZ R93, R93, R36 ;  /* 0x000000245d5d7221 */ /* 0x000fca0000010000 */
.L_x_149:
[----:B------:R-:W-:-:S04]  /*0c10*/  F2FP.BF16.PACK_AB R36, RZ, R93 ;  /* 0x0000005dff24723e */ /* 0x000fc800000010ff */
[----:B------:R-:W-:Y:S02]  /*0c20*/  PRMT R35, R35, 0x5410, R36 ;  /* 0x0000541023237816 */ /* 0x000fe40000000024 */
.L_x_150:
[C---:B------:R-:W-:Y:S02]  /*0c30*/  IADD3 R44, R45.reuse, 0x20, RZ ;  /* 0x000000202d2c7810 */ /* 0x040fe40007ffe0ff */
[----:B------:R-:W-:-:S03]  /*0c40*/  @P0 LEA R42, P1, R45, c[0x0][0x188], 0x4 ;  /* 0x000062002d2a0a11 */ /* 0x000fc600078220ff */
[C---:B------:R-:W-:Y:S01]  /*0c50*/  IMAD.WIDE.U32 R36, R44.reuse, R104, c[0x0][0x170] ;  /* 0x00005c002c247625 */ /* 0x040fe200078e0068 */
[----:B------:R-:W-:Y:S02]  /*0c60*/  @P0 LEA.HI.X R43, R45, c[0x0][0x18c], RZ, 0x4, P1 ;  /* 0x000063002d2b0a11 */ /* 0x000fe400008f24ff */
[----:B------:R-:W-:-:S03]  /*0c70*/  @P2 LEA R40, P1, R44, c[0x0][0x180], 0x4 ;  /* 0x000060002c282a11 */ /* 0x000fc600078220ff */
[----:B------:R0:W-:Y:S04]  /*0c80*/  @P0 STG.E.128 [R42.64], R32 ;  /* 0x000000202a000986 */ /* 0x0001e8000c101d04 */
[----:B------:R-:W2:Y:S01]  /*0c90*/  LDG.E.128 R36, [R36.64] ;  /* 0x0000000424247981 */ /* 0x000ea2000c1e1d00 */
[----:B------:R-:W-:-:S05]  /*0ca0*/  @P2 LEA.HI.X R41, R44, c[0x0][0x184], RZ, 0x4, P1 ;  /* 0x000061002c292a11 */ /* 0x000fca00008f24ff */
[----:B-----5:R0:W5:Y:S01]  /*0cb0*/  @P2 LDG.E.128 R28, [R40.64] ;  /* 0x00000004281c2981 */ /* 0x020162000c1e1d00 */
[----:B--2---:R-:W-:-:S05]  /*0cc0*/  PRMT R95, RZ, 0x5410, R36 ;  /* 0x00005410ff5f7816 */ /* 0x004fca0000000024 */
[----:B------:R-:W-:Y:S01]  /*0cd0*/  FMUL.FTZ R95, R95, R96 ;  /* 0x000000605f5f7220 */ /* 0x000fe20000410000 */
[----:B------:R-:W-:Y:S05]  /*0ce0*/  @P3 BRA `(.L_x_151) ;  /* 0x0000002000003947 */ /* 0x000fea0003800000 */
[----:B0-----:R-:W-:Y:S05]  /*0cf0*/  @P0 BRA `(.L_x_152) ;  /* 0x0000003000000947 */ /* 0x001fea0003800000 */
[----:B------:R-:W-:Y:S05]  /*0d00*/  BRA `(.L_x_153) ;  /* 0x0000004000007947 */ /* 0x000fea0003800000 */
.L_x_151:
[----:B0----5:R-:W-:-:S05]  /*0d10*/  PRMT R40, RZ, 0x5410, R28 ;  /* 0x00005410ff287816 */ /* 0x021fca000000001c */
[----:B------:R-:W-:-:S05]  /*0d20*/  FADD.FTZ R95, R40, R95 ;  /* 0x0000005f285f7221 */ /* 0x000fca0000010000 */
.L_x_152:
[----:B------:R-:W-:-:S04]  /*0d30*/  F2FP.BF16.PACK_AB R40, RZ, R95 ;  /* 0x0000005fff28723e */ /* 0x000fc800000010ff */
[----:B------:R-:W-:Y:S02]  /*0d40*/  PRMT R32, R40, 0x7610, R32 ;  /* 0x0000761028207816 */ /* 0x000fe40000000020 */
.L_x_153:
[----:B------:R-:W-:-:S05]  /*0d50*/  PRMT R41, RZ, 0x7610, R36 ;  /* 0x00007610ff297816 */ /* 0x000fca0000000024 */
[----:B------:R-:W-:Y:S01]  /*0d60*/  FMUL.FTZ R98, R41, R96 ;  /* 0x0000006029627220 */ /* 0x000fe20000410000 */
[----:B------:R-:W-:Y:S05]  /*0d70*/  @P3 BRA `(.L_x_154) ;  /* 0x0000002000003947 */ /* 0x000fea0003800000 */
[----:B------:R-:W-:Y:S05]  /*0d80*/  @P0 BRA `(.L_x_155) ;  /* 0x0000003000000947 */ /* 0x000fea0003800000 */
[----:B------:R-:W-:Y:S05]  /*0d90*/  BRA `(.L_x_156) ;  /* 0x0000004000007947 */ /* 0x000fea0003800000 */
.L_x_154:
[----:B-----5:R-:W-:-:S05]  /*0da0*/  PRMT R41, RZ, 0x7610, R28 ;  /* 0x00007610ff297816 */ /* 0x020fca000000001c */
[----:B------:R-:W-:-:S05]  /*0db0*/  FADD.FTZ R98, R41, R98 ;  /* 0x0000006229627221 */ /* 0x000fca0000010000 */
.L_x_155:
[----:B------:R-:W-:-:S04]  /*0dc0*/  F2FP.BF16.PACK_AB R36, RZ, R98 ;  /* 0x00000062ff24723e */ /* 0x000fc800000010ff */
[----:B------:R-:W-:Y:S02]  /*0dd0*/  PRMT R32, R32, 0x5410, R36 ;  /* 0x0000541020207816 */ /* 0x000fe40000000024 */
.L_x_156:
[----:B------:R-:W-:-:S05]  /*0de0*/  PRMT R97, RZ, 0x5410, R37 ;  /* 0x00005410ff617816 */ /* 0x000fca0000000025 */
[----:B------:R-:W-:Y:S01]  /*0df0*/  FMUL.FTZ R97, R97, R96 ;  /* 0x0000006061617220 */ /* 0x000fe20000410000 */
[----:B------:R-:W-:Y:S05]  /*0e00*/  @P3 BRA `(.L_x_157) ;  /* 0x0000002000003947 */ /* 0x000fea0003800000 */
[----:B------:R-:W-:Y:S05]  /*0e10*/  @P0 BRA `(.L_x_158) ;  /* 0x0000003000000947 */ /* 0x000fea0003800000 */
[----:B------:R-:W-:Y:S05]  /*0e20*/  BRA `(.L_x_159) ;  /* 0x0000004000007947 */ /* 0x000fea0003800000 */
.L_x_157:
[----:B-----5:R-:W-:-:S05]  /*0e30*/  PRMT R36, RZ, 0x5410, R29 ;  /* 0x00005410ff247816 */ /* 0x020fca000000001d */
[----:B------:R-:W-:-:S05]  /*0e40*/  FADD.FTZ R97, R36, R97 ;  /* 0x0000006124617221 */ /* 0x000fca0000010000 */
.L_x_158:
[----:B------:R-:W-:-:S04]  /*0e50*/  F2FP.BF16.PACK_AB R36, RZ, R97 ;  /* 0x00000061ff24723e */ /* 0x000fc800000010ff */
[----:B------:R-:W-:Y:S02]  /*0e60*/  PRMT R33, R36, 0x7610, R33 ;  /* 0x0000761024217816 */ /* 0x000fe40000000021 */
.L_x_159:
[----:B------:R-:W-:-:S05]  /*0e70*/  PRMT R37, RZ, 0x7610, R37 ;  /* 0x00007610ff257816 */ /* 0x000fca0000000025 */
[----:B------:R-:W-:Y:S01]  /*0e80*/  FMUL.FTZ R100, R37, R96 ;  /* 0x0000006025647220 */ /* 0x000fe20000410000 */
[----:B------:R-:W-:Y:S05]  /*0e90*/  @P3 BRA `(.L_x_160) ;  /* 0x0000002000003947 */ /* 0x000fea0003800000 */
[----:B------:R-:W-:Y:S05]  /*0ea0*/  @P0 BRA `(.L_x_161) ;  /* 0x0000003000000947 */ /* 0x000fea0003800000 */
[----:B------:R-:W-:Y:S05]  /*0eb0*/  BRA `(.L_x_162) ;  /* 0x0000004000007947 */ /* 0x000fea0003800000 */
.L_x_160:
[----:B-----5:R-:W-:-:S05]  /*0ec0*/  PRMT R37, RZ, 0x7610, R29 ;  /* 0x00007610ff257816 */ /* 0x020fca000000001d */
[----:B------:R-:W-:-:S05]  /*0ed0*/  FADD.FTZ R100, R37, R100 ;  /* 0x0000006425647221 */ /* 0x000fca0000010000 */
.L_x_161:
[----:B------:R-:W-:-:S04]  /*0ee0*/  F2FP.BF16.PACK_AB R36, RZ, R100 ;  /* 0x00000064ff24723e */ /* 0x000fc800000010ff */
[----:B------:R-:W-:Y:S02]  /*0ef0*/  PRMT R33, R33, 0x5410, R36 ;  /* 0x0000541021217816 */ /* 0x000fe40000000024 */
.L_x_162:
[----:B------:R-:W-:-:S05]  /*0f00*/  PRMT R99, RZ, 0x5410, R38 ;  /* 0x00005410ff637816 */ /* 0x000fca0000000026 */
[----:B------:R-:W-:Y:S01]  /*0f10*/  FMUL.FTZ R99, R99, R96 ;  /* 0x0000006063637220 */ /* 0x000fe20000410000 */
[----:B------:R-:W-:Y:S05]  /*0f20*/  @P3 BRA `(.L_x_163) ;  /* 0x0000002000003947 */ /* 0x000fea0003800000 */
[----:B------:R-:W-:Y:S05]  /*0f30*/  @P0 BRA `(.L_x_164) ;  /* 0x0000003000000947 */ /* 0x000fea0003800000 */
[----:B------:R-:W-:Y:S05]  /*0f40*/  BRA `(.L_x_165) ;  /* 0x0000004000007947 */ /* 0x000fea0003800000 */
.L_x_163:
[----:B-----5:R-:W-:-:S05]  /*0f50*/  PRMT R36, RZ, 0x5410, R30 ;  /* 0x00005410ff247816 */ /* 0x020fca000000001e */
[----:B------:R-:W-:-:S05]  /*0f60*/  FADD.FTZ R99, R36, R99 ;  /* 0x0000006324637221 */ /* 0x000fca0000010000 */
.L_x_164:
[----:B------:R-:W-:-:S04]  /*0f70*/  F2FP.BF16.PACK_AB R36, RZ, R99 ;  /* 0x00000063ff24723e */ /* 0x000fc800000010ff */
[----:B------:R-:W-:Y:S02]  /*0f80*/  PRMT R34, R36, 0x7610, R34 ;  /* 0x0000761024227816 */ /* 0x000fe40000000022 */
.L_x_165:
[----:B------:R-:W-:-:S05]  /*0f90*/  PRMT R37, RZ, 0x7610, R38 ;  /* 0x00007610ff257816 */ /* 0x000fca0000000026 */
[----:B------:R-:W-:Y:S01]  /*0fa0*/  FMUL.FTZ R102, R37, R96 ;  /* 0x0000006025667220 */ /* 0x000fe20000410000 */
[----:B------:R-:W-:Y:S05]  /*0fb0*/  @P3 BRA `(.L_x_166) ;  /* 0x0000002000003947 */ /* 0x000fea0003800000 */
[----:B------:R-:W-:Y:S05]  /*0fc0*/  @P0 BRA `(.L_x_167) ;  /* 0x0000003000000947 */ /* 0x000fea0003800000 */
[----:B------:R-:W-:Y:S05]  /*0fd0*/  BRA `(.L_x_168) ;  /* 0x0000004000007947 */ /* 0x000fea0003800000 */
.L_x_166:
[----:B-----5:R-:W-:-:S05]  /*0fe0*/  PRMT R37, RZ, 0x7610, R30 ;  /* 0x00007610ff257816 */ /* 0x020fca000000001e */
[----:B------:R-:W-:-:S05]  /*0ff0*/  FADD.FTZ R102, R37, R102 ;  /* 0x0000006625667221 */ /* 0x000fca0000010000 */
.L_x_167:
[----:B------:R-:W-:-:S04]  /*1000*/  F2FP.BF16.PACK_AB R36, RZ, R102 ;  /* 0x00000066ff24723e */ /* 0x000fc800000010ff */
[----:B------:R-:W-:Y:S02]  /*1010*/  PRMT R34, R34, 0x5410, R36 ;  /* 0x0000541022227816 */ /* 0x000fe40000000024 */
.L_x_168:
[----:B------:R-:W-:-:S05]  /*1020*/  PRMT R101, RZ, 0x5410, R39 ;  /* 0x00005410ff657816 */ /* 0x000fca0000000027 */
[----:B------:R-:W-:Y:S01]  /*1030*/  FMUL.FTZ R101, R101, R96 ;  /* 0x0000006065657220 */ /* 0x000fe20000410000 */
[----:B------:R-:W-:Y:S05]  /*1040*/  @P3 BRA `(.L_x_169) ;  /* 0x0000002000003947 */ /* 0x000fea0003800000 */
[----:B------:R-:W-:Y:S05]  /*1050*/  @P0 BRA `(.L_x_170) ;  /* 0x0000003000000947 */ /* 0x000fea0003800000 */
[----:B------:R-:W-:Y:S05]  /*1060*/  BRA `(.L_x_171) ;  /* 0x0000004000007947 */ /* 0x000fea0003800000 */
.L_x_169:
[----:B-----5:R-:W-:-:S05]  /*1070*/  PRMT R36, RZ, 0x5410, R31 ;  /* 0x00005410ff247816 */ /* 0x020fca000000001f */
[----:B------:R-:W-:-:S05]  /*1080*/  FADD.FTZ R101, R36, R101 ;  /* 0x0000006524657221 */ /* 0x000fca0000010000 */
.L_x_170:
[----:B------:R-:W-:-:S04]  /*1090*/  F2FP.BF16.PACK_AB R36, RZ, R101 ;  /* 0x00000065ff24723e */ /* 0x000fc800000010ff */
[----:B------:R-:W-:Y:S02]  /*10a0*/  PRMT R35, R36, 0x7610, R35 ;  /* 0x0000761024237816 */ /* 0x000fe40000000023 */
.L_x_171:
[----:B------:R-:W-:-:S05]  /*10b0*/  PRMT R39, RZ, 0x7610, R39 ;  /* 0x00007610ff277816 */ /* 0x000fca0000000027 */
[----:B------:R-:W-:Y:S01]  /*10c0*/  FMUL.FTZ R103, R39, R96 ;  /* 0x0000006027677220 */ /* 0x000fe20000410000 */
[----:B------:R-:W-:Y:S05]  /*10d0*/  @P3 BRA `(.L_x_172) ;  /* 0x0000002000003947 */ /* 0x000fea0003800000 */
[----:B------:R-:W-:Y:S05]  /*10e0*/  @P0 BRA `(.L_x_173) ;  /* 0x0000003000000947 */ /* 0x000fea0003800000 */
[----:B------:R-:W-:Y:S05]  /*10f0*/  BRA `(.L_x_174) ;  /* 0x0000004000007947 */ /* 0x000fea0003800000 */
.L_x_172:
[----:B-----5:R-:W-:-:S05]  /*1100*/  PRMT R36, RZ, 0x7610, R31 ;  /* 0x00007610ff247816 */ /* 0x020fca000000001f */
[----:B------:R-:W-:-:S05]  /*1110*/  FADD.FTZ R103, R36, R103 ;  /* 0x0000006724677221 */ /* 0x000fca0000010000 */
.L_x_173:
[----:B------:R-:W-:-:S04]  /*1120*/  F2FP.BF16.PACK_AB R36, RZ, R103 ;  /* 0x00000067ff24723e */ /* 0x000fc800000010ff */
[----:B------:R-:W-:Y:S02]  /*1130*/  PRMT R35, R35, 0x5410, R36 ;  /* 0x0000541023237816 */ /* 0x000fe40000000024 */
.L_x_174:
[----:B------:R-:W-:Y:S02]  /*1140*/  IADD3 R73, R45, 0x40, RZ ;  /* 0x000000402d497810 */ /* 0x000fe40007ffe0ff */
        /* <DEDUP_REMOVED lines=13> */
.L_x_175:
[----:B0----5:R-:W-:-:S05]  /*1220*/  PRMT R40, RZ, 0x5410, R28 ;  /* 0x00005410ff287816 */ /* 0x021fca000000001c */
[----:B------:R-:W-:-:S05]  /*1230*/  FADD.FTZ R105, R40, R105 ;  /* 0x0000006928697221 */ /* 0x000fca0000010000 */
.L_x_176:
[----:B------:R-:W-:-:S04]  /*1240*/  F2FP.BF16.PACK_AB R40, RZ, R105 ;  /* 0x00000069ff28723e */ /* 0x000fc800000010ff */
[----:B------:R-:W-:Y:S02]  /*1250*/  PRMT R32, R40, 0x7610, R32 ;  /* 0x0000761028207816 */ /* 0x000fe40000000020 */
.L_x_177:
[----:B------:R-:W-:-:S05]  /*1260*/  PRMT R107, RZ, 0x7610, R36 ;  /* 0x00007610ff6b7816 */ /* 0x000fca0000000024 */
[----:B------:R-:W-:Y:S01]  /*1270*/  FMUL.FTZ R107, R107, R96 ;  /* 0x000000606b6b7220 */ /* 0x000fe20000410000 */
[----:B------:R-:W-:Y:S05]  /*1280*/  @P3 BRA `(.L_x_178) ;  /* 0x0000002000003947 */ /* 0x000fea0003800000 */
[----:B------:R-:W-:Y:S05]  /*1290*/  @P0 BRA `(.L_x_179) ;  /* 0x0000003000000947 */ /* 0x000fea0003800000 */
[----:B------:R-:W-:Y:S05]  /*12a0*/  BRA `(.L_x_180) ;  /* 0x0000004000007947 */ /* 0x000fea0003800000 */
.L_x_178:
[----:B-----5:R-:W-:-:S05]  /*12b0*/  PRMT R36, RZ, 0x7610, R28 ;  /* 0x00007610ff247816 */ /* 0x020fca000000001c */
[----:B------:R-:W-:-:S05]  /*12c0*/  FADD.FTZ R107, R36, R107 ;  /* 0x0000006b246b7221 */ /* 0x000fca0000010000 */
.L_x_179:
[----:B------:R-:W-:-:S04]  /*12d0*/  F2FP.BF16.PACK_AB R36, RZ, R107 ;  /* 0x0000006bff24723e */ /* 0x000fc800000010ff */
[----:B------:R-:W-:Y:S02]  /*12e0*/  PRMT R32, R32, 0x5410, R36 ;  /* 0x0000541020207816 */ /* 0x000fe40000000024 */
.L_x_180:
[----:B------:R-:W-:-:S05]  /*12f0*/  PRMT R41, RZ, 0x5410, R37 ;  /* 0x00005410ff297816 */ /* 0x000fca0000000025 */
[----:B------:R-:W-:Y:S01]  /*1300*/  FMUL.FTZ R106, R41, R96 ;  /* 0x00000060296a7220 */ /* 0x000fe20000410000 */
[----:B------:R-:W-:Y:S05]  /*1310*/  @P3 BRA `(.L_x_181) ;  /* 0x0000002000003947 */ /* 0x000fea0003800000 */
[----:B------:R-:W-:Y:S05]  /*1320*/  @P0 BRA `(.L_x_182) ;  /* 0x0000003000000947 */ /* 0x000fea0003800000 */
[----:B------:R-:W-:Y:S05]  /*1330*/  BRA `(.L_x_183) ;  /* 0x0000004000007947 */ /* 0x000fea0003800000 */
.L_x_181:
[----:B-----5:R-:W-:-:S05]  /*1340*/  PRMT R41, RZ, 0x5410, R29 ;  /* 0x00005410ff297816 */ /* 0x020fca000000001d */
[----:B------:R-:W-:-:S05]  /*1350*/  FADD.FTZ R106, R41, R106 ;  /* 0x0000006a296a7221 */ /* 0x000fca0000010000 */
.L_x_182:
[----:B------:R-:W-:-:S04]  /*1360*/  F2FP.BF16.PACK_AB R36, RZ, R106 ;  /* 0x0000006aff24723e */ /* 0x000fc800000010ff */
[----:B------:R-:W-:Y:S02]  /*1370*/  PRMT R33, R36, 0x7610, R33 ;  /* 0x0000761024217816 */ /* 0x000fe40000000021 */
.L_x_183:
[----:B------:R-:W-:-:S05]  /*1380*/  PRMT R37, RZ, 0x7610, R37 ;  /* 0x00007610ff257816 */ /* 0x000fca0000000025 */
[----:B------:R-:W-:Y:S01]  /*1390*/  FMUL.FTZ R109, R37, R96 ;  /* 0x00000060256d7220 */ /* 0x000fe20000410000 */
[----:B------:R-:W-:Y:S05]  /*13a0*/  @P3 BRA `(.L_x_184) ;  /* 0x0000002000003947 */ /* 0x000fea0003800000 */
[----:B------:R-:W-:Y:S05]  /*13b0*/  @P0 BRA `(.L_x_185) ;  /* 0x0000003000000947 */ /* 0x000fea0003800000 */
[----:B------:R-:W-:Y:S05]  /*13c0*/  BRA `(.L_x_186) ;  /* 0x0000004000007947 */ /* 0x000fea0003800000 */
.L_x_184:
[----:B-----5:R-:W-:-:S05]  /*13d0*/  PRMT R36, RZ, 0x7610, R29 ;  /* 0x00007610ff247816 */ /* 0x020fca000000001d */
[----:B------:R-:W-:-:S05]  /*13e0*/  FADD.FTZ R109, R36, R109 ;  /* 0x0000006d246d7221 */ /* 0x000fca0000010000 */
.L_x_185:
[----:B------:R-:W-:-:S04]  /*13f0*/  F2FP.BF16.PACK_AB R36, RZ, R109 ;  /* 0x0000006dff24723e */ /* 0x000fc800000010ff */
[----:B------:R-:W-:Y:S02]  /*1400*/  PRMT R33, R33, 0x5410, R36 ;  /* 0x0000541021217816 */ /* 0x000fe40000000024 */
.L_x_186:
[----:B------:R-:W-:-:S05]  /*1410*/  PRMT R37, RZ, 0x5410, R38 ;  /* 0x00005410ff257816 */ /* 0x000fca0000000026 */
[----:B------:R-:W-:Y:S01]  /*1420*/  FMUL.FTZ R108, R37, R96 ;  /* 0x00000060256c7220 */ /* 0x000fe20000410000 */
[----:B------:R-:W-:Y:S05]  /*1430*/  @P3 BRA `(.L_x_187) ;  /* 0x0000002000003947 */ /* 0x000fea0003800000 */
[----:B------:R-:W-:Y:S05]  /*1440*/  @P0 BRA `(.L_x_188) ;  /* 0x0000003000000947 */ /* 0x000fea0003800000 */
[----:B------:R-:W-:Y:S05]  /*1450*/  BRA `(.L_x_189) ;  /* 0x0000004000007947 */ /* 0x000fea0003800000 */
.L_x_187:
[----:B-----5:R-:W-:-:S05]  /*1460*/  PRMT R37, RZ, 0x5410, R30 ;  /* 0x00005410ff257816 */ /* 0x020fca000000001e */
[----:B------:R-:W-:-:S05]  /*1470*/  FADD.FTZ R108, R37, R108 ;  /* 0x0000006c256c7221 */ /* 0x000fca0000010000 */
.L_x_188:
[----:B------:R-:W-:-:S04]  /*1480*/  F2FP.BF16.PACK_AB R36, RZ, R108 ;  /* 0x0000006cff24723e */ /* 0x000fc800000010ff */
[----:B------:R-:W-:Y:S02]  /*1490*/  PRMT R34, R36, 0x7610, R34 ;  /* 0x0000761024227816 */ /* 0x000fe40000000022 */
.L_x_189:
[----:B------:R-:W-:-:S05]  /*14a0*/  PRMT R111, RZ, 0x7610, R38 ;  /* 0x00007610ff6f7816 */ /* 0x000fca0000000026 */
[----:B------:R-:W-:Y:S01]  /*14b0*/  FMUL.FTZ R111, R111, R96 ;  /* 0x000000606f6f7220 */ /* 0x000fe20000410000 */
[----:B------:R-:W-:Y:S05]  /*14c0*/  @P3 BRA `(.L_x_190) ;  /* 0x0000002000003947 */ /* 0x000fea0003800000 */
[----:B------:R-:W-:Y:S05]  /*14d0*/  @P0 BRA `(.L_x_191) ;  /* 0x0000003000000947 */ /* 0x000fea0003800000 */
[----:B------:R-:W-:Y:S05]  /*14e0*/  BRA `(.L_x_192) ;  /* 0x0000004000007947 */ /* 0x000fea0003800000 */
.L_x_190:
[----:B-----5:R-:W-:-:S05]  /*14f0*/  PRMT R36, RZ, 0x7610, R30 ;  /* 0x00007610ff247816 */ /* 0x020fca000000001e */
[----:B------:R-:W-:-:S05]  /*1500*/  FADD.FTZ R111, R36, R111 ;  /* 0x0000006f246f7221 */ /* 0x000fca0000010000 */
.L_x_191:
[----:B------:R-:W-:-:S04]  /*1510*/  F2FP.BF16.PACK_AB R36, RZ, R111 ;  /* 0x0000006fff24723e */ /* 0x000fc800000010ff */
[----:B------:R-:W-:Y:S02]  /*1520*/  PRMT R34, R34, 0x5410, R36 ;  /* 0x0000541022227816 */ /* 0x000fe40000000024 */
.L_x_192:
[----:B------:R-:W-:-:S05]  /*1530*/  PRMT R37, RZ, 0x5410, R39 ;  /* 0x00005410ff257816 */ /* 0x000fca0000000027 */
[----:B------:R-:W-:Y:S01]  /*1540*/  FMUL.FTZ R110, R37, R96 ;  /* 0x00000060256e7220 */ /* 0x000fe20000410000 */
[----:B------:R-:W-:Y:S05]  /*1550*/  @P3 BRA `(.L_x_193) ;  /* 0x0000002000003947 */ /* 0x000fea0003800000 */
[----:B------:R-:W-:Y:S05]  /*1560*/  @P0 BRA `(.L_x_194) ;  /* 0x0000003000000947 */ /* 0x000fea0003800000 */
[----:B------:R-:W-:Y:S05]  /*1570*/  BRA `(.L_x_195) ;  /* 0x0000004000007947 */ /* 0x000fea0003800000 */
.L_x_193:
[----:B-----5:R-:W-:-:S05]  /*1580*/  PRMT R37, RZ, 0x5410, R31 ;  /* 0x00005410ff257816 */ /* 0x020fca000000001f */
[----:B------:R-:W-:-:S05]  /*1590*/  FADD.FTZ R110, R37, R110 ;  /* 0x0000006e256e7221 */ /* 0x000fca0000010000 */
.L_x_194:
[----:B------:R-:W-:-:S04]  /*15a0*/  F2FP.BF16.PACK_AB R36, RZ, R110 ;  /* 0x0000006eff24723e */ /* 0x000fc800000010ff */
[----:B------:R-:W-:Y:S02]  /*15b0*/  PRMT R35, R36, 0x7610, R35 ;  /* 0x0000761024237816 */ /* 0x000fe40000000023 */
.L_x_195:
[----:B------:R-:W-:-:S05]  /*15c0*/  PRMT R39, RZ, 0x7610, R39 ;  /* 0x00007610ff277816 */ /* 0x000fca0000000027 */
[----:B------:R-:W-:Y:S01]  /*15d0*/  FMUL.FTZ R112, R39, R96 ;  /* 0x0000006027707220 */ /* 0x000fe20000410000 */
[----:B------:R-:W-:Y:S05]  /*15e0*/  @P3 BRA `(.L_x_196) ;  /* 0x0000002000003947 */ /* 0x000fea0003800000 */
[----:B------:R-:W-:Y:S05]  /*15f0*/  @P0 BRA `(.L_x_197) ;  /* 0x0000003000000947 */ /* 0x000fea0003800000 */
[----:B------:R-:W-:Y:S05]  /*1600*/  BRA `(.L_x_198) ;  /* 0x0000004000007947 */ /* 0x000fea0003800000 */
.L_x_196:
[----:B-----5:R-:W-:-:S05]  /*1610*/  PRMT R37, RZ, 0x7610, R31 ;  /* 0x00007610ff257816 */ /* 0x020fca000000001f */
[----:B------:R-:W-:-:S05]  /*1620*/  FADD.FTZ R112, R37, R112 ;  /* 0x0000007025707221 */ /* 0x000fca0000010000 */
.L_x_197:
[----:B------:R-:W-:-:S04]  /*1630*/  F2FP.BF16.PACK_AB R36, RZ, R112 ;  /* 0x00000070ff24723e */ /* 0x000fc800000010ff */
[----:B------:R-:W-:Y:S02]  /*1640*/  PRMT R35, R35, 0x5410, R36 ;  /* 0x0000541023237816 */ /* 0x000fe40000000024 */
.L_x_198:
        /* <DEDUP_REMOVED lines=8> */
[----:B-----5:R2:W5:Y:S02]  /*16d0*/  @P2 LDG.E.128 R28, [R40.64] ;  /* 0x00000004281c2981 */ /* 0x020564000c1e1d00 */
[----:B--2---:R-:W-:-:S05]  /*16e0*/  PRMT R41, RZ, 0x5410, R36 ;  /* 0x00005410ff297816 */ /* 0x004fca0000000024 */
[----:B------:R-:W-:Y:S01]  /*16f0*/  FMUL.FTZ R104, R41, R96 ;  /* 0x0000006029687220 */ /* 0x000fe20000410000 */
[----:B------:R-:W-:Y:S05]  /*1700*/  @P3 BRA `(.L_x_199) ;  /* 0x0000002000003947 */ /* 0x000fea0003800000 */
[----:B0-----:R-:W-:Y:S05]  /*1710*/  @P0 BRA `(.L_x_200) ;  /* 0x0000003000000947 */ /* 0x001fea0003800000 */
[----:B------:R-:W-:Y:S05]  /*1720*/  BRA `(.L_x_201) ;  /* 0x0000004000007947 */ /* 0x000fea0003800000 */
.L_x_199:
[----:B0----5:R-:W-:-:S05]  /*1730*/  PRMT R41, RZ, 0x5410, R28 ;  /* 0x00005410ff297816 */ /* 0x021fca000000001c */
[----:B------:R-:W-:-:S05]  /*1740*/  FADD.FTZ R104, R41, R104 ;  /* 0x0000006829687221 */ /* 0x000fca0000010000 */
.L_x_200:
[----:B------:R-:W-:-:S04]  /*1750*/  F2FP.BF16.PACK_AB R40, RZ, R104 ;  /* 0x00000068ff28723e */ /* 0x000fc800000010ff */
[----:B------:R-:W-:Y:S02]  /*1760*/  PRMT R32, R40, 0x7610, R32 ;  /* 0x0000761028207816 */ /* 0x000fe40000000020 */
.L_x_201:
[----:B------:R-:W-:-:S05]  /*1770*/  PRMT R41, RZ, 0x7610, R36 ;  /* 0x00007610ff297816 */ /* 0x000fca0000000024 */
[----:B------:R-:W-:Y:S01]  /*1780*/  FMUL.FTZ R41, R41, R96 ;  /* 0x0000006029297220 */ /* 0x000fe20000410000 */
[----:B------:R-:W-:Y:S05]  /*1790*/  @P3 BRA `(.L_x_202) ;  /* 0x0000002000003947 */ /* 0x000fea0003800000 */
[----:B------:R-:W-:Y:S05]  /*17a0*/  @P0 BRA `(.L_x_203) ;  /* 0x0000003000000947 */ /* 0x000fea0003800000 */
[----:B------:R-:W-:Y:S05]  /*17b0*/  BRA `(.L_x_204) ;  /* 0x0000004000007947 */ /* 0x000fea0003800000 */
.L_x_202:
[----:B-----5:R-:W-:-:S05]  /*17c0*/  PRMT R36, RZ, 0x7610, R28 ;  /* 0x00007610ff247816 */ /* 0x020fca000000001c */
[----:B------:R-:W-:-:S05]  /*17d0*/  FADD.FTZ R41, R36, R41 ;  /* 0x0000002924297221 */ /* 0x000fca0000010000 */
.L_x_203:
[----:B------:R-:W-:-:S04]  /*17e0*/  F2FP.BF16.PACK_AB R36, RZ, R41 ;  /* 0x00000029ff24723e */ /* 0x000fc800000010ff */
[----:B------:R-:W-:Y:S02]  /*17f0*/  PRMT R32, R32, 0x5410, R36 ;  /* 0x0000541020207816 */ /* 0x000fe40000000024 */
.L_x_204:
[----:B------:R-:W-:-:S05]  /*1800*/  PRMT R43, RZ, 0x5410, R37 ;  /* 0x00005410ff2b7816 */ /* 0x000fca0000000025 */
[----:B------:R-:W-:Y:S01]  /*1810*/  FMUL.FTZ R40, R43, R96 ;  /* 0x000000602b287220 */ /* 0x000fe20000410000 */
[----:B------:R-:W-:Y:S05]  /*1820*/  @P3 BRA `(.L_x_205) ;  /* 0x0000002000003947 */ /* 0x000fea0003800000 */
[----:B------:R-:W-:Y:S05]  /*1830*/  @P0 BRA `(.L_x_206) ;  /* 0x0000003000000947 */ /* 0x000fea0003800000 */
[----:B------:R-:W-:Y:S05]  /*1840*/  BRA `(.L_x_207) ;  /* 0x0000004000007947 */ /* 0x000fea0003800000 */
.L_x_205:
[----:B-----5:R-:W-:-:S05]  /*1850*/  PRMT R43, RZ, 0x5410, R29 ;  /* 0x00005410ff2b7816 */ /* 0x020fca000000001d */
[----:B------:R-:W-:-:S05]  /*1860*/  FADD.FTZ R40, R43, R40 ;  /* 0x000000282b287221 */ /* 0x000fca0000010000 */
.L_x_206:
[----:B------:R-:W-:-:S04]  /*1870*/  F2FP.BF16.PACK_AB R36, RZ, R40 ;  /* 0x00000028ff24723e */ /* 0x000fc800000010ff */
[----:B------:R-:W-:Y:S02]  /*1880*/  PRMT R33, R36, 0x7610, R33 ;  /* 0x0000761024217816 */ /* 0x000fe40000000021 */
.L_x_207:
[----:B------:R-:W-:-:S05]  /*1890*/  PRMT R37, RZ, 0x7610, R37 ;  /* 0x00007610ff257816 */ /* 0x000fca0000000025 */
[----:B------:R-:W-:Y:S01]  /*18a0*/  FMUL.FTZ R43, R37, R96 ;  /* 0x00000060252b7220 */ /* 0x000fe20000410000 */
[----:B------:R-:W-:Y:S05]  /*18b0*/  @P3 BRA `(.L_x_208) ;  /* 0x0000002000003947 */ /* 0x000fea0003800000 */
[----:B------:R-:W-:Y:S05]  /*18c0*/  @P0 BRA `(.L_x_209) ;  /* 0x0000003000000947 */ /* 0x000fea0003800000 */
[----:B------:R-:W-:Y:S05]  /*18d0*/  BRA `(.L_x_210) ;  /* 0x0000004000007947 */ /* 0x000fea0003800000 */
.L_x_208:
[----:B-----5:R-:W-:-:S05]  /*18e0*/  PRMT R36, RZ, 0x7610, R29 ;  /* 0x00007610ff247816 */ /* 0x020fca000000001d */
[----:B------:R-:W-:-:S05]  /*18f0*/  FADD.FTZ R43, R36, R43 ;  /* 0x0000002b242b7221 */ /* 0x000fca0000010000 */
.L_x_209:
[----:B------:R-:W-:-:S04]  /*1900*/  F2FP.BF16.PACK_AB R36, RZ, R43 ;  /* 0x0000002bff24723e */ /* 0x000fc800000010ff */
[----:B------:R-:W-:Y:S02]  /*1910*/  PRMT R33, R33, 0x5410, R36 ;  /* 0x0000541021217816 */ /* 0x000fe40000000024 */
.L_x_210:
[----:B------:R-:W-:-:S05]  /*1920*/  PRMT R37, RZ, 0x5410, R38 ;  /* 0x00005410ff257816 */ /* 0x000fca0000000026 */
[----:B------:R-:W-:Y:S01]  /*1930*/  FMUL.FTZ R42, R37, R96 ;  /* 0x00000060252a7220 */ /* 0x000fe20000410000 */
[----:B------:R-:W-:Y:S05]  /*1940*/  @P3 BRA `(.L_x_211) ;  /* 0x0000002000003947 */ /* 0x000fea0003800000 */
[----:B------:R-:W-:Y:S05]  /*1950*/  @P0 BRA `(.L_x_212) ;  /* 0x0000003000000947 */ /* 0x000fea0003800000 */
[----:B------:R-:W-:Y:S05]  /*1960*/  BRA `(.L_x_213) ;  /* 0x0000004000007947 */ /* 0x000fea0003800000 */
.L_x_211:
[----:B-----5:R-:W-:-:S05]  /*1970*/  PRMT R37, RZ, 0x5410, R30 ;  /* 0x00005410ff257816 */ /* 0x020fca000000001e */
[----:B------:R-:W-:-:S05]  /*1980*/  FADD.FTZ R42, R37, R42 ;  /* 0x0000002a252a7221 */ /* 0x000fca0000010000 */
.L_x_212:
[----:B------:R-:W-:-:S04]  /*1990*/  F2FP.BF16.PACK_AB R36, RZ, R42 ;  /* 0x0000002aff24723e */ /* 0x000fc800000010ff */
[----:B------:R-:W-:Y:S02]  /*19a0*/  PRMT R34, R36, 0x7610, R34 ;  /* 0x0000761024227816 */ /* 0x000fe40000000022 */
.L_x_213:
[----:B------:R-:W-:-:S05]  /*19b0*/  PRMT R37, RZ, 0x7610, R38 ;  /* 0x00007610ff257816 */ /* 0x000fca0000000026 */
[----:B------:R-:W-:Y:S01]  /*19c0*/  FMUL.FTZ R114, R37, R96 ;  /* 0x0000006025727220 */ /* 0x000fe20000410000 */
[----:B------:R-:W-:Y:S05]  /*19d0*/  @P3 BRA `(.L_x_214) ;  /* 0x0000002000003947 */ /* 0x000fea0003800000 */
[----:B------:R-:W-:Y:S05]  /*19e0*/  @P0 BRA `(.L_x_215) ;  /* 0x0000003000000947 */ /* 0x000fea0003800000 */
[----:B------:R-:W-:Y:S05]  /*19f0*/  BRA `(.L_x_216) ;  /* 0x0000004000007947 */ /* 0x000fea0003800000 */
.L_x_214:
[----:B-----5:R-:W-:-:S05]  /*1a00*/  PRMT R37, RZ, 0x7610, R30 ;  /* 0x00007610ff257816 */ /* 0x020fca000000001e */
[----:B------:R-:W-:-:S05]  /*1a10*/  FADD.FTZ R114, R37, R114 ;  /* 0x0000007225727221 */ /* 0x000fca0000010000 */
.L_x_215:
[----:B------:R-:W-:-:S04]  /*1a20*/  F2FP.BF16.PACK_AB R36, RZ, R114 ;  /* 0x00000072ff24723e */ /* 0x000fc800000010ff */
[----:B------:R-:W-:Y:S02]  /*1a30*/  PRMT R34, R34, 0x5410, R36 ;  /* 0x0000541022227816 */ /* 0x000fe40000000024 */
.L_x_216:
[----:B------:R-:W-:-:S05]  /*1a40*/  PRMT R113, RZ, 0x5410, R39 ;  /* 0x00005410ff717816 */ /* 0x000fca0000000027 */
[----:B------:R-:W-:Y:S01]  /*1a50*/  FMUL.FTZ R113, R113, R96 ;  /* 0x0000006071717220 */ /* 0x000fe20000410000 */
[----:B------:R-:W-:Y:S05]  /*1a60*/  @P3 BRA `(.L_x_217) ;  /* 0x0000002000003947 */ /* 0x000fea0003800000 */
[----:B------:R-:W-:Y:S05]  /*1a70*/  @P0 BRA `(.L_x_218) ;  /* 0x0000003000000947 */ /* 0x000fea0003800000 */
[----:B------:R-:W-:Y:S05]  /*1a80*/  BRA `(.L_x_219) ;  /* 0x0000004000007947 */ /* 0x000fea0003800000 */
.L_x_217:
[----:B-----5:R-:W-:-:S05]  /*1a90*/  PRMT R36, RZ, 0x5410, R31 ;  /* 0x00005410ff247816 */ /* 0x020fca000000001f */
[----:B------:R-:W-:-:S05]  /*1aa0*/  FADD.FTZ R113, R36, R113 ;  /* 0x0000007124717221 */ /* 0x000fca0000010000 */
.L_x_218:
[----:B------:R-:W-:-:S04]  /*1ab0*/  F2FP.BF16.PACK_AB R36, RZ, R113 ;  /* 0x00000071ff24723e */ /* 0x000fc800000010ff */
[----:B------:R-:W-:Y:S02]  /*1ac0*/  PRMT R35, R36, 0x7610, R35 ;  /* 0x0000761024237816 */ /* 0x000fe40000000023 */
.L_x_219:
[----:B------:R-:W-:-:S05]  /*1ad0*/  PRMT R39, RZ, 0x7610, R39 ;  /* 0x00007610ff277816 */ /* 0x000fca0000000027 */
[----:B------:R-:W-:Y:S01]  /*1ae0*/  FMUL.FTZ R115, R39, R96 ;  /* 0x0000006027737220 */ /* 0x000fe20000410000 */
[----:B------:R-:W-:Y:S05]  /*1af0*/  @P3 BRA `(.L_x_220) ;  /* 0x0000002000003947 */ /* 0x000fea0003800000 */
[----:B------:R-:W-:Y:S05]  /*1b00*/  @P0 BRA `(.L_x_221) ;  /* 0x0000003000000947 */ /* 0x000fea0003800000 */
[----:B------:R-:W-:Y:S05]  /*1b10*/  BRA `(.L_x_222) ;  /* 0x0000004000007947 */ /* 0x000fea0003800000 */
.L_x_220:
[----:B-----5:R-:W-:-:S05]  /*1b20*/  PRMT R36, RZ, 0x7610, R31 ;  /* 0x00007610ff247816 */ /* 0x020fca000000001f */
[----:B------:R-:W-:-:S05]  /*1b30*/  FADD.FTZ R115, R36, R115 ;  /* 0x0000007324737221 */ /* 0x000fca0000010000 */
.L_x_221:
[----:B------:R-:W-:-:S04]  /*1b40*/  F2FP.BF16.PACK_AB R36, RZ, R115 ;  /* 0x00000073ff24723e */ /* 0x000fc800000010ff */
[----:B------:R-:W-:Y:S02]  /*1b50*/  PRMT R35, R35, 0x5410, R36 ;  /* 0x0000541023237816 */ /* 0x000fe40000000024 */
.L_x_222:
[----:B------:R-:W-:Y:S01]  /*1b60*/  FADD.FTZ R37, RZ, R46 ;  /* 0x0000002eff257221 */ /* 0x000fe20000010000 */
[----:B------:R-:W-:-:S03]  /*1b70*/  ISETP.NE.AND P2, PT, R80, RZ, PT ;  /* 0x000000ff5000720c */ /* 0x000fc60003f45270 */
[----:B------:R-:W-:-:S04]  /*1b80*/  FADD.FTZ R36, R37, R72 ;  /* 0x0000004825247221 */ /* 0x000fc80000010000 */
        /* <DEDUP_REMOVED lines=19> */
[----:B------:R-:W-:Y:S01]  /*1cc0*/  FADD.FTZ R37, R36, R111 ;  /* 0x0000006f24257221 */ /* 0x000fe20000010000 */
[----:B------:R-:W-:-:S03]  /*1cd0*/  @P0 LEA R36, P1, R94, c[0x0][0x188], 0x4 ;  /* 0x000062005e240a11 */ /* 0x000fc600078220ff */
[----:B------:R-:W-:-:S04]  /*1ce0*/  FADD.FTZ R37, R37, R110 ;  /* 0x0000006e25257221 */ /* 0x000fc80000010000 */
[----:B------:R-:W-:-:S04]  /*1cf0*/  FADD.FTZ R37, R37, R112 ;  /* 0x0000007025257221 */ /* 0x000fc80000010000 */
[----:B------:R-:W-:Y:S01]  /*1d00*/  FADD.FTZ R38, R37, R104 ;  /* 0x0000006825267221 */ /* 0x000fe20000010000 */
[----:B------:R-:W-:-:S03]  /*1d10*/  @P0 LEA.HI.X R37, R94, c[0x0][0x18c], RZ, 0x4, P1 ;  /* 0x000063005e250a11 */ /* 0x000fc600008f24ff */
[----:B------:R-:W-:Y:S02]  /*1d20*/  FADD.FTZ R39, R38, R41 ;  /* 0x0000002926277221 */ /* 0x000fe40000010000 */
[----:B------:R0:W-:Y:S02]  /*1d30*/  @P0 STG.E.128 [R36.64], R32 ;  /* 0x0000002024000986 */ /* 0x0001e4000c101d04 */
[----:B------:R-:W-:-:S04]  /*1d40*/  FADD.FTZ R38, R39, R40 ;  /* 0x0000002827267221 */ /* 0x000fc80000010000 */
[----:B------:R-:W-:-:S04]  /*1d50*/  FADD.FTZ R39, R38, R43 ;  /* 0x0000002b26277221 */ /* 0x000fc80000010000 */
[----:B------:R-:W-:-:S04]  /*1d60*/  FADD.FTZ R39, R39, R42 ;  /* 0x0000002a27277221 */ /* 0x000fc80000010000 */
[----:B------:R-:W-:-:S04]  /*1d70*/  FADD.FTZ R38, R39, R114 ;  /* 0x0000007227267221 */ /* 0x000fc80000010000 */
[----:B------:R-:W-:-:S04]  /*1d80*/  FADD.FTZ R38, R38, R113 ;  /* 0x0000007126267221 */ /* 0x000fc80000010000 */
[----:B------:R-:W-:Y:S01]  /*1d90*/  FADD.FTZ R117, R38, R115 ;  /* 0x0000007326757221 */ /* 0x000fe20000010000 */
[----:B------:R-:W-:Y:S05]  /*1da0*/  BRA.DIV ~URZ, `(.L_x_223) ;  /* 0x00000e427f007947 */ /* 0x000fea000b800000 */
[----:B0-----:R0:W1:Y:S02]  /*1db0*/  SHFL.BFLY PT, R38, R117, 0x1, 0x1f ;  /* 0x0c201f0075267f89 */ /* 0x00106400000e0000 */
.L_x_227:
[----:B01----:R-:W-:Y:S01]  /*1dc0*/  FADD.FTZ R117, R117, R38 ;  /* 0x0000002675757221 */ /* 0x003fe20000010000 */
[----:B------:R-:W-:Y:S05]  /*1dd0*/  BRA.DIV ~URZ, `(.L_x_224) ;  /* 0x00000e727f007947 */ /* 0x000fea000b800000 */
[----:B------:R-:W0:Y:S02]  /*1de0*/  SHFL.BFLY PT, R36, R117, 0x2, 0x1f ;  /* 0x0c401f0075247f89 */ /* 0x000e2400000e0000 */
[----:B0-----:R-:W-:-:S05]  /*1df0*/  FADD.FTZ R36, R117, R36 ;  /* 0x0000002475247221 */ /* 0x001fca0000010000 */
[----:B------:R-:W0:Y:S02]  /*1e00*/  SHFL.BFLY PT, R37, R36, 0x4, 0x1f ;  /* 0x0c801f0024257f89 */ /* 0x000e2400000e0000 */
[----:B0-----:R-:W-:-:S05]  /*1e10*/  FADD.FTZ R37, R36, R37 ;  /* 0x0000002524257221 */ /* 0x001fca0000010000 */
[----:B------:R-:W0:Y:S02]  /*1e20*/  SHFL.BFLY PT, R38, R37, 0x8, 0x1f ;  /* 0x0d001f0025267f89 */ /* 0x000e2400000e0000 */
[----:B0-----:R-:W-:-:S05]  /*1e30*/  FADD.FTZ R38, R37, R38 ;  /* 0x0000002625267221 */ /* 0x001fca0000010000 */
[----:B------:R-:W0:Y:S02]  /*1e40*/  SHFL.BFLY PT, R39, R38, 0x10, 0x1f ;  /* 0x0e001f0026277f89 */ /* 0x000e2400000e0000 */
[----:B0-----:R-:W-:-:S04]  /*1e50*/  FADD.FTZ R39, R38, R39 ;  /* 0x0000002726277221 */ /* 0x001fc80000010000 */
[----:B------:R-:W-:-:S04]  /*1e60*/  FMUL.FTZ R119, R39, c[0x0][0x1e0] ;  /* 0x0000780027777a20 */ /* 0x000fc80000410000 */
[C---:B------:R-:W-:Y:S02]  /*1e70*/  FADD.FTZ R39, -R119.reuse, R46 ;  /* 0x0000002e77277221 */ /* 0x040fe40000010100 */
[----:B------:R-:W-:Y:S02]  /*1e80*/  FADD.FTZ R96, -R119, R72 ;  /* 0x0000004877607221 */ /* 0x000fe40000010100 */
[----:B------:R-:W-:Y:S02]  /*1e90*/  FFMA.FTZ R39, R39, R39, RZ ;  /* 0x0000002727277223 */ /* 0x000fe400000100ff */
[----:B------:R-:W-:Y:S02]  /*1ea0*/  FADD.FTZ R36, -R119, R47 ;  /* 0x0000002f77247221 */ /* 0x000fe40000010100 */
[----:B------:R-:W-:-:S04]  /*1eb0*/  FFMA.FTZ R39, R96, R96, R39 ;  /* 0x0000006060277223 */ /* 0x000fc80000010027 */
[----:B------:R-:W-:Y:S02]  /*1ec0*/  FFMA.FTZ R39, R36, R36, R39 ;  /* 0x0000002424277223 */ /* 0x000fe40000010027 */
[----:B------:R-:W-:-:S04]  /*1ed0*/  FADD.FTZ R36, -R119, R90 ;  /* 0x0000005a77247221 */ /* 0x000fc80000010100 */
        /* <DEDUP_REMOVED lines=56> */
[----:B------:R-:W-:-:S05]  /*2260*/  FFMA.FTZ R39, R36, R36, R39 ;  /* 0x0000002424277223 */ /* 0x000fca0000010027 */
        /* <DEDUP_REMOVED lines=9> */
.L_x_228:
[----:B01----:R-:W-:Y:S01]  /*2300*/  FADD.FTZ R117, R38, R117 ;  /* 0x0000007526757221 */ /* 0x003fe20000010000 */
[----:B------:R-:W-:Y:S01]  /*2310*/  ISETP.NE.AND P1, PT, RZ, UR6, PT ;  /* 0x00000006ff007c0c */ /* 0x000fe2000bf25270 */
[C---:B------:R-:W-:Y:S01]  /*2320*/  FMUL.FTZ R36, R119.reuse, R119 ;  /* 0x0000007777247220 */ /* 0x040fe20000410000 */
[----:B------:R-:W-:Y:S01]  /*2330*/  MOV R38, c[0x0][0x1e0] ;  /* 0x0000780000267a02 */ /* 0x000fe20000000f00 */
[----:B------:R-:W-:Y:S01]  /*2340*/  HFMA2.MMA R96, -RZ, RZ, 0, 2.384185791015625e-07 ;  /* 0x00000004ff607435 */ /* 0x000fe200000001ff */
[----:B------:R-:W-:Y:S02]  /*2350*/  FSEL R116, R119, RZ, !P1 ;  /* 0x000000ff77747208 */ /* 0x000fe40004800000 */
[----:B------:R-:W-:Y:S01]  /*2360*/  FSEL R37, R36, RZ, P1 ;  /* 0x000000ff24257208 */ /* 0x000fe20000800000 */
[----:B------:R-:W-:Y:S02]  /*2370*/  FFMA.FTZ R36, R117, R38, c[0x0][0x228] ;  /* 0x00008a0075247623 */ /* 0x000fe40000010026 */
[----:B------:R-:W-:-:S02]  /*2380*/  FADD.FTZ R91, -R116, R91 ;  /* 0x0000005b745b7221 */ /* 0x000fc40000010100 */
[----:B------:R-:W-:Y:S02]  /*2390*/  FADD.FTZ R117, R36, R37 ;  /* 0x0000002524757221 */ /* 0x000fe40000010000 */
[----:B------:R-:W-:-:S04]  /*23a0*/  @!P2 IMAD.WIDE R38, R79, R96, c[0x0][0x1a0] ;  /* 0x000068004f26a625 */ /* 0x000fc800078e0260 */
[----:B------:R-:W0:Y:S01]  /*23b0*/  MUFU.RSQ R117, R117 ;  /* 0x0000007500757308 */ /* 0x000e220000001400 */
[----:B------:R1:W-:Y:S01]  /*23c0*/  @!P2 STG.E [R38.64], R119 ;  /* 0x000000772600a986 */ /* 0x0003e2000c101904 */
[C---:B------:R-:W-:Y:S02]  /*23d0*/  FADD.FTZ R46, -R116.reuse, R46 ;  /* 0x0000002e742e7221 */ /* 0x040fe40000010100 */
[C---:B------:R-:W-:Y:S02]  /*23e0*/  FADD.FTZ R72, -R116.reuse, R72 ;  /* 0x0000004874487221 */ /* 0x040fe40000010100 */
[C---:B------:R-:W-:Y:S02]  /*23f0*/  FADD.FTZ R118, -R116.reuse, R47 ;  /* 0x0000002f74767221 */ /* 0x040fe40000010100 */
[C---:B------:R-:W-:Y:S02]  /*2400*/  FADD.FTZ R90, -R116.reuse, R90 ;  /* 0x0000005a745a7221 */ /* 0x040fe40000010100 */
[----:B------:R-:W-:-:S02]  /*2410*/  FADD.FTZ R120, -R116, R88 ;  /* 0x0000005874787221 */ /* 0x000fc40000010100 */
[C---:B------:R-:W-:Y:S02]  /*2420*/  FADD.FTZ R122, -R116.reuse, R92 ;  /* 0x0000005c747a7221 */ /* 0x040fe40000010100 */
[----:B-1----:R-:W-:Y:S02]  /*2430*/  FADD.FTZ R38, -R116, R93 ;  /* 0x0000005d74267221 */ /* 0x002fe40000010100 */
[C---:B0-----:R-:W-:Y:S02]  /*2440*/  FMUL.FTZ R91, R117.reuse, R91 ;  /* 0x0000005b755b7220 */ /* 0x041fe40000410000 */
[----:B------:R-:W-:Y:S02]  /*2450*/  FMUL.FTZ R38, R117, R38 ;  /* 0x0000002675267220 */ /* 0x000fe40000410000 */
[----:B------:R-:W-:-:S04]  /*2460*/  @!P2 IMAD.WIDE R36, R79, R96, c[0x0][0x1a8] ;  /* 0x00006a004f24a625 */ /* 0x000fc800078e0260 */
[----:B------:R-:W-:Y:S01]  /*2470*/  FADD.FTZ R93, -R116, R40 ;  /* 0x00000028745d7221 */ /* 0x000fe20000010100 */
[----:B------:R0:W-:Y:S01]  /*2480*/  @!P2 STG.E [R36.64], R117 ;  /* 0x000000752400a986 */ /* 0x0001e2000c101904 */
[C---:B------:R-:W-:Y:S02]  /*2490*/  FMUL.FTZ R46, R117.reuse, R46 ;  /* 0x0000002e752e7220 */ /* 0x040fe40000410000 */
[----:B------:R-:W-:Y:S02]  /*24a0*/  FMUL.FTZ R72, R117, R72 ;  /* 0x0000004875487220 */ /* 0x000fe40000410000 */
[----:B------:R-:W-:Y:S02]  /*24b0*/  FFMA.FTZ R39, R58, R91, R7 ;  /* 0x0000005b3a277223 */ /* 0x000fe40000010007 */
[----:B------:R-:W-:Y:S02]  /*24c0*/  FFMA.FTZ R40, R61, R38, R8 ;  /* 0x000000263d287223 */ /* 0x000fe40000010008 */
[----:B------:R-:W-:-:S02]  /*24d0*/  FMUL.FTZ R118, R117, R118 ;  /* 0x0000007675767220 */ /* 0x000fc40000410000 */
[C---:B------:R-:W-:Y:S01]  /*24e0*/  FMUL.FTZ R90, R117.reuse, R90 ;  /* 0x0000005a755a7220 */ /* 0x040fe20000410000 */
[----:B------:R-:W-:Y:S01]  /*24f0*/  F2FP.BF16.PACK_AB R39, R40, R39 ;  /* 0x000000272827723e */ /* 0x000fe200000010ff */
[----:B------:R-:W-:Y:S01]  /*2500*/  FMUL.FTZ R120, R117, R120 ;  /* 0x0000007875787220 */ /* 0x000fe20000410000 */
[----:B------:R-:W-:Y:S01]  /*2510*/  LEA R40, P1, R45, c[0x0][0x208], 0x4 ;  /* 0x000082002d287a11 */ /* 0x000fe200078220ff */
[----:B------:R-:W-:Y:S02]  /*2520*/  FMUL.FTZ R122, R117, R122 ;  /* 0x0000007a757a7220 */ /* 0x000fe40000410000 */
[C---:B------:R-:W-:Y:S02]  /*2530*/  FADD.FTZ R101, -R116.reuse, R101 ;  /* 0x0000006574657221 */ /* 0x040fe40000010100 */
[C---:B------:R-:W-:Y:S02]  /*2540*/  FADD.FTZ R103, -R116.reuse, R103 ;  /* 0x0000006774677221 */ /* 0x040fe40000010100 */
[----:B------:R-:W-:-:S02]  /*2550*/  FADD.FTZ R47, -R116, R41 ;  /* 0x00000029742f7221 */ /* 0x000fc40000010100 */
[C---:B------:R-:W-:Y:S02]  /*2560*/  FADD.FTZ R88, -R116.reuse, R95 ;  /* 0x0000005f74587221 */ /* 0x040fe40000010100 */
[C---:B------:R-:W-:Y:S02]  /*2570*/  FADD.FTZ R98, -R116.reuse, R98 ;  /* 0x0000006274627221 */ /* 0x040fe40000010100 */
[C---:B------:R-:W-:Y:S02]  /*2580*/  FADD.FTZ R124, -R116.reuse, R99 ;  /* 0x00000063747c7221 */ /* 0x040fe40000010100 */
[----:B------:R-:W-:Y:S02]  /*2590*/  FADD.FTZ R102, -R116, R102 ;  /* 0x0000006674667221 */ /* 0x000fe40000010100 */
[----:B0-----:R-:W-:Y:S02]  /*25a0*/  FFMA.FTZ R36, R53, R46, R0 ;  /* 0x0000002e35247223 */ /* 0x001fe40000010000 */
[----:B------:R-:W-:-:S02]  /*25b0*/  FFMA.FTZ R41, R55, R72, R2 ;  /* 0x0000004837297223 */ /* 0x000fc40000010002 */
[----:B------:R-:W-:Y:S02]  /*25c0*/  FFMA.FTZ R37, R54, R118, R3 ;  /* 0x0000007636257223 */ /* 0x000fe40000010003 */
[----:B------:R-:W-:Y:S01]  /*25d0*/  FFMA.FTZ R38, R56, R120, R5 ;  /* 0x0000007838267223 */ /* 0x000fe20000010005 */
[----:B------:R-:W-:Y:S01]  /*25e0*/  F2FP.BF16.PACK_AB R36, R41, R36 ;  /* 0x000000242924723e */ /* 0x000fe200000010ff */
[----:B------:R-:W-:Y:S01]  /*25f0*/  FFMA.FTZ R91, R59, R122, R6 ;  /* 0x0000007a3b5b7223 */ /* 0x000fe20000010006 */
[----:B------:R-:W-:Y:S01]  /*2600*/  LEA.HI.X R41, R45, c[0x0][0x20c], RZ, 0x4, P1 ;  /* 0x000083002d297a11 */ /* 0x000fe200008f24ff */
[----:B------:R-:W-:Y:S02]  /*2610*/  FFMA.FTZ R90, R57, R90, R4 ;  /* 0x0000005a395a7223 */ /* 0x000fe40000010004 */
[----:B------:R-:W-:Y:S01]  /*2620*/  FADD.FTZ R43, -R116, R43 ;  /* 0x0000002b742b7221 */ /* 0x000fe20000010100 */
[----:B------:R-:W-:Y:S01]  /*2630*/  F2FP.BF16.PACK_AB R38, R91, R38 ;  /* 0x000000265b26723e */ /* 0x000fe200000010ff */
[C---:B------:R-:W-:Y:S01]  /*2640*/  FMUL.FTZ R101, R117.reuse, R101 ;  /* 0x0000006575657220 */ /* 0x040fe20000410000 */
[----:B------:R-:W-:Y:S01]  /*2650*/  F2FP.BF16.PACK_AB R37, R90, R37 ;  /* 0x000000255a25723e */ /* 0x000fe200000010ff */
[----:B------:R-:W-:Y:S01]  /*2660*/  FMUL.FTZ R103, R117, R103 ;  /* 0x0000006775677220 */ /* 0x000fe20000410000 */
[----:B------:R-:W-:Y:S01]  /*2670*/  LEA R90, P2, R73, c[0x0][0x208], 0x4 ;  /* 0x00008200495a7a11 */ /* 0x000fe200078420ff */
[----:B------:R-:W-:-:S02]  /*2680*/  FMUL.FTZ R88, R117, R88 ;  /* 0x0000005875587220 */ /* 0x000fc40000410000 */
[C---:B------:R-:W-:Y:S01]  /*2690*/  FMUL.FTZ R98, R117.reuse, R98 ;  /* 0x0000006275627220 */ /* 0x040fe20000410000 */
[----:B------:R0:W-:Y:S01]  /*26a0*/  STG.E.128 [R40.64], R36 ;  /* 0x0000002428007986 */ /* 0x0001e2000c101d04 */
[C---:B------:R-:W-:Y:S02]  /*26b0*/  FMUL.FTZ R124, R117.reuse, R124 ;  /* 0x0000007c757c7220 */ /* 0x040fe40000410000 */
[----:B------:R-:W-:Y:S02]  /*26c0*/  FMUL.FTZ R102, R117, R102 ;  /* 0x0000006675667220 */ /* 0x000fe40000410000 */
[C---:B------:R-:W-:Y:S02]  /*26d0*/  FADD.FTZ R106, -R116.reuse, R106 ;  /* 0x0000006a746a7221 */ /* 0x040fe40000010100 */
[C---:B------:R-:W-:Y:S02]  /*26e0*/  FADD.FTZ R109, -R116.reuse, R109 ;  /* 0x0000006d746d7221 */ /* 0x040fe40000010100 */
[----:B------:R-:W-:-:S02]  /*26f0*/  FADD.FTZ R42, -R116, R42 ;  /* 0x0000002a742a7221 */ /* 0x000fc40000010100 */
[C---:B------:R-:W-:Y:S02]  /*2700*/  FADD.FTZ R114, -R116.reuse, R114 ;  /* 0x0000007274727221 */ /* 0x040fe40000010100 */
[C---:B------:R-:W-:Y:S02]  /*2710*/  FADD.FTZ R92, -R116.reuse, R97 ;  /* 0x00000061745c7221 */ /* 0x040fe40000010100 */
[----:B------:R-:W-:Y:S02]  /*2720*/  FADD.FTZ R100, -R116, R100 ;  /* 0x0000006474647221 */ /* 0x000fe40000010100 */
[----:B------:R-:W-:Y:S02]  /*2730*/  FMUL.FTZ R72, R117, R43 ;  /* 0x0000002b75487220 */ /* 0x000fe40000410000 */
[----:B------:R-:W-:Y:S02]  /*2740*/  FFMA.FTZ R101, R66, R101, R15 ;  /* 0x0000006542657223 */ /* 0x000fe4000001000f */
[----:B------:R-:W-:-:S02]  /*2750*/  FFMA.FTZ R46, R69, R103, R16 ;  /* 0x00000067452e7223 */ /* 0x000fc40000010010 */
[C---:B------:R-:W-:Y:S02]  /*2760*/  FADD.FTZ R110, -R116.reuse, R110 ;  /* 0x0000006e746e7221 */ /* 0x040fe40000010100 */
[----:B------:R-:W-:Y:S01]  /*2770*/  FADD.FTZ R112, -R116, R112 ;  /* 0x0000007074707221 */ /* 0x000fe20000010100 */
[----:B0-----:R-:W-:Y:S01]  /*2780*/  F2FP.BF16.PACK_AB R39, R46, R101 ;  /* 0x000000652e27723e */ /* 0x001fe200000010ff */
[----:B------:R-:W-:Y:S02]  /*2790*/  FFMA.FTZ R88, R60, R88, R9 ;  /* 0x000000583c587223 */ /* 0x000fe40000010009 */
[----:B------:R-:W-:Y:S02]  /*27a0*/  FFMA.FTZ R43, R63, R98, R10 ;  /* 0x000000623f2b7223 */ /* 0x000fe4000001000a */
[----:B------:R-:W-:Y:S02]  /*27b0*/  FFMA.FTZ R124, R64, R124, R13 ;  /* 0x0000007c407c7223 */ /* 0x000fe4000001000d */
[----:B------:R-:W-:Y:S01]  /*27c0*/  FFMA.FTZ R91, R67, R102, R14 ;  /* 0x00000066435b7223 */ /* 0x000fe2000001000e */
[----:B------:R-:W-:Y:S01]  /*27d0*/  F2FP.BF16.PACK_AB R36, R43, R88 ;  /* 0x000000582b24723e */ /* 0x000fe200000010ff */
[----:B------:R-:W-:-:S02]  /*27e0*/  FMUL.FTZ R106, R117, R106 ;  /* 0x0000006a756a7220 */ /* 0x000fc40000410000 */
[----:B------:R-:W-:Y:S01]  /*27f0*/  FMUL.FTZ R109, R117, R109 ;  /* 0x0000006d756d7220 */ /* 0x000fe20000410000 */
[----:B------:R-:W-:Y:S01]  /*2800*/  F2FP.BF16.PACK_AB R38, R91, R124 ;  /* 0x0000007c5b26723e */ /* 0x000fe200000010ff */
[C---:B------:R-:W-:Y:S02]  /*2810*/  FMUL.FTZ R42, R117.reuse, R42 ;  /* 0x0000002a752a7220 */ /* 0x040fe40000410000 */
[C---:B------:R-:W-:Y:S02]  /*2820*/  FMUL.FTZ R114, R117.reuse, R114 ;  /* 0x0000007275727220 */ /* 0x040fe40000410000 */
[C---:B------:R-:W-:Y:S02]  /*2830*/  FMUL.FTZ R92, R117.reuse, R92 ;  /* 0x0000005c755c7220 */ /* 0x040fe40000410000 */
[C---:B------:R-:W-:Y:S02]  /*2840*/  FMUL.FTZ R100, R117.reuse, R100 ;  /* 0x0000006475647220 */ /* 0x040fe40000410000 */
[----:B------:R-:W-:-:S02]  /*2850*/  FMUL.FTZ R110, R117, R110 ;  /* 0x0000006e756e7220 */ /* 0x000fc40000410000 */
[----:B------:R-:W-:Y:S02]  /*2860*/  FMUL.FTZ R112, R117, R112 ;  /* 0x0000007075707220 */ /* 0x000fe40000410000 */
[C---:B------:R-:W-:Y:S02]  /*2870*/  FADD.FTZ R105, -R116.reuse, R105 ;  /* 0x0000006974697221 */ /* 0x040fe40000010100 */
[C---:B------:R-:W-:Y:S02]  /*2880*/  FADD.FTZ R107, -R116.reuse, R107 ;  /* 0x0000006b746b7221 */ /* 0x040fe40000010100 */
[C---:B------:R-:W-:Y:S02]  /*2890*/  FADD.FTZ R108, -R116.reuse, R108 ;  /* 0x0000006c746c7221 */ /* 0x040fe40000010100 */
[C---:B------:R-:W-:Y:S02]  /*28a0*/  FADD.FTZ R111, -R116.reuse, R111 ;  /* 0x0000006f746f7221 */ /* 0x040fe40000010100 */
[----:B------:R-:W-:-:S02]  /*28b0*/  FADD.FTZ R104, -R116, R104 ;  /* 0x0000006874687221 */ /* 0x000fc40000010100 */
[----:B------:R-:W-:Y:S02]  /*28c0*/  FADD.FTZ R113, -R116, R113 ;  /* 0x0000007174717221 */ /* 0x000fe40000010100 */
[----:B------:R-:W-:Y:S02]  /*28d0*/  FFMA.FTZ R41, R70, R106, R19 ;  /* 0x0000006a46297223 */ /* 0x000fe40000010013 */
[----:B------:R-:W-:Y:S02]  /*28e0*/  FFMA.FTZ R46, R75, R109, R20 ;  /* 0x0000006d4b2e7223 */ /* 0x000fe40000010014 */
[----:B------:R-:W-:Y:S02]  /*28f0*/  FADD.FTZ R116, -R116, R115 ;  /* 0x0000007374747221 */ /* 0x000fe40000010100 */
[----:B------:R-:W-:Y:S01]  /*2900*/  FMUL.FTZ R45, R117, R47 ;  /* 0x0000002f752d7220 */ /* 0x000fe20000410000 */
[----:B------:R-:W-:Y:S01]  /*2910*/  F2FP.BF16.PACK_AB R41, R46, R41 ;  /* 0x000000292e29723e */ /* 0x000fe200000010ff */
[----:B------:R-:W-:-:S02]  /*2920*/  FFMA.FTZ R88, R84, R42, R49 ;  /* 0x0000002a54587223 */ /* 0x000fc40000010031 */
[----:B------:R-:W-:Y:S02]  /*2930*/  FFMA.FTZ R91, R87, R114, R50 ;  /* 0x00000072575b7223 */ /* 0x000fe40000010032 */
[----:B------:R-:W-:Y:S02]  /*2940*/  FFMA.FTZ R92, R62, R92, R11 ;  /* 0x0000005c3e5c7223 */ /* 0x000fe4000001000b */
[----:B------:R-:W-:Y:S01]  /*2950*/  FFMA.FTZ R47, R65, R100, R12 ;  /* 0x00000064412f7223 */ /* 0x000fe2000001000c */
[----:B------:R-:W-:Y:S01]  /*2960*/  F2FP.BF16.PACK_AB R46, R91, R88 ;  /* 0x000000585b2e723e */ /* 0x000fe200000010ff */
[----:B------:R-:W-:Y:S02]  /*2970*/  FMUL.FTZ R93, R117, R93 ;  /* 0x0000005d755d7220 */ /* 0x000fe40000410000 */
[----:B------:R-:W-:Y:S01]  /*2980*/  FFMA.FTZ R110, R76, R110, R23 ;  /* 0x0000006e4c6e7223 */ /* 0x000fe20000010017 */
[----:B------:R-:W-:Y:S01]  /*2990*/  F2FP.BF16.PACK_AB R37, R47, R92 ;  /* 0x0000005c2f25723e */ /* 0x000fe200000010ff */
[----:B------:R-:W-:Y:S01]  /*29a0*/  FFMA.FTZ R95, R81, R112, R24 ;  /* 0x00000070515f7223 */ /* 0x000fe20000010018 */
[----:B------:R-:W-:Y:S01]  /*29b0*/  LEA R92, P1, R44, c[0x0][0x208], 0x4 ;  /* 0x000082002c5c7a11 */ /* 0x000fe200078220ff */
        /* <DEDUP_REMOVED lines=8> */
[----:B------:R-:W-:Y:S01]  /*2a40*/  FFMA.FTZ R88, R82, R93, R27 ;  /* 0x0000005d52587223 */ /* 0x000fe2000001001b */
[----:B------:R-:W-:Y:S01]  /*2a50*/  LEA.HI.X R93, R44, c[0x0][0x20c], RZ, 0x4, P1 ;  /* 0x000083002c5d7a11 */ /* 0x000fe200008f24ff */
[----:B------:R-:W-:Y:S01]  /*2a60*/  FFMA.FTZ R91, R85, R72, R48 ;  /* 0x00000048555b7223 */ /* 0x000fe20000010030 */
[----:B------:R-:W-:Y:S01]  /*2a70*/  LEA R72, P3, R94, c[0x0][0x208], 0x4 ;  /* 0x000082005e487a11 */ /* 0x000fe200078620ff */
[----:B------:R-:W-:Y:S02]  /*2a80*/  FFMA.FTZ R40, R68, R105, R17 ;  /* 0x0000006944287223 */ /* 0x000fe40000010011 */
[----:B------:R-:W-:Y:S01]  /*2a90*/  FFMA.FTZ R107, R71, R107, R18 ;  /* 0x0000006b476b7223 */ /* 0x000fe20000010012 */
[----:B------:R0:W-:Y:S01]  /*2aa0*/  STG.E.128 [R92.64], R36 ;  /* 0x000000245c007986 */ /* 0x0001e2000c101d04 */
[----:B------:R-:W-:Y:S02]  /*2ab0*/  FFMA.FTZ R108, R74, R108, R21 ;  /* 0x0000006c4a6c7223 */ /* 0x000fe40000010015 */
[----:B------:R-:W-:Y:S01]  /*2ac0*/  FFMA.FTZ R111, R77, R111, R22 ;  /* 0x0000006f4d6f7223 */ /* 0x000fe20000010016 */
[----:B------:R-:W-:Y:S01]  /*2ad0*/  F2FP.BF16.PACK_AB R40, R107, R40 ;  /* 0x000000286b28723e */ /* 0x000fe200000010ff */
[----:B------:R-:W-:-:S02]  /*2ae0*/  FFMA.FTZ R47, R86, R113, R51 ;  /* 0x00000071562f7223 */ /* 0x000fc40000010033 */
[----:B------:R-:W-:Y:S01]  /*2af0*/  FFMA.FTZ R116, R89, R116, R52 ;  /* 0x0000007459747223 */ /* 0x000fe20000010034 */
[----:B------:R-:W-:Y:S01]  /*2b00*/  F2FP.BF16.PACK_AB R42, R111, R108 ;  /* 0x0000006c6f2a723e */ /* 0x000fe200000010ff */
[----:B------:R-:W-:Y:S02]  /*2b10*/  FFMA.FTZ R104, R78, R104, R25 ;  /* 0x000000684e687223 */ /* 0x000fe40000010019 */
[----:B------:R-:W-:Y:S01]  /*2b20*/  FFMA.FTZ R95, R83, R45, R26 ;  /* 0x0000002d535f7223 */ /* 0x000fe2000001001a */
[----:B------:R-:W-:Y:S01]  /*2b30*/  F2FP.BF16.PACK_AB R45, R91, R88 ;  /* 0x000000585b2d723e */ /* 0x000fe200000010ff */
[----:B------:R-:W-:Y:S01]  /*2b40*/  IMAD R79, R96, c[0x0][0x160], R79 ;  /* 0x00005800604f7a24 */ /* 0x000fe200078e024f */
[----:B------:R-:W-:Y:S02]  /*2b50*/  LEA.HI.X R91, R73, c[0x0][0x20c], RZ, 0x4, P2 ;  /* 0x00008300495b7a11 */ /* 0x000fe400010f24ff */
[----:B------:R-:W-:Y:S02]  /*2b60*/  F2FP.BF16.PACK_AB R47, R116, R47 ;  /* 0x0000002f742f723e */ /* 0x000fe400000010ff */
[----:B------:R-:W-:Y:S01]  /*2b70*/  F2FP.BF16.PACK_AB R44, R95, R104 ;  /* 0x000000685f2c723e */ /* 0x000fe200000010ff */
[----:B------:R0:W-:Y:S01]  /*2b80*/  STG.E.128 [R90.64], R40 ;  /* 0x000000285a007986 */ /* 0x0001e2000c101d04 */
[----:B------:R-:W-:-:S02]  /*2b90*/  LEA.HI.X R73, R94, c[0x0][0x20c], RZ, 0x4, P3 ;  /* 0x000083005e497a11 */ /* 0x000fc400018f24ff */
[----:B------:R-:W-:-:S03]  /*2ba0*/  ISETP.GE.AND P1, PT, R79, c[0x0][0x164], PT ;  /* 0x000059004f007a0c */ /* 0x000fc60003f26270 */
[----:B------:R0:W-:Y:S10]  /*2bb0*/  STG.E.128 [R72.64], R44 ;  /* 0x0000002c48007986 */ /* 0x0001f4000c101d04 */
[----:B0----5:R-:W-:Y:S01]  /*2bc0*/  @P1 CALL.REL.NOINC `(.L_x_225) ;  /* 0x0000001000001944 */ /* 0x021fe20003c00000 */
[----:B------:R-:W-:Y:S05]  /*2bd0*/  BRA `(.L_x_226) ;  /* 0xffffda8000007947 */ /* 0x000fea000383ffff */
.L_x_225:
[----:B------:R-:W-:Y:S05]  /*2be0*/  EXIT ;  /* 0x000000000000794d */ /* 0x000fea0003800000 */
.L_x_223:
[----:B0-----:R-:W-:Y:S01]  /*2bf0*/  HFMA2.MMA R39, -RZ, RZ, 0, 1.847743988037109375e-06 ;  /* 0x0000001fff277435 */ /* 0x001fe200000001ff */
[----:B------:R-:W-:-:S02]  /*2c00*/  MOV R96, 0x1 ;  /* 0x0000000100607802 */ /* 0x000fc40000000f00 */
[----:B------:R-:W-:Y:S02]  /*2c10*/  MOV R38, 0xffffffff ;  /* 0xffffffff00267802 */ /* 0x000fe40000000f00 */
[----:B------:R-:W-:Y:S02]  /*2c20*/  MOV R36, 0x2c40 ;  /* 0x00002c4000247802 */ /* 0x000fe40000000f00 */
[----:B-----5:R-:W-:Y:S05]  /*2c30*/  CALL.REL.NOINC `($__internal_1_$__cuda_sm70_shflsync_bfly_p) ;  /* 0x0000078000007944 */ /* 0x020fea0003c00000 */
[----:B01----:R-:W-:Y:S05]  /*2c40*/  BRA `(.L_x_227) ;  /* 0xfffff17000007947 */ /* 0x003fea000383ffff */
.L_x_224:
[----:B------:R-:W-:Y:S01]  /*2c50*/  HFMA2.MMA R96, -RZ, RZ, 0, 1.1920928955078125e-07 ;  /* 0x00000002ff607435 */ /* 0x000fe200000001ff */
[----:B------:R-:W-:Y:S02]  /*2c60*/  MOV R39, 0x1f ;  /* 0x0000001f00277802 */ /* 0x000fe40000000f00 */
[----:B------:R-:W-:Y:S02]  /*2c70*/  MOV R38, 0xffffffff ;  /* 0xffffffff00267802 */ /* 0x000fe40000000f00 */
[----:B------:R-:W-:Y:S02]  /*2c80*/  MOV R36, 0x2ca0 ;  /* 0x00002ca000247802 */ /* 0x000fe40000000f00 */
[----:B-----5:R-:W-:Y:S05]  /*2c90*/  CALL.REL.NOINC `($__internal_1_$__cuda_sm70_shflsync_bfly_p) ;  /* 0x0000072000007944 */ /* 0x020fea0003c00000 */
[----:B0-----:R-:W-:Y:S01]  /*2ca0*/  HFMA2.MMA R96, -RZ, RZ, 0, 2.384185791015625e-07 ;  /* 0x00000004ff607435 */ /* 0x001fe200000001ff */
[----:B-1----:R-:W-:Y:S01]  /*2cb0*/  FADD.FTZ R117, R117, R38 ;  /* 0x0000002675757221 */ /* 0x002fe20000010000 */
[----:B------:R-:W-:Y:S02]  /*2cc0*/  MOV R39, 0x1f ;  /* 0x0000001f00277802 */ /* 0x000fe40000000f00 */
[----:B------:R-:W-:-:S02]  /*2cd0*/  MOV R38, 0xffffffff ;  /* 0xffffffff00267802 */ /* 0x000fc40000000f00 */
[----:B------:R-:W-:Y:S02]  /*2ce0*/  MOV R36, 0x2d00 ;  /* 0x00002d0000247802 */ /* 0x000fe40000000f00 */
[----:B------:R-:W-:Y:S05]  /*2cf0*/  CALL.REL.NOINC `($__internal_1_$__cuda_sm70_shflsync_bfly_p) ;  /* 0x000006c000007944 */ /* 0x000fea0003c00000 */
[----:B0-----:R-:W-:Y:S01]  /*2d00*/  HFMA2.MMA R96, -RZ, RZ, 0, 4.76837158203125e-07 ;  /* 0x00000008ff607435 */ /* 0x001fe200000001ff */
[----:B-1----:R-:W-:Y:S01]  /*2d10*/  FADD.FTZ R117, R117, R38 ;  /* 0x0000002675757221 */ /* 0x002fe20000010000 */
[----:B------:R-:W-:Y:S02]  /*2d20*/  MOV R39, 0x1f ;  /* 0x0000001f00277802 */ /* 0x000fe40000000f00 */
[----:B------:R-:W-:Y:S02]  /*2d30*/  MOV R38, 0xffffffff ;  /* 0xffffffff00267802 */ /* 0x000fe40000000f00 */
[----:B------:R-:W-:Y:S02]  /*2d40*/  MOV R36, 0x2d60 ;  /* 0x00002d6000247802 */ /* 0x000fe40000000f00 */
[----:B------:R-:W-:Y:S05]  /*2d50*/  CALL.REL.NOINC `($__internal_1_$__cuda_sm70_shflsync_bfly_p) ;  /* 0x0000066000007944 */ /* 0x000fea0003c00000 */
[----:B0-----:R-:W-:Y:S01]  /*2d60*/  HFMA2.MMA R96, -RZ, RZ, 0, 9.5367431640625e-07 ;  /* 0x00000010ff607435 */ /* 0x001fe200000001ff */
[----:B-1----:R-:W-:Y:S01]  /*2d70*/  FADD.FTZ R117, R117, R38 ;  /* 0x0000002675757221 */ /* 0x002fe20000010000 */
[----:B------:R-:W-:Y:S02]  /*2d80*/  MOV R39, 0x1f ;  /* 0x0000001f00277802 */ /* 0x000fe40000000f00 */
[----:B------:R-:W-:-:S02]  /*2d90*/  MOV R38, 0xffffffff ;  /* 0xffffffff00267802 */ /* 0x000fc40000000f00 */
[----:B------:R-:W-:Y:S02]  /*2da0*/  MOV R36, 0x2dc0 ;  /* 0x00002dc000247802 */ /* 0x000fe40000000f00 */
[----:B------:R-:W-:Y:S05]  /*2db0*/  CALL.REL.NOINC `($__internal_1_$__cuda_sm70_shflsync_bfly_p) ;  /* 0x0000060000007944 */ /* 0x000fea0003c00000 */
[----:B-1----:R-:W-:Y:S01]  /*2dc0*/  FADD.FTZ R38, R117, R38 ;  /* 0x0000002675267221 */ /* 0x002fe20000010000 */
[----:B0-----:R-:W-:Y:S01]  /*2dd0*/  HFMA2.MMA R96, -RZ, RZ, 0, 5.9604644775390625e-08 ;  /* 0x00000001ff607435 */ /* 0x001fe200000001ff */
[----:B------:R-:W-:Y:S02]  /*2de0*/  MOV R39, 0x1f ;  /* 0x0000001f00277802 */ /* 0x000fe40000000f00 */
[----:B------:R-:W-:Y:S01]  /*2df0*/  FMUL.FTZ R119, R38, c[0x0][0x1e0] ;  /* 0x0000780026777a20 */ /* 0x000fe20000410000 */
[----:B------:R-:W-:-:S03]  /*2e00*/  MOV R38, 0xffffffff ;  /* 0xffffffff00267802 */ /* 0x000fc60000000f00 */
[C---:B------:R-:W-:Y:S02]  /*2e10*/  FADD.FTZ R36, -R119.reuse, R46 ;  /* 0x0000002e77247221 */ /* 0x040fe40000010100 */
[----:B------:R-:W-:Y:S02]  /*2e20*/  FADD.FTZ R37, -R119, R72 ;  /* 0x0000004877257221 */ /* 0x000fe40000010100 */
[----:B------:R-:W-:-:S04]  /*2e30*/  FFMA.FTZ R36, R36, R36, RZ ;  /* 0x0000002424247223 */ /* 0x000fc800000100ff */
        /* <DEDUP_REMOVED lines=60> */
[----:B------:R-:W-:Y:S01]  /*3200*/  FFMA.FTZ R117, R37, R37, R36 ;  /* 0x0000002525757223 */ /* 0x000fe20000010024 */
[----:B------:R-:W-:Y:S02]  /*3210*/  MOV R36, 0x3230 ;  /* 0x0000323000247802 */ /* 0x000fe40000000f00 */
[----:B------:R-:W-:Y:S05]  /*3220*/  CALL.REL.NOINC `($__internal_1_$__cuda_sm70_shflsync_bfly_p) ;  /* 0x0000019000007944 */ /* 0x000fea0003c00000 */
[----:B0-----:R-:W-:Y:S01]  /*3230*/  HFMA2.MMA R96, -RZ, RZ, 0, 1.1920928955078125e-07 ;  /* 0x00000002ff607435 */ /* 0x001fe200000001ff */
[----:B-1----:R-:W-:Y:S01]  /*3240*/  FADD.FTZ R117, R117, R38 ;  /* 0x0000002675757221 */ /* 0x002fe20000010000 */
[----:B------:R-:W-:Y:S02]  /*3250*/  MOV R39, 0x1f ;  /* 0x0000001f00277802 */ /* 0x000fe40000000f00 */
[----:B------:R-:W-:Y:S02]  /*3260*/  MOV R38, 0xffffffff ;  /* 0xffffffff00267802 */ /* 0x000fe40000000f00 */
[----:B------:R-:W-:Y:S02]  /*3270*/  MOV R36, 0x3290 ;  /* 0x0000329000247802 */ /* 0x000fe40000000f00 */
[----:B------:R-:W-:Y:S05]  /*3280*/  CALL.REL.NOINC `($__internal_1_$__cuda_sm70_shflsync_bfly_p) ;  /* 0x0000013000007944 */ /* 0x000fea0003c00000 */
        /* <DEDUP_REMOVED lines=18> */
[----:B01----:R-:W-:Y:S05]  /*33b0*/  BRA `(.L_x_228) ;  /* 0xffffef4000007947 */ /* 0x003fea000383ffff */
        .weak           $__internal_1_$__cuda_sm70_shflsync_bfly_p
        .type           $__internal_1_$__cuda_sm70_shflsync_bfly_p,@function
        .size           $__internal_1_$__cuda_sm70_shflsync_bfly_p,(.L_x_29141 - $__internal_1_$__cuda_sm70_shflsync_bfly_p)
$__internal_1_$__cuda_sm70_shflsync_bfly_p:
[----:B------:R-:W-:Y:S01]  /*33c0*/  HFMA2.MMA R37, -RZ, RZ, 0, 0 ;  /* 0x00000000ff257435 */ /* 0x000fe200000001ff */
[----:B------:R-:W-:Y:S04]  /*33d0*/  WARPSYNC R38 ;  /* 0x0000002600007348 */ /* 0x000fe80003800000 */
[----:B------:R0:W1:Y:S01]  /*33e0*/  SHFL.BFLY PT, R38, R117, R96, R39 ;  /* 0x0c00006075267389 */ /* 0x00006200000e0027 */
[----:B------:R-:W-:Y:S05]  /*33f0*/  RET.REL.NODEC R36 `(_ZN10layer_norm13ln_fwd_kernelINS_13Kernel_traitsI13__nv_bfloat16S2_S2_S2_fjLj1024ELj1ELj4ELj1ELj16ENS_18Kernel_traits_baseILj1024ES2_S2_S2_S2_fjLj128EEEEELb0ELb0ELb0ELb1EEEvNS_9FwdParamsE) ;  /* 0xffffcc0024007950 */ /* 0x000fea0003c3ffff */
.L_x_229:
        /* <DEDUP_REMOVED lines=16> */
.L_x_29141:


//--------------------- .text._ZN10layer_norm13ln_fwd_kernelINS_13Kernel_traitsI13__nv_bfloat16S2_S2_S2_fjLj1024ELj1ELj4ELj1ELj16ENS_18Kernel_traits_baseILj1024ES2_S2_S2_S2_fjLj128EEEEELb0ELb0ELb1ELb0EEEvNS_9FwdParamsE --------------------------
	.section	.text._ZN10layer_norm13ln_fwd_kernelINS_13Kernel_traitsI13__nv_bfloat16S2_S2_S2_fjLj1024ELj1ELj4ELj1ELj16ENS_18Kernel_traits_baseILj1024ES2_S2_S2_S2_fjLj128EEEEELb0ELb0ELb1ELb0EEEvNS_9FwdParamsE,"ax",@progbits
	.sectioninfo	@"SHI_REGISTERS=125"
	.align	128
        .global         _ZN10layer_norm13ln_fwd_kernelINS_13Kernel_traitsI13__nv_bfloat16S2_S2_S2_fjLj1024ELj1ELj4ELj1ELj16ENS_18Kernel_traits_baseILj1024ES2_S2_S2_S2_fjLj128EEEEELb0ELb0ELb1ELb0EEEvNS_9FwdParamsE
        .type           _ZN10layer_norm13ln_fwd_kernelINS_13Kernel_traitsI13__nv_bfloat16S2_S2_S2_fjLj1024ELj1ELj4ELj1ELj16ENS_18Kernel_traits_baseILj1024ES2_S2_S2_S2_fjLj128EEEEELb0ELb0ELb1ELb0EEEvNS_9FwdParamsE,@function
        .size           _ZN10layer_norm13ln_fwd_kernelINS_13Kernel_traitsI13__nv_bfloat16S2_S2_S2_fjLj1024ELj1ELj4ELj1ELj16ENS_18Kernel_traits_baseILj1024ES2_S2_S2_S2_fjLj128EEEEELb0ELb0ELb1ELb0EEEvNS_9FwdParamsE,(.L_x_29142 - _ZN10layer_norm13ln_fwd_kernelINS_13Kernel_traitsI13__nv_bfloat16S2_S2_S2_fjLj1024ELj1ELj4ELj1ELj16ENS_18Kernel_traits_baseILj1024ES2_S2_S2_S2_fjLj128EEEEELb0ELb0ELb1ELb0EEEvNS_9FwdParamsE)
        .other          _ZN10layer_norm13ln_fwd_kernelINS_13Kernel_traitsI13__nv_bfloat16S2_S2_S2_fjLj1024ELj1ELj4ELj1ELj16ENS_18Kernel_traits_baseILj1024ES2_S2_S2_S2_fjLj128EEEEELb0ELb0ELb1ELb0EEEvNS_9FwdParamsE,@"STO_CUDA_ENTRY STV_DEFAULT"
_ZN10layer_norm13ln_fwd_kernelINS_13Kernel_traitsI13__nv_bfloat16S2_S2_S2_fjLj1024ELj1ELj4ELj1ELj16ENS_18Kernel_traits_baseILj1024ES2_S2_S2_S2_fjLj128EEEEELb0ELb0ELb1ELb0EEEvNS_9FwdParamsE:
.text._ZN10layer_norm13ln_fwd_kernelINS_13Kernel_traitsI13__nv_bfloat16S2_S2_S2_fjLj1024ELj1ELj4ELj1ELj16ENS_18Kernel_traits_baseILj1024ES2_S2_S2_S2_fjLj128EEEEELb0ELb0ELb1ELb0EEEvNS_9FwdParamsE:
[----:B------:R-:W-:Y:S02]  /*0000*/  MOV R1, c[0x0][0x28] ;  /* 0x00000a0000017a02 */ /* 0x000fe40000000f00 */
[----:B------:R-:W0:Y:S01]  /*0010*/  S2R R44, SR_TID.X ;  /* 0x00000000002c7919 */ /* 0x000e220000002100 */
[----:B------:R-:W-:Y:S01]  /*0020*/  MOV R0, c[0x0][0x168] ;  /* 0x00005a0000007a02 */ /* 0x000fe20000000f00 */
[----:B------:R-:W-:Y:S01]  /*0030*/  ULDC.64 UR4, c[0x0][0x118] ;  /* 0x0000460000047ab9 */ /* 0x000fe20000000a00 */
[----:B------:R-:W-:Y:S01]  /*0040*/  BSSY B0, `(.L_x_230) ;  /* 0x000001a000007945 */ /* 0x000fe20003800000 */
[----:B------:R-:W1:Y:S01]  /*0050*/  S2R R5, SR_CTAID.X ;  /* 0x0000000000057919 */ /* 0x000e620000002500 */
[----:B------:R-:W-:-:S04]  /*0060*/  SHF.R.S32.HI R0, RZ, 0x1f, R0 ;  /* 0x0000001fff007819 */ /* 0x000fc80000011400 */
[----:B------:R-:W-:Y:S02]  /*0070*/  LEA.HI R0, R0, c[0x0][0x168], RZ, 0x3 ;  /* 0x00005a0000007a11 */ /* 0x000fe400078f18ff */
[----:B0-----:R-:W-:Y:S02]  /*0080*/  LOP3.LUT R3, R44, 0x1f, RZ, 0xc, !PT ;  /* 0x0000001f2c037812 */ /* 0x001fe400078e0cff */
[----:B------:R-:W-:Y:S02]  /*0090*/  SHF.R.U32.HI R2, RZ, 0x5, R44 ;  /* 0x00000005ff027819 */ /* 0x000fe4000001162c */
[----:B------:R-:W-:Y:S02]  /*00a0*/  LEA.HI.SX32 R26, R0, R3, 0x1d ;  /* 0x00000003001a7211 */ /* 0x000fe400078feaff */
[----:B-1----:R-:W-:Y:S02]  /*00b0*/  LEA R72, R5, R2, 0x2 ;  /* 0x0000000205487211 */ /* 0x002fe400078e10ff */
[----:B------:R-:W-:-:S02]  /*00c0*/  LOP3.LUT P6, RZ, R26, 0xffffffe0, RZ, 0xc0, !PT ;  /* 0xffffffe01aff7812 */ /* 0x000fc400078cc0ff */
[----:B------:R-:W-:Y:S02]  /*00d0*/  ISETP.GE.AND P1, PT, R72, c[0x0][0x164], PT ;  /* 0x0000590048007a0c */ /* 0x000fe40003f26270 */
[C---:B------:R-:W-:Y:S02]  /*00e0*/  ISETP.GE.U32.AND P5, PT, R26.reuse, 0x40, PT ;  /* 0x000000401a00780c */ /* 0x040fe40003fa6070 */
[C---:B------:R-:W-:Y:S02]  /*00f0*/  ISETP.GE.U32.AND P4, PT, R26.reuse, 0x60, PT ;  /* 0x000000601a00780c */ /* 0x040fe40003f86070 */
[----:B------:R-:W-:Y:S02]  /*0100*/  ISETP.GE.U32.AND P3, PT, R26, 0x80, PT ;  /* 0x000000801a00780c */ /* 0x000fe40003f66070 */
[----:B------:R-:W-:-:S03]  /*0110*/  LOP3.LUT R44, R44, 0x1f, RZ, 0xc0, !PT ;  /* 0x0000001f2c2c7812 */ /* 0x000fc600078ec0ff */
        /* <DEDUP_REMOVED lines=12> */
.L_x_231:
[----:B0-----:R-:W-:Y:S05]  /*01e0*/  BSYNC B0 ;  /* 0x0000000000007941 */ /* 0x001fea0003800000 */
.L_x_230:
        /* <DEDUP_REMOVED lines=13> */
.L_x_233:
[----:B0-----:R-:W-:Y:S05]  /*02c0*/  BSYNC B0 ;  /* 0x0000000000007941 */ /* 0x001fea0003800000 */
.L_x_232:
        /* <DEDUP_REMOVED lines=13> */
.L_x_235:
[----:B0-----:R-:W-:Y:S05]  /*03a0*/  BSYNC B0 ;  /* 0x0000000000007941 */ /* 0x001fea0003800000 */
.L_x_234:
        /* <DEDUP_REMOVED lines=12> */
.L_x_237:
[----:B0-----:R-:W-:Y:S05]  /*0470*/  BSYNC B0 ;  /* 0x0000000000007941 */ /* 0x001fea0003800000 */
.L_x_236:
[----:B------:R-:W-:Y:S05]  /*0480*/  @P1 EXIT ;  /* 0x000000000000194d */ /* 0x000fea0003800000 */
[--C-:B-----5:R-:W-:Y:S01]  /*0490*/  PRMT R13, RZ, 0x5410, R6.reuse ;  /* 0x00005410ff0d7816 */ /* 0x120fe20000000006 */
[----:B------:R-:W-:Y:S01]  /*04a0*/  ULDC.U8 UR6, c[0x0][0x1f0] ;  /* 0x00007c0000067ab9 */ /* 0x000fe20000000000 */
        /* <DEDUP_REMOVED lines=29> */
[----:B------:R-:W-:Y:S02]  /*0680*/  PRMT R18, RZ, 0x5410, R19 ;  /* 0x00005410ff127816 */ /* 0x000fe40000000013 */
[--C-:B------:R-:W-:Y:S02]  /*0690*/  PRMT R5, RZ, 0x5410, R50.reuse ;  /* 0x00005410ff057816 */ /* 0x100fe40000000032 */
        /* <DEDUP_REMOVED lines=32> */
.L_x_353:
[----:B------:R-:W-:-:S10]  /*08a0*/  HFMA2.MMA R113, -RZ, RZ, 0, 2.384185791015625e-07 ;  /* 0x00000004ff717435 */ /* 0x000fd400000001ff */
[----:B------:R-:W-:-:S05]  /*08b0*/  IMAD.WIDE R40, R72, R113, c[0x0][0x1d0] ;  /* 0x0000740048287625 */ /* 0x000fca00078e0271 */
[----:B------:R0:W2:Y:S04]  /*08c0*/  LDG.E R115, [R40.64] ;  /* 0x0000000428737981 */ /* 0x0000a8000c1e1900 */
[----:B------:R-:W0:Y:S01]  /*08d0*/  S2R R111, SR_TID.X ;  /* 0x00000000006f7919 */ /* 0x000e220000002100 */
[C---:B------:R-:W-:Y:S02]  /*08e0*/  IMAD R42, R72.reuse, c[0x0][0x168], RZ ;  /* 0x00005a00482a7a24 */ /* 0x040fe400078e02ff */
[----:B------:R-:W-:Y:S01]  /*08f0*/  IMAD.WIDE R112, R72, R113, c[0x0][0x1d8] ;  /* 0x0000760048707625 */ /* 0x000fe200078e0271 */
[----:B------:R-:W-:Y:S01]  /*0900*/  BSSY B0, `(.L_x_238) ;  /* 0x0000079000007945 */ /* 0x000fe20003800000 */
[----:B------:R-:W-:-:S04]  /*0910*/  MOV R116, RZ ;  /* 0x000000ff00747202 */ /* 0x000fc80000000f00 */
[----:B------:R1:W5:Y:S02]  /*0920*/  LDG.E R112, [R112.64] ;  /* 0x0000000470707981 */ /* 0x000364000c1e1900 */
[----:B-1----:R-:W-:Y:S02]  /*0930*/  SHF.R.S32.HI R113, RZ, 0x1f, R72 ;  /* 0x0000001fff717819 */ /* 0x002fe40000011448 */
[----:B0-----:R-:W-:Y:S02]  /*0940*/  LOP3.LUT R40, R111, 0x1f, RZ, 0xc0, !PT ;  /* 0x0000001f6f287812 */ /* 0x001fe400078ec0ff */
[----:B--2---:R-:W-:-:S13]  /*0950*/  ISETP.GE.AND P1, PT, R115, 0x1, PT ;  /* 0x000000017300780c */ /* 0x004fda0003f26270 */
[----:B------:R-:W-:-:S05]  /*0960*/  @P1 IADD3 R43, R115, -0x1, RZ ;  /* 0xffffffff732b1810 */ /* 0x000fca0007ffe0ff */
[----:B------:R-:W-:Y:S01]  /*0970*/  @P1 IMAD R114, R43, c[0x0][0x168], RZ ;  /* 0x00005a002b721a24 */ /* 0x000fe200078e02ff */
[----:B------:R-:W-:-:S04]  /*0980*/  SHF.R.S32.HI R43, RZ, 0x1f, R42 ;  /* 0x0000001fff2b7819 */ /* 0x000fc8000001142a */
[----:B------:R-:W-:Y:S02]  /*0990*/  @P1 SHF.R.S32.HI R117, RZ, 0x1f, R114 ;  /* 0x0000001fff751819 */ /* 0x000fe40000011472 */
[----:B------:R-:W-:Y:S02]  /*09a0*/  LEA.HI R43, R43, R42, RZ, 0x3 ;  /* 0x0000002a2b2b7211 */ /* 0x000fe400078f18ff */
[----:B------:R-:W-:Y:S02]  /*09b0*/  @P1 LEA.HI R117, R117, R114, RZ, 0x3 ;  /* 0x0000007275751211 */ /* 0x000fe400078f18ff */
[-C--:B------:R-:W-:Y:S02]  /*09c0*/  LEA.HI.SX32 R114, R43, R40.reuse, 0x1d ;  /* 0x000000282b727211 */ /* 0x080fe400078feaff */
[----:B------:R-:W-:Y:S01]  /*09d0*/  @P1 LEA.HI.SX32 R116, R117, R40, 0x1d ;  /* 0x0000002875741211 */ /* 0x000fe200078feaff */
[----:B------:R-:W-:Y:S05]  /*09e0*/  @!P6 BRA `(.L_x_239) ;  /* 0x000006a00000e947 */ /* 0x000fea0003800000 */
[----:B------:R-:W-:Y:S02]  /*09f0*/  ISETP.NE.U32.AND P0, PT, RZ, c[0x0][0x180], PT ;  /* 0x00006000ff007a0c */ /* 0x000fe40003f05070 */
[----:B------:R-:W-:-:S02]  /*0a00*/  @P1 MOV R43, 0x10 ;  /* 0x00000010002b1802 */ /* 0x000fc40000000f00 */
[----:B------:R-:W-:-:S03]  /*0a10*/  ISETP.NE.AND.EX P0, PT, RZ, c[0x0][0x184], PT, P0 ;  /* 0x00006100ff007a0c */ /* 0x000fc60003f05300 */
[----:B------:R-:W-:-:S05]  /*0a20*/  @P1 IMAD.WIDE.U32 R42, R116, R43, c[0x0][0x170] ;  /* 0x00005c00742a1625 */ /* 0x000fca00078e002b */
[----:B------:R0:W5:Y:S05]  /*0a30*/  @P1 LDG.E.128 R32, [R42.64] ;  /* 0x000000042a201981 */ /* 0x00016a000c1e1d00 */
[----:B------:R-:W-:-:S05]  /*0a40*/  @P0 MOV R41, 0x10 ;  /* 0x0000001000290802 */ /* 0x000fca0000000f00 */
[----:B------:R-:W-:-:S05]  /*0a50*/  @P0 IMAD.WIDE.U32 R40, R114, R41, c[0x0][0x180] ;  /* 0x0000600072280625 */ /* 0x000fca00078e0029 */
[----:B------:R0:W5:Y:S01]  /*0a60*/  @P0 LDG.E.128 R36, [R40.64] ;  /* 0x0000000428240981 */ /* 0x000162000c1e1d00 */
[----:B------:R-:W-:Y:S01]  /*0a70*/  ISETP.GT.AND P2, PT, R115, RZ, PT ;  /* 0x000000ff7300720c */ /* 0x000fe20003f44270 */
[----:B------:R-:W-:-:S12]  /*0a80*/  BSSY B1, `(.L_x_240) ;  /* 0x000000a000017945 */ /* 0x000fd80003800000 */
[----:B------:R-:W-:Y:S05]  /*0a90*/  @P2 BRA `(.L_x_241) ;  /* 0x0000004000002947 */ /* 0x000fea0003800000 */
[----:B0-----:R-:W-:Y:S01]  /*0aa0*/  HFMA2.MMA R96, -RZ, RZ, 0, 0 ;  /* 0x00000000ff607435 */ /* 0x001fe200000001ff */
[----:B------:R-:W-:Y:S05]  /*0ab0*/  @!P0 BRA `(.L_x_242) ;  /* 0x0000006000008947 */ /* 0x000fea0003800000 */
[----:B-----5:R-:W-:Y:S01]  /*0ac0*/  PRMT R96, RZ, 0x5410, R36 ;  /* 0x00005410ff607816 */ /* 0x020fe20000000024 */
[----:B------:R-:W-:Y:S05]  /*0ad0*/  BRA `(.L_x_242) ;  /* 0x0000004000007947 */ /* 0x000fea0003800000 */
.L_x_241:
[----:B0----5:R-:W-:Y:S02]  /*0ae0*/  PRMT R96, RZ, 0x5410, R32 ;  /* 0x00005410ff607816 */ /* 0x021fe40000000020 */
[----:B------:R-:W-:-:S03]  /*0af0*/  @P0 PRMT R41, RZ, 0x5410, R36 ;  /* 0x00005410ff290816 */ /* 0x000fc60000000024 */
[----:B------:R-:W-:-:S04]  /*0b00*/  FMUL.FTZ R96, R96, c[0x0][0x1ec] ;  /* 0x00007b0060607a20 */ /* 0x000fc80000410000 */
[----:B------:R-:W-:Y:S02]  /*0b10*/  @P0 FADD.FTZ R96, R41, R96 ;  /* 0x0000006029600221 */ /* 0x000fe40000010000 */
.L_x_242:
[----:B------:R-:W-:Y:S05]  /*0b20*/  BSYNC B1 ;  /* 0x0000000000017941 */ /* 0x000fea0003800000 */
.L_x_240:
[----:B------:R-:W-:Y:S01]  /*0b30*/  BSSY B1, `(.L_x_243) ;  /* 0x000000a000017945 */ /* 0x000fe20003800000 */
[----:B------:R-:W-:Y:S05]  /*0b40*/  @P2 BRA `(.L_x_244) ;  /* 0x0000004000002947 */ /* 0x000fea0003800000 */
[----:B------:R-:W-:Y:S01]  /*0b50*/  IMAD.MOV.U32 R95, RZ, RZ, RZ ;  /* 0x000000ffff5f7224 */ /* 0x000fe200078e00ff */
[----:B------:R-:W-:Y:S05]  /*0b60*/  @!P0 BRA `(.L_x_245) ;  /* 0x0000006000008947 */ /* 0x000fea0003800000 */
[----:B-----5:R-:W-:Y:S01]  /*0b70*/  PRMT R95, RZ, 0x7610, R36 ;  /* 0x00007610ff5f7816 */ /* 0x020fe20000000024 */
[----:B------:R-:W-:Y:S05]  /*0b80*/  BRA `(.L_x_245) ;  /* 0x0000004000007947 */ /* 0x000fea0003800000 */
.L_x_244:
[----:B-----5:R-:W-:Y:S02]  /*0b90*/  PRMT R95, RZ, 0x7610, R32 ;  /* 0x00007610ff5f7816 */ /* 0x020fe40000000020 */
[----:B------:R-:W-:-:S03]  /*0ba0*/  @P0 PRMT R40, RZ, 0x7610, R36 ;  /* 0x00007610ff280816 */ /* 0x000fc60000000024 */
[----:B------:R-:W-:-:S04]  /*0bb0*/  FMUL.FTZ R95, R95, c[0x0][0x1ec] ;  /* 0x00007b005f5f7a20 */ /* 0x000fc80000410000 */
[----:B------:R-:W-:Y:S02]  /*0bc0*/  @P0 FADD.FTZ R95, R40, R95 ;  /* 0x0000005f285f0221 */ /* 0x000fe40000010000 */
.L_x_245:
[----:B------:R-:W-:Y:S05]  /*0bd0*/  BSYNC B1 ;  /* 0x0000000000017941 */ /* 0x000fea0003800000 */
.L_x_243:
[----:B------:R-:W-:Y:S01]  /*0be0*/  BSSY B1, `(.L_x_246) ;  /* 0x000000a000017945 */ /* 0x000fe20003800000 */
[----:B------:R-:W-:Y:S05]  /*0bf0*/  @P2 BRA `(.L_x_247) ;  /* 0x0000004000002947 */ /* 0x000fea0003800000 */
[----:B------:R-:W-:Y:S01]  /*0c00*/  MOV R94, RZ ;  /* 0x000000ff005e7202 */ /* 0x000fe20000000f00 */
[----:B------:R-:W-:Y:S05]  /*0c10*/  @!P0 BRA `(.L_x_248) ;  /* 0x0000006000008947 */ /* 0x000fea0003800000 */
[----:B-----5:R-:W-:Y:S01]  /*0c20*/  PRMT R94, RZ, 0x5410, R37 ;  /* 0x00005410ff5e7816 */ /* 0x020fe20000000025 */
[----:B------:R-:W-:Y:S05]  /*0c30*/  BRA `(.L_x_248) ;  /* 0x0000004000007947 */ /* 0x000fea0003800000 */
.L_x_247:
[----:B-----5:R-:W-:Y:S02]  /*0c40*/  PRMT R94, RZ, 0x5410, R33 ;  /* 0x00005410ff5e7816 */ /* 0x020fe40000000021 */
[----:B------:R-:W-:-:S03]  /*0c50*/  @P0 PRMT R41, RZ, 0x5410, R37 ;  /* 0x00005410ff290816 */ /* 0x000fc60000000025 */
[----:B------:R-:W-:-:S04]  /*0c60*/  FMUL.FTZ R94, R94, c[0x0][0x1ec] ;  /* 0x00007b005e5e7a20 */ /* 0x000fc80000410000 */
[----:B------:R-:W-:Y:S02]  /*0c70*/  @P0 FADD.FTZ R94, R41, R94 ;  /* 0x0000005e295e0221 */ /* 0x000fe40000010000 */
.L_x_248:
[----:B------:R-:W-:Y:S05]  /*0c80*/  BSYNC B1 ;  /* 0x0000000000017941 */ /* 0x000fea0003800000 */
.L_x_246:
[----:B------:R-:W-:Y:S01]  /*0c90*/  BSSY B1, `(.L_x_249) ;  /* 0x000000a000017945 */ /* 0x000fe20003800000 */
[----:B------:R-:W-:Y:S05]  /*0ca0*/  @P2 BRA `(.L_x_250) ;  /* 0x0000004000002947 */ /* 0x000fea0003800000 */
[----:B------:R-:W-:Y:S01]  /*0cb0*/  HFMA2.MMA R93, -RZ, RZ, 0, 0 ;  /* 0x00000000ff5d7435 */ /* 0x000fe200000001ff */
[----:B------:R-:W-:Y:S05]  /*0cc0*/  @!P0 BRA `(.L_x_251) ;  /* 0x0000006000008947 */ /* 0x000fea0003800000 */
[----:B-----5:R-:W-:Y:S01]  /*0cd0*/  PRMT R93, RZ, 0x7610, R37 ;  /* 0x00007610ff5d7816 */ /* 0x020fe20000000025 */
[----:B------:R-:W-:Y:S05]  /*0ce0*/  BRA `(.L_x_251) ;  /* 0x0000004000007947 */ /* 0x000fea0003800000 */
.L_x_250:
[----:B-----5:R-:W-:Y:S02]  /*0cf0*/  PRMT R93, RZ, 0x7610, R33 ;  /* 0x00007610ff5d7816 */ /* 0x020fe40000000021 */
[----:B------:R-:W-:-:S03]  /*0d00*/  @P0 PRMT R40, RZ, 0x7610, R37 ;  /* 0x00007610ff280816 */ /* 0x000fc60000000025 */
[----:B------:R-:W-:-:S04]  /*0d10*/  FMUL.FTZ R93, R93, c[0x0][0x1ec] ;  /* 0x00007b005d5d7a20 */ /* 0x000fc80000410000 */
[----:B------:R-:W-:Y:S02]  /*0d20*/  @P0 FADD.FTZ R93, R40, R93 ;  /* 0x0000005d285d0221 */ /* 0x000fe40000010000 */
.L_x_251:
[----:B------:R-:W-:Y:S05]  /*0d30*/  BSYNC B1 ;  /* 0x0000000000017941 */ /* 0x000fea0003800000 */
.L_x_249:
[----:B------:R-:W-:Y:S01]  /*0d40*/  BSSY B1, `(.L_x_252) ;  /* 0x000000a000017945 */ /* 0x000fe20003800000 */
[----:B------:R-:W-:Y:S05]  /*0d50*/  @P2 BRA `(.L_x_253) ;  /* 0x0000004000002947 */ /* 0x000fea0003800000 */
[----:B------:R-:W-:Y:S01]  /*0d60*/  MOV R92, RZ ;  /* 0x000000ff005c7202 */ /* 0x000fe20000000f00 */
[----:B------:R-:W-:Y:S05]  /*0d70*/  @!P0 BRA `(.L_x_254) ;  /* 0x0000006000008947 */ /* 0x000fea0003800000 */
[----:B-----5:R-:W-:Y:S01]  /*0d80*/  PRMT R92, RZ, 0x5410, R38 ;  /* 0x00005410ff5c7816 */ /* 0x020fe20000000026 */
[----:B------:R-:W-:Y:S05]  /*0d90*/  BRA `(.L_x_254) ;  /* 0x0000004000007947 */ /* 0x000fea0003800000 */
.L_x_253:
[----:B-----5:R-:W-:Y:S02]  /*0da0*/  PRMT R92, RZ, 0x5410, R34 ;  /* 0x00005410ff5c7816 */ /* 0x020fe40000000022 */
[----:B------:R-:W-:-:S03]  /*0db0*/  @P0 PRMT R41, RZ, 0x5410, R38 ;  /* 0x00005410ff290816 */ /* 0x000fc60000000026 */
[----:B------:R-:W-:-:S04]  /*0dc0*/  FMUL.FTZ R92, R92, c[0x0][0x1ec] ;  /* 0x00007b005c5c7a20 */ /* 0x000fc80000410000 */
[----:B------:R-:W-:Y:S02]  /*0dd0*/  @P0 FADD.FTZ R92, R41, R92 ;  /* 0x0000005c295c0221 */ /* 0x000fe40000010000 */
.L_x_254:
[----:B------:R-:W-:Y:S05]  /*0de0*/  BSYNC B1 ;  /* 0x0000000000017941 */ /* 0x000fea0003800000 */
.L_x_252:
[----:B------:R-:W-:Y:S01]  /*0df0*/  BSSY B1, `(.L_x_255) ;  /* 0x000000a000017945 */ /* 0x000fe20003800000 */
[----:B------:R-:W-:Y:S05]  /*0e00*/  @P2 BRA `(.L_x_256) ;  /* 0x0000004000002947 */ /* 0x000fea0003800000 */
[----:B------:R-:W-:Y:S01]  /*0e10*/  HFMA2.MMA R91, -RZ, RZ, 0, 0 ;  /* 0x00000000ff5b7435 */ /* 0x000fe200000001ff */
[----:B------:R-:W-:Y:S05]  /*0e20*/  @!P0 BRA `(.L_x_257) ;  /* 0x0000006000008947 */ /* 0x000fea0003800000 */
[----:B-----5:R-:W-:Y:S01]  /*0e30*/  PRMT R91, RZ, 0x7610, R38 ;  /* 0x00007610ff5b7816 */ /* 0x020fe20000000026 */
[----:B------:R-:W-:Y:S05]  /*0e40*/  BRA `(.L_x_257) ;  /* 0x0000004000007947 */ /* 0x000fea0003800000 */
.L_x_256:
[----:B-----5:R-:W-:Y:S02]  /*0e50*/  PRMT R91, RZ, 0x7610, R34 ;  /* 0x00007610ff5b7816 */ /* 0x020fe40000000022 */
[----:B------:R-:W-:-:S03]  /*0e60*/  @P0 PRMT R40, RZ, 0x7610, R38 ;  /* 0x00007610ff280816 */ /* 0x000fc60000000026 */
[----:B------:R-:W-:-:S04]  /*0e70*/  FMUL.FTZ R91, R91, c[0x0][0x1ec] ;  /* 0x00007b005b5b7a20 */ /* 0x000fc80000410000 */
[----:B------:R-:W-:Y:S02]  /*0e80*/  @P0 FADD.FTZ R91, R40, R91 ;  /* 0x0000005b285b0221 */ /* 0x000fe40000010000 */
.L_x_257:
[----:B------:R-:W-:Y:S05]  /*0e90*/  BSYNC B1 ;  /* 0x0000000000017941 */ /* 0x000fea0003800000 */
.L_x_255:
[----:B------:R-:W-:Y:S01]  /*0ea0*/  BSSY B1, `(.L_x_258) ;  /* 0x000000a000017945 */ /* 0x000fe20003800000 */
[----:B------:R-:W-:Y:S05]  /*0eb0*/  @P2 BRA `(.L_x_259) ;  /* 0x0000004000002947 */ /* 0x000fea0003800000 */
[----:B------:R-:W-:Y:S01]  /*0ec0*/  MOV R90, RZ ;  /* 0x000000ff005a7202 */ /* 0x000fe20000000f00 */
[----:B------:R-:W-:Y:S05]  /*0ed0*/  @!P0 BRA `(.L_x_260) ;  /* 0x0000006000008947 */ /* 0x000fea0003800000 */
[----:B-----5:R-:W-:Y:S01]  /*0ee0*/  PRMT R90, RZ, 0x5410, R39 ;  /* 0x00005410ff5a7816 */ /* 0x020fe20000000027 */
[----:B------:R-:W-:Y:S05]  /*0ef0*/  BRA `(.L_x_260) ;  /* 0x0000004000007947 */ /* 0x000fea0003800000 */
.L_x_259:
[----:B-----5:R-:W-:Y:S02]  /*0f00*/  PRMT R90, RZ, 0x5410, R35 ;  /* 0x00005410ff5a7816 */ /* 0x020fe40000000023 */
[----:B------:R-:W-:-:S03]  /*0f10*/  @P0 PRMT R41, RZ, 0x5410, R39 ;  /* 0x00005410ff290816 */ /* 0x000fc60000000027 */
[----:B------:R-:W-:-:S04]  /*0f20*/  FMUL.FTZ R90, R90, c[0x0][0x1ec] ;  /* 0x00007b005a5a7a20 */ /* 0x000fc80000410000 */
[----:B------:R-:W-:Y:S02]  /*0f30*/  @P0 FADD.FTZ R90, R41, R90 ;  /* 0x0000005a295a0221 */ /* 0x000fe40000010000 */
.L_x_260:
[----:B------:R-:W-:Y:S05]  /*0f40*/  BSYNC B1 ;  /* 0x0000000000017941 */ /* 0x000fea0003800000 */
.L_x_258:
[----:B------:R-:W-:Y:S01]  /*0f50*/  BSSY B1, `(.L_x_261) ;  /* 0x000000a000017945 */ /* 0x000fe20003800000 */
[----:B------:R-:W-:Y:S05]  /*0f60*/  @P2 BRA `(.L_x_262) ;  /* 0x0000004000002947 */ /* 0x000fea0003800000 */
[----:B------:R-:W-:Y:S01]  /*0f70*/  HFMA2.MMA R89, -RZ, RZ, 0, 0 ;  /* 0x00000000ff597435 */ /* 0x000fe200000001ff */
[----:B------:R-:W-:Y:S05]  /*0f80*/  @!P0 BRA `(.L_x_263) ;  /* 0x0000006000008947 */ /* 0x000fea0003800000 */
[----:B-----5:R-:W-:Y:S01]  /*0f90*/  PRMT R89, RZ, 0x7610, R39 ;  /* 0x00007610ff597816 */ /* 0x020fe20000000027 */
[----:B------:R-:W-:Y:S05]  /*0fa0*/  BRA `(.L_x_263) ;  /* 0x0000004000007947 */ /* 0x000fea0003800000 */
.L_x_262:
[----:B-----5:R-:W-:Y:S02]  /*0fb0*/  PRMT R89, RZ, 0x7610, R35 ;  /* 0x00007610ff597816 */ /* 0x020fe40000000023 */
[----:B------:R-:W-:-:S03]  /*0fc0*/  @P0 PRMT R40, RZ, 0x7610, R39 ;  /* 0x00007610ff280816 */ /* 0x000fc60000000027 */
[----:B------:R-:W-:-:S04]  /*0fd0*/  FMUL.FTZ R89, R89, c[0x0][0x1ec] ;  /* 0x00007b0059597a20 */ /* 0x000fc80000410000 */
[----:B------:R-:W-:Y:S02]  /*0fe0*/  @P0 FADD.FTZ R89, R40, R89 ;  /* 0x0000005928590221 */ /* 0x000fe40000010000 */
.L_x_263:
[----:B------:R-:W-:Y:S05]  /*0ff0*/  BSYNC B1 ;  /* 0x0000000000017941 */ /* 0x000fea0003800000 */
.L_x_261:
[----:B------:R-:W-:Y:S02]  /*1000*/  MOV R119, 0x10 ;  /* 0x0000001000777802 */ /* 0x000fe40000000f00 */
[----:B------:R-:W-:Y:S02]  /*1010*/  F2FP.BF16.PACK_AB R43, R89, R90 ;  /* 0x0000005a592b723e */ /* 0x000fe400000010ff */
[----:B------:R-:W-:Y:S01]  /*1020*/  F2FP.BF16.PACK_AB R42, R91, R92 ;  /* 0x0000005c5b2a723e */ /* 0x000fe200000010ff */
[----:B------:R-:W-:Y:S01]  /*1030*/  IMAD.WIDE.U32 R118, R114, R119, c[0x0][0x188] ;  /* 0x0000620072767625 */ /* 0x000fe200078e0077 */
[----:B------:R-:W-:Y:S02]  /*1040*/  F2FP.BF16.PACK_AB R41, R93, R94 ;  /* 0x0000005e5d29723e */ /* 0x000fe400000010ff */
[----:B------:R-:W-:Y:S02]  /*1050*/  F2FP.BF16.PACK_AB R40, R95, R96 ;  /* 0x000000605f28723e */ /* 0x000fe400000010ff */
[----:B------:R-:W-:-:S02]  /*1060*/  IADD3 R116, R116, 0x20, RZ ;  /* 0x0000002074747810 */ /* 0x000fc40007ffe0ff */
[----:B------:R-:W-:Y:S01]  /*1070*/  IADD3 R114, R114, 0x20, RZ ;  /* 0x0000002072727810 */ /* 0x000fe20007ffe0ff */
[----:B------:R0:W-:Y:S04]  /*1080*/  STG.E.128 [R118.64], R40 ;  /* 0x0000002876007986 */ /* 0x0001e8000c101d04 */
.L_x_239:
[----:B------:R-:W-:Y:S05]  /*1090*/  BSYNC B0 ;  /* 0x0000000000007941 */ /* 0x000fea0003800000 */
.L_x_238:
[----:B------:R-:W-:Y:S01]  /*10a0*/  BSSY B0, `(.L_x_264) ;  /* 0x000006c000007945 */ /* 0x000fe20003800000 */
[----:B------:R-:W-:Y:S05]  /*10b0*/  @!P5 BRA `(.L_x_265) ;  /* 0x000006a00000d947 */ /* 0x000fea0003800000 */
[----:B------:R-:W-:Y:S02]  /*10c0*/  ISETP.NE.U32.AND P0, PT, RZ, c[0x0][0x180], PT ;  /* 0x00006000ff007a0c */ /* 0x000fe40003f05070 */
[----:B0-----:R-:W-:Y:S02]  /*10d0*/  @P1 MOV R43, 0x10 ;  /* 0x00000010002b1802 */ /* 0x001fe40000000f00 */
[----:B------:R-:W-:-:S03]  /*10e0*/  ISETP.NE.AND.EX P0, PT, RZ, c[0x0][0x184], PT, P0 ;  /* 0x00006100ff007a0c */ /* 0x000fc60003f05300 */
[----:B------:R-:W-:-:S05]  /*10f0*/  @P1 IMAD.WIDE.U32 R42, R116, R43, c[0x0][0x170] ;  /* 0x00005c00742a1625 */ /* 0x000fca00078e002b */
[----:B-----5:R0:W5:Y:S05]  /*1100*/  @P1 LDG.E.128 R32, [R42.64] ;  /* 0x000000042a201981 */ /* 0x02016a000c1e1d00 */
        /* <DEDUP_REMOVED lines=10> */
.L_x_267:
[----:B0----5:R-:W-:Y:S02]  /*11b0*/  PRMT R88, RZ, 0x5410, R32 ;  /* 0x00005410ff587816 */ /* 0x021fe40000000020 */
[----:B------:R-:W-:-:S03]  /*11c0*/  @P0 PRMT R41, RZ, 0x5410, R36 ;  /* 0x00005410ff290816 */ /* 0x000fc60000000024 */
[----:B------:R-:W-:-:S04]  /*11d0*/  FMUL.FTZ R88, R88, c[0x0][0x1ec] ;  /* 0x00007b0058587a20 */ /* 0x000fc80000410000 */
[----:B------:R-:W-:Y:S02]  /*11e0*/  @P0 FADD.FTZ R88, R41, R88 ;  /* 0x0000005829580221 */ /* 0x000fe40000010000 */
.L_x_268:
[----:B------:R-:W-:Y:S05]  /*11f0*/  BSYNC B1 ;  /* 0x0000000000017941 */ /* 0x000fea0003800000 */
.L_x_266:
[----:B------:R-:W-:Y:S01]  /*1200*/  BSSY B1, `(.L_x_269) ;  /* 0x000000a000017945 */ /* 0x000fe20003800000 */
[----:B------:R-:W-:Y:S05]  /*1210*/  @P2 BRA `(.L_x_270) ;  /* 0x0000004000002947 */ /* 0x000fea0003800000 */
[----:B------:R-:W-:Y:S01]  /*1220*/  IMAD.MOV.U32 R87, RZ, RZ, RZ ;  /* 0x000000ffff577224 */ /* 0x000fe200078e00ff */
[----:B------:R-:W-:Y:S05]  /*1230*/  @!P0 BRA `(.L_x_271) ;  /* 0x0000006000008947 */ /* 0x000fea0003800000 */
[----:B-----5:R-:W-:Y:S01]  /*1240*/  PRMT R87, RZ, 0x7610, R36 ;  /* 0x00007610ff577816 */ /* 0x020fe20000000024 */
[----:B------:R-:W-:Y:S05]  /*1250*/  BRA `(.L_x_271) ;  /* 0x0000004000007947 */ /* 0x000fea0003800000 */
.L_x_270:
[----:B-----5:R-:W-:Y:S02]  /*1260*/  PRMT R87, RZ, 0x7610, R32 ;  /* 0x00007610ff577816 */ /* 0x020fe40000000020 */
[----:B------:R-:W-:-:S03]  /*1270*/  @P0 PRMT R40, RZ, 0x7610, R36 ;  /* 0x00007610ff280816 */ /* 0x000fc60000000024 */
[----:B------:R-:W-:-:S04]  /*1280*/  FMUL.FTZ R87, R87, c[0x0][0x1ec] ;  /* 0x00007b0057577a20 */ /* 0x000fc80000410000 */
[----:B------:R-:W-:Y:S02]  /*1290*/  @P0 FADD.FTZ R87, R40, R87 ;  /* 0x0000005728570221 */ /* 0x000fe40000010000 */
.L_x_271:
[----:B------:R-:W-:Y:S05]  /*12a0*/  BSYNC B1 ;  /* 0x0000000000017941 */ /* 0x000fea0003800000 */
.L_x_269:
[----:B------:R-:W-:Y:S01]  /*12b0*/  BSSY B1, `(.L_x_272) ;  /* 0x000000a000017945 */ /* 0x000fe20003800000 */
[----:B------:R-:W-:Y:S05]  /*12c0*/  @P2 BRA `(.L_x_273) ;  /* 0x0000004000002947 */ /* 0x000fea0003800000 */
[----:B------:R-:W-:Y:S01]  /*12d0*/  MOV R86, RZ ;  /* 0x000000ff00567202 */ /* 0x000fe20000000f00 */
[----:B------:R-:W-:Y:S05]  /*12e0*/  @!P0 BRA `(.L_x_274) ;  /* 0x0000006000008947 */ /* 0x000fea0003800000 */
[----:B-----5:R-:W-:Y:S01]  /*12f0*/  PRMT R86, RZ, 0x5410, R37 ;  /* 0x00005410ff567816 */ /* 0x020fe20000000025 */
[----:B------:R-:W-:Y:S05]  /*1300*/  BRA `(.L_x_274) ;  /* 0x0000004000007947 */ /* 0x000fea0003800000 */
.L_x_273:
[----:B-----5:R-:W-:Y:S02]  /*1310*/  PRMT R86, RZ, 0x5410, R33 ;  /* 0x00005410ff567816 */ /* 0x020fe40000000021 */
[----:B------:R-:W-:-:S03]  /*1320*/  @P0 PRMT R41, RZ, 0x5410, R37 ;  /* 0x00005410ff290816 */ /* 0x000fc60000000025 */
[----:B------:R-:W-:-:S04]  /*1330*/  FMUL.FTZ R86, R86, c[0x0][0x1ec] ;  /* 0x00007b0056567a20 */ /* 0x000fc80000410000 */
[----:B------:R-:W-:Y:S02]  /*1340*/  @P0 FADD.FTZ R86, R41, R86 ;  /* 0x0000005629560221 */ /* 0x000fe40000010000 */
.L_x_274:
[----:B------:R-:W-:Y:S05]  /*1350*/  BSYNC B1 ;  /* 0x0000000000017941 */ /* 0x000fea0003800000 */
.L_x_272:
[----:B------:R-:W-:Y:S01]  /*1360*/  BSSY B1, `(.L_x_275) ;  /* 0x000000a000017945 */ /* 0x000fe20003800000 */
[----:B------:R-:W-:Y:S05]  /*1370*/  @P2 BRA `(.L_x_276) ;  /* 0x0000004000002947 */ /* 0x000fea0003800000 */
[----:B------:R-:W-:Y:S01]  /*1380*/  HFMA2.MMA R85, -RZ, RZ, 0, 0 ;  /* 0x00000000ff557435 */ /* 0x000fe200000001ff */
[----:B------:R-:W-:Y:S05]  /*1390*/  @!P0 BRA `(.L_x_277) ;  /* 0x0000006000008947 */ /* 0x000fea0003800000 */
[----:B-----5:R-:W-:Y:S01]  /*13a0*/  PRMT R85, RZ, 0x7610, R37 ;  /* 0x00007610ff557816 */ /* 0x020fe20000000025 */
[----:B------:R-:W-:Y:S05]  /*13b0*/  BRA `(.L_x_277) ;  /* 0x0000004000007947 */ /* 0x000fea0003800000 */
.L_x_276:
[----:B-----5:R-:W-:Y:S02]  /*13c0*/  PRMT R85, RZ, 0x7610, R33 ;  /* 0x00007610ff557816 */ /* 0x020fe40000000021 */
[----:B------:R-:W-:-:S03]  /*13d0*/  @P0 PRMT R40, RZ, 0x7610, R37 ;  /* 0x00007610ff280816 */ /* 0x000fc60000000025 */
[----:B------:R-:W-:-:S04]  /*13e0*/  FMUL.FTZ R85, R85, c[0x0][0x1ec] ;  /* 0x00007b0055557a20 */ /* 0x000fc80000410000 */
[----:B------:R-:W-:Y:S02]  /*13f0*/  @P0 FADD.FTZ R85, R40, R85 ;  /* 0x0000005528550221 */ /* 0x000fe40000010000 */
.L_x_277:
[----:B------:R-:W-:Y:S05]  /*1400*/  BSYNC B1 ;  /* 0x0000000000017941 */ /* 0x000fea0003800000 */
.L_x_275:
[----:B------:R-:W-:Y:S01]  /*1410*/  BSSY B1, `(.L_x_278) ;  /* 0x000000a000017945 */ /* 0x000fe20003800000 */
[----:B------:R-:W-:Y:S05]  /*1420*/  @P2 BRA `(.L_x_279) ;  /* 0x0000004000002947 */ /* 0x000fea0003800000 */
[----:B------:R-:W-:Y:S01]  /*1430*/  MOV R84, RZ ;  /* 0x000000ff00547202 */ /* 0x000fe20000000f00 */
[----:B------:R-:W-:Y:S05]  /*1440*/  @!P0 BRA `(.L_x_280) ;  /* 0x0000006000008947 */ /* 0x000fea0003800000 */
[----:B-----5:R-:W-:Y:S01]  /*1450*/  PRMT R84, RZ, 0x5410, R38 ;  /* 0x00005410ff547816 */ /* 0x020fe20000000026 */
[----:B------:R-:W-:Y:S05]  /*1460*/  BRA `(.L_x_280) ;  /* 0x0000004000007947 */ /* 0x000fea0003800000 */
.L_x_279:
[----:B-----5:R-:W-:Y:S02]  /*1470*/  PRMT R84, RZ, 0x5410, R34 ;  /* 0x00005410ff547816 */ /* 0x020fe40000000022 */
[----:B------:R-:W-:-:S03]  /*1480*/  @P0 PRMT R41, RZ, 0x5410, R38 ;  /* 0x00005410ff290816 */ /* 0x000fc60000000026 */
[----:B------:R-:W-:-:S04]  /*1490*/  FMUL.FTZ R84, R84, c[0x0][0x1ec] ;  /* 0x00007b0054547a20 */ /* 0x000fc80000410000 */
[----:B------:R-:W-:Y:S02]  /*14a0*/  @P0 FADD.FTZ R84, R41, R84 ;  /* 0x0000005429540221 */ /* 0x000fe40000010000 */
.L_x_280:
[----:B------:R-:W-:Y:S05]  /*14b0*/  BSYNC B1 ;  /* 0x0000000000017941 */ /* 0x000fea0003800000 */
.L_x_278:
[----:B------:R-:W-:Y:S01]  /*14c0*/  BSSY B1, `(.L_x_281) ;  /* 0x000000a000017945 */ /* 0x000fe20003800000 */
[----:B------:R-:W-:Y:S05]  /*14d0*/  @P2 BRA `(.L_x_282) ;  /* 0x0000004000002947 */ /* 0x000fea0003800000 */
[----:B------:R-:W-:Y:S01]  /*14e0*/  HFMA2.MMA R83, -RZ, RZ, 0, 0 ;  /* 0x00000000ff537435 */ /* 0x000fe200000001ff */
[----:B------:R-:W-:Y:S05]  /*14f0*/  @!P0 BRA `(.L_x_283) ;  /* 0x0000006000008947 */ /* 0x000fea0003800000 */
[----:B-----5:R-:W-:Y:S01]  /*1500*/  PRMT R83, RZ, 0x7610, R38 ;  /* 0x00007610ff537816 */ /* 0x020fe20000000026 */
[----:B------:R-:W-:Y:S05]  /*1510*/  BRA `(.L_x_283) ;  /* 0x0000004000007947 */ /* 0x000fea0003800000 */
.L_x_282:
[----:B-----5:R-:W-:Y:S02]  /*1520*/  PRMT R83, RZ, 0x7610, R34 ;  /* 0x00007610ff537816 */ /* 0x020fe40000000022 */
[----:B------:R-:W-:-:S03]  /*1530*/  @P0 PRMT R40, RZ, 0x7610, R38 ;  /* 0x00007610ff280816 */ /* 0x000fc60000000026 */
[----:B------:R-:W-:-:S04]  /*1540*/  FMUL.FTZ R83, R83, c[0x0][0x1ec] ;  /* 0x00007b0053537a20 */ /* 0x000fc80000410000 */
[----:B------:R-:W-:Y:S02]  /*1550*/  @P0 FADD.FTZ R83, R40, R83 ;  /* 0x0000005328530221 */ /* 0x000fe40000010000 */
.L_x_283:
[----:B------:R-:W-:Y:S05]  /*1560*/  BSYNC B1 ;  /* 0x0000000000017941 */ /* 0x000fea0003800000 */
.L_x_281:
[----:B------:R-:W-:Y:S01]  /*1570*/  BSSY B1, `(.L_x_284) ;  /* 0x000000a000017945 */ /* 0x000fe20003800000 */
[----:B------:R-:W-:Y:S05]  /*1580*/  @P2 BRA `(.L_x_285) ;  /* 0x0000004000002947 */ /* 0x000fea0003800000 */
[----:B------:R-:W-:Y:S01]  /*1590*/  MOV R82, RZ ;  /* 0x000000ff00527202 */ /* 0x000fe20000000f00 */
[----:B------:R-:W-:Y:S05]  /*15a0*/  @!P0 BRA `(.L_x_286) ;  /* 0x0000006000008947 */ /* 0x000fea0003800000 */
[----:B-----5:R-:W-:Y:S01]  /*15b0*/  PRMT R82, RZ, 0x5410, R39 ;  /* 0x00005410ff527816 */ /* 0x020fe20000000027 */
[----:B------:R-:W-:Y:S05]  /*15c0*/  BRA `(.L_x_286) ;  /* 0x0000004000007947 */ /* 0x000fea0003800000 */
.L_x_285:
[----:B-----5:R-:W-:Y:S02]  /*15d0*/  PRMT R82, RZ, 0x5410, R35 ;  /* 0x00005410ff527816 */ /* 0x020fe40000000023 */
[----:B------:R-:W-:-:S03]  /*15e0*/  @P0 PRMT R41, RZ, 0x5410, R39 ;  /* 0x00005410ff290816 */ /* 0x000fc60000000027 */
[----:B------:R-:W-:-:S04]  /*15f0*/  FMUL.FTZ R82, R82, c[0x0][0x1ec] ;  /* 0x00007b0052527a20 */ /* 0x000fc80000410000 */
[----:B------:R-:W-:Y:S02]  /*1600*/  @P0 FADD.FTZ R82, R41, R82 ;  /* 0x0000005229520221 */ /* 0x000fe40000010000 */
.L_x_286:
[----:B------:R-:W-:Y:S05]  /*1610*/  BSYNC B1 ;  /* 0x0000000000017941 */ /* 0x000fea0003800000 */
.L_x_284:
[----:B------:R-:W-:Y:S01]  /*1620*/  BSSY B1, `(.L_x_287) ;  /* 0x000000a000017945 */ /* 0x000fe20003800000 */
[----:B------:R-:W-:Y:S05]  /*1630*/  @P2 BRA `(.L_x_288) ;  /* 0x0000004000002947 */ /* 0x000fea0003800000 */
[----:B------:R-:W-:Y:S01]  /*1640*/  HFMA2.MMA R81, -RZ, RZ, 0, 0 ;  /* 0x00000000ff517435 */ /* 0x000fe200000001ff */
[----:B------:R-:W-:Y:S05]  /*1650*/  @!P0 BRA `(.L_x_289) ;  /* 0x0000006000008947 */ /* 0x000fea0003800000 */
[----:B-----5:R-:W-:Y:S01]  /*1660*/  PRMT R81, RZ, 0x7610, R39 ;  /* 0x00007610ff517816 */ /* 0x020fe20000000027 */
[----:B------:R-:W-:Y:S05]  /*1670*/  BRA `(.L_x_289) ;  /* 0x0000004000007947 */ /* 0x000fea0003800000 */
.L_x_288:
[----:B-----5:R-:W-:Y:S02]  /*1680*/  PRMT R81, RZ, 0x7610, R35 ;  /* 0x00007610ff517816 */ /* 0x020fe40000000023 */
[----:B------:R-:W-:-:S03]  /*1690*/  @P0 PRMT R40, RZ, 0x7610, R39 ;  /* 0x00007610ff280816 */ /* 0x000fc60000000027 */
[----:B------:R-:W-:-:S04]  /*16a0*/  FMUL.FTZ R81, R81, c[0x0][0x1ec] ;  /* 0x00007b0051517a20 */ /* 0x000fc80000410000 */
[----:B------:R-:W-:Y:S02]  /*16b0*/  @P0 FADD.FTZ R81, R40, R81 ;  /* 0x0000005128510221 */ /* 0x000fe40000010000 */
.L_x_289:
[----:B------:R-:W-:Y:S05]  /*16c0*/  BSYNC B1 ;  /* 0x0000000000017941 */ /* 0x000fea0003800000 */
.L_x_287:
        /* <DEDUP_REMOVED lines=9> */
.L_x_265:
[----:B------:R-:W-:Y:S05]  /*1760*/  BSYNC B0 ;  /* 0x0000000000007941 */ /* 0x000fea0003800000 */
.L_x_264:
        /* <DEDUP_REMOVED lines=17> */
.L_x_293:
[----:B0----5:R-:W-:Y:S02]  /*1880*/  PRMT R80, RZ, 0x5410, R32 ;  /* 0x00005410ff507816 */ /* 0x021fe40000000020 */
[----:B------:R-:W-:-:S03]  /*1890*/  @P0 PRMT R41, RZ, 0x5410, R36 ;  /* 0x00005410ff290816 */ /* 0x000fc60000000024 */
[----:B------:R-:W-:-:S04]  /*18a0*/  FMUL.FTZ R80, R80, c[0x0][0x1ec] ;  /* 0x00007b0050507a20 */ /* 0x000fc80000410000 */
[----:B------:R-:W-:Y:S02]  /*18b0*/  @P0 FADD.FTZ R80, R41, R80 ;  /* 0x0000005029500221 */ /* 0x000fe40000010000 */
.L_x_294:
[----:B------:R-:W-:Y:S05]  /*18c0*/  BSYNC B1 ;  /* 0x0000000000017941 */ /* 0x000fea0003800000 */
.L_x_292:
[----:B------:R-:W-:Y:S01]  /*18d0*/  BSSY B1, `(.L_x_295) ;  /* 0x000000a000017945 */ /* 0x000fe20003800000 */
[----:B------:R-:W-:Y:S05]  /*18e0*/  @P2 BRA `(.L_x_296) ;  /* 0x0000004000002947 */ /* 0x000fea0003800000 */
[----:B------:R-:W-:Y:S01]  /*18f0*/  IMAD.MOV.U32 R79, RZ, RZ, RZ ;  /* 0x000000ffff4f7224 */ /* 0x000fe200078e00ff */
[----:B------:R-:W-:Y:S05]  /*1900*/  @!P0 BRA `(.L_x_297) ;  /* 0x0000006000008947 */ /* 0x000fea0003800000 */
[----:B-----5:R-:W-:Y:S01]  /*1910*/  PRMT R79, RZ, 0x7610, R36 ;  /* 0x00007610ff4f7816 */ /* 0x020fe20000000024 */
[----:B------:R-:W-:Y:S05]  /*1920*/  BRA `(.L_x_297) ;  /* 0x0000004000007947 */ /* 0x000fea0003800000 */
.L_x_296:
[----:B-----5:R-:W-:Y:S02]  /*1930*/  PRMT R79, RZ, 0x7610, R32 ;  /* 0x00007610ff4f7816 */ /* 0x020fe40000000020 */
[----:B------:R-:W-:-:S03]  /*1940*/  @P0 PRMT R40, RZ, 0x7610, R36 ;  /* 0x00007610ff280816 */ /* 0x000fc60000000024 */
[----:B------:R-:W-:-:S04]  /*1950*/  FMUL.FTZ R79, R79, c[0x0][0x1ec] ;  /* 0x00007b004f4f7a20 */ /* 0x000fc80000410000 */
[----:B------:R-:W-:Y:S02]  /*1960*/  @P0 FADD.FTZ R79, R40, R79 ;  /* 0x0000004f284f0221 */ /* 0x000fe40000010000 */
.L_x_297:
[----:B------:R-:W-:Y:S05]  /*1970*/  BSYNC B1 ;  /* 0x0000000000017941 */ /* 0x000fea0003800000 */
.L_x_295:
[----:B------:R-:W-:Y:S01]  /*1980*/  BSSY B1, `(.L_x_298) ;  /* 0x000000a000017945 */ /* 0x000fe20003800000 */
[----:B------:R-:W-:Y:S05]  /*1990*/  @P2 BRA `(.L_x_299) ;  /* 0x0000004000002947 */ /* 0x000fea0003800000 */
[----:B------:R-:W-:Y:S01]  /*19a0*/  MOV R77, RZ ;  /* 0x000000ff004d7202 */ /* 0x000fe20000000f00 */
[----:B------:R-:W-:Y:S05]  /*19b0*/  @!P0 BRA `(.L_x_300) ;  /* 0x0000006000008947 */ /* 0x000fea0003800000 */
[----:B-----5:R-:W-:Y:S01]  /*19c0*/  PRMT R77, RZ, 0x5410, R37 ;  /* 0x00005410ff4d7816 */ /* 0x020fe20000000025 */
[----:B------:R-:W-:Y:S05]  /*19d0*/  BRA `(.L_x_300) ;  /* 0x0000004000007947 */ /* 0x000fea0003800000 */
.L_x_299:
[----:B-----5:R-:W-:Y:S02]  /*19e0*/  PRMT R77, RZ, 0x5410, R33 ;  /* 0x00005410ff4d7816 */ /* 0x020fe40000000021 */
[----:B------:R-:W-:-:S03]  /*19f0*/  @P0 PRMT R40, RZ, 0x5410, R37 ;  /* 0x00005410ff280816 */ /* 0x000fc60000000025 */
[----:B------:R-:W-:-:S04]  /*1a00*/  FMUL.FTZ R77, R77, c[0x0][0x1ec] ;  /* 0x00007b004d4d7a20 */ /* 0x000fc80000410000 */
[----:B------:R-:W-:Y:S02]  /*1a10*/  @P0 FADD.FTZ R77, R40, R77 ;  /* 0x0000004d284d0221 */ /* 0x000fe40000010000 */
.L_x_300:
[----:B------:R-:W-:Y:S05]  /*1a20*/  BSYNC B1 ;  /* 0x0000000000017941 */ /* 0x000fea0003800000 */
.L_x_298:
[----:B------:R-:W-:Y:S01]  /*1a30*/  BSSY B1, `(.L_x_301) ;  /* 0x000000a000017945 */ /* 0x000fe20003800000 */
[----:B------:R-:W-:Y:S05]  /*1a40*/  @P2 BRA `(.L_x_302) ;  /* 0x0000004000002947 */ /* 0x000fea0003800000 */
[----:B------:R-:W-:Y:S01]  /*1a50*/  HFMA2.MMA R98, -RZ, RZ, 0, 0 ;  /* 0x00000000ff627435 */ /* 0x000fe200000001ff */
[----:B------:R-:W-:Y:S05]  /*1a60*/  @!P0 BRA `(.L_x_303) ;  /* 0x0000006000008947 */ /* 0x000fea0003800000 */
[----:B-----5:R-:W-:Y:S01]  /*1a70*/  PRMT R98, RZ, 0x7610, R37 ;  /* 0x00007610ff627816 */ /* 0x020fe20000000025 */
[----:B------:R-:W-:Y:S05]  /*1a80*/  BRA `(.L_x_303) ;  /* 0x0000004000007947 */ /* 0x000fea0003800000 */
.L_x_302:
[----:B-----5:R-:W-:Y:S02]  /*1a90*/  PRMT R98, RZ, 0x7610, R33 ;  /* 0x00007610ff627816 */ /* 0x020fe40000000021 */
[----:B------:R-:W-:-:S03]  /*1aa0*/  @P0 PRMT R41, RZ, 0x7610, R37 ;  /* 0x00007610ff290816 */ /* 0x000fc60000000025 */
[----:B------:R-:W-:-:S04]  /*1ab0*/  FMUL.FTZ R98, R98, c[0x0][0x1ec] ;  /* 0x00007b0062627a20 */ /* 0x000fc80000410000 */
[----:B------:R-:W-:Y:S02]  /*1ac0*/  @P0 FADD.FTZ R98, R41, R98 ;  /* 0x0000006229620221 */ /* 0x000fe40000010000 */
.L_x_303:
[----:B------:R-:W-:Y:S05]  /*1ad0*/  BSYNC B1 ;  /* 0x0000000000017941 */ /* 0x000fea0003800000 */
.L_x_301:
[----:B------:R-:W-:Y:S01]  /*1ae0*/  BSSY B1, `(.L_x_304) ;  /* 0x000000a000017945 */ /* 0x000fe20003800000 */
[----:B------:R-:W-:Y:S05]  /*1af0*/  @P2 BRA `(.L_x_305) ;  /* 0x0000004000002947 */ /* 0x000fea0003800000 */
[----:B------:R-:W-:Y:S01]  /*1b00*/  MOV R99, RZ ;  /* 0x000000ff00637202 */ /* 0x000fe20000000f00 */
[----:B------:R-:W-:Y:S05]  /*1b10*/  @!P0 BRA `(.L_x_306) ;  /* 0x0000006000008947 */ /* 0x000fea0003800000 */
[----:B-----5:R-:W-:Y:S01]  /*1b20*/  PRMT R99, RZ, 0x5410, R38 ;  /* 0x00005410ff637816 */ /* 0x020fe20000000026 */
[----:B------:R-:W-:Y:S05]  /*1b30*/  BRA `(.L_x_306) ;  /* 0x0000004000007947 */ /* 0x000fea0003800000 */
.L_x_305:
[----:B-----5:R-:W-:Y:S02]  /*1b40*/  PRMT R99, RZ, 0x5410, R34 ;  /* 0x00005410ff637816 */ /* 0x020fe40000000022 */
[----:B------:R-:W-:-:S03]  /*1b50*/  @P0 PRMT R40, RZ, 0x5410, R38 ;  /* 0x00005410ff280816 */ /* 0x000fc60000000026 */
[----:B------:R-:W-:-:S04]  /*1b60*/  FMUL.FTZ R99, R99, c[0x0][0x1ec] ;  /* 0x00007b0063637a20 */ /* 0x000fc80000410000 */
[----:B------:R-:W-:Y:S02]  /*1b70*/  @P0 FADD.FTZ R99, R40, R99 ;  /* 0x0000006328630221 */ /* 0x000fe40000010000 */
.L_x_306:
[----:B------:R-:W-:Y:S05]  /*1b80*/  BSYNC B1 ;  /* 0x0000000000017941 */ /* 0x000fea0003800000 */
.L_x_304:
[----:B------:R-:W-:Y:S01]  /*1b90*/  BSSY B1, `(.L_x_307) ;  /* 0x000000a000017945 */ /* 0x000fe20003800000 */
[----:B------:R-:W-:Y:S05]  /*1ba0*/  @P2 BRA `(.L_x_308) ;  /* 0x0000004000002947 */ /* 0x000fea0003800000 */
[----:B------:R-:W-:Y:S01]  /*1bb0*/  HFMA2.MMA R100, -RZ, RZ, 0, 0 ;  /* 0x00000000ff647435 */ /* 0x000fe200000001ff */
[----:B------:R-:W-:Y:S05]  /*1bc0*/  @!P0 BRA `(.L_x_309) ;  /* 0x0000006000008947 */ /* 0x000fea0003800000 */
[----:B-----5:R-:W-:Y:S01]  /*1bd0*/  PRMT R100, RZ, 0x7610, R38 ;  /* 0x00007610ff647816 */ /* 0x020fe20000000026 */
[----:B------:R-:W-:Y:S05]  /*1be0*/  BRA `(.L_x_309) ;  /* 0x0000004000007947 */ /* 0x000fea0003800000 */
.L_x_308:
[----:B-----5:R-:W-:Y:S02]  /*1bf0*/  PRMT R100, RZ, 0x7610, R34 ;  /* 0x00007610ff647816 */ /* 0x020fe40000000022 */
[----:B------:R-:W-:-:S03]  /*1c00*/  @P0 PRMT R41, RZ, 0x7610, R38 ;  /* 0x00007610ff290816 */ /* 0x000fc60000000026 */
[----:B------:R-:W-:-:S04]  /*1c10*/  FMUL.FTZ R100, R100, c[0x0][0x1ec] ;  /* 0x00007b0064647a20 */ /* 0x000fc80000410000 */
[----:B------:R-:W-:Y:S02]  /*1c20*/  @P0 FADD.FTZ R100, R41, R100 ;  /* 0x0000006429640221 */ /* 0x000fe40000010000 */
.L_x_309:
[----:B------:R-:W-:Y:S05]  /*1c30*/  BSYNC B1 ;  /* 0x0000000000017941 */ /* 0x000fea0003800000 */
.L_x_307:
[----:B------:R-:W-:Y:S01]  /*1c40*/  BSSY B1, `(.L_x_310) ;  /* 0x000000a000017945 */ /* 0x000fe20003800000 */
[----:B------:R-:W-:Y:S05]  /*1c50*/  @P2 BRA `(.L_x_311) ;  /* 0x0000004000002947 */ /* 0x000fea0003800000 */
[----:B------:R-:W-:Y:S01]  /*1c60*/  MOV R101, RZ ;  /* 0x000000ff00657202 */ /* 0x000fe20000000f00 */
[----:B------:R-:W-:Y:S05]  /*1c70*/  @!P0 BRA `(.L_x_312) ;  /* 0x0000006000008947 */ /* 0x000fea0003800000 */
[----:B-----5:R-:W-:Y:S01]  /*1c80*/  PRMT R101, RZ, 0x5410, R39 ;  /* 0x00005410ff657816 */ /* 0x020fe20000000027 */
[----:B------:R-:W-:Y:S05]  /*1c90*/  BRA `(.L_x_312) ;  /* 0x0000004000007947 */ /* 0x000fea0003800000 */
.L_x_311:
[----:B-----5:R-:W-:Y:S02]  /*1ca0*/  PRMT R101, RZ, 0x5410, R35 ;  /* 0x00005410ff657816 */ /* 0x020fe40000000023 */
[----:B------:R-:W-:-:S03]  /*1cb0*/  @P0 PRMT R40, RZ, 0x5410, R39 ;  /* 0x00005410ff280816 */ /* 0x000fc60000000027 */
[----:B------:R-:W-:-:S04]  /*1cc0*/  FMUL.FTZ R101, R101, c[0x0][0x1ec] ;  /* 0x00007b0065657a20 */ /* 0x000fc80000410000 */
[----:B------:R-:W-:Y:S02]  /*1cd0*/  @P0 FADD.FTZ R101, R40, R101 ;  /* 0x0000006528650221 */ /* 0x000fe40000010000 */
.L_x_312:
[----:B------:R-:W-:Y:S05]  /*1ce0*/  BSYNC B1 ;  /* 0x0000000000017941 */ /* 0x000fea0003800000 */
.L_x_310:
[----:B------:R-:W-:Y:S01]  /*1cf0*/  BSSY B1, `(.L_x_313) ;  /* 0x000000a000017945 */ /* 0x000fe20003800000 */
[----:B------:R-:W-:Y:S05]  /*1d00*/  @P2 BRA `(.L_x_314) ;  /* 0x0000004000002947 */ /* 0x000fea0003800000 */
[----:B------:R-:W-:Y:S01]  /*1d10*/  HFMA2.MMA R102, -RZ, RZ, 0, 0 ;  /* 0x00000000ff667435 */ /* 0x000fe200000001ff */
[----:B------:R-:W-:Y:S05]  /*1d20*/  @!P0 BRA `(.L_x_315) ;  /* 0x0000006000008947 */ /* 0x000fea0003800000 */
[----:B-----5:R-:W-:Y:S01]  /*1d30*/  PRMT R102, RZ, 0x7610, R39 ;  /* 0x00007610ff667816 */ /* 0x020fe20000000027 */
[----:B------:R-:W-:Y:S05]  /*1d40*/  BRA `(.L_x_315) ;  /* 0x0000004000007947 */ /* 0x000fea0003800000 */
.L_x_314:
[----:B-----5:R-:W-:Y:S02]  /*1d50*/  PRMT R102, RZ, 0x7610, R35 ;  /* 0x00007610ff667816 */ /* 0x020fe40000000023 */
[----:B------:R-:W-:-:S03]  /*1d60*/  @P0 PRMT R41, RZ, 0x7610, R39 ;  /* 0x00007610ff290816 */ /* 0x000fc60000000027 */
[----:B------:R-:W-:-:S04]  /*1d70*/  FMUL.FTZ R102, R102, c[0x0][0x1ec] ;  /* 0x00007b0066667a20 */ /* 0x000fc80000410000 */
[----:B------:R-:W-:Y:S02]  /*1d80*/  @P0 FADD.FTZ R102, R41, R102 ;  /* 0x0000006629660221 */ /* 0x000fe40000010000 */
.L_x_315:
[----:B------:R-:W-:Y:S05]  /*1d90*/  BSYNC B1 ;  /* 0x0000000000017941 */ /* 0x000fea0003800000 */
.L_x_313:
        /* <DEDUP_REMOVED lines=9> */
.L_x_291:
[----:B------:R-:W-:Y:S05]  /*1e30*/  BSYNC B0 ;  /* 0x0000000000007941 */ /* 0x000fea0003800000 */
.L_x_290:
[----:B------:R-:W-:Y:S01]  /*1e40*/  BSSY B0, `(.L_x_316) ;  /* 0x000006a000007945 */ /* 0x000fe20003800000 */
[----:B------:R-:W-:Y:S05]  /*1e50*/  @!P3 BRA `(.L_x_317) ;  /* 0x000006800000b947 */ /* 0x000fea0003800000 */
[----:B------:R-:W-:Y:S02]  /*1e60*/  ISETP.NE.U32.AND P0, PT, RZ, c[0x0][0x180], PT ;  /* 0x00006000ff007a0c */ /* 0x000fe40003f05070 */
[----:B------:R-:W-:Y:S02]  /*1e70*/  @P1 MOV R117, 0x10 ;  /* 0x0000001000751802 */ /* 0x000fe40000000f00 */
[----:B------:R-:W-:-:S03]  /*1e80*/  ISETP.NE.AND.EX P0, PT, RZ, c[0x0][0x184], PT, P0 ;  /* 0x00006100ff007a0c */ /* 0x000fc60003f05300 */
[----:B------:R-:W-:-:S05]  /*1e90*/  @P1 IMAD.WIDE.U32 R116, R116, R117, c[0x0][0x170] ;  /* 0x00005c0074741625 */ /* 0x000fca00078e0075 */
[----:B-----5:R1:W5:Y:S05]  /*1ea0*/  @P1 LDG.E.128 R32, [R116.64] ;  /* 0x0000000474201981 */ /* 0x02036a000c1e1d00 */
[----:B0-----:R-:W-:-:S05]  /*1eb0*/  @P0 MOV R41, 0x10 ;  /* 0x0000001000290802 */ /* 0x001fca0000000f00 */
[----:B------:R-:W-:-:S05]  /*1ec0*/  @P0 IMAD.WIDE.U32 R40, R114, R41, c[0x0][0x180] ;  /* 0x0000600072280625 */ /* 0x000fca00078e0029 */
[----:B------:R1:W5:Y:S01]  /*1ed0*/  @P0 LDG.E.128 R36, [R40.64] ;  /* 0x0000000428240981 */ /* 0x000362000c1e1d00 */
[----:B------:R-:W-:Y:S01]  /*1ee0*/  ISETP.GT.AND P1, PT, R115, RZ, PT ;  /* 0x000000ff7300720c */ /* 0x000fe20003f24270 */
[----:B------:R-:W-:-:S12]  /*1ef0*/  BSSY B1, `(.L_x_318) ;  /* 0x000000a000017945 */ /* 0x000fd80003800000 */
[----:B------:R-:W-:Y:S05]  /*1f00*/  @P1 BRA `(.L_x_319) ;  /* 0x0000004000001947 */ /* 0x000fea0003800000 */
[----:B-1----:R-:W-:Y:S01]  /*1f10*/  HFMA2.MMA R103, -RZ, RZ, 0, 0 ;  /* 0x00000000ff677435 */ /* 0x002fe200000001ff */
[----:B------:R-:W-:Y:S05]  /*1f20*/  @!P0 BRA `(.L_x_320) ;  /* 0x0000006000008947 */ /* 0x000fea0003800000 */
[----:B-----5:R-:W-:Y:S01]  /*1f30*/  PRMT R103, RZ, 0x5410, R36 ;  /* 0x00005410ff677816 */ /* 0x020fe20000000024 */
[----:B------:R-:W-:Y:S05]  /*1f40*/  BRA `(.L_x_320) ;  /* 0x0000004000007947 */ /* 0x000fea0003800000 */
.L_x_319:
[----:B-1---5:R-:W-:Y:S02]  /*1f50*/  PRMT R103, RZ, 0x5410, R32 ;  /* 0x00005410ff677816 */ /* 0x022fe40000000020 */
[----:B------:R-:W-:-:S03]  /*1f60*/  @P0 PRMT R40, RZ, 0x5410, R36 ;  /* 0x00005410ff280816 */ /* 0x000fc60000000024 */
[----:B------:R-:W-:-:S04]  /*1f70*/  FMUL.FTZ R103, R103, c[0x0][0x1ec] ;  /* 0x00007b0067677a20 */ /* 0x000fc80000410000 */
[----:B------:R-:W-:Y:S02]  /*1f80*/  @P0 FADD.FTZ R103, R40, R103 ;  /* 0x0000006728670221 */ /* 0x000fe40000010000 */
.L_x_320:
[----:B------:R-:W-:Y:S05]  /*1f90*/  BSYNC B1 ;  /* 0x0000000000017941 */ /* 0x000fea0003800000 */
.L_x_318:
[----:B------:R-:W-:Y:S01]  /*1fa0*/  BSSY B1, `(.L_x_321) ;  /* 0x000000a000017945 */ /* 0x000fe20003800000 */
[----:B------:R-:W-:Y:S05]  /*1fb0*/  @P1 BRA `(.L_x_322) ;  /* 0x0000004000001947 */ /* 0x000fea0003800000 */
[----:B------:R-:W-:Y:S01]  /*1fc0*/  MOV R104, RZ ;  /* 0x000000ff00687202 */ /* 0x000fe20000000f00 */
[----:B------:R-:W-:Y:S05]  /*1fd0*/  @!P0 BRA `(.L_x_323) ;  /* 0x0000006000008947 */ /* 0x000fea0003800000 */
[----:B-----5:R-:W-:Y:S01]  /*1fe0*/  PRMT R104, RZ, 0x7610, R36 ;  /* 0x00007610ff687816 */ /* 0x020fe20000000024 */
[----:B------:R-:W-:Y:S05]  /*1ff0*/  BRA `(.L_x_323) ;  /* 0x0000004000007947 */ /* 0x000fea0003800000 */
.L_x_322:
[----:B-----5:R-:W-:Y:S02]  /*2000*/  PRMT R104, RZ, 0x7610, R32 ;  /* 0x00007610ff687816 */ /* 0x020fe40000000020 */
[----:B------:R-:W-:-:S03]  /*2010*/  @P0 PRMT R41, RZ, 0x7610, R36 ;  /* 0x00007610ff290816 */ /* 0x000fc60000000024 */
[----:B------:R-:W-:-:S04]  /*2020*/  FMUL.FTZ R104, R104, c[0x0][0x1ec] ;  /* 0x00007b0068687a20 */ /* 0x000fc80000410000 */
[----:B------:R-:W-:Y:S02]  /*2030*/  @P0 FADD.FTZ R104, R41, R104 ;  /* 0x0000006829680221 */ /* 0x000fe40000010000 */
.L_x_323:
[----:B------:R-:W-:Y:S05]  /*2040*/  BSYNC B1 ;  /* 0x0000000000017941 */ /* 0x000fea0003800000 */
.L_x_321:
[----:B------:R-:W-:Y:S01]  /*2050*/  BSSY B1, `(.L_x_324) ;  /* 0x000000a000017945 */ /* 0x000fe20003800000 */
[----:B------:R-:W-:Y:S05]  /*2060*/  @P1 BRA `(.L_x_325) ;  /* 0x0000004000001947 */ /* 0x000fea0003800000 */
[----:B------:R-:W-:Y:S01]  /*2070*/  IMAD.MOV.U32 R105, RZ, RZ, RZ ;  /* 0x000000ffff697224 */ /* 0x000fe200078e00ff */
[----:B------:R-:W-:Y:S05]  /*2080*/  @!P0 BRA `(.L_x_326) ;  /* 0x0000006000008947 */ /* 0x000fea0003800000 */
[----:B-----5:R-:W-:Y:S01]  /*2090*/  PRMT R105, RZ, 0x5410, R37 ;  /* 0x00005410ff697816 */ /* 0x020fe20000000025 */
[----:B------:R-:W-:Y:S05]  /*20a0*/  BRA `(.L_x_326) ;  /* 0x0000004000007947 */ /* 0x000fea0003800000 */
.L_x_325:
[----:B-----5:R-:W-:Y:S02]  /*20b0*/  PRMT R105, RZ, 0x5410, R33 ;  /* 0x00005410ff697816 */ /* 0x020fe40000000021 */
[----:B------:R-:W-:-:S03]  /*20c0*/  @P0 PRMT R40, RZ, 0x5410, R37 ;  /* 0x00005410ff280816 */ /* 0x000fc60000000025 */
[----:B------:R-:W-:-:S04]  /*20d0*/  FMUL.FTZ R105, R105, c[0x0][0x1ec] ;  /* 0x00007b0069697a20 */ /* 0x000fc80000410000 */
[----:B------:R-:W-:Y:S02]  /*20e0*/  @P0 FADD.FTZ R105, R40, R105 ;  /* 0x0000006928690221 */ /* 0x000fe40000010000 */
.L_x_326:
[----:B------:R-:W-:Y:S05]  /*20f0*/  BSYNC B1 ;  /* 0x0000000000017941 */ /* 0x000fea0003800000 */
.L_x_324:
[----:B------:R-:W-:Y:S01]  /*2100*/  BSSY B1, `(.L_x_327) ;  /* 0x000000a000017945 */ /* 0x000fe20003800000 */
[----:B------:R-:W-:Y:S05]  /*2110*/  @P1 BRA `(.L_x_328) ;  /* 0x0000004000001947 */ /* 0x000fea0003800000 */
[----:B------:R-:W-:Y:S01]  /*2120*/  HFMA2.MMA R106, -RZ, RZ, 0, 0 ;  /* 0x00000000ff6a7435 */ /* 0x000fe200000001ff */
[----:B------:R-:W-:Y:S05]  /*2130*/  @!P0 BRA `(.L_x_329) ;  /* 0x0000006000008947 */ /* 0x000fea0003800000 */
[----:B-----5:R-:W-:Y:S01]  /*2140*/  PRMT R106, RZ, 0x7610, R37 ;  /* 0x00007610ff6a7816 */ /* 0x020fe20000000025 */
[----:B------:R-:W-:Y:S05]  /*2150*/  BRA `(.L_x_329) ;  /* 0x0000004000007947 */ /* 0x000fea0003800000 */
.L_x_328:
[----:B-----5:R-:W-:Y:S02]  /*2160*/  PRMT R106, RZ, 0x7610, R33 ;  /* 0x00007610ff6a7816 */ /* 0x020fe40000000021 */
[----:B------:R-:W-:-:S03]  /*2170*/  @P0 PRMT R41, RZ, 0x7610, R37 ;  /* 0x00007610ff290816 */ /* 0x000fc60000000025 */
[----:B------:R-:W-:-:S04]  /*2180*/  FMUL.FTZ R106, R106, c[0x0][0x1ec] ;  /* 0x00007b006a6a7a20 */ /* 0x000fc80000410000 */
[----:B------:R-:W-:Y:S02]  /*2190*/  @P0 FADD.FTZ R106, R41, R106 ;  /* 0x0000006a296a0221 */ /* 0x000fe40000010000 */
.L_x_329:
[----:B------:R-:W-:Y:S05]  /*21a0*/  BSYNC B1 ;  /* 0x0000000000017941 */ /* 0x000fea0003800000 */
.L_x_327:
[----:B------:R-:W-:Y:S01]  /*21b0*/  BSSY B1, `(.L_x_330) ;  /* 0x000000a000017945 */ /* 0x000fe20003800000 */
[----:B------:R-:W-:Y:S05]  /*21c0*/  @P1 BRA `(.L_x_331) ;  /* 0x0000004000001947 */ /* 0x000fea0003800000 */
[----:B------:R-:W-:Y:S01]  /*21d0*/  MOV R107, RZ ;  /* 0x000000ff006b7202 */ /* 0x000fe20000000f00 */
[----:B------:R-:W-:Y:S05]  /*21e0*/  @!P0 BRA `(.L_x_332) ;  /* 0x0000006000008947 */ /* 0x000fea0003800000 */
[----:B-----5:R-:W-:Y:S01]  /*21f0*/  PRMT R107, RZ, 0x5410, R38 ;  /* 0x00005410ff6b7816 */ /* 0x020fe20000000026 */
[----:B------:R-:W-:Y:S05]  /*2200*/  BRA `(.L_x_332) ;  /* 0x0000004000007947 */ /* 0x000fea0003800000 */
.L_x_331:
[----:B-----5:R-:W-:Y:S02]  /*2210*/  PRMT R107, RZ, 0x5410, R34 ;  /* 0x00005410ff6b7816 */ /* 0x020fe40000000022 */
[----:B------:R-:W-:-:S03]  /*2220*/  @P0 PRMT R40, RZ, 0x5410, R38 ;  /* 0x00005410ff280816 */ /* 0x000fc60000000026 */
[----:B------:R-:W-:-:S04]  /*2230*/  FMUL.FTZ R107, R107, c[0x0][0x1ec] ;  /* 0x00007b006b6b7a20 */ /* 0x000fc80000410000 */
[----:B------:R-:W-:Y:S02]  /*2240*/  @P0 FADD.FTZ R107, R40, R107 ;  /* 0x0000006b286b0221 */ /* 0x000fe40000010000 */
.L_x_332:
[----:B------:R-:W-:Y:S05]  /*2250*/  BSYNC B1 ;  /* 0x0000000000017941 */ /* 0x000fea0003800000 */
.L_x_330:
[----:B------:R-:W-:Y:S01]  /*2260*/  BSSY B1, `(.L_x_333) ;  /* 0x000000a000017945 */ /* 0x000fe20003800000 */
[----:B------:R-:W-:Y:S05]  /*2270*/  @P1 BRA `(.L_x_334) ;  /* 0x0000004000001947 */ /* 0x000fea0003800000 */
[----:B------:R-:W-:Y:S01]  /*2280*/  HFMA2.MMA R108, -RZ, RZ, 0, 0 ;  /* 0x00000000ff6c7435 */ /* 0x000fe200000001ff */
[----:B------:R-:W-:Y:S05]  /*2290*/  @!P0 BRA `(.L_x_335) ;  /* 0x0000006000008947 */ /* 0x000fea0003800000 */
[----:B-----5:R-:W-:Y:S01]  /*22a0*/  PRMT R108, RZ, 0x7610, R38 ;  /* 0x00007610ff6c7816 */ /* 0x020fe20000000026 */
[----:B------:R-:W-:Y:S05]  /*22b0*/  BRA `(.L_x_335) ;  /* 0x0000004000007947 */ /* 0x000fea0003800000 */
.L_x_334:
[----:B-----5:R-:W-:Y:S02]  /*22c0*/  PRMT R108, RZ, 0x7610, R34 ;  /* 0x00007610ff6c7816 */ /* 0x020fe40000000022 */
[----:B------:R-:W-:-:S03]  /*22d0*/  @P0 PRMT R41, RZ, 0x7610, R38 ;  /* 0x00007610ff290816 */ /* 0x000fc60000000026 */
[----:B------:R-:W-:-:S04]  /*22e0*/  FMUL.FTZ R108, R108, c[0x0][0x1ec] ;  /* 0x00007b006c6c7a20 */ /* 0x000fc80000410000 */
[----:B------:R-:W-:Y:S02]  /*22f0*/  @P0 FADD.FTZ R108, R41, R108 ;  /* 0x0000006c296c0221 */ /* 0x000fe40000010000 */
.L_x_335:
[----:B------:R-:W-:Y:S05]  /*2300*/  BSYNC B1 ;  /* 0x0000000000017941 */ /* 0x000fea0003800000 */
.L_x_333:
[----:B------:R-:W-:Y:S01]  /*2310*/  BSSY B1, `(.L_x_336) ;  /* 0x000000a000017945 */ /* 0x000fe20003800000 */
[----:B------:R-:W-:Y:S05]  /*2320*/  @P1 BRA `(.L_x_337) ;  /* 0x0000004000001947 */ /* 0x000fea0003800000 */
[----:B------:R-:W-:Y:S01]  /*2330*/  MOV R109, RZ ;  /* 0x000000ff006d7202 */ /* 0x000fe20000000f00 */
[----:B------:R-:W-:Y:S05]  /*2340*/  @!P0 BRA `(.L_x_338) ;  /* 0x0000006000008947 */ /* 0x000fea0003800000 */
[----:B-----5:R-:W-:Y:S01]  /*2350*/  PRMT R109, RZ, 0x5410, R39 ;  /* 0x00005410ff6d7816 */ /* 0x020fe20000000027 */
[----:B------:R-:W-:Y:S05]  /*2360*/  BRA `(.L_x_338) ;  /* 0x0000004000007947 */ /* 0x000fea0003800000 */
.L_x_337:
[----:B-----5:R-:W-:Y:S02]  /*2370*/  PRMT R109, RZ, 0x5410, R35 ;  /* 0x00005410ff6d7816 */ /* 0x020fe40000000023 */
[----:B------:R-:W-:-:S03]  /*2380*/  @P0 PRMT R40, RZ, 0x5410, R39 ;  /* 0x00005410ff280816 */ /* 0x000fc60000000027 */
[----:B------:R-:W-:-:S04]  /*2390*/  FMUL.FTZ R109, R109, c[0x0][0x1ec] ;  /* 0x00007b006d6d7a20 */ /* 0x000fc80000410000 */
[----:B------:R-:W-:Y:S02]  /*23a0*/  @P0 FADD.FTZ R109, R40, R109 ;  /* 0x0000006d286d0221 */ /* 0x000fe40000010000 */
.L_x_338:
[----:B------:R-:W-:Y:S05]  /*23b0*/  BSYNC B1 ;  /* 0x0000000000017941 */ /* 0x000fea0003800000 */
.L_x_336:
[----:B------:R-:W-:Y:S01]  /*23c0*/  BSSY B1, `(.L_x_339) ;  /* 0x000000a000017945 */ /* 0x000fe20003800000 */
[----:B------:R-:W-:Y:S05]  /*23d0*/  @P1 BRA `(.L_x_340) ;  /* 0x0000004000001947 */ /* 0x000fea0003800000 */
[----:B------:R-:W-:Y:S01]  /*23e0*/  HFMA2.MMA R110, -RZ, RZ, 0, 0 ;  /* 0x00000000ff6e7435 */ /* 0x000fe200000001ff */
[----:B------:R-:W-:Y:S05]  /*23f0*/  @!P0 BRA `(.L_x_341) ;  /* 0x0000006000008947 */ /* 0x000fea0003800000 */
[----:B-----5:R-:W-:Y:S01]  /*2400*/  PRMT R110, RZ, 0x7610, R39 ;  /* 0x00007610ff6e7816 */ /* 0x020fe20000000027 */
[----:B------:R-:W-:Y:S05]  /*2410*/  BRA `(.L_x_341) ;  /* 0x0000004000007947 */ /* 0x000fea0003800000 */
.L_x_340:
[----:B-----5:R-:W-:Y:S02]  /*2420*/  PRMT R110, RZ, 0x7610, R35 ;  /* 0x00007610ff6e7816 */ /* 0x020fe40000000023 */
[----:B------:R-:W-:-:S03]  /*2430*/  @P0 PRMT R41, RZ, 0x7610, R39 ;  /* 0x00007610ff290816 */ /* 0x000fc60000000027 */
[----:B------:R-:W-:-:S04]  /*2440*/  FMUL.FTZ R110, R110, c[0x0][0x1ec] ;  /* 0x00007b006e6e7a20 */ /* 0x000fc80000410000 */
[----:B------:R-:W-:Y:S02]  /*2450*/  @P0 FADD.FTZ R110, R41, R110 ;  /* 0x0000006e296e0221 */ /* 0x000fe40000010000 */
.L_x_341:
[----:B------:R-:W-:Y:S05]  /*2460*/  BSYNC B1 ;  /* 0x0000000000017941 */ /* 0x000fea0003800000 */
.L_x_339:
[----:B------:R-:W-:Y:S02]  /*2470*/  MOV R115, 0x10 ;  /* 0x0000001000737802 */ /* 0x000fe40000000f00 */
[----:B------:R-:W-:Y:S02]  /*2480*/  F2FP.BF16.PACK_AB R43, R110, R109 ;  /* 0x0000006d6e2b723e */ /* 0x000fe400000010ff */
[----:B------:R-:W-:Y:S01]  /*2490*/  F2FP.BF16.PACK_AB R42, R108, R107 ;  /* 0x0000006b6c2a723e */ /* 0x000fe200000010ff */
[----:B------:R-:W-:Y:S01]  /*24a0*/  IMAD.WIDE.U32 R114, R114, R115, c[0x0][0x188] ;  /* 0x0000620072727625 */ /* 0x000fe200078e0073 */
[----:B------:R-:W-:Y:S02]  /*24b0*/  F2FP.BF16.PACK_AB R41, R106, R105 ;  /* 0x000000696a29723e */ /* 0x000fe400000010ff */
[----:B------:R-:W-:-:S05]  /*24c0*/  F2FP.BF16.PACK_AB R40, R104, R103 ;  /* 0x000000676828723e */ /* 0x000fca00000010ff */
[----:B------:R0:W-:Y:S02]  /*24d0*/  STG.E.128 [R114.64], R40 ;  /* 0x0000002872007986 */ /* 0x0001e4000c101d04 */
.L_x_317:
[----:B------:R-:W-:Y:S05]  /*24e0*/  BSYNC B0 ;  /* 0x0000000000007941 */ /* 0x000fea0003800000 */
.L_x_316:
[----:B0-----:R-:W-:Y:S01]  /*24f0*/  FADD.FTZ R40, RZ, R96 ;  /* 0x00000060ff287221 */ /* 0x001fe20000010000 */
[C---:B------:R-:W-:Y:S02]  /*2500*/  ISETP.GT.U32.AND P2, PT, R26.reuse, 0x3f, PT ;  /* 0x0000003f1a00780c */ /* 0x040fe40003f44070 */
[C---:B------:R-:W-:Y:S01]  /*2510*/  ISETP.GT.U32.AND P1, PT, R26.reuse, 0x5f, PT ;  /* 0x0000005f1a00780c */ /* 0x040fe20003f24070 */
[----:B------:R-:W-:Y:S01]  /*2520*/  FADD.FTZ R41, R95, R40 ;  /* 0x000000285f297221 */ /* 0x000fe20000010000 */
[----:B------:R-:W-:Y:S02]  /*2530*/  ISETP.GT.U32.AND P0, PT, R26, 0x7f, PT ;  /* 0x0000007f1a00780c */ /* 0x000fe40003f04070 */
[----:B------:R-:W-:Y:S01]  /*2540*/  P2R R42, PR, RZ, 0x8 ;  /* 0x00000008ff2a7803 */ /* 0x000fe20000000000 */
[----:B------:R-:W-:Y:S01]  /*2550*/  FADD.FTZ R40, R94, R41 ;  /* 0x000000295e287221 */ /* 0x000fe20000010000 */
[----:B------:R-:W-:-:S03]  /*2560*/  LOP3.LUT P3, RZ, R111, 0x1f, RZ, 0xc0, !PT ;  /* 0x0000001f6fff7812 */ /* 0x000fc6000786c0ff */
        /* <DEDUP_REMOVED lines=28> */
[----:B------:R-:W-:Y:S01]  /*2730*/  FADD.FTZ R41, R109, R40 ;  /* 0x000000286d297221 */ /* 0x000fe20000010000 */
[----:B------:R-:W-:Y:S02]  /*2740*/  P2R R40, PR, RZ, 0x8 ;  /* 0x00000008ff287803 */ /* 0x000fe40000000000 */
[----:B------:R-:W-:Y:S01]  /*2750*/  ISETP.NE.AND P3, PT, R42, RZ, PT ;  /* 0x000000ff2a00720c */ /* 0x000fe20003f65270 */
[----:B------:R-:W-:Y:S01]  /*2760*/  @P0 FADD.FTZ R43, R110, R41 ;  /* 0x000000296e2b0221 */ /* 0x000fe20000010000 */
[----:B------:R-:W-:Y:S09]  /*2770*/  BRA.DIV ~URZ, `(.L_x_342) ;  /* 0x00000ff27f007947 */ /* 0x000ff2000b800000 */
[----:B------:R0:W1:Y:S02]  /*2780*/  SHFL.BFLY PT, R115, R43, 0x1, 0x1f ;  /* 0x0c201f002b737f89 */ /* 0x00006400000e0000 */
.L_x_354:
[----:B-1----:R-:W-:Y:S01]  /*2790*/  FADD.FTZ R118, R43, R115 ;  /* 0x000000732b767221 */ /* 0x002fe20000010000 */
[----:B------:R-:W-:Y:S05]  /*27a0*/  BRA.DIV ~URZ, `(.L_x_343) ;  /* 0x000010327f007947 */ /* 0x000fea000b800000 */
[----:B------:R-:W1:Y:S02]  /*27b0*/  SHFL.BFLY PT, R40, R118, 0x2, 0x1f ;  /* 0x0c401f0076287f89 */ /* 0x000e6400000e0000 */
[----:B-1----:R-:W-:-:S05]  /*27c0*/  FADD.FTZ R40, R118, R40 ;  /* 0x0000002876287221 */ /* 0x002fca0000010000 */
[----:B------:R-:W1:Y:S02]  /*27d0*/  SHFL.BFLY PT, R41, R40, 0x4, 0x1f ;  /* 0x0c801f0028297f89 */ /* 0x000e6400000e0000 */
[----:B-1----:R-:W-:-:S05]  /*27e0*/  FADD.FTZ R41, R40, R41 ;  /* 0x0000002928297221 */ /* 0x002fca0000010000 */
[----:B------:R-:W1:Y:S02]  /*27f0*/  SHFL.BFLY PT, R42, R41, 0x8, 0x1f ;  /* 0x0d001f00292a7f89 */ /* 0x000e6400000e0000 */
[----:B-1----:R-:W-:-:S05]  /*2800*/  FADD.FTZ R42, R41, R42 ;  /* 0x0000002a292a7221 */ /* 0x002fca0000010000 */
[----:B0-----:R-:W0:Y:S02]  /*2810*/  SHFL.BFLY PT, R43, R42, 0x10, 0x1f ;  /* 0x0e001f002a2b7f89 */ /* 0x001e2400000e0000 */
[----:B0-----:R-:W-:-:S04]  /*2820*/  FADD.FTZ R43, R42, R43 ;  /* 0x0000002b2a2b7221 */ /* 0x001fc80000010000 */
        /* <DEDUP_REMOVED lines=18> */
[----:B------:R-:W-:-:S03]  /*2950*/  FADD.FTZ R42, R87, -R117 ;  /* 0x80000075572a7221 */ /* 0x000fc60000010000 */
[----:B------:R-:W-:-:S05]  /*2960*/  FSEL R40, R40, RZ, P6 ;  /* 0x000000ff28287208 */ /* 0x000fca0003000000 */
[----:B------:R-:W-:-:S04]  /*2970*/  FFMA.FTZ R41, R41, R41, R40 ;  /* 0x0000002929297223 */ /* 0x000fc80000010028 */
[----:B------:R-:W-:Y:S02]  /*2980*/  FFMA.FTZ R41, R42, R42, R41 ;  /* 0x0000002a2a297223 */ /* 0x000fe40000010029 */
[----:B------:R-:W-:-:S04]  /*2990*/  FADD.FTZ R42, R86, -R117 ;  /* 0x80000075562a7221 */ /* 0x000fc80000010000 */
        /* <DEDUP_REMOVED lines=10> */
[----:B------:R-:W-:Y:S02]  /*2a40*/  @P2 FFMA.FTZ R40, R42, R42, R41 ;  /* 0x0000002a2a282223 */ /* 0x000fe40000010029 */
[--C-:B------:R-:W-:Y:S02]  /*2a50*/  FADD.FTZ R41, R80, -R117.reuse ;  /* 0x8000007550297221 */ /* 0x100fe40000010000 */
[----:B------:R-:W-:Y:S02]  /*2a60*/  FADD.FTZ R42, R79, -R117 ;  /* 0x800000754f2a7221 */ /* 0x000fe40000010000 */
        /* <DEDUP_REMOVED lines=39> */
.L_x_355:
[----:B------:R-:W-:Y:S01]  /*2ce0*/  FMUL.FTZ R40, R117, R117 ;  /* 0x0000007575287220 */ /* 0x000fe20000410000 */
[----:B------:R-:W-:Y:S01]  /*2cf0*/  ISETP.NE.AND P0, PT, RZ, UR6, PT ;  /* 0x00000006ff007c0c */ /* 0x000fe2000bf05270 */
[----:B-1----:R-:W-:Y:S01]  /*2d00*/  FADD.FTZ R115, R115, R114 ;  /* 0x0000007273737221 */ /* 0x002fe20000010000 */
[----:B------:R-:W-:Y:S01]  /*2d10*/  MOV R42, c[0x0][0x1e0] ;  /* 0x00007800002a7a02 */ /* 0x000fe20000000f00 */
[----:B------:R-:W-:Y:S01]  /*2d20*/  BSSY B0, `(.L_x_344) ;  /* 0x000009e000007945 */ /* 0x000fe20003800000 */
[----:B------:R-:W-:Y:S02]  /*2d30*/  FSEL R41, R40, RZ, P0 ;  /* 0x000000ff28297208 */ /* 0x000fe40000000000 */
[----:B------:R-:W-:Y:S01]  /*2d40*/  LOP3.LUT P2, RZ, R111, 0x1f, RZ, 0xc0, !PT ;  /* 0x0000001f6fff7812 */ /* 0x000fe2000784c0ff */
[----:B------:R-:W-:-:S04]  /*2d50*/  FFMA.FTZ R40, R115, R42, c[0x0][0x228] ;  /* 0x00008a0073287623 */ /* 0x000fc8000001002a */
[----:B------:R-:W-:-:S06]  /*2d60*/  FADD.FTZ R115, R40, R41 ;  /* 0x0000002928737221 */ /* 0x000fcc0000010000 */
[----:B------:R-:W1:Y:S02]  /*2d70*/  MUFU.RSQ R115, R115 ;  /* 0x0000007300737308 */ /* 0x000e640000001400 */
[----:B------:R-:W-:-:S04]  /*2d80*/  @!P2 LEA R42, P1, R72, c[0x0][0x1a0], 0x2 ;  /* 0x00006800482aaa11 */ /* 0x000fc800078210ff */
[C---:B------:R-:W-:Y:S02]  /*2d90*/  @!P2 LEA.HI.X R43, R72.reuse, c[0x0][0x1a4], R113, 0x2, P1 ;  /* 0x00006900482baa11 */ /* 0x040fe400008f1471 */
[----:B------:R-:W-:-:S03]  /*2da0*/  @!P2 LEA R40, P1, R72, c[0x0][0x1a8], 0x2 ;  /* 0x00006a004828aa11 */ /* 0x000fc600078210ff */
[----:B------:R2:W-:Y:S01]  /*2db0*/  @!P2 STG.E [R42.64], R117 ;  /* 0x000000752a00a986 */ /* 0x0005e2000c101904 */
[----:B------:R-:W-:Y:S02]  /*2dc0*/  @!P2 LEA.HI.X R41, R72, c[0x0][0x1ac], R113, 0x2, P1 ;  /* 0x00006b004829aa11 */ /* 0x000fe400008f1471 */
[----:B-----5:R-:W-:-:S03]  /*2dd0*/  ISETP.GE.AND P1, PT, R112, 0x1, PT ;  /* 0x000000017000780c */ /* 0x020fc60003f26270 */
[----:B-1----:R2:W-:Y:S10]  /*2de0*/  @!P2 STG.E [R40.64], R115 ;  /* 0x000000732800a986 */ /* 0x0025f4000c101904 */
[----:B------:R-:W-:Y:S05]  /*2df0*/  @!P1 BRA `(.L_x_345) ;  /* 0x0000090000009947 */ /* 0x000fea0003800000 */
[----:B------:R-:W-:Y:S01]  /*2e00*/  IADD3 R112, R112, -0x1, RZ ;  /* 0xffffffff70707810 */ /* 0x000fe20007ffe0ff */
[----:B------:R-:W-:Y:S01]  /*2e10*/  BSSY B1, `(.L_x_346) ;  /* 0x0000028000017945 */ /* 0x000fe20003800000 */
[----:B--2---:R-:W-:-:S02]  /*2e20*/  LOP3.LUT R40, R111, 0x1f, RZ, 0xc0, !PT ;  /* 0x0000001f6f287812 */ /* 0x004fc400078ec0ff */
[----:B0-----:R-:W-:Y:S01]  /*2e30*/  FSEL R114, R117, RZ, !P0 ;  /* 0x000000ff75727208 */ /* 0x001fe20004000000 */
[----:B------:R-:W-:-:S05]  /*2e40*/  IMAD R112, R112, c[0x0][0x168], RZ ;  /* 0x00005a0070707a24 */ /* 0x000fca00078e02ff */
[----:B------:R-:W-:-:S04]  /*2e50*/  SHF.R.S32.HI R41, RZ, 0x1f, R112 ;  /* 0x0000001fff297819 */ /* 0x000fc80000011470 */
[----:B------:R-:W-:-:S04]  /*2e60*/  LEA.HI R41, R41, R112, RZ, 0x3 ;  /* 0x0000007029297211 */ /* 0x000fc800078f18ff */
[----:B------:R-:W-:Y:S01]  /*2e70*/  LEA.HI.SX32 R111, R41, R40, 0x1d ;  /* 0x00000028296f7211 */ /* 0x000fe200078feaff */
[----:B------:R-:W-:Y:S05]  /*2e80*/  @!P6 BRA `(.L_x_347) ;  /* 0x000002000000e947 */ /* 0x000fea0003800000 */
[--C-:B------:R-:W-:Y:S02]  /*2e90*/  FADD.FTZ R40, R96, -R114.reuse ;  /* 0x8000007260287221 */ /* 0x100fe40000010000 */
        /* <DEDUP_REMOVED lines=9> */
[----:B------:R-:W-:Y:S02]  /*2f30*/  FFMA.FTZ R112, R22, R112, R15 ;  /* 0x0000007016707223 */ /* 0x000fe4000001000f */
[----:B------:R-:W-:Y:S01]  /*2f40*/  FFMA.FTZ R43, R23, R116, R14 ;  /* 0x00000074172b7223 */ /* 0x000fe2000001000e */
[----:B------:R-:W-:Y:S01]  /*2f50*/  F2FP.BF16.PACK_AB R40, R41, R40 ;  /* 0x000000282928723e */ /* 0x000fe200000010ff */
[----:B------:R-:W-:-:S02]  /*2f60*/  FADD.FTZ R118, R92, -R114 ;  /* 0x800000725c767221 */ /* 0x000fc40000010000 */
[--C-:B------:R-:W-:Y:S01]  /*2f70*/  FADD.FTZ R120, R91, -R114.reuse ;  /* 0x800000725b787221 */ /* 0x100fe20000010000 */
[----:B------:R-:W-:Y:S01]  /*2f80*/  F2FP.BF16.PACK_AB R41, R43, R112 ;  /* 0x000000702b29723e */ /* 0x000fe200000010ff */
[--C-:B------:R-:W-:Y:S02]  /*2f90*/  FADD.FTZ R112, R90, -R114.reuse ;  /* 0x800000725a707221 */ /* 0x100fe40000010000 */
[----:B------:R-:W-:Y:S02]  /*2fa0*/  FADD.FTZ R116, R89, -R114 ;  /* 0x8000007259747221 */ /* 0x000fe40000010000 */
[C---:B------:R-:W-:Y:S02]  /*2fb0*/  FMUL.FTZ R112, R115.reuse, R112 ;  /* 0x0000007073707220 */ /* 0x040fe40000410000 */
[C---:B------:R-:W-:Y:S02]  /*2fc0*/  FMUL.FTZ R118, R115.reuse, R118 ;  /* 0x0000007673767220 */ /* 0x040fe40000410000 */
[----:B------:R-:W-:Y:S01]  /*2fd0*/  FFMA.FTZ R43, R18, R112, R11 ;  /* 0x00000070122b7223 */ /* 0x000fe2000001000b */
[----:B------:R-:W-:Y:S01]  /*2fe0*/  HFMA2.MMA R112, -RZ, RZ, 0, 9.5367431640625e-07 ;  /* 0x00000010ff707435 */ /* 0x000fe200000001ff */
[----:B------:R-:W-:-:S02]  /*2ff0*/  FMUL.FTZ R120, R115, R120 ;  /* 0x0000007873787220 */ /* 0x000fc40000410000 */
[----:B------:R-:W-:Y:S02]  /*3000*/  FMUL.FTZ R116, R115, R116 ;  /* 0x0000007473747220 */ /* 0x000fe40000410000 */
[----:B------:R-:W-:Y:S02]  /*3010*/  FFMA.FTZ R42, R20, R118, R13 ;  /* 0x00000076142a7223 */ /* 0x000fe4000001000d */
[----:B------:R-:W-:Y:S02]  /*3020*/  FFMA.FTZ R113, R21, R120, R12 ;  /* 0x0000007815717223 */ /* 0x000fe4000001000c */
[----:B------:R-:W-:-:S03]  /*3030*/  FFMA.FTZ R116, R19, R116, R10 ;  /* 0x0000007413747223 */ /* 0x000fc6000001000a */
[----:B------:R-:W-:Y:S01]  /*3040*/  F2FP.BF16.PACK_AB R42, R113, R42 ;  /* 0x0000002a712a723e */ /* 0x000fe200000010ff */
[C---:B------:R-:W-:Y:S01]  /*3050*/  IMAD.WIDE.U32 R112, R111.reuse, R112, c[0x0][0x208] ;  /* 0x000082006f707625 */ /* 0x040fe200078e0070 */
[----:B------:R-:W-:Y:S02]  /*3060*/  F2FP.BF16.PACK_AB R43, R116, R43 ;  /* 0x0000002b742b723e */ /* 0x000fe400000010ff */
[----:B------:R-:W-:-:S03]  /*3070*/  IADD3 R111, R111, 0x20, RZ ;  /* 0x000000206f6f7810 */ /* 0x000fc60007ffe0ff */
[----:B------:R0:W-:Y:S04]  /*3080*/  STG.E.128 [R112.64], R40 ;  /* 0x0000002870007986 */ /* 0x0001e8000c101d04 */
.L_x_347:
[----:B------:R-:W-:Y:S05]  /*3090*/  BSYNC B1 ;  /* 0x0000000000017941 */ /* 0x000fea0003800000 */
.L_x_346:
[----:B------:R-:W-:Y:S01]  /*30a0*/  BSSY B1, `(.L_x_348) ;  /* 0x0000022000017945 */ /* 0x000fe20003800000 */
[----:B------:R-:W-:Y:S05]  /*30b0*/  @!P5 BRA `(.L_x_349) ;  /* 0x000002000000d947 */ /* 0x000fea0003800000 */
[--C-:B0-----:R-:W-:Y:S02]  /*30c0*/  FADD.FTZ R40, R88, -R114.reuse ;  /* 0x8000007258287221 */ /* 0x101fe40000010000 */
        /* <DEDUP_REMOVED lines=19> */
[----:B------:R-:W-:-:S02]  /*3200*/  FMUL.FTZ R112, R115, R112 ;  /* 0x0000007073707220 */ /* 0x000fc40000410000 */
[----:B------:R-:W-:Y:S02]  /*3210*/  FMUL.FTZ R116, R115, R116 ;  /* 0x0000007473747220 */ /* 0x000fe40000410000 */
[----:B------:R-:W-:Y:S02]  /*3220*/  FFMA.FTZ R42, R5, R118, R48 ;  /* 0x00000076052a7223 */ /* 0x000fe40000010030 */
[----:B------:R-:W-:Y:S02]  /*3230*/  FFMA.FTZ R113, R4, R120, R49 ;  /* 0x0000007804717223 */ /* 0x000fe40000010031 */
[----:B------:R-:W-:Y:S01]  /*3240*/  FFMA.FTZ R43, R3, R112, R30 ;  /* 0x00000070032b7223 */ /* 0x000fe2000001001e */
[----:B------:R-:W-:Y:S01]  /*3250*/  MOV R112, 0x10 ;  /* 0x0000001000707802 */ /* 0x000fe20000000f00 */
[----:B------:R-:W-:Y:S01]  /*3260*/  FFMA.FTZ R116, R2, R116, R51 ;  /* 0x0000007402747223 */ /* 0x000fe20000010033 */
[----:B------:R-:W-:-:S03]  /*3270*/  F2FP.BF16.PACK_AB R42, R113, R42 ;  /* 0x0000002a712a723e */ /* 0x000fc600000010ff */
[C---:B------:R-:W-:Y:S01]  /*3280*/  IMAD.WIDE.U32 R112, R111.reuse, R112, c[0x0][0x208] ;  /* 0x000082006f707625 */ /* 0x040fe200078e0070 */
[----:B------:R-:W-:Y:S02]  /*3290*/  F2FP.BF16.PACK_AB R43, R116, R43 ;  /* 0x0000002b742b723e */ /* 0x000fe400000010ff */
[----:B------:R-:W-:-:S03]  /*32a0*/  IADD3 R111, R111, 0x20, RZ ;  /* 0x000000206f6f7810 */ /* 0x000fc60007ffe0ff */
[----:B------:R0:W-:Y:S04]  /*32b0*/  STG.E.128 [R112.64], R40 ;  /* 0x0000002870007986 */ /* 0x0001e8000c101d04 */
.L_x_349:
[----:B------:R-:W-:Y:S05]  /*32c0*/  BSYNC B1 ;  /* 0x0000000000017941 */ /* 0x000fea0003800000 */
.L_x_348:
        /* <DEDUP_REMOVED lines=21> */
[----:B------:R-:W-:Y:S02]  /*3420*/  FMUL.FTZ R118, R115, R118 ;  /* 0x0000007673767220 */ /* 0x000fe40000410000 */
        /* <DEDUP_REMOVED lines=12> */
.L_x_351:
[----:B------:R-:W-:Y:S05]  /*34f0*/  BSYNC B1 ;  /* 0x0000000000017941 */ /* 0x000fea0003800000 */
.L_x_350:
[----:B------:R-:W-:Y:S05]  /*3500*/  @!P3 BRA `(.L_x_345) ;  /* 0x000001f00000b947 */ /* 0x000fea0003800000 */
[--C-:B------:R-:W-:Y:S02]  /*3510*/  FADD.FTZ R118, R107, -R114.reuse ;  /* 0x800000726b767221 */ /* 0x100fe40000010000 */
[--C-:B------:R-:W-:Y:S02]  /*3520*/  FADD.FTZ R120, R108, -R114.reuse ;  /* 0x800000726c787221 */ /* 0x100fe40000010000 */
[--C-:B0-----:R-:W-:Y:S02]  /*3530*/  FADD.FTZ R40, R103, -R114.reuse ;  /* 0x8000007267287221 */ /* 0x101fe40000010000 */
[--C-:B------:R-:W-:Y:S02]  /*3540*/  FADD.FTZ R116, R104, -R114.reuse ;  /* 0x8000007268747221 */ /* 0x100fe40000010000 */
[--C-:B------:R-:W-:Y:S02]  /*3550*/  FADD.FTZ R112, R105, -R114.reuse ;  /* 0x8000007269707221 */ /* 0x100fe40000010000 */
[----:B------:R-:W-:-:S02]  /*3560*/  FADD.FTZ R42, R106, -R114 ;  /* 0x800000726a2a7221 */ /* 0x000fc40000010000 */
        /* <DEDUP_REMOVED lines=8> */
[C---:B------:R-:W-:Y:S02]  /*35f0*/  FMUL.FTZ R40, R115.reuse, R40 ;  /* 0x0000002873287220 */ /* 0x040fe40000410000 */
[----:B------:R-:W-:Y:S02]  /*3600*/  FFMA.FTZ R43, R46, R122, R75 ;  /* 0x0000007a2e2b7223 */ /* 0x000fe4000001004b */
[----:B------:R-:W-:Y:S02]  /*3610*/  FFMA.FTZ R114, R70, R114, R97 ;  /* 0x0000007246727223 */ /* 0x000fe40000010061 */
[----:B------:R-:W-:-:S02]  /*3620*/  FMUL.FTZ R116, R115, R116 ;  /* 0x0000007473747220 */ /* 0x000fc40000410000 */
[C---:B------:R-:W-:Y:S01]  /*3630*/  FMUL.FTZ R112, R115.reuse, R112 ;  /* 0x0000007073707220 */ /* 0x040fe20000410000 */
[----:B------:R-:W-:Y:S01]  /*3640*/  F2FP.BF16.PACK_AB R43, R114, R43 ;  /* 0x0000002b722b723e */ /* 0x000fe200000010ff */
[----:B------:R-:W-:Y:S01]  /*3650*/  FMUL.FTZ R115, R115, R42 ;  /* 0x0000002a73737220 */ /* 0x000fe20000410000 */
[----:B------:R-:W-:Y:S01]  /*3660*/  F2FP.BF16.PACK_AB R42, R41, R118 ;  /* 0x00000076292a723e */ /* 0x000fe200000010ff */
[----:B------:R-:W-:Y:S01]  /*3670*/  FFMA.FTZ R41, R44, R112, R71 ;  /* 0x000000702c297223 */ /* 0x000fe20000010047 */
[----:B------:R-:W-:Y:S01]  /*3680*/  MOV R114, 0x10 ;  /* 0x0000001000727802 */ /* 0x000fe20000000f00 */
[----:B------:R-:W-:Y:S02]  /*3690*/  FFMA.FTZ R40, R64, R40, R47 ;  /* 0x0000002840287223 */ /* 0x000fe4000001002f */
[----:B------:R-:W-:Y:S02]  /*36a0*/  FFMA.FTZ R112, R68, R115, R73 ;  /* 0x0000007344707223 */ /* 0x000fe40000010049 */
[----:B------:R-:W-:-:S03]  /*36b0*/  FFMA.FTZ R113, R67, R116, R74 ;  /* 0x0000007443717223 */ /* 0x000fc6000001004a */
[----:B------:R-:W-:Y:S02]  /*36c0*/  F2FP.BF16.PACK_AB R41, R112, R41 ;  /* 0x000000297029723e */ /* 0x000fe400000010ff */
[----:B------:R-:W-:Y:S01]  /*36d0*/  F2FP.BF16.PACK_AB R40, R113, R40 ;  /* 0x000000287128723e */ /* 0x000fe200000010ff */
[----:B------:R-:W-:-:S05]  /*36e0*/  IMAD.WIDE.U32 R112, R111, R114, c[0x0][0x208] ;  /* 0x000082006f707625 */ /* 0x000fca00078e0072 */
[----:B------:R0:W-:Y:S02]  /*36f0*/  STG.E.128 [R112.64], R40 ;  /* 0x0000002870007986 */ /* 0x0001e4000c101d04 */
.L_x_345:
[----:B------:R-:W-:Y:S05]  /*3700*/  BSYNC B0 ;  /* 0x0000000000007941 */ /* 0x000fea0003800000 */
.L_x_344:
[----:B0-2---:R-:W-:-:S05]  /*3710*/  IMAD.MOV.U32 R41, RZ, RZ, c[0x0][0x160] ;  /* 0x00005800ff297624 */ /* 0x005fca00078e00ff */
[----:B------:R-:W-:-:S04]  /*3720*/  LEA R72, R41, R72, 0x2 ;  /* 0x0000004829487211 */ /* 0x000fc800078e10ff */
[----:B------:R-:W-:-:S13]  /*3730*/  ISETP.GE.AND P0, PT, R72, c[0x0][0x164], PT ;  /* 0x0000590048007a0c */ /* 0x000fda0003f06270 */
[----:B------:R-:W-:Y:S01]  /*3740*/  @P0 CALL.REL.NOINC `(.L_x_352) ;  /* 0x0000001000000944 */ /* 0x000fe20003c00000 */
[----:B------:R-:W-:Y:S05]  /*3750*/  BRA `(.L_x_353) ;  /* 0xffffd14000007947 */ /* 0x000fea000383ffff */
.L_x_352:
[----:B------:R-:W-:Y:S05]  /*3760*/  EXIT ;  /* 0x000000000000794d */ /* 0x000fea0003800000 */
.L_x_342:
[----:B------:R-:W-:Y:S01]  /*3770*/  HFMA2.MMA R115, -RZ, RZ, 0, 5.9604644775390625e-08 ;  /* 0x00000001ff737435 */ /* 0x000fe200000001ff */
[----:B------:R-:W-:Y:S02]  /*3780*/  MOV R42, R43 ;  /* 0x0000002b002a7202 */ /* 0x000fe40000000f00 */
[----:B------:R-:W-:Y:S02]  /*3790*/  MOV R116, 0x1f ;  /* 0x0000001f00747802 */ /* 0x000fe40000000f00 */
[----:B------:R-:W-:Y:S02]  /*37a0*/  MOV R119, 0xffffffff ;  /* 0xffffffff00777802 */ /* 0x000fe40000000f00 */
[----:B------:R-:W-:Y:S02]  /*37b0*/  MOV R40, 0x37d0 ;  /* 0x000037d000287802 */ /* 0x000fe40000000f00 */
[----:B-----5:R-:W-:Y:S05]  /*37c0*/  CALL.REL.NOINC `($__internal_2_$__cuda_sm70_shflsync_bfly_p) ;  /* 0x000007b000007944 */ /* 0x020fea0003c00000 */
[----:B01----:R-:W-:Y:S05]  /*37d0*/  BRA `(.L_x_354) ;  /* 0xffffefb000007947 */ /* 0x003fea000383ffff */
.L_x_343:
[----:B------:R-:W-:Y:S01]  /*37e0*/  HFMA2.MMA R115, -RZ, RZ, 0, 1.1920928955078125e-07 ;  /* 0x00000002ff737435 */ /* 0x000fe200000001ff */
[----:B------:R-:W-:Y:S02]  /*37f0*/  MOV R42, R118 ;  /* 0x00000076002a7202 */ /* 0x000fe40000000f00 */
[----:B------:R-:W-:-:S02]  /*3800*/  MOV R116, 0x1f ;  /* 0x0000001f00747802 */ /* 0x000fc40000000f00 */
[----:B------:R-:W-:Y:S02]  /*3810*/  MOV R119, 0xffffffff ;  /* 0xffffffff00777802 */ /* 0x000fe40000000f00 */
[----:B------:R-:W-:Y:S02]  /*3820*/  MOV R40, 0x3840 ;  /* 0x0000384000287802 */ /* 0x000fe40000000f00 */
[----:B0----5:R-:W-:Y:S05]  /*3830*/  CALL.REL.NOINC `($__internal_2_$__cuda_sm70_shflsync_bfly_p) ;  /* 0x0000074000007944 */ /* 0x021fea0003c00000 */
[----:B01----:R-:W-:Y:S01]  /*3840*/  FADD.FTZ R42, R118, R115 ;  /* 0x00000073762a7221 */ /* 0x003fe20000010000 */
[----:B------:R-:W-:Y:S01]  /*3850*/  HFMA2.MMA R115, -RZ, RZ, 0, 2.384185791015625e-07 ;  /* 0x00000004ff737435 */ /* 0x000fe200000001ff */
[----:B------:R-:W-:Y:S01]  /*3860*/  MOV R116, 0x1f ;  /* 0x0000001f00747802 */ /* 0x000fe20000000f00 */
[----:B------:R-:W-:Y:S01]  /*3870*/  IMAD.MOV.U32 R119, RZ, RZ, -0x1 ;  /* 0xffffffffff777424 */ /* 0x000fe200078e00ff */
[----:B------:R-:W-:-:S03]  /*3880*/  MOV R40, 0x38a0 ;  /* 0x000038a000287802 */ /* 0x000fc60000000f00 */
[----:B------:R-:W-:Y:S05]  /*3890*/  CALL.REL.NOINC `($__internal_2_$__cuda_sm70_shflsync_bfly_p) ;  /* 0x000006e000007944 */ /* 0x000fea0003c00000 */
[----:B01----:R-:W-:Y:S01]  /*38a0*/  FADD.FTZ R42, R42, R115 ;  /* 0x000000732a2a7221 */ /* 0x003fe20000010000 */
[----:B------:R-:W-:Y:S01]  /*38b0*/  HFMA2.MMA R115, -RZ, RZ, 0, 4.76837158203125e-07 ;  /* 0x00000008ff737435 */ /* 0x000fe200000001ff */
[----:B------:R-:W-:Y:S02]  /*38c0*/  MOV R116, 0x1f ;  /* 0x0000001f00747802 */ /* 0x000fe40000000f00 */
[----:B------:R-:W-:-:S02]  /*38d0*/  MOV R119, 0xffffffff ;  /* 0xffffffff00777802 */ /* 0x000fc40000000f00 */
[----:B------:R-:W-:Y:S02]  /*38e0*/  MOV R40, 0x3900 ;  /* 0x0000390000287802 */ /* 0x000fe40000000f00 */
[----:B------:R-:W-:Y:S05]  /*38f0*/  CALL.REL.NOINC `($__internal_2_$__cuda_sm70_shflsync_bfly_p) ;  /* 0x0000068000007944 */ /* 0x000fea0003c00000 */
[----:B01----:R-:W-:Y:S01]  /*3900*/  FADD.FTZ R42, R42, R115 ;  /* 0x000000732a2a7221 */ /* 0x003fe20000010000 */
[----:B------:R-:W-:Y:S01]  /*3910*/  HFMA2.MMA R115, -RZ, RZ, 0, 9.5367431640625e-07 ;  /* 0x00000010ff737435 */ /* 0x000fe200000001ff */
[----:B------:R-:W-:Y:S02]  /*3920*/  MOV R116, 0x1f ;  /* 0x0000001f00747802 */ /* 0x000fe40000000f00 */
[----:B------:R-:W-:Y:S02]  /*3930*/  MOV R119, 0xffffffff ;  /* 0xffffffff00777802 */ /* 0x000fe40000000f00 */
[----:B------:R-:W-:Y:S02]  /*3940*/  MOV R40, 0x3960 ;  /* 0x0000396000287802 */ /* 0x000fe40000000f00 */
[----:B------:R-:W-:Y:S05]  /*3950*/  CALL.REL.NOINC `($__internal_2_$__cuda_sm70_shflsync_bfly_p) ;  /* 0x0000062000007944 */ /* 0x000fea0003c00000 */
[----:B-1----:R-:W-:Y:S01]  /*3960*/  FADD.FTZ R115, R42, R115 ;  /* 0x000000732a737221 */ /* 0x002fe20000010000 */
[----:B0-----:R-:W-:Y:S02]  /*3970*/  MOV R116, 0x1f ;  /* 0x0000001f00747802 */ /* 0x001fe40000000f00 */
[----:B------:R-:W-:Y:S01]  /*3980*/  MOV R119, 0xffffffff ;  /* 0xffffffff00777802 */ /* 0x000fe20000000f00 */
[----:B------:R-:W-:Y:S01]  /*3990*/  FMUL.FTZ R117, R115, c[0x0][0x1e0] ;  /* 0x0000780073757a20 */ /* 0x000fe20000410000 */
[----:B------:R-:W-:-:S03]  /*39a0*/  HFMA2.MMA R115, -RZ, RZ, 0, 5.9604644775390625e-08 ;  /* 0x00000001ff737435 */ /* 0x000fc600000001ff */
        /* <DEDUP_REMOVED lines=13> */
[----:B------:R-:W-:Y:S02]  /*3a80*/  FADD.FTZ R41, R89, -R117 ;  /* 0x8000007559297221 */ /* 0x000fe40000010000 */
[----:B------:R-:W-:-:S04]  /*3a90*/  FFMA.FTZ R40, R43, R43, R40 ;  /* 0x0000002b2b287223 */ /* 0x000fc80000010028 */
[----:B------:R-:W-:Y:S02]  /*3aa0*/  FFMA.FTZ R40, R41, R41, R40 ;  /* 0x0000002929287223 */ /* 0x000fe40000010028 */
[----:B------:R-:W-:-:S03]  /*3ab0*/  FADD.FTZ R41, R88, -R117 ;  /* 0x8000007558297221 */ /* 0x000fc60000010000 */
[----:B------:R-:W-:Y:S01]  /*3ac0*/  FSEL R42, R40, RZ, P6 ;  /* 0x000000ff282a7208 */ /* 0x000fe20003000000 */
[----:B------:R-:W-:-:S04]  /*3ad0*/  FADD.FTZ R40, R87, -R117 ;  /* 0x8000007557287221 */ /* 0x000fc80000010000 */
        /* <DEDUP_REMOVED lines=45> */
[----:B------:R-:W-:Y:S01]  /*3db0*/  @P0 FFMA.FTZ R42, R40, R40, R41 ;  /* 0x00000028282a0223 */ /* 0x000fe20000010029 */
[----:B------:R-:W-:Y:S02]  /*3dc0*/  MOV R40, 0x3de0 ;  /* 0x00003de000287802 */ /* 0x000fe40000000f00 */
[----:B------:R-:W-:Y:S05]  /*3dd0*/  CALL.REL.NOINC `($__internal_2_$__cuda_sm70_shflsync_bfly_p) ;  /* 0x000001a000007944 */ /* 0x000fea0003c00000 */
[----:B01----:R-:W-:Y:S01]  /*3de0*/  FADD.FTZ R42, R42, R115 ;  /* 0x000000732a2a7221 */ /* 0x003fe20000010000 */
[----:B------:R-:W-:Y:S01]  /*3df0*/  HFMA2.MMA R115, -RZ, RZ, 0, 1.1920928955078125e-07 ;  /* 0x00000002ff737435 */ /* 0x000fe200000001ff */
[----:B------:R-:W-:Y:S01]  /*3e00*/  MOV R116, 0x1f ;  /* 0x0000001f00747802 */ /* 0x000fe20000000f00 */
[----:B------:R-:W-:Y:S01]  /*3e10*/  IMAD.MOV.U32 R119, RZ, RZ, -0x1 ;  /* 0xffffffffff777424 */ /* 0x000fe200078e00ff */
[----:B------:R-:W-:-:S03]  /*3e20*/  MOV R40, 0x3e40 ;  /* 0x00003e4000287802 */ /* 0x000fc60000000f00 */
[----:B------:R-:W-:Y:S05]  /*3e30*/  CALL.REL.NOINC `($__internal_2_$__cuda_sm70_shflsync_bfly_p) ;  /* 0x0000014000007944 */ /* 0x000fea0003c00000 */
[----:B01----:R-:W-:Y:S01]  /*3e40*/  FADD.FTZ R42, R42, R115 ;  /* 0x000000732a2a7221 */ /* 0x003fe20000010000 */
[----:B------:R-:W-:Y:S01]  /*3e50*/  HFMA2.MMA R115, -RZ, RZ, 0, 2.384185791015625e-07 ;  /* 0x00000004ff737435 */ /* 0x000fe200000001ff */
[----:B------:R-:W-:Y:S02]  /*3e60*/  MOV R116, 0x1f ;  /* 0x0000001f00747802 */ /* 0x000fe40000000f00 */
[----:B------:R-:W-:Y:S02]  /*3e70*/  MOV R119, 0xffffffff ;  /* 0xffffffff00777802 */ /* 0x000fe40000000f00 */
[----:B------:R-:W-:-:S02]  /*3e80*/  MOV R40, 0x3ea0 ;  /* 0x00003ea000287802 */ /* 0x000fc40000000f00 */
[----:B------:R-:W-:Y:S05]  /*3e90*/  CALL.REL.NOINC `($__internal_2_$__cuda_sm70_shflsync_bfly_p) ;  /* 0x000000e000007944 */ /* 0x000fea0003c00000 */
[----:B01----:R-:W-:Y:S01]  /*3ea0*/  FADD.FTZ R42, R42, R115 ;  /* 0x000000732a2a7221 */ /* 0x003fe20000010000 */
[----:B------:R-:W-:Y:S01]  /*3eb0*/  HFMA2.MMA R115, -RZ, RZ, 0, 4.76837158203125e-07 ;  /* 0x00000008ff737435 */ /* 0x000fe200000001ff */
[----:B------:R-:W-:-:S02]  /*3ec0*/  MOV R116, 0x1f ;  /* 0x0000001f00747802 */ /* 0x000fc40000000f00 */
[----:B------:R-:W-:Y:S02]  /*3ed0*/  MOV R119, 0xffffffff ;  /* 0xffffffff00777802 */ /* 0x000fe40000000f00 */
[----:B------:R-:W-:Y:S02]  /*3ee0*/  MOV R40, 0x3f00 ;  /* 0x00003f0000287802 */ /* 0x000fe40000000f00 */
[----:B------:R-:W-:Y:S05]  /*3ef0*/  CALL.REL.NOINC `($__internal_2_$__cuda_sm70_shflsync_bfly_p) ;  /* 0x0000008000007944 */ /* 0x000fea0003c00000 */
[----:B-1----:R-:W-:Y:S01]  /*3f00*/  FADD.FTZ R114, R42, R115 ;  /* 0x000000732a727221 */ /* 0x002fe20000010000 */
[----:B------:R-:W-:Y:S01]  /*3f10*/  HFMA2.MMA R115, -RZ, RZ, 0, 9.5367431640625e-07 ;  /* 0x00000010ff737435 */ /* 0x000fe200000001ff */
[----:B0-----:R-:W-:Y:S02]  /*3f20*/  MOV R116, 0x1f ;  /* 0x0000001f00747802 */ /* 0x001fe40000000f00 */
[----:B------:R-:W-:Y:S02]  /*3f30*/  MOV R119, 0xffffffff ;  /* 0xffffffff00777802 */ /* 0x000fe40000000f00 */
[----:B------:R-:W-:Y:S02]  /*3f40*/  MOV R42, R114 ;  /* 0x00000072002a7202 */ /* 0x000fe40000000f00 */
[----:B------:R-:W-:-:S02]  /*3f50*/  MOV R40, 0x3f70 ;  /* 0x00003f7000287802 */ /* 0x000fc40000000f00 */
[----:B------:R-:W-:Y:S05]  /*3f60*/  CALL.REL.NOINC `($__internal_2_$__cuda_sm70_shflsync_bfly_p) ;  /* 0x0000001000007944 */ /* 0x000fea0003c00000 */
[----:B01----:R-:W-:Y:S05]  /*3f70*/  BRA `(.L_x_355) ;  /* 0xffffed6000007947 */ /* 0x003fea000383ffff */
        .weak           $__internal_2_$__cuda_sm70_shflsync_bfly_p
        .type           $__internal_2_$__cuda_sm70_shflsync_bfly_p,@function
        .size           $__internal_2_$__cuda_sm70_shflsync_bfly_p,(.L_x_29142 - $__internal_2_$__cuda_sm70_shflsync_bfly_p)
$__internal_2_$__cuda_sm70_shflsync_bfly_p:
[----:B------:R-:W-:Y:S01]  /*3f80*/  HFMA2.MMA R41, -RZ, RZ, 0, 0 ;  /* 0x00000000ff297435 */ /* 0x000fe200000001ff */
[----:B------:R-:W-:Y:S04]  /*3f90*/  WARPSYNC R119 ;  /* 0x0000007700007348 */ /* 0x000fe80003800000 */
[----:B------:R0:W1:Y:S01]  /*3fa0*/  SHFL.BFLY PT, R115, R42, R115, R116 ;  /* 0x0c0000732a737389 */ /* 0x00006200000e0074 */
[----:B------:R-:W-:Y:S05]  /*3fb0*/  RET.REL.NODEC R40 `(_ZN10layer_norm13ln_fwd_kernelINS_13Kernel_traitsI13__nv_bfloat16S2_S2_S2_fjLj1024ELj1ELj4ELj1ELj16ENS_18Kernel_traits_baseILj1024ES2_S2_S2_S2_fjLj128EEEEELb0ELb0ELb1ELb0EEEvNS_9FwdParamsE) ;  /* 0xffffc04028007950 */ /* 0x000fea0003c3ffff */
.L_x_356:
        /* <DEDUP_REMOVED lines=12> */
.L_x_29142:


//--------------------- .text._ZN10layer_norm13ln_fwd_kernelINS_13Kernel_traitsI13__nv_bfloat16S2_S2_S2_fjLj1024ELj1ELj4ELj1ELj16ENS_18Kernel_traits_baseILj1024ES2_S2_S2_S2_fjLj128EEEEELb0ELb0ELb1ELb1EEEvNS_9FwdParamsE --------------------------
	.section	.text._ZN10layer_norm13ln_fwd_kernelINS_13Kernel_traitsI13__nv_bfloat16S2_S2_S2_fjLj1024ELj1ELj4ELj1ELj16ENS_18Kernel_traits_baseILj1024ES2_S2_S2_S2_fjLj128EEEEELb0ELb0ELb1ELb1EEEvNS_9FwdParamsE,"ax",@progbits
	.sectioninfo	@"SHI_REGISTERS=127"
	.align	128
        .global         _ZN10layer_norm13ln_fwd_kernelINS_13Kernel_traitsI13__nv_bfloat16S2_S2_S2_fjLj1024ELj1ELj4ELj1ELj16ENS_18Kernel_traits_baseILj1024ES2_S2_S2_S2_fjLj128EEEEELb0ELb0ELb1ELb1EEEvNS_9FwdParamsE
        .type           _ZN10layer_norm13ln_fwd_kernelINS_13Kernel_traitsI13__nv_bfloat16S2_S2_S2_fjLj1024ELj1ELj4ELj1ELj16ENS_18Kernel_traits_baseILj1024ES2_S2_S2_S2_fjLj128EEEEELb0ELb0ELb1ELb1EEEvNS_9FwdParamsE,@function
        .size           _ZN10layer_norm13ln_fwd_kernelINS_13Kernel_traitsI13__nv_bfloat16S2_S2_S2_fjLj1024ELj1ELj4ELj1ELj16ENS_18Kernel_traits_baseILj1024ES2_S2_S2_S2_fjLj128EEEEELb0ELb0ELb1ELb1EEEvNS_9FwdParamsE,(.L_x_29143 - _ZN10layer_norm13ln_fwd_kernelINS_13Kernel_traitsI13__nv_bfloat16S2_S2_S2_fjLj1024ELj1ELj4ELj1ELj16ENS_18Kernel_traits_baseILj1024ES2_S2_S2_S2_fjLj128EEEEELb0ELb0ELb1ELb1EEEvNS_9FwdParamsE)
        .other          _ZN10layer_norm13ln_fwd_kernelINS_13Kernel_traitsI13__nv_bfloat16S2_S2_S2_fjLj1024ELj1ELj4ELj1ELj16ENS_18Kernel_traits_baseILj1024ES2_S2_S2_S2_fjLj128EEEEELb0ELb0ELb1ELb1EEEvNS_9FwdParamsE,@"STO_CUDA_ENTRY STV_DEFAULT"
_ZN10layer_norm13ln_fwd_kernelINS_13Kernel_traitsI13__nv_bfloat16S2_S2_S2_fjLj1024ELj1ELj4ELj1ELj16ENS_18Kernel_traits_baseILj1024ES2_S2_S2_S2_fjLj128EEEEELb0ELb0ELb1ELb1EEEvNS_9FwdParamsE:
.text._ZN10layer_norm13ln_fwd_kernelINS_13Kernel_traitsI13__nv_bfloat16S2_S2_S2_fjLj1024ELj1ELj4ELj1ELj16ENS_18Kernel_traits_baseILj1024ES2_S2_S2_S2_fjLj128EEEEELb0ELb0ELb1ELb1EEEvNS_9FwdParamsE:
        /* <DEDUP_REMOVED lines=20> */
[----:B0-----:R0:W2:Y:S04]  /*0140*/  LDG.E.128 R36, [R2.64+0x200] ;  /* 0x0002000402247981 */ /* 0x0010a8000c1e1d00 */
[----:B------:R0:W3:Y:S04]  /*0150*/  LDG.E.128 R40, [R2.64+0x400] ;  /* 0x0004000402287981 */ /* 0x0000e8000c1e1d00 */
[----:B------:R0:W4:Y:S01]  /*0160*/  LDG.E.128 R44, [R2.64+0x600] ;  /* 0x00060004022c7981 */ /* 0x000122000c1e1d00 */
[----:B-----5:R-:W-:Y:S01]  /*0170*/  @!P0 CS2R R8, SRZ ;  /* 0x0000000000088805 */ /* 0x020fe2000001ff00 */
[----:B------:R-:W-:Y:S01]  /*0180*/  @!P0 CS2R R10, SRZ ;  /* 0x00000000000a8805 */ /* 0x000fe2000001ff00 */
[----:B------:R-:W-:Y:S01]  /*0190*/  @!P0 CS2R R16, SRZ ;  /* 0x0000000000108805 */ /* 0x000fe2000001ff00 */
[----:B------:R-:W-:Y:S01]  /*01a0*/  @!P0 CS2R R18, SRZ ;  /* 0x0000000000128805 */ /* 0x000fe2000001ff00 */
[----:B------:R-:W-:Y:S01]  /*01b0*/  @!P0 CS2R R32, SRZ ;  /* 0x0000000000208805 */ /* 0x000fe2000001ff00 */
[----:B------:R-:W-:Y:S01]  /*01c0*/  @!P0 CS2R R34, SRZ ;  /* 0x0000000000228805 */ /* 0x000fe2000001ff00 */
[----:B------:R-:W-:Y:S01]  /*01d0*/  @!P0 CS2R R28, SRZ ;  /* 0x00000000001c8805 */ /* 0x000fe2000001ff00 */
[----:B------:R-:W-:Y:S01]  /*01e0*/  @!P0 CS2R R30, SRZ ;  /* 0x00000000001e8805 */ /* 0x000fe2000001ff00 */
[----:B------:R0:W5:Y:S01]  /*01f0*/  LDG.E.128 R24, [R2.64] ;  /* 0x0000000402187981 */ /* 0x000162000c1e1d00 */
[----:B------:R-:W-:Y:S01]  /*0200*/  PRMT R0, RZ, 0x5410, R8 ;  /* 0x00005410ff007816 */ /* 0x000fe20000000008 */
[----:B------:R-:W-:Y:S01]  /*0210*/  ULDC.U8 UR6, c[0x0][0x1f0] ;  /* 0x00007c0000067ab9 */ /* 0x000fe20000000000 */
[----:B------:R-:W-:-:S02]  /*0220*/  PRMT R4, RZ, 0x7610, R9 ;  /* 0x00007610ff047816 */ /* 0x000fc40000000009 */
[--C-:B------:R-:W-:Y:S02]  /*0230*/  PRMT R5, RZ, 0x5410, R10.reuse ;  /* 0x00005410ff057816 */ /* 0x100fe4000000000a */
[----:B------:R-:W-:Y:S02]  /*0240*/  PRMT R6, RZ, 0x7610, R10 ;  /* 0x00007610ff067816 */ /* 0x000fe4000000000a */
[----:B------:R-:W-:Y:S02]  /*0250*/  PRMT R7, RZ, 0x5410, R11 ;  /* 0x00005410ff077816 */ /* 0x000fe4000000000b */
[----:B0-----:R-:W-:Y:S02]  /*0260*/  PRMT R2, RZ, 0x7610, R8 ;  /* 0x00007610ff027816 */ /* 0x001fe40000000008 */
[----:B------:R-:W-:Y:S02]  /*0270*/  PRMT R3, RZ, 0x5410, R9 ;  /* 0x00005410ff037816 */ /* 0x000fe40000000009 */
        /* <DEDUP_REMOVED lines=26> */
[----:B--2---:R-:W-:Y:S02]  /*0420*/  PRMT R76, RZ, 0x5410, R37 ;  /* 0x00005410ff4c7816 */ /* 0x004fe40000000025 */
[--C-:B------:R-:W-:Y:S02]  /*0430*/  PRMT R78, RZ, 0x5410, R38.reuse ;  /* 0x00005410ff4e7816 */ /* 0x100fe40000000026 */
[----:B------:R-:W-:Y:S02]  /*0440*/  PRMT R75, RZ, 0x7610, R38 ;  /* 0x00007610ff4b7816 */ /* 0x000fe40000000026 */
[--C-:B---3--:R-:W-:Y:S02]  /*0450*/  PRMT R86, RZ, 0x5410, R42.reuse ;  /* 0x00005410ff567816 */ /* 0x108fe4000000002a */
        /* <DEDUP_REMOVED lines=13> */
.L_x_458:
[----:B------:R-:W-:-:S10]  /*0530*/  HFMA2.MMA R51, -RZ, RZ, 0, 2.384185791015625e-07 ;  /* 0x00000004ff337435 */ /* 0x000fd400000001ff */
[----:B------:R-:W-:-:S05]  /*0540*/  IMAD.WIDE R40, R74, R51, c[0x0][0x1d0] ;  /* 0x000074004a287625 */ /* 0x000fca00078e0233 */
[----:B------:R0:W2:Y:S01]  /*0550*/  LDG.E R50, [R40.64] ;  /* 0x0000000428327981 */ /* 0x0000a2000c1e1900 */
[----:B------:R-:W-:Y:S01]  /*0560*/  ISETP.NE.U32.AND P0, PT, RZ, c[0x0][0x180], PT ;  /* 0x00006000ff007a0c */ /* 0x000fe20003f05070 */
[----:B------:R-:W-:Y:S01]  /*0570*/  IMAD R44, R74, c[0x0][0x168], RZ ;  /* 0x00005a004a2c7a24 */ /* 0x000fe200078e02ff */
[----:B------:R-:W-:Y:S02]  /*0580*/  MOV R104, RZ ;  /* 0x000000ff00687202 */ /* 0x000fe40000000f00 */
[----:B------:R-:W-:-:S13]  /*0590*/  ISETP.NE.AND.EX P0, PT, RZ, c[0x0][0x184], PT, P0 ;  /* 0x00006100ff007a0c */ /* 0x000fda0003f05300 */
[----:B0-----:R-:W-:Y:S02]  /*05a0*/  @P0 MOV R40, 0x10 ;  /* 0x0000001000280802 */ /* 0x001fe40000000f00 */
[----:B--2---:R-:W-:-:S13]  /*05b0*/  ISETP.GE.AND P1, PT, R50, 0x1, PT ;  /* 0x000000013200780c */ /* 0x004fda0003f26270 */
[----:B------:R-:W-:-:S05]  /*05c0*/  @P1 IADD3 R45, R50, -0x1, RZ ;  /* 0xffffffff322d1810 */ /* 0x000fca0007ffe0ff */
[----:B------:R-:W-:Y:S01]  /*05d0*/  @P1 IMAD R46, R45, c[0x0][0x168], RZ ;  /* 0x00005a002d2e1a24 */ /* 0x000fe200078e02ff */
[----:B------:R-:W-:-:S04]  /*05e0*/  SHF.R.S32.HI R45, RZ, 0x1f, R44 ;  /* 0x0000001fff2d7819 */ /* 0x000fc8000001142c */
[----:B------:R-:W-:Y:S02]  /*05f0*/  @P1 SHF.R.S32.HI R49, RZ, 0x1f, R46 ;  /* 0x0000001fff311819 */ /* 0x000fe4000001142e */
[----:B------:R-:W-:Y:S02]  /*0600*/  LEA.HI R44, R45, R44, RZ, 0x3 ;  /* 0x0000002c2d2c7211 */ /* 0x000fe400078f18ff */
[----:B------:R-:W-:Y:S01]  /*0610*/  @P1 LEA.HI R46, R49, R46, RZ, 0x3 ;  /* 0x0000002e312e1211 */ /* 0x000fe200078f18ff */
[----:B------:R-:W-:Y:S01]  /*0620*/  IMAD.WIDE R48, R74, R51, c[0x0][0x1d8] ;  /* 0x000076004a307625 */ /* 0x000fe200078e0233 */
[-C--:B------:R-:W-:Y:S02]  /*0630*/  LEA.HI.SX32 R107, R44, R73.reuse, 0x1d ;  /* 0x000000492c6b7211 */ /* 0x080fe400078feaff */
[----:B------:R-:W-:Y:S02]  /*0640*/  @P1 LEA.HI.SX32 R104, R46, R73, 0x1d ;  /* 0x000000492e681211 */ /* 0x000fe400078feaff */
[----:B------:R-:W-:Y:S01]  /*0650*/  @P1 MOV R45, 0x10 ;  /* 0x00000010002d1802 */ /* 0x000fe20000000f00 */
[----:B------:R-:W-:Y:S01]  /*0660*/  @P0 IMAD.WIDE.U32 R40, R107, R40, c[0x0][0x180] ;  /* 0x000060006b280625 */ /* 0x000fe200078e0028 */
[----:B-----5:R0:W5:Y:S03]  /*0670*/  LDG.E R46, [R48.64] ;  /* 0x00000004302e7981 */ /* 0x020166000c1e1900 */
[----:B------:R-:W-:Y:S01]  /*0680*/  @P1 IMAD.WIDE.U32 R44, R104, R45, c[0x0][0x170] ;  /* 0x00005c00682c1625 */ /* 0x000fe200078e002d */
[----:B------:R0:W5:Y:S04]  /*0690*/  @P0 LDG.E.128 R28, [R40.64] ;  /* 0x00000004281c0981 */ /* 0x000168000c1e1d00 */
[----:B------:R0:W5:Y:S01]  /*06a0*/  @P1 LDG.E.128 R32, [R44.64] ;  /* 0x000000042c201981 */ /* 0x000162000c1e1d00 */
[----:B------:R-:W-:Y:S01]  /*06b0*/  ISETP.GT.AND P2, PT, R50, RZ, PT ;  /* 0x000000ff3200720c */ /* 0x000fe20003f44270 */
[----:B------:R-:W-:Y:S01]  /*06c0*/  BSSY B0, `(.L_x_357) ;  /* 0x000000b000007945 */ /* 0x000fe20003800000 */
[----:B------:R-:W-:-:S11]  /*06d0*/  SHF.R.S32.HI R63, RZ, 0x1f, R74 ;  /* 0x0000001fff3f7819 */ /* 0x000fd6000001144a */
[----:B------:R-:W-:Y:S05]  /*06e0*/  @P2 BRA `(.L_x_358) ;  /* 0x0000004000002947 */ /* 0x000fea0003800000 */
[----:B0-----:R-:W-:Y:S01]  /*06f0*/  MOV R61, RZ ;  /* 0x000000ff003d7202 */ /* 0x001fe20000000f00 */
[----:B------:R-:W-:Y:S05]  /*0700*/  @!P0 BRA `(.L_x_359) ;  /* 0x0000006000008947 */ /* 0x000fea0003800000 */
[----:B-----5:R-:W-:Y:S01]  /*0710*/  PRMT R61, RZ, 0x5410, R28 ;  /* 0x00005410ff3d7816 */ /* 0x020fe2000000001c */
[----:B------:R-:W-:Y:S05]  /*0720*/  BRA `(.L_x_359) ;  /* 0x0000004000007947 */ /* 0x000fea0003800000 */
.L_x_358:
[----:B0----5:R-:W-:Y:S02]  /*0730*/  PRMT R61, RZ, 0x5410, R32 ;  /* 0x00005410ff3d7816 */ /* 0x021fe40000000020 */
[----:B------:R-:W-:-:S03]  /*0740*/  @P0 PRMT R40, RZ, 0x5410, R28 ;  /* 0x00005410ff280816 */ /* 0x000fc6000000001c */
[----:B------:R-:W-:-:S04]  /*0750*/  FMUL.FTZ R61, R61, c[0x0][0x1ec] ;  /* 0x00007b003d3d7a20 */ /* 0x000fc80000410000 */
[----:B------:R-:W-:Y:S02]  /*0760*/  @P0 FADD.FTZ R61, R61, R40 ;  /* 0x000000283d3d0221 */ /* 0x000fe40000010000 */
.L_x_359:
[----:B------:R-:W-:Y:S05]  /*0770*/  BSYNC B0 ;  /* 0x0000000000007941 */ /* 0x000fea0003800000 */
.L_x_357:
[----:B------:R-:W-:Y:S01]  /*0780*/  BSSY B0, `(.L_x_360) ;  /* 0x000000a000007945 */ /* 0x000fe20003800000 */
[----:B------:R-:W-:Y:S05]  /*0790*/  @P2 BRA `(.L_x_361) ;  /* 0x0000004000002947 */ /* 0x000fea0003800000 */
[----:B------:R-:W-:Y:S01]  /*07a0*/  HFMA2.MMA R60, -RZ, RZ, 0, 0 ;  /* 0x00000000ff3c7435 */ /* 0x000fe200000001ff */
[----:B------:R-:W-:Y:S05]  /*07b0*/  @!P0 BRA `(.L_x_362) ;  /* 0x0000006000008947 */ /* 0x000fea0003800000 */
[----:B-----5:R-:W-:Y:S01]  /*07c0*/  PRMT R60, RZ, 0x7610, R28 ;  /* 0x00007610ff3c7816 */ /* 0x020fe2000000001c */
[----:B------:R-:W-:Y:S05]  /*07d0*/  BRA `(.L_x_362) ;  /* 0x0000004000007947 */ /* 0x000fea0003800000 */
.L_x_361:
[----:B-----5:R-:W-:Y:S02]  /*07e0*/  PRMT R60, RZ, 0x7610, R32 ;  /* 0x00007610ff3c7816 */ /* 0x020fe40000000020 */
[----:B------:R-:W-:-:S03]  /*07f0*/  @P0 PRMT R41, RZ, 0x7610, R28 ;  /* 0x00007610ff290816 */ /* 0x000fc6000000001c */
[----:B------:R-:W-:-:S04]  /*0800*/  FMUL.FTZ R60, R60, c[0x0][0x1ec] ;  /* 0x00007b003c3c7a20 */ /* 0x000fc80000410000 */
[----:B------:R-:W-:Y:S02]  /*0810*/  @P0 FADD.FTZ R60, R60, R41 ;  /* 0x000000293c3c0221 */ /* 0x000fe40000010000 */
.L_x_362:
[----:B------:R-:W-:Y:S05]  /*0820*/  BSYNC B0 ;  /* 0x0000000000007941 */ /* 0x000fea0003800000 */
.L_x_360:
[----:B------:R-:W-:Y:S01]  /*0830*/  BSSY B0, `(.L_x_363) ;  /* 0x000000a000007945 */ /* 0x000fe20003800000 */
[----:B------:R-:W-:Y:S05]  /*0840*/  @P2 BRA `(.L_x_364) ;  /* 0x0000004000002947 */ /* 0x000fea0003800000 */
[----:B------:R-:W-:Y:S01]  /*0850*/  MOV R59, RZ ;  /* 0x000000ff003b7202 */ /* 0x000fe20000000f00 */
[----:B------:R-:W-:Y:S05]  /*0860*/  @!P0 BRA `(.L_x_365) ;  /* 0x0000006000008947 */ /* 0x000fea0003800000 */
[----:B-----5:R-:W-:Y:S01]  /*0870*/  PRMT R59, RZ, 0x5410, R29 ;  /* 0x00005410ff3b7816 */ /* 0x020fe2000000001d */
[----:B------:R-:W-:Y:S05]  /*0880*/  BRA `(.L_x_365) ;  /* 0x0000004000007947 */ /* 0x000fea0003800000 */
.L_x_364:
[----:B-----5:R-:W-:Y:S02]  /*0890*/  PRMT R59, RZ, 0x5410, R33 ;  /* 0x00005410ff3b7816 */ /* 0x020fe40000000021 */
[----:B------:R-:W-:-:S03]  /*08a0*/  @P0 PRMT R40, RZ, 0x5410, R29 ;  /* 0x00005410ff280816 */ /* 0x000fc6000000001d */
[----:B------:R-:W-:-:S04]  /*08b0*/  FMUL.FTZ R59, R59, c[0x0][0x1ec] ;  /* 0x00007b003b3b7a20 */ /* 0x000fc80000410000 */
[----:B------:R-:W-:Y:S02]  /*08c0*/  @P0 FADD.FTZ R59, R59, R40 ;  /* 0x000000283b3b0221 */ /* 0x000fe40000010000 */
.L_x_365:
[----:B------:R-:W-:Y:S05]  /*08d0*/  BSYNC B0 ;  /* 0x0000000000007941 */ /* 0x000fea0003800000 */
.L_x_363:
[----:B------:R-:W-:Y:S01]  /*08e0*/  BSSY B0, `(.L_x_366) ;  /* 0x000000a000007945 */ /* 0x000fe20003800000 */
[----:B------:R-:W-:Y:S05]  /*08f0*/  @P2 BRA `(.L_x_367) ;  /* 0x0000004000002947 */ /* 0x000fea0003800000 */
[----:B------:R-:W-:Y:S01]  /*0900*/  HFMA2.MMA R58, -RZ, RZ, 0, 0 ;  /* 0x00000000ff3a7435 */ /* 0x000fe200000001ff */
[----:B------:R-:W-:Y:S05]  /*0910*/  @!P0 BRA `(.L_x_368) ;  /* 0x0000006000008947 */ /* 0x000fea0003800000 */
[----:B-----5:R-:W-:Y:S01]  /*0920*/  PRMT R58, RZ, 0x7610, R29 ;  /* 0x00007610ff3a7816 */ /* 0x020fe2000000001d */
[----:B------:R-:W-:Y:S05]  /*0930*/  BRA `(.L_x_368) ;  /* 0x0000004000007947 */ /* 0x000fea0003800000 */
.L_x_367:
[----:B-----5:R-:W-:Y:S02]  /*0940*/  PRMT R58, RZ, 0x7610, R33 ;  /* 0x00007610ff3a7816 */ /* 0x020fe40000000021 */
[----:B------:R-:W-:-:S03]  /*0950*/  @P0 PRMT R41, RZ, 0x7610, R29 ;  /* 0x00007610ff290816 */ /* 0x000fc6000000001d */
[----:B------:R-:W-:-:S04]  /*0960*/  FMUL.FTZ R58, R58, c[0x0][0x1ec] ;  /* 0x00007b003a3a7a20 */ /* 0x000fc80000410000 */
[----:B------:R-:W-:Y:S02]  /*0970*/  @P0 FADD.FTZ R58, R58, R41 ;  /* 0x000000293a3a0221 */ /* 0x000fe40000010000 */
.L_x_368:
[----:B------:R-:W-:Y:S05]  /*0980*/  BSYNC B0 ;  /* 0x0000000000007941 */ /* 0x000fea0003800000 */
.L_x_366:
[----:B------:R-:W-:Y:S01]  /*0990*/  BSSY B0, `(.L_x_369) ;  /* 0x000000a000007945 */ /* 0x000fe20003800000 */
[----:B------:R-:W-:Y:S05]  /*09a0*/  @P2 BRA `(.L_x_370) ;  /* 0x0000004000002947 */ /* 0x000fea0003800000 */
[----:B------:R-:W-:Y:S01]  /*09b0*/  MOV R57, RZ ;  /* 0x000000ff00397202 */ /* 0x000fe20000000f00 */
[----:B------:R-:W-:Y:S05]  /*09c0*/  @!P0 BRA `(.L_x_371) ;  /* 0x0000006000008947 */ /* 0x000fea0003800000 */
[----:B-----5:R-:W-:Y:S01]  /*09d0*/  PRMT R57, RZ, 0x5410, R30 ;  /* 0x00005410ff397816 */ /* 0x020fe2000000001e */
[----:B------:R-:W-:Y:S05]  /*09e0*/  BRA `(.L_x_371) ;  /* 0x0000004000007947 */ /* 0x000fea0003800000 */
.L_x_370:
[----:B-----5:R-:W-:Y:S02]  /*09f0*/  PRMT R57, RZ, 0x5410, R34 ;  /* 0x00005410ff397816 */ /* 0x020fe40000000022 */
[----:B------:R-:W-:-:S03]  /*0a00*/  @P0 PRMT R40, RZ, 0x5410, R30 ;  /* 0x00005410ff280816 */ /* 0x000fc6000000001e */
[----:B------:R-:W-:-:S04]  /*0a10*/  FMUL.FTZ R57, R57, c[0x0][0x1ec] ;  /* 0x00007b0039397a20 */ /* 0x000fc80000410000 */
[----:B------:R-:W-:Y:S02]  /*0a20*/  @P0 FADD.FTZ R57, R57, R40 ;  /* 0x0000002839390221 */ /* 0x000fe40000010000 */
.L_x_371:
[----:B------:R-:W-:Y:S05]  /*0a30*/  BSYNC B0 ;  /* 0x0000000000007941 */ /* 0x000fea0003800000 */
.L_x_369:
[----:B------:R-:W-:Y:S01]  /*0a40*/  BSSY B0, `(.L_x_372) ;  /* 0x000000a000007945 */ /* 0x000fe20003800000 */
[----:B------:R-:W-:Y:S05]  /*0a50*/  @P2 BRA `(.L_x_373) ;  /* 0x0000004000002947 */ /* 0x000fea0003800000 */
[----:B------:R-:W-:Y:S01]  /*0a60*/  HFMA2.MMA R56, -RZ, RZ, 0, 0 ;  /* 0x00000000ff387435 */ /* 0x000fe200000001ff */
[----:B------:R-:W-:Y:S05]  /*0a70*/  @!P0 BRA `(.L_x_374) ;  /* 0x0000006000008947 */ /* 0x000fea0003800000 */
[----:B-----5:R-:W-:Y:S01]  /*0a80*/  PRMT R56, RZ, 0x7610, R30 ;  /* 0x00007610ff387816 */ /* 0x020fe2000000001e */
[----:B------:R-:W-:Y:S05]  /*0a90*/  BRA `(.L_x_374) ;  /* 0x0000004000007947 */ /* 0x000fea0003800000 */
.L_x_373:
[----:B-----5:R-:W-:Y:S02]  /*0aa0*/  PRMT R56, RZ, 0x7610, R34 ;  /* 0x00007610ff387816 */ /* 0x020fe40000000022 */
[----:B------:R-:W-:-:S03]  /*0ab0*/  @P0 PRMT R41, RZ, 0x7610, R30 ;  /* 0x00007610ff290816 */ /* 0x000fc6000000001e */
[----:B------:R-:W-:-:S04]  /*0ac0*/  FMUL.FTZ R56, R56, c[0x0][0x1ec] ;  /* 0x00007b0038387a20 */ /* 0x000fc80000410000 */
[----:B------:R-:W-:Y:S02]  /*0ad0*/  @P0 FADD.FTZ R56, R56, R41 ;  /* 0x0000002938380221 */ /* 0x000fe40000010000 */
.L_x_374:
[----:B------:R-:W-:Y:S05]  /*0ae0*/  BSYNC B0 ;  /* 0x0000000000007941 */ /* 0x000fea0003800000 */
.L_x_372:
[----:B------:R-:W-:Y:S01]  /*0af0*/  BSSY B0, `(.L_x_375) ;  /* 0x000000a000007945 */ /* 0x000fe20003800000 */
[----:B------:R-:W-:Y:S05]  /*0b00*/  @P2 BRA `(.L_x_376) ;  /* 0x0000004000002947 */ /* 0x000fea0003800000 */
[----:B------:R-:W-:Y:S01]  /*0b10*/  MOV R55, RZ ;  /* 0x000000ff00377202 */ /* 0x000fe20000000f00 */
[----:B------:R-:W-:Y:S05]  /*0b20*/  @!P0 BRA `(.L_x_377) ;  /* 0x0000006000008947 */ /* 0x000fea0003800000 */
[----:B-----5:R-:W-:Y:S01]  /*0b30*/  PRMT R55, RZ, 0x5410, R31 ;  /* 0x00005410ff377816 */ /* 0x020fe2000000001f */
[----:B------:R-:W-:Y:S05]  /*0b40*/  BRA `(.L_x_377) ;  /* 0x0000004000007947 */ /* 0x000fea0003800000 */
.L_x_376:
[----:B-----5:R-:W-:Y:S02]  /*0b50*/  PRMT R55, RZ, 0x5410, R35 ;  /* 0x00005410ff377816 */ /* 0x020fe40000000023 */
[----:B------:R-:W-:-:S03]  /*0b60*/  @P0 PRMT R40, RZ, 0x5410, R31 ;  /* 0x00005410ff280816 */ /* 0x000fc6000000001f */
[----:B------:R-:W-:-:S04]  /*0b70*/  FMUL.FTZ R55, R55, c[0x0][0x1ec] ;  /* 0x00007b0037377a20 */ /* 0x000fc80000410000 */
[----:B------:R-:W-:Y:S02]  /*0b80*/  @P0 FADD.FTZ R55, R55, R40 ;  /* 0x0000002837370221 */ /* 0x000fe40000010000 */
.L_x_377:
[----:B------:R-:W-:Y:S05]  /*0b90*/  BSYNC B0 ;  /* 0x0000000000007941 */ /* 0x000fea0003800000 */
.L_x_375:
[----:B------:R-:W-:Y:S01]  /*0ba0*/  BSSY B0, `(.L_x_378) ;  /* 0x000000a000007945 */ /* 0x000fe20003800000 */
[----:B------:R-:W-:Y:S05]  /*0bb0*/  @P2 BRA `(.L_x_379) ;  /* 0x0000004000002947 */ /* 0x000fea0003800000 */
[----:B------:R-:W-:Y:S01]  /*0bc0*/  HFMA2.MMA R54, -RZ, RZ, 0, 0 ;  /* 0x00000000ff367435 */ /* 0x000fe200000001ff */
[----:B------:R-:W-:Y:S05]  /*0bd0*/  @!P0 BRA `(.L_x_380) ;  /* 0x0000006000008947 */ /* 0x000fea0003800000 */
[----:B-----5:R-:W-:Y:S01]  /*0be0*/  PRMT R54, RZ, 0x7610, R31 ;  /* 0x00007610ff367816 */ /* 0x020fe2000000001f */
[----:B------:R-:W-:Y:S05]  /*0bf0*/  BRA `(.L_x_380) ;  /* 0x0000004000007947 */ /* 0x000fea0003800000 */
.L_x_379:
[----:B-----5:R-:W-:Y:S02]  /*0c00*/  PRMT R54, RZ, 0x7610, R35 ;  /* 0x00007610ff367816 */ /* 0x020fe40000000023 */
[----:B------:R-:W-:-:S03]  /*0c10*/  @P0 PRMT R41, RZ, 0x7610, R31 ;  /* 0x00007610ff290816 */ /* 0x000fc6000000001f */
[----:B------:R-:W-:-:S04]  /*0c20*/  FMUL.FTZ R54, R54, c[0x0][0x1ec] ;  /* 0x00007b0036367a20 */ /* 0x000fc80000410000 */
[----:B------:R-:W-:Y:S02]  /*0c30*/  @P0 FADD.FTZ R54, R54, R41 ;  /* 0x0000002936360221 */ /* 0x000fe40000010000 */
.L_x_380:
[----:B------:R-:W-:Y:S05]  /*0c40*/  BSYNC B0 ;  /* 0x0000000000007941 */ /* 0x000fea0003800000 */
.L_x_378:
[----:B------:R-:W-:Y:S02]  /*0c50*/  MOV R94, 0x10 ;  /* 0x00000010005e7802 */ /* 0x000fe40000000f00 */
[----:B------:R-:W-:Y:S02]  /*0c60*/  @P1 IADD3 R45, R104, 0x20, RZ ;  /* 0x00000020682d1810 */ /* 0x000fe40007ffe0ff */
[C---:B------:R-:W-:Y:S01]  /*0c70*/  IADD3 R99, R107.reuse, 0x20, RZ ;  /* 0x000000206b637810 */ /* 0x040fe20007ffe0ff */
[-C--:B------:R-:W-:Y:S01]  /*0c80*/  IMAD.WIDE.U32 R40, R107, R94.reuse, c[0x0][0x188] ;  /* 0x000062006b287625 */ /* 0x080fe200078e005e */
[----:B------:R-:W-:Y:S02]  /*0c90*/  F2FP.BF16.PACK_AB R51, R54, R55 ;  /* 0x000000373633723e */ /* 0x000fe400000010ff */
[----:B------:R-:W-:Y:S01]  /*0ca0*/  F2FP.BF16.PACK_AB R50, R56, R57 ;  /* 0x000000393832723e */ /* 0x000fe200000010ff */
[----:B------:R-:W-:Y:S01]  /*0cb0*/  @P1 IMAD.WIDE.U32 R44, R45, R94, c[0x0][0x170] ;  /* 0x00005c002d2c1625 */ /* 0x000fe200078e005e */
[----:B------:R-:W-:-:S02]  /*0cc0*/  F2FP.BF16.PACK_AB R49, R58, R59 ;  /* 0x0000003b3a31723e */ /* 0x000fc400000010ff */
[----:B------:R-:W-:Y:S01]  /*0cd0*/  F2FP.BF16.PACK_AB R48, R60, R61 ;  /* 0x0000003d3c30723e */ /* 0x000fe200000010ff */
[----:B------:R-:W-:-:S04]  /*0ce0*/  @P0 IMAD.WIDE.U32 R52, R99, R94, c[0x0][0x180] ;  /* 0x0000600063340625 */ /* 0x000fc800078e005e */
[----:B------:R0:W-:Y:S04]  /*0cf0*/  STG.E.128 [R40.64], R48 ;  /* 0x0000003028007986 */ /* 0x0001e8000c101d04 */
[----:B-----5:R0:W5:Y:S04]  /*0d00*/  @P1 LDG.E.128 R32, [R44.64] ;  /* 0x000000042c201981 */ /* 0x020168000c1e1d00 */
[----:B------:R0:W5:Y:S01]  /*0d10*/  @P0 LDG.E.128 R28, [R52.64] ;  /* 0x00000004341c0981 */ /* 0x000162000c1e1d00 */
[----:B------:R-:W-:Y:S01]  /*0d20*/  BSSY B0, `(.L_x_381) ;  /* 0x000000a000007945 */ /* 0x000fe20003800000 */
[----:B------:R-:W-:Y:S05]  /*0d30*/  @P2 BRA `(.L_x_382) ;  /* 0x0000004000002947 */ /* 0x000fea0003800000 */
[----:B------:R-:W-:Y:S01]  /*0d40*/  HFMA2.MMA R97, -RZ, RZ, 0, 0 ;  /* 0x00000000ff617435 */ /* 0x000fe200000001ff */
[----:B------:R-:W-:Y:S05]  /*0d50*/  @!P0 BRA `(.L_x_383) ;  /* 0x0000006000008947 */ /* 0x000fea0003800000 */
[----:B-----5:R-:W-:Y:S01]  /*0d60*/  PRMT R97, RZ, 0x5410, R28 ;  /* 0x00005410ff617816 */ /* 0x020fe2000000001c */
[----:B------:R-:W-:Y:S05]  /*0d70*/  BRA `(.L_x_383) ;  /* 0x0000004000007947 */ /* 0x000fea0003800000 */
.L_x_382:
[----:B-----5:R-:W-:Y:S02]  /*0d80*/  PRMT R97, RZ, 0x5410, R32 ;  /* 0x00005410ff617816 */ /* 0x020fe40000000020 */
[----:B0-----:R-:W-:-:S03]  /*0d90*/  @P0 PRMT R40, RZ, 0x5410, R28 ;  /* 0x00005410ff280816 */ /* 0x001fc6000000001c */
[----:B------:R-:W-:-:S04]  /*0da0*/  FMUL.FTZ R97, R97, c[0x0][0x1ec] ;  /* 0x00007b0061617a20 */ /* 0x000fc80000410000 */
[----:B------:R-:W-:Y:S02]  /*0db0*/  @P0 FADD.FTZ R97, R40, R97 ;  /* 0x0000006128610221 */ /* 0x000fe40000010000 */
.L_x_383:
[----:B------:R-:W-:Y:S05]  /*0dc0*/  BSYNC B0 ;  /* 0x0000000000007941 */ /* 0x000fea0003800000 */
.L_x_381:
[----:B------:R-:W-:Y:S01]  /*0dd0*/  BSSY B0, `(.L_x_384) ;  /* 0x000000a000007945 */ /* 0x000fe20003800000 */
[----:B------:R-:W-:Y:S05]  /*0de0*/  @P2 BRA `(.L_x_385) ;  /* 0x0000004000002947 */ /* 0x000fea0003800000 */
[----:B------:R-:W-:Y:S01]  /*0df0*/  MOV R92, RZ ;  /* 0x000000ff005c7202 */ /* 0x000fe20000000f00 */
[----:B------:R-:W-:Y:S05]  /*0e00*/  @!P0 BRA `(.L_x_386) ;  /* 0x0000006000008947 */ /* 0x000fea0003800000 */
[----:B-----5:R-:W-:Y:S01]  /*0e10*/  PRMT R92, RZ, 0x7610, R28 ;  /* 0x00007610ff5c7816 */ /* 0x020fe2000000001c */
[----:B------:R-:W-:Y:S05]  /*0e20*/  BRA `(.L_x_386) ;  /* 0x0000004000007947 */ /* 0x000fea0003800000 */
.L_x_385:
[----:B-----5:R-:W-:Y:S02]  /*0e30*/  PRMT R92, RZ, 0x7610, R32 ;  /* 0x00007610ff5c7816 */ /* 0x020fe40000000020 */
[----:B0-----:R-:W-:-:S03]  /*0e40*/  @P0 PRMT R41, RZ, 0x7610, R28 ;  /* 0x00007610ff290816 */ /* 0x001fc6000000001c */
[----:B------:R-:W-:-:S04]  /*0e50*/  FMUL.FTZ R92, R92, c[0x0][0x1ec] ;  /* 0x00007b005c5c7a20 */ /* 0x000fc80000410000 */
[----:B------:R-:W-:Y:S02]  /*0e60*/  @P0 FADD.FTZ R92, R41, R92 ;  /* 0x0000005c295c0221 */ /* 0x000fe40000010000 */
.L_x_386:
[----:B------:R-:W-:Y:S05]  /*0e70*/  BSYNC B0 ;  /* 0x0000000000007941 */ /* 0x000fea0003800000 */
.L_x_384:
[----:B------:R-:W-:Y:S01]  /*0e80*/  BSSY B0, `(.L_x_387) ;  /* 0x000000a000007945 */ /* 0x000fe20003800000 */
[----:B------:R-:W-:Y:S05]  /*0e90*/  @P2 BRA `(.L_x_388) ;  /* 0x0000004000002947 */ /* 0x000fea0003800000 */
[----:B------:R-:W-:Y:S01]  /*0ea0*/  HFMA2.MMA R95, -RZ, RZ, 0, 0 ;  /* 0x00000000ff5f7435 */ /* 0x000fe200000001ff */
[----:B------:R-:W-:Y:S05]  /*0eb0*/  @!P0 BRA `(.L_x_389) ;  /* 0x0000006000008947 */ /* 0x000fea0003800000 */
[----:B-----5:R-:W-:Y:S01]  /*0ec0*/  PRMT R95, RZ, 0x5410, R29 ;  /* 0x00005410ff5f7816 */ /* 0x020fe2000000001d */
[----:B------:R-:W-:Y:S05]  /*0ed0*/  BRA `(.L_x_389) ;  /* 0x0000004000007947 */ /* 0x000fea0003800000 */
.L_x_388:
[----:B-----5:R-:W-:Y:S02]  /*0ee0*/  PRMT R95, RZ, 0x5410, R33 ;  /* 0x00005410ff5f7816 */ /* 0x020fe40000000021 */
[----:B0-----:R-:W-:-:S03]  /*0ef0*/  @P0 PRMT R40, RZ, 0x5410, R29 ;  /* 0x00005410ff280816 */ /* 0x001fc6000000001d */
[----:B------:R-:W-:-:S04]  /*0f00*/  FMUL.FTZ R95, R95, c[0x0][0x1ec] ;  /* 0x00007b005f5f7a20 */ /* 0x000fc80000410000 */
[----:B------:R-:W-:Y:S02]  /*0f10*/  @P0 FADD.FTZ R95, R40, R95 ;  /* 0x0000005f285f0221 */ /* 0x000fe40000010000 */
.L_x_389:
[----:B------:R-:W-:Y:S05]  /*0f20*/  BSYNC B0 ;  /* 0x0000000000007941 */ /* 0x000fea0003800000 */
.L_x_387:
[----:B------:R-:W-:Y:S01]  /*0f30*/  BSSY B0, `(.L_x_390) ;  /* 0x000000a000007945 */ /* 0x000fe20003800000 */
[----:B------:R-:W-:Y:S05]  /*0f40*/  @P2 BRA `(.L_x_391) ;  /* 0x0000004000002947 */ /* 0x000fea0003800000 */
[----:B------:R-:W-:Y:S01]  /*0f50*/  MOV R82, RZ ;  /* 0x000000ff00527202 */ /* 0x000fe20000000f00 */
[----:B------:R-:W-:Y:S05]  /*0f60*/  @!P0 BRA `(.L_x_392) ;  /* 0x0000006000008947 */ /* 0x000fea0003800000 */
[----:B-----5:R-:W-:Y:S01]  /*0f70*/  PRMT R82, RZ, 0x7610, R29 ;  /* 0x00007610ff527816 */ /* 0x020fe2000000001d */
[----:B------:R-:W-:Y:S05]  /*0f80*/  BRA `(.L_x_392) ;  /* 0x0000004000007947 */ /* 0x000fea0003800000 */
.L_x_391:
[----:B-----5:R-:W-:Y:S02]  /*0f90*/  PRMT R82, RZ, 0x7610, R33 ;  /* 0x00007610ff527816 */ /* 0x020fe40000000021 */
[----:B0-----:R-:W-:-:S03]  /*0fa0*/  @P0 PRMT R41, RZ, 0x7610, R29 ;  /* 0x00007610ff290816 */ /* 0x001fc6000000001d */
[----:B------:R-:W-:-:S04]  /*0fb0*/  FMUL.FTZ R82, R82, c[0x0][0x1ec] ;  /* 0x00007b0052527a20 */ /* 0x000fc80000410000 */
[----:B------:R-:W-:Y:S02]  /*0fc0*/  @P0 FADD.FTZ R82, R41, R82 ;  /* 0x0000005229520221 */ /* 0x000fe40000010000 */
.L_x_392:
[----:B------:R-:W-:Y:S05]  /*0fd0*/  BSYNC B0 ;  /* 0x0000000000007941 */ /* 0x000fea0003800000 */
.L_x_390:
[----:B------:R-:W-:Y:S01]  /*0fe0*/  BSSY B0, `(.L_x_393) ;  /* 0x000000a000007945 */ /* 0x000fe20003800000 */
[----:B------:R-:W-:Y:S05]  /*0ff0*/  @P2 BRA `(.L_x_394) ;  /* 0x0000004000002947 */ /* 0x000fea0003800000 */
[----:B------:R-:W-:Y:S01]  /*1000*/  HFMA2.MMA R83, -RZ, RZ, 0, 0 ;  /* 0x00000000ff537435 */ /* 0x000fe200000001ff */
[----:B------:R-:W-:Y:S05]  /*1010*/  @!P0 BRA `(.L_x_395) ;  /* 0x0000006000008947 */ /* 0x000fea0003800000 */
[----:B-----5:R-:W-:Y:S01]  /*1020*/  PRMT R83, RZ, 0x5410, R30 ;  /* 0x00005410ff537816 */ /* 0x020fe2000000001e */
[----:B------:R-:W-:Y:S05]  /*1030*/  BRA `(.L_x_395) ;  /* 0x0000004000007947 */ /* 0x000fea0003800000 */
.L_x_394:
[----:B-----5:R-:W-:Y:S02]  /*1040*/  PRMT R83, RZ, 0x5410, R34 ;  /* 0x00005410ff537816 */ /* 0x020fe40000000022 */
[----:B0-----:R-:W-:-:S03]  /*1050*/  @P0 PRMT R40, RZ, 0x5410, R30 ;  /* 0x00005410ff280816 */ /* 0x001fc6000000001e */
[----:B------:R-:W-:-:S04]  /*1060*/  FMUL.FTZ R83, R83, c[0x0][0x1ec] ;  /* 0x00007b0053537a20 */ /* 0x000fc80000410000 */
[----:B------:R-:W-:Y:S02]  /*1070*/  @P0 FADD.FTZ R83, R40, R83 ;  /* 0x0000005328530221 */ /* 0x000fe40000010000 */
.L_x_395:
[----:B------:R-:W-:Y:S05]  /*1080*/  BSYNC B0 ;  /* 0x0000000000007941 */ /* 0x000fea0003800000 */
.L_x_393:
[----:B------:R-:W-:Y:S01]  /*1090*/  BSSY B0, `(.L_x_396) ;  /* 0x000000a000007945 */ /* 0x000fe20003800000 */
[----:B------:R-:W-:Y:S05]  /*10a0*/  @P2 BRA `(.L_x_397) ;  /* 0x0000004000002947 */ /* 0x000fea0003800000 */
[----:B------:R-:W-:Y:S01]  /*10b0*/  MOV R80, RZ ;  /* 0x000000ff00507202 */ /* 0x000fe20000000f00 */
[----:B------:R-:W-:Y:S05]  /*10c0*/  @!P0 BRA `(.L_x_398) ;  /* 0x0000006000008947 */ /* 0x000fea0003800000 */
[----:B-----5:R-:W-:Y:S01]  /*10d0*/  PRMT R80, RZ, 0x7610, R30 ;  /* 0x00007610ff507816 */ /* 0x020fe2000000001e */
[----:B------:R-:W-:Y:S05]  /*10e0*/  BRA `(.L_x_398) ;  /* 0x0000004000007947 */ /* 0x000fea0003800000 */
.L_x_397:
[----:B-----5:R-:W-:Y:S02]  /*10f0*/  PRMT R80, RZ, 0x7610, R34 ;  /* 0x00007610ff507816 */ /* 0x020fe40000000022 */
[----:B0-----:R-:W-:-:S03]  /*1100*/  @P0 PRMT R41, RZ, 0x7610, R30 ;  /* 0x00007610ff290816 */ /* 0x001fc6000000001e */
[----:B------:R-:W-:-:S04]  /*1110*/  FMUL.FTZ R80, R80, c[0x0][0x1ec] ;  /* 0x00007b0050507a20 */ /* 0x000fc80000410000 */
[----:B------:R-:W-:Y:S02]  /*1120*/  @P0 FADD.FTZ R80, R41, R80 ;  /* 0x0000005029500221 */ /* 0x000fe40000010000 */
.L_x_398:
[----:B------:R-:W-:Y:S05]  /*1130*/  BSYNC B0 ;  /* 0x0000000000007941 */ /* 0x000fea0003800000 */
.L_x_396:
[----:B------:R-:W-:Y:S01]  /*1140*/  BSSY B0, `(.L_x_399) ;  /* 0x000000a000007945 */ /* 0x000fe20003800000 */
[----:B------:R-:W-:Y:S05]  /*1150*/  @P2 BRA `(.L_x_400) ;  /* 0x0000004000002947 */ /* 0x000fea0003800000 */
[----:B------:R-:W-:Y:S01]  /*1160*/  HFMA2.MMA R81, -RZ, RZ, 0, 0 ;  /* 0x00000000ff517435 */ /* 0x000fe200000001ff */
[----:B------:R-:W-:Y:S05]  /*1170*/  @!P0 BRA `(.L_x_401) ;  /* 0x0000006000008947 */ /* 0x000fea0003800000 */
[----:B-----5:R-:W-:Y:S01]  /*1180*/  PRMT R81, RZ, 0x5410, R31 ;  /* 0x00005410ff517816 */ /* 0x020fe2000000001f */
[----:B------:R-:W-:Y:S05]  /*1190*/  BRA `(.L_x_401) ;  /* 0x0000004000007947 */ /* 0x000fea0003800000 */
.L_x_400:
[----:B-----5:R-:W-:Y:S02]  /*11a0*/  PRMT R81, RZ, 0x5410, R35 ;  /* 0x00005410ff517816 */ /* 0x020fe40000000023 */
[----:B0-----:R-:W-:-:S03]  /*11b0*/  @P0 PRMT R40, RZ, 0x5410, R31 ;  /* 0x00005410ff280816 */ /* 0x001fc6000000001f */
[----:B------:R-:W-:-:S04]  /*11c0*/  FMUL.FTZ R81, R81, c[0x0][0x1ec] ;  /* 0x00007b0051517a20 */ /* 0x000fc80000410000 */
[----:B------:R-:W-:Y:S02]  /*11d0*/  @P0 FADD.FTZ R81, R40, R81 ;  /* 0x0000005128510221 */ /* 0x000fe40000010000 */
.L_x_401:
[----:B------:R-:W-:Y:S05]  /*11e0*/  BSYNC B0 ;  /* 0x0000000000007941 */ /* 0x000fea0003800000 */
.L_x_399:
[----:B------:R-:W-:Y:S01]  /*11f0*/  BSSY B0, `(.L_x_402) ;  /* 0x000000a000007945 */ /* 0x000fe20003800000 */
[----:B------:R-:W-:Y:S05]  /*1200*/  @P2 BRA `(.L_x_403) ;  /* 0x0000004000002947 */ /* 0x000fea0003800000 */
[----:B------:R-:W-:Y:S01]  /*1210*/  MOV R62, RZ ;  /* 0x000000ff003e7202 */ /* 0x000fe20000000f00 */
[----:B------:R-:W-:Y:S05]  /*1220*/  @!P0 BRA `(.L_x_404) ;  /* 0x0000006000008947 */ /* 0x000fea0003800000 */
[----:B-----5:R-:W-:Y:S01]  /*1230*/  PRMT R62, RZ, 0x7610, R31 ;  /* 0x00007610ff3e7816 */ /* 0x020fe2000000001f */
[----:B------:R-:W-:Y:S05]  /*1240*/  BRA `(.L_x_404) ;  /* 0x0000004000007947 */ /* 0x000fea0003800000 */
.L_x_403:
[----:B-----5:R-:W-:Y:S02]  /*1250*/  PRMT R62, RZ, 0x7610, R35 ;  /* 0x00007610ff3e7816 */ /* 0x020fe40000000023 */
[----:B0-----:R-:W-:-:S03]  /*1260*/  @P0 PRMT R41, RZ, 0x7610, R31 ;  /* 0x00007610ff290816 */ /* 0x001fc6000000001f */
[----:B------:R-:W-:-:S04]  /*1270*/  FMUL.FTZ R62, R62, c[0x0][0x1ec] ;  /* 0x00007b003e3e7a20 */ /* 0x000fc80000410000 */
[----:B------:R-:W-:Y:S02]  /*1280*/  @P0 FADD.FTZ R62, R41, R62 ;  /* 0x0000003e293e0221 */ /* 0x000fe40000010000 */
.L_x_404:
[----:B------:R-:W-:Y:S05]  /*1290*/  BSYNC B0 ;  /* 0x0000000000007941 */ /* 0x000fea0003800000 */
.L_x_402:
[----:B0-----:R-:W-:Y:S01]  /*12a0*/  @P1 IADD3 R45, R104, 0x40, RZ ;  /* 0x00000040682d1810 */ /* 0x001fe20007ffe0ff */
[-C--:B------:R-:W-:Y:S01]  /*12b0*/  IMAD.WIDE.U32 R40, R99, R94.reuse, c[0x0][0x188] ;  /* 0x0000620063287625 */ /* 0x080fe200078e005e */
[----:B------:R-:W-:Y:S02]  /*12c0*/  IADD3 R109, R107, 0x40, RZ ;  /* 0x000000406b6d7810 */ /* 0x000fe40007ffe0ff */
[----:B------:R-:W-:Y:S01]  /*12d0*/  F2FP.BF16.PACK_AB R51, R62, R81 ;  /* 0x000000513e33723e */ /* 0x000fe200000010ff */
[-C--:B------:R-:W-:Y:S01]  /*12e0*/  @P1 IMAD.WIDE.U32 R44, R45, R94.reuse, c[0x0][0x170] ;  /* 0x00005c002d2c1625 */ /* 0x080fe200078e005e */
[----:B------:R-:W-:Y:S02]  /*12f0*/  F2FP.BF16.PACK_AB R50, R80, R83 ;  /* 0x000000535032723e */ /* 0x000fe400000010ff */
[----:B------:R-:W-:Y:S01]  /*1300*/  F2FP.BF16.PACK_AB R49, R82, R95 ;  /* 0x0000005f5231723e */ /* 0x000fe200000010ff */
[----:B------:R-:W-:Y:S01]  /*1310*/  @P0 IMAD.WIDE.U32 R52, R109, R94, c[0x0][0x180] ;  /* 0x000060006d340625 */ /* 0x000fe200078e005e */
[----:B------:R-:W-:-:S05]  /*1320*/  F2FP.BF16.PACK_AB R48, R92, R97 ;  /* 0x000000615c30723e */ /* 0x000fca00000010ff */
        /* <DEDUP_REMOVED lines=9> */
.L_x_406:
[----:B-----5:R-:W-:Y:S02]  /*13c0*/  PRMT R105, RZ, 0x5410, R32 ;  /* 0x00005410ff697816 */ /* 0x020fe40000000020 */
[----:B0-----:R-:W-:-:S03]  /*13d0*/  @P0 PRMT R40, RZ, 0x5410, R28 ;  /* 0x00005410ff280816 */ /* 0x001fc6000000001c */
[----:B------:R-:W-:-:S04]  /*13e0*/  FMUL.FTZ R105, R105, c[0x0][0x1ec] ;  /* 0x00007b0069697a20 */ /* 0x000fc80000410000 */
[----:B------:R-:W-:Y:S02]  /*13f0*/  @P0 FADD.FTZ R105, R40, R105 ;  /* 0x0000006928690221 */ /* 0x000fe40000010000 */
.L_x_407:
[----:B------:R-:W-:Y:S05]  /*1400*/  BSYNC B0 ;  /* 0x0000000000007941 */ /* 0x000fea0003800000 */
.L_x_405:
[----:B------:R-:W-:Y:S01]  /*1410*/  BSSY B0, `(.L_x_408) ;  /* 0x000000a000007945 */ /* 0x000fe20003800000 */
[----:B------:R-:W-:Y:S05]  /*1420*/  @P2 BRA `(.L_x_409) ;  /* 0x0000004000002947 */ /* 0x000fea0003800000 */
[----:B------:R-:W-:Y:S01]  /*1430*/  MOV R102, RZ ;  /* 0x000000ff00667202 */ /* 0x000fe20000000f00 */
[----:B------:R-:W-:Y:S05]  /*1440*/  @!P0 BRA `(.L_x_410) ;  /* 0x0000006000008947 */ /* 0x000fea0003800000 */
[----:B-----5:R-:W-:Y:S01]  /*1450*/  PRMT R102, RZ, 0x7610, R28 ;  /* 0x00007610ff667816 */ /* 0x020fe2000000001c */
[----:B------:R-:W-:Y:S05]  /*1460*/  BRA `(.L_x_410) ;  /* 0x0000004000007947 */ /* 0x000fea0003800000 */
.L_x_409:
[----:B-----5:R-:W-:Y:S02]  /*1470*/  PRMT R102, RZ, 0x7610, R32 ;  /* 0x00007610ff667816 */ /* 0x020fe40000000020 */
[----:B0-----:R-:W-:-:S03]  /*1480*/  @P0 PRMT R41, RZ, 0x7610, R28 ;  /* 0x00007610ff290816 */ /* 0x001fc6000000001c */
[----:B------:R-:W-:-:S04]  /*1490*/  FMUL.FTZ R102, R102, c[0x0][0x1ec] ;  /* 0x00007b0066667a20 */ /* 0x000fc80000410000 */
[----:B------:R-:W-:Y:S02]  /*14a0*/  @P0 FADD.FTZ R102, R41, R102 ;  /* 0x0000006629660221 */ /* 0x000fe40000010000 */
.L_x_410:
[----:B------:R-:W-:Y:S05]  /*14b0*/  BSYNC B0 ;  /* 0x0000000000007941 */ /* 0x000fea0003800000 */
.L_x_408:
[----:B------:R-:W-:Y:S01]  /*14c0*/  BSSY B0, `(.L_x_411) ;  /* 0x000000a000007945 */ /* 0x000fe20003800000 */
[----:B------:R-:W-:Y:S05]  /*14d0*/  @P2 BRA `(.L_x_412) ;  /* 0x0000004000002947 */ /* 0x000fea0003800000 */
[----:B------:R-:W-:Y:S01]  /*14e0*/  HFMA2.MMA R103, -RZ, RZ, 0, 0 ;  /* 0x00000000ff677435 */ /* 0x000fe200000001ff */
[----:B------:R-:W-:Y:S05]  /*14f0*/  @!P0 BRA `(.L_x_413) ;  /* 0x0000006000008947 */ /* 0x000fea0003800000 */
[----:B-----5:R-:W-:Y:S01]  /*1500*/  PRMT R103, RZ, 0x5410, R29 ;  /* 0x00005410ff677816 */ /* 0x020fe2000000001d */
[----:B------:R-:W-:Y:S05]  /*1510*/  BRA `(.L_x_413) ;  /* 0x0000004000007947 */ /* 0x000fea0003800000 */
.L_x_412:
[----:B-----5:R-:W-:Y:S02]  /*1520*/  PRMT R103, RZ, 0x5410, R33 ;  /* 0x00005410ff677816 */ /* 0x020fe40000000021 */
[----:B0-----:R-:W-:-:S03]  /*1530*/  @P0 PRMT R40, RZ, 0x5410, R29 ;  /* 0x00005410ff280816 */ /* 0x001fc6000000001d */
[----:B------:R-:W-:-:S04]  /*1540*/  FMUL.FTZ R103, R103, c[0x0][0x1ec] ;  /* 0x00007b0067677a20 */ /* 0x000fc80000410000 */
[----:B------:R-:W-:Y:S02]  /*1550*/  @P0 FADD.FTZ R103, R40, R103 ;  /* 0x0000006728670221 */ /* 0x000fe40000010000 */
.L_x_413:
[----:B------:R-:W-:Y:S05]  /*1560*/  BSYNC B0 ;  /* 0x0000000000007941 */ /* 0x000fea0003800000 */
.L_x_411:
[----:B------:R-:W-:Y:S01]  /*1570*/  BSSY B0, `(.L_x_414) ;  /* 0x000000a000007945 */ /* 0x000fe20003800000 */
[----:B------:R-:W-:Y:S05]  /*1580*/  @P2 BRA `(.L_x_415) ;  /* 0x0000004000002947 */ /* 0x000fea0003800000 */
[----:B------:R-:W-:Y:S01]  /*1590*/  MOV R100, RZ ;  /* 0x000000ff00647202 */ /* 0x000fe20000000f00 */
[----:B------:R-:W-:Y:S05]  /*15a0*/  @!P0 BRA `(.L_x_416) ;  /* 0x0000006000008947 */ /* 0x000fea0003800000 */
[----:B-----5:R-:W-:Y:S01]  /*15b0*/  PRMT R100, RZ, 0x7610, R29 ;  /* 0x00007610ff647816 */ /* 0x020fe2000000001d */
[----:B------:R-:W-:Y:S05]  /*15c0*/  BRA `(.L_x_416) ;  /* 0x0000004000007947 */ /* 0x000fea0003800000 */
.L_x_415:
[----:B-----5:R-:W-:Y:S02]  /*15d0*/  PRMT R100, RZ, 0x7610, R33 ;  /* 0x00007610ff647816 */ /* 0x020fe40000000021 */
[----:B0-----:R-:W-:-:S03]  /*15e0*/  @P0 PRMT R41, RZ, 0x7610, R29 ;  /* 0x00007610ff290816 */ /* 0x001fc6000000001d */
[----:B------:R-:W-:-:S04]  /*15f0*/  FMUL.FTZ R100, R100, c[0x0][0x1ec] ;  /* 0x00007b0064647a20 */ /* 0x000fc80000410000 */
[----:B------:R-:W-:Y:S02]  /*1600*/  @P0 FADD.FTZ R100, R41, R100 ;  /* 0x0000006429640221 */ /* 0x000fe40000010000 */
.L_x_416:
[----:B------:R-:W-:Y:S05]  /*1610*/  BSYNC B0 ;  /* 0x0000000000007941 */ /* 0x000fea0003800000 */
.L_x_414:
[----:B------:R-:W-:Y:S01]  /*1620*/  BSSY B0, `(.L_x_417) ;  /* 0x000000a000007945 */ /* 0x000fe20003800000 */
[----:B------:R-:W-:Y:S05]  /*1630*/  @P2 BRA `(.L_x_418) ;  /* 0x0000004000002947 */ /* 0x000fea0003800000 */
[----:B------:R-:W-:Y:S01]  /*1640*/  HFMA2.MMA R101, -RZ, RZ, 0, 0 ;  /* 0x00000000ff657435 */ /* 0x000fe200000001ff */
[----:B------:R-:W-:Y:S05]  /*1650*/  @!P0 BRA `(.L_x_419) ;  /* 0x0000006000008947 */ /* 0x000fea0003800000 */
[----:B-----5:R-:W-:Y:S01]  /*1660*/  PRMT R101, RZ, 0x5410, R30 ;  /* 0x00005410ff657816 */ /* 0x020fe2000000001e */
[----:B------:R-:W-:Y:S05]  /*1670*/  BRA `(.L_x_419) ;  /* 0x0000004000007947 */ /* 0x000fea0003800000 */
.L_x_418:
[----:B-----5:R-:W-:Y:S02]  /*1680*/  PRMT R101, RZ, 0x5410, R34 ;  /* 0x00005410ff657816 */ /* 0x020fe40000000022 */
[----:B0-----:R-:W-:-:S03]  /*1690*/  @P0 PRMT R40, RZ, 0x5410, R30 ;  /* 0x00005410ff280816 */ /* 0x001fc6000000001e */
[----:B------:R-:W-:-:S04]  /*16a0*/  FMUL.FTZ R101, R101, c[0x0][0x1ec] ;  /* 0x00007b0065657a20 */ /* 0x000fc80000410000 */
[----:B------:R-:W-:Y:S02]  /*16b0*/  @P0 FADD.FTZ R101, R40, R101 ;  /* 0x0000006528650221 */ /* 0x000fe40000010000 */
.L_x_419:
[----:B------:R-:W-:Y:S05]  /*16c0*/  BSYNC B0 ;  /* 0x0000000000007941 */ /* 0x000fea0003800000 */
.L_x_417:
[----:B------:R-:W-:Y:S01]  /*16d0*/  BSSY B0, `(.L_x_420) ;  /* 0x000000a000007945 */ /* 0x000fe20003800000 */
[----:B------:R-:W-:Y:S05]  /*16e0*/  @P2 BRA `(.L_x_421) ;  /* 0x0000004000002947 */ /* 0x000fea0003800000 */
[----:B------:R-:W-:Y:S01]  /*16f0*/  MOV R98, RZ ;  /* 0x000000ff00627202 */ /* 0x000fe20000000f00 */
[----:B------:R-:W-:Y:S05]  /*1700*/  @!P0 BRA `(.L_x_422) ;  /* 0x0000006000008947 */ /* 0x000fea0003800000 */
[----:B-----5:R-:W-:Y:S01]  /*1710*/  PRMT R98, RZ, 0x7610, R30 ;  /* 0x00007610ff627816 */ /* 0x020fe2000000001e */
[----:B------:R-:W-:Y:S05]  /*1720*/  BRA `(.L_x_422) ;  /* 0x0000004000007947 */ /* 0x000fea0003800000 */
.L_x_421:
[----:B-----5:R-:W-:Y:S02]  /*1730*/  PRMT R98, RZ, 0x7610, R34 ;  /* 0x00007610ff627816 */ /* 0x020fe40000000022 */
[----:B0-----:R-:W-:-:S03]  /*1740*/  @P0 PRMT R41, RZ, 0x7610, R30 ;  /* 0x00007610ff290816 */ /* 0x001fc6000000001e */
[----:B------:R-:W-:-:S04]  /*1750*/  FMUL.FTZ R98, R98, c[0x0][0x1ec] ;  /* 0x00007b0062627a20 */ /* 0x000fc80000410000 */
[----:B------:R-:W-:Y:S02]  /*1760*/  @P0 FADD.FTZ R98, R41, R98 ;  /* 0x0000006229620221 */ /* 0x000fe40000010000 */
.L_x_422:
[----:B------:R-:W-:Y:S05]  /*1770*/  BSYNC B0 ;  /* 0x0000000000007941 */ /* 0x000fea0003800000 */
.L_x_420:
[----:B------:R-:W-:Y:S01]  /*1780*/  BSSY B0, `(.L_x_423) ;  /* 0x000000a000007945 */ /* 0x000fe20003800000 */
[----:B------:R-:W-:Y:S05]  /*1790*/  @P2 BRA `(.L_x_424) ;  /* 0x0000004000002947 */ /* 0x000fea0003800000 */
[----:B------:R-:W-:Y:S01]  /*17a0*/  HFMA2.MMA R99, -RZ, RZ, 0, 0 ;  /* 0x00000000ff637435 */ /* 0x000fe200000001ff */
[----:B------:R-:W-:Y:S05]  /*17b0*/  @!P0 BRA `(.L_x_425) ;  /* 0x0000006000008947 */ /* 0x000fea0003800000 */
[----:B-----5:R-:W-:Y:S01]  /*17c0*/  PRMT R99, RZ, 0x5410, R31 ;  /* 0x00005410ff637816 */ /* 0x020fe2000000001f */
[----:B------:R-:W-:Y:S05]  /*17d0*/  BRA `(.L_x_425) ;  /* 0x0000004000007947 */ /* 0x000fea0003800000 */
.L_x_424:
[----:B-----5:R-:W-:Y:S02]  /*17e0*/  PRMT R99, RZ, 0x5410, R35 ;  /* 0x00005410ff637816 */ /* 0x020fe40000000023 */
[----:B0-----:R-:W-:-:S03]  /*17f0*/  @P0 PRMT R40, RZ, 0x5410, R31 ;  /* 0x00005410ff280816 */ /* 0x001fc6000000001f */
[----:B------:R-:W-:-:S04]  /*1800*/  FMUL.FTZ R99, R99, c[0x0][0x1ec] ;  /* 0x00007b0063637a20 */ /* 0x000fc80000410000 */
[----:B------:R-:W-:Y:S02]  /*1810*/  @P0 FADD.FTZ R99, R40, R99 ;  /* 0x0000006328630221 */ /* 0x000fe40000010000 */
.L_x_425:
[----:B------:R-:W-:Y:S05]  /*1820*/  BSYNC B0 ;  /* 0x0000000000007941 */ /* 0x000fea0003800000 */
.L_x_423:
[----:B------:R-:W-:Y:S01]  /*1830*/  BSSY B0, `(.L_x_426) ;  /* 0x000000a000007945 */ /* 0x000fe20003800000 */
[----:B------:R-:W-:Y:S05]  /*1840*/  @P2 BRA `(.L_x_427) ;  /* 0x0000004000002947 */ /* 0x000fea0003800000 */
[----:B------:R-:W-:Y:S01]  /*1850*/  MOV R96, RZ ;  /* 0x000000ff00607202 */ /* 0x000fe20000000f00 */
[----:B------:R-:W-:Y:S05]  /*1860*/  @!P0 BRA `(.L_x_428) ;  /* 0x0000006000008947 */ /* 0x000fea0003800000 */
[----:B-----5:R-:W-:Y:S01]  /*1870*/  PRMT R96, RZ, 0x7610, R31 ;  /* 0x00007610ff607816 */ /* 0x020fe2000000001f */
[----:B------:R-:W-:Y:S05]  /*1880*/  BRA `(.L_x_428) ;  /* 0x0000004000007947 */ /* 0x000fea0003800000 */
.L_x_427:
[----:B-----5:R-:W-:Y:S02]  /*1890*/  PRMT R96, RZ, 0x7610, R35 ;  /* 0x00007610ff607816 */ /* 0x020fe40000000023 */
[----:B0-----:R-:W-:-:S03]  /*18a0*/  @P0 PRMT R41, RZ, 0x7610, R31 ;  /* 0x00007610ff290816 */ /* 0x001fc6000000001f */
[----:B------:R-:W-:-:S04]  /*18b0*/  FMUL.FTZ R96, R96, c[0x0][0x1ec] ;  /* 0x00007b0060607a20 */ /* 0x000fc80000410000 */
[----:B------:R-:W-:Y:S02]  /*18c0*/  @P0 FADD.FTZ R96, R41, R96 ;  /* 0x0000006029600221 */ /* 0x000fe40000010000 */
.L_x_428:
[----:B------:R-:W-:Y:S05]  /*18d0*/  BSYNC B0 ;  /* 0x0000000000007941 */ /* 0x000fea0003800000 */
.L_x_426:
[----:B------:R-:W-:Y:S01]  /*18e0*/  IADD3 R113, R107, 0x60, RZ ;  /* 0x000000606b717810 */ /* 0x000fe20007ffe0ff */
[-C--:B0-----:R-:W-:Y:S01]  /*18f0*/  IMAD.WIDE.U32 R40, R109, R94.reuse, c[0x0][0x188] ;  /* 0x000062006d287625 */ /* 0x081fe200078e005e */
[----:B------:R-:W-:Y:S02]  /*1900*/  @P1 IADD3 R45, R104, 0x60, RZ ;  /* 0x00000060682d1810 */ /* 0x000fe40007ffe0ff */
        /* <DEDUP_REMOVED lines=15> */
.L_x_430:
[----:B-----5:R-:W-:Y:S02]  /*1a00*/  PRMT R111, RZ, 0x5410, R32 ;  /* 0x00005410ff6f7816 */ /* 0x020fe40000000020 */
[----:B0-----:R-:W-:-:S03]  /*1a10*/  @P0 PRMT R40, RZ, 0x5410, R28 ;  /* 0x00005410ff280816 */ /* 0x001fc6000000001c */
[----:B------:R-:W-:-:S04]  /*1a20*/  FMUL.FTZ R111, R111, c[0x0][0x1ec] ;  /* 0x00007b006f6f7a20 */ /* 0x000fc80000410000 */
[----:B------:R-:W-:Y:S02]  /*1a30*/  @P0 FADD.FTZ R111, R40, R111 ;  /* 0x0000006f286f0221 */ /* 0x000fe40000010000 */
.L_x_431:
[----:B------:R-:W-:Y:S05]  /*1a40*/  BSYNC B0 ;  /* 0x0000000000007941 */ /* 0x000fea0003800000 */
.L_x_429:
[----:B------:R-:W-:Y:S01]  /*1a50*/  BSSY B0, `(.L_x_432) ;  /* 0x000000a000007945 */ /* 0x000fe20003800000 */
[----:B------:R-:W-:Y:S05]  /*1a60*/  @P2 BRA `(.L_x_433) ;  /* 0x0000004000002947 */ /* 0x000fea0003800000 */
[----:B------:R-:W-:Y:S01]  /*1a70*/  MOV R108, RZ ;  /* 0x000000ff006c7202 */ /* 0x000fe20000000f00 */
[----:B------:R-:W-:Y:S05]  /*1a80*/  @!P0 BRA `(.L_x_434) ;  /* 0x0000006000008947 */ /* 0x000fea0003800000 */
[----:B-----5:R-:W-:Y:S01]  /*1a90*/  PRMT R108, RZ, 0x7610, R28 ;  /* 0x00007610ff6c7816 */ /* 0x020fe2000000001c */
[----:B------:R-:W-:Y:S05]  /*1aa0*/  BRA `(.L_x_434) ;  /* 0x0000004000007947 */ /* 0x000fea0003800000 */
.L_x_433:
[----:B-----5:R-:W-:Y:S02]  /*1ab0*/  PRMT R108, RZ, 0x7610, R32 ;  /* 0x00007610ff6c7816 */ /* 0x020fe40000000020 */
[----:B0-----:R-:W-:-:S03]  /*1ac0*/  @P0 PRMT R41, RZ, 0x7610, R28 ;  /* 0x00007610ff290816 */ /* 0x001fc6000000001c */
[----:B------:R-:W-:-:S04]  /*1ad0*/  FMUL.FTZ R108, R108, c[0x0][0x1ec] ;  /* 0x00007b006c6c7a20 */ /* 0x000fc80000410000 */
[----:B------:R-:W-:Y:S02]  /*1ae0*/  @P0 FADD.FTZ R108, R41, R108 ;  /* 0x0000006c296c0221 */ /* 0x000fe40000010000 */
.L_x_434:
[----:B------:R-:W-:Y:S05]  /*1af0*/  BSYNC B0 ;  /* 0x0000000000007941 */ /* 0x000fea0003800000 */
.L_x_432:
[----:B------:R-:W-:Y:S01]  /*1b00*/  BSSY B0, `(.L_x_435) ;  /* 0x000000a000007945 */ /* 0x000fe20003800000 */
[----:B------:R-:W-:Y:S05]  /*1b10*/  @P2 BRA `(.L_x_436) ;  /* 0x0000004000002947 */ /* 0x000fea0003800000 */
[----:B0-----:R-:W-:Y:S01]  /*1b20*/  HFMA2.MMA R52, -RZ, RZ, 0, 0 ;  /* 0x00000000ff347435 */ /* 0x001fe200000001ff */
[----:B------:R-:W-:Y:S05]  /*1b30*/  @!P0 BRA `(.L_x_437) ;  /* 0x0000006000008947 */ /* 0x000fea0003800000 */
[----:B-----5:R-:W-:Y:S01]  /*1b40*/  PRMT R52, RZ, 0x5410, R29 ;  /* 0x00005410ff347816 */ /* 0x020fe2000000001d */
[----:B------:R-:W-:Y:S05]  /*1b50*/  BRA `(.L_x_437) ;  /* 0x0000004000007947 */ /* 0x000fea0003800000 */
.L_x_436:
[----:B0----5:R-:W-:Y:S02]  /*1b60*/  PRMT R52, RZ, 0x5410, R33 ;  /* 0x00005410ff347816 */ /* 0x021fe40000000021 */
[----:B------:R-:W-:-:S03]  /*1b70*/  @P0 PRMT R41, RZ, 0x5410, R29 ;  /* 0x00005410ff290816 */ /* 0x000fc6000000001d */
[----:B------:R-:W-:-:S04]  /*1b80*/  FMUL.FTZ R52, R52, c[0x0][0x1ec] ;  /* 0x00007b0034347a20 */ /* 0x000fc80000410000 */
[----:B------:R-:W-:Y:S02]  /*1b90*/  @P0 FADD.FTZ R52, R41, R52 ;  /* 0x0000003429340221 */ /* 0x000fe40000010000 */
.L_x_437:
[----:B------:R-:W-:Y:S05]  /*1ba0*/  BSYNC B0 ;  /* 0x0000000000007941 */ /* 0x000fea0003800000 */
.L_x_435:
[----:B------:R-:W-:Y:S01]  /*1bb0*/  BSSY B0, `(.L_x_438) ;  /* 0x000000a000007945 */ /* 0x000fe20003800000 */
[----:B------:R-:W-:Y:S05]  /*1bc0*/  @P2 BRA `(.L_x_439) ;  /* 0x0000004000002947 */ /* 0x000fea0003800000 */
[----:B------:R-:W-:Y:S01]  /*1bd0*/  MOV R107, RZ ;  /* 0x000000ff006b7202 */ /* 0x000fe20000000f00 */
[----:B------:R-:W-:Y:S05]  /*1be0*/  @!P0 BRA `(.L_x_440) ;  /* 0x0000006000008947 */ /* 0x000fea0003800000 */
[----:B-----5:R-:W-:Y:S01]  /*1bf0*/  PRMT R107, RZ, 0x7610, R29 ;  /* 0x00007610ff6b7816 */ /* 0x020fe2000000001d */
[----:B------:R-:W-:Y:S05]  /*1c00*/  BRA `(.L_x_440) ;  /* 0x0000004000007947 */ /* 0x000fea0003800000 */
.L_x_439:
[----:B-----5:R-:W-:Y:S02]  /*1c10*/  PRMT R107, RZ, 0x7610, R33 ;  /* 0x00007610ff6b7816 */ /* 0x020fe40000000021 */
[----:B------:R-:W-:-:S03]  /*1c20*/  @P0 PRMT R40, RZ, 0x7610, R29 ;  /* 0x00007610ff280816 */ /* 0x000fc6000000001d */
[----:B------:R-:W-:-:S04]  /*1c30*/  FMUL.FTZ R107, R107, c[0x0][0x1ec] ;  /* 0x00007b006b6b7a20 */ /* 0x000fc80000410000 */
[----:B------:R-:W-:Y:S02]  /*1c40*/  @P0 FADD.FTZ R107, R40, R107 ;  /* 0x0000006b286b0221 */ /* 0x000fe40000010000 */
.L_x_440:
[----:B------:R-:W-:Y:S05]  /*1c50*/  BSYNC B0 ;  /* 0x0000000000007941 */ /* 0x000fea0003800000 */
.L_x_438:
[----:B------:R-:W-:Y:S01]  /*1c60*/  BSSY B0, `(.L_x_441) ;  /* 0x000000a000007945 */ /* 0x000fe20003800000 */
[----:B------:R-:W-:Y:S05]  /*1c70*/  @P2 BRA `(.L_x_442) ;  /* 0x0000004000002947 */ /* 0x000fea0003800000 */
[----:B------:R-:W-:Y:S01]  /*1c80*/  HFMA2.MMA R53, -RZ, RZ, 0, 0 ;  /* 0x00000000ff357435 */ /* 0x000fe200000001ff */
[----:B------:R-:W-:Y:S05]  /*1c90*/  @!P0 BRA `(.L_x_443) ;  /* 0x0000006000008947 */ /* 0x000fea0003800000 */
[----:B-----5:R-:W-:Y:S01]  /*1ca0*/  PRMT R53, RZ, 0x5410, R30 ;  /* 0x00005410ff357816 */ /* 0x020fe2000000001e */
[----:B------:R-:W-:Y:S05]  /*1cb0*/  BRA `(.L_x_443) ;  /* 0x0000004000007947 */ /* 0x000fea0003800000 */
.L_x_442:
[----:B-----5:R-:W-:Y:S02]  /*1cc0*/  PRMT R53, RZ, 0x5410, R34 ;  /* 0x00005410ff357816 */ /* 0x020fe40000000022 */
[----:B------:R-:W-:-:S03]  /*1cd0*/  @P0 PRMT R40, RZ, 0x5410, R30 ;  /* 0x00005410ff280816 */ /* 0x000fc6000000001e */
[----:B------:R-:W-:-:S04]  /*1ce0*/  FMUL.FTZ R53, R53, c[0x0][0x1ec] ;  /* 0x00007b0035357a20 */ /* 0x000fc80000410000 */
[----:B------:R-:W-:Y:S02]  /*1cf0*/  @P0 FADD.FTZ R53, R40, R53 ;  /* 0x0000003528350221 */ /* 0x000fe40000010000 */
.L_x_443:
[----:B------:R-:W-:Y:S05]  /*1d00*/  BSYNC B0 ;  /* 0x0000000000007941 */ /* 0x000fea0003800000 */
.L_x_441:
[----:B------:R-:W-:Y:S01]  /*1d10*/  BSSY B0, `(.L_x_444) ;  /* 0x000000a000007945 */ /* 0x000fe20003800000 */
[----:B------:R-:W-:Y:S05]  /*1d20*/  @P2 BRA `(.L_x_445) ;  /* 0x0000004000002947 */ /* 0x000fea0003800000 */
[----:B------:R-:W-:Y:S01]  /*1d30*/  MOV R104, RZ ;  /* 0x000000ff00687202 */ /* 0x000fe20000000f00 */
[----:B------:R-:W-:Y:S05]  /*1d40*/  @!P0 BRA `(.L_x_446) ;  /* 0x0000006000008947 */ /* 0x000fea0003800000 */
[----:B-----5:R-:W-:Y:S01]  /*1d50*/  PRMT R104, RZ, 0x7610, R30 ;  /* 0x00007610ff687816 */ /* 0x020fe2000000001e */
[----:B------:R-:W-:Y:S05]  /*1d60*/  BRA `(.L_x_446) ;  /* 0x0000004000007947 */ /* 0x000fea0003800000 */
.L_x_445:
[----:B-----5:R-:W-:Y:S02]  /*1d70*/  PRMT R104, RZ, 0x7610, R34 ;  /* 0x00007610ff687816 */ /* 0x020fe40000000022 */
[----:B------:R-:W-:-:S03]  /*1d80*/  @P0 PRMT R41, RZ, 0x7610, R30 ;  /* 0x00007610ff290816 */ /* 0x000fc6000000001e */
[----:B------:R-:W-:-:S04]  /*1d90*/  FMUL.FTZ R104, R104, c[0x0][0x1ec] ;  /* 0x00007b0068687a20 */ /* 0x000fc80000410000 */
[----:B------:R-:W-:Y:S02]  /*1da0*/  @P0 FADD.FTZ R104, R41, R104 ;  /* 0x0000006829680221 */ /* 0x000fe40000010000 */
.L_x_446:
[----:B------:R-:W-:Y:S05]  /*1db0*/  BSYNC B0 ;  /* 0x0000000000007941 */ /* 0x000fea0003800000 */
.L_x_444:
[----:B------:R-:W-:Y:S01]  /*1dc0*/  BSSY B0, `(.L_x_447) ;  /* 0x000000a000007945 */ /* 0x000fe20003800000 */
[----:B------:R-:W-:Y:S05]  /*1dd0*/  @P2 BRA `(.L_x_448) ;  /* 0x0000004000002947 */ /* 0x000fea0003800000 */
[----:B------:R-:W-:Y:S01]  /*1de0*/  HFMA2.MMA R106, -RZ, RZ, 0, 0 ;  /* 0x00000000ff6a7435 */ /* 0x000fe200000001ff */
[----:B------:R-:W-:Y:S05]  /*1df0*/  @!P0 BRA `(.L_x_449) ;  /* 0x0000006000008947 */ /* 0x000fea0003800000 */
[----:B-----5:R-:W-:Y:S01]  /*1e00*/  PRMT R106, RZ, 0x5410, R31 ;  /* 0x00005410ff6a7816 */ /* 0x020fe2000000001f */
[----:B------:R-:W-:Y:S05]  /*1e10*/  BRA `(.L_x_449) ;  /* 0x0000004000007947 */ /* 0x000fea0003800000 */
.L_x_448:
[----:B-----5:R-:W-:Y:S02]  /*1e20*/  PRMT R106, RZ, 0x5410, R35 ;  /* 0x00005410ff6a7816 */ /* 0x020fe40000000023 */
[----:B------:R-:W-:-:S03]  /*1e30*/  @P0 PRMT R41, RZ, 0x5410, R31 ;  /* 0x00005410ff290816 */ /* 0x000fc6000000001f */
[----:B------:R-:W-:-:S04]  /*1e40*/  FMUL.FTZ R106, R106, c[0x0][0x1ec] ;  /* 0x00007b006a6a7a20 */ /* 0x000fc80000410000 */
[----:B------:R-:W-:Y:S02]  /*1e50*/  @P0 FADD.FTZ R106, R41, R106 ;  /* 0x0000006a296a0221 */ /* 0x000fe40000010000 */
.L_x_449:
[----:B------:R-:W-:Y:S05]  /*1e60*/  BSYNC B0 ;  /* 0x0000000000007941 */ /* 0x000fea0003800000 */
.L_x_447:
[----:B------:R-:W-:Y:S01]  /*1e70*/  BSSY B0, `(.L_x_450) ;  /* 0x000000a000007945 */ /* 0x000fe20003800000 */
[----:B------:R-:W-:Y:S05]  /*1e80*/  @P2 BRA `(.L_x_451) ;  /* 0x0000004000002947 */ /* 0x000fea0003800000 */
[----:B------:R-:W-:Y:S01]  /*1e90*/  MOV R109, RZ ;  /* 0x000000ff006d7202 */ /* 0x000fe20000000f00 */
[----:B------:R-:W-:Y:S05]  /*1ea0*/  @!P0 BRA `(.L_x_452) ;  /* 0x0000006000008947 */ /* 0x000fea0003800000 */
[----:B-----5:R-:W-:Y:S01]  /*1eb0*/  PRMT R109, RZ, 0x7610, R31 ;  /* 0x00007610ff6d7816 */ /* 0x020fe2000000001f */
[----:B------:R-:W-:Y:S05]  /*1ec0*/  BRA `(.L_x_452) ;  /* 0x0000004000007947 */ /* 0x000fea0003800000 */
.L_x_451:
[----:B-----5:R-:W-:Y:S02]  /*1ed0*/  PRMT R109, RZ, 0x7610, R35 ;  /* 0x00007610ff6d7816 */ /* 0x020fe40000000023 */
[----:B------:R-:W-:-:S03]  /*1ee0*/  @P0 PRMT R40, RZ, 0x7610, R31 ;  /* 0x00007610ff280816 */ /* 0x000fc6000000001f */
[----:B------:R-:W-:-:S04]  /*1ef0*/  FMUL.FTZ R109, R109, c[0x0][0x1ec] ;  /* 0x00007b006d6d7a20 */ /* 0x000fc80000410000 */
[----:B------:R-:W-:Y:S02]  /*1f00*/  @P0 FADD.FTZ R109, R40, R109 ;  /* 0x0000006d286d0221 */ /* 0x000fe40000010000 */
.L_x_452:
[----:B------:R-:W-:Y:S05]  /*1f10*/  BSYNC B0 ;  /* 0x0000000000007941 */ /* 0x000fea0003800000 */
.L_x_450:
[----:B------:R-:W-:Y:S01]  /*1f20*/  FADD.FTZ R41, RZ, R61 ;  /* 0x0000003dff297221 */ /* 0x000fe20000010000 */
[----:B------:R-:W-:Y:S02]  /*1f30*/  F2FP.BF16.PACK_AB R51, R109, R106 ;  /* 0x0000006a6d33723e */ /* 0x000fe400000010ff */
[----:B------:R-:W-:Y:S01]  /*1f40*/  F2FP.BF16.PACK_AB R50, R104, R53 ;  /* 0x000000356832723e */ /* 0x000fe200000010ff */
[----:B------:R-:W-:Y:S01]  /*1f50*/  FADD.FTZ R40, R41, R60 ;  /* 0x0000003c29287221 */ /* 0x000fe20000010000 */
[----:B------:R-:W-:Y:S02]  /*1f60*/  F2FP.BF16.PACK_AB R49, R107, R52 ;  /* 0x000000346b31723e */ /* 0x000fe400000010ff */
[----:B------:R-:W-:Y:S01]  /*1f70*/  F2FP.BF16.PACK_AB R48, R108, R111 ;  /* 0x0000006f6c30723e */ /* 0x000fe200000010ff */
[----:B------:R-:W-:Y:S01]  /*1f80*/  FADD.FTZ R41, R40, R59 ;  /* 0x0000003b28297221 */ /* 0x000fe20000010000 */
        /* <DEDUP_REMOVED lines=22> */
[----:B------:R-:W-:Y:S02]  /*20f0*/  FADD.FTZ R45, R40, R111 ;  /* 0x0000006f282d7221 */ /* 0x000fe40000010000 */
[----:B------:R-:W-:-:S04]  /*2100*/  IMAD.WIDE.U32 R40, R113, R94, c[0x0][0x188] ;  /* 0x0000620071287625 */ /* 0x000fc800078e005e */
[----:B------:R-:W-:Y:S01]  /*2110*/  FADD.FTZ R45, R45, R108 ;  /* 0x0000006c2d2d7221 */ /* 0x000fe20000010000 */
[----:B------:R0:W-:Y:S03]  /*2120*/  STG.E.128 [R40.64], R48 ;  /* 0x0000003028007986 */ /* 0x0001e6000c101d04 */
        /* <DEDUP_REMOVED lines=8> */
.L_x_459:
        /* <DEDUP_REMOVED lines=8> */
[----:B------:R-:W1:Y:S02]  /*2230*/  SHFL.BFLY PT, R45, R44, 0x10, 0x1f ;  /* 0x0e001f002c2d7f89 */ /* 0x000e6400000e0000 */
[----:B-1----:R-:W-:-:S04]  /*2240*/  FADD.FTZ R45, R44, R45 ;  /* 0x0000002d2c2d7221 */ /* 0x002fc80000010000 */
[----:B------:R-:W-:-:S04]  /*2250*/  FMUL.FTZ R51, R45, c[0x0][0x1e0] ;  /* 0x000078002d337a20 */ /* 0x000fc80000410000 */
[C---:B------:R-:W-:Y:S02]  /*2260*/  FADD.FTZ R45, -R51.reuse, R61 ;  /* 0x0000003d332d7221 */ /* 0x040fe40000010100 */
[----:B------:R-:W-:Y:S02]  /*2270*/  FADD.FTZ R48, -R51, R60 ;  /* 0x0000003c33307221 */ /* 0x000fe40000010100 */
[----:B------:R-:W-:Y:S02]  /*2280*/  FFMA.FTZ R45, R45, R45, RZ ;  /* 0x0000002d2d2d7223 */ /* 0x000fe400000100ff */
[C---:B------:R-:W-:Y:S02]  /*2290*/  FADD.FTZ R50, -R51.reuse, R59 ;  /* 0x0000003b33327221 */ /* 0x040fe40000010100 */
[----:B------:R-:W-:Y:S02]  /*22a0*/  FFMA.FTZ R45, R48, R48, R45 ;  /* 0x00000030302d7223 */ /* 0x000fe4000001002d */
[----:B------:R-:W-:-:S02]  /*22b0*/  FADD.FTZ R40, -R51, R58 ;  /* 0x0000003a33287221 */ /* 0x000fc40000010100 */
[----:B------:R-:W-:Y:S02]  /*22c0*/  FFMA.FTZ R45, R50, R50, R45 ;  /* 0x00000032322d7223 */ /* 0x000fe4000001002d */
[C---:B------:R-:W-:Y:S02]  /*22d0*/  FADD.FTZ R48, -R51.reuse, R57 ;  /* 0x0000003933307221 */ /* 0x040fe40000010100 */
[----:B------:R-:W-:Y:S02]  /*22e0*/  FFMA.FTZ R45, R40, R40, R45 ;  /* 0x00000028282d7223 */ /* 0x000fe4000001002d */
        /* <DEDUP_REMOVED lines=52> */
[----:B------:R-:W-:Y:S02]  /*2630*/  FADD.FTZ R40, -R51, R109 ;  /* 0x0000006d33287221 */ /* 0x000fe40000010100 */
[----:B------:R-:W-:-:S04]  /*2640*/  FFMA.FTZ R45, R44, R44, R45 ;  /* 0x0000002c2c2d7223 */ /* 0x000fc8000001002d */
[----:B------:R-:W-:-:S05]  /*2650*/  FFMA.FTZ R45, R40, R40, R45 ;  /* 0x00000028282d7223 */ /* 0x000fca000001002d */
[----:B------:R-:W1:Y:S02]  /*2660*/  SHFL.BFLY PT, R40, R45, 0x1, 0x1f ;  /* 0x0c201f002d287f89 */ /* 0x000e6400000e0000 */
[----:B-1----:R-:W-:-:S05]  /*2670*/  FADD.FTZ R40, R45, R40 ;  /* 0x000000282d287221 */ /* 0x002fca0000010000 */
[----:B------:R-:W1:Y:S02]  /*2680*/  SHFL.BFLY PT, R41, R40, 0x2, 0x1f ;  /* 0x0c401f0028297f89 */ /* 0x000e6400000e0000 */
[----:B-1----:R-:W-:-:S05]  /*2690*/  FADD.FTZ R41, R40, R41 ;  /* 0x0000002928297221 */ /* 0x002fca0000010000 */
[----:B------:R-:W1:Y:S02]  /*26a0*/  SHFL.BFLY PT, R44, R41, 0x4, 0x1f ;  /* 0x0c801f00292c7f89 */ /* 0x000e6400000e0000 */
[----:B-1----:R-:W-:-:S05]  /*26b0*/  FADD.FTZ R44, R41, R44 ;  /* 0x0000002c292c7221 */ /* 0x002fca0000010000 */
[----:B------:R-:W1:Y:S02]  /*26c0*/  SHFL.BFLY PT, R49, R44, 0x8, 0x1f ;  /* 0x0d001f002c317f89 */ /* 0x000e6400000e0000 */
[----:B-1----:R-:W-:-:S05]  /*26d0*/  FADD.FTZ R49, R44, R49 ;  /* 0x000000312c317221 */ /* 0x002fca0000010000 */
[----:B------:R1:W2:Y:S02]  /*26e0*/  SHFL.BFLY PT, R48, R49, 0x10, 0x1f ;  /* 0x0e001f0031307f89 */ /* 0x0002a400000e0000 */
.L_x_460:
[----:B------:R-:W-:Y:S01]  /*26f0*/  FMUL.FTZ R40, R51, R51 ;  /* 0x0000003333287220 */ /* 0x000fe20000410000 */
[----:B------:R-:W-:Y:S01]  /*2700*/  ISETP.NE.AND P0, PT, RZ, UR6, PT ;  /* 0x00000006ff007c0c */ /* 0x000fe2000bf05270 */
[----:B-12---:R-:W-:Y:S01]  /*2710*/  FADD.FTZ R49, R48, R49 ;  /* 0x0000003130317221 */ /* 0x006fe20000010000 */
[----:B------:R-:W-:Y:S01]  /*2720*/  MOV R44, c[0x0][0x1e0] ;  /* 0x00007800002c7a02 */ /* 0x000fe20000000f00 */
[----:B------:R-:W-:Y:S01]  /*2730*/  BSSY B0, `(.L_x_455) ;  /* 0x000009e000007945 */ /* 0x000fe20003800000 */
[----:B------:R-:W-:-:S03]  /*2740*/  FSEL R41, R40, RZ, P0 ;  /* 0x000000ff28297208 */ /* 0x000fc60000000000 */
[----:B------:R-:W-:Y:S01]  /*2750*/  FFMA.FTZ R40, R49, R44, c[0x0][0x228] ;  /* 0x00008a0031287623 */ /* 0x000fe2000001002c */
[----:B------:R-:W-:-:S03]  /*2760*/  @!P1 LEA R44, P2, R74, c[0x0][0x1a0], 0x2 ;  /* 0x000068004a2c9a11 */ /* 0x000fc600078410ff */
[----:B------:R-:W-:Y:S01]  /*2770*/  FADD.FTZ R49, R40, R41 ;  /* 0x0000002928317221 */ /* 0x000fe20000010000 */
[C---:B------:R-:W-:Y:S02]  /*2780*/  @!P1 LEA R40, P3, R74.reuse, c[0x0][0x1a8], 0x2 ;  /* 0x00006a004a289a11 */ /* 0x040fe400078610ff */
[C-C-:B------:R-:W-:Y:S02]  /*2790*/  @!P1 LEA.HI.X R45, R74.reuse, c[0x0][0x1a4], R63.reuse, 0x2, P2 ;  /* 0x000069004a2d9a11 */ /* 0x140fe400010f143f */
[----:B------:R-:W-:Y:S01]  /*27a0*/  @!P1 LEA.HI.X R41, R74, c[0x0][0x1ac], R63, 0x2, P3 ;  /* 0x00006b004a299a11 */ /* 0x000fe200018f143f */
[----:B------:R-:W1:Y:S02]  /*27b0*/  MUFU.RSQ R49, R49 ;  /* 0x0000003100317308 */ /* 0x000e640000001400 */
[----:B------:R2:W-:Y:S04]  /*27c0*/  @!P1 STG.E [R44.64], R51 ;  /* 0x000000332c009986 */ /* 0x0005e8000c101904 */
[----:B-1----:R2:W-:Y:S01]  /*27d0*/  @!P1 STG.E [R40.64], R49 ;  /* 0x0000003128009986 */ /* 0x0025e2000c101904 */
[----:B------:R-:W-:-:S13]  /*27e0*/  ISETP.GE.AND P1, PT, R46, 0x1, PT ;  /* 0x000000012e00780c */ /* 0x000fda0003f26270 */
[----:B------:R-:W-:Y:S05]  /*27f0*/  @!P1 BRA `(.L_x_456) ;  /* 0x0000091000009947 */ /* 0x000fea0003800000 */
[----:B--2---:R-:W-:Y:S02]  /*2800*/  FSEL R40, R51, RZ, !P0 ;  /* 0x000000ff33287208 */ /* 0x004fe40004000000 */
[----:B------:R-:W-:Y:S02]  /*2810*/  IADD3 R46, R46, -0x1, RZ ;  /* 0xffffffff2e2e7810 */ /* 0x000fe40007ffe0ff */
[----:B------:R-:W-:Y:S01]  /*2820*/  PRMT R63, RZ, 0x5410, R47 ;  /* 0x00005410ff3f7816 */ /* 0x000fe2000000002f */
[C---:B------:R-:W-:Y:S02]  /*2830*/  FADD.FTZ R44, -R40.reuse, R61 ;  /* 0x0000003d282c7221 */ /* 0x040fe40000010100 */
[C---:B------:R-:W-:Y:S02]  /*2840*/  FADD.FTZ R56, -R40.reuse, R56 ;  /* 0x0000003828387221 */ /* 0x040fe40000010100 */
[C---:B------:R-:W-:Y:S02]  /*2850*/  FADD.FTZ R60, -R40.reuse, R60 ;  /* 0x0000003c283c7221 */ /* 0x040fe40000010100 */
[----:B------:R-:W-:-:S02]  /*2860*/  FADD.FTZ R48, -R40, R59 ;  /* 0x0000003b28307221 */ /* 0x000fc40000010100 */
[C---:B------:R-:W-:Y:S02]  /*2870*/  FADD.FTZ R58, -R40.reuse, R58 ;  /* 0x0000003a283a7221 */ /* 0x040fe40000010100 */
[C---:B------:R-:W-:Y:S02]  /*2880*/  FADD.FTZ R50, -R40.reuse, R57 ;  /* 0x0000003928327221 */ /* 0x040fe40000010100 */
[C---:B------:R-:W-:Y:S02]  /*2890*/  FADD.FTZ R94, -R40.reuse, R55 ;  /* 0x00000037285e7221 */ /* 0x040fe40000010100 */
[C---:B------:R-:W-:Y:S02]  /*28a0*/  FADD.FTZ R54, -R40.reuse, R54 ;  /* 0x0000003628367221 */ /* 0x040fe40000010100 */
[C---:B------:R-:W-:Y:S02]  /*28b0*/  FADD.FTZ R110, -R40.reuse, R97 ;  /* 0x00000061286e7221 */ /* 0x040fe40000010100 */
[----:B------:R-:W-:-:S02]  /*28c0*/  FADD.FTZ R92, -R40, R92 ;  /* 0x0000005c285c7221 */ /* 0x000fc40000010100 */
[C---:B------:R-:W-:Y:S02]  /*28d0*/  FADD.FTZ R112, -R40.reuse, R95 ;  /* 0x0000005f28707221 */ /* 0x040fe40000010100 */
[C---:B------:R-:W-:Y:S02]  /*28e0*/  FADD.FTZ R82, -R40.reuse, R82 ;  /* 0x0000005228527221 */ /* 0x040fe40000010100 */
[C---:B------:R-:W-:Y:S01]  /*28f0*/  FADD.FTZ R114, -R40.reuse, R83 ;  /* 0x0000005328727221 */ /* 0x040fe20000010100 */
[----:B------:R-:W-:Y:S01]  /*2900*/  HFMA2.MMA R83, -RZ, RZ, 0, 9.5367431640625e-07 ;  /* 0x00000010ff537435 */ /* 0x000fe200000001ff */
        /* <DEDUP_REMOVED lines=18> */
[----:B------:R-:W-:Y:S02]  /*2a30*/  FADD.FTZ R40, -R40, R109 ;  /* 0x0000006d28287221 */ /* 0x000fe40000010100 */
[C---:B------:R-:W-:Y:S02]  /*2a40*/  FMUL.FTZ R41, R49.reuse, R44 ;  /* 0x0000002c31297220 */ /* 0x040fe40000410000 */
[----:B------:R-:W-:-:S02]  /*2a50*/  FMUL.FTZ R55, R49, R56 ;  /* 0x0000003831377220 */ /* 0x000fc40000410000 */
[C---:B------:R-:W-:Y:S02]  /*2a60*/  FMUL.FTZ R45, R49.reuse, R60 ;  /* 0x0000003c312d7220 */ /* 0x040fe40000410000 */
[C---:B------:R-:W-:Y:S02]  /*2a70*/  FMUL.FTZ R48, R49.reuse, R48 ;  /* 0x0000003031307220 */ /* 0x040fe40000410000 */
[C---:B------:R-:W-:Y:S02]  /*2a80*/  FMUL.FTZ R51, R49.reuse, R58 ;  /* 0x0000003a31337220 */ /* 0x040fe40000410000 */
[C---:B------:R-:W-:Y:S02]  /*2a90*/  FMUL.FTZ R50, R49.reuse, R50 ;  /* 0x0000003231327220 */ /* 0x040fe40000410000 */
        /* <DEDUP_REMOVED lines=25> */
[----:B------:R-:W-:Y:S01]  /*2c30*/  FMUL.FTZ R49, R49, R40 ;  /* 0x0000002831317220 */ /* 0x000fe20000410000 */
[----:B------:R-:W-:Y:S01]  /*2c40*/  PRMT R40, RZ, 0x5410, R27 ;  /* 0x00005410ff287816 */ /* 0x000fe2000000001b */
[----:B------:R-:W-:-:S02]  /*2c50*/  IMAD R46, R46, c[0x0][0x168], RZ ;  /* 0x00005a002e2e7a24 */ /* 0x000fc400078e02ff */
[----:B------:R-:W-:Y:S02]  /*2c60*/  FFMA.FTZ R54, R78, R114, R13 ;  /* 0x000000724e367223 */ /* 0x000fe4000001000d */
[----:B------:R-:W-:Y:S01]  /*2c70*/  FFMA.FTZ R94, R94, R40, R7 ;  /* 0x000000285e5e7223 */ /* 0x000fe20000010007 */
[----:B------:R-:W-:Y:S01]  /*2c80*/  PRMT R40, RZ, 0x7610, R27 ;  /* 0x00007610ff287816 */ /* 0x000fe2000000001b */
[----:B------:R-:W-:Y:S02]  /*2c90*/  FFMA.FTZ R118, R38, R118, R17 ;  /* 0x0000007626767223 */ /* 0x000fe40000010011 */
[----:B------:R-:W-:Y:S02]  /*2ca0*/  FFMA.FTZ R44, R88, R44, R67 ;  /* 0x0000002c582c7223 */ /* 0x000fe40000010043 */
[----:B------:R-:W-:Y:S01]  /*2cb0*/  FFMA.FTZ R57, R57, R40, R8 ;  /* 0x0000002839397223 */ /* 0x000fe20000010008 */
[----:B------:R-:W-:Y:S01]  /*2cc0*/  PRMT R40, RZ, 0x5410, R26 ;  /* 0x00005410ff287816 */ /* 0x000fe2000000001a */
[----:B------:R-:W-:-:S02]  /*2cd0*/  FFMA.FTZ R58, R86, R122, R21 ;  /* 0x0000007a563a7223 */ /* 0x000fc40000010015 */
        /* <DEDUP_REMOVED lines=8> */
[----:B------:R-:W-:Y:S01]  /*2d60*/  FFMA.FTZ R63, R106, R63, R71 ;  /* 0x0000003f6a3f7223 */ /* 0x000fe20000010047 */
[----:B------:R-:W-:Y:S01]  /*2d70*/  F2FP.BF16.PACK_AB R50, R55, R50 ;  /* 0x000000323732723e */ /* 0x000fe200000010ff */
[----:B------:R-:W-:Y:S01]  /*2d80*/  FFMA.FTZ R52, R48, R40, R3 ;  /* 0x0000002830347223 */ /* 0x000fe20000010003 */
[----:B------:R-:W-:-:S05]  /*2d90*/  PRMT R40, RZ, 0x7610, R25 ;  /* 0x00007610ff287816 */ /* 0x000fca0000000019 */
[----:B------:R-:W-:Y:S01]  /*2da0*/  FFMA.FTZ R53, R51, R40, R4 ;  /* 0x0000002833357223 */ /* 0x000fe20000010004 */
[----:B------:R-:W-:Y:S02]  /*2db0*/  PRMT R40, RZ, 0x5410, R24 ;  /* 0x00005410ff287816 */ /* 0x000fe40000000018 */
[----:B------:R-:W-:-:S03]  /*2dc0*/  SHF.R.S32.HI R51, RZ, 0x1f, R46 ;  /* 0x0000001fff337819 */ /* 0x000fc6000001142e */
[----:B------:R-:W-:Y:S01]  /*2dd0*/  FFMA.FTZ R41, R41, R40, R0 ;  /* 0x0000002829297223 */ /* 0x000fe20000010000 */
[----:B------:R-:W-:-:S05]  /*2de0*/  PRMT R40, RZ, 0x7610, R24 ;  /* 0x00007610ff287816 */ /* 0x000fca0000000018 */
[----:B------:R-:W-:Y:S01]  /*2df0*/  FFMA.FTZ R48, R45, R40, R2 ;  /* 0x000000282d307223 */ /* 0x000fe20000010002 */
[----:B------:R-:W-:Y:S02]  /*2e00*/  LEA.HI R40, R51, R46, RZ, 0x3 ;  /* 0x0000002e33287211 */ /* 0x000fe400078f18ff */
[----:B------:R-:W-:Y:S02]  /*2e10*/  PRMT R46, RZ, 0x5410, R43 ;  /* 0x00005410ff2e7816 */ /* 0x000fe4000000002b */
[----:B------:R-:W-:Y:S02]  /*2e20*/  PRMT R45, RZ, 0x5410, R39 ;  /* 0x00005410ff2d7816 */ /* 0x000fe40000000027 */
[----:B------:R-:W-:Y:S01]  /*2e30*/  F2FP.BF16.PACK_AB R48, R48, R41 ;  /* 0x000000293030723e */ /* 0x000fe200000010ff */
[----:B------:R-:W-:Y:S01]  /*2e40*/  FFMA.FTZ R124, R124, R46, R23 ;  /* 0x0000002e7c7c7223 */ /* 0x000fe20000010017 */
[----:B------:R-:W-:Y:S01]  /*2e50*/  PRMT R46, RZ, 0x7610, R43 ;  /* 0x00007610ff2e7816 */ /* 0x000fe2000000002b */
[----:B------:R-:W-:Y:S01]  /*2e60*/  FFMA.FTZ R116, R116, R45, R15 ;  /* 0x0000002d74747223 */ /* 0x000fe2000001000f */
[----:B------:R-:W-:Y:S01]  /*2e70*/  PRMT R45, RZ, 0x7610, R39 ;  /* 0x00007610ff2d7816 */ /* 0x000fe20000000027 */
[----:B------:R-:W-:Y:S01]  /*2e80*/  FFMA.FTZ R41, R75, R80, R14 ;  /* 0x000000504b297223 */ /* 0x000fe2000001000e */
        /* <DEDUP_REMOVED lines=8> */
[----:B------:R-:W-:Y:S01]  /*2f10*/  F2FP.BF16.PACK_AB R49, R53, R52 ;  /* 0x000000343531723e */ /* 0x000fe200000010ff */
[----:B------:R-:W-:Y:S01]  /*2f20*/  FFMA.FTZ R41, R77, R102, R18 ;  /* 0x000000664d297223 */ /* 0x000fe20000010012 */
[----:B------:R-:W-:Y:S01]  /*2f30*/  F2FP.BF16.PACK_AB R55, R59, R116 ;  /* 0x000000743b37723e */ /* 0x000fe200000010ff */
[----:B------:R-:W-:Y:S01]  /*2f40*/  FFMA.FTZ R45, R110, R45, R9 ;  /* 0x0000002d6e2d7223 */ /* 0x000fe20000010009 */
[----:B------:R-:W-:Y:S01]  /*2f50*/  F2FP.BF16.PACK_AB R59, R61, R124 ;  /* 0x0000007c3d3b723e */ /* 0x000fe200000010ff */
[----:B------:R-:W-:Y:S01]  /*2f60*/  FFMA.FTZ R52, R93, R92, R10 ;  /* 0x0000005c5d347223 */ /* 0x000fe2000001000a */
[----:B------:R-:W-:Y:S01]  /*2f70*/  LEA.HI.SX32 R40, R40, R73, 0x1d ;  /* 0x0000004928287211 */ /* 0x000fe200078feaff */
        /* <DEDUP_REMOVED lines=9> */
[----:B------:R-:W-:-:S02]  /*3010*/  IADD3 R44, R40, 0x20, RZ ;  /* 0x00000020282c7810 */ /* 0x000fc40007ffe0ff */
[----:B------:R-:W-:Y:S02]  /*3020*/  F2FP.BF16.PACK_AB R53, R82, R53 ;  /* 0x000000355235723e */ /* 0x000fe400000010ff */
[C---:B------:R-:W-:Y:S02]  /*3030*/  IADD3 R80, R40.reuse, 0x40, RZ ;  /* 0x0000004028507810 */ /* 0x040fe40007ffe0ff */
[C---:B------:R-:W-:Y:S02]  /*3040*/  IADD3 R82, R40.reuse, 0x60, RZ ;  /* 0x0000006028527810 */ /* 0x040fe40007ffe0ff */
[----:B------:R-:W-:Y:S01]  /*3050*/  F2FP.BF16.PACK_AB R60, R41, R60 ;  /* 0x0000003c293c723e */ /* 0x000fe200000010ff */
[----:B------:R-:W-:Y:S01]  /*3060*/  IMAD.WIDE.U32 R40, R40, R83, c[0x0][0x208] ;  /* 0x0000820028287625 */ /* 0x000fe200078e0053 */
[----:B------:R-:W-:Y:S02]  /*3070*/  F2FP.BF16.PACK_AB R62, R45, R62 ;  /* 0x0000003e2d3e723e */ /* 0x000fe400000010ff */
[----:B------:R-:W-:Y:S01]  /*3080*/  F2FP.BF16.PACK_AB R57, R100, R57 ;  /* 0x000000396439723e */ /* 0x000fe200000010ff */
[----:B------:R-:W-:Y:S01]  /*3090*/  IMAD.WIDE.U32 R44, R44, R83, c[0x0][0x208] ;  /* 0x000082002c2c7625 */ /* 0x000fe200078e0053 */
[----:B------:R-:W-:Y:S01]  /*30a0*/  F2FP.BF16.PACK_AB R63, R46, R63 ;  /* 0x0000003f2e3f723e */ /* 0x000fe200000010ff */
[----:B------:R1:W-:Y:S02]  /*30b0*/  STG.E.128 [R40.64], R48 ;  /* 0x0000003028007986 */ /* 0x0003e4000c101d04 */
[----:B------:R-:W-:-:S02]  /*30c0*/  IMAD.WIDE.U32 R80, R80, R83, c[0x0][0x208] ;  /* 0x0000820050507625 */ /* 0x000fc400078e0053 */
[----:B------:R1:W-:Y:S02]  /*30d0*/  STG.E.128 [R44.64], R52 ;  /* 0x000000342c007986 */ /* 0x0003e4000c101d04 */
[----:B------:R-:W-:Y:S02]  /*30e0*/  IMAD.WIDE.U32 R82, R82, R83, c[0x0][0x208] ;  /* 0x0000820052527625 */ /* 0x000fe400078e0053 */
[----:B------:R1:W-:Y:S04]  /*30f0*/  STG.E.128 [R80.64], R56 ;  /* 0x0000003850007986 */ /* 0x0003e8000c101d04 */
[----:B------:R1:W-:Y:S02]  /*3100*/  STG.E.128 [R82.64], R60 ;  /* 0x0000003c52007986 */ /* 0x0003e4000c101d04 */
.L_x_456:
[----:B--2---:R-:W-:Y:S05]  /*3110*/  BSYNC B0 ;  /* 0x0000000000007941 */ /* 0x004fea0003800000 */
.L_x_455:
[----:B-1----:R-:W-:-:S04]  /*3120*/  MOV R41, c[0x0][0x160] ;  /* 0x0000580000297a02 */ /* 0x002fc80000000f00 */
[----:B------:R-:W-:-:S04]  /*3130*/  LEA R74, R41, R74, 0x2 ;  /* 0x0000004a294a7211 */ /* 0x000fc800078e10ff */
[----:B------:R-:W-:-:S13]  /*3140*/  ISETP.GE.AND P0, PT, R74, c[0x0][0x164], PT ;  /* 0x000059004a007a0c */ /* 0x000fda0003f06270 */
[----:B0----5:R-:W-:Y:S01]  /*3150*/  @P0 CALL.REL.NOINC `(.L_x_457) ;  /* 0x0000001000000944 */ /* 0x021fe20003c00000 */
[----:B------:R-:W-:Y:S05]  /*3160*/  BRA `(.L_x_458) ;  /* 0xffffd3c000007947 */ /* 0x000fea000383ffff */
.L_x_457:
[----:B------:R-:W-:Y:S05]  /*3170*/  EXIT ;  /* 0x000000000000794d */ /* 0x000fea0003800000 */
.L_x_453:
[----:B0-----:R-:W-:Y:S01]  /*3180*/  HFMA2.MMA R48, -RZ, RZ, 0, 5.9604644775390625e-08 ;  /* 0x00000001ff307435 */ /* 0x001fe200000001ff */
[----:B------:R-:W-:Y:S02]  /*3190*/  MOV R49, R113 ;  /* 0x0000007100317202 */ /* 0x000fe40000000f00 */
[----:B------:R-:W-:Y:S02]  /*31a0*/  MOV R44, 0x1f ;  /* 0x0000001f002c7802 */ /* 0x000fe40000000f00 */
[----:B------:R-:W-:Y:S02]  /*31b0*/  MOV R45, 0xffffffff ;  /* 0xffffffff002d7802 */ /* 0x000fe40000000f00 */
[----:B------:R-:W-:Y:S02]  /*31c0*/  MOV R40, 0x31e0 ;  /* 0x000031e000287802 */ /* 0x000fe40000000f00 */
[----:B-----5:R-:W-:Y:S05]  /*31d0*/  CALL.REL.NOINC `($__internal_3_$__cuda_sm70_shflsync_bfly_p) ;  /* 0x0000079000007944 */ /* 0x020fea0003c00000 */
[----:B-1----:R-:W-:Y:S01]  /*31e0*/  MOV R40, R48 ;  /* 0x0000003000287202 */ /* 0x002fe20000000f00 */
[----:B0-----:R-:W-:Y:S05]  /*31f0*/  BRA `(.L_x_459) ;  /* 0xffffefb000007947 */ /* 0x001fea000383ffff */
.L_x_454:
[----:B------:R-:W-:Y:S01]  /*3200*/  HFMA2.MMA R48, -RZ, RZ, 0, 1.1920928955078125e-07 ;  /* 0x00000002ff307435 */ /* 0x000fe200000001ff */
[----:B------:R-:W-:Y:S02]  /*3210*/  MOV R44, 0x1f ;  /* 0x0000001f002c7802 */ /* 0x000fe40000000f00 */
[----:B------:R-:W-:-:S02]  /*3220*/  MOV R45, 0xffffffff ;  /* 0xffffffff002d7802 */ /* 0x000fc40000000f00 */
[----:B------:R-:W-:Y:S02]  /*3230*/  MOV R40, 0x3250 ;  /* 0x0000325000287802 */ /* 0x000fe40000000f00 */
[----:B0----5:R-:W-:Y:S05]  /*3240*/  CALL.REL.NOINC `($__internal_3_$__cuda_sm70_shflsync_bfly_p) ;  /* 0x0000072000007944 */ /* 0x021fea0003c00000 */
[----:B01----:R-:W-:Y:S01]  /*3250*/  FADD.FTZ R49, R49, R48 ;  /* 0x0000003031317221 */ /* 0x003fe20000010000 */
[----:B------:R-:W-:Y:S01]  /*3260*/  HFMA2.MMA R48, -RZ, RZ, 0, 2.384185791015625e-07 ;  /* 0x00000004ff307435 */ /* 0x000fe200000001ff */
[----:B------:R-:W-:Y:S02]  /*3270*/  MOV R44, 0x1f ;  /* 0x0000001f002c7802 */ /* 0x000fe40000000f00 */
[----:B------:R-:W-:Y:S02]  /*3280*/  MOV R45, 0xffffffff ;  /* 0xffffffff002d7802 */ /* 0x000fe40000000f00 */
[----:B------:R-:W-:Y:S02]  /*3290*/  MOV R40, 0x32b0 ;  /* 0x000032b000287802 */ /* 0x000fe40000000f00 */
[----:B------:R-:W-:Y:S05]  /*32a0*/  CALL.REL.NOINC `($__internal_3_$__cuda_sm70_shflsync_bfly_p) ;  /* 0x000006c000007944 */ /* 0x000fea0003c00000 */
[----:B01----:R-:W-:Y:S01]  /*32b0*/  FADD.FTZ R49, R49, R48 ;  /* 0x0000003031317221 */ /* 0x003fe20000010000 */
[----:B------:R-:W-:Y:S01]  /*32c0*/  HFMA2.MMA R48, -RZ, RZ, 0, 4.76837158203125e-07 ;  /* 0x00000008ff307435 */ /* 0x000fe200000001ff */
[----:B------:R-:W-:Y:S02]  /*32d0*/  MOV R44, 0x1f ;  /* 0x0000001f002c7802 */ /* 0x000fe40000000f00 */
[----:B------:R-:W-:-:S02]  /*32e0*/  MOV R45, 0xffffffff ;  /* 0xffffffff002d7802 */ /* 0x000fc40000000f00 */
[----:B------:R-:W-:Y:S02]  /*32f0*/  MOV R40, 0x3310 ;  /* 0x0000331000287802 */ /* 0x000fe40000000f00 */
[----:B------:R-:W-:Y:S05]  /*3300*/  CALL.REL.NOINC `($__internal_3_$__cuda_sm70_shflsync_bfly_p) ;  /* 0x0000066000007944 */ /* 0x000fea0003c00000 */
[----:B01----:R-:W-:Y:S01]  /*3310*/  FADD.FTZ R49, R49, R48 ;  /* 0x0000003031317221 */ /* 0x003fe20000010000 */
[----:B------:R-:W-:Y:S01]  /*3320*/  HFMA2.MMA R48, -RZ, RZ, 0, 9.5367431640625e-07 ;  /* 0x00000010ff307435 */ /* 0x000fe200000001ff */
[----:B------:R-:W-:Y:S02]  /*3330*/  MOV R44, 0x1f ;  /* 0x0000001f002c7802 */ /* 0x000fe40000000f00 */
[----:B------:R-:W-:Y:S02]  /*3340*/  MOV R45, 0xffffffff ;  /* 0xffffffff002d7802 */ /* 0x000fe40000000f00 */
[----:B------:R-:W-:Y:S02]  /*3350*/  MOV R40, 0x3370 ;  /* 0x0000337000287802 */ /* 0x000fe40000000f00 */
[----:B------:R-:W-:Y:S05]  /*3360*/  CALL.REL.NOINC `($__internal_3_$__cuda_sm70_shflsync_bfly_p) ;  /* 0x0000060000007944 */ /* 0x000fea0003c00000 */
[----:B-1----:R-:W-:Y:S01]  /*3370*/  FADD.FTZ R48, R49, R48 ;  /* 0x0000003031307221 */ /* 0x002fe20000010000 */
[----:B0-----:R-:W-:-:S03]  /*3380*/  MOV R44, 0x1f ;  /* 0x0000001f002c7802 */ /* 0x001fc60000000f00 */
[----:B------:R-:W-:Y:S01]  /*3390*/  FMUL.FTZ R51, R48, c[0x0][0x1e0] ;  /* 0x0000780030337a20 */ /* 0x000fe20000410000 */
[----:B------:R-:W-:-:S03]  /*33a0*/  HFMA2.MMA R48, -RZ, RZ, 0, 5.9604644775390625e-08 ;  /* 0x00000001ff307435 */ /* 0x000fc600000001ff */
[C---:B------:R-:W-:Y:S02]  /*33b0*/  FADD.FTZ R40, -R51.reuse, R61 ;  /* 0x0000003d33287221 */ /* 0x040fe40000010100 */
[C---:B------:R-:W-:Y:S02]  /*33c0*/  FADD.FTZ R41, -R51.reuse, R60 ;  /* 0x0000003c33297221 */ /* 0x040fe40000010100 */
[----:B------:R-:W-:Y:S02]  /*33d0*/  FFMA.FTZ R40, R40, R40, RZ ;  /* 0x0000002828287223 */ /* 0x000fe400000100ff */
[----:B------:R-:W-:Y:S02]  /*33e0*/  FADD.FTZ R45, -R51, R59 ;  /* 0x0000003b332d7221 */ /* 0x000fe40000010100 */
[----:B------:R-:W-:Y:S02]  /*33f0*/  FFMA.FTZ R40, R41, R41, R40 ;  /* 0x0000002929287223 */ /* 0x000fe40000010028 */
[----:B------:R-:W-:-:S02]  /*3400*/  FADD.FTZ R41, -R51, R58 ;  /* 0x0000003a33297221 */ /* 0x000fc40000010100 */
[----:B------:R-:W-:Y:S02]  /*3410*/  FFMA.FTZ R40, R45, R45, R40 ;  /* 0x0000002d2d287223 */ /* 0x000fe40000010028 */
[----:B------:R-:W-:Y:S02]  /*3420*/  FADD.FTZ R45, -R51, R57 ;  /* 0x00000039332d7221 */ /* 0x000fe40000010100 */
[----:B------:R-:W-:Y:S02]  /*3430*/  FFMA.FTZ R40, R41, R41, R40 ;  /* 0x0000002929287223 */ /* 0x000fe40000010028 */
        /* <DEDUP_REMOVED lines=53> */
[----:B------:R-:W-:Y:S01]  /*3790*/  FFMA.FTZ R40, R45, R45, R40 ;  /* 0x0000002d2d287223 */ /* 0x000fe20000010028 */
[----:B------:R-:W-:-:S03]  /*37a0*/  MOV R45, 0xffffffff ;  /* 0xffffffff002d7802 */ /* 0x000fc60000000f00 */
[----:B------:R-:W-:Y:S01]  /*37b0*/  FFMA.FTZ R49, R41, R41, R40 ;  /* 0x0000002929317223 */ /* 0x000fe20000010028 */
[----:B------:R-:W-:Y:S02]  /*37c0*/  MOV R40, 0x37e0 ;  /* 0x000037e000287802 */ /* 0x000fe40000000f00 */
[----:B------:R-:W-:Y:S05]  /*37d0*/  CALL.REL.NOINC `($__internal_3_$__cuda_sm70_shflsync_bfly_p) ;  /* 0x0000019000007944 */ /* 0x000fea0003c00000 */
[----:B01----:R-:W-:Y:S01]  /*37e0*/  FADD.FTZ R49, R49, R48 ;  /* 0x0000003031317221 */ /* 0x003fe20000010000 */
[----:B------:R-:W-:Y:S01]  /*37f0*/  HFMA2.MMA R48, -RZ, RZ, 0, 1.1920928955078125e-07 ;  /* 0x00000002ff307435 */ /* 0x000fe200000001ff */
[----:B------:R-:W-:Y:S02]  /*3800*/  MOV R44, 0x1f ;  /* 0x0000001f002c7802 */ /* 0x000fe40000000f00 */
[----:B------:R-:W-:Y:S02]  /*3810*/  MOV R45, 0xffffffff ;  /* 0xffffffff002d7802 */ /* 0x000fe40000000f00 */
[----:B------:R-:W-:Y:S02]  /*3820*/  MOV R40, 0x3840 ;  /* 0x0000384000287802 */ /* 0x000fe40000000f00 */
[----:B------:R-:W-:Y:S05]  /*3830*/  CALL.REL.NOINC `($__internal_3_$__cuda_sm70_shflsync_bfly_p) ;  /* 0x0000013000007944 */ /* 0x000fea0003c00000 */
[----:B01----:R-:W-:Y:S01]  /*3840*/  FADD.FTZ R49, R49, R48 ;  /* 0x0000003031317221 */ /* 0x003fe20000010000 */
[----:B------:R-:W-:Y:S01]  /*3850*/  HFMA2.MMA R48, -RZ, RZ, 0, 2.384185791015625e-07 ;  /* 0x00000004ff307435 */ /* 0x000fe200000001ff */
[----:B------:R-:W-:Y:S02]  /*3860*/  MOV R44, 0x1f ;  /* 0x0000001f002c7802 */ /* 0x000fe40000000f00 */
[----:B------:R-:W-:-:S02]  /*3870*/  MOV R45, 0xffffffff ;  /* 0xffffffff002d7802 */ /* 0x000fc40000000f00 */
[----:B------:R-:W-:Y:S02]  /*3880*/  MOV R40, 0x38a0 ;  /* 0x000038a000287802 */ /* 0x000fe40000000f00 */
[----:B------:R-:W-:Y:S05]  /*3890*/  CALL.REL.NOINC `($__internal_3_$__cuda_sm70_shflsync_bfly_p) ;  /* 0x000000d000007944 */ /* 0x000fea0003c00000 */
[----:B01----:R-:W-:Y:S01]  /*38a0*/  FADD.FTZ R49, R49, R48 ;  /* 0x0000003031317221 */ /* 0x003fe20000010000 */
[----:B------:R-:W-:Y:S01]  /*38b0*/  HFMA2.MMA R48, -RZ, RZ, 0, 4.76837158203125e-07 ;  /* 0x00000008ff307435 */ /* 0x000fe200000001ff */
[----:B------:R-:W-:Y:S02]  /*38c0*/  MOV R44, 0x1f ;  /* 0x0000001f002c7802 */ /* 0x000fe40000000f00 */
[----:B------:R-:W-:Y:S02]  /*38d0*/  MOV R45, 0xffffffff ;  /* 0xffffffff002d7802 */ /* 0x000fe40000000f00 */
[----:B------:R-:W-:Y:S02]  /*38e0*/  MOV R40, 0x3900 ;  /* 0x0000390000287802 */ /* 0x000fe40000000f00 */
[----:B------:R-:W-:Y:S05]  /*38f0*/  CALL.REL.NOINC `($__internal_3_$__cuda_sm70_shflsync_bfly_p) ;  /* 0x0000007000007944 */ /* 0x000fea0003c00000 */
[----:B01----:R-:W-:Y:S01]  /*3900*/  FADD.FTZ R49, R49, R48 ;  /* 0x0000003031317221 */ /* 0x003fe20000010000 */
[----:B------:R-:W-:Y:S01]  /*3910*/  HFMA2.MMA R48, -RZ, RZ, 0, 9.5367431640625e-07 ;  /* 0x00000010ff307435 */ /* 0x000fe200000001ff */
[----:B------:R-:W-:Y:S02]  /*3920*/  MOV R44, 0x1f ;  /* 0x0000001f002c7802 */ /* 0x000fe40000000f00 */
[----:B------:R-:W-:-:S02]  /*3930*/  MOV R45, 0xffffffff ;  /* 0xffffffff002d7802 */ /* 0x000fc40000000f00 */
[----:B------:R-:W-:Y:S02]  /*3940*/  MOV R40, 0x3960 ;  /* 0x0000396000287802 */ /* 0x000fe40000000f00 */
[----:B------:R-:W-:Y:S05]  /*3950*/  CALL.REL.NOINC `($__internal_3_$__cuda_sm70_shflsync_bfly_p) ;  /* 0x0000001000007944 */ /* 0x000fea0003c00000 */
[----:B01----:R-:W-:Y:S05]  /*3960*/  BRA `(.L_x_460) ;  /* 0xffffed8000007947 */ /* 0x003fea000383ffff */
        .weak           $__internal_3_$__cuda_sm70_shflsync_bfly_p
        .type           $__internal_3_$__cuda_sm70_shflsync_bfly_p,@function
        .size           $__internal_3_$__cuda_sm70_shflsync_bfly_p,(.L_x_29143 - $__internal_3_$__cuda_sm70_shflsync_bfly_p)
$__internal_3_$__cuda_sm70_shflsync_bfly_p:
[----:B------:R-:W-:Y:S01]  /*3970*/  HFMA2.MMA R41, -RZ, RZ, 0, 0 ;  /* 0x00000000ff297435 */ /* 0x000fe200000001ff */
[----:B------:R-:W-:Y:S04]  /*3980*/  WARPSYNC R45 ;  /* 0x0000002d00007348 */ /* 0x000fe80003800000 */
[----:B------:R0:W1:Y:S01]  /*3990*/  SHFL.BFLY PT, R48, R49, R48, R44 ;  /* 0x0c00003031307389 */ /* 0x00006200000e002c */
[----:B------:R-:W-:Y:S05]  /*39a0*/  RET.REL.NODEC R40 `(_ZN10layer_norm13ln_fwd_kernelINS_13Kernel_traitsI13__nv_bfloat16S2_S2_S2_fjLj1024ELj1ELj4ELj1ELj16ENS_18Kernel_traits_baseILj1024ES2_S2_S2_S2_fjLj128EEEEELb0ELb0ELb1ELb1EEEvNS_9FwdParamsE) ;  /* 0xffffc65028007950 */ /* 0x000fea0003c3ffff */
.L_x_461:
        /* <DEDUP_REMOVED lines=13> */
.L_x_29143:


//--------------------- .text._ZN10layer_norm13ln_fwd_kernelINS_13Kernel_traitsI13__nv_bfloat16S2_S2_S2_fjLj1024ELj1ELj4ELj1ELj16ENS_18Kernel_traits_baseILj1024ES2_S2_S2_S2_fjLj128EEEEELb0ELb1ELb0ELb0EEEvNS_9FwdParamsE --------------------------
	.section	.text._ZN10layer_norm13ln_fwd_kernelINS_13Kernel_traitsI13__nv_bfloat16S2_S2_S2_fjLj1024ELj1ELj4ELj1ELj16ENS_18Kernel_traits_baseILj1024ES2_S2_S2_S2_fjLj128EEEEELb0ELb1ELb0ELb0EEEvNS_9FwdParamsE,"ax",@progbits
	.sectioninfo	@"SHI_REGISTERS=157"
	.align	128
        .global         _ZN10layer_norm13ln_fwd_kernelINS_13Kernel_traitsI13__nv_bfloat16S2_S2_S2_fjLj1024ELj1ELj4ELj1ELj16ENS_18Kernel_traits_baseILj1024ES2_S2_S2_S2_fjLj128EEEEELb0ELb1ELb0ELb0EEEvNS_9FwdParamsE
        .type           _ZN10layer_norm13ln_fwd_kernelINS_13Kernel_traitsI13__nv_bfloat16S2_S2_S2_fjLj1024ELj1ELj4ELj1ELj16ENS_18Kernel_traits_baseILj1024ES2_S2_S2_S2_fjLj128EEEEELb0ELb1ELb0ELb0EEEvNS_9FwdParamsE,@function
        .size           _ZN10layer_norm13ln_fwd_kernelINS_13Kernel_traitsI13__nv_bfloat16S2_S2_S2_fjLj1024ELj1ELj4ELj1ELj16ENS_18Kernel_traits_baseILj1024ES2_S2_S2_S2_fjLj128EEEEELb0ELb1ELb0ELb0EEEvNS_9FwdParamsE,(.L_x_29144 - _ZN10layer_norm13ln_fwd_kernelINS_13Kernel_traitsI13__nv_bfloat16S2_S2_S2_fjLj1024ELj1ELj4ELj1ELj16ENS_18Kernel_traits_baseILj1024ES2_S2_S2_S2_fjLj128EEEEELb0ELb1ELb0ELb0EEEvNS_9FwdParamsE)
        .other          _ZN10layer_norm13ln_fwd_kernelINS_13Kernel_traitsI13__nv_bfloat16S2_S2_S2_fjLj1024ELj1ELj4ELj1ELj16ENS_18Kernel_traits_baseILj1024ES2_S2_S2_S2_fjLj128EEEEELb0ELb1ELb0ELb0EEEvNS_9FwdParamsE,@"STO_CUDA_ENTRY STV_DEFAULT"
_ZN10layer_norm13ln_fwd_kernelINS_13Kernel_traitsI13__nv_bfloat16S2_S2_S2_fjLj1024ELj1ELj4ELj1ELj16ENS_18Kernel_traits_baseILj1024ES2_S2_S2_S2_fjLj128EEEEELb0ELb1ELb0ELb0EEEvNS_9FwdParamsE:
.text._ZN10layer_norm13ln_fwd_kernelINS_13Kernel_traitsI13__nv_bfloat16S2_S2_S2_fjLj1024ELj1ELj4ELj1ELj16ENS_18Kernel_traits_baseILj1024ES2_S2_S2_S2_fjLj128EEEEELb0ELb1ELb0ELb0EEEvNS_9FwdParamsE:
        /* <DEDUP_REMOVED lines=13> */
[----:B------:R-:W-:Y:S02]  /*00d0*/  ISETP.GE.U32.AND P6, PT, R26, 0x40, PT ;  /* 0x000000401a00780c */ /* 0x000fe40003fc6070 */
[----:B------:R-:W-:Y:S02]  /*00e0*/  ISETP.GE.AND P4, PT, R100, c[0x0][0x164], PT ;  /* 0x0000590064007a0c */ /* 0x000fe40003f86270 */
[C---:B------:R-:W-:Y:S02]  /*00f0*/  ISETP.GE.U32.AND P1, PT, R26.reuse, 0x60, PT ;  /* 0x000000601a00780c */ /* 0x040fe40003f26070 */
        /* <DEDUP_REMOVED lines=8> */
[C---:B------:R-:W-:Y:S02]  /*0180*/  @P3 LEA.HI.X R3, R36.reuse, c[0x0][0x21c], RZ, 0x4, P5 ;  /* 0x0000870024033a11 */ /* 0x040fe400028f24ff */
[C---:B------:R-:W-:Y:S01]  /*0190*/  LEA R4, P5, R36.reuse, c[0x0][0x1c8], 0x4 ;  /* 0x0000720024047a11 */ /* 0x040fe200078a20ff */
[C---:B------:R-:W-:Y:S02]  /*01a0*/  IMAD.WIDE.U32 R60, R36.reuse, R61, c[0x0][0x1b0] ;  /* 0x00006c00243c7625 */ /* 0x040fe400078e003d */
[----:B------:R0:W5:Y:S01]  /*01b0*/  @P3 LDG.E.128 R64, [R2.64] ;  /* 0x0000000402403981 */ /* 0x000162000c1e1d00 */
[----:B------:R-:W-:-:S03]  /*01c0*/  LEA.HI.X R5, R36, c[0x0][0x1cc], RZ, 0x4, P5 ;  /* 0x0000730024057a11 */ /* 0x000fc600028f24ff */
[----:B------:R-:W5:Y:S04]  /*01d0*/  LDG.E.128 R60, [R60.64] ;  /* 0x000000043c3c7981 */ /* 0x000f68000c1e1d00 */
[----:B------:R0:W5:Y:S01]  /*01e0*/  LDG.E.128 R8, [R4.64] ;  /* 0x0000000404087981 */ /* 0x000162000c1e1d00 */
[----:B------:R-:W-:Y:S01]  /*01f0*/  LOP3.LUT R36, R36, 0x20, RZ, 0xfc, !PT ;  /* 0x0000002024247812 */ /* 0x000fe200078efcff */
[----:B------:R-:W-:Y:S01]  /*0200*/  @!P3 CS2R R64, SRZ ;  /* 0x000000000040b805 */ /* 0x000fe2000001ff00 */
[----:B------:R-:W-:Y:S02]  /*0210*/  @!P3 CS2R R66, SRZ ;  /* 0x000000000042b805 */ /* 0x000fe4000001ff00 */
.L_x_463:
[----:B0-----:R-:W-:Y:S05]  /*0220*/  BSYNC B0 ;  /* 0x0000000000007941 */ /* 0x001fea0003800000 */
.L_x_462:
        /* <DEDUP_REMOVED lines=8> */
[C---:B------:R-:W-:Y:S02]  /*02b0*/  @P3 LEA.HI.X R3, R36.reuse, c[0x0][0x21c], RZ, 0x4, P5 ;  /* 0x0000870024033a11 */ /* 0x040fe400028f24ff */
[----:B------:R-:W-:-:S03]  /*02c0*/  LEA R4, P5, R36, c[0x0][0x1c8], 0x4 ;  /* 0x0000720024047a11 */ /* 0x000fc600078a20ff */
[----:B------:R0:W5:Y:S01]  /*02d0*/  @P3 LDG.E.128 R56, [R2.64] ;  /* 0x0000000402383981 */ /* 0x000162000c1e1d00 */
[----:B------:R-:W-:-:S06]  /*02e0*/  LEA.HI.X R5, R36, c[0x0][0x1cc], RZ, 0x4, P5 ;  /* 0x0000730024057a11 */ /* 0x000fcc00028f24ff */
[----:B------:R-:W5:Y:S01]  /*02f0*/  LDG.E.128 R4, [R4.64] ;  /* 0x0000000404047981 */ /* 0x000f62000c1e1d00 */
[----:B------:R-:W-:Y:S01]  /*0300*/  IADD3 R36, R36, 0x20, RZ ;  /* 0x0000002024247810 */ /* 0x000fe20007ffe0ff */
[----:B------:R-:W-:Y:S01]  /*0310*/  @!P3 CS2R R56, SRZ ;  /* 0x000000000038b805 */ /* 0x000fe2000001ff00 */
[----:B------:R-:W-:Y:S02]  /*0320*/  @!P3 CS2R R58, SRZ ;  /* 0x00000000003ab805 */ /* 0x000fe4000001ff00 */
.L_x_465:
[----:B0-----:R-:W-:Y:S05]  /*0330*/  BSYNC B0 ;  /* 0x0000000000007941 */ /* 0x001fea0003800000 */
.L_x_464:
[----:B------:R-:W-:Y:S01]  /*0340*/  BSSY B0, `(.L_x_466) ;  /* 0x0000010000007945 */ /* 0x000fe20003800000 */
        /* <DEDUP_REMOVED lines=11> */
[----:B------:R-:W5:Y:S01]  /*0400*/  LDG.E.128 R28, [R28.64] ;  /* 0x000000041c1c7981 */ /* 0x000f62000c1e1d00 */
[----:B------:R-:W-:Y:S01]  /*0410*/  IADD3 R36, R36, 0x20, RZ ;  /* 0x0000002024247810 */ /* 0x000fe20007ffe0ff */
[----:B------:R-:W-:Y:S01]  /*0420*/  @!P3 CS2R R48, SRZ ;  /* 0x000000000030b805 */ /* 0x000fe2000001ff00 */
[----:B------:R-:W-:Y:S02]  /*0430*/  @!P3 CS2R R50, SRZ ;  /* 0x000000000032b805 */ /* 0x000fe4000001ff00 */
.L_x_467:
[----:B0-----:R-:W-:Y:S05]  /*0440*/  BSYNC B0 ;  /* 0x0000000000007941 */ /* 0x001fea0003800000 */
.L_x_466:
[----:B------:R-:W-:Y:S01]  /*0450*/  BSSY B0, `(.L_x_468) ;  /* 0x000000f000007945 */ /* 0x000fe20003800000 */
[----:B------:R-:W-:Y:S05]  /*0460*/  @!P2 BRA `(.L_x_469) ;  /* 0x000000d00000a947 */ /* 0x000fea0003800000 */
[----:B------:R-:W-:Y:S02]  /*0470*/  ISETP.NE.U32.AND P3, PT, RZ, c[0x0][0x218], PT ;  /* 0x00008600ff007a0c */ /* 0x000fe40003f65070 */
[----:B------:R-:W-:-:S02]  /*0480*/  MOV R37, 0x10 ;  /* 0x0000001000257802 */ /* 0x000fc40000000f00 */
[----:B------:R-:W-:-:S13]  /*0490*/  ISETP.NE.AND.EX P3, PT, RZ, c[0x0][0x21c], PT, P3 ;  /* 0x00008700ff007a0c */ /* 0x000fda0003f65330 */
[----:B------:R-:W-:-:S04]  /*04a0*/  @P3 LEA R2, P5, R36, c[0x0][0x218], 0x4 ;  /* 0x0000860024023a11 */ /* 0x000fc800078a20ff */
[C---:B------:R-:W-:Y:S02]  /*04b0*/  @P3 LEA.HI.X R3, R36.reuse, c[0x0][0x21c], RZ, 0x4, P5 ;  /* 0x0000870024033a11 */ /* 0x040fe400028f24ff */
[----:B------:R-:W-:-:S03]  /*04c0*/  LEA R32, P5, R36, c[0x0][0x1c8], 0x4 ;  /* 0x0000720024207a11 */ /* 0x000fc600078a20ff */
[----:B------:R0:W5:Y:S01]  /*04d0*/  @P3 LDG.E.128 R40, [R2.64] ;  /* 0x0000000402283981 */ /* 0x000162000c1e1d00 */
[C---:B------:R-:W-:Y:S01]  /*04e0*/  LEA.HI.X R33, R36.reuse, c[0x0][0x1cc], RZ, 0x4, P5 ;  /* 0x0000730024217a11 */ /* 0x040fe200028f24ff */
[----:B------:R-:W-:-:S05]  /*04f0*/  IMAD.WIDE.U32 R36, R36, R37, c[0x0][0x1b0] ;  /* 0x00006c0024247625 */ /* 0x000fca00078e0025 */
[----:B------:R-:W5:Y:S04]  /*0500*/  LDG.E.128 R32, [R32.64] ;  /* 0x0000000420207981 */ /* 0x000f68000c1e1d00 */
[----:B------:R-:W5:Y:S01]  /*0510*/  LDG.E.128 R36, [R36.64] ;  /* 0x0000000424247981 */ /* 0x000f62000c1e1d00 */
[----:B------:R-:W-:Y:S01]  /*0520*/  @!P3 CS2R R40, SRZ ;  /* 0x000000000028b805 */ /* 0x000fe2000001ff00 */
[----:B------:R-:W-:Y:S02]  /*0530*/  @!P3 CS2R R42, SRZ ;  /* 0x00000000002ab805 */ /* 0x000fe4000001ff00 */
.L_x_469:
[----:B0-----:R-:W-:Y:S05]  /*0540*/  BSYNC B0 ;  /* 0x0000000000007941 */ /* 0x001fea0003800000 */
.L_x_468:
        /* <DEDUP_REMOVED lines=60> */
[----:B------:R-:W-:Y:S02]  /*0910*/  PRMT R32, RZ, 0x5410, R60 ;  /* 0x00005410ff207816 */ /* 0x000fe4000000003c */
[----:B------:R-:W-:Y:S02]  /*0920*/  PRMT R64, RZ, 0x5410, R65 ;  /* 0x00005410ff407816 */ /* 0x000fe40000000041 */
[----:B------:R-:W-:Y:S02]  /*0930*/  PRMT R72, RZ, 0x5410, R66 ;  /* 0x00005410ff487816 */ /* 0x000fe40000000042 */
[----:B------:R-:W-:Y:S02]  /*0940*/  PRMT R54, RZ, 0x5410, R55 ;  /* 0x00005410ff367816 */ /* 0x000fe40000000037 */
[----:B------:R-:W-:-:S02]  /*0950*/  PRMT R79, RZ, 0x5410, R57 ;  /* 0x00005410ff4f7816 */ /* 0x000fc40000000039 */
[----:B------:R-:W-:Y:S02]  /*0960*/  PRMT R56, RZ, 0x5410, R58 ;  /* 0x00005410ff387816 */ /* 0x000fe4000000003a */
[----:B------:R-:W-:Y:S02]  /*0970*/  PRMT R46, RZ, 0x5410, R47 ;  /* 0x00005410ff2e7816 */ /* 0x000fe4000000002f */
[----:B------:R-:W-:Y:S02]  /*0980*/  PRMT R87, RZ, 0x5410, R49 ;  /* 0x00005410ff577816 */ /* 0x000fe40000000031 */
[----:B------:R-:W-:Y:S02]  /*0990*/  PRMT R48, RZ, 0x5410, R50 ;  /* 0x00005410ff307816 */ /* 0x000fe40000000032 */
[--C-:B------:R-:W-:Y:S02]  /*09a0*/  PRMT R91, RZ, 0x5410, R51.reuse ;  /* 0x00005410ff5b7816 */ /* 0x100fe40000000033 */
        /* <DEDUP_REMOVED lines=28> */
.L_x_489:
[----:B------:R-:W-:-:S04]  /*0b70*/  ISETP.NE.U32.AND P3, PT, RZ, c[0x0][0x1c0], PT ;  /* 0x00007000ff007a0c */ /* 0x000fc80003f65070 */
[----:B------:R-:W-:-:S13]  /*0b80*/  ISETP.NE.AND.EX P3, PT, RZ, c[0x0][0x1c4], PT, P3 ;  /* 0x00007100ff007a0c */ /* 0x000fda0003f65330 */
[----:B------:R-:W-:-:S05]  /*0b90*/  @P3 MOV R41, 0x2 ;  /* 0x0000000200293802 */ /* 0x000fca0000000f00 */
[----:B------:R-:W-:-:S06]  /*0ba0*/  @P3 IMAD.WIDE R40, R100, R41, c[0x0][0x1c0] ;  /* 0x0000700064283625 */ /* 0x000fcc00078e0229 */
[----:B------:R-:W2:Y:S01]  /*0bb0*/  @P3 LDG.E.U16 R40, [R40.64] ;  /* 0x0000000428283981 */ /* 0x000ea2000c1e1500 */
[----:B------:R-:W-:Y:S01]  /*0bc0*/  IMAD R42, R100, c[0x0][0x168], RZ ;  /* 0x00005a00642a7a24 */ /* 0x000fe200078e02ff */
[----:B------:R-:W-:Y:S01]  /*0bd0*/  HFMA2.MMA R141, -RZ, RZ, 1.875, 0 ;  /* 0x3f800000ff8d7435 */ /* 0x000fe200000001ff */
[----:B------:R-:W-:Y:S01]  /*0be0*/  BSSY B0, `(.L_x_470) ;  /* 0x0000041000007945 */ /* 0x000fe20003800000 */
        /* <DEDUP_REMOVED lines=8> */
[----:B------:R-:W-:Y:S02]  /*0c70*/  ISETP.NE.U32.AND P3, PT, RZ, c[0x0][0x180], PT ;  /* 0x00006000ff007a0c */ /* 0x000fe40003f65070 */
[----:B------:R-:W-:Y:S02]  /*0c80*/  MOV R41, 0x10 ;  /* 0x0000001000297802 */ /* 0x000fe40000000f00 */
[----:B------:R-:W-:-:S03]  /*0c90*/  ISETP.NE.AND.EX P3, PT, RZ, c[0x0][0x184], PT, P3 ;  /* 0x00006100ff007a0c */ /* 0x000fc60003f65330 */
[----:B------:R-:W-:-:S06]  /*0ca0*/  IMAD.WIDE.U32 R40, R106, R41, c[0x0][0x170] ;  /* 0x00005c006a287625 */ /* 0x000fcc00078e0029 */
[----:B------:R-:W2:Y:S04]  /*0cb0*/  LDG.E.128 R40, [R40.64] ;  /* 0x0000000428287981 */ /* 0x000ea8000c1e1d00 */
[----:B------:R-:W-:-:S04]  /*0cc0*/  @P3 LEA R120, P4, R106, c[0x0][0x180], 0x4 ;  /* 0x000060006a783a11 */ /* 0x000fc800078820ff */
[----:B------:R-:W-:-:S05]  /*0cd0*/  @P3 LEA.HI.X R121, R106, c[0x0][0x184], RZ, 0x4, P4 ;  /* 0x000061006a793a11 */ /* 0x000fca00020f24ff */
[----:B------:R2:W3:Y:S02]  /*0ce0*/  @P3 LDG.E.128 R36, [R120.64] ;  /* 0x0000000478243981 */ /* 0x0004e4000c1e1d00 */
[--C-:B--2---:R-:W-:Y:S02]  /*0cf0*/  PRMT R120, RZ, 0x5410, R40.reuse ;  /* 0x00005410ff787816 */ /* 0x104fe40000000028 */
[----:B------:R-:W-:Y:S02]  /*0d00*/  PRMT R40, RZ, 0x7610, R40 ;  /* 0x00007610ff287816 */ /* 0x000fe40000000028 */
[--C-:B------:R-:W-:Y:S01]  /*0d10*/  PRMT R122, RZ, 0x5410, R41.reuse ;  /* 0x00005410ff7a7816 */ /* 0x100fe20000000029 */
[-C--:B------:R-:W-:Y:S01]  /*0d20*/  FMUL.FTZ R126, R120, R141.reuse ;  /* 0x0000008d787e7220 */ /* 0x080fe20000410000 */
[----:B------:R-:W-:Y:S01]  /*0d30*/  PRMT R142, RZ, 0x7610, R41 ;  /* 0x00007610ff8e7816 */ /* 0x000fe20000000029 */
[----:B------:R-:W-:Y:S01]  /*0d40*/  FMUL.FTZ R123, R40, R141 ;  /* 0x0000008d287b7220 */ /* 0x000fe20000410000 */
[--C-:B------:R-:W-:Y:S01]  /*0d50*/  PRMT R144, RZ, 0x5410, R42.reuse ;  /* 0x00005410ff907816 */ /* 0x100fe2000000002a */
[----:B------:R-:W-:Y:S01]  /*0d60*/  FMUL.FTZ R126, R25, R126 ;  /* 0x0000007e197e7220 */ /* 0x000fe20000410000 */
[----:B------:R-:W-:Y:S01]  /*0d70*/  PRMT R42, RZ, 0x7610, R42 ;  /* 0x00007610ff2a7816 */ /* 0x000fe2000000002a */
[----:B------:R-:W-:Y:S01]  /*0d80*/  FMUL.FTZ R123, R24, R123 ;  /* 0x0000007b187b7220 */ /* 0x000fe20000410000 */
[--C-:B------:R-:W-:Y:S01]  /*0d90*/  PRMT R120, RZ, 0x5410, R43.reuse ;  /* 0x00005410ff787816 */ /* 0x100fe2000000002b */
[-C--:B------:R-:W-:Y:S01]  /*0da0*/  FMUL.FTZ R122, R122, R141.reuse ;  /* 0x0000008d7a7a7220 */ /* 0x080fe20000410000 */
[--C-:B---3--:R-:W-:Y:S01]  /*0db0*/  @P3 PRMT R41, RZ, 0x5410, R36.reuse ;  /* 0x00005410ff293816 */ /* 0x108fe20000000024 */
[----:B------:R-:W-:Y:S01]  /*0dc0*/  FMUL.FTZ R121, R142, R141 ;  /* 0x0000008d8e797220 */ /* 0x000fe20000410000 */
[----:B------:R-:W-:Y:S01]  /*0dd0*/  @P3 PRMT R40, RZ, 0x7610, R36 ;  /* 0x00007610ff283816 */ /* 0x000fe20000000024 */
[----:B------:R-:W-:Y:S01]  /*0de0*/  FMUL.FTZ R124, R23, R122 ;  /* 0x0000007a177c7220 */ /* 0x000fe20000410000 */
[----:B------:R-:W-:Y:S01]  /*0df0*/  PRMT R146, RZ, 0x7610, R43 ;  /* 0x00007610ff927816 */ /* 0x000fe2000000002b */
[----:B------:R-:W-:Y:S01]  /*0e00*/  @P3 FADD.FTZ R126, R41, R126 ;  /* 0x0000007e297e3221 */ /* 0x000fe20000010000 */
[----:B------:R-:W-:Y:S01]  /*0e10*/  @P3 PRMT R41, RZ, 0x5410, R37 ;  /* 0x00005410ff293816 */ /* 0x000fe20000000025 */
[----:B------:R-:W-:Y:S01]  /*0e20*/  @P3 FADD.FTZ R123, R40, R123 ;  /* 0x0000007b287b3221 */ /* 0x000fe20000010000 */
[----:B------:R-:W-:Y:S01]  /*0e30*/  @P3 PRMT R40, RZ, 0x7610, R37 ;  /* 0x00007610ff283816 */ /* 0x000fe20000000025 */
[----:B------:R-:W-:Y:S01]  /*0e40*/  FMUL.FTZ R121, R22, R121 ;  /* 0x0000007916797220 */ /* 0x000fe20000410000 */
[----:B------:R-:W-:Y:S01]  /*0e50*/  LEA R142, P4, R106, c[0x0][0x188], 0x4 ;  /* 0x000062006a8e7a11 */ /* 0x000fe200078820ff */
[----:B------:R-:W-:-:S02]  /*0e60*/  FMUL.FTZ R144, R144, R141 ;  /* 0x0000008d90907220 */ /* 0x000fc40000410000 */
[----:B------:R-:W-:Y:S01]  /*0e70*/  FMUL.FTZ R119, R42, R141 ;  /* 0x0000008d2a777220 */ /* 0x000fe20000410000 */
[----:B------:R-:W-:Y:S01]  /*0e80*/  LEA.HI.X R143, R106, c[0x0][0x18c], RZ, 0x4, P4 ;  /* 0x000063006a8f7a11 */ /* 0x000fe200020f24ff */
[----:B------:R-:W-:Y:S01]  /*0e90*/  @P3 FADD.FTZ R124, R41, R124 ;  /* 0x0000007c297c3221 */ /* 0x000fe20000010000 */
[--C-:B------:R-:W-:Y:S01]  /*0ea0*/  @P3 PRMT R41, RZ, 0x5410, R38.reuse ;  /* 0x00005410ff293816 */ /* 0x100fe20000000026 */
[----:B------:R-:W-:Y:S01]  /*0eb0*/  @P3 FADD.FTZ R121, R40, R121 ;  /* 0x0000007928793221 */ /* 0x000fe20000010000 */
[----:B------:R-:W-:Y:S01]  /*0ec0*/  @P3 PRMT R40, RZ, 0x7610, R38 ;  /* 0x00007610ff283816 */ /* 0x000fe20000000026 */
[----:B------:R-:W-:Y:S01]  /*0ed0*/  FMUL.FTZ R122, R21, R144 ;  /* 0x00000090157a7220 */ /* 0x000fe20000410000 */
[----:B------:R-:W-:Y:S01]  /*0ee0*/  IADD3 R144, R106, 0x20, RZ ;  /* 0x000000206a907810 */ /* 0x000fe20007ffe0ff */
[----:B------:R-:W-:Y:S02]  /*0ef0*/  FMUL.FTZ R119, R20, R119 ;  /* 0x0000007714777220 */ /* 0x000fe40000410000 */
[----:B------:R-:W-:-:S02]  /*0f00*/  FMUL.FTZ R120, R120, R141 ;  /* 0x0000008d78787220 */ /* 0x000fc40000410000 */
[----:B------:R-:W-:Y:S02]  /*0f10*/  FMUL.FTZ R117, R146, R141 ;  /* 0x0000008d92757220 */ /* 0x000fe40000410000 */
[----:B------:R-:W-:Y:S01]  /*0f20*/  @P3 FADD.FTZ R122, R41, R122 ;  /* 0x0000007a297a3221 */ /* 0x000fe20000010000 */
[----:B------:R-:W-:Y:S01]  /*0f30*/  @P3 PRMT R41, RZ, 0x5410, R39 ;  /* 0x00005410ff293816 */ /* 0x000fe20000000027 */
[----:B------:R-:W-:Y:S01]  /*0f40*/  @P3 FADD.FTZ R119, R40, R119 ;  /* 0x0000007728773221 */ /* 0x000fe20000010000 */
[----:B------:R-:W-:Y:S01]  /*0f50*/  @P3 PRMT R40, RZ, 0x7610, R39 ;  /* 0x00007610ff283816 */ /* 0x000fe20000000027 */
[----:B------:R-:W-:Y:S02]  /*0f60*/  FMUL.FTZ R120, R19, R120 ;  /* 0x0000007813787220 */ /* 0x000fe40000410000 */
[----:B------:R-:W-:Y:S01]  /*0f70*/  FMUL.FTZ R117, R18, R117 ;  /* 0x0000007512757220 */ /* 0x000fe20000410000 */
[----:B------:R-:W-:Y:S01]  /*0f80*/  F2FP.BF16.PACK_AB R42, R119, R122 ;  /* 0x0000007a772a723e */ /* 0x000fe200000010ff */
[----:B------:R-:W-:Y:S01]  /*0f90*/  @P3 FADD.FTZ R120, R41, R120 ;  /* 0x0000007829783221 */ /* 0x000fe20000010000 */
[----:B------:R-:W-:Y:S01]  /*0fa0*/  F2FP.BF16.PACK_AB R41, R121, R124 ;  /* 0x0000007c7929723e */ /* 0x000fe200000010ff */
[----:B------:R-:W-:Y:S01]  /*0fb0*/  @P3 FADD.FTZ R117, R40, R117 ;  /* 0x0000007528753221 */ /* 0x000fe20000010000 */
[----:B------:R-:W-:-:S04]  /*0fc0*/  F2FP.BF16.PACK_AB R40, R123, R126 ;  /* 0x0000007e7b28723e */ /* 0x000fc800000010ff */
[----:B------:R-:W-:-:S05]  /*0fd0*/  F2FP.BF16.PACK_AB R43, R117, R120 ;  /* 0x00000078752b723e */ /* 0x000fca00000010ff */
[----:B------:R0:W-:Y:S02]  /*0fe0*/  STG.E.128 [R142.64], R40 ;  /* 0x000000288e007986 */ /* 0x0001e4000c101d04 */
.L_x_471:
[----:B------:R-:W-:Y:S05]  /*0ff0*/  BSYNC B0 ;  /* 0x0000000000007941 */ /* 0x000fea0003800000 */
.L_x_470:
[----:B------:R-:W-:Y:S01]  /*1000*/  ISETP.GE.U32.AND P3, PT, R26, 0x40, PT ;  /* 0x000000401a00780c */ /* 0x000fe20003f66070 */
[----:B------:R-:W-:-:S12]  /*1010*/  BSSY B0, `(.L_x_472) ;  /* 0x000003a000007945 */ /* 0x000fd80003800000 */
[----:B------:R-:W-:Y:S05]  /*1020*/  @!P3 BRA `(.L_x_473) ;  /* 0x000003800000b947 */ /* 0x000fea0003800000 */
[----:B------:R-:W-:Y:S01]  /*1030*/  ISETP.NE.U32.AND P3, PT, RZ, c[0x0][0x180], PT ;  /* 0x00006000ff007a0c */ /* 0x000fe20003f65070 */
[----:B0-----:R-:W-:-:S03]  /*1040*/  HFMA2.MMA R41, -RZ, RZ, 0, 9.5367431640625e-07 ;  /* 0x00000010ff297435 */ /* 0x001fc600000001ff */
[----:B------:R-:W-:-:S07]  /*1050*/  ISETP.NE.AND.EX P3, PT, RZ, c[0x0][0x184], PT, P3 ;  /* 0x00006100ff007a0c */ /* 0x000fce0003f65330 */
[----:B------:R-:W-:-:S06]  /*1060*/  IMAD.WIDE.U32 R40, R144, R41, c[0x0][0x170] ;  /* 0x00005c0090287625 */ /* 0x000fcc00078e0029 */
[C---:B------:R-:W-:Y:S01]  /*1070*/  @P3 LEA R112, P4, R144.reuse, c[0x0][0x180], 0x4 ;  /* 0x0000600090703a11 */ /* 0x040fe200078820ff */
[----:B------:R-:W2:Y:S03]  /*1080*/  LDG.E.128 R40, [R40.64] ;  /* 0x0000000428287981 */ /* 0x000ea6000c1e1d00 */
        /* <DEDUP_REMOVED lines=8> */
[--C-:B---3--:R-:W-:Y:S01]  /*1110*/  @P3 PRMT R41, RZ, 0x5410, R36.reuse ;  /* 0x00005410ff293816 */ /* 0x108fe20000000024 */
[----:B------:R-:W-:Y:S01]  /*1120*/  FMUL.FTZ R118, R17, R118 ;  /* 0x0000007611767220 */ /* 0x000fe20000410000 */
[----:B------:R-:W-:Y:S01]  /*1130*/  @P3 PRMT R116, RZ, 0x7610, R36 ;  /* 0x00007610ff743816 */ /* 0x000fe20000000024 */
[----:B------:R-:W-:Y:S01]  /*1140*/  FMUL.FTZ R115, R16, R115 ;  /* 0x0000007310737220 */ /* 0x000fe20000410000 */
[--C-:B------:R-:W-:Y:S01]  /*1150*/  PRMT R146, RZ, 0x5410, R42.reuse ;  /* 0x00005410ff927816 */ /* 0x100fe2000000002a */
[-C--:B------:R-:W-:Y:S01]  /*1160*/  FMUL.FTZ R114, R114, R141.reuse ;  /* 0x0000008d72727220 */ /* 0x080fe20000410000 */
[----:B------:R-:W-:Y:S01]  /*1170*/  PRMT R42, RZ, 0x7610, R42 ;  /* 0x00007610ff2a7816 */ /* 0x000fe2000000002a */
[----:B------:R-:W-:Y:S01]  /*1180*/  @P3 FADD.FTZ R118, R41, R118 ;  /* 0x0000007629763221 */ /* 0x000fe20000010000 */
[----:B------:R-:W-:Y:S01]  /*1190*/  PRMT R40, RZ, 0x7610, R43 ;  /* 0x00007610ff287816 */ /* 0x000fe2000000002b */
[----:B------:R-:W-:Y:S01]  /*11a0*/  @P3 FADD.FTZ R115, R116, R115 ;  /* 0x0000007374733221 */ /* 0x000fe20000010000 */
[----:B------:R-:W-:Y:S01]  /*11b0*/  @P3 PRMT R41, RZ, 0x5410, R37 ;  /* 0x00005410ff293816 */ /* 0x000fe20000000025 */
[----:B------:R-:W-:Y:S01]  /*11c0*/  FMUL.FTZ R116, R15, R114 ;  /* 0x000000720f747220 */ /* 0x000fe20000410000 */
[----:B------:R-:W-:Y:S01]  /*11d0*/  PRMT R112, RZ, 0x5410, R43 ;  /* 0x00005410ff707816 */ /* 0x000fe2000000002b */
[----:B------:R-:W-:-:S02]  /*11e0*/  FMUL.FTZ R146, R146, R141 ;  /* 0x0000008d92927220 */ /* 0x000fc40000410000 */
[-C--:B------:R-:W-:Y:S01]  /*11f0*/  FMUL.FTZ R111, R42, R141.reuse ;  /* 0x0000008d2a6f7220 */ /* 0x080fe20000410000 */
[----:B------:R-:W-:Y:S01]  /*1200*/  @P3 PRMT R42, RZ, 0x7610, R37 ;  /* 0x00007610ff2a3816 */ /* 0x000fe20000000025 */
[----:B------:R-:W-:Y:S01]  /*1210*/  @P3 FADD.FTZ R116, R41, R116 ;  /* 0x0000007429743221 */ /* 0x000fe20000010000 */
[--C-:B------:R-:W-:Y:S01]  /*1220*/  @P3 PRMT R41, RZ, 0x5410, R38.reuse ;  /* 0x00005410ff293816 */ /* 0x100fe20000000026 */
[----:B------:R-:W-:Y:S01]  /*1230*/  FMUL.FTZ R109, R40, R141 ;  /* 0x0000008d286d7220 */ /* 0x000fe20000410000 */
[----:B------:R-:W-:Y:S01]  /*1240*/  @P3 PRMT R40, RZ, 0x7610, R38 ;  /* 0x00007610ff283816 */ /* 0x000fe20000000026 */
[----:B------:R-:W-:Y:S02]  /*1250*/  FMUL.FTZ R114, R13, R146 ;  /* 0x000000920d727220 */ /* 0x000fe40000410000 */
[----:B------:R-:W-:Y:S02]  /*1260*/  FMUL.FTZ R111, R12, R111 ;  /* 0x0000006f0c6f7220 */ /* 0x000fe40000410000 */
[-C--:B------:R-:W-:Y:S01]  /*1270*/  FMUL.FTZ R113, R142, R141.reuse ;  /* 0x0000008d8e717220 */ /* 0x080fe20000410000 */
[----:B------:R-:W-:Y:S01]  /*1280*/  LEA R142, P4, R144, c[0x0][0x188], 0x4 ;  /* 0x00006200908e7a11 */ /* 0x000fe200078820ff */
[----:B------:R-:W-:-:S02]  /*1290*/  FMUL.FTZ R112, R112, R141 ;  /* 0x0000008d70707220 */ /* 0x000fc40000410000 */
[----:B------:R-:W-:Y:S01]  /*12a0*/  @P3 FADD.FTZ R114, R41, R114 ;  /* 0x0000007229723221 */ /* 0x000fe20000010000 */
[----:B------:R-:W-:Y:S01]  /*12b0*/  @P3 PRMT R41, RZ, 0x5410, R39 ;  /* 0x00005410ff293816 */ /* 0x000fe20000000027 */
[----:B------:R-:W-:Y:S01]  /*12c0*/  @P3 FADD.FTZ R111, R40, R111 ;  /* 0x0000006f286f3221 */ /* 0x000fe20000010000 */
[----:B------:R-:W-:Y:S01]  /*12d0*/  @P3 PRMT R40, RZ, 0x7610, R39 ;  /* 0x00007610ff283816 */ /* 0x000fe20000000027 */
[----:B------:R-:W-:Y:S01]  /*12e0*/  FMUL.FTZ R113, R14, R113 ;  /* 0x000000710e717220 */ /* 0x000fe20000410000 */
[C---:B------:R-:W-:Y:S01]  /*12f0*/  LEA.HI.X R143, R144.reuse, c[0x0][0x18c], RZ, 0x4, P4 ;  /* 0x00006300908f7a11 */ /* 0x040fe200020f24ff */
[----:B------:R-:W-:Y:S01]  /*1300*/  FMUL.FTZ R112, R11, R112 ;  /* 0x000000700b707220 */ /* 0x000fe20000410000 */
[----:B------:R-:W-:Y:S01]  /*1310*/  IADD3 R144, R144, 0x20, RZ ;  /* 0x0000002090907810 */ /* 0x000fe20007ffe0ff */
[----:B------:R-:W-:Y:S02]  /*1320*/  FMUL.FTZ R109, R10, R109 ;  /* 0x0000006d0a6d7220 */ /* 0x000fe40000410000 */
[----:B------:R-:W-:Y:S01]  /*1330*/  @P3 FADD.FTZ R113, R42, R113 ;  /* 0x000000712a713221 */ /* 0x000fe20000010000 */
[----:B------:R-:W-:Y:S01]  /*1340*/  F2FP.BF16.PACK_AB R42, R111, R114 ;  /* 0x000000726f2a723e */ /* 0x000fe200000010ff */
[----:B------:R-:W-:-:S02]  /*1350*/  @P3 FADD.FTZ R112, R41, R112 ;  /* 0x0000007029703221 */ /* 0x000fc40000010000 */
[----:B------:R-:W-:Y:S01]  /*1360*/  @P3 FADD.FTZ R109, R40, R109 ;  /* 0x0000006d286d3221 */ /* 0x000fe20000010000 */
[----:B------:R-:W-:Y:S02]  /*1370*/  F2FP.BF16.PACK_AB R41, R113, R116 ;  /* 0x000000747129723e */ /* 0x000fe400000010ff */
[----:B------:R-:W-:Y:S02]  /*1380*/  F2FP.BF16.PACK_AB R40, R115, R118 ;  /* 0x000000767328723e */ /* 0x000fe400000010ff */
[----:B------:R-:W-:-:S05]  /*1390*/  F2FP.BF16.PACK_AB R43, R109, R112 ;  /* 0x000000706d2b723e */ /* 0x000fca00000010ff */
[----:B------:R0:W-:Y:S02]  /*13a0*/  STG.E.128 [R142.64], R40 ;  /* 0x000000288e007986 */ /* 0x0001e4000c101d04 */
.L_x_473:
[----:B------:R-:W-:Y:S05]  /*13b0*/  BSYNC B0 ;  /* 0x0000000000007941 */ /* 0x000fea0003800000 */
.L_x_472:
[----:B------:R-:W-:Y:S01]  /*13c0*/  BSSY B0, `(.L_x_474) ;  /* 0x000003a000007945 */ /* 0x000fe20003800000 */
[----:B------:R-:W-:Y:S05]  /*13d0*/  @!P1 BRA `(.L_x_475) ;  /* 0x0000038000009947 */ /* 0x000fea0003800000 */
[----:B------:R-:W-:Y:S02]  /*13e0*/  ISETP.NE.U32.AND P3, PT, RZ, c[0x0][0x180], PT ;  /* 0x00006000ff007a0c */ /* 0x000fe40003f65070 */
[----:B0-----:R-:W-:Y:S02]  /*13f0*/  MOV R41, 0x10 ;  /* 0x0000001000297802 */ /* 0x001fe40000000f00 */
[----:B------:R-:W-:-:S03]  /*1400*/  ISETP.NE.AND.EX P3, PT, RZ, c[0x0][0x184], PT, P3 ;  /* 0x00006100ff007a0c */ /* 0x000fc60003f65330 */
[----:B------:R-:W-:-:S06]  /*1410*/  IMAD.WIDE.U32 R40, R144, R41, c[0x0][0x170] ;  /* 0x00005c0090287625 */ /* 0x000fcc00078e0029 */
[----:B------:R-:W2:Y:S04]  /*1420*/  LDG.E.128 R40, [R40.64] ;  /* 0x0000000428287981 */ /* 0x000ea8000c1e1d00 */
[----:B------:R-:W-:-:S04]  /*1430*/  @P3 LEA R128, P4, R144, c[0x0][0x180], 0x4 ;  /* 0x0000600090803a11 */ /* 0x000fc800078820ff */
[----:B------:R-:W-:-:S05]  /*1440*/  @P3 LEA.HI.X R129, R144, c[0x0][0x184], RZ, 0x4, P4 ;  /* 0x0000610090813a11 */ /* 0x000fca00020f24ff */
[----:B------:R0:W3:Y:S01]  /*1450*/  @P3 LDG.E.128 R36, [R128.64] ;  /* 0x0000000480243981 */ /* 0x0000e2000c1e1d00 */
[--C-:B--2---:R-:W-:Y:S02]  /*1460*/  PRMT R110, RZ, 0x5410, R40.reuse ;  /* 0x00005410ff6e7816 */ /* 0x104fe40000000028 */
[--C-:B0-----:R-:W-:Y:S02]  /*1470*/  PRMT R128, RZ, 0x5410, R41.reuse ;  /* 0x00005410ff807816 */ /* 0x101fe40000000029 */
[----:B------:R-:W-:Y:S01]  /*1480*/  PRMT R130, RZ, 0x7610, R41 ;  /* 0x00007610ff827816 */ /* 0x000fe20000000029 */
[-C--:B------:R-:W-:Y:S01]  /*1490*/  FMUL.FTZ R110, R110, R141.reuse ;  /* 0x0000008d6e6e7220 */ /* 0x080fe20000410000 */
[----:B------:R-:W-:Y:S01]  /*14a0*/  PRMT R40, RZ, 0x7610, R40 ;  /* 0x00007610ff287816 */ /* 0x000fe20000000028 */
[-C--:B------:R-:W-:Y:S01]  /*14b0*/  FMUL.FTZ R128, R128, R141.reuse ;  /* 0x0000008d80807220 */ /* 0x080fe20000410000 */
[--C-:B------:R-:W-:Y:S01]  /*14c0*/  PRMT R132, RZ, 0x5410, R42.reuse ;  /* 0x00005410ff847816 */ /* 0x100fe2000000002a */
[----:B------:R-:W-:Y:S01]  /*14d0*/  FMUL.FTZ R110, R9, R110 ;  /* 0x0000006e096e7220 */ /* 0x000fe20000410000 */
[----:B------:R-:W-:Y:S01]  /*14e0*/  PRMT R42, RZ, 0x7610, R42 ;  /* 0x00007610ff2a7816 */ /* 0x000fe2000000002a */
[----:B------:R-:W-:Y:S01]  /*14f0*/  FMUL.FTZ R125, R7, R128 ;  /* 0x00000080077d7220 */ /* 0x000fe20000410000 */
[----:B------:R-:W-:Y:S01]  /*1500*/  PRMT R142, RZ, 0x5410, R43 ;  /* 0x00005410ff8e7816 */ /* 0x000fe2000000002b */
[-C--:B------:R-:W-:Y:S01]  /*1510*/  FMUL.FTZ R107, R40, R141.reuse ;  /* 0x0000008d286b7220 */ /* 0x080fe20000410000 */
[----:B---3--:R-:W-:Y:S01]  /*1520*/  @P3 PRMT R41, RZ, 0x5410, R36 ;  /* 0x00005410ff293816 */ /* 0x008fe20000000024 */
[-C--:B------:R-:W-:Y:S01]  /*1530*/  FMUL.FTZ R132, R132, R141.reuse ;  /* 0x0000008d84847220 */ /* 0x080fe20000410000 */
[----:B------:R-:W-:Y:S01]  /*1540*/  @P3 PRMT R128, RZ, 0x5410, R37 ;  /* 0x00005410ff803816 */ /* 0x000fe20000000025 */
[-C--:B------:R-:W-:Y:S01]  /*1550*/  FMUL.FTZ R142, R142, R141.reuse ;  /* 0x0000008d8e8e7220 */ /* 0x080fe20000410000 */
[----:B------:R-:W-:Y:S01]  /*1560*/  PRMT R40, RZ, 0x7610, R43 ;  /* 0x00007610ff287816 */ /* 0x000fe2000000002b */
[----:B------:R-:W-:Y:S01]  /*1570*/  @P3 FADD.FTZ R110, R41, R110 ;  /* 0x0000006e296e3221 */ /* 0x000fe20000010000 */
[----:B------:R-:W-:Y:S01]  /*1580*/  @P3 PRMT R43, RZ, 0x7610, R37 ;  /* 0x00007610ff2b3816 */ /* 0x000fe20000000025 */
[----:B------:R-:W-:Y:S01]  /*1590*/  FMUL.FTZ R41, R130, R141 ;  /* 0x0000008d82297220 */ /* 0x000fe20000410000 */
[----:B------:R-:W-:Y:S01]  /*15a0*/  @P3 PRMT R146, RZ, 0x7610, R36 ;  /* 0x00007610ff923816 */ /* 0x000fe20000000024 */
[----:B------:R-:W-:-:S02]  /*15b0*/  @P3 FADD.FTZ R125, R128, R125 ;  /* 0x0000007d807d3221 */ /* 0x000fc40000010000 */
[----:B------:R-:W-:Y:S02]  /*15c0*/  FMUL.FTZ R128, R6, R41 ;  /* 0x0000002906807220 */ /* 0x000fe40000410000 */
[----:B------:R-:W-:Y:S01]  /*15d0*/  FMUL.FTZ R41, R42, R141 ;  /* 0x0000008d2a297220 */ /* 0x000fe20000410000 */
[----:B------:R-:W-:Y:S01]  /*15e0*/  @P3 PRMT R42, RZ, 0x5410, R38 ;  /* 0x00005410ff2a3816 */ /* 0x000fe20000000026 */
[----:B------:R-:W-:Y:S02]  /*15f0*/  FMUL.FTZ R127, R5, R132 ;  /* 0x00000084057f7220 */ /* 0x000fe40000410000 */
[----:B------:R-:W-:Y:S02]  /*1600*/  FMUL.FTZ R130, R4, R41 ;  /* 0x0000002904827220 */ /* 0x000fe40000410000 */
[----:B------:R-:W-:Y:S01]  /*1610*/  FMUL.FTZ R41, R40, R141 ;  /* 0x0000008d28297220 */ /* 0x000fe20000410000 */
[--C-:B------:R-:W-:Y:S01]  /*1620*/  @P3 PRMT R40, RZ, 0x5410, R39.reuse ;  /* 0x00005410ff283816 */ /* 0x100fe20000000027 */
[----:B------:R-:W-:Y:S01]  /*1630*/  @P3 FADD.FTZ R128, R43, R128 ;  /* 0x000000802b803221 */ /* 0x000fe20000010000 */
[----:B------:R-:W-:Y:S01]  /*1640*/  @P3 PRMT R43, RZ, 0x7610, R38 ;  /* 0x00007610ff2b3816 */ /* 0x000fe20000000026 */
[----:B------:R-:W-:Y:S01]  /*1650*/  FMUL.FTZ R132, R2, R41 ;  /* 0x0000002902847220 */ /* 0x000fe20000410000 */
[----:B------:R-:W-:Y:S01]  /*1660*/  @P3 PRMT R41, RZ, 0x7610, R39 ;  /* 0x00007610ff293816 */ /* 0x000fe20000000027 */
[----:B------:R-:W-:-:S02]  /*1670*/  FMUL.FTZ R107, R8, R107 ;  /* 0x0000006b086b7220 */ /* 0x000fc40000410000 */
[----:B------:R-:W-:Y:S01]  /*1680*/  FMUL.FTZ R129, R3, R142 ;  /* 0x0000008e03817220 */ /* 0x000fe20000410000 */
[----:B------:R-:W-:Y:S01]  /*1690*/  LEA R142, P4, R144, c[0x0][0x188], 0x4 ;  /* 0x00006200908e7a11 */ /* 0x000fe200078820ff */
[----:B------:R-:W-:Y:S02]  /*16a0*/  @P3 FADD.FTZ R107, R146, R107 ;  /* 0x0000006b926b3221 */ /* 0x000fe40000010000 */
[----:B------:R-:W-:Y:S01]  /*16b0*/  @P3 FADD.FTZ R127, R42, R127 ;  /* 0x0000007f2a7f3221 */ /* 0x000fe20000010000 */
[C---:B------:R-:W-:Y:S01]  /*16c0*/  LEA.HI.X R143, R144.reuse, c[0x0][0x18c], RZ, 0x4, P4 ;  /* 0x00006300908f7a11 */ /* 0x040fe200020f24ff */
[----:B------:R-:W-:Y:S01]  /*16d0*/  @P3 FADD.FTZ R130, R43, R130 ;  /* 0x000000822b823221 */ /* 0x000fe20000010000 */
[----:B------:R-:W-:Y:S01]  /*16e0*/  IADD3 R144, R144, 0x20, RZ ;  /* 0x0000002090907810 */ /* 0x000fe20007ffe0ff */
[----:B------:R-:W-:Y:S01]  /*16f0*/  @P3 FADD.FTZ R129, R40, R129 ;  /* 0x0000008128813221 */ /* 0x000fe20000010000 */
[----:B------:R-:W-:Y:S01]  /*1700*/  F2FP.BF16.PACK_AB R40, R107, R110 ;  /* 0x0000006e6b28723e */ /* 0x000fe200000010ff */
[----:B------:R-:W-:Y:S01]  /*1710*/  @P3 FADD.FTZ R132, R41, R132 ;  /* 0x0000008429843221 */ /* 0x000fe20000010000 */
[----:B------:R-:W-:-:S02]  /*1720*/  F2FP.BF16.PACK_AB R42, R130, R127 ;  /* 0x0000007f822a723e */ /* 0x000fc400000010ff */
[----:B------:R-:W-:Y:S02]  /*1730*/  F2FP.BF16.PACK_AB R41, R128, R125 ;  /* 0x0000007d8029723e */ /* 0x000fe400000010ff */
[----:B------:R-:W-:-:S05]  /*1740*/  F2FP.BF16.PACK_AB R43, R132, R129 ;  /* 0x00000081842b723e */ /* 0x000fca00000010ff */
[----:B------:R0:W-:Y:S02]  /*1750*/  STG.E.128 [R142.64], R40 ;  /* 0x000000288e007986 */ /* 0x0001e4000c101d04 */
.L_x_475:
[----:B------:R-:W-:Y:S05]  /*1760*/  BSYNC B0 ;  /* 0x0000000000007941 */ /* 0x000fea0003800000 */
.L_x_474:
[----:B------:R-:W-:Y:S01]  /*1770*/  BSSY B0, `(.L_x_476) ;  /* 0x0000039000007945 */ /* 0x000fe20003800000 */
        /* <DEDUP_REMOVED lines=19> */
[--C-:B---3--:R-:W-:Y:S01]  /*18b0*/  @P3 PRMT R40, RZ, 0x5410, R36.reuse ;  /* 0x00005410ff283816 */ /* 0x108fe20000000024 */
[-C--:B------:R-:W-:Y:S01]  /*18c0*/  FMUL.FTZ R136, R136, R141.reuse ;  /* 0x0000008d88887220 */ /* 0x080fe20000410000 */
[----:B------:R-:W-:Y:S01]  /*18d0*/  @P3 PRMT R41, RZ, 0x7610, R36 ;  /* 0x00007610ff293816 */ /* 0x000fe20000000024 */
[----:B------:R-:W-:Y:S01]  /*18e0*/  FMUL.FTZ R43, R138, R141 ;  /* 0x0000008d8a2b7220 */ /* 0x000fe20000410000 */
[--C-:B------:R-:W-:Y:S01]  /*18f0*/  PRMT R140, RZ, 0x5410, R42.reuse ;  /* 0x00005410ff8c7816 */ /* 0x100fe2000000002a */
[----:B------:R-:W-:Y:S01]  /*1900*/  @P3 FADD.FTZ R131, R40, R131 ;  /* 0x0000008328833221 */ /* 0x000fe20000010000 */
[----:B------:R-:W-:Y:S01]  /*1910*/  PRMT R42, RZ, 0x7610, R42 ;  /* 0x00007610ff2a7816 */ /* 0x000fe2000000002a */
[----:B------:R-:W-:Y:S01]  /*1920*/  @P3 FADD.FTZ R134, R41, R134 ;  /* 0x0000008629863221 */ /* 0x000fe20000010000 */
[--C-:B------:R-:W-:Y:S01]  /*1930*/  @P3 PRMT R40, RZ, 0x5410, R37.reuse ;  /* 0x00005410ff283816 */ /* 0x100fe20000000025 */
[----:B------:R-:W-:Y:S01]  /*1940*/  FMUL.FTZ R133, R27, R136 ;  /* 0x000000881b857220 */ /* 0x000fe20000410000 */
[----:B------:R-:W-:Y:S01]  /*1950*/  @P3 PRMT R41, RZ, 0x7610, R37 ;  /* 0x00007610ff293816 */ /* 0x000fe20000000025 */
[----:B------:R-:W-:-:S02]  /*1960*/  FMUL.FTZ R136, R30, R43 ;  /* 0x0000002b1e887220 */ /* 0x000fc40000410000 */
[-C--:B------:R-:W-:Y:S02]  /*1970*/  FMUL.FTZ R140, R140, R141.reuse ;  /* 0x0000008d8c8c7220 */ /* 0x080fe40000410000 */
[----:B------:R-:W-:Y:S02]  /*1980*/  FMUL.FTZ R137, R42, R141 ;  /* 0x0000008d2a897220 */ /* 0x000fe40000410000 */
[----:B------:R-:W-:Y:S01]  /*1990*/  @P3 FADD.FTZ R133, R40, R133 ;  /* 0x0000008528853221 */ /* 0x000fe20000010000 */
[----:B------:R-:W-:Y:S01]  /*19a0*/  @P3 PRMT R40, RZ, 0x5410, R38 ;  /* 0x00005410ff283816 */ /* 0x000fe20000000026 */
[----:B------:R-:W-:Y:S01]  /*19b0*/  @P3 FADD.FTZ R136, R41, R136 ;  /* 0x0000008829883221 */ /* 0x000fe20000010000 */
[----:B------:R-:W-:Y:S01]  /*19c0*/  @P3 PRMT R41, RZ, 0x7610, R38 ;  /* 0x00007610ff293816 */ /* 0x000fe20000000026 */
[----:B------:R-:W-:Y:S02]  /*19d0*/  FMUL.FTZ R135, R29, R140 ;  /* 0x0000008c1d877220 */ /* 0x000fe40000410000 */
[----:B------:R-:W-:-:S02]  /*19e0*/  FMUL.FTZ R138, R34, R137 ;  /* 0x00000089228a7220 */ /* 0x000fc40000410000 */
[-C--:B------:R-:W-:Y:S02]  /*19f0*/  FMUL.FTZ R142, R142, R141.reuse ;  /* 0x0000008d8e8e7220 */ /* 0x080fe40000410000 */
[----:B------:R-:W-:Y:S02]  /*1a00*/  FMUL.FTZ R146, R146, R141 ;  /* 0x0000008d92927220 */ /* 0x000fe40000410000 */
[----:B------:R-:W-:Y:S01]  /*1a10*/  @P3 FADD.FTZ R135, R40, R135 ;  /* 0x0000008728873221 */ /* 0x000fe20000010000 */
[--C-:B------:R-:W-:Y:S01]  /*1a20*/  @P3 PRMT R40, RZ, 0x5410, R39.reuse ;  /* 0x00005410ff283816 */ /* 0x100fe20000000027 */
[----:B------:R-:W-:Y:S01]  /*1a30*/  @P3 FADD.FTZ R138, R41, R138 ;  /* 0x0000008a298a3221 */ /* 0x000fe20000010000 */
[----:B------:R-:W-:Y:S01]  /*1a40*/  @P3 PRMT R41, RZ, 0x7610, R39 ;  /* 0x00007610ff293816 */ /* 0x000fe20000000027 */
[----:B------:R-:W-:Y:S01]  /*1a50*/  FMUL.FTZ R137, R31, R142 ;  /* 0x0000008e1f897220 */ /* 0x000fe20000410000 */
[----:B------:R-:W-:Y:S01]  /*1a60*/  LEA R142, P4, R144, c[0x0][0x188], 0x4 ;  /* 0x00006200908e7a11 */ /* 0x000fe200078820ff */
[----:B------:R-:W-:Y:S01]  /*1a70*/  FMUL.FTZ R140, R35, R146 ;  /* 0x00000092238c7220 */ /* 0x000fe20000410000 */
[----:B------:R-:W-:Y:S01]  /*1a80*/  F2FP.BF16.PACK_AB R42, R138, R135 ;  /* 0x000000878a2a723e */ /* 0x000fe200000010ff */
[----:B------:R-:W-:Y:S01]  /*1a90*/  @P3 FADD.FTZ R137, R40, R137 ;  /* 0x0000008928893221 */ /* 0x000fe20000010000 */
[----:B------:R-:W-:Y:S01]  /*1aa0*/  LEA.HI.X R143, R144, c[0x0][0x18c], RZ, 0x4, P4 ;  /* 0x00006300908f7a11 */ /* 0x000fe200020f24ff */
[----:B------:R-:W-:Y:S01]  /*1ab0*/  @P3 FADD.FTZ R140, R41, R140 ;  /* 0x0000008c298c3221 */ /* 0x000fe20000010000 */
[----:B------:R-:W-:-:S02]  /*1ac0*/  F2FP.BF16.PACK_AB R41, R136, R133 ;  /* 0x000000858829723e */ /* 0x000fc400000010ff */
[----:B------:R-:W-:Y:S02]  /*1ad0*/  F2FP.BF16.PACK_AB R40, R134, R131 ;  /* 0x000000838628723e */ /* 0x000fe400000010ff */
[----:B------:R-:W-:-:S05]  /*1ae0*/  F2FP.BF16.PACK_AB R43, R140, R137 ;  /* 0x000000898c2b723e */ /* 0x000fca00000010ff */
[----:B------:R0:W-:Y:S02]  /*1af0*/  STG.E.128 [R142.64], R40 ;  /* 0x000000288e007986 */ /* 0x0001e4000c101d04 */
.L_x_477:
[----:B------:R-:W-:Y:S05]  /*1b00*/  BSYNC B0 ;  /* 0x0000000000007941 */ /* 0x000fea0003800000 */
.L_x_476:
        /* <DEDUP_REMOVED lines=39> */
.L_x_490:
        /* <DEDUP_REMOVED lines=29> */
[--C-:B------:R-:W-:Y:S01]  /*1f50*/  FADD.FTZ R142, R116, -R139.reuse ;  /* 0x8000008b748e7221 */ /* 0x100fe20000010000 */
[----:B------:R-:W-:Y:S01]  /*1f60*/  FSEL R40, R40, RZ, P0 ;  /* 0x000000ff28287208 */ /* 0x000fe20000000000 */
[----:B------:R-:W-:-:S04]  /*1f70*/  FADD.FTZ R43, R131, -R139 ;  /* 0x8000008b832b7221 */ /* 0x000fc80000010000 */
[----:B------:R-:W-:-:S04]  /*1f80*/  FFMA.FTZ R41, R41, R41, R40 ;  /* 0x0000002929297223 */ /* 0x000fc80000010028 */
        /* <DEDUP_REMOVED lines=12> */
[----:B------:R-:W-:Y:S02]  /*2050*/  @P3 FFMA.FTZ R40, R42, R42, R41 ;  /* 0x0000002a2a283223 */ /* 0x000fe40000010029 */
[--C-:B------:R-:W-:Y:S02]  /*2060*/  FADD.FTZ R41, R110, -R139.reuse ;  /* 0x8000008b6e297221 */ /* 0x100fe40000010000 */
[----:B------:R-:W-:Y:S02]  /*2070*/  FADD.FTZ R42, R107, -R139 ;  /* 0x8000008b6b2a7221 */ /* 0x000fe40000010000 */
        /* <DEDUP_REMOVED lines=37> */
.L_x_491:
        /* <DEDUP_REMOVED lines=8> */
[----:B------:R-:W-:-:S03]  /*2350*/  FSEL R144, R139, RZ, !P3 ;  /* 0x000000ff8b907208 */ /* 0x000fc60005800000 */
[----:B------:R-:W-:Y:S01]  /*2360*/  FADD.FTZ R141, R40, R41 ;  /* 0x00000029288d7221 */ /* 0x000fe20000010000 */
[----:B------:R-:W-:Y:S01]  /*2370*/  @!P6 MOV R41, 0x4 ;  /* 0x000000040029e802 */ /* 0x000fe20000000f00 */
[----:B------:R-:W-:-:S04]  /*2380*/  @!P6 IMAD.WIDE R42, R100, R43, c[0x0][0x1a0] ;  /* 0x00006800642ae625 */ /* 0x000fc800078e022b */
[----:B------:R-:W1:Y:S01]  /*2390*/  MUFU.RSQ R141, R141 ;  /* 0x0000008d008d7308 */ /* 0x000e620000001400 */
[----:B------:R-:W-:Y:S01]  /*23a0*/  @!P6 IMAD.WIDE R40, R100, R41, c[0x0][0x1a8] ;  /* 0x00006a006428e625 */ /* 0x000fe200078e0229 */
[----:B------:R2:W-:Y:S04]  /*23b0*/  @!P6 STG.E [R42.64], R139 ;  /* 0x0000008b2a00e986 */ /* 0x0005e8000c101904 */
[----:B-1----:R2:W-:Y:S01]  /*23c0*/  @!P6 STG.E [R40.64], R141 ;  /* 0x0000008d2800e986 */ /* 0x0025e2000c101904 */
[----:B------:R-:W-:Y:S05]  /*23d0*/  @!P0 BRA `(.L_x_481) ;  /* 0x0000020000008947 */ /* 0x000fea0003800000 */
[--C-:B--2---:R-:W-:Y:S01]  /*23e0*/  FADD.FTZ R40, R126, -R144.reuse ;  /* 0x800000907e287221 */ /* 0x104fe20000010000 */
[----:B------:R-:W-:Y:S01]  /*23f0*/  HFMA2.MMA R145, -RZ, RZ, 0, 9.5367431640625e-07 ;  /* 0x00000010ff917435 */ /* 0x000fe200000001ff */
[--C-:B------:R-:W-:Y:S02]  /*2400*/  FADD.FTZ R42, R123, -R144.reuse ;  /* 0x800000907b2a7221 */ /* 0x100fe40000010000 */
[----:B0-----:R-:W-:-:S02]  /*2410*/  FADD.FTZ R142, R124, -R144 ;  /* 0x800000907c8e7221 */ /* 0x001fc40000010000 */
[--C-:B------:R-:W-:Y:S02]  /*2420*/  FADD.FTZ R146, R121, -R144.reuse ;  /* 0x8000009079927221 */ /* 0x100fe40000010000 */
[--C-:B------:R-:W-:Y:S02]  /*2430*/  FADD.FTZ R152, R120, -R144.reuse ;  /* 0x8000009078987221 */ /* 0x100fe40000010000 */
[--C-:B------:R-:W-:Y:S02]  /*2440*/  FADD.FTZ R154, R117, -R144.reuse ;  /* 0x80000090759a7221 */ /* 0x100fe40000010000 */
[--C-:B------:R-:W-:Y:S02]  /*2450*/  FADD.FTZ R148, R122, -R144.reuse ;  /* 0x800000907a947221 */ /* 0x100fe40000010000 */
[----:B------:R-:W-:Y:S02]  /*2460*/  FADD.FTZ R150, R119, -R144 ;  /* 0x8000009077967221 */ /* 0x000fe40000010000 */
[----:B------:R-:W-:-:S02]  /*2470*/  FMUL.FTZ R40, R141, R40 ;  /* 0x000000288d287220 */ /* 0x000fc40000410000 */
[C---:B------:R-:W-:Y:S02]  /*2480*/  FMUL.FTZ R42, R141.reuse, R42 ;  /* 0x0000002a8d2a7220 */ /* 0x040fe40000410000 */
[C---:B------:R-:W-:Y:S02]  /*2490*/  FMUL.FTZ R142, R141.reuse, R142 ;  /* 0x0000008e8d8e7220 */ /* 0x040fe40000410000 */
[C---:B------:R-:W-:Y:S02]  /*24a0*/  FMUL.FTZ R146, R141.reuse, R146 ;  /* 0x000000928d927220 */ /* 0x040fe40000410000 */
[C---:B------:R-:W-:Y:S02]  /*24b0*/  FMUL.FTZ R152, R141.reuse, R152 ;  /* 0x000000988d987220 */ /* 0x040fe40000410000 */
[C---:B------:R-:W-:Y:S02]  /*24c0*/  FMUL.FTZ R154, R141.reuse, R154 ;  /* 0x0000009a8d9a7220 */ /* 0x040fe40000410000 */
[----:B------:R-:W-:-:S02]  /*24d0*/  FMUL.FTZ R148, R141, R148 ;  /* 0x000000948d947220 */ /* 0x000fc40000410000 */
[----:B------:R-:W-:Y:S02]  /*24e0*/  FMUL.FTZ R150, R141, R150 ;  /* 0x000000968d967220 */ /* 0x000fe40000410000 */
[----:B------:R-:W-:Y:S02]  /*24f0*/  FFMA.FTZ R40, R32, R40, R63 ;  /* 0x0000002820287223 */ /* 0x000fe4000001003f */
[----:B------:R-:W-:Y:S02]  /*2500*/  FFMA.FTZ R41, R60, R42, R71 ;  /* 0x0000002a3c297223 */ /* 0x000fe40000010047 */
        /* <DEDUP_REMOVED lines=9> */
[C---:B------:R-:W-:Y:S01]  /*25a0*/  IMAD.WIDE.U32 R142, R106.reuse, R145, c[0x0][0x208] ;  /* 0x000082006a8e7625 */ /* 0x040fe200078e0091 */
[----:B------:R-:W-:Y:S02]  /*25b0*/  IADD3 R106, R106, 0x20, RZ ;  /* 0x000000206a6a7810 */ /* 0x000fe40007ffe0ff */
[----:B------:R-:W-:-:S05]  /*25c0*/  F2FP.BF16.PACK_AB R42, R139, R42 ;  /* 0x0000002a8b2a723e */ /* 0x000fca00000010ff */
[----:B------:R0:W-:Y:S02]  /*25d0*/  STG.E.128 [R142.64], R40 ;  /* 0x000000288e007986 */ /* 0x0001e4000c101d04 */
.L_x_481:
[----:B------:R-:W-:Y:S05]  /*25e0*/  BSYNC B0 ;  /* 0x0000000000007941 */ /* 0x000fea0003800000 */
.L_x_480:
[----:B------:R-:W-:Y:S01]  /*25f0*/  ISETP.GE.U32.AND P3, PT, R26, 0x40, PT ;  /* 0x000000401a00780c */ /* 0x000fe20003f66070 */
[----:B------:R-:W-:-:S12]  /*2600*/  BSSY B0, `(.L_x_482) ;  /* 0x0000022000007945 */ /* 0x000fd80003800000 */
[----:B------:R-:W-:Y:S05]  /*2610*/  @!P3 BRA `(.L_x_483) ;  /* 0x000002000000b947 */ /* 0x000fea0003800000 */
[--C-:B0-2---:R-:W-:Y:S01]  /*2620*/  FADD.FTZ R40, R118, -R144.reuse ;  /* 0x8000009076287221 */ /* 0x105fe20000010000 */
[----:B------:R-:W-:Y:S01]  /*2630*/  MOV R145, 0x10 ;  /* 0x0000001000917802 */ /* 0x000fe20000000f00 */
[--C-:B------:R-:W-:Y:S02]  /*2640*/  FADD.FTZ R42, R115, -R144.reuse ;  /* 0x80000090732a7221 */ /* 0x100fe40000010000 */
[--C-:B------:R-:W-:Y:S02]  /*2650*/  FADD.FTZ R142, R116, -R144.reuse ;  /* 0x80000090748e7221 */ /* 0x100fe40000010000 */
        /* <DEDUP_REMOVED lines=9> */
[C---:B------:R-:W-:Y:S02]  /*26f0*/  FMUL.FTZ R152, R141.reuse, R152 ;  /* 0x000000988d987220 */ /* 0x040fe40000410000 */
[C---:B------:R-:W-:Y:S02]  /*2700*/  FMUL.FTZ R154, R141.reuse, R154 ;  /* 0x0000009a8d9a7220 */ /* 0x040fe40000410000 */
[C---:B------:R-:W-:Y:S02]  /*2710*/  FMUL.FTZ R148, R141.reuse, R148 ;  /* 0x000000948d947220 */ /* 0x040fe40000410000 */
[----:B------:R-:W-:Y:S02]  /*2720*/  FMUL.FTZ R150, R141, R150 ;  /* 0x000000968d967220 */ /* 0x000fe40000410000 */
[----:B------:R-:W-:Y:S02]  /*2730*/  FFMA.FTZ R40, R67, R40, R78 ;  /* 0x0000002843287223 */ /* 0x000fe4000001004e */
[----:B------:R-:W-:-:S02]  /*2740*/  FFMA.FTZ R41, R74, R42, R81 ;  /* 0x0000002a4a297223 */ /* 0x000fc40000010051 */
[----:B------:R-:W-:Y:S02]  /*2750*/  FFMA.FTZ R142, R52, R142, R79 ;  /* 0x0000008e348e7223 */ /* 0x000fe4000001004f */
[----:B------:R-:W-:Y:S01]  /*2760*/  FFMA.FTZ R43, R76, R146, R57 ;  /* 0x000000924c2b7223 */ /* 0x000fe20000010039 */
[----:B------:R-:W-:Y:S01]  /*2770*/  F2FP.BF16.PACK_AB R40, R41, R40 ;  /* 0x000000282928723e */ /* 0x000fe200000010ff */
[----:B------:R-:W-:Y:S02]  /*2780*/  FFMA.FTZ R152, R54, R152, R83 ;  /* 0x0000009836987223 */ /* 0x000fe40000010053 */
[----:B------:R-:W-:Y:S01]  /*2790*/  FFMA.FTZ R143, R55, R154, R80 ;  /* 0x0000009a378f7223 */ /* 0x000fe20000010050 */
[----:B------:R-:W-:Y:S01]  /*27a0*/  F2FP.BF16.PACK_AB R41, R43, R142 ;  /* 0x0000008e2b29723e */ /* 0x000fe200000010ff */
[----:B------:R-:W-:Y:S02]  /*27b0*/  FFMA.FTZ R42, R53, R148, R56 ;  /* 0x00000094352a7223 */ /* 0x000fe40000010038 */
[----:B------:R-:W-:Y:S01]  /*27c0*/  FFMA.FTZ R139, R77, R150, R58 ;  /* 0x000000964d8b7223 */ /* 0x000fe2000001003a */
[----:B------:R-:W-:Y:S01]  /*27d0*/  F2FP.BF16.PACK_AB R43, R143, R152 ;  /* 0x000000988f2b723e */ /* 0x000fe200000010ff */
[C---:B------:R-:W-:Y:S01]  /*27e0*/  IMAD.WIDE.U32 R142, R106.reuse, R145, c[0x0][0x208] ;  /* 0x000082006a8e7625 */ /* 0x040fe200078e0091 */
[----:B------:R-:W-:-:S02]  /*27f0*/  IADD3 R106, R106, 0x20, RZ ;  /* 0x000000206a6a7810 */ /* 0x000fc40007ffe0ff */
[----:B------:R-:W-:-:S05]  /*2800*/  F2FP.BF16.PACK_AB R42, R139, R42 ;  /* 0x0000002a8b2a723e */ /* 0x000fca00000010ff */
[----:B------:R0:W-:Y:S02]  /*2810*/  STG.E.128 [R142.64], R40 ;  /* 0x000000288e007986 */ /* 0x0001e4000c101d04 */
.L_x_483:
[----:B------:R-:W-:Y:S05]  /*2820*/  BSYNC B0 ;  /* 0x0000000000007941 */ /* 0x000fea0003800000 */
.L_x_482:
[----:B------:R-:W-:Y:S01]  /*2830*/  BSSY B0, `(.L_x_484) ;  /* 0x0000022000007945 */ /* 0x000fe20003800000 */
[----:B------:R-:W-:Y:S05]  /*2840*/  @!P1 BRA `(.L_x_485) ;  /* 0x0000020000009947 */ /* 0x000fea0003800000 */
[--C-:B0-2---:R-:W-:Y:S01]  /*2850*/  FADD.FTZ R40, R110, -R144.reuse ;  /* 0x800000906e287221 */ /* 0x105fe20000010000 */
[----:B------:R-:W-:Y:S01]  /*2860*/  HFMA2.MMA R145, -RZ, RZ, 0, 9.5367431640625e-07 ;  /* 0x00000010ff917435 */ /* 0x000fe200000001ff */
        /* <DEDUP_REMOVED lines=30> */
.L_x_485:
[----:B------:R-:W-:Y:S05]  /*2a50*/  BSYNC B0 ;  /* 0x0000000000007941 */ /* 0x000fea0003800000 */
.L_x_484:
[----:B------:R-:W-:Y:S01]  /*2a60*/  BSSY B0, `(.L_x_486) ;  /* 0x0000021000007945 */ /* 0x000fe20003800000 */
        /* <DEDUP_REMOVED lines=21> */
[----:B------:R-:W-:Y:S02]  /*2bc0*/  FFMA.FTZ R43, R95, R152, R104 ;  /* 0x000000985f2b7223 */ /* 0x000fe40000010068 */
[----:B------:R-:W-:Y:S02]  /*2bd0*/  FFMA.FTZ R144, R97, R144, R108 ;  /* 0x0000009061907223 */ /* 0x000fe4000001006c */
[----:B------:R-:W-:Y:S02]  /*2be0*/  FFMA.FTZ R141, R96, R150, R105 ;  /* 0x00000096608d7223 */ /* 0x000fe40000010069 */
[----:B------:R-:W-:Y:S01]  /*2bf0*/  FFMA.FTZ R146, R94, R146, R103 ;  /* 0x000000925e927223 */ /* 0x000fe20000010067 */
[----:B------:R-:W-:Y:S01]  /*2c00*/  F2FP.BF16.PACK_AB R43, R144, R43 ;  /* 0x0000002b902b723e */ /* 0x000fe200000010ff */
[----:B------:R-:W-:Y:S01]  /*2c10*/  FFMA.FTZ R139, R92, R42, R101 ;  /* 0x0000002a5c8b7223 */ /* 0x000fe20000010065 */
[----:B------:R-:W-:Y:S01]  /*2c20*/  F2FP.BF16.PACK_AB R42, R141, R148 ;  /* 0x000000948d2a723e */ /* 0x000fe200000010ff */
[----:B------:R-:W-:Y:S01]  /*2c30*/  IMAD.WIDE.U32 R142, R106, R143, c[0x0][0x208] ;  /* 0x000082006a8e7625 */ /* 0x000fe200078e008f */
[----:B------:R-:W-:-:S02]  /*2c40*/  F2FP.BF16.PACK_AB R41, R146, R41 ;  /* 0x000000299229723e */ /* 0x000fc400000010ff */
[----:B------:R-:W-:-:S05]  /*2c50*/  F2FP.BF16.PACK_AB R40, R139, R40 ;  /* 0x000000288b28723e */ /* 0x000fca00000010ff */
[----:B------:R0:W-:Y:S02]  /*2c60*/  STG.E.128 [R142.64], R40 ;  /* 0x000000288e007986 */ /* 0x0001e4000c101d04 */
.L_x_487:
[----:B------:R-:W-:Y:S05]  /*2c70*/  BSYNC B0 ;  /* 0x0000000000007941 */ /* 0x000fea0003800000 */
.L_x_486:
[----:B0-2---:R-:W-:-:S10]  /*2c80*/  HFMA2.MMA R41, -RZ, RZ, 0, 2.384185791015625e-07 ;  /* 0x00000004ff297435 */ /* 0x005fd400000001ff */
[----:B------:R-:W-:-:S05]  /*2c90*/  IMAD R100, R41, c[0x0][0x160], R100 ;  /* 0x0000580029647a24 */ /* 0x000fca00078e0264 */
[----:B------:R-:W-:-:S13]  /*2ca0*/  ISETP.GE.AND P3, PT, R100, c[0x0][0x164], PT ;  /* 0x0000590064007a0c */ /* 0x000fda0003f66270 */
[----:B------:R-:W-:Y:S01]  /*2cb0*/  @P3 CALL.REL.NOINC `(.L_x_488) ;  /* 0x0000001000003944 */ /* 0x000fe20003c00000 */
[----:B------:R-:W-:Y:S05]  /*2cc0*/  BRA `(.L_x_489) ;  /* 0xffffdea000007947 */ /* 0x000fea000383ffff */
.L_x_488:
[----:B------:R-:W-:Y:S05]  /*2cd0*/  EXIT ;  /* 0x000000000000794d */ /* 0x000fea0003800000 */
.L_x_478:
[----:B------:R-:W-:Y:S01]  /*2ce0*/  HFMA2.MMA R141, -RZ, RZ, 0, 5.9604644775390625e-08 ;  /* 0x00000001ff8d7435 */ /* 0x000fe200000001ff */
[----:B------:R-:W-:Y:S02]  /*2cf0*/  MOV R42, R43 ;  /* 0x0000002b002a7202 */ /* 0x000fe40000000f00 */
[----:B------:R-:W-:Y:S02]  /*2d00*/  MOV R143, 0x1f ;  /* 0x0000001f008f7802 */ /* 0x000fe40000000f00 */
[----:B------:R-:W-:Y:S02]  /*2d10*/  MOV R144, 0xffffffff ;  /* 0xffffffff00907802 */ /* 0x000fe40000000f00 */
[----:B------:R-:W-:Y:S02]  /*2d20*/  MOV R40, 0x2d40 ;  /* 0x00002d4000287802 */ /* 0x000fe40000000f00 */
[----:B------:R-:W-:Y:S05]  /*2d30*/  CALL.REL.NOINC `($__internal_4_$__cuda_sm70_shflsync_bfly_p) ;  /* 0x000007c000007944 */ /* 0x000fea0003c00000 */
[----:B-1----:R-:W-:Y:S01]  /*2d40*/  MOV R40, R141 ;  /* 0x0000008d00287202 */ /* 0x002fe20000000f00 */
[----:B0-----:R-:W-:Y:S05]  /*2d50*/  BRA `(.L_x_490) ;  /* 0xfffff02000007947 */ /* 0x001fea000383ffff */
.L_x_479:
[----:B------:R-:W-:Y:S01]  /*2d60*/  HFMA2.MMA R141, -RZ, RZ, 0, 1.1920928955078125e-07 ;  /* 0x00000002ff8d7435 */ /* 0x000fe200000001ff */
[----:B------:R-:W-:Y:S02]  /*2d70*/  MOV R42, R145 ;  /* 0x00000091002a7202 */ /* 0x000fe40000000f00 */
[----:B------:R-:W-:-:S02]  /*2d80*/  MOV R143, 0x1f ;  /* 0x0000001f008f7802 */ /* 0x000fc40000000f00 */
[----:B------:R-:W-:Y:S02]  /*2d90*/  MOV R144, 0xffffffff ;  /* 0xffffffff00907802 */ /* 0x000fe40000000f00 */
[----:B------:R-:W-:Y:S02]  /*2da0*/  MOV R40, 0x2dc0 ;  /* 0x00002dc000287802 */ /* 0x000fe40000000f00 */
[----:B0-----:R-:W-:Y:S05]  /*2db0*/  CALL.REL.NOINC `($__internal_4_$__cuda_sm70_shflsync_bfly_p) ;  /* 0x0000074000007944 */ /* 0x001fea0003c00000 */
[----:B01----:R-:W-:Y:S01]  /*2dc0*/  FADD.FTZ R42, R145, R141 ;  /* 0x0000008d912a7221 */ /* 0x003fe20000010000 */
[----:B------:R-:W-:Y:S01]  /*2dd0*/  HFMA2.MMA R141, -RZ, RZ, 0, 2.384185791015625e-07 ;  /* 0x00000004ff8d7435 */ /* 0x000fe200000001ff */
[----:B------:R-:W-:Y:S02]  /*2de0*/  MOV R143, 0x1f ;  /* 0x0000001f008f7802 */ /* 0x000fe40000000f00 */
[----:B------:R-:W-:Y:S02]  /*2df0*/  MOV R144, 0xffffffff ;  /* 0xffffffff00907802 */ /* 0x000fe40000000f00 */
[----:B------:R-:W-:Y:S02]  /*2e00*/  MOV R40, 0x2e20 ;  /* 0x00002e2000287802 */ /* 0x000fe40000000f00 */
[----:B------:R-:W-:Y:S05]  /*2e10*/  CALL.REL.NOINC `($__internal_4_$__cuda_sm70_shflsync_bfly_p) ;  /* 0x000006e000007944 */ /* 0x000fea0003c00000 */
[----:B01----:R-:W-:Y:S01]  /*2e20*/  FADD.FTZ R42, R42, R141 ;  /* 0x0000008d2a2a7221 */ /* 0x003fe20000010000 */
[----:B------:R-:W-:Y:S01]  /*2e30*/  HFMA2.MMA R141, -RZ, RZ, 0, 4.76837158203125e-07 ;  /* 0x00000008ff8d7435 */ /* 0x000fe200000001ff */
[----:B------:R-:W-:-:S02]  /*2e40*/  MOV R143, 0x1f ;  /* 0x0000001f008f7802 */ /* 0x000fc40000000f00 */
[----:B------:R-:W-:Y:S02]  /*2e50*/  MOV R144, 0xffffffff ;  /* 0xffffffff00907802 */ /* 0x000fe40000000f00 */
[----:B------:R-:W-:Y:S02]  /*2e60*/  MOV R40, 0x2e80 ;  /* 0x00002e8000287802 */ /* 0x000fe40000000f00 */
[----:B------:R-:W-:Y:S05]  /*2e70*/  CALL.REL.NOINC `($__internal_4_$__cuda_sm70_shflsync_bfly_p) ;  /* 0x0000068000007944 */ /* 0x000fea0003c00000 */
[----:B01----:R-:W-:Y:S01]  /*2e80*/  FADD.FTZ R42, R42, R141 ;  /* 0x0000008d2a2a7221 */ /* 0x003fe20000010000 */
[----:B------:R-:W-:Y:S01]  /*2e90*/  HFMA2.MMA R141, -RZ, RZ, 0, 9.5367431640625e-07 ;  /* 0x00000010ff8d7435 */ /* 0x000fe200000001ff */
[----:B------:R-:W-:Y:S02]  /*2ea0*/  MOV R143, 0x1f ;  /* 0x0000001f008f7802 */ /* 0x000fe40000000f00 */
[----:B------:R-:W-:Y:S02]  /*2eb0*/  MOV R144, 0xffffffff ;  /* 0xffffffff00907802 */ /* 0x000fe40000000f00 */
[----:B------:R-:W-:Y:S02]  /*2ec0*/  MOV R40, 0x2ee0 ;  /* 0x00002ee000287802 */ /* 0x000fe40000000f00 */
[----:B------:R-:W-:Y:S05]  /*2ed0*/  CALL.REL.NOINC `($__internal_4_$__cuda_sm70_shflsync_bfly_p) ;  /* 0x0000062000007944 */ /* 0x000fea0003c00000 */
[----:B-1----:R-:W-:Y:S01]  /*2ee0*/  FADD.FTZ R139, R42, R141 ;  /* 0x0000008d2a8b7221 */ /* 0x002fe20000010000 */
[----:B------:R-:W-:Y:S01]  /*2ef0*/  HFMA2.MMA R141, -RZ, RZ, 0, 5.9604644775390625e-08 ;  /* 0x00000001ff8d7435 */ /* 0x000fe200000001ff */
[----:B0-----:R-:W-:-:S02]  /*2f00*/  MOV R143, 0x1f ;  /* 0x0000001f008f7802 */ /* 0x001fc40000000f00 */
[----:B------:R-:W-:Y:S01]  /*2f10*/  FMUL.FTZ R139, R139, c[0x0][0x1e0] ;  /* 0x000078008b8b7a20 */ /* 0x000fe20000410000 */
[----:B------:R-:W-:-:S03]  /*2f20*/  MOV R144, 0xffffffff ;  /* 0xffffffff00907802 */ /* 0x000fc60000000f00 */
        /* <DEDUP_REMOVED lines=64> */
[----:B------:R-:W-:Y:S01]  /*3330*/  @P5 FFMA.FTZ R42, R40, R40, R43 ;  /* 0x00000028282a5223 */ /* 0x000fe2000001002b */
[----:B------:R-:W-:Y:S02]  /*3340*/  MOV R40, 0x3360 ;  /* 0x0000336000287802 */ /* 0x000fe40000000f00 */
[----:B------:R-:W-:Y:S05]  /*3350*/  CALL.REL.NOINC `($__internal_4_$__cuda_sm70_shflsync_bfly_p) ;  /* 0x000001a000007944 */ /* 0x000fea0003c00000 */
[----:B01----:R-:W-:Y:S01]  /*3360*/  FADD.FTZ R42, R42, R141 ;  /* 0x0000008d2a2a7221 */ /* 0x003fe20000010000 */
[----:B------:R-:W-:Y:S01]  /*3370*/  HFMA2.MMA R141, -RZ, RZ, 0, 1.1920928955078125e-07 ;  /* 0x00000002ff8d7435 */ /* 0x000fe200000001ff */
[----:B------:R-:W-:Y:S02]  /*3380*/  MOV R143, 0x1f ;  /* 0x0000001f008f7802 */ /* 0x000fe40000000f00 */
[----:B------:R-:W-:Y:S02]  /*3390*/  MOV R144, 0xffffffff ;  /* 0xffffffff00907802 */ /* 0x000fe40000000f00 */
[----:B------:R-:W-:Y:S02]  /*33a0*/  MOV R40, 0x33c0 ;  /* 0x000033c000287802 */ /* 0x000fe40000000f00 */
[----:B------:R-:W-:Y:S05]  /*33b0*/  CALL.REL.NOINC `($__internal_4_$__cuda_sm70_shflsync_bfly_p) ;  /* 0x0000014000007944 */ /* 0x000fea0003c00000 */
[----:B01----:R-:W-:Y:S01]  /*33c0*/  FADD.FTZ R42, R42, R141 ;  /* 0x0000008d2a2a7221 */ /* 0x003fe20000010000 */
[----:B------:R-:W-:Y:S01]  /*33d0*/  HFMA2.MMA R141, -RZ, RZ, 0, 2.384185791015625e-07 ;  /* 0x00000004ff8d7435 */ /* 0x000fe200000001ff */
[----:B------:R-:W-:Y:S02]  /*33e0*/  MOV R143, 0x1f ;  /* 0x0000001f008f7802 */ /* 0x000fe40000000f00 */
[----:B------:R-:W-:-:S02]  /*33f0*/  MOV R144, 0xffffffff ;  /* 0xffffffff00907802 */ /* 0x000fc40000000f00 */
[----:B------:R-:W-:Y:S02]  /*3400*/  MOV R40, 0x3420 ;  /* 0x0000342000287802 */ /* 0x000fe40000000f00 */
[----:B------:R-:W-:Y:S05]  /*3410*/  CALL.REL.NOINC `($__internal_4_$__cuda_sm70_shflsync_bfly_p) ;  /* 0x000000e000007944 */ /* 0x000fea0003c00000 */
[----:B01----:R-:W-:Y:S01]  /*3420*/  FADD.FTZ R42, R42, R141 ;  /* 0x0000008d2a2a7221 */ /* 0x003fe20000010000 */
[----:B------:R-:W-:Y:S01]  /*3430*/  HFMA2.MMA R141, -RZ, RZ, 0, 4.76837158203125e-07 ;  /* 0x00000008ff8d7435 */ /* 0x000fe200000001ff */
[----:B------:R-:W-:Y:S02]  /*3440*/  MOV R143, 0x1f ;  /* 0x0000001f008f7802 */ /* 0x000fe40000000f00 */
[----:B------:R-:W-:Y:S02]  /*3450*/  MOV R144, 0xffffffff ;  /* 0xffffffff00907802 */ /* 0x000fe40000000f00 */
[----:B------:R-:W-:Y:S02]  /*3460*/  MOV R40, 0x3480 ;  /* 0x0000348000287802 */ /* 0x000fe40000000f00 */
[----:B------:R-:W-:Y:S05]  /*3470*/  CALL.REL.NOINC `($__internal_4_$__cuda_sm70_shflsync_bfly_p) ;  /* 0x0000008000007944 */ /* 0x000fea0003c00000 */
[----:B-1----:R-:W-:Y:S01]  /*3480*/  FADD.FTZ R142, R42, R141 ;  /* 0x0000008d2a8e7221 */ /* 0x002fe20000010000 */
[----:B------:R-:W-:Y:S01]  /*3490*/  HFMA2.MMA R141, -RZ, RZ, 0, 9.5367431640625e-07 ;  /* 0x00000010ff8d7435 */ /* 0x000fe200000001ff */
[----:B0-----:R-:W-:Y:S02]  /*34a0*/  MOV R143, 0x1f ;  /* 0x0000001f008f7802 */ /* 0x001fe40000000f00 */
[----:B------:R-:W-:-:S02]  /*34b0*/  MOV R144, 0xffffffff ;  /* 0xffffffff00907802 */ /* 0x000fc40000000f00 */
[----:B------:R-:W-:Y:S02]  /*34c0*/  MOV R42, R142 ;  /* 0x0000008e002a7202 */ /* 0x000fe40000000f00 */
[----:B------:R-:W-:Y:S02]  /*34d0*/  MOV R40, 0x34f0 ;  /* 0x000034f000287802 */ /* 0x000fe40000000f00 */
[----:B------:R-:W-:Y:S05]  /*34e0*/  CALL.REL.NOINC `($__internal_4_$__cuda_sm70_shflsync_bfly_p) ;  /* 0x0000001000007944 */ /* 0x000fea0003c00000 */
[----:B01----:R-:W-:Y:S05]  /*34f0*/  BRA `(.L_x_491) ;  /* 0xffffedd000007947 */ /* 0x003fea000383ffff */
        .weak           $__internal_4_$__cuda_sm70_shflsync_bfly_p
        .type           $__internal_4_$__cuda_sm70_shflsync_bfly_p,@function
        .size           $__internal_4_$__cuda_sm70_shflsync_bfly_p,(.L_x_29144 - $__internal_4_$__cuda_sm70_shflsync_bfly_p)
$__internal_4_$__cuda_sm70_shflsync_bfly_p:
[----:B------:R-:W-:Y:S01]  /*3500*/  HFMA2.MMA R41, -RZ, RZ, 0, 0 ;  /* 0x00000000ff297435 */ /* 0x000fe200000001ff */
[----:B------:R-:W-:Y:S04]  /*3510*/  WARPSYNC R144 ;  /* 0x0000009000007348 */ /* 0x000fe80003800000 */
[----:B------:R0:W1:Y:S01]  /*3520*/  SHFL.BFLY PT, R141, R42, R141, R143 ;  /* 0x0c00008d2a8d7389 */ /* 0x00006200000e008f */
[----:B------:R-:W-:Y:S05]  /*3530*/  RET.REL.NODEC R40 `(_ZN10layer_norm13ln_fwd_kernelINS_13Kernel_traitsI13__nv_bfloat16S2_S2_S2_fjLj1024ELj1ELj4ELj1ELj16ENS_18Kernel_traits_baseILj1024ES2_S2_S2_S2_fjLj128EEEEELb0ELb1ELb0ELb0EEEvNS_9FwdParamsE) ;  /* 0xffffcac028007950 */ /* 0x000fea0003c3ffff */
.L_x_492:
        /* <DEDUP_REMOVED lines=12> */
.L_x_29144:


//--------------------- .text._ZN10layer_norm13ln_fwd_kernelINS_13Kernel_traitsI13__nv_bfloat16S2_S2_S2_fjLj1024ELj1ELj4ELj1ELj16ENS_18Kernel_traits_baseILj1024ES2_S2_S2_S2_fjLj128EEEEELb0ELb1ELb0ELb1EEEvNS_9FwdParamsE --------------------------
	.section	.text._ZN10layer_norm13ln_fwd_kernelINS_13Kernel_traitsI13__nv_bfloat16S2_S2_S2_fjLj1024ELj1ELj4ELj1ELj16ENS_18Kernel_traits_baseILj1024ES2_S2_S2_S2_fjLj128EEEEELb0ELb1ELb0ELb1EEEvNS_9FwdParamsE,"ax",@progbits
	.sectioninfo	@"SHI_REGISTERS=167"
	.align	128
        .global         _ZN10layer_norm13ln_fwd_kernelINS_13Kernel_traitsI13__nv_bfloat16S2_S2_S2_fjLj1024ELj1ELj4ELj1ELj16ENS_18Kernel_traits_baseILj1024ES2_S2_S2_S2_fjLj128EEEEELb0ELb1ELb0ELb1EEEvNS_9FwdParamsE
        .type           _ZN10layer_norm13ln_fwd_kernelINS_13Kernel_traitsI13__nv_bfloat16S2_S2_S2_fjLj1024ELj1ELj4ELj1ELj16ENS_18Kernel_traits_baseILj1024ES2_S2_S2_S2_fjLj128EEEEELb0ELb1ELb0ELb1EEEvNS_9FwdParamsE,@function
        .size           _ZN10layer_norm13ln_fwd_kernelINS_13Kernel_traitsI13__nv_bfloat16S2_S2_S2_fjLj1024ELj1ELj4ELj1ELj16ENS_18Kernel_traits_baseILj1024ES2_S2_S2_S2_fjLj128EEEEELb0ELb1ELb0ELb1EEEvNS_9FwdParamsE,(.L_x_29145 - _ZN10layer_norm13ln_fwd_kernelINS_13Kernel_traitsI13__nv_bfloat16S2_S2_S2_fjLj1024ELj1ELj4ELj1ELj16ENS_18Kernel_traits_baseILj1024ES2_S2_S2_S2_fjLj128EEEEELb0ELb1ELb0ELb1EEEvNS_9FwdParamsE)
        .other          _ZN10layer_norm13ln_fwd_kernelINS_13Kernel_traitsI13__nv_bfloat16S2_S2_S2_fjLj1024ELj1ELj4ELj1ELj16ENS_18Kernel_traits_baseILj1024ES2_S2_S2_S2_fjLj128EEEEELb0ELb1ELb0ELb1EEEvNS_9FwdParamsE,@"STO_CUDA_ENTRY STV_DEFAULT"
_ZN10layer_norm13ln_fwd_kernelINS_13Kernel_traitsI13__nv_bfloat16S2_S2_S2_fjLj1024ELj1ELj4ELj1ELj16ENS_18Kernel_traits_baseILj1024ES2_S2_S2_S2_fjLj128EEEEELb0ELb1ELb0ELb1EEEvNS_9FwdParamsE:
.text._ZN10layer_norm13ln_fwd_kernelINS_13Kernel_traitsI13__nv_bfloat16S2_S2_S2_fjLj1024ELj1ELj4ELj1ELj16ENS_18Kernel_traits_baseILj1024ES2_S2_S2_S2_fjLj128EEEEELb0ELb1ELb0ELb1EEEvNS_9FwdParamsE:
        /* <DEDUP_REMOVED lines=15> */
[----:B------:R-:W-:Y:S02]  /*00f0*/  LOP3.LUT R0, R5, 0x1f, RZ, 0xc0, !PT ;  /* 0x0000001f05007812 */ /* 0x000fe400078ec0ff */
[----:B-1----:R-:W-:-:S04]  /*0100*/  LEA R110, R7, R4, 0x2 ;  /* 0x00000004076e7211 */ /* 0x002fc800078e10ff */
[----:B------:R-:W-:Y:S02]  /*0110*/  ISETP.GE.AND P1, PT, R110, c[0x0][0x164], PT ;  /* 0x000059006e007a0c */ /* 0x000fe40003f26270 */
[----:B------:R-:W-:-:S04]  /*0120*/  LEA R4, P2, R0, c[0x0][0x1c8], 0x4 ;  /* 0x0000720000047a11 */ /* 0x000fc800078420ff */
[----:B------:R-:W-:-:S07]  /*0130*/  IADD3.X R5, RZ, c[0x0][0x1cc], RZ, P2, !PT ;  /* 0x00007300ff057a10 */ /* 0x000fce00017fe4ff */
[----:B------:R-:W-:Y:S05]  /*0140*/  @P1 EXIT ;  /* 0x000000000000194d */ /* 0x000fea0003800000 */
[----:B0-----:R-:W-:Y:S01]  /*0150*/  IADD3 R2, P1, R6, c[0x0][0x1b0], RZ ;  /* 0x00006c0006027a10 */ /* 0x001fe20007f3e0ff */
[----:B------:R0:W2:Y:S03]  /*0160*/  LDG.E.128 R36, [R4.64] ;  /* 0x0000000404247981 */ /* 0x0000a6000c1e1d00 */
[----:B------:R-:W-:Y:S01]  /*0170*/  IADD3.X R3, RZ, c[0x0][0x1b4], RZ, P1, !PT ;  /* 0x00006d00ff037a10 */ /* 0x000fe20000ffe4ff */
[----:B------:R0:W3:Y:S04]  /*0180*/  LDG.E.128 R40, [R4.64+0x200] ;  /* 0x0002000404287981 */ /* 0x0000e8000c1e1d00 */
[----:B------:R1:W4:Y:S04]  /*0190*/  LDG.E.128 R56, [R2.64+0x200] ;  /* 0x0002000402387981 */ /* 0x000328000c1e1d00 */
[----:B------:R1:W3:Y:S04]  /*01a0*/  LDG.E.128 R60, [R2.64+0x400] ;  /* 0x00040004023c7981 */ /* 0x0002e8000c1e1d00 */
[----:B------:R1:W3:Y:S04]  /*01b0*/  LDG.E.128 R64, [R2.64+0x600] ;  /* 0x0006000402407981 */ /* 0x0002e8000c1e1d00 */
[----:B------:R0:W3:Y:S04]  /*01c0*/  LDG.E.128 R44, [R4.64+0x400] ;  /* 0x00040004042c7981 */ /* 0x0000e8000c1e1d00 */
[----:B------:R0:W3:Y:S04]  /*01d0*/  LDG.E.128 R48, [R4.64+0x600] ;  /* 0x0006000404307981 */ /* 0x0000e8000c1e1d00 */
[----:B------:R1:W3:Y:S01]  /*01e0*/  LDG.E.128 R52, [R2.64] ;  /* 0x0000000402347981 */ /* 0x0002e2000c1e1d00 */
[----:B-----5:R-:W-:Y:S01]  /*01f0*/  @!P0 CS2R R8, SRZ ;  /* 0x0000000000088805 */ /* 0x020fe2000001ff00 */
[----:B------:R-:W-:Y:S01]  /*0200*/  @!P0 CS2R R10, SRZ ;  /* 0x00000000000a8805 */ /* 0x000fe2000001ff00 */
[----:B------:R-:W-:Y:S01]  /*0210*/  @!P0 CS2R R16, SRZ ;  /* 0x0000000000108805 */ /* 0x000fe2000001ff00 */
[----:B------:R-:W-:Y:S01]  /*0220*/  @!P0 CS2R R18, SRZ ;  /* 0x0000000000128805 */ /* 0x000fe2000001ff00 */
[----:B------:R-:W-:Y:S01]  /*0230*/  @!P0 CS2R R24, SRZ ;  /* 0x0000000000188805 */ /* 0x000fe2000001ff00 */
[----:B------:R-:W-:Y:S01]  /*0240*/  @!P0 CS2R R26, SRZ ;  /* 0x00000000001a8805 */ /* 0x000fe2000001ff00 */
[--C-:B0-----:R-:W-:Y:S01]  /*0250*/  PRMT R4, RZ, 0x5410, R9.reuse ;  /* 0x00005410ff047816 */ /* 0x101fe20000000009 */
[----:B------:R-:W-:Y:S01]  /*0260*/  @!P0 CS2R R32, SRZ ;  /* 0x0000000000208805 */ /* 0x000fe2000001ff00 */
[----:B------:R-:W-:Y:S01]  /*0270*/  PRMT R5, RZ, 0x7610, R9 ;  /* 0x00007610ff057816 */ /* 0x000fe20000000009 */
[----:B------:R-:W-:Y:S01]  /*0280*/  @!P0 CS2R R34, SRZ ;  /* 0x0000000000228805 */ /* 0x000fe2000001ff00 */
[----:B-1----:R-:W-:-:S02]  /*0290*/  PRMT R2, RZ, 0x5410, R8 ;  /* 0x00005410ff027816 */ /* 0x002fc40000000008 */
        /* <DEDUP_REMOVED lines=26> */
[--C-:B------:R-:W-:Y:S02]  /*0440*/  PRMT R31, RZ, 0x5410, R35.reuse ;  /* 0x00005410ff1f7816 */ /* 0x100fe40000000023 */
[----:B------:R-:W-:Y:S02]  /*0450*/  PRMT R34, RZ, 0x7610, R34 ;  /* 0x00007610ff227816 */ /* 0x000fe40000000022 */
[----:B------:R-:W-:Y:S01]  /*0460*/  PRMT R35, RZ, 0x7610, R35 ;  /* 0x00007610ff237816 */ /* 0x000fe20000000023 */
[----:B------:R-:W-:Y:S01]  /*0470*/  ULDC.U8 UR6, c[0x0][0x1f0] ;  /* 0x00007c0000067ab9 */ /* 0x000fe20000000000 */
[----:B--2---:R-:W-:-:S02]  /*0480*/  PRMT R68, RZ, 0x5410, R38 ;  /* 0x00005410ff447816 */ /* 0x004fc40000000026 */
[----:B------:R-:W-:Y:S02]  /*0490*/  PRMT R69, RZ, 0x7610, R38 ;  /* 0x00007610ff457816 */ /* 0x000fe40000000026 */
[----:B------:R-:W-:Y:S02]  /*04a0*/  PRMT R32, RZ, 0x5410, R36 ;  /* 0x00005410ff207816 */ /* 0x000fe40000000024 */
[----:B------:R-:W-:Y:S02]  /*04b0*/  PRMT R33, RZ, 0x5410, R37 ;  /* 0x00005410ff217816 */ /* 0x000fe40000000025 */
[--C-:B----4-:R-:W-:Y:S02]  /*04c0*/  PRMT R103, RZ, 0x5410, R57.reuse ;  /* 0x00005410ff677816 */ /* 0x110fe40000000039 */
[----:B------:R-:W-:Y:S02]  /*04d0*/  PRMT R104, RZ, 0x7610, R57 ;  /* 0x00007610ff687816 */ /* 0x000fe40000000039 */
[----:B------:R-:W-:-:S02]  /*04e0*/  PRMT R105, RZ, 0x5410, R59 ;  /* 0x00005410ff697816 */ /* 0x000fc4000000003b */
[----:B------:R-:W-:Y:S02]  /*04f0*/  PRMT R106, RZ, 0x7610, R59 ;  /* 0x00007610ff6a7816 */ /* 0x000fe4000000003b */
[--C-:B---3--:R-:W-:Y:S02]  /*0500*/  PRMT R107, RZ, 0x5410, R61.reuse ;  /* 0x00005410ff6b7816 */ /* 0x108fe4000000003d */
        /* <DEDUP_REMOVED lines=13> */
[----:B------:R-:W-:Y:S02]  /*05e0*/  PRMT R36, RZ, 0x7610, R36 ;  /* 0x00007610ff247816 */ /* 0x000fe40000000024 */
        /* <DEDUP_REMOVED lines=41> */
.L_x_496:
[----:B------:R-:W-:Y:S01]  /*0880*/  ISETP.NE.U32.AND P0, PT, RZ, c[0x0][0x1c0], PT ;  /* 0x00007000ff007a0c */ /* 0x000fe20003f05070 */
[----:B------:R-:W-:Y:S01]  /*0890*/  IMAD R44, R110, c[0x0][0x168], RZ ;  /* 0x00005a006e2c7a24 */ /* 0x000fe200078e02ff */
[----:B------:R-:W-:Y:S01]  /*08a0*/  ISETP.NE.U32.AND P1, PT, RZ, c[0x0][0x180], PT ;  /* 0x00006000ff007a0c */ /* 0x000fe20003f25070 */
[----:B------:R-:W-:Y:S01]  /*08b0*/  HFMA2.MMA R138, -RZ, RZ, 0, 9.5367431640625e-07 ;  /* 0x00000010ff8a7435 */ /* 0x000fe200000001ff */
[----:B------:R-:W-:Y:S02]  /*08c0*/  ISETP.NE.AND.EX P0, PT, RZ, c[0x0][0x1c4], PT, P0 ;  /* 0x00007100ff007a0c */ /* 0x000fe40003f05300 */
[----:B------:R-:W-:-:S02]  /*08d0*/  SHF.R.S32.HI R45, RZ, 0x1f, R44 ;  /* 0x0000001fff2d7819 */ /* 0x000fc4000001142c */
[----:B------:R-:W-:Y:S02]  /*08e0*/  ISETP.NE.AND.EX P1, PT, RZ, c[0x0][0x184], PT, P1 ;  /* 0x00006100ff007a0c */ /* 0x000fe40003f25310 */
[----:B------:R-:W-:-:S04]  /*08f0*/  LEA.HI R45, R45, R44, RZ, 0x3 ;  /* 0x0000002c2d2d7211 */ /* 0x000fc800078f18ff */
[----:B------:R-:W-:-:S03]  /*0900*/  LEA.HI.SX32 R139, R45, R0, 0x1d ;  /* 0x000000002d8b7211 */ /* 0x000fc600078feaff */
[----:B------:R-:W-:Y:S02]  /*0910*/  @P0 MOV R51, 0x2 ;  /* 0x0000000200330802 */ /* 0x000fe40000000f00 */
[----:B------:R-:W-:-:S04]  /*0920*/  IMAD.WIDE.U32 R44, R139, R138, c[0x0][0x170] ;  /* 0x00005c008b2c7625 */ /* 0x000fc800078e008a */
[----:B------:R-:W-:Y:S01]  /*0930*/  @P0 IMAD.WIDE R50, R110, R51, c[0x0][0x1c0] ;  /* 0x000070006e320625 */ /* 0x000fe200078e0233 */
[C---:B------:R-:W-:Y:S01]  /*0940*/  @P1 LEA R48, P2, R139.reuse, c[0x0][0x180], 0x4 ;  /* 0x000060008b301a11 */ /* 0x040fe200078420ff */
[----:B------:R-:W2:Y:S04]  /*0950*/  LDG.E.128 R44, [R44.64] ;  /* 0x000000042c2c7981 */ /* 0x000ea8000c1e1d00 */
[----:B------:R-:W3:Y:S01]  /*0960*/  @P0 LDG.E.U16 R50, [R50.64] ;  /* 0x0000000432320981 */ /* 0x000ee2000c1e1500 */
[----:B------:R-:W-:-:S05]  /*0970*/  @P1 LEA.HI.X R49, R139, c[0x0][0x184], RZ, 0x4, P2 ;  /* 0x000061008b311a11 */ /* 0x000fca00010f24ff */
[----:B------:R2:W4:Y:S01]  /*0980*/  @P1 LDG.E.128 R40, [R48.64] ;  /* 0x0000000430281981 */ /* 0x000522000c1e1d00 */
[----:B------:R-:W-:Y:S01]  /*0990*/  HFMA2.MMA R137, -RZ, RZ, 1.875, 0 ;  /* 0x3f800000ff897435 */ /* 0x000fe200000001ff */
[----:B------:R-:W-:Y:S02]  /*09a0*/  IADD3 R115, R139, 0x20, RZ ;  /* 0x000000208b737810 */ /* 0x000fe40007ffe0ff */
[----:B------:R-:W-:Y:S02]  /*09b0*/  SHF.R.U32.HI R117, RZ, 0x1c, R139 ;  /* 0x0000001cff757819 */ /* 0x000fe4000001168b */
[--C-:B--2---:R-:W-:Y:S02]  /*09c0*/  PRMT R48, RZ, 0x5410, R44.reuse ;  /* 0x00005410ff307816 */ /* 0x104fe4000000002c */
[----:B------:R-:W-:Y:S02]  /*09d0*/  PRMT R44, RZ, 0x7610, R44 ;  /* 0x00007610ff2c7816 */ /* 0x000fe4000000002c */
[----:B---3--:R-:W-:-:S02]  /*09e0*/  @P0 PRMT R137, RZ, 0x5410, R50 ;  /* 0x00005410ff890816 */ /* 0x008fc40000000032 */
[--C-:B------:R-:W-:Y:S02]  /*09f0*/  PRMT R50, RZ, 0x5410, R45.reuse ;  /* 0x00005410ff327816 */ /* 0x100fe4000000002d */
[----:B------:R-:W-:Y:S01]  /*0a00*/  PRMT R52, RZ, 0x7610, R45 ;  /* 0x00007610ff347816 */ /* 0x000fe2000000002d */
[-C--:B------:R-:W-:Y:S01]  /*0a10*/  FMUL.FTZ R45, R48, R137.reuse ;  /* 0x00000089302d7220 */ /* 0x080fe20000410000 */
[----:B------:R-:W-:Y:S01]  /*0a20*/  PRMT R54, RZ, 0x5410, R46 ;  /* 0x00005410ff367816 */ /* 0x000fe2000000002e */
[----:B------:R-:W-:Y:S01]  /*0a30*/  FMUL.FTZ R125, R44, R137 ;  /* 0x000000892c7d7220 */ /* 0x000fe20000410000 */
[--C-:B----4-:R-:W-:Y:S01]  /*0a40*/  @P1 PRMT R44, RZ, 0x7610, R40.reuse ;  /* 0x00007610ff2c1816 */ /* 0x110fe20000000028 */
[----:B------:R-:W-:Y:S01]  /*0a50*/  FMUL.FTZ R126, R32, R45 ;  /* 0x0000002d207e7220 */ /* 0x000fe20000410000 */
[----:B------:R-:W-:Y:S01]  /*0a60*/  @P1 PRMT R45, RZ, 0x5410, R40 ;  /* 0x00005410ff2d1816 */ /* 0x000fe20000000028 */
[----:B------:R-:W-:Y:S01]  /*0a70*/  FMUL.FTZ R125, R36, R125 ;  /* 0x0000007d247d7220 */ /* 0x000fe20000410000 */
[----:B------:R-:W-:Y:S01]  /*0a80*/  PRMT R46, RZ, 0x7610, R46 ;  /* 0x00007610ff2e7816 */ /* 0x000fe2000000002e */
[-C--:B------:R-:W-:Y:S01]  /*0a90*/  FMUL.FTZ R50, R50, R137.reuse ;  /* 0x0000008932327220 */ /* 0x080fe20000410000 */
[----:B------:R-:W-:Y:S01]  /*0aa0*/  PRMT R48, RZ, 0x5410, R47 ;  /* 0x00005410ff307816 */ /* 0x000fe2000000002f */
[----:B------:R-:W-:-:S02]  /*0ab0*/  FMUL.FTZ R123, R54, R137 ;  /* 0x00000089367b7220 */ /* 0x000fc40000410000 */
[----:B------:R-:W-:Y:S01]  /*0ac0*/  @P1 FADD.FTZ R126, R126, R45 ;  /* 0x0000002d7e7e1221 */ /* 0x000fe20000010000 */
[----:B------:R-:W-:Y:S01]  /*0ad0*/  @P1 PRMT R45, RZ, 0x5410, R41 ;  /* 0x00005410ff2d1816 */ /* 0x000fe20000000029 */
[----:B------:R-:W-:Y:S01]  /*0ae0*/  @P1 FADD.FTZ R125, R125, R44 ;  /* 0x0000002c7d7d1221 */ /* 0x000fe20000010000 */
[----:B------:R-:W-:Y:S01]  /*0af0*/  @P1 PRMT R44, RZ, 0x5410, R42 ;  /* 0x00005410ff2c1816 */ /* 0x000fe2000000002a */
[----:B------:R-:W-:Y:S02]  /*0b00*/  FMUL.FTZ R124, R33, R50 ;  /* 0x00000032217c7220 */ /* 0x000fe40000410000 */
[----:B------:R-:W-:Y:S01]  /*0b10*/  FMUL.FTZ R123, R68, R123 ;  /* 0x0000007b447b7220 */ /* 0x000fe20000410000 */
[----:B------:R-:W-:Y:S01]  /*0b20*/  PRMT R118, RZ, 0x7610, R47 ;  /* 0x00007610ff767816 */ /* 0x000fe2000000002f */
[-C--:B------:R-:W-:Y:S02]  /*0b30*/  FMUL.FTZ R46, R46, R137.reuse ;  /* 0x000000892e2e7220 */ /* 0x080fe40000410000 */
[----:B------:R-:W-:-:S02]  /*0b40*/  FMUL.FTZ R121, R48, R137 ;  /* 0x0000008930797220 */ /* 0x000fc40000410000 */
[----:B------:R-:W-:Y:S01]  /*0b50*/  @P1 FADD.FTZ R124, R124, R45 ;  /* 0x0000002d7c7c1221 */ /* 0x000fe20000010000 */
[----:B------:R-:W-:Y:S01]  /*0b60*/  @P1 PRMT R45, RZ, 0x7610, R42 ;  /* 0x00007610ff2d1816 */ /* 0x000fe2000000002a */
[----:B------:R-:W-:Y:S01]  /*0b70*/  @P1 FADD.FTZ R123, R123, R44 ;  /* 0x0000002c7b7b1221 */ /* 0x000fe20000010000 */
[----:B------:R-:W-:Y:S01]  /*0b80*/  @P1 PRMT R44, RZ, 0x5410, R43 ;  /* 0x00005410ff2c1816 */ /* 0x000fe2000000002b */
[----:B------:R-:W-:Y:S02]  /*0b90*/  FMUL.FTZ R122, R69, R46 ;  /* 0x0000002e457a7220 */ /* 0x000fe40000410000 */
[----:B------:R-:W-:Y:S02]  /*0ba0*/  FMUL.FTZ R121, R38, R121 ;  /* 0x0000007926797220 */ /* 0x000fe40000410000 */
[-C--:B------:R-:W-:Y:S02]  /*0bb0*/  FMUL.FTZ R118, R118, R137.reuse ;  /* 0x0000008976767220 */ /* 0x080fe40000410000 */
[----:B------:R-:W-:-:S02]  /*0bc0*/  FMUL.FTZ R52, R52, R137 ;  /* 0x0000008934347220 */ /* 0x000fc40000410000 */
[----:B------:R-:W-:Y:S01]  /*0bd0*/  @P1 FADD.FTZ R122, R122, R45 ;  /* 0x0000002d7a7a1221 */ /* 0x000fe20000010000 */
[----:B------:R-:W-:Y:S01]  /*0be0*/  @P1 PRMT R45, RZ, 0x7610, R43 ;  /* 0x00007610ff2d1816 */ /* 0x000fe2000000002b */
[----:B------:R-:W-:Y:S01]  /*0bf0*/  @P1 FADD.FTZ R121, R121, R44 ;  /* 0x0000002c79791221 */ /* 0x000fe20000010000 */
[----:B------:R-:W-:Y:S01]  /*0c00*/  @P1 PRMT R44, RZ, 0x7610, R41 ;  /* 0x00007610ff2c1816 */ /* 0x000fe20000000029 */
[----:B------:R-:W-:Y:S01]  /*0c10*/  FMUL.FTZ R120, R39, R118 ;  /* 0x0000007627787220 */ /* 0x000fe20000410000 */
[----:B------:R-:W-:Y:S01]  /*0c20*/  SHF.L.U32 R118, R139, 0x4, RZ ;  /* 0x000000048b767819 */ /* 0x000fe200000006ff */
[----:B------:R-:W-:Y:S02]  /*0c30*/  FMUL.FTZ R119, R37, R52 ;  /* 0x0000003425777220 */ /* 0x000fe40000410000 */
[----:B------:R-:W-:Y:S01]  /*0c40*/  @P1 FADD.FTZ R120, R120, R45 ;  /* 0x0000002d78781221 */ /* 0x000fe20000010000 */
[----:B------:R-:W-:Y:S01]  /*0c50*/  IADD3 R52, P0, R118, c[0x0][0x188], RZ ;  /* 0x0000620076347a10 */ /* 0x000fe20007f1e0ff */
[----:B------:R-:W-:Y:S01]  /*0c60*/  @P1 FADD.FTZ R119, R119, R44 ;  /* 0x0000002c77771221 */ /* 0x000fe20000010000 */
[----:B------:R-:W-:Y:S01]  /*0c70*/  F2FP.BF16.PACK_AB R46, R122, R123 ;  /* 0x0000007b7a2e723e */ /* 0x000fe200000010ff */
[----:B------:R-:W-:Y:S01]  /*0c80*/  IMAD.WIDE.U32 R48, R115, R138, c[0x0][0x170] ;  /* 0x00005c0073307625 */ /* 0x000fe200078e008a */
[----:B------:R-:W-:-:S02]  /*0c90*/  IADD3.X R53, R117, c[0x0][0x18c], RZ, P0, !PT ;  /* 0x0000630075357a10 */ /* 0x000fc400007fe4ff */
[----:B------:R-:W-:Y:S02]  /*0ca0*/  F2FP.BF16.PACK_AB R47, R120, R121 ;  /* 0x00000079782f723e */ /* 0x000fe400000010ff */
[----:B------:R-:W-:Y:S02]  /*0cb0*/  F2FP.BF16.PACK_AB R45, R119, R124 ;  /* 0x0000007c772d723e */ /* 0x000fe400000010ff */
[----:B------:R-:W-:Y:S02]  /*0cc0*/  F2FP.BF16.PACK_AB R44, R125, R126 ;  /* 0x0000007e7d2c723e */ /* 0x000fe400000010ff */
[----:B------:R-:W-:-:S03]  /*0cd0*/  @P1 LEA R54, P0, R115, c[0x0][0x180], 0x4 ;  /* 0x0000600073361a11 */ /* 0x000fc600078020ff */
[----:B------:R0:W-:Y:S04]  /*0ce0*/  STG.E.128 [R52.64], R44 ;  /* 0x0000002c34007986 */ /* 0x0001e8000c101d04 */
[----:B------:R-:W0:Y:S01]  /*0cf0*/  LDG.E.128 R48, [R48.64] ;  /* 0x0000000430307981 */ /* 0x000e22000c1e1d00 */
[----:B------:R-:W-:-:S05]  /*0d00*/  @P1 LEA.HI.X R55, R115, c[0x0][0x184], RZ, 0x4, P0 ;  /* 0x0000610073371a11 */ /* 0x000fca00000f24ff */
[----:B------:R1:W2:Y:S01]  /*0d10*/  @P1 LDG.E.128 R40, [R54.64] ;  /* 0x0000000436281981 */ /* 0x0002a2000c1e1d00 */
[----:B------:R-:W-:Y:S02]  /*0d20*/  IADD3 R127, R139, 0x40, RZ ;  /* 0x000000408b7f7810 */ /* 0x000fe40007ffe0ff */
[----:B0-----:R-:W-:Y:S02]  /*0d30*/  PRMT R46, RZ, 0x5410, R49 ;  /* 0x00005410ff2e7816 */ /* 0x001fe40000000031 */
[----:B------:R-:W-:-:S03]  /*0d40*/  PRMT R44, RZ, 0x5410, R48 ;  /* 0x00005410ff2c7816 */ /* 0x000fc60000000030 */
[-C--:B------:R-:W-:Y:S01]  /*0d50*/  FMUL.FTZ R45, R46, R137.reuse ;  /* 0x000000892e2d7220 */ /* 0x080fe20000410000 */
[----:B-1----:R-:W-:Y:S01]  /*0d60*/  PRMT R54, RZ, 0x5410, R50 ;  /* 0x00005410ff367816 */ /* 0x002fe20000000032 */
[----:B------:R-:W-:Y:S01]  /*0d70*/  FMUL.FTZ R67, R44, R137 ;  /* 0x000000892c437220 */ /* 0x000fe20000410000 */
[----:B------:R-:W-:Y:S01]  /*0d80*/  PRMT R48, RZ, 0x7610, R48 ;  /* 0x00007610ff307816 */ /* 0x000fe20000000030 */
[----:B------:R-:W-:Y:S01]  /*0d90*/  FMUL.FTZ R130, R72, R45 ;  /* 0x0000002d48827220 */ /* 0x000fe20000410000 */
[----:B------:R-:W-:Y:S02]  /*0da0*/  PRMT R50, RZ, 0x7610, R50 ;  /* 0x00007610ff327816 */ /* 0x000fe40000000032 */
[----:B------:R-:W-:Y:S02]  /*0db0*/  PRMT R44, RZ, 0x5410, R51 ;  /* 0x00005410ff2c7816 */ /* 0x000fe40000000033 */
[----:B--2---:R-:W-:Y:S01]  /*0dc0*/  @P1 PRMT R45, RZ, 0x5410, R41 ;  /* 0x00005410ff2d1816 */ /* 0x004fe20000000029 */
[-C--:B------:R-:W-:Y:S01]  /*0dd0*/  FMUL.FTZ R48, R48, R137.reuse ;  /* 0x0000008930307220 */ /* 0x080fe20000410000 */
[----:B------:R-:W-:Y:S01]  /*0de0*/  PRMT R52, RZ, 0x7610, R49 ;  /* 0x00007610ff347816 */ /* 0x000fe20000000031 */
[-C--:B------:R-:W-:Y:S01]  /*0df0*/  FMUL.FTZ R50, R50, R137.reuse ;  /* 0x0000008932327220 */ /* 0x080fe20000410000 */
[----:B------:R-:W-:Y:S01]  /*0e00*/  PRMT R134, RZ, 0x7610, R51 ;  /* 0x00007610ff867816 */ /* 0x000fe20000000033 */
[----:B------:R-:W-:Y:S01]  /*0e10*/  FMUL.FTZ R133, R44, R137 ;  /* 0x000000892c857220 */ /* 0x000fe20000410000 */
[----:B------:R-:W-:Y:S01]  /*0e20*/  @P1 PRMT R46, RZ, 0x7610, R40 ;  /* 0x00007610ff2e1816 */ /* 0x000fe20000000028 */
[----:B------:R-:W-:Y:S01]  /*0e30*/  @P1 FADD.FTZ R130, R45, R130 ;  /* 0x000000822d821221 */ /* 0x000fe20000010000 */
[----:B------:R-:W-:Y:S01]  /*0e40*/  @P1 PRMT R45, RZ, 0x7610, R42 ;  /* 0x00007610ff2d1816 */ /* 0x000fe2000000002a */
[----:B------:R-:W-:Y:S01]  /*0e50*/  FMUL.FTZ R129, R71, R48 ;  /* 0x0000003047817220 */ /* 0x000fe20000410000 */
[----:B------:R-:W-:Y:S01]  /*0e60*/  @P1 PRMT R44, RZ, 0x5410, R43 ;  /* 0x00005410ff2c1816 */ /* 0x000fe2000000002b */
[----:B------:R-:W-:-:S02]  /*0e70*/  FMUL.FTZ R132, R75, R50 ;  /* 0x000000324b847220 */ /* 0x000fc40000410000 */
[----:B------:R-:W-:Y:S02]  /*0e80*/  FMUL.FTZ R133, R76, R133 ;  /* 0x000000854c857220 */ /* 0x000fe40000410000 */
[-C--:B------:R-:W-:Y:S02]  /*0e90*/  FMUL.FTZ R131, R54, R137.reuse ;  /* 0x0000008936837220 */ /* 0x080fe40000410000 */
[-C--:B------:R-:W-:Y:S02]  /*0ea0*/  FMUL.FTZ R134, R134, R137.reuse ;  /* 0x0000008986867220 */ /* 0x080fe40000410000 */
[----:B------:R-:W-:Y:S01]  /*0eb0*/  FMUL.FTZ R52, R52, R137 ;  /* 0x0000008934347220 */ /* 0x000fe20000410000 */
[----:B------:R-:W-:Y:S01]  /*0ec0*/  @P1 PRMT R47, RZ, 0x5410, R40 ;  /* 0x00005410ff2f1816 */ /* 0x000fe20000000028 */
[----:B------:R-:W-:Y:S01]  /*0ed0*/  @P1 FADD.FTZ R129, R46, R129 ;  /* 0x000000812e811221 */ /* 0x000fe20000010000 */
[----:B------:R-:W-:Y:S01]  /*0ee0*/  @P1 PRMT R46, RZ, 0x5410, R42 ;  /* 0x00005410ff2e1816 */ /* 0x000fe2000000002a */
[----:B------:R-:W-:Y:S01]  /*0ef0*/  @P1 FADD.FTZ R132, R45, R132 ;  /* 0x000000842d841221 */ /* 0x000fe20000010000 */
[----:B------:R-:W-:Y:S01]  /*0f00*/  @P1 PRMT R45, RZ, 0x7610, R43 ;  /* 0x00007610ff2d1816 */ /* 0x000fe2000000002b */
[----:B------:R-:W-:Y:S01]  /*0f10*/  @P1 FADD.FTZ R133, R44, R133 ;  /* 0x000000852c851221 */ /* 0x000fe20000010000 */
[----:B------:R-:W-:Y:S01]  /*0f20*/  @P1 PRMT R44, RZ, 0x7610, R41 ;  /* 0x00007610ff2c1816 */ /* 0x000fe20000000029 */
[----:B------:R-:W-:Y:S01]  /*0f30*/  FMUL.FTZ R128, R70, R67 ;  /* 0x0000004346807220 */ /* 0x000fe20000410000 */
[----:B------:R-:W-:Y:S01]  /*0f40*/  SHF.L.U32 R67, R115, 0x4, RZ ;  /* 0x0000000473437819 */ /* 0x000fe200000006ff */
[----:B------:R-:W-:-:S02]  /*0f50*/  FMUL.FTZ R131, R74, R131 ;  /* 0x000000834a837220 */ /* 0x000fc40000410000 */
[----:B------:R-:W-:Y:S02]  /*0f60*/  FMUL.FTZ R134, R77, R134 ;  /* 0x000000864d867220 */ /* 0x000fe40000410000 */
[----:B------:R-:W-:Y:S01]  /*0f70*/  FMUL.FTZ R135, R73, R52 ;  /* 0x0000003449877220 */ /* 0x000fe20000410000 */
[----:B------:R-:W-:Y:S01]  /*0f80*/  SHF.R.U32.HI R115, RZ, 0x1c, R115 ;  /* 0x0000001cff737819 */ /* 0x000fe20000011673 */
[----:B------:R-:W-:Y:S01]  /*0f90*/  @P1 FADD.FTZ R128, R47, R128 ;  /* 0x000000802f801221 */ /* 0x000fe20000010000 */
[----:B------:R-:W-:Y:S01]  /*0fa0*/  IADD3 R52, P0, R67, c[0x0][0x188], RZ ;  /* 0x0000620043347a10 */ /* 0x000fe20007f1e0ff */
[----:B------:R-:W-:Y:S02]  /*0fb0*/  @P1 FADD.FTZ R131, R46, R131 ;  /* 0x000000832e831221 */ /* 0x000fe40000010000 */
[----:B------:R-:W-:Y:S02]  /*0fc0*/  @P1 FADD.FTZ R134, R45, R134 ;  /* 0x000000862d861221 */ /* 0x000fe40000010000 */
[----:B------:R-:W-:Y:S01]  /*0fd0*/  @P1 FADD.FTZ R135, R44, R135 ;  /* 0x000000872c871221 */ /* 0x000fe20000010000 */
[----:B------:R-:W-:Y:S01]  /*0fe0*/  IADD3.X R53, R115, c[0x0][0x18c], RZ, P0, !PT ;  /* 0x0000630073357a10 */ /* 0x000fe200007fe4ff */
[----:B------:R-:W-:Y:S01]  /*0ff0*/  IMAD.WIDE.U32 R48, R127, R138, c[0x0][0x170] ;  /* 0x00005c007f307625 */ /* 0x000fe200078e008a */
[----:B------:R-:W-:-:S02]  /*1000*/  F2FP.BF16.PACK_AB R47, R134, R133 ;  /* 0x00000085862f723e */ /* 0x000fc400000010ff */
        /* <DEDUP_REMOVED lines=13> */
[----:B------:R-:W-:Y:S02]  /*10e0*/  FMUL.FTZ R141, R44, R137 ;  /* 0x000000892c8d7220 */ /* 0x000fe40000410000 */
[----:B------:R-:W-:Y:S01]  /*10f0*/  FMUL.FTZ R142, R80, R45 ;  /* 0x0000002d508e7220 */ /* 0x000fe20000410000 */
[----:B--2---:R-:W-:Y:S02]  /*1100*/  @P1 PRMT R45, RZ, 0x5410, R41 ;  /* 0x00005410ff2d1816 */ /* 0x004fe40000000029 */
[--C-:B------:R-:W-:Y:S01]  /*1110*/  PRMT R44, RZ, 0x5410, R51.reuse ;  /* 0x00005410ff2c7816 */ /* 0x100fe20000000033 */
[-C--:B------:R-:W-:Y:S01]  /*1120*/  FMUL.FTZ R54, R54, R137.reuse ;  /* 0x0000008936367220 */ /* 0x080fe20000410000 */
[----:B------:R-:W-:Y:S01]  /*1130*/  PRMT R48, RZ, 0x7610, R48 ;  /* 0x00007610ff307816 */ /* 0x000fe20000000030 */
[----:B------:R-:W-:Y:S01]  /*1140*/  @P1 FADD.FTZ R142, R45, R142 ;  /* 0x0000008e2d8e1221 */ /* 0x000fe20000010000 */
[----:B------:R-:W-:Y:S01]  /*1150*/  @P1 PRMT R45, RZ, 0x5410, R42 ;  /* 0x00005410ff2d1816 */ /* 0x000fe2000000002a */
[-C--:B------:R-:W-:Y:S01]  /*1160*/  FMUL.FTZ R44, R44, R137.reuse ;  /* 0x000000892c2c7220 */ /* 0x080fe20000410000 */
[----:B------:R-:W-:Y:S01]  /*1170*/  PRMT R136, RZ, 0x7610, R51 ;  /* 0x00007610ff887816 */ /* 0x000fe20000000033 */
[----:B------:R-:W-:Y:S01]  /*1180*/  FMUL.FTZ R140, R81, R54 ;  /* 0x00000036518c7220 */ /* 0x000fe20000410000 */
[----:B------:R-:W-:Y:S01]  /*1190*/  PRMT R52, RZ, 0x7610, R49 ;  /* 0x00007610ff347816 */ /* 0x000fe20000000031 */
[----:B------:R-:W-:Y:S01]  /*11a0*/  FMUL.FTZ R48, R48, R137 ;  /* 0x0000008930307220 */ /* 0x000fe20000410000 */
[----:B------:R-:W-:Y:S01]  /*11b0*/  PRMT R50, RZ, 0x7610, R50 ;  /* 0x00007610ff327816 */ /* 0x000fe20000000032 */
[----:B------:R-:W-:Y:S01]  /*11c0*/  FMUL.FTZ R146, R78, R141 ;  /* 0x0000008d4e927220 */ /* 0x000fe20000410000 */
[----:B------:R-:W-:Y:S01]  /*11d0*/  @P1 PRMT R46, RZ, 0x7610, R40 ;  /* 0x00007610ff2e1816 */ /* 0x000fe20000000028 */
[----:B------:R-:W-:Y:S01]  /*11e0*/  FMUL.FTZ R141, R83, R44 ;  /* 0x0000002c538d7220 */ /* 0x000fe20000410000 */
[----:B------:R-:W-:Y:S01]  /*11f0*/  @P1 PRMT R44, RZ, 0x5410, R43 ;  /* 0x00005410ff2c1816 */ /* 0x000fe2000000002b */
[----:B------:R-:W-:-:S02]  /*1200*/  @P1 FADD.FTZ R140, R45, R140 ;  /* 0x0000008c2d8c1221 */ /* 0x000fc40000010000 */
        /* <DEDUP_REMOVED lines=9> */
[----:B------:R-:W-:Y:S01]  /*12a0*/  FMUL.FTZ R144, R86, R45 ;  /* 0x0000002d56907220 */ /* 0x000fe20000410000 */
[----:B------:R-:W-:Y:S01]  /*12b0*/  @P1 PRMT R45, RZ, 0x7610, R43 ;  /* 0x00007610ff2d1816 */ /* 0x000fe2000000002b */
[----:B------:R-:W-:Y:S01]  /*12c0*/  FMUL.FTZ R145, R84, R145 ;  /* 0x0000009154917220 */ /* 0x000fe20000410000 */
[----:B------:R-:W-:Y:S01]  /*12d0*/  SHF.L.U32 R136, R127, 0x4, RZ ;  /* 0x000000047f887819 */ /* 0x000fe200000006ff */
[----:B------:R-:W-:Y:S01]  /*12e0*/  FMUL.FTZ R143, R82, R143 ;  /* 0x0000008f528f7220 */ /* 0x000fe20000410000 */
[----:B------:R-:W-:Y:S01]  /*12f0*/  SHF.R.U32.HI R127, RZ, 0x1c, R127 ;  /* 0x0000001cff7f7819 */ /* 0x000fe2000001167f */
[----:B------:R-:W-:Y:S01]  /*1300*/  @P1 FADD.FTZ R146, R47, R146 ;  /* 0x000000922f921221 */ /* 0x000fe20000010000 */
[----:B------:R-:W-:Y:S01]  /*1310*/  IADD3 R52, P0, R136, c[0x0][0x188], RZ ;  /* 0x0000620088347a10 */ /* 0x000fe20007f1e0ff */
[----:B------:R-:W-:-:S02]  /*1320*/  @P1 FADD.FTZ R145, R46, R145 ;  /* 0x000000912e911221 */ /* 0x000fc40000010000 */
[----:B------:R-:W-:Y:S02]  /*1330*/  @P1 FADD.FTZ R144, R45, R144 ;  /* 0x000000902d901221 */ /* 0x000fe40000010000 */
[----:B------:R-:W-:Y:S01]  /*1340*/  @P1 FADD.FTZ R143, R44, R143 ;  /* 0x0000008f2c8f1221 */ /* 0x000fe20000010000 */
[----:B------:R-:W-:Y:S01]  /*1350*/  IADD3.X R53, R127, c[0x0][0x18c], RZ, P0, !PT ;  /* 0x000063007f357a10 */ /* 0x000fe200007fe4ff */
[----:B------:R-:W-:Y:S01]  /*1360*/  IMAD.WIDE.U32 R48, R139, R138, c[0x0][0x170] ;  /* 0x00005c008b307625 */ /* 0x000fe200078e008a */
[----:B------:R-:W-:Y:S02]  /*1370*/  F2FP.BF16.PACK_AB R47, R144, R141 ;  /* 0x0000008d902f723e */ /* 0x000fe400000010ff */
[----:B------:R-:W-:Y:S02]  /*1380*/  F2FP.BF16.PACK_AB R46, R145, R140 ;  /* 0x0000008c912e723e */ /* 0x000fe400000010ff */
[----:B------:R-:W-:Y:S02]  /*1390*/  F2FP.BF16.PACK_AB R45, R143, R142 ;  /* 0x0000008e8f2d723e */ /* 0x000fe400000010ff */
[----:B------:R-:W-:-:S02]  /*13a0*/  F2FP.BF16.PACK_AB R44, R147, R146 ;  /* 0x00000092932c723e */ /* 0x000fc400000010ff */
[----:B------:R-:W-:-:S03]  /*13b0*/  @P1 LEA R54, P0, R139, c[0x0][0x180], 0x4 ;  /* 0x000060008b361a11 */ /* 0x000fc600078020ff */
[----:B------:R0:W-:Y:S04]  /*13c0*/  STG.E.128 [R52.64], R44 ;  /* 0x0000002c34007986 */ /* 0x0001e8000c101d04 */
[----:B------:R-:W2:Y:S01]  /*13d0*/  LDG.E.128 R48, [R48.64] ;  /* 0x0000000430307981 */ /* 0x000ea2000c1e1d00 */
[----:B------:R-:W-:-:S05]  /*13e0*/  @P1 LEA.HI.X R55, R139, c[0x0][0x184], RZ, 0x4, P0 ;  /* 0x000061008b371a11 */ /* 0x000fca00000f24ff */
[----:B------:R1:W3:Y:S01]  /*13f0*/  @P1 LDG.E.128 R40, [R54.64] ;  /* 0x0000000436281981 */ /* 0x0002e2000c1e1d00 */
[----:B------:R-:W-:-:S04]  /*1400*/  FADD.FTZ R138, RZ, R126 ;  /* 0x0000007eff8a7221 */ /* 0x000fc80000010000 */
[----:B------:R-:W-:-:S04]  /*1410*/  FADD.FTZ R149, R138, R125 ;  /* 0x0000007d8a957221 */ /* 0x000fc80000010000 */
[----:B------:R-:W-:-:S04]  /*1420*/  FADD.FTZ R138, R149, R124 ;  /* 0x0000007c958a7221 */ /* 0x000fc80000010000 */
[----:B------:R-:W-:-:S04]  /*1430*/  FADD.FTZ R138, R138, R119 ;  /* 0x000000778a8a7221 */ /* 0x000fc80000010000 */
[----:B------:R-:W-:-:S04]  /*1440*/  FADD.FTZ R149, R138, R123 ;  /* 0x0000007b8a957221 */ /* 0x000fc80000010000 */
[----:B------:R-:W-:-:S04]  /*1450*/  FADD.FTZ R138, R149, R122 ;  /* 0x0000007a958a7221 */ /* 0x000fc80000010000 */
[----:B0-----:R-:W-:-:S04]  /*1460*/  FADD.FTZ R45, R138, R121 ;  /* 0x000000798a2d7221 */ /* 0x001fc80000010000 */
        /* <DEDUP_REMOVED lines=8> */
[----:B--2---:R-:W-:Y:S02]  /*14f0*/  PRMT R148, RZ, 0x7610, R51 ;  /* 0x00007610ff947816 */ /* 0x004fe40000000033 */
[--C-:B-1----:R-:W-:Y:S02]  /*1500*/  PRMT R54, RZ, 0x5410, R50.reuse ;  /* 0x00005410ff367816 */ /* 0x102fe40000000032 */
[----:B------:R-:W-:Y:S02]  /*1510*/  PRMT R50, RZ, 0x7610, R50 ;  /* 0x00007610ff327816 */ /* 0x000fe40000000032 */
[--C-:B------:R-:W-:Y:S02]  /*1520*/  PRMT R44, RZ, 0x5410, R48.reuse ;  /* 0x00005410ff2c7816 */ /* 0x100fe40000000030 */
[--C-:B------:R-:W-:Y:S02]  /*1530*/  PRMT R46, RZ, 0x5410, R49.reuse ;  /* 0x00005410ff2e7816 */ /* 0x100fe40000000031 */
[----:B------:R-:W-:Y:S01]  /*1540*/  PRMT R52, RZ, 0x7610, R49 ;  /* 0x00007610ff347816 */ /* 0x000fe20000000031 */
[-C--:B------:R-:W-:Y:S01]  /*1550*/  FMUL.FTZ R49, R148, R137.reuse ;  /* 0x0000008994317220 */ /* 0x080fe20000410000 */
[----:B------:R-:W-:Y:S01]  /*1560*/  PRMT R48, RZ, 0x7610, R48 ;  /* 0x00007610ff307816 */ /* 0x000fe20000000030 */
[----:B------:R-:W-:Y:S01]  /*1570*/  FMUL.FTZ R47, R50, R137 ;  /* 0x00000089322f7220 */ /* 0x000fe20000410000 */
[----:B------:R-:W-:Y:S01]  /*1580*/  PRMT R138, RZ, 0x5410, R51 ;  /* 0x00005410ff8a7816 */ /* 0x000fe20000000033 */
[----:B------:R-:W-:-:S02]  /*1590*/  FADD.FTZ R51, R45, R134 ;  /* 0x000000862d337221 */ /* 0x000fc40000010000 */
[----:B------:R-:W-:Y:S02]  /*15a0*/  FMUL.FTZ R44, R44, R137 ;  /* 0x000000892c2c7220 */ /* 0x000fe40000410000 */
[----:B------:R-:W-:Y:S01]  /*15b0*/  FMUL.FTZ R50, R94, R49 ;  /* 0x000000315e327220 */ /* 0x000fe20000410000 */
[----:B---3--:R-:W-:Y:S01]  /*15c0*/  @P1 PRMT R49, RZ, 0x7610, R43 ;  /* 0x00007610ff311816 */ /* 0x008fe2000000002b */
[-C--:B------:R-:W-:Y:S02]  /*15d0*/  FMUL.FTZ R45, R48, R137.reuse ;  /* 0x00000089302d7220 */ /* 0x080fe40000410000 */
[-C--:B------:R-:W-:Y:S02]  /*15e0*/  FMUL.FTZ R55, R52, R137.reuse ;  /* 0x0000008934377220 */ /* 0x080fe40000410000 */
[----:B------:R-:W-:Y:S02]  /*15f0*/  FMUL.FTZ R48, R54, R137 ;  /* 0x0000008936307220 */ /* 0x000fe40000410000 */
[----:B------:R-:W-:-:S02]  /*1600*/  FADD.FTZ R52, R51, R146 ;  /* 0x0000009233347221 */ /* 0x000fc40000010000 */
[----:B------:R-:W-:Y:S01]  /*1610*/  FMUL.FTZ R54, R85, R44 ;  /* 0x0000002c55367220 */ /* 0x000fe20000410000 */
[----:B------:R-:W-:Y:S01]  /*1620*/  @P1 PRMT R44, RZ, 0x7610, R40 ;  /* 0x00007610ff2c1816 */ /* 0x000fe20000000028 */
[-C--:B------:R-:W-:Y:S02]  /*1630*/  FMUL.FTZ R46, R46, R137.reuse ;  /* 0x000000892e2e7220 */ /* 0x080fe40000410000 */
[----:B------:R-:W-:Y:S02]  /*1640*/  FMUL.FTZ R138, R138, R137 ;  /* 0x000000898a8a7220 */ /* 0x000fe40000410000 */
[----:B------:R-:W-:Y:S02]  /*1650*/  @P1 FADD.FTZ R50, R49, R50 ;  /* 0x0000003231321221 */ /* 0x000fe40000010000 */
[----:B------:R-:W-:Y:S02]  /*1660*/  FMUL.FTZ R137, R88, R45 ;  /* 0x0000002d58897220 */ /* 0x000fe40000410000 */
[----:B------:R-:W-:Y:S01]  /*1670*/  FADD.FTZ R49, R52, R147 ;  /* 0x0000009334317221 */ /* 0x000fe20000010000 */
[----:B------:R-:W-:Y:S01]  /*1680*/  @P1 PRMT R45, RZ, 0x5410, R40 ;  /* 0x00005410ff2d1816 */ /* 0x000fe20000000028 */
[----:B------:R-:W-:-:S02]  /*1690*/  @P1 FADD.FTZ R137, R44, R137 ;  /* 0x000000892c891221 */ /* 0x000fc40000010000 */
[----:B------:R-:W-:Y:S02]  /*16a0*/  FADD.FTZ R44, R49, R142 ;  /* 0x0000008e312c7221 */ /* 0x000fe40000010000 */
[----:B------:R-:W-:Y:S02]  /*16b0*/  @P1 FADD.FTZ R54, R45, R54 ;  /* 0x000000362d361221 */ /* 0x000fe40000010000 */
[----:B------:R-:W-:Y:S01]  /*16c0*/  FADD.FTZ R45, R44, R143 ;  /* 0x0000008f2c2d7221 */ /* 0x000fe20000010000 */
[----:B------:R-:W-:Y:S01]  /*16d0*/  @P1 PRMT R44, RZ, 0x5410, R42 ;  /* 0x00005410ff2c1816 */ /* 0x000fe2000000002a */
[----:B------:R-:W-:-:S04]  /*16e0*/  FMUL.FTZ R53, R89, R48 ;  /* 0x0000003059357220 */ /* 0x000fc80000410000 */
[----:B------:R-:W-:Y:S02]  /*16f0*/  @P1 FADD.FTZ R53, R44, R53 ;  /* 0x000000352c351221 */ /* 0x000fe40000010000 */
[----:B------:R-:W-:Y:S01]  /*1700*/  FADD.FTZ R44, R45, R140 ;  /* 0x0000008c2d2c7221 */ /* 0x000fe20000010000 */
[----:B------:R-:W-:Y:S01]  /*1710*/  @P1 PRMT R45, RZ, 0x7610, R42 ;  /* 0x00007610ff2d1816 */ /* 0x000fe2000000002a */
[----:B------:R-:W-:Y:S02]  /*1720*/  FMUL.FTZ R148, R92, R47 ;  /* 0x0000002f5c947220 */ /* 0x000fe40000410000 */
[----:B------:R-:W-:Y:S02]  /*1730*/  FADD.FTZ R44, R44, R145 ;  /* 0x000000912c2c7221 */ /* 0x000fe40000010000 */
[----:B------:R-:W-:Y:S02]  /*1740*/  @P1 FADD.FTZ R148, R45, R148 ;  /* 0x000000942d941221 */ /* 0x000fe40000010000 */
[----:B------:R-:W-:Y:S01]  /*1750*/  FADD.FTZ R45, R44, R141 ;  /* 0x0000008d2c2d7221 */ /* 0x000fe20000010000 */
[--C-:B------:R-:W-:Y:S01]  /*1760*/  @P1 PRMT R44, RZ, 0x7610, R41.reuse ;  /* 0x00007610ff2c1816 */ /* 0x100fe20000000029 */
[----:B------:R-:W-:Y:S01]  /*1770*/  FMUL.FTZ R150, R87, R46 ;  /* 0x0000002e57967220 */ /* 0x000fe20000410000 */
[----:B------:R-:W-:Y:S01]  /*1780*/  @P1 PRMT R49, RZ, 0x5410, R41 ;  /* 0x00005410ff311816 */ /* 0x000fe20000000029 */
[----:B------:R-:W-:Y:S01]  /*1790*/  FMUL.FTZ R55, R90, R55 ;  /* 0x000000375a377220 */ /* 0x000fe20000410000 */
[----:B------:R-:W-:Y:S01]  /*17a0*/  @P1 PRMT R46, RZ, 0x5410, R43 ;  /* 0x00005410ff2e1816 */ /* 0x000fe2000000002b */
[----:B------:R-:W-:Y:S01]  /*17b0*/  FMUL.FTZ R51, R91, R138 ;  /* 0x0000008a5b337220 */ /* 0x000fe20000410000 */
[----:B------:R-:W-:Y:S01]  /*17c0*/  SHF.L.U32 R52, R139, 0x4, RZ ;  /* 0x000000048b347819 */ /* 0x000fe200000006ff */
[----:B------:R-:W-:-:S02]  /*17d0*/  FADD.FTZ R45, R45, R144 ;  /* 0x000000902d2d7221 */ /* 0x000fc40000010000 */
[----:B------:R-:W-:Y:S01]  /*17e0*/  @P1 FADD.FTZ R55, R44, R55 ;  /* 0x000000372c371221 */ /* 0x000fe20000010000 */
[----:B------:R-:W-:Y:S01]  /*17f0*/  SHF.R.U32.HI R138, RZ, 0x1c, R139 ;  /* 0x0000001cff8a7819 */ /* 0x000fe2000001168b */
[----:B------:R-:W-:Y:S01]  /*1800*/  @P1 FADD.FTZ R150, R49, R150 ;  /* 0x0000009631961221 */ /* 0x000fe20000010000 */
[----:B------:R-:W-:Y:S01]  /*1810*/  IADD3 R48, P0, R52, c[0x0][0x188], RZ ;  /* 0x0000620034307a10 */ /* 0x000fe20007f1e0ff */
[----:B------:R-:W-:Y:S02]  /*1820*/  @P1 FADD.FTZ R51, R46, R51 ;  /* 0x000000332e331221 */ /* 0x000fe40000010000 */
[----:B------:R-:W-:Y:S01]  /*1830*/  FADD.FTZ R44, R45, R54 ;  /* 0x000000362d2c7221 */ /* 0x000fe20000010000 */
[----:B------:R-:W-:Y:S02]  /*1840*/  IADD3.X R49, R138, c[0x0][0x18c], RZ, P0, !PT ;  /* 0x000063008a317a10 */ /* 0x000fe400007fe4ff */
[----:B------:R-:W-:Y:S01]  /*1850*/  F2FP.BF16.PACK_AB R47, R50, R51 ;  /* 0x00000033322f723e */ /* 0x000fe200000010ff */
[----:B------:R-:W-:Y:S01]  /*1860*/  FADD.FTZ R139, R44, R137 ;  /* 0x000000892c8b7221 */ /* 0x000fe20000010000 */
[----:B------:R-:W-:-:S02]  /*1870*/  F2FP.BF16.PACK_AB R46, R148, R53 ;  /* 0x00000035942e723e */ /* 0x000fc400000010ff */
[----:B------:R-:W-:Y:S02]  /*1880*/  F2FP.BF16.PACK_AB R45, R55, R150 ;  /* 0x00000096372d723e */ /* 0x000fe400000010ff */
[----:B------:R-:W-:Y:S01]  /*1890*/  F2FP.BF16.PACK_AB R44, R137, R54 ;  /* 0x00000036892c723e */ /* 0x000fe200000010ff */
[----:B------:R-:W-:-:S04]  /*18a0*/  FADD.FTZ R152, R139, R150 ;  /* 0x000000968b987221 */ /* 0x000fc80000010000 */
[----:B------:R0:W-:Y:S01]  /*18b0*/  STG.E.128 [R48.64], R44 ;  /* 0x0000002c30007986 */ /* 0x0001e2000c101d04 */
[----:B------:R-:W-:-:S04]  /*18c0*/  FADD.FTZ R152, R152, R55 ;  /* 0x0000003798987221 */ /* 0x000fc80000010000 */
[----:B------:R-:W-:-:S04]  /*18d0*/  FADD.FTZ R139, R152, R53 ;  /* 0x00000035988b7221 */ /* 0x000fc80000010000 */
[----:B------:R-:W-:-:S04]  /*18e0*/  FADD.FTZ R152, R139, R148 ;  /* 0x000000948b987221 */ /* 0x000fc80000010000 */
[----:B------:R-:W-:Y:S01]  /*18f0*/  FADD.FTZ R139, R152, R51 ;  /* 0x00000033988b7221 */ /* 0x000fe20000010000 */
[----:B------:R-:W-:-:S03]  /*1900*/  ISETP.NE.AND P1, PT, R0, RZ, PT ;  /* 0x000000ff0000720c */ /* 0x000fc60003f25270 */
[----:B------:R-:W-:Y:S01]  /*1910*/  FADD.FTZ R139, R139, R50 ;  /* 0x000000328b8b7221 */ /* 0x000fe20000010000 */
[----:B------:R-:W-:Y:S07]  /*1920*/  BRA.DIV ~URZ, `(.L_x_493) ;  /* 0x00000e427f007947 */ /* 0x000fee000b800000 */
[----:B0-----:R0:W1:Y:S02]  /*1930*/  SHFL.BFLY PT, R44, R139, 0x1, 0x1f ;  /* 0x0c201f008b2c7f89 */ /* 0x00106400000e0000 */
.L_x_497:
        /* <DEDUP_REMOVED lines=84> */
.L_x_498:
[----:B------:R-:W-:Y:S01]  /*1e80*/  FMUL.FTZ R44, R49, R49 ;  /* 0x00000031312c7220 */ /* 0x000fe20000410000 */
[----:B------:R-:W-:Y:S01]  /*1e90*/  ISETP.NE.AND P0, PT, RZ, UR6, PT ;  /* 0x00000006ff007c0c */ /* 0x000fe2000bf05270 */
[----:B01----:R-:W-:Y:S01]  /*1ea0*/  FADD.FTZ R48, R149, R48 ;  /* 0x0000003095307221 */ /* 0x003fe20000010000 */
[----:B------:R-:W-:Y:S02]  /*1eb0*/  MOV R151, c[0x0][0x1e0] ;  /* 0x0000780000977a02 */ /* 0x000fe40000000f00 */
[----:B------:R-:W-:Y:S02]  /*1ec0*/  MOV R139, 0x4 ;  /* 0x00000004008b7802 */ /* 0x000fe40000000f00 */
[----:B------:R-:W-:Y:S01]  /*1ed0*/  FSEL R45, R44, RZ, P0 ;  /* 0x000000ff2c2d7208 */ /* 0x000fe20000000000 */
[----:B------:R-:W-:Y:S01]  /*1ee0*/  FFMA.FTZ R44, R48, R151, c[0x0][0x228] ;  /* 0x00008a00302c7623 */ /* 0x000fe20000010097 */
[----:B------:R-:W-:Y:S01]  /*1ef0*/  FSEL R48, R49, RZ, !P0 ;  /* 0x000000ff31307208 */ /* 0x000fe20004000000 */
[----:B------:R-:W-:Y:S01]  /*1f00*/  @!P1 IMAD.WIDE R46, R110, R139, c[0x0][0x1a0] ;  /* 0x000068006e2e9625 */ /* 0x000fe200078e028b */
[----:B------:R-:W-:-:S03]  /*1f10*/  IADD3 R118, P0, R118, c[0x0][0x208], RZ ;  /* 0x0000820076767a10 */ /* 0x000fc60007f1e0ff */
[----:B------:R-:W-:Y:S01]  /*1f20*/  FADD.FTZ R149, R44, R45 ;  /* 0x0000002d2c957221 */ /* 0x000fe20000010000 */
[----:B------:R0:W-:Y:S01]  /*1f30*/  @!P1 STG.E [R46.64], R49 ;  /* 0x000000312e009986 */ /* 0x0001e2000c101904 */
[C---:B------:R-:W-:Y:S02]  /*1f40*/  FADD.FTZ R121, -R48.reuse, R121 ;  /* 0x0000007930797221 */ /* 0x040fe40000010100 */
[C---:B------:R-:W-:Y:S02]  /*1f50*/  FADD.FTZ R120, -R48.reuse, R120 ;  /* 0x0000007830787221 */ /* 0x040fe40000010100 */
[C---:B------:R-:W-:Y:S02]  /*1f60*/  FADD.FTZ R126, -R48.reuse, R126 ;  /* 0x0000007e307e7221 */ /* 0x040fe40000010100 */
[C---:B------:R-:W-:Y:S02]  /*1f70*/  FADD.FTZ R125, -R48.reuse, R125 ;  /* 0x0000007d307d7221 */ /* 0x040fe40000010100 */
[----:B------:R-:W-:-:S02]  /*1f80*/  FADD.FTZ R124, -R48, R124 ;  /* 0x0000007c307c7221 */ /* 0x000fc40000010100 */
[C---:B------:R-:W-:Y:S01]  /*1f90*/  FADD.FTZ R119, -R48.reuse, R119 ;  /* 0x0000007730777221 */ /* 0x040fe20000010100 */
[----:B0-----:R-:W0:Y:S01]  /*1fa0*/  MUFU.RSQ R49, R149 ;  /* 0x0000009500317308 */ /* 0x001e220000001400 */
[C---:B------:R-:W-:Y:S02]  /*1fb0*/  FADD.FTZ R123, -R48.reuse, R123 ;  /* 0x0000007b307b7221 */ /* 0x040fe40000010100 */
[----:B------:R-:W-:Y:S02]  /*1fc0*/  FADD.FTZ R122, -R48, R122 ;  /* 0x0000007a307a7221 */ /* 0x000fe40000010100 */
[----:B------:R-:W-:-:S04]  /*1fd0*/  @!P1 IMAD.WIDE R44, R110, R139, c[0x0][0x1a8] ;  /* 0x00006a006e2c9625 */ /* 0x000fc800078e028b */
[C---:B------:R-:W-:Y:S02]  /*1fe0*/  FADD.FTZ R156, -R48.reuse, R140 ;  /* 0x0000008c309c7221 */ /* 0x040fe40000010100 */
[C---:B------:R-:W-:Y:S02]  /*1ff0*/  FADD.FTZ R164, -R48.reuse, R54 ;  /* 0x0000003630a47221 */ /* 0x040fe40000010100 */
[C---:B------:R-:W-:Y:S02]  /*2000*/  FADD.FTZ R160, -R48.reuse, R53 ;  /* 0x0000003530a07221 */ /* 0x040fe40000010100 */
[----:B------:R-:W-:Y:S01]  /*2010*/  FADD.FTZ R128, -R48, R128 ;  /* 0x0000008030807221 */ /* 0x000fe20000010100 */
[----:B0-----:R0:W-:Y:S01]  /*2020*/  @!P1 STG.E [R44.64], R49 ;  /* 0x000000312c009986 */ /* 0x0011e2000c101904 */
[C---:B------:R-:W-:Y:S01]  /*2030*/  FMUL.FTZ R121, R49.reuse, R121 ;  /* 0x0000007931797220 */ /* 0x040fe20000410000 */
[----:B------:R-:W-:Y:S01]  /*2040*/  IADD3 R136, P1, R136, c[0x0][0x208], RZ ;  /* 0x0000820088887a10 */ /* 0x000fe20007f3e0ff */
[----:B------:R-:W-:-:S02]  /*2050*/  FMUL.FTZ R120, R49, R120 ;  /* 0x0000007831787220 */ /* 0x000fc40000410000 */
[C---:B------:R-:W-:Y:S02]  /*2060*/  FMUL.FTZ R126, R49.reuse, R126 ;  /* 0x0000007e317e7220 */ /* 0x040fe40000410000 */
[C---:B------:R-:W-:Y:S02]  /*2070*/  FMUL.FTZ R125, R49.reuse, R125 ;  /* 0x0000007d317d7220 */ /* 0x040fe40000410000 */
[C---:B------:R-:W-:Y:S02]  /*2080*/  FMUL.FTZ R124, R49.reuse, R124 ;  /* 0x0000007c317c7220 */ /* 0x040fe40000410000 */
[C---:B------:R-:W-:Y:S02]  /*2090*/  FMUL.FTZ R119, R49.reuse, R119 ;  /* 0x0000007731777220 */ /* 0x040fe40000410000 */
[C---:B------:R-:W-:Y:S02]  /*20a0*/  FMUL.FTZ R123, R49.reuse, R123 ;  /* 0x0000007b317b7220 */ /* 0x040fe40000410000 */
[----:B------:R-:W-:-:S02]  /*20b0*/  FMUL.FTZ R122, R49, R122 ;  /* 0x0000007a317a7220 */ /* 0x000fc40000410000 */
[----:B------:R-:W-:Y:S02]  /*20c0*/  FFMA.FTZ R47, R99, R121, R8 ;  /* 0x00000079632f7223 */ /* 0x000fe40000010008 */
[----:B------:R-:W-:Y:S02]  /*20d0*/  FFMA.FTZ R120, R102, R120, R9 ;  /* 0x0000007866787223 */ /* 0x000fe40000010009 */
[C---:B------:R-:W-:Y:S02]  /*20e0*/  FADD.FTZ R129, -R48.reuse, R129 ;  /* 0x0000008130817221 */ /* 0x040fe40000010100 */
[----:B------:R-:W-:Y:S01]  /*20f0*/  FADD.FTZ R130, -R48, R130 ;  /* 0x0000008230827221 */ /* 0x000fe20000010100 */
[----:B------:R-:W-:Y:S01]  /*2100*/  F2FP.BF16.PACK_AB R47, R120, R47 ;  /* 0x0000002f782f723e */ /* 0x000fe200000010ff */
        /* <DEDUP_REMOVED lines=12> */
[C---:B------:R-:W-:Y:S01]  /*21d0*/  FADD.FTZ R162, -R48.reuse, R137 ;  /* 0x0000008930a27221 */ /* 0x040fe20000010100 */
[----:B------:R-:W-:Y:S01]  /*21e0*/  IADD3.X R137, R127, c[0x0][0x20c], RZ, P1, !PT ;  /* 0x000083007f897a10 */ /* 0x000fe20000ffe4ff */
[----:B------:R-:W-:-:S02]  /*21f0*/  FADD.FTZ R150, -R48, R150 ;  /* 0x0000009630967221 */ /* 0x000fc40000010100 */
[C---:B------:R-:W-:Y:S02]  /*2200*/  FADD.FTZ R54, -R48.reuse, R55 ;  /* 0x0000003730367221 */ /* 0x040fe40000010100 */
[C---:B------:R-:W-:Y:S02]  /*2210*/  FADD.FTZ R148, -R48.reuse, R148 ;  /* 0x0000009430947221 */ /* 0x040fe40000010100 */
[----:B------:R-:W-:Y:S02]  /*2220*/  FADD.FTZ R51, -R48, R51 ;  /* 0x0000003330337221 */ /* 0x000fe40000010100 */
[----:B------:R-:W-:Y:S02]  /*2230*/  FFMA.FTZ R126, R93, R126, R2 ;  /* 0x0000007e5d7e7223 */ /* 0x000fe40000010002 */
[----:B------:R-:W-:Y:S02]  /*2240*/  FFMA.FTZ R124, R95, R124, R4 ;  /* 0x0000007c5f7c7223 */ /* 0x000fe40000010004 */
[----:B------:R-:W-:-:S02]  /*2250*/  FFMA.FTZ R46, R97, R123, R6 ;  /* 0x0000007b612e7223 */ /* 0x000fc40000010006 */
[----:B------:R-:W-:Y:S02]  /*2260*/  FFMA.FTZ R53, R100, R122, R7 ;  /* 0x0000007a64357223 */ /* 0x000fe40000010007 */
[----:B0-----:R-:W-:Y:S01]  /*2270*/  FFMA.FTZ R45, R98, R119, R5 ;  /* 0x00000077622d7223 */ /* 0x001fe20000010005 */
[----:B------:R-:W-:Y:S01]  /*2280*/  IADD3.X R119, R117, c[0x0][0x20c], RZ, P0, !PT ;  /* 0x0000830075777a10 */ /* 0x000fe200007fe4ff */
[----:B------:R-:W-:Y:S01]  /*2290*/  FFMA.FTZ R125, R96, R125, R3 ;  /* 0x0000007d607d7223 */ /* 0x000fe20000010003 */
[----:B------:R-:W-:Y:S01]  /*22a0*/  F2FP.BF16.PACK_AB R46, R53, R46 ;  /* 0x0000002e352e723e */ /* 0x000fe200000010ff */
[----:B------:R-:W-:Y:S01]  /*22b0*/  FADD.FTZ R48, -R48, R50 ;  /* 0x0000003230307221 */ /* 0x000fe20000010100 */
[----:B------:R-:W-:Y:S01]  /*22c0*/  F2FP.BF16.PACK_AB R45, R45, R124 ;  /* 0x0000007c2d2d723e */ /* 0x000fe200000010ff */
[----:B------:R-:W-:Y:S01]  /*22d0*/  FMUL.FTZ R146, R49, R146 ;  /* 0x0000009231927220 */ /* 0x000fe20000410000 */
[----:B------:R-:W-:Y:S01]  /*22e0*/  F2FP.BF16.PACK_AB R44, R125, R126 ;  /* 0x0000007e7d2c723e */ /* 0x000fe200000010ff */
[----:B------:R-:W-:-:S02]  /*22f0*/  FMUL.FTZ R152, R49, R152 ;  /* 0x0000009831987220 */ /* 0x000fc40000410000 */
[C---:B------:R-:W-:Y:S02]  /*2300*/  FMUL.FTZ R120, R49.reuse, R51 ;  /* 0x0000003331787220 */ /* 0x040fe40000410000 */
[C---:B------:R-:W-:Y:S01]  /*2310*/  FMUL.FTZ R121, R49.reuse, R48 ;  /* 0x0000003031797220 */ /* 0x040fe20000410000 */
[----:B------:R0:W-:Y:S01]  /*2320*/  STG.E.128 [R118.64], R44 ;  /* 0x0000002c76007986 */ /* 0x0001e2000c101d04 */
        /* <DEDUP_REMOVED lines=8> */
[----:B------:R-:W-:Y:S01]  /*23b0*/  FMUL.FTZ R133, R49, R133 ;  /* 0x0000008531857220 */ /* 0x000fe20000410000 */
[----:B0-----:R-:W-:Y:S01]  /*23c0*/  IADD3 R118, P0, R67, c[0x0][0x208], RZ ;  /* 0x0000820043767a10 */ /* 0x001fe20007f1e0ff */
[----:B------:R-:W-:-:S02]  /*23d0*/  FMUL.FTZ R134, R49, R134 ;  /* 0x0000008631867220 */ /* 0x000fc40000410000 */
[----:B------:R-:W-:Y:S02]  /*23e0*/  FFMA.FTZ R48, R59, R146, R18 ;  /* 0x000000923b307223 */ /* 0x000fe40000010012 */
[----:B------:R-:W-:Y:S02]  /*23f0*/  FFMA.FTZ R55, R60, R152, R19 ;  /* 0x000000983c377223 */ /* 0x000fe40000010013 */
[C---:B------:R-:W-:Y:S02]  /*2400*/  FMUL.FTZ R142, R49.reuse, R142 ;  /* 0x0000008e318e7220 */ /* 0x040fe40000410000 */
[----:B------:R-:W-:Y:S01]  /*2410*/  FMUL.FTZ R154, R49, R154 ;  /* 0x0000009a319a7220 */ /* 0x000fe20000410000 */
[----:B------:R-:W-:Y:S01]  /*2420*/  F2FP.BF16.PACK_AB R48, R55, R48 ;  /* 0x000000303730723e */ /* 0x000fe200000010ff */
[C---:B------:R-:W-:Y:S02]  /*2430*/  FMUL.FTZ R156, R49.reuse, R156 ;  /* 0x0000009c319c7220 */ /* 0x040fe40000410000 */
[----:B------:R-:W-:-:S02]  /*2440*/  FMUL.FTZ R140, R49, R140 ;  /* 0x0000008c318c7220 */ /* 0x000fc40000410000 */
[C---:B------:R-:W-:Y:S02]  /*2450*/  FMUL.FTZ R158, R49.reuse, R158 ;  /* 0x0000009e319e7220 */ /* 0x040fe40000410000 */
[C---:B------:R-:W-:Y:S02]  /*2460*/  FMUL.FTZ R144, R49.reuse, R144 ;  /* 0x0000009031907220 */ /* 0x040fe40000410000 */
[----:B------:R-:W-:Y:S02]  /*2470*/  FFMA.FTZ R120, R66, R120, R31 ;  /* 0x0000007842787223 */ /* 0x000fe4000001001f */
[----:B------:R-:W-:Y:S02]  /*2480*/  FFMA.FTZ R121, R116, R121, R35 ;  /* 0x0000007974797223 */ /* 0x000fe40000010023 */
[C---:B------:R-:W-:Y:S02]  /*2490*/  FMUL.FTZ R164, R49.reuse, R164 ;  /* 0x000000a431a47220 */ /* 0x040fe40000410000 */
[----:B------:R-:W-:Y:S01]  /*24a0*/  FMUL.FTZ R162, R49, R162 ;  /* 0x000000a231a27220 */ /* 0x000fe20000410000 */
[----:B------:R-:W-:Y:S01]  /*24b0*/  F2FP.BF16.PACK_AB R55, R121, R120 ;  /* 0x000000787937723e */ /* 0x000fe200000010ff */
[C---:B------:R-:W-:Y:S01]  /*24c0*/  FMUL.FTZ R150, R49.reuse, R150 ;  /* 0x0000009631967220 */ /* 0x040fe20000410000 */
[----:B------:R-:W-:Y:S01]  /*24d0*/  IADD3 R120, P2, R52, c[0x0][0x208], RZ ;  /* 0x0000820034787a10 */ /* 0x000fe20007f5e0ff */
[----:B------:R-:W-:-:S02]  /*24e0*/  FMUL.FTZ R53, R49, R54 ;  /* 0x0000003631357220 */ /* 0x000fc40000410000 */
[----:B------:R-:W-:Y:S01]  /*24f0*/  FFMA.FTZ R54, R65, R160, R30 ;  /* 0x000000a041367223 */ /* 0x000fe2000001001e */
[----:B------:R-:W-:Y:S01]  /*2500*/  IADD3.X R121, R138, c[0x0][0x20c], RZ, P2, !PT ;  /* 0x000083008a797a10 */ /* 0x000fe200017fe4ff */
[----:B------:R-:W-:Y:S02]  /*2510*/  FFMA.FTZ R119, R113, R148, R34 ;  /* 0x0000009471777223 */ /* 0x000fe40000010022 */
[----:B------:R-:W-:Y:S02]  /*2520*/  FFMA.FTZ R128, R101, R128, R10 ;  /* 0x0000008065807223 */ /* 0x000fe4000001000a */
[----:B------:R-:W-:Y:S01]  /*2530*/  FFMA.FTZ R129, R56, R129, R11 ;  /* 0x0000008138817223 */ /* 0x000fe2000001000b */
[----:B------:R-:W-:Y:S01]  /*2540*/  F2FP.BF16.PACK_AB R54, R119, R54 ;  /* 0x000000367736723e */ /* 0x000fe200000010ff */
[----:B------:R-:W-:Y:S01]  /*2550*/  FFMA.FTZ R130, R103, R130, R12 ;  /* 0x0000008267827223 */ /* 0x000fe2000001000c */
[----:B------:R-:W-:Y:S01]  /*2560*/  IADD3.X R119, R115, c[0x0][0x20c], RZ, P0, !PT ;  /* 0x0000830073777a10 */ /* 0x000fe200007fe4ff */
[----:B------:R-:W-:Y:S01]  /*2570*/  FFMA.FTZ R131, R57, R131, R14 ;  /* 0x0000008339837223 */ /* 0x000fe2000001000e */
[----:B------:R-:W-:Y:S01]  /*2580*/  F2FP.BF16.PACK_AB R44, R129, R128 ;  /* 0x00000080812c723e */ /* 0x000fe200000010ff */
[----:B------:R-:W-:-:S02]  /*2590*/  FFMA.FTZ R133, R105, R133, R16 ;  /* 0x0000008569857223 */ /* 0x000fc40000010010 */
[----:B------:R-:W-:Y:S02]  /*25a0*/  FFMA.FTZ R134, R106, R134, R17 ;  /* 0x000000866a867223 */ /* 0x000fe40000010011 */
[----:B------:R-:W-:Y:S02]  /*25b0*/  FFMA.FTZ R132, R58, R132, R15 ;  /* 0x000000843a847223 */ /* 0x000fe4000001000f */
[----:B------:R-:W-:Y:S01]  /*25c0*/  FFMA.FTZ R135, R104, R135, R13 ;  /* 0x0000008768877223 */ /* 0x000fe2000001000d */
[----:B------:R-:W-:Y:S01]  /*25d0*/  F2FP.BF16.PACK_AB R47, R134, R133 ;  /* 0x00000085862f723e */ /* 0x000fe200000010ff */
[----:B------:R-:W-:Y:S01]  /*25e0*/  FFMA.FTZ R51, R109, R158, R24 ;  /* 0x0000009e6d337223 */ /* 0x000fe20000010018 */
[----:B------:R-:W-:Y:S01]  /*25f0*/  F2FP.BF16.PACK_AB R46, R132, R131 ;  /* 0x00000083842e723e */ /* 0x000fe200000010ff */
[----:B------:R-:W-:Y:S01]  /*2600*/  FFMA.FTZ R144, R112, R144, R25 ;  /* 0x0000009070907223 */ /* 0x000fe20000010019 */
[----:B------:R-:W-:Y:S01]  /*2610*/  F2FP.BF16.PACK_AB R45, R135, R130 ;  /* 0x00000082872d723e */ /* 0x000fe200000010ff */
[----:B------:R-:W-:-:S02]  /*2620*/  FFMA.FTZ R49, R107, R142, R20 ;  /* 0x0000008e6b317223 */ /* 0x000fc40000010014 */
[----:B------:R-:W-:Y:S01]  /*2630*/  FFMA.FTZ R154, R108, R154, R21 ;  /* 0x0000009a6c9a7223 */ /* 0x000fe20000010015 */
[----:B------:R-:W-:Y:S01]  /*2640*/  F2FP.BF16.PACK_AB R51, R144, R51 ;  /* 0x000000339033723e */ /* 0x000fe200000010ff */
[----:B------:R-:W-:Y:S01]  /*2650*/  FFMA.FTZ R50, R61, R156, R22 ;  /* 0x0000009c3d327223 */ /* 0x000fe20000010016 */
[----:B------:R0:W-:Y:S01]  /*2660*/  STG.E.128 [R118.64], R44 ;  /* 0x0000002c76007986 */ /* 0x0001e2000c101d04 */
[----:B------:R-:W-:Y:S01]  /*2670*/  FFMA.FTZ R117, R62, R140, R23 ;  /* 0x0000008c3e757223 */ /* 0x000fe20000010017 */
[----:B------:R-:W-:Y:S01]  /*2680*/  F2FP.BF16.PACK_AB R49, R154, R49 ;  /* 0x000000319a31723e */ /* 0x000fe200000010ff */
[----:B------:R-:W-:Y:S02]  /*2690*/  FFMA.FTZ R150, R111, R150, R28 ;  /* 0x000000966f967223 */ /* 0x000fe4000001001c */
[----:B------:R-:W-:Y:S01]  /*26a0*/  FFMA.FTZ R53, R114, R53, R29 ;  /* 0x0000003572357223 */ /* 0x000fe2000001001d */
[----:B------:R-:W-:Y:S01]  /*26b0*/  F2FP.BF16.PACK_AB R50, R117, R50 ;  /* 0x000000327532723e */ /* 0x000fe200000010ff */
[----:B------:R-:W-:-:S02]  /*26c0*/  FFMA.FTZ R164, R63, R164, R26 ;  /* 0x000000a43fa47223 */ /* 0x000fc4000001001a */
[----:B------:R-:W-:Y:S01]  /*26d0*/  FFMA.FTZ R67, R64, R162, R27 ;  /* 0x000000a240437223 */ /* 0x000fe2000001001b */
[----:B------:R-:W-:Y:S01]  /*26e0*/  F2FP.BF16.PACK_AB R53, R53, R150 ;  /* 0x000000963535723e */ /* 0x000fe200000010ff */
[----:B------:R0:W-:Y:S01]  /*26f0*/  STG.E.128 [R136.64], R48 ;  /* 0x0000003088007986 */ /* 0x0001e2000c101d04 */
[----:B------:R-:W-:Y:S02]  /*2700*/  IMAD R110, R139, c[0x0][0x160], R110 ;  /* 0x000058008b6e7a24 */ /* 0x000fe400078e026e */
[----:B------:R-:W-:-:S03]  /*2710*/  F2FP.BF16.PACK_AB R52, R67, R164 ;  /* 0x000000a44334723e */ /* 0x000fc600000010ff */
[----:B------:R-:W-:Y:S02]  /*2720*/  ISETP.GE.AND P0, PT, R110, c[0x0][0x164], PT ;  /* 0x000059006e007a0c */ /* 0x000fe40003f06270 */
[----:B------:R0:W-:Y:S11]  /*2730*/  STG.E.128 [R120.64], R52 ;  /* 0x0000003478007986 */ /* 0x0001f6000c101d04 */
[----:B0-----:R-:W-:Y:S01]  /*2740*/  @P0 CALL.REL.NOINC `(.L_x_495) ;  /* 0x0000001000000944 */ /* 0x001fe20003c00000 */
[----:B------:R-:W-:Y:S05]  /*2750*/  BRA `(.L_x_496) ;  /* 0xffffe12000007947 */ /* 0x000fea000383ffff */
.L_x_495:
[----:B------:R-:W-:Y:S05]  /*2760*/  EXIT ;  /* 0x000000000000794d */ /* 0x000fea0003800000 */
.L_x_493:
[----:B0-----:R-:W-:Y:S02]  /*2770*/  MOV R48, R139 ;  /* 0x0000008b00307202 */ /* 0x001fe40000000f00 */
[----:B------:R-:W-:-:S02]  /*2780*/  MOV R149, 0x1 ;  /* 0x0000000100957802 */ /* 0x000fc40000000f00 */
[----:B------:R-:W-:Y:S02]  /*2790*/  MOV R46, 0x1f ;  /* 0x0000001f002e7802 */ /* 0x000fe40000000f00 */
[----:B------:R-:W-:Y:S02]  /*27a0*/  MOV R47, 0xffffffff ;  /* 0xffffffff002f7802 */ /* 0x000fe40000000f00 */
[----:B------:R-:W-:Y:S02]  /*27b0*/  MOV R44, 0x27d0 ;  /* 0x000027d0002c7802 */ /* 0x000fe40000000f00 */
[----:B------:R-:W-:Y:S05]  /*27c0*/  CALL.REL.NOINC `($__internal_5_$__cuda_sm70_shflsync_bfly_p) ;  /* 0x000007a000007944 */ /* 0x000fea0003c00000 */
[----:B-1----:R-:W-:Y:S01]  /*27d0*/  MOV R44, R149 ;  /* 0x00000095002c7202 */ /* 0x002fe20000000f00 */
[----:B0-----:R-:W-:Y:S05]  /*27e0*/  BRA `(.L_x_497) ;  /* 0xfffff15000007947 */ /* 0x001fea000383ffff */
.L_x_494:
[----:B------:R-:W-:Y:S01]  /*27f0*/  HFMA2.MMA R149, -RZ, RZ, 0, 1.1920928955078125e-07 ;  /* 0x00000002ff957435 */ /* 0x000fe200000001ff */
[----:B------:R-:W-:Y:S02]  /*2800*/  MOV R48, R139 ;  /* 0x0000008b00307202 */ /* 0x000fe40000000f00 */
[----:B------:R-:W-:Y:S02]  /*2810*/  MOV R46, 0x1f ;  /* 0x0000001f002e7802 */ /* 0x000fe40000000f00 */
[----:B------:R-:W-:-:S02]  /*2820*/  MOV R47, 0xffffffff ;  /* 0xffffffff002f7802 */ /* 0x000fc40000000f00 */
[----:B------:R-:W-:Y:S02]  /*2830*/  MOV R44, 0x2850 ;  /* 0x00002850002c7802 */ /* 0x000fe40000000f00 */
[----:B------:R-:W-:Y:S05]  /*2840*/  CALL.REL.NOINC `($__internal_5_$__cuda_sm70_shflsync_bfly_p) ;  /* 0x0000072000007944 */ /* 0x000fea0003c00000 */
[----:B01----:R-:W-:Y:S01]  /*2850*/  FADD.FTZ R48, R139, R149 ;  /* 0x000000958b307221 */ /* 0x003fe20000010000 */
[----:B------:R-:W-:Y:S01]  /*2860*/  HFMA2.MMA R149, -RZ, RZ, 0, 2.384185791015625e-07 ;  /* 0x00000004ff957435 */ /* 0x000fe200000001ff */
[----:B------:R-:W-:Y:S02]  /*2870*/  MOV R46, 0x1f ;  /* 0x0000001f002e7802 */ /* 0x000fe40000000f00 */
[----:B------:R-:W-:Y:S02]  /*2880*/  MOV R47, 0xffffffff ;  /* 0xffffffff002f7802 */ /* 0x000fe40000000f00 */
[----:B------:R-:W-:Y:S02]  /*2890*/  MOV R44, 0x28b0 ;  /* 0x000028b0002c7802 */ /* 0x000fe40000000f00 */
[----:B------:R-:W-:Y:S05]  /*28a0*/  CALL.REL.NOINC `($__internal_5_$__cuda_sm70_shflsync_bfly_p) ;  /* 0x000006c000007944 */ /* 0x000fea0003c00000 */
[----:B01----:R-:W-:Y:S01]  /*28b0*/  FADD.FTZ R48, R48, R149 ;  /* 0x0000009530307221 */ /* 0x003fe20000010000 */
[----:B------:R-:W-:Y:S01]  /*28c0*/  HFMA2.MMA R149, -RZ, RZ, 0, 4.76837158203125e-07 ;  /* 0x00000008ff957435 */ /* 0x000fe200000001ff */
[----:B------:R-:W-:Y:S02]  /*28d0*/  MOV R46, 0x1f ;  /* 0x0000001f002e7802 */ /* 0x000fe40000000f00 */
[----:B------:R-:W-:-:S02]  /*28e0*/  MOV R47, 0xffffffff ;  /* 0xffffffff002f7802 */ /* 0x000fc40000000f00 */
[----:B------:R-:W-:Y:S02]  /*28f0*/  MOV R44, 0x2910 ;  /* 0x00002910002c7802 */ /* 0x000fe40000000f00 */
[----:B------:R-:W-:Y:S05]  /*2900*/  CALL.REL.NOINC `($__internal_5_$__cuda_sm70_shflsync_bfly_p) ;  /* 0x0000066000007944 */ /* 0x000fea0003c00000 */
[----:B01----:R-:W-:Y:S01]  /*2910*/  FADD.FTZ R48, R48, R149 ;  /* 0x0000009530307221 */ /* 0x003fe20000010000 */
[----:B------:R-:W-:Y:S01]  /*2920*/  HFMA2.MMA R149, -RZ, RZ, 0, 9.5367431640625e-07 ;  /* 0x00000010ff957435 */ /* 0x000fe200000001ff */
[----:B------:R-:W-:Y:S02]  /*2930*/  MOV R46, 0x1f ;  /* 0x0000001f002e7802 */ /* 0x000fe40000000f00 */
[----:B------:R-:W-:Y:S02]  /*2940*/  MOV R47, 0xffffffff ;  /* 0xffffffff002f7802 */ /* 0x000fe40000000f00 */
[----:B------:R-:W-:Y:S02]  /*2950*/  MOV R44, 0x2970 ;  /* 0x00002970002c7802 */ /* 0x000fe40000000f00 */
[----:B------:R-:W-:Y:S05]  /*2960*/  CALL.REL.NOINC `($__internal_5_$__cuda_sm70_shflsync_bfly_p) ;  /* 0x0000060000007944 */ /* 0x000fea0003c00000 */
[----:B-1----:R-:W-:Y:S01]  /*2970*/  FADD.FTZ R49, R48, R149 ;  /* 0x0000009530317221 */ /* 0x002fe20000010000 */
[----:B------:R-:W-:Y:S01]  /*2980*/  HFMA2.MMA R149, -RZ, RZ, 0, 5.9604644775390625e-08 ;  /* 0x00000001ff957435 */ /* 0x000fe200000001ff */
[----:B0-----:R-:W-:Y:S02]  /*2990*/  MOV R46, 0x1f ;  /* 0x0000001f002e7802 */ /* 0x001fe40000000f00 */
[----:B------:R-:W-:-:S04]  /*29a0*/  FMUL.FTZ R49, R49, c[0x0][0x1e0] ;  /* 0x0000780031317a20 */ /* 0x000fc80000410000 */
        /* <DEDUP_REMOVED lines=66> */
[----:B------:R-:W-:Y:S05]  /*2dd0*/  CALL.REL.NOINC `($__internal_5_$__cuda_sm70_shflsync_bfly_p) ;  /* 0x0000019000007944 */ /* 0x000fea0003c00000 */
[----:B01----:R-:W-:Y:S01]  /*2de0*/  FADD.FTZ R48, R48, R149 ;  /* 0x0000009530307221 */ /* 0x003fe20000010000 */
[----:B------:R-:W-:Y:S01]  /*2df0*/  HFMA2.MMA R149, -RZ, RZ, 0, 1.1920928955078125e-07 ;  /* 0x00000002ff957435 */ /* 0x000fe200000001ff */
[----:B------:R-:W-:Y:S02]  /*2e00*/  MOV R46, 0x1f ;  /* 0x0000001f002e7802 */ /* 0x000fe40000000f00 */
[----:B------:R-:W-:Y:S02]  /*2e10*/  MOV R47, 0xffffffff ;  /* 0xffffffff002f7802 */ /* 0x000fe40000000f00 */
[----:B------:R-:W-:Y:S02]  /*2e20*/  MOV R44, 0x2e40 ;  /* 0x00002e40002c7802 */ /* 0x000fe40000000f00 */
[----:B------:R-:W-:Y:S05]  /*2e30*/  CALL.REL.NOINC `($__internal_5_$__cuda_sm70_shflsync_bfly_p) ;  /* 0x0000013000007944 */ /* 0x000fea0003c00000 */
[----:B01----:R-:W-:Y:S01]  /*2e40*/  FADD.FTZ R48, R48, R149 ;  /* 0x0000009530307221 */ /* 0x003fe20000010000 */
[----:B------:R-:W-:Y:S01]  /*2e50*/  HFMA2.MMA R149, -RZ, RZ, 0, 2.384185791015625e-07 ;  /* 0x00000004ff957435 */ /* 0x000fe200000001ff */
[----:B------:R-:W-:Y:S02]  /*2e60*/  MOV R46, 0x1f ;  /* 0x0000001f002e7802 */ /* 0x000fe40000000f00 */
[----:B------:R-:W-:-:S02]  /*2e70*/  MOV R47, 0xffffffff ;  /* 0xffffffff002f7802 */ /* 0x000fc40000000f00 */
[----:B------:R-:W-:Y:S02]  /*2e80*/  MOV R44, 0x2ea0 ;  /* 0x00002ea0002c7802 */ /* 0x000fe40000000f00 */
[----:B------:R-:W-:Y:S05]  /*2e90*/  CALL.REL.NOINC `($__internal_5_$__cuda_sm70_shflsync_bfly_p) ;  /* 0x000000d000007944 */ /* 0x000fea0003c00000 */
[----:B01----:R-:W-:Y:S01]  /*2ea0*/  FADD.FTZ R48, R48, R149 ;  /* 0x0000009530307221 */ /* 0x003fe20000010000 */
[----:B------:R-:W-:Y:S01]  /*2eb0*/  HFMA2.MMA R149, -RZ, RZ, 0, 4.76837158203125e-07 ;  /* 0x00000008ff957435 */ /* 0x000fe200000001ff */
[----:B------:R-:W-:Y:S02]  /*2ec0*/  MOV R46, 0x1f ;  /* 0x0000001f002e7802 */ /* 0x000fe40000000f00 */
[----:B------:R-:W-:Y:S02]  /*2ed0*/  MOV R47, 0xffffffff ;  /* 0xffffffff002f7802 */ /* 0x000fe40000000f00 */
[----:B------:R-:W-:Y:S02]  /*2ee0*/  MOV R44, 0x2f00 ;  /* 0x00002f00002c7802 */ /* 0x000fe40000000f00 */
[----:B------:R-:W-:Y:S05]  /*2ef0*/  CALL.REL.NOINC `($__internal_5_$__cuda_sm70_shflsync_bfly_p) ;  /* 0x0000007000007944 */ /* 0x000fea0003c00000 */
[----:B01----:R-:W-:Y:S01]  /*2f00*/  FADD.FTZ R48, R48, R149 ;  /* 0x0000009530307221 */ /* 0x003fe20000010000 */
[----:B------:R-:W-:Y:S01]  /*2f10*/  HFMA2.MMA R149, -RZ, RZ, 0, 9.5367431640625e-07 ;  /* 0x00000010ff957435 */ /* 0x000fe200000001ff */
[----:B------:R-:W-:Y:S02]  /*2f20*/  MOV R46, 0x1f ;  /* 0x0000001f002e7802 */ /* 0x000fe40000000f00 */
[----:B------:R-:W-:-:S02]  /*2f30*/  MOV R47, 0xffffffff ;  /* 0xffffffff002f7802 */ /* 0x000fc40000000f00 */
[----:B------:R-:W-:Y:S02]  /*2f40*/  MOV R44, 0x2f60 ;  /* 0x00002f60002c7802 */ /* 0x000fe40000000f00 */
[----:B------:R-:W-:Y:S05]  /*2f50*/  CALL.REL.NOINC `($__internal_5_$__cuda_sm70_shflsync_bfly_p) ;  /* 0x0000001000007944 */ /* 0x000fea0003c00000 */
[----:B01----:R-:W-:Y:S05]  /*2f60*/  BRA `(.L_x_498) ;  /* 0xffffef1000007947 */ /* 0x003fea000383ffff */
        .weak           $__internal_5_$__cuda_sm70_shflsync_bfly_p
        .type           $__internal_5_$__cuda_sm70_shflsync_bfly_p,@function
        .size           $__internal_5_$__cuda_sm70_shflsync_bfly_p,(.L_x_29145 - $__internal_5_$__cuda_sm70_shflsync_bfly_p)
$__internal_5_$__cuda_sm70_shflsync_bfly_p:
[----:B------:R-:W-:Y:S01]  /*2f70*/  HFMA2.MMA R45, -RZ, RZ, 0, 0 ;  /* 0x00000000ff2d7435 */ /* 0x000fe200000001ff */
[----:B------:R-:W-:Y:S04]  /*2f80*/  WARPSYNC R47 ;  /* 0x0000002f00007348 */ /* 0x000fe80003800000 */
[----:B------:R0:W1:Y:S01]  /*2f90*/  SHFL.BFLY PT, R149, R48, R149, R46 ;  /* 0x0c00009530957389 */ /* 0x00006200000e002e */
[----:B------:R-:W-:Y:S05]  /*2fa0*/  RET.REL.NODEC R44 `(_ZN10layer_norm13ln_fwd_kernelINS_13Kernel_traitsI13__nv_bfloat16S2_S2_S2_fjLj1024ELj1ELj4ELj1ELj16ENS_18Kernel_traits_baseILj1024ES2_S2_S2_S2_fjLj128EEEEELb0ELb1ELb0ELb1EEEvNS_9FwdParamsE) ;  /* 0xffffd0502c007950 */ /* 0x000fea0003c3ffff */
.L_x_499:
        /* <DEDUP_REMOVED lines=13> */
.L_x_29145:


//--------------------- .text._ZN10layer_norm13ln_fwd_kernelINS_13Kernel_traitsI13__nv_bfloat16S2_S2_S2_fjLj1024ELj1ELj4ELj1ELj16ENS_18Kernel_traits_baseILj1024ES2_S2_S2_S2_fjLj128EEEEELb0ELb1ELb1ELb0EEEvNS_9FwdParamsE --------------------------
	.section	.text._ZN10layer_norm13ln_fwd_kernelINS_13Kernel_traitsI13__nv_bfloat16S2_S2_S2_fjLj1024ELj1ELj4ELj1ELj16ENS_18Kernel_traits_baseILj1024ES2_S2_S2_S2_fjLj128EEEEELb0ELb1ELb1ELb0EEEvNS_9FwdParamsE,"ax",@progbits
	.sectioninfo	@"SHI_REGISTERS=157"
	.align	128
        .global         _ZN10layer_norm13ln_fwd_kernelINS_13Kernel_traitsI13__nv_bfloat16S2_S2_S2_fjLj1024ELj1ELj4ELj1ELj16ENS_18Kernel_traits_baseILj1024ES2_S2_S2_S2_fjLj128EEEEELb0ELb1ELb1ELb0EEEvNS_9FwdParamsE
        .type           _ZN10layer_norm13ln_fwd_kernelINS_13Kernel_traitsI13__nv_bfloat16S2_S2_S2_fjLj1024ELj1ELj4ELj1ELj16ENS_18Kernel_traits_baseILj1024ES2_S2_S2_S2_fjLj128EEEEELb0ELb1ELb1ELb0EEEvNS_9FwdParamsE,@function
        .size           _ZN10layer_norm13ln_fwd_kernelINS_13Kernel_traitsI13__nv_bfloat16S2_S2_S2_fjLj1024ELj1ELj4ELj1ELj16ENS_18Kernel_traits_baseILj1024ES2_S2_S2_S2_fjLj128EEEEELb0ELb1ELb1ELb0EEEvNS_9FwdParamsE,(.L_x_29146 - _ZN10layer_norm13ln_fwd_kernelINS_13Kernel_traitsI13__nv_bfloat16S2_S2_S2_fjLj1024ELj1ELj4ELj1ELj16ENS_18Kernel_traits_baseILj1024ES2_S2_S2_S2_fjLj128EEEEELb0ELb1ELb1ELb0EEEvNS_9FwdParamsE)
        .other          _ZN10layer_norm13ln_fwd_kernelINS_13Kernel_traitsI13__nv_bfloat16S2_S2_S2_fjLj1024ELj1ELj4ELj1ELj16ENS_18Kernel_traits_baseILj1024ES2_S2_S2_S2_fjLj128EEEEELb0ELb1ELb1ELb0EEEvNS_9FwdParamsE,@"STO_CUDA_ENTRY STV_DEFAULT"
_ZN10layer_norm13ln_fwd_kernelINS_13Kernel_traitsI13__nv_bfloat16S2_S2_S2_fjLj1024ELj1ELj4ELj1ELj16ENS_18Kernel_traits_baseILj1024ES2_S2_S2_S2_fjLj128EEEEELb0ELb1ELb1ELb0EEEvNS_9FwdParamsE:
.text._ZN10layer_norm13ln_fwd_kernelINS_13Kernel_traitsI13__nv_bfloat16S2_S2_S2_fjLj1024ELj1ELj4ELj1ELj16ENS_18Kernel_traits_baseILj1024ES2_S2_S2_S2_fjLj128EEEEELb0ELb1ELb1ELb0EEEvNS_9FwdParamsE:
        /* <DEDUP_REMOVED lines=33> */
.L_x_501:
[----:B0-----:R-:W-:Y:S05]  /*0210*/  BSYNC B0 ;  /* 0x0000000000007941 */ /* 0x001fea0003800000 */
.L_x_500:
        /* <DEDUP_REMOVED lines=16> */
.L_x_503:
[----:B0-----:R-:W-:Y:S05]  /*0320*/  BSYNC B0 ;  /* 0x0000000000007941 */ /* 0x001fea0003800000 */
.L_x_502:
        /* <DEDUP_REMOVED lines=16> */
.L_x_505:
[----:B0-----:R-:W-:Y:S05]  /*0430*/  BSYNC B0 ;  /* 0x0000000000007941 */ /* 0x001fea0003800000 */
.L_x_504:
        /* <DEDUP_REMOVED lines=15> */
.L_x_507:
[----:B0-----:R-:W-:Y:S05]  /*0530*/  BSYNC B0 ;  /* 0x0000000000007941 */ /* 0x001fea0003800000 */
.L_x_506:
        /* <DEDUP_REMOVED lines=98> */
.L_x_623:
[----:B------:R-:W-:-:S04]  /*0b60*/  IMAD.MOV.U32 R45, RZ, RZ, 0x4 ;  /* 0x00000004ff2d7424 */ /* 0x000fc800078e00ff */
[----:B------:R-:W-:-:S05]  /*0b70*/  IMAD.WIDE R46, R104, R45, c[0x0][0x1d0] ;  /* 0x00007400682e7625 */ /* 0x000fca00078e022d */
[----:B------:R0:W2:Y:S01]  /*0b80*/  LDG.E R149, [R46.64] ;  /* 0x000000042e957981 */ /* 0x0000a2000c1e1900 */
[----:B------:R-:W-:-:S05]  /*0b90*/  IMAD.WIDE R44, R104, R45, c[0x0][0x1d8] ;  /* 0x00007600682c7625 */ /* 0x000fca00078e022d */
[----:B------:R1:W5:Y:S01]  /*0ba0*/  LDG.E R143, [R44.64] ;  /* 0x000000042c8f7981 */ /* 0x000362000c1e1900 */
[----:B------:R-:W-:Y:S01]  /*0bb0*/  IMAD R144, R104, c[0x0][0x168], RZ ;  /* 0x00005a0068907a24 */ /* 0x000fe200078e02ff */
[----:B------:R-:W-:Y:S01]  /*0bc0*/  HFMA2.MMA R150, -RZ, RZ, 0, 0 ;  /* 0x00000000ff967435 */ /* 0x000fe200000001ff */
[----:B------:R-:W-:Y:S01]  /*0bd0*/  BSSY B0, `(.L_x_508) ;  /* 0x0000080000007945 */ /* 0x000fe20003800000 */
[----:B------:R-:W0:Y:S02]  /*0be0*/  S2R R146, SR_TID.X ;  /* 0x0000000000927919 */ /* 0x000e240000002100 */
        /* <DEDUP_REMOVED lines=9> */
[----:B------:R-:W-:Y:S02]  /*0c80*/  @P1 LEA.HI.SX32 R150, R147, R46, 0x1d ;  /* 0x0000002e93961211 */ /* 0x000fe400078feaff */
[----:B------:R-:W-:Y:S01]  /*0c90*/  SHF.R.S32.HI R147, RZ, 0x1f, R104 ;  /* 0x0000001fff937819 */ /* 0x000fe20000011468 */
[----:B------:R-:W-:Y:S05]  /*0ca0*/  @!P6 BRA `(.L_x_509) ;  /* 0x000007200000e947 */ /* 0x000fea0003800000 */
[----:B-1----:R-:W-:Y:S02]  /*0cb0*/  ISETP.NE.U32.AND P0, PT, RZ, c[0x0][0x180], PT ;  /* 0x00006000ff007a0c */ /* 0x002fe40003f05070 */
        /* <DEDUP_REMOVED lines=10> */
[----:B0-----:R-:W-:Y:S01]  /*0d60*/  MOV R136, RZ ;  /* 0x000000ff00887202 */ /* 0x001fe20000000f00 */
[----:B------:R-:W-:Y:S05]  /*0d70*/  @!P0 BRA `(.L_x_512) ;  /* 0x0000007000008947 */ /* 0x000fea0003800000 */
[----:B-----5:R-:W-:Y:S01]  /*0d80*/  PRMT R136, RZ, 0x5410, R40 ;  /* 0x00005410ff887816 */ /* 0x020fe20000000028 */
[----:B------:R-:W-:Y:S05]  /*0d90*/  BRA `(.L_x_512) ;  /* 0x0000005000007947 */ /* 0x000fea0003800000 */
.L_x_511:
[----:B0----5:R-:W-:Y:S02]  /*0da0*/  PRMT R44, RZ, 0x5410, R36 ;  /* 0x00005410ff2c7816 */ /* 0x021fe40000000024 */
[----:B------:R-:W-:-:S03]  /*0db0*/  @P0 PRMT R45, RZ, 0x5410, R40 ;  /* 0x00005410ff2d0816 */ /* 0x000fc60000000028 */
[----:B------:R-:W-:-:S04]  /*0dc0*/  FMUL.FTZ R44, R44, c[0x0][0x1ec] ;  /* 0x00007b002c2c7a20 */ /* 0x000fc80000410000 */
[----:B------:R-:W-:-:S04]  /*0dd0*/  FMUL.FTZ R136, R25, R44 ;  /* 0x0000002c19887220 */ /* 0x000fc80000410000 */
[----:B------:R-:W-:Y:S02]  /*0de0*/  @P0 FADD.FTZ R136, R45, R136 ;  /* 0x000000882d880221 */ /* 0x000fe40000010000 */
.L_x_512:
[----:B------:R-:W-:Y:S05]  /*0df0*/  BSYNC B1 ;  /* 0x0000000000017941 */ /* 0x000fea0003800000 */
.L_x_510:
[----:B------:R-:W-:Y:S01]  /*0e00*/  BSSY B1, `(.L_x_513) ;  /* 0x000000b000017945 */ /* 0x000fe20003800000 */
[----:B------:R-:W-:Y:S05]  /*0e10*/  @P2 BRA `(.L_x_514) ;  /* 0x0000004000002947 */ /* 0x000fea0003800000 */
[----:B------:R-:W-:Y:S01]  /*0e20*/  HFMA2.MMA R135, -RZ, RZ, 0, 0 ;  /* 0x00000000ff877435 */ /* 0x000fe200000001ff */
[----:B------:R-:W-:Y:S05]  /*0e30*/  @!P0 BRA `(.L_x_515) ;  /* 0x0000007000008947 */ /* 0x000fea0003800000 */
[----:B-----5:R-:W-:Y:S01]  /*0e40*/  PRMT R135, RZ, 0x7610, R40 ;  /* 0x00007610ff877816 */ /* 0x020fe20000000028 */
[----:B------:R-:W-:Y:S05]  /*0e50*/  BRA `(.L_x_515) ;  /* 0x0000005000007947 */ /* 0x000fea0003800000 */
.L_x_514:
[----:B-----5:R-:W-:-:S05]  /*0e60*/  PRMT R44, RZ, 0x7610, R36 ;  /* 0x00007610ff2c7816 */ /* 0x020fca0000000024 */
[----:B------:R-:W-:Y:S01]  /*0e70*/  FMUL.FTZ R135, R44, c[0x0][0x1ec] ;  /* 0x00007b002c877a20 */ /* 0x000fe20000410000 */
[----:B------:R-:W-:-:S03]  /*0e80*/  @P0 PRMT R44, RZ, 0x7610, R40 ;  /* 0x00007610ff2c0816 */ /* 0x000fc60000000028 */
[----:B------:R-:W-:-:S04]  /*0e90*/  FMUL.FTZ R135, R24, R135 ;  /* 0x0000008718877220 */ /* 0x000fc80000410000 */
[----:B------:R-:W-:Y:S02]  /*0ea0*/  @P0 FADD.FTZ R135, R44, R135 ;  /* 0x000000872c870221 */ /* 0x000fe40000010000 */
.L_x_515:
[----:B------:R-:W-:Y:S05]  /*0eb0*/  BSYNC B1 ;  /* 0x0000000000017941 */ /* 0x000fea0003800000 */
.L_x_513:
[----:B------:R-:W-:Y:S01]  /*0ec0*/  BSSY B1, `(.L_x_516) ;  /* 0x000000b000017945 */ /* 0x000fe20003800000 */
[----:B------:R-:W-:Y:S05]  /*0ed0*/  @P2 BRA `(.L_x_517) ;  /* 0x0000004000002947 */ /* 0x000fea0003800000 */
[----:B------:R-:W-:Y:S01]  /*0ee0*/  MOV R134, RZ ;  /* 0x000000ff00867202 */ /* 0x000fe20000000f00 */
[----:B------:R-:W-:Y:S05]  /*0ef0*/  @!P0 BRA `(.L_x_518) ;  /* 0x0000007000008947 */ /* 0x000fea0003800000 */
[----:B-----5:R-:W-:Y:S01]  /*0f00*/  PRMT R134, RZ, 0x5410, R41 ;  /* 0x00005410ff867816 */ /* 0x020fe20000000029 */
[----:B------:R-:W-:Y:S05]  /*0f10*/  BRA `(.L_x_518) ;  /* 0x0000005000007947 */ /* 0x000fea0003800000 */
.L_x_517:
[----:B-----5:R-:W-:Y:S02]  /*0f20*/  PRMT R44, RZ, 0x5410, R37 ;  /* 0x00005410ff2c7816 */ /* 0x020fe40000000025 */
[----:B------:R-:W-:-:S03]  /*0f30*/  @P0 PRMT R45, RZ, 0x5410, R41 ;  /* 0x00005410ff2d0816 */ /* 0x000fc60000000029 */
[----:B------:R-:W-:-:S04]  /*0f40*/  FMUL.FTZ R44, R44, c[0x0][0x1ec] ;  /* 0x00007b002c2c7a20 */ /* 0x000fc80000410000 */
[----:B------:R-:W-:-:S04]  /*0f50*/  FMUL.FTZ R134, R23, R44 ;  /* 0x0000002c17867220 */ /* 0x000fc80000410000 */
[----:B------:R-:W-:Y:S02]  /*0f60*/  @P0 FADD.FTZ R134, R45, R134 ;  /* 0x000000862d860221 */ /* 0x000fe40000010000 */
.L_x_518:
[----:B------:R-:W-:Y:S05]  /*0f70*/  BSYNC B1 ;  /* 0x0000000000017941 */ /* 0x000fea0003800000 */
.L_x_516:
[----:B------:R-:W-:Y:S01]  /*0f80*/  BSSY B1, `(.L_x_519) ;  /* 0x000000b000017945 */ /* 0x000fe20003800000 */
[----:B------:R-:W-:Y:S05]  /*0f90*/  @P2 BRA `(.L_x_520) ;  /* 0x0000004000002947 */ /* 0x000fea0003800000 */
[----:B------:R-:W-:Y:S01]  /*0fa0*/  HFMA2.MMA R133, -RZ, RZ, 0, 0 ;  /* 0x00000000ff857435 */ /* 0x000fe200000001ff */
[----:B------:R-:W-:Y:S05]  /*0fb0*/  @!P0 BRA `(.L_x_521) ;  /* 0x0000007000008947 */ /* 0x000fea0003800000 */
[----:B-----5:R-:W-:Y:S01]  /*0fc0*/  PRMT R133, RZ, 0x7610, R41 ;  /* 0x00007610ff857816 */ /* 0x020fe20000000029 */
[----:B------:R-:W-:Y:S05]  /*0fd0*/  BRA `(.L_x_521) ;  /* 0x0000005000007947 */ /* 0x000fea0003800000 */
.L_x_520:
[----:B-----5:R-:W-:-:S05]  /*0fe0*/  PRMT R44, RZ, 0x7610, R37 ;  /* 0x00007610ff2c7816 */ /* 0x020fca0000000025 */
[----:B------:R-:W-:Y:S01]  /*0ff0*/  FMUL.FTZ R133, R44, c[0x0][0x1ec] ;  /* 0x00007b002c857a20 */ /* 0x000fe20000410000 */
[----:B------:R-:W-:-:S03]  /*1000*/  @P0 PRMT R44, RZ, 0x7610, R41 ;  /* 0x00007610ff2c0816 */ /* 0x000fc60000000029 */
[----:B------:R-:W-:-:S04]  /*1010*/  FMUL.FTZ R133, R22, R133 ;  /* 0x0000008516857220 */ /* 0x000fc80000410000 */
[----:B------:R-:W-:Y:S02]  /*1020*/  @P0 FADD.FTZ R133, R44, R133 ;  /* 0x000000852c850221 */ /* 0x000fe40000010000 */
.L_x_521:
[----:B------:R-:W-:Y:S05]  /*1030*/  BSYNC B1 ;  /* 0x0000000000017941 */ /* 0x000fea0003800000 */
.L_x_519:
[----:B------:R-:W-:Y:S01]  /*1040*/  BSSY B1, `(.L_x_522) ;  /* 0x000000b000017945 */ /* 0x000fe20003800000 */
[----:B------:R-:W-:Y:S05]  /*1050*/  @P2 BRA `(.L_x_523) ;  /* 0x0000004000002947 */ /* 0x000fea0003800000 */
[----:B------:R-:W-:Y:S01]  /*1060*/  IMAD.MOV.U32 R132, RZ, RZ, RZ ;  /* 0x000000ffff847224 */ /* 0x000fe200078e00ff */
[----:B------:R-:W-:Y:S05]  /*1070*/  @!P0 BRA `(.L_x_524) ;  /* 0x0000007000008947 */ /* 0x000fea0003800000 */
[----:B-----5:R-:W-:Y:S01]  /*1080*/  PRMT R132, RZ, 0x5410, R42 ;  /* 0x00005410ff847816 */ /* 0x020fe2000000002a */
[----:B------:R-:W-:Y:S05]  /*1090*/  BRA `(.L_x_524) ;  /* 0x0000005000007947 */ /* 0x000fea0003800000 */
.L_x_523:
[----:B-----5:R-:W-:Y:S02]  /*10a0*/  PRMT R44, RZ, 0x5410, R38 ;  /* 0x00005410ff2c7816 */ /* 0x020fe40000000026 */
[----:B------:R-:W-:-:S03]  /*10b0*/  @P0 PRMT R45, RZ, 0x5410, R42 ;  /* 0x00005410ff2d0816 */ /* 0x000fc6000000002a */
[----:B------:R-:W-:-:S04]  /*10c0*/  FMUL.FTZ R44, R44, c[0x0][0x1ec] ;  /* 0x00007b002c2c7a20 */ /* 0x000fc80000410000 */
[----:B------:R-:W-:-:S04]  /*10d0*/  FMUL.FTZ R132, R21, R44 ;  /* 0x0000002c15847220 */ /* 0x000fc80000410000 */
[----:B------:R-:W-:Y:S02]  /*10e0*/  @P0 FADD.FTZ R132, R45, R132 ;  /* 0x000000842d840221 */ /* 0x000fe40000010000 */
.L_x_524:
[----:B------:R-:W-:Y:S05]  /*10f0*/  BSYNC B1 ;  /* 0x0000000000017941 */ /* 0x000fea0003800000 */
.L_x_522:
[----:B------:R-:W-:Y:S01]  /*1100*/  BSSY B1, `(.L_x_525) ;  /* 0x000000b000017945 */ /* 0x000fe20003800000 */
[----:B------:R-:W-:Y:S05]  /*1110*/  @P2 BRA `(.L_x_526) ;  /* 0x0000004000002947 */ /* 0x000fea0003800000 */
[----:B------:R-:W-:Y:S01]  /*1120*/  MOV R131, RZ ;  /* 0x000000ff00837202 */ /* 0x000fe20000000f00 */
[----:B------:R-:W-:Y:S05]  /*1130*/  @!P0 BRA `(.L_x_527) ;  /* 0x0000007000008947 */ /* 0x000fea0003800000 */
[----:B-----5:R-:W-:Y:S01]  /*1140*/  PRMT R131, RZ, 0x7610, R42 ;  /* 0x00007610ff837816 */ /* 0x020fe2000000002a */
[----:B------:R-:W-:Y:S05]  /*1150*/  BRA `(.L_x_527) ;  /* 0x0000005000007947 */ /* 0x000fea0003800000 */
.L_x_526:
[----:B-----5:R-:W-:-:S05]  /*1160*/  PRMT R44, RZ, 0x7610, R38 ;  /* 0x00007610ff2c7816 */ /* 0x020fca0000000026 */
[----:B------:R-:W-:Y:S01]  /*1170*/  FMUL.FTZ R131, R44, c[0x0][0x1ec] ;  /* 0x00007b002c837a20 */ /* 0x000fe20000410000 */
[----:B------:R-:W-:-:S03]  /*1180*/  @P0 PRMT R44, RZ, 0x7610, R42 ;  /* 0x00007610ff2c0816 */ /* 0x000fc6000000002a */
[----:B------:R-:W-:-:S04]  /*1190*/  FMUL.FTZ R131, R20, R131 ;  /* 0x0000008314837220 */ /* 0x000fc80000410000 */
[----:B------:R-:W-:Y:S02]  /*11a0*/  @P0 FADD.FTZ R131, R44, R131 ;  /* 0x000000832c830221 */ /* 0x000fe40000010000 */
.L_x_527:
[----:B------:R-:W-:Y:S05]  /*11b0*/  BSYNC B1 ;  /* 0x0000000000017941 */ /* 0x000fea0003800000 */
.L_x_525:
[----:B------:R-:W-:Y:S01]  /*11c0*/  BSSY B1, `(.L_x_528) ;  /* 0x000000b000017945 */ /* 0x000fe20003800000 */
[----:B------:R-:W-:Y:S05]  /*11d0*/  @P2 BRA `(.L_x_529) ;  /* 0x0000004000002947 */ /* 0x000fea0003800000 */
[----:B------:R-:W-:Y:S01]  /*11e0*/  HFMA2.MMA R130, -RZ, RZ, 0, 0 ;  /* 0x00000000ff827435 */ /* 0x000fe200000001ff */
[----:B------:R-:W-:Y:S05]  /*11f0*/  @!P0 BRA `(.L_x_530) ;  /* 0x0000007000008947 */ /* 0x000fea0003800000 */
[----:B-----5:R-:W-:Y:S01]  /*1200*/  PRMT R130, RZ, 0x5410, R43 ;  /* 0x00005410ff827816 */ /* 0x020fe2000000002b */
[----:B------:R-:W-:Y:S05]  /*1210*/  BRA `(.L_x_530) ;  /* 0x0000005000007947 */ /* 0x000fea0003800000 */
.L_x_529:
[----:B-----5:R-:W-:Y:S02]  /*1220*/  PRMT R44, RZ, 0x5410, R39 ;  /* 0x00005410ff2c7816 */ /* 0x020fe40000000027 */
[----:B------:R-:W-:-:S03]  /*1230*/  @P0 PRMT R45, RZ, 0x5410, R43 ;  /* 0x00005410ff2d0816 */ /* 0x000fc6000000002b */
[----:B------:R-:W-:-:S04]  /*1240*/  FMUL.FTZ R44, R44, c[0x0][0x1ec] ;  /* 0x00007b002c2c7a20 */ /* 0x000fc80000410000 */
[----:B------:R-:W-:-:S04]  /*1250*/  FMUL.FTZ R130, R19, R44 ;  /* 0x0000002c13827220 */ /* 0x000fc80000410000 */
[----:B------:R-:W-:Y:S02]  /*1260*/  @P0 FADD.FTZ R130, R45, R130 ;  /* 0x000000822d820221 */ /* 0x000fe40000010000 */
.L_x_530:
[----:B------:R-:W-:Y:S05]  /*1270*/  BSYNC B1 ;  /* 0x0000000000017941 */ /* 0x000fea0003800000 */
.L_x_528:
[----:B------:R-:W-:Y:S01]  /*1280*/  BSSY B1, `(.L_x_531) ;  /* 0x000000b000017945 */ /* 0x000fe20003800000 */
[----:B------:R-:W-:Y:S05]  /*1290*/  @P2 BRA `(.L_x_532) ;  /* 0x0000004000002947 */ /* 0x000fea0003800000 */
[----:B------:R-:W-:Y:S01]  /*12a0*/  MOV R129, RZ ;  /* 0x000000ff00817202 */ /* 0x000fe20000000f00 */
[----:B------:R-:W-:Y:S05]  /*12b0*/  @!P0 BRA `(.L_x_533) ;  /* 0x0000007000008947 */ /* 0x000fea0003800000 */
[----:B-----5:R-:W-:Y:S01]  /*12c0*/  PRMT R129, RZ, 0x7610, R43 ;  /* 0x00007610ff817816 */ /* 0x020fe2000000002b */
[----:B------:R-:W-:Y:S05]  /*12d0*/  BRA `(.L_x_533) ;  /* 0x0000005000007947 */ /* 0x000fea0003800000 */
.L_x_532:
[----:B-----5:R-:W-:-:S05]  /*12e0*/  PRMT R44, RZ, 0x7610, R39 ;  /* 0x00007610ff2c7816 */ /* 0x020fca0000000027 */
[----:B------:R-:W-:Y:S01]  /*12f0*/  FMUL.FTZ R129, R44, c[0x0][0x1ec] ;  /* 0x00007b002c817a20 */ /* 0x000fe20000410000 */
[----:B------:R-:W-:-:S03]  /*1300*/  @P0 PRMT R44, RZ, 0x7610, R43 ;  /* 0x00007610ff2c0816 */ /* 0x000fc6000000002b */
[----:B------:R-:W-:-:S04]  /*1310*/  FMUL.FTZ R129, R18, R129 ;  /* 0x0000008112817220 */ /* 0x000fc80000410000 */
[----:B------:R-:W-:Y:S02]  /*1320*/  @P0 FADD.FTZ R129, R44, R129 ;  /* 0x000000812c810221 */ /* 0x000fe40000010000 */
.L_x_533:
[----:B------:R-:W-:Y:S05]  /*1330*/  BSYNC B1 ;  /* 0x0000000000017941 */ /* 0x000fea0003800000 */
.L_x_531:
[----:B------:R-:W-:Y:S01]  /*1340*/  HFMA2.MMA R145, -RZ, RZ, 0, 9.5367431640625e-07 ;  /* 0x00000010ff917435 */ /* 0x000fe200000001ff */
[----:B------:R-:W-:Y:S02]  /*1350*/  F2FP.BF16.PACK_AB R47, R129, R130 ;  /* 0x00000082812f723e */ /* 0x000fe400000010ff */
[----:B------:R-:W-:Y:S02]  /*1360*/  F2FP.BF16.PACK_AB R46, R131, R132 ;  /* 0x00000084832e723e */ /* 0x000fe400000010ff */
[----:B------:R-:W-:Y:S02]  /*1370*/  F2FP.BF16.PACK_AB R45, R133, R134 ;  /* 0x00000086852d723e */ /* 0x000fe400000010ff */
[----:B------:R-:W-:Y:S02]  /*1380*/  F2FP.BF16.PACK_AB R44, R135, R136 ;  /* 0x00000088872c723e */ /* 0x000fe400000010ff */
[----:B------:R-:W-:Y:S01]  /*1390*/  IADD3 R150, R150, 0x20, RZ ;  /* 0x0000002096967810 */ /* 0x000fe20007ffe0ff */
[C---:B------:R-:W-:Y:S01]  /*13a0*/  IMAD.WIDE.U32 R144, R148.reuse, R145, c[0x0][0x188] ;  /* 0x0000620094907625 */ /* 0x040fe200078e0091 */
[----:B------:R-:W-:-:S04]  /*13b0*/  IADD3 R148, R148, 0x20, RZ ;  /* 0x0000002094947810 */ /* 0x000fc80007ffe0ff */
[----:B------:R0:W-:Y:S03]  /*13c0*/  STG.E.128 [R144.64], R44 ;  /* 0x0000002c90007986 */ /* 0x0001e6000c101d04 */
.L_x_509:
[----:B-1----:R-:W-:Y:S05]  /*13d0*/  BSYNC B0 ;  /* 0x0000000000007941 */ /* 0x002fea0003800000 */
.L_x_508:
        /* <DEDUP_REMOVED lines=17> */
.L_x_537:
[----:B0----5:R-:W-:Y:S02]  /*14f0*/  PRMT R44, RZ, 0x5410, R36 ;  /* 0x00005410ff2c7816 */ /* 0x021fe40000000024 */
[----:B------:R-:W-:-:S03]  /*1500*/  @P0 PRMT R45, RZ, 0x5410, R40 ;  /* 0x00005410ff2d0816 */ /* 0x000fc60000000028 */
[----:B------:R-:W-:-:S04]  /*1510*/  FMUL.FTZ R44, R44, c[0x0][0x1ec] ;  /* 0x00007b002c2c7a20 */ /* 0x000fc80000410000 */
[----:B------:R-:W-:-:S04]  /*1520*/  FMUL.FTZ R128, R17, R44 ;  /* 0x0000002c11807220 */ /* 0x000fc80000410000 */
[----:B------:R-:W-:Y:S02]  /*1530*/  @P0 FADD.FTZ R128, R45, R128 ;  /* 0x000000802d800221 */ /* 0x000fe40000010000 */
.L_x_538:
[----:B------:R-:W-:Y:S05]  /*1540*/  BSYNC B1 ;  /* 0x0000000000017941 */ /* 0x000fea0003800000 */
.L_x_536:
[----:B------:R-:W-:Y:S01]  /*1550*/  BSSY B1, `(.L_x_539) ;  /* 0x000000b000017945 */ /* 0x000fe20003800000 */
[----:B------:R-:W-:Y:S05]  /*1560*/  @P2 BRA `(.L_x_540) ;  /* 0x0000004000002947 */ /* 0x000fea0003800000 */
[----:B------:R-:W-:Y:S01]  /*1570*/  IMAD.MOV.U32 R127, RZ, RZ, RZ ;  /* 0x000000ffff7f7224 */ /* 0x000fe200078e00ff */
[----:B------:R-:W-:Y:S05]  /*1580*/  @!P0 BRA `(.L_x_541) ;  /* 0x0000007000008947 */ /* 0x000fea0003800000 */
[----:B-----5:R-:W-:Y:S01]  /*1590*/  PRMT R127, RZ, 0x7610, R40 ;  /* 0x00007610ff7f7816 */ /* 0x020fe20000000028 */
[----:B------:R-:W-:Y:S05]  /*15a0*/  BRA `(.L_x_541) ;  /* 0x0000005000007947 */ /* 0x000fea0003800000 */
.L_x_540:
[----:B-----5:R-:W-:-:S05]  /*15b0*/  PRMT R44, RZ, 0x7610, R36 ;  /* 0x00007610ff2c7816 */ /* 0x020fca0000000024 */
[----:B------:R-:W-:Y:S01]  /*15c0*/  FMUL.FTZ R127, R44, c[0x0][0x1ec] ;  /* 0x00007b002c7f7a20 */ /* 0x000fe20000410000 */
[----:B------:R-:W-:-:S03]  /*15d0*/  @P0 PRMT R44, RZ, 0x7610, R40 ;  /* 0x00007610ff2c0816 */ /* 0x000fc60000000028 */
[----:B------:R-:W-:-:S04]  /*15e0*/  FMUL.FTZ R127, R16, R127 ;  /* 0x0000007f107f7220 */ /* 0x000fc80000410000 */
[----:B------:R-:W-:Y:S02]  /*15f0*/  @P0 FADD.FTZ R127, R44, R127 ;  /* 0x0000007f2c7f0221 */ /* 0x000fe40000010000 */
.L_x_541:
[----:B------:R-:W-:Y:S05]  /*1600*/  BSYNC B1 ;  /* 0x0000000000017941 */ /* 0x000fea0003800000 */
.L_x_539:
[----:B------:R-:W-:Y:S01]  /*1610*/  BSSY B1, `(.L_x_542) ;  /* 0x000000b000017945 */ /* 0x000fe20003800000 */
[----:B------:R-:W-:Y:S05]  /*1620*/  @P2 BRA `(.L_x_543) ;  /* 0x0000004000002947 */ /* 0x000fea0003800000 */
[----:B------:R-:W-:Y:S01]  /*1630*/  MOV R126, RZ ;  /* 0x000000ff007e7202 */ /* 0x000fe20000000f00 */
[----:B------:R-:W-:Y:S05]  /*1640*/  @!P0 BRA `(.L_x_544) ;  /* 0x0000007000008947 */ /* 0x000fea0003800000 */
[----:B-----5:R-:W-:Y:S01]  /*1650*/  PRMT R126, RZ, 0x5410, R41 ;  /* 0x00005410ff7e7816 */ /* 0x020fe20000000029 */
[----:B------:R-:W-:Y:S05]  /*1660*/  BRA `(.L_x_544) ;  /* 0x0000005000007947 */ /* 0x000fea0003800000 */
.L_x_543:
[----:B-----5:R-:W-:Y:S02]  /*1670*/  PRMT R44, RZ, 0x5410, R37 ;  /* 0x00005410ff2c7816 */ /* 0x020fe40000000025 */
[----:B------:R-:W-:-:S03]  /*1680*/  @P0 PRMT R45, RZ, 0x5410, R41 ;  /* 0x00005410ff2d0816 */ /* 0x000fc60000000029 */
[----:B------:R-:W-:-:S04]  /*1690*/  FMUL.FTZ R44, R44, c[0x0][0x1ec] ;  /* 0x00007b002c2c7a20 */ /* 0x000fc80000410000 */
[----:B------:R-:W-:-:S04]  /*16a0*/  FMUL.FTZ R126, R15, R44 ;  /* 0x0000002c0f7e7220 */ /* 0x000fc80000410000 */
[----:B------:R-:W-:Y:S02]  /*16b0*/  @P0 FADD.FTZ R126, R45, R126 ;  /* 0x0000007e2d7e0221 */ /* 0x000fe40000010000 */
.L_x_544:
[----:B------:R-:W-:Y:S05]  /*16c0*/  BSYNC B1 ;  /* 0x0000000000017941 */ /* 0x000fea0003800000 */
.L_x_542:
[----:B------:R-:W-:Y:S01]  /*16d0*/  BSSY B1, `(.L_x_545) ;  /* 0x000000b000017945 */ /* 0x000fe20003800000 */
[----:B------:R-:W-:Y:S05]  /*16e0*/  @P2 BRA `(.L_x_546) ;  /* 0x0000004000002947 */ /* 0x000fea0003800000 */
[----:B------:R-:W-:Y:S01]  /*16f0*/  HFMA2.MMA R125, -RZ, RZ, 0, 0 ;  /* 0x00000000ff7d7435 */ /* 0x000fe200000001ff */
[----:B------:R-:W-:Y:S05]  /*1700*/  @!P0 BRA `(.L_x_547) ;  /* 0x0000007000008947 */ /* 0x000fea0003800000 */
[----:B-----5:R-:W-:Y:S01]  /*1710*/  PRMT R125, RZ, 0x7610, R41 ;  /* 0x00007610ff7d7816 */ /* 0x020fe20000000029 */
[----:B------:R-:W-:Y:S05]  /*1720*/  BRA `(.L_x_547) ;  /* 0x0000005000007947 */ /* 0x000fea0003800000 */
.L_x_546:
[----:B-----5:R-:W-:-:S05]  /*1730*/  PRMT R44, RZ, 0x7610, R37 ;  /* 0x00007610ff2c7816 */ /* 0x020fca0000000025 */
[----:B------:R-:W-:Y:S01]  /*1740*/  FMUL.FTZ R125, R44, c[0x0][0x1ec] ;  /* 0x00007b002c7d7a20 */ /* 0x000fe20000410000 */
[----:B------:R-:W-:-:S03]  /*1750*/  @P0 PRMT R44, RZ, 0x7610, R41 ;  /* 0x00007610ff2c0816 */ /* 0x000fc60000000029 */
[----:B------:R-:W-:-:S04]  /*1760*/  FMUL.FTZ R125, R14, R125 ;  /* 0x0000007d0e7d7220 */ /* 0x000fc80000410000 */
[----:B------:R-:W-:Y:S02]  /*1770*/  @P0 FADD.FTZ R125, R44, R125 ;  /* 0x0000007d2c7d0221 */ /* 0x000fe40000010000 */
.L_x_547:
[----:B------:R-:W-:Y:S05]  /*1780*/  BSYNC B1 ;  /* 0x0000000000017941 */ /* 0x000fea0003800000 */
.L_x_545:
[----:B------:R-:W-:Y:S01]  /*1790*/  BSSY B1, `(.L_x_548) ;  /* 0x000000b000017945 */ /* 0x000fe20003800000 */
[----:B------:R-:W-:Y:S05]  /*17a0*/  @P2 BRA `(.L_x_549) ;  /* 0x0000004000002947 */ /* 0x000fea0003800000 */
[----:B------:R-:W-:Y:S01]  /*17b0*/  MOV R124, RZ ;  /* 0x000000ff007c7202 */ /* 0x000fe20000000f00 */
[----:B------:R-:W-:Y:S05]  /*17c0*/  @!P0 BRA `(.L_x_550) ;  /* 0x0000007000008947 */ /* 0x000fea0003800000 */
[----:B-----5:R-:W-:Y:S01]  /*17d0*/  PRMT R124, RZ, 0x5410, R42 ;  /* 0x00005410ff7c7816 */ /* 0x020fe2000000002a */
[----:B------:R-:W-:Y:S05]  /*17e0*/  BRA `(.L_x_550) ;  /* 0x0000005000007947 */ /* 0x000fea0003800000 */
.L_x_549:
[----:B-----5:R-:W-:Y:S02]  /*17f0*/  PRMT R44, RZ, 0x5410, R38 ;  /* 0x00005410ff2c7816 */ /* 0x020fe40000000026 */
[----:B------:R-:W-:-:S03]  /*1800*/  @P0 PRMT R45, RZ, 0x5410, R42 ;  /* 0x00005410ff2d0816 */ /* 0x000fc6000000002a */
[----:B------:R-:W-:-:S04]  /*1810*/  FMUL.FTZ R44, R44, c[0x0][0x1ec] ;  /* 0x00007b002c2c7a20 */ /* 0x000fc80000410000 */
[----:B------:R-:W-:-:S04]  /*1820*/  FMUL.FTZ R124, R13, R44 ;  /* 0x0000002c0d7c7220 */ /* 0x000fc80000410000 */
[----:B------:R-:W-:Y:S02]  /*1830*/  @P0 FADD.FTZ R124, R45, R124 ;  /* 0x0000007c2d7c0221 */ /* 0x000fe40000010000 */
.L_x_550:
[----:B------:R-:W-:Y:S05]  /*1840*/  BSYNC B1 ;  /* 0x0000000000017941 */ /* 0x000fea0003800000 */
.L_x_548:
[----:B------:R-:W-:Y:S01]  /*1850*/  BSSY B1, `(.L_x_551) ;  /* 0x000000b000017945 */ /* 0x000fe20003800000 */
[----:B------:R-:W-:Y:S05]  /*1860*/  @P2 BRA `(.L_x_552) ;  /* 0x0000004000002947 */ /* 0x000fea0003800000 */
[----:B------:R-:W-:Y:S01]  /*1870*/  HFMA2.MMA R123, -RZ, RZ, 0, 0 ;  /* 0x00000000ff7b7435 */ /* 0x000fe200000001ff */
[----:B------:R-:W-:Y:S05]  /*1880*/  @!P0 BRA `(.L_x_553) ;  /* 0x0000007000008947 */ /* 0x000fea0003800000 */
[----:B-----5:R-:W-:Y:S01]  /*1890*/  PRMT R123, RZ, 0x7610, R42 ;  /* 0x00007610ff7b7816 */ /* 0x020fe2000000002a */
[----:B------:R-:W-:Y:S05]  /*18a0*/  BRA `(.L_x_553) ;  /* 0x0000005000007947 */ /* 0x000fea0003800000 */
.L_x_552:
[----:B-----5:R-:W-:-:S05]  /*18b0*/  PRMT R44, RZ, 0x7610, R38 ;  /* 0x00007610ff2c7816 */ /* 0x020fca0000000026 */
[----:B------:R-:W-:Y:S01]  /*18c0*/  FMUL.FTZ R123, R44, c[0x0][0x1ec] ;  /* 0x00007b002c7b7a20 */ /* 0x000fe20000410000 */
[----:B------:R-:W-:-:S03]  /*18d0*/  @P0 PRMT R44, RZ, 0x7610, R42 ;  /* 0x00007610ff2c0816 */ /* 0x000fc6000000002a */
[----:B------:R-:W-:-:S04]  /*18e0*/  FMUL.FTZ R123, R12, R123 ;  /* 0x0000007b0c7b7220 */ /* 0x000fc80000410000 */
[----:B------:R-:W-:Y:S02]  /*18f0*/  @P0 FADD.FTZ R123, R44, R123 ;  /* 0x0000007b2c7b0221 */ /* 0x000fe40000010000 */
.L_x_553:
[----:B------:R-:W-:Y:S05]  /*1900*/  BSYNC B1 ;  /* 0x0000000000017941 */ /* 0x000fea0003800000 */
.L_x_551:
[----:B------:R-:W-:Y:S01]  /*1910*/  BSSY B1, `(.L_x_554) ;  /* 0x000000b000017945 */ /* 0x000fe20003800000 */
[----:B------:R-:W-:Y:S05]  /*1920*/  @P2 BRA `(.L_x_555) ;  /* 0x0000004000002947 */ /* 0x000fea0003800000 */
[----:B------:R-:W-:Y:S01]  /*1930*/  MOV R122, RZ ;  /* 0x000000ff007a7202 */ /* 0x000fe20000000f00 */
[----:B------:R-:W-:Y:S05]  /*1940*/  @!P0 BRA `(.L_x_556) ;  /* 0x0000007000008947 */ /* 0x000fea0003800000 */
[----:B-----5:R-:W-:Y:S01]  /*1950*/  PRMT R122, RZ, 0x5410, R43 ;  /* 0x00005410ff7a7816 */ /* 0x020fe2000000002b */
[----:B------:R-:W-:Y:S05]  /*1960*/  BRA `(.L_x_556) ;  /* 0x0000005000007947 */ /* 0x000fea0003800000 */
.L_x_555:
[----:B-----5:R-:W-:Y:S02]  /*1970*/  PRMT R44, RZ, 0x5410, R39 ;  /* 0x00005410ff2c7816 */ /* 0x020fe40000000027 */
[----:B------:R-:W-:-:S03]  /*1980*/  @P0 PRMT R45, RZ, 0x5410, R43 ;  /* 0x00005410ff2d0816 */ /* 0x000fc6000000002b */
[----:B------:R-:W-:-:S04]  /*1990*/  FMUL.FTZ R44, R44, c[0x0][0x1ec] ;  /* 0x00007b002c2c7a20 */ /* 0x000fc80000410000 */
[----:B------:R-:W-:-:S04]  /*19a0*/  FMUL.FTZ R122, R11, R44 ;  /* 0x0000002c0b7a7220 */ /* 0x000fc80000410000 */
[----:B------:R-:W-:Y:S02]  /*19b0*/  @P0 FADD.FTZ R122, R45, R122 ;  /* 0x0000007a2d7a0221 */ /* 0x000fe40000010000 */
.L_x_556:
[----:B------:R-:W-:Y:S05]  /*19c0*/  BSYNC B1 ;  /* 0x0000000000017941 */ /* 0x000fea0003800000 */
.L_x_554:
[----:B------:R-:W-:Y:S01]  /*19d0*/  BSSY B1, `(.L_x_557) ;  /* 0x000000b000017945 */ /* 0x000fe20003800000 */
[----:B------:R-:W-:Y:S05]  /*19e0*/  @P2 BRA `(.L_x_558) ;  /* 0x0000004000002947 */ /* 0x000fea0003800000 */
[----:B------:R-:W-:Y:S01]  /*19f0*/  HFMA2.MMA R121, -RZ, RZ, 0, 0 ;  /* 0x00000000ff797435 */ /* 0x000fe200000001ff */
[----:B------:R-:W-:Y:S05]  /*1a00*/  @!P0 BRA `(.L_x_559) ;  /* 0x0000007000008947 */ /* 0x000fea0003800000 */
[----:B-----5:R-:W-:Y:S01]  /*1a10*/  PRMT R121, RZ, 0x7610, R43 ;  /* 0x00007610ff797816 */ /* 0x020fe2000000002b */
[----:B------:R-:W-:Y:S05]  /*1a20*/  BRA `(.L_x_559) ;  /* 0x0000005000007947 */ /* 0x000fea0003800000 */
.L_x_558:
[----:B-----5:R-:W-:-:S05]  /*1a30*/  PRMT R44, RZ, 0x7610, R39 ;  /* 0x00007610ff2c7816 */ /* 0x020fca0000000027 */
[----:B------:R-:W-:Y:S01]  /*1a40*/  FMUL.FTZ R121, R44, c[0x0][0x1ec] ;  /* 0x00007b002c797a20 */ /* 0x000fe20000410000 */
[----:B------:R-:W-:-:S03]  /*1a50*/  @P0 PRMT R44, RZ, 0x7610, R43 ;  /* 0x00007610ff2c0816 */ /* 0x000fc6000000002b */
[----:B------:R-:W-:-:S04]  /*1a60*/  FMUL.FTZ R121, R10, R121 ;  /* 0x000000790a797220 */ /* 0x000fc80000410000 */
[----:B------:R-:W-:Y:S02]  /*1a70*/  @P0 FADD.FTZ R121, R44, R121 ;  /* 0x000000792c790221 */ /* 0x000fe40000010000 */
.L_x_559:
[----:B------:R-:W-:Y:S05]  /*1a80*/  BSYNC B1 ;  /* 0x0000000000017941 */ /* 0x000fea0003800000 */
.L_x_557:
        /* <DEDUP_REMOVED lines=9> */
.L_x_535:
[----:B------:R-:W-:Y:S05]  /*1b20*/  BSYNC B0 ;  /* 0x0000000000007941 */ /* 0x000fea0003800000 */
.L_x_534:
[----:B------:R-:W-:Y:S01]  /*1b30*/  BSSY B0, `(.L_x_560) ;  /* 0x0000074000007945 */ /* 0x000fe20003800000 */
[----:B------:R-:W-:Y:S05]  /*1b40*/  @!P4 BRA `(.L_x_561) ;  /* 0x000007200000c947 */ /* 0x000fea0003800000 */
[----:B------:R-:W-:Y:S01]  /*1b50*/  ISETP.NE.U32.AND P0, PT, RZ, c[0x0][0x180], PT ;  /* 0x00006000ff007a0c */ /* 0x000fe20003f05070 */
[----:B0-----:R-:W-:-:S03]  /*1b60*/  @P1 IMAD.MOV.U32 R47, RZ, RZ, 0x10 ;  /* 0x00000010ff2f1424 */ /* 0x001fc600078e00ff */
[----:B------:R-:W-:Y:S01]  /*1b70*/  ISETP.NE.AND.EX P0, PT, RZ, c[0x0][0x184], PT, P0 ;  /* 0x00006100ff007a0c */ /* 0x000fe20003f05300 */
[----:B------:R-:W-:-:S05]  /*1b80*/  @P1 IMAD.WIDE.U32 R46, R150, R47, c[0x0][0x170] ;  /* 0x00005c00962e1625 */ /* 0x000fca00078e002f */
[----:B-----5:R0:W5:Y:S07]  /*1b90*/  @P1 LDG.E.128 R36, [R46.64] ;  /* 0x000000042e241981 */ /* 0x02016e000c1e1d00 */
        /* <DEDUP_REMOVED lines=10> */
.L_x_563:
[----:B0----5:R-:W-:Y:S02]  /*1c40*/  PRMT R44, RZ, 0x5410, R36 ;  /* 0x00005410ff2c7816 */ /* 0x021fe40000000024 */
[----:B------:R-:W-:-:S03]  /*1c50*/  @P0 PRMT R45, RZ, 0x5410, R40 ;  /* 0x00005410ff2d0816 */ /* 0x000fc60000000028 */
[----:B------:R-:W-:-:S04]  /*1c60*/  FMUL.FTZ R44, R44, c[0x0][0x1ec] ;  /* 0x00007b002c2c7a20 */ /* 0x000fc80000410000 */
[----:B------:R-:W-:-:S04]  /*1c70*/  FMUL.FTZ R120, R9, R44 ;  /* 0x0000002c09787220 */ /* 0x000fc80000410000 */
[----:B------:R-:W-:Y:S02]  /*1c80*/  @P0 FADD.FTZ R120, R45, R120 ;  /* 0x000000782d780221 */ /* 0x000fe40000010000 */
.L_x_564:
[----:B------:R-:W-:Y:S05]  /*1c90*/  BSYNC B1 ;  /* 0x0000000000017941 */ /* 0x000fea0003800000 */
.L_x_562:
[----:B------:R-:W-:Y:S01]  /*1ca0*/  BSSY B1, `(.L_x_565) ;  /* 0x000000b000017945 */ /* 0x000fe20003800000 */
[----:B------:R-:W-:Y:S05]  /*1cb0*/  @P2 BRA `(.L_x_566) ;  /* 0x0000004000002947 */ /* 0x000fea0003800000 */
[----:B------:R-:W-:Y:S01]  /*1cc0*/  MOV R119, RZ ;  /* 0x000000ff00777202 */ /* 0x000fe20000000f00 */
[----:B------:R-:W-:Y:S05]  /*1cd0*/  @!P0 BRA `(.L_x_567) ;  /* 0x0000007000008947 */ /* 0x000fea0003800000 */
[----:B-----5:R-:W-:Y:S01]  /*1ce0*/  PRMT R119, RZ, 0x7610, R40 ;  /* 0x00007610ff777816 */ /* 0x020fe20000000028 */
[----:B------:R-:W-:Y:S05]  /*1cf0*/  BRA `(.L_x_567) ;  /* 0x0000005000007947 */ /* 0x000fea0003800000 */
.L_x_566:
[----:B-----5:R-:W-:-:S05]  /*1d00*/  PRMT R44, RZ, 0x7610, R36 ;  /* 0x00007610ff2c7816 */ /* 0x020fca0000000024 */
[----:B------:R-:W-:Y:S01]  /*1d10*/  FMUL.FTZ R119, R44, c[0x0][0x1ec] ;  /* 0x00007b002c777a20 */ /* 0x000fe20000410000 */
[----:B------:R-:W-:-:S03]  /*1d20*/  @P0 PRMT R44, RZ, 0x7610, R40 ;  /* 0x00007610ff2c0816 */ /* 0x000fc60000000028 */
[----:B------:R-:W-:-:S04]  /*1d30*/  FMUL.FTZ R119, R8, R119 ;  /* 0x0000007708777220 */ /* 0x000fc80000410000 */
[----:B------:R-:W-:Y:S02]  /*1d40*/  @P0 FADD.FTZ R119, R44, R119 ;  /* 0x000000772c770221 */ /* 0x000fe40000010000 */
.L_x_567:
[----:B------:R-:W-:Y:S05]  /*1d50*/  BSYNC B1 ;  /* 0x0000000000017941 */ /* 0x000fea0003800000 */
.L_x_565:
[----:B------:R-:W-:Y:S01]  /*1d60*/  BSSY B1, `(.L_x_568) ;  /* 0x000000b000017945 */ /* 0x000fe20003800000 */
[----:B------:R-:W-:Y:S05]  /*1d70*/  @P2 BRA `(.L_x_569) ;  /* 0x0000004000002947 */ /* 0x000fea0003800000 */
[----:B------:R-:W-:Y:S01]  /*1d80*/  HFMA2.MMA R118, -RZ, RZ, 0, 0 ;  /* 0x00000000ff767435 */ /* 0x000fe200000001ff */
[----:B------:R-:W-:Y:S05]  /*1d90*/  @!P0 BRA `(.L_x_570) ;  /* 0x0000007000008947 */ /* 0x000fea0003800000 */
[----:B-----5:R-:W-:Y:S01]  /*1da0*/  PRMT R118, RZ, 0x5410, R41 ;  /* 0x00005410ff767816 */ /* 0x020fe20000000029 */
[----:B------:R-:W-:Y:S05]  /*1db0*/  BRA `(.L_x_570) ;  /* 0x0000005000007947 */ /* 0x000fea0003800000 */
.L_x_569:
[----:B-----5:R-:W-:Y:S02]  /*1dc0*/  PRMT R44, RZ, 0x5410, R37 ;  /* 0x00005410ff2c7816 */ /* 0x020fe40000000025 */
[----:B------:R-:W-:-:S03]  /*1dd0*/  @P0 PRMT R45, RZ, 0x5410, R41 ;  /* 0x00005410ff2d0816 */ /* 0x000fc60000000029 */
[----:B------:R-:W-:-:S04]  /*1de0*/  FMUL.FTZ R44, R44, c[0x0][0x1ec] ;  /* 0x00007b002c2c7a20 */ /* 0x000fc80000410000 */
[----:B------:R-:W-:-:S04]  /*1df0*/  FMUL.FTZ R118, R7, R44 ;  /* 0x0000002c07767220 */ /* 0x000fc80000410000 */
[----:B------:R-:W-:Y:S02]  /*1e00*/  @P0 FADD.FTZ R118, R45, R118 ;  /* 0x000000762d760221 */ /* 0x000fe40000010000 */
.L_x_570:
[----:B------:R-:W-:Y:S05]  /*1e10*/  BSYNC B1 ;  /* 0x0000000000017941 */ /* 0x000fea0003800000 */
.L_x_568:
[----:B------:R-:W-:Y:S01]  /*1e20*/  BSSY B1, `(.L_x_571) ;  /* 0x000000b000017945 */ /* 0x000fe20003800000 */
[----:B------:R-:W-:Y:S05]  /*1e30*/  @P2 BRA `(.L_x_572) ;  /* 0x0000004000002947 */ /* 0x000fea0003800000 */
[----:B------:R-:W-:Y:S01]  /*1e40*/  MOV R117, RZ ;  /* 0x000000ff00757202 */ /* 0x000fe20000000f00 */
[----:B------:R-:W-:Y:S05]  /*1e50*/  @!P0 BRA `(.L_x_573) ;  /* 0x0000007000008947 */ /* 0x000fea0003800000 */
[----:B-----5:R-:W-:Y:S01]  /*1e60*/  PRMT R117, RZ, 0x7610, R41 ;  /* 0x00007610ff757816 */ /* 0x020fe20000000029 */
[----:B------:R-:W-:Y:S05]  /*1e70*/  BRA `(.L_x_573) ;  /* 0x0000005000007947 */ /* 0x000fea0003800000 */
.L_x_572:
[----:B-----5:R-:W-:-:S05]  /*1e80*/  PRMT R44, RZ, 0x7610, R37 ;  /* 0x00007610ff2c7816 */ /* 0x020fca0000000025 */
[----:B------:R-:W-:Y:S01]  /*1e90*/  FMUL.FTZ R117, R44, c[0x0][0x1ec] ;  /* 0x00007b002c757a20 */ /* 0x000fe20000410000 */
[----:B------:R-:W-:-:S03]  /*1ea0*/  @P0 PRMT R44, RZ, 0x7610, R41 ;  /* 0x00007610ff2c0816 */ /* 0x000fc60000000029 */
[----:B------:R-:W-:-:S04]  /*1eb0*/  FMUL.FTZ R117, R6, R117 ;  /* 0x0000007506757220 */ /* 0x000fc80000410000 */
[----:B------:R-:W-:Y:S02]  /*1ec0*/  @P0 FADD.FTZ R117, R44, R117 ;  /* 0x000000752c750221 */ /* 0x000fe40000010000 */
.L_x_573:
[----:B------:R-:W-:Y:S05]  /*1ed0*/  BSYNC B1 ;  /* 0x0000000000017941 */ /* 0x000fea0003800000 */
.L_x_571:
[----:B------:R-:W-:Y:S01]  /*1ee0*/  BSSY B1, `(.L_x_574) ;  /* 0x000000b000017945 */ /* 0x000fe20003800000 */
[----:B------:R-:W-:Y:S05]  /*1ef0*/  @P2 BRA `(.L_x_575) ;  /* 0x0000004000002947 */ /* 0x000fea0003800000 */
[----:B------:R-:W-:Y:S01]  /*1f00*/  HFMA2.MMA R116, -RZ, RZ, 0, 0 ;  /* 0x00000000ff747435 */ /* 0x000fe200000001ff */
[----:B------:R-:W-:Y:S05]  /*1f10*/  @!P0 BRA `(.L_x_576) ;  /* 0x0000007000008947 */ /* 0x000fea0003800000 */
[----:B-----5:R-:W-:Y:S01]  /*1f20*/  PRMT R116, RZ, 0x5410, R42 ;  /* 0x00005410ff747816 */ /* 0x020fe2000000002a */
[----:B------:R-:W-:Y:S05]  /*1f30*/  BRA `(.L_x_576) ;  /* 0x0000005000007947 */ /* 0x000fea0003800000 */
.L_x_575:
[----:B-----5:R-:W-:Y:S02]  /*1f40*/  PRMT R44, RZ, 0x5410, R38 ;  /* 0x00005410ff2c7816 */ /* 0x020fe40000000026 */
[----:B------:R-:W-:-:S03]  /*1f50*/  @P0 PRMT R45, RZ, 0x5410, R42 ;  /* 0x00005410ff2d0816 */ /* 0x000fc6000000002a */
[----:B------:R-:W-:-:S04]  /*1f60*/  FMUL.FTZ R44, R44, c[0x0][0x1ec] ;  /* 0x00007b002c2c7a20 */ /* 0x000fc80000410000 */
[----:B------:R-:W-:-:S04]  /*1f70*/  FMUL.FTZ R116, R5, R44 ;  /* 0x0000002c05747220 */ /* 0x000fc80000410000 */
[----:B------:R-:W-:Y:S02]  /*1f80*/  @P0 FADD.FTZ R116, R45, R116 ;  /* 0x000000742d740221 */ /* 0x000fe40000010000 */
.L_x_576:
[----:B------:R-:W-:Y:S05]  /*1f90*/  BSYNC B1 ;  /* 0x0000000000017941 */ /* 0x000fea0003800000 */
.L_x_574:
[----:B------:R-:W-:Y:S01]  /*1fa0*/  BSSY B1, `(.L_x_577) ;  /* 0x000000b000017945 */ /* 0x000fe20003800000 */
[----:B------:R-:W-:Y:S05]  /*1fb0*/  @P2 BRA `(.L_x_578) ;  /* 0x0000004000002947 */ /* 0x000fea0003800000 */
[----:B------:R-:W-:Y:S01]  /*1fc0*/  MOV R115, RZ ;  /* 0x000000ff00737202 */ /* 0x000fe20000000f00 */
[----:B------:R-:W-:Y:S05]  /*1fd0*/  @!P0 BRA `(.L_x_579) ;  /* 0x0000007000008947 */ /* 0x000fea0003800000 */
[----:B-----5:R-:W-:Y:S01]  /*1fe0*/  PRMT R115, RZ, 0x7610, R42 ;  /* 0x00007610ff737816 */ /* 0x020fe2000000002a */
[----:B------:R-:W-:Y:S05]  /*1ff0*/  BRA `(.L_x_579) ;  /* 0x0000005000007947 */ /* 0x000fea0003800000 */
.L_x_578:
[----:B-----5:R-:W-:-:S05]  /*2000*/  PRMT R44, RZ, 0x7610, R38 ;  /* 0x00007610ff2c7816 */ /* 0x020fca0000000026 */
[----:B------:R-:W-:Y:S01]  /*2010*/  FMUL.FTZ R115, R44, c[0x0][0x1ec] ;  /* 0x00007b002c737a20 */ /* 0x000fe20000410000 */
[----:B------:R-:W-:-:S03]  /*2020*/  @P0 PRMT R44, RZ, 0x7610, R42 ;  /* 0x00007610ff2c0816 */ /* 0x000fc6000000002a */
[----:B------:R-:W-:-:S04]  /*2030*/  FMUL.FTZ R115, R4, R115 ;  /* 0x0000007304737220 */ /* 0x000fc80000410000 */
[----:B------:R-:W-:Y:S02]  /*2040*/  @P0 FADD.FTZ R115, R44, R115 ;  /* 0x000000732c730221 */ /* 0x000fe40000010000 */
.L_x_579:
[----:B------:R-:W-:Y:S05]  /*2050*/  BSYNC B1 ;  /* 0x0000000000017941 */ /* 0x000fea0003800000 */
.L_x_577:
[----:B------:R-:W-:Y:S01]  /*2060*/  BSSY B1, `(.L_x_580) ;  /* 0x000000b000017945 */ /* 0x000fe20003800000 */
[----:B------:R-:W-:Y:S05]  /*2070*/  @P2 BRA `(.L_x_581) ;  /* 0x0000004000002947 */ /* 0x000fea0003800000 */
[----:B------:R-:W-:Y:S01]  /*2080*/  IMAD.MOV.U32 R114, RZ, RZ, RZ ;  /* 0x000000ffff727224 */ /* 0x000fe200078e00ff */
[----:B------:R-:W-:Y:S05]  /*2090*/  @!P0 BRA `(.L_x_582) ;  /* 0x0000007000008947 */ /* 0x000fea0003800000 */
[----:B-----5:R-:W-:Y:S01]  /*20a0*/  PRMT R114, RZ, 0x5410, R43 ;  /* 0x00005410ff727816 */ /* 0x020fe2000000002b */
[----:B------:R-:W-:Y:S05]  /*20b0*/  BRA `(.L_x_582) ;  /* 0x0000005000007947 */ /* 0x000fea0003800000 */
.L_x_581:
[----:B-----5:R-:W-:Y:S02]  /*20c0*/  PRMT R44, RZ, 0x5410, R39 ;  /* 0x00005410ff2c7816 */ /* 0x020fe40000000027 */
[----:B------:R-:W-:-:S03]  /*20d0*/  @P0 PRMT R45, RZ, 0x5410, R43 ;  /* 0x00005410ff2d0816 */ /* 0x000fc6000000002b */
[----:B------:R-:W-:-:S04]  /*20e0*/  FMUL.FTZ R44, R44, c[0x0][0x1ec] ;  /* 0x00007b002c2c7a20 */ /* 0x000fc80000410000 */
[----:B------:R-:W-:-:S04]  /*20f0*/  FMUL.FTZ R114, R3, R44 ;  /* 0x0000002c03727220 */ /* 0x000fc80000410000 */
[----:B------:R-:W-:Y:S02]  /*2100*/  @P0 FADD.FTZ R114, R45, R114 ;  /* 0x000000722d720221 */ /* 0x000fe40000010000 */
.L_x_582:
[----:B------:R-:W-:Y:S05]  /*2110*/  BSYNC B1 ;  /* 0x0000000000017941 */ /* 0x000fea0003800000 */
.L_x_580:
[----:B------:R-:W-:Y:S01]  /*2120*/  BSSY B1, `(.L_x_583) ;  /* 0x000000b000017945 */ /* 0x000fe20003800000 */
[----:B------:R-:W-:Y:S05]  /*2130*/  @P2 BRA `(.L_x_584) ;  /* 0x0000004000002947 */ /* 0x000fea0003800000 */
[----:B------:R-:W-:Y:S01]  /*2140*/  HFMA2.MMA R113, -RZ, RZ, 0, 0 ;  /* 0x00000000ff717435 */ /* 0x000fe200000001ff */
[----:B------:R-:W-:Y:S05]  /*2150*/  @!P0 BRA `(.L_x_585) ;  /* 0x0000007000008947 */ /* 0x000fea0003800000 */
[----:B-----5:R-:W-:Y:S01]  /*2160*/  PRMT R113, RZ, 0x7610, R43 ;  /* 0x00007610ff717816 */ /* 0x020fe2000000002b */
[----:B------:R-:W-:Y:S05]  /*2170*/  BRA `(.L_x_585) ;  /* 0x0000005000007947 */ /* 0x000fea0003800000 */
.L_x_584:
[----:B-----5:R-:W-:-:S05]  /*2180*/  PRMT R44, RZ, 0x7610, R39 ;  /* 0x00007610ff2c7816 */ /* 0x020fca0000000027 */
[----:B------:R-:W-:Y:S01]  /*2190*/  FMUL.FTZ R113, R44, c[0x0][0x1ec] ;  /* 0x00007b002c717a20 */ /* 0x000fe20000410000 */
[----:B------:R-:W-:-:S03]  /*21a0*/  @P0 PRMT R44, RZ, 0x7610, R43 ;  /* 0x00007610ff2c0816 */ /* 0x000fc6000000002b */
[----:B------:R-:W-:-:S04]  /*21b0*/  FMUL.FTZ R113, R2, R113 ;  /* 0x0000007102717220 */ /* 0x000fc80000410000 */
[----:B------:R-:W-:Y:S02]  /*21c0*/  @P0 FADD.FTZ R113, R44, R113 ;  /* 0x000000712c710221 */ /* 0x000fe40000010000 */
.L_x_585:
[----:B------:R-:W-:Y:S05]  /*21d0*/  BSYNC B1 ;  /* 0x0000000000017941 */ /* 0x000fea0003800000 */
.L_x_583:
        /* <DEDUP_REMOVED lines=9> */
.L_x_561:
[----:B------:R-:W-:Y:S05]  /*2270*/  BSYNC B0 ;  /* 0x0000000000007941 */ /* 0x000fea0003800000 */
.L_x_560:
        /* <DEDUP_REMOVED lines=17> */
.L_x_589:
[----:B-1---5:R-:W-:-:S05]  /*2390*/  PRMT R44, RZ, 0x5410, R36 ;  /* 0x00005410ff2c7816 */ /* 0x022fca0000000024 */
[----:B------:R-:W-:-:S04]  /*23a0*/  FMUL.FTZ R45, R44, c[0x0][0x1ec] ;  /* 0x00007b002c2d7a20 */ /* 0x000fc80000410000 */
[----:B------:R-:W-:Y:S01]  /*23b0*/  FMUL.FTZ R112, R0, R45 ;  /* 0x0000002d00707220 */ /* 0x000fe20000410000 */
[----:B------:R-:W-:-:S05]  /*23c0*/  @P0 PRMT R45, RZ, 0x5410, R40 ;  /* 0x00005410ff2d0816 */ /* 0x000fca0000000028 */
[----:B------:R-:W-:Y:S02]  /*23d0*/  @P0 FADD.FTZ R112, R45, R112 ;  /* 0x000000702d700221 */ /* 0x000fe40000010000 */
.L_x_590:
[----:B------:R-:W-:Y:S05]  /*23e0*/  BSYNC B1 ;  /* 0x0000000000017941 */ /* 0x000fea0003800000 */
.L_x_588:
[----:B------:R-:W-:Y:S01]  /*23f0*/  BSSY B1, `(.L_x_591) ;  /* 0x000000b000017945 */ /* 0x000fe20003800000 */
[----:B------:R-:W-:Y:S05]  /*2400*/  @P1 BRA `(.L_x_592) ;  /* 0x0000004000001947 */ /* 0x000fea0003800000 */
[----:B------:R-:W-:Y:S01]  /*2410*/  MOV R111, RZ ;  /* 0x000000ff006f7202 */ /* 0x000fe20000000f00 */
[----:B------:R-:W-:Y:S05]  /*2420*/  @!P0 BRA `(.L_x_593) ;  /* 0x0000007000008947 */ /* 0x000fea0003800000 */
[----:B-----5:R-:W-:Y:S01]  /*2430*/  PRMT R111, RZ, 0x7610, R40 ;  /* 0x00007610ff6f7816 */ /* 0x020fe20000000028 */
[----:B------:R-:W-:Y:S05]  /*2440*/  BRA `(.L_x_593) ;  /* 0x0000005000007947 */ /* 0x000fea0003800000 */
.L_x_592:
[----:B-----5:R-:W-:-:S05]  /*2450*/  PRMT R44, RZ, 0x7610, R36 ;  /* 0x00007610ff2c7816 */ /* 0x020fca0000000024 */
[----:B------:R-:W-:Y:S01]  /*2460*/  FMUL.FTZ R111, R44, c[0x0][0x1ec] ;  /* 0x00007b002c6f7a20 */ /* 0x000fe20000410000 */
[----:B------:R-:W-:-:S03]  /*2470*/  @P0 PRMT R44, RZ, 0x7610, R40 ;  /* 0x00007610ff2c0816 */ /* 0x000fc60000000028 */
[----:B------:R-:W-:-:S04]  /*2480*/  FMUL.FTZ R111, R28, R111 ;  /* 0x0000006f1c6f7220 */ /* 0x000fc80000410000 */
[----:B------:R-:W-:Y:S02]  /*2490*/  @P0 FADD.FTZ R111, R44, R111 ;  /* 0x0000006f2c6f0221 */ /* 0x000fe40000010000 */
.L_x_593:
[----:B------:R-:W-:Y:S05]  /*24a0*/  BSYNC B1 ;  /* 0x0000000000017941 */ /* 0x000fea0003800000 */
.L_x_591:
[----:B------:R-:W-:Y:S01]  /*24b0*/  BSSY B1, `(.L_x_594) ;  /* 0x000000b000017945 */ /* 0x000fe20003800000 */
[----:B------:R-:W-:Y:S05]  /*24c0*/  @P1 BRA `(.L_x_595) ;  /* 0x0000004000001947 */ /* 0x000fea0003800000 */
[----:B------:R-:W-:Y:S01]  /*24d0*/  HFMA2.MMA R110, -RZ, RZ, 0, 0 ;  /* 0x00000000ff6e7435 */ /* 0x000fe200000001ff */
[----:B------:R-:W-:Y:S05]  /*24e0*/  @!P0 BRA `(.L_x_596) ;  /* 0x0000007000008947 */ /* 0x000fea0003800000 */
[----:B-----5:R-:W-:Y:S01]  /*24f0*/  PRMT R110, RZ, 0x5410, R41 ;  /* 0x00005410ff6e7816 */ /* 0x020fe20000000029 */
[----:B------:R-:W-:Y:S05]  /*2500*/  BRA `(.L_x_596) ;  /* 0x0000005000007947 */ /* 0x000fea0003800000 */
.L_x_595:
[----:B-----5:R-:W-:Y:S02]  /*2510*/  PRMT R44, RZ, 0x5410, R37 ;  /* 0x00005410ff2c7816 */ /* 0x020fe40000000025 */
[----:B------:R-:W-:-:S03]  /*2520*/  @P0 PRMT R45, RZ, 0x5410, R41 ;  /* 0x00005410ff2d0816 */ /* 0x000fc60000000029 */
[----:B------:R-:W-:-:S04]  /*2530*/  FMUL.FTZ R44, R44, c[0x0][0x1ec] ;  /* 0x00007b002c2c7a20 */ /* 0x000fc80000410000 */
[----:B------:R-:W-:-:S04]  /*2540*/  FMUL.FTZ R110, R27, R44 ;  /* 0x0000002c1b6e7220 */ /* 0x000fc80000410000 */
[----:B------:R-:W-:Y:S02]  /*2550*/  @P0 FADD.FTZ R110, R45, R110 ;  /* 0x0000006e2d6e0221 */ /* 0x000fe40000010000 */
.L_x_596:
[----:B------:R-:W-:Y:S05]  /*2560*/  BSYNC B1 ;  /* 0x0000000000017941 */ /* 0x000fea0003800000 */
.L_x_594:
[----:B------:R-:W-:Y:S01]  /*2570*/  BSSY B1, `(.L_x_597) ;  /* 0x000000b000017945 */ /* 0x000fe20003800000 */
[----:B------:R-:W-:Y:S05]  /*2580*/  @P1 BRA `(.L_x_598) ;  /* 0x0000004000001947 */ /* 0x000fea0003800000 */
[----:B------:R-:W-:Y:S01]  /*2590*/  IMAD.MOV.U32 R137, RZ, RZ, RZ ;  /* 0x000000ffff897224 */ /* 0x000fe200078e00ff */
[----:B------:R-:W-:Y:S05]  /*25a0*/  @!P0 BRA `(.L_x_599) ;  /* 0x0000007000008947 */ /* 0x000fea0003800000 */
[----:B-----5:R-:W-:Y:S01]  /*25b0*/  PRMT R137, RZ, 0x7610, R41 ;  /* 0x00007610ff897816 */ /* 0x020fe20000000029 */
[----:B------:R-:W-:Y:S05]  /*25c0*/  BRA `(.L_x_599) ;  /* 0x0000005000007947 */ /* 0x000fea0003800000 */
.L_x_598:
[----:B-----5:R-:W-:-:S05]  /*25d0*/  PRMT R44, RZ, 0x7610, R37 ;  /* 0x00007610ff2c7816 */ /* 0x020fca0000000025 */
[----:B------:R-:W-:Y:S01]  /*25e0*/  FMUL.FTZ R137, R44, c[0x0][0x1ec] ;  /* 0x00007b002c897a20 */ /* 0x000fe20000410000 */
[----:B------:R-:W-:-:S03]  /*25f0*/  @P0 PRMT R44, RZ, 0x7610, R41 ;  /* 0x00007610ff2c0816 */ /* 0x000fc60000000029 */
[----:B------:R-:W-:-:S04]  /*2600*/  FMUL.FTZ R137, R30, R137 ;  /* 0x000000891e897220 */ /* 0x000fc80000410000 */
[----:B------:R-:W-:Y:S02]  /*2610*/  @P0 FADD.FTZ R137, R44, R137 ;  /* 0x000000892c890221 */ /* 0x000fe40000010000 */
.L_x_599:
[----:B------:R-:W-:Y:S05]  /*2620*/  BSYNC B1 ;  /* 0x0000000000017941 */ /* 0x000fea0003800000 */
.L_x_597:
[----:B------:R-:W-:Y:S01]  /*2630*/  BSSY B1, `(.L_x_600) ;  /* 0x000000b000017945 */ /* 0x000fe20003800000 */
[----:B------:R-:W-:Y:S05]  /*2640*/  @P1 BRA `(.L_x_601) ;  /* 0x0000004000001947 */ /* 0x000fea0003800000 */
[----:B------:R-:W-:Y:S01]  /*2650*/  MOV R139, RZ ;  /* 0x000000ff008b7202 */ /* 0x000fe20000000f00 */
[----:B------:R-:W-:Y:S05]  /*2660*/  @!P0 BRA `(.L_x_602) ;  /* 0x0000007000008947 */ /* 0x000fea0003800000 */
[----:B-----5:R-:W-:Y:S01]  /*2670*/  PRMT R139, RZ, 0x5410, R42 ;  /* 0x00005410ff8b7816 */ /* 0x020fe2000000002a */
[----:B------:R-:W-:Y:S05]  /*2680*/  BRA `(.L_x_602) ;  /* 0x0000005000007947 */ /* 0x000fea0003800000 */
.L_x_601:
[----:B-----5:R-:W-:-:S05]  /*2690*/  PRMT R44, RZ, 0x5410, R38 ;  /* 0x00005410ff2c7816 */ /* 0x020fca0000000026 */
[----:B------:R-:W-:-:S04]  /*26a0*/  FMUL.FTZ R44, R44, c[0x0][0x1ec] ;  /* 0x00007b002c2c7a20 */ /* 0x000fc80000410000 */
[----:B------:R-:W-:Y:S01]  /*26b0*/  FMUL.FTZ R139, R29, R44 ;  /* 0x0000002c1d8b7220 */ /* 0x000fe20000410000 */
[----:B------:R-:W-:-:S05]  /*26c0*/  @P0 PRMT R44, RZ, 0x5410, R42 ;  /* 0x00005410ff2c0816 */ /* 0x000fca000000002a */
[----:B------:R-:W-:Y:S02]  /*26d0*/  @P0 FADD.FTZ R139, R44, R139 ;  /* 0x0000008b2c8b0221 */ /* 0x000fe40000010000 */
.L_x_602:
[----:B------:R-:W-:Y:S05]  /*26e0*/  BSYNC B1 ;  /* 0x0000000000017941 */ /* 0x000fea0003800000 */
.L_x_600:
[----:B------:R-:W-:Y:S01]  /*26f0*/  BSSY B1, `(.L_x_603) ;  /* 0x000000b000017945 */ /* 0x000fe20003800000 */
[----:B------:R-:W-:Y:S05]  /*2700*/  @P1 BRA `(.L_x_604) ;  /* 0x0000004000001947 */ /* 0x000fea0003800000 */
[----:B------:R-:W-:Y:S01]  /*2710*/  HFMA2.MMA R140, -RZ, RZ, 0, 0 ;  /* 0x00000000ff8c7435 */ /* 0x000fe200000001ff */
[----:B------:R-:W-:Y:S05]  /*2720*/  @!P0 BRA `(.L_x_605) ;  /* 0x0000007000008947 */ /* 0x000fea0003800000 */
[----:B-----5:R-:W-:Y:S01]  /*2730*/  PRMT R140, RZ, 0x7610, R42 ;  /* 0x00007610ff8c7816 */ /* 0x020fe2000000002a */
[----:B------:R-:W-:Y:S05]  /*2740*/  BRA `(.L_x_605) ;  /* 0x0000005000007947 */ /* 0x000fea0003800000 */
.L_x_604:
[----:B-----5:R-:W-:-:S05]  /*2750*/  PRMT R44, RZ, 0x7610, R38 ;  /* 0x00007610ff2c7816 */ /* 0x020fca0000000026 */
[----:B------:R-:W-:-:S04]  /*2760*/  FMUL.FTZ R45, R44, c[0x0][0x1ec] ;  /* 0x00007b002c2d7a20 */ /* 0x000fc80000410000 */
[----:B------:R-:W-:Y:S01]  /*2770*/  FMUL.FTZ R140, R34, R45 ;  /* 0x0000002d228c7220 */ /* 0x000fe20000410000 */
[----:B------:R-:W-:-:S05]  /*2780*/  @P0 PRMT R45, RZ, 0x7610, R42 ;  /* 0x00007610ff2d0816 */ /* 0x000fca000000002a */
[----:B------:R-:W-:Y:S02]  /*2790*/  @P0 FADD.FTZ R140, R45, R140 ;  /* 0x0000008c2d8c0221 */ /* 0x000fe40000010000 */
.L_x_605:
[----:B------:R-:W-:Y:S05]  /*27a0*/  BSYNC B1 ;  /* 0x0000000000017941 */ /* 0x000fea0003800000 */
.L_x_603:
[----:B------:R-:W-:Y:S01]  /*27b0*/  BSSY B1, `(.L_x_606) ;  /* 0x000000b000017945 */ /* 0x000fe20003800000 */
[----:B------:R-:W-:Y:S05]  /*27c0*/  @P1 BRA `(.L_x_607) ;  /* 0x0000004000001947 */ /* 0x000fea0003800000 */
[----:B------:R-:W-:Y:S01]  /*27d0*/  MOV R141, RZ ;  /* 0x000000ff008d7202 */ /* 0x000fe20000000f00 */
[----:B------:R-:W-:Y:S05]  /*27e0*/  @!P0 BRA `(.L_x_608) ;  /* 0x0000007000008947 */ /* 0x000fea0003800000 */
[----:B-----5:R-:W-:Y:S01]  /*27f0*/  PRMT R141, RZ, 0x5410, R43 ;  /* 0x00005410ff8d7816 */ /* 0x020fe2000000002b */
[----:B------:R-:W-:Y:S05]  /*2800*/  BRA `(.L_x_608) ;  /* 0x0000005000007947 */ /* 0x000fea0003800000 */
.L_x_607:
[----:B-----5:R-:W-:-:S05]  /*2810*/  PRMT R44, RZ, 0x5410, R39 ;  /* 0x00005410ff2c7816 */ /* 0x020fca0000000027 */
[----:B------:R-:W-:-:S04]  /*2820*/  FMUL.FTZ R44, R44, c[0x0][0x1ec] ;  /* 0x00007b002c2c7a20 */ /* 0x000fc80000410000 */
[----:B------:R-:W-:Y:S01]  /*2830*/  FMUL.FTZ R141, R31, R44 ;  /* 0x0000002c1f8d7220 */ /* 0x000fe20000410000 */
[----:B------:R-:W-:-:S05]  /*2840*/  @P0 PRMT R44, RZ, 0x5410, R43 ;  /* 0x00005410ff2c0816 */ /* 0x000fca000000002b */
[----:B------:R-:W-:Y:S02]  /*2850*/  @P0 FADD.FTZ R141, R44, R141 ;  /* 0x0000008d2c8d0221 */ /* 0x000fe40000010000 */
.L_x_608:
[----:B------:R-:W-:Y:S05]  /*2860*/  BSYNC B1 ;  /* 0x0000000000017941 */ /* 0x000fea0003800000 */
.L_x_606:
[----:B------:R-:W-:Y:S01]  /*2870*/  BSSY B1, `(.L_x_609) ;  /* 0x000000b000017945 */ /* 0x000fe20003800000 */
[----:B------:R-:W-:Y:S05]  /*2880*/  @P1 BRA `(.L_x_610) ;  /* 0x0000004000001947 */ /* 0x000fea0003800000 */
[----:B------:R-:W-:Y:S01]  /*2890*/  HFMA2.MMA R142, -RZ, RZ, 0, 0 ;  /* 0x00000000ff8e7435 */ /* 0x000fe200000001ff */
[----:B------:R-:W-:Y:S05]  /*28a0*/  @!P0 BRA `(.L_x_611) ;  /* 0x0000007000008947 */ /* 0x000fea0003800000 */
[----:B-----5:R-:W-:Y:S01]  /*28b0*/  PRMT R142, RZ, 0x7610, R43 ;  /* 0x00007610ff8e7816 */ /* 0x020fe2000000002b */
[----:B------:R-:W-:Y:S05]  /*28c0*/  BRA `(.L_x_611) ;  /* 0x0000005000007947 */ /* 0x000fea0003800000 */
.L_x_610:
[----:B-----5:R-:W-:Y:S02]  /*28d0*/  PRMT R44, RZ, 0x7610, R39 ;  /* 0x00007610ff2c7816 */ /* 0x020fe40000000027 */
[----:B------:R-:W-:-:S03]  /*28e0*/  @P0 PRMT R45, RZ, 0x7610, R43 ;  /* 0x00007610ff2d0816 */ /* 0x000fc6000000002b */
[----:B------:R-:W-:-:S04]  /*28f0*/  FMUL.FTZ R44, R44, c[0x0][0x1ec] ;  /* 0x00007b002c2c7a20 */ /* 0x000fc80000410000 */
[----:B------:R-:W-:-:S04]  /*2900*/  FMUL.FTZ R142, R35, R44 ;  /* 0x0000002c238e7220 */ /* 0x000fc80000410000 */
[----:B------:R-:W-:Y:S02]  /*2910*/  @P0 FADD.FTZ R142, R45, R142 ;  /* 0x0000008e2d8e0221 */ /* 0x000fe40000010000 */
.L_x_611:
[----:B------:R-:W-:Y:S05]  /*2920*/  BSYNC B1 ;  /* 0x0000000000017941 */ /* 0x000fea0003800000 */
.L_x_609:
[----:B------:R-:W-:Y:S02]  /*2930*/  MOV R145, 0x10 ;  /* 0x0000001000917802 */ /* 0x000fe40000000f00 */
[----:B------:R-:W-:Y:S02]  /*2940*/  F2FP.BF16.PACK_AB R47, R142, R141 ;  /* 0x0000008d8e2f723e */ /* 0x000fe400000010ff */
[----:B------:R-:W-:Y:S01]  /*2950*/  F2FP.BF16.PACK_AB R46, R140, R139 ;  /* 0x0000008b8c2e723e */ /* 0x000fe200000010ff */
[----:B------:R-:W-:Y:S01]  /*2960*/  IMAD.WIDE.U32 R144, R148, R145, c[0x0][0x188] ;  /* 0x0000620094907625 */ /* 0x000fe200078e0091 */
[----:B------:R-:W-:Y:S02]  /*2970*/  F2FP.BF16.PACK_AB R45, R137, R110 ;  /* 0x0000006e892d723e */ /* 0x000fe400000010ff */
[----:B------:R-:W-:-:S05]  /*2980*/  F2FP.BF16.PACK_AB R44, R111, R112 ;  /* 0x000000706f2c723e */ /* 0x000fca00000010ff */
[----:B------:R0:W-:Y:S02]  /*2990*/  STG.E.128 [R144.64], R44 ;  /* 0x0000002c90007986 */ /* 0x0001e4000c101d04 */
.L_x_587:
[----:B------:R-:W-:Y:S05]  /*29a0*/  BSYNC B0 ;  /* 0x0000000000007941 */ /* 0x000fea0003800000 */
.L_x_586:
        /* <DEDUP_REMOVED lines=42> */
.L_x_624:
        /* <DEDUP_REMOVED lines=85> */
.L_x_625:
[----:B------:R-:W-:Y:S01]  /*31a0*/  FMUL.FTZ R44, R145, R145 ;  /* 0x00000091912c7220 */ /* 0x000fe20000410000 */
[----:B------:R-:W-:Y:S01]  /*31b0*/  ISETP.NE.AND P0, PT, RZ, UR6, PT ;  /* 0x00000006ff007c0c */ /* 0x000fe2000bf05270 */
[----:B-1----:R-:W-:Y:S01]  /*31c0*/  FADD.FTZ R149, R149, R144 ;  /* 0x0000009095957221 */ /* 0x002fe20000010000 */
[----:B------:R-:W-:Y:S01]  /*31d0*/  MOV R46, c[0x0][0x1e0] ;  /* 0x00007800002e7a02 */ /* 0x000fe20000000f00 */
[----:B------:R-:W-:Y:S01]  /*31e0*/  BSSY B0, `(.L_x_614) ;  /* 0x000009e000007945 */ /* 0x000fe20003800000 */
[----:B------:R-:W-:Y:S02]  /*31f0*/  LOP3.LUT P2, RZ, R146, 0x1f, RZ, 0xc0, !PT ;  /* 0x0000001f92ff7812 */ /* 0x000fe4000784c0ff */
[----:B------:R-:W-:Y:S01]  /*3200*/  FSEL R45, R44, RZ, P0 ;  /* 0x000000ff2c2d7208 */ /* 0x000fe20000000000 */
[----:B------:R-:W-:-:S04]  /*3210*/  FFMA.FTZ R44, R149, R46, c[0x0][0x228] ;  /* 0x00008a00952c7623 */ /* 0x000fc8000001002e */
[----:B------:R-:W-:-:S06]  /*3220*/  FADD.FTZ R149, R44, R45 ;  /* 0x0000002d2c957221 */ /* 0x000fcc0000010000 */
[----:B------:R-:W1:Y:S01]  /*3230*/  MUFU.RSQ R149, R149 ;  /* 0x0000009500957308 */ /* 0x000e620000001400 */
        /* <DEDUP_REMOVED lines=11> */
[----:B------:R-:W-:Y:S01]  /*32f0*/  FSEL R146, R145, RZ, !P0 ;  /* 0x000000ff91927208 */ /* 0x000fe20004000000 */
[----:B------:R-:W-:-:S05]  /*3300*/  IMAD R143, R143, c[0x0][0x168], RZ ;  /* 0x00005a008f8f7a24 */ /* 0x000fca00078e02ff */
[----:B------:R-:W-:-:S04]  /*3310*/  SHF.R.S32.HI R44, RZ, 0x1f, R143 ;  /* 0x0000001fff2c7819 */ /* 0x000fc8000001148f */
[----:B------:R-:W-:-:S04]  /*3320*/  LEA.HI R44, R44, R143, RZ, 0x3 ;  /* 0x0000008f2c2c7211 */ /* 0x000fc800078f18ff */
[----:B------:R-:W-:Y:S01]  /*3330*/  LEA.HI.SX32 R143, R44, R45, 0x1d ;  /* 0x0000002d2c8f7211 */ /* 0x000fe200078feaff */
[----:B------:R-:W-:Y:S05]  /*3340*/  @!P6 BRA `(.L_x_617) ;  /* 0x000002000000e947 */ /* 0x000fea0003800000 */
[--C-:B------:R-:W-:Y:S02]  /*3350*/  FADD.FTZ R46, R135, -R146.reuse ;  /* 0x80000092872e7221 */ /* 0x100fe40000010000 */
[--C-:B------:R-:W-:Y:S02]  /*3360*/  FADD.FTZ R44, R136, -R146.reuse ;  /* 0x80000092882c7221 */ /* 0x100fe40000010000 */
[C---:B------:R-:W-:Y:S02]  /*3370*/  FMUL.FTZ R46, R149.reuse, R46 ;  /* 0x0000002e952e7220 */ /* 0x040fe40000410000 */
[----:B------:R-:W-:Y:S02]  /*3380*/  FMUL.FTZ R44, R149, R44 ;  /* 0x0000002c952c7220 */ /* 0x000fe40000410000 */
[----:B------:R-:W-:Y:S02]  /*3390*/  FFMA.FTZ R45, R60, R46, R71 ;  /* 0x0000002e3c2d7223 */ /* 0x000fe40000010047 */
[----:B------:R-:W-:-:S02]  /*33a0*/  FADD.FTZ R46, R134, -R146 ;  /* 0x80000092862e7221 */ /* 0x000fc40000010000 */
[--C-:B------:R-:W-:Y:S02]  /*33b0*/  FADD.FTZ R148, R132, -R146.reuse ;  /* 0x8000009284947221 */ /* 0x100fe40000010000 */
[----:B------:R-:W-:Y:S02]  /*33c0*/  FFMA.FTZ R44, R32, R44, R63 ;  /* 0x0000002c202c7223 */ /* 0x000fe4000001003f */
[----:B------:R-:W-:Y:S02]  /*33d0*/  FMUL.FTZ R46, R149, R46 ;  /* 0x0000002e952e7220 */ /* 0x000fe40000410000 */
[--C-:B------:R-:W-:Y:S01]  /*33e0*/  FADD.FTZ R150, R131, -R146.reuse ;  /* 0x8000009283967221 */ /* 0x100fe20000010000 */
[----:B------:R-:W-:Y:S01]  /*33f0*/  F2FP.BF16.PACK_AB R44, R45, R44 ;  /* 0x0000002c2d2c723e */ /* 0x000fe200000010ff */
[----:B------:R-:W-:Y:S02]  /*3400*/  FMUL.FTZ R148, R149, R148 ;  /* 0x0000009495947220 */ /* 0x000fe40000410000 */
[----:B0-----:R-:W-:-:S02]  /*3410*/  FADD.FTZ R144, R133, -R146 ;  /* 0x8000009285907221 */ /* 0x001fc40000010000 */
[--C-:B------:R-:W-:Y:S02]  /*3420*/  FADD.FTZ R152, R130, -R146.reuse ;  /* 0x8000009282987221 */ /* 0x100fe40000010000 */
[----:B------:R-:W-:Y:S02]  /*3430*/  FADD.FTZ R154, R129, -R146 ;  /* 0x80000092819a7221 */ /* 0x000fe40000010000 */
[----:B------:R-:W-:Y:S02]  /*3440*/  FFMA.FTZ R45, R33, R46, R64 ;  /* 0x0000002e212d7223 */ /* 0x000fe40000010040 */
[----:B------:R-:W-:Y:S02]  /*3450*/  FMUL.FTZ R150, R149, R150 ;  /* 0x0000009695967220 */ /* 0x000fe40000410000 */
[----:B------:R-:W-:Y:S01]  /*3460*/  FFMA.FTZ R46, R61, R148, R72 ;  /* 0x000000943d2e7223 */ /* 0x000fe20000010048 */
[----:B------:R-:W-:Y:S01]  /*3470*/  HFMA2.MMA R148, -RZ, RZ, 0, 9.5367431640625e-07 ;  /* 0x00000010ff947435 */ /* 0x000fe200000001ff */
[----:B------:R-:W-:-:S02]  /*3480*/  FMUL.FTZ R144, R149, R144 ;  /* 0x0000009095907220 */ /* 0x000fc40000410000 */
[C---:B------:R-:W-:Y:S02]  /*3490*/  FMUL.FTZ R152, R149.reuse, R152 ;  /* 0x0000009895987220 */ /* 0x040fe40000410000 */
[----:B------:R-:W-:Y:S02]  /*34a0*/  FMUL.FTZ R154, R149, R154 ;  /* 0x0000009a959a7220 */ /* 0x000fe40000410000 */
[----:B------:R-:W-:Y:S02]  /*34b0*/  FFMA.FTZ R47, R69, R150, R66 ;  /* 0x00000096452f7223 */ /* 0x000fe40000010042 */
[----:B------:R-:W-:Y:S02]  /*34c0*/  FFMA.FTZ R144, R68, R144, R65 ;  /* 0x0000009044907223 */ /* 0x000fe40000010041 */
[----:B------:R-:W-:Y:S01]  /*34d0*/  FFMA.FTZ R152, R62, R152, R73 ;  /* 0x000000983e987223 */ /* 0x000fe20000010049 */
[----:B------:R-:W-:Y:S01]  /*34e0*/  F2FP.BF16.PACK_AB R46, R47, R46 ;  /* 0x0000002e2f2e723e */ /* 0x000fe200000010ff */
[----:B------:R-:W-:Y:S01]  /*34f0*/  FFMA.FTZ R145, R70, R154, R75 ;  /* 0x0000009a46917223 */ /* 0x000fe2000001004b */
[----:B------:R-:W-:-:S04]  /*3500*/  F2FP.BF16.PACK_AB R45, R144, R45 ;  /* 0x0000002d902d723e */ /* 0x000fc800000010ff */
[----:B------:R-:W-:Y:S01]  /*3510*/  F2FP.BF16.PACK_AB R47, R145, R152 ;  /* 0x00000098912f723e */ /* 0x000fe200000010ff */
[C---:B------:R-:W-:Y:S01]  /*3520*/  IMAD.WIDE.U32 R144, R143.reuse, R148, c[0x0][0x208] ;  /* 0x000082008f907625 */ /* 0x040fe200078e0094 */
[----:B------:R-:W-:-:S04]  /*3530*/  IADD3 R143, R143, 0x20, RZ ;  /* 0x000000208f8f7810 */ /* 0x000fc80007ffe0ff */
[----:B------:R0:W-:Y:S03]  /*3540*/  STG.E.128 [R144.64], R44 ;  /* 0x0000002c90007986 */ /* 0x0001e6000c101d04 */
.L_x_617:
[----:B------:R-:W-:Y:S05]  /*3550*/  BSYNC B1 ;  /* 0x0000000000017941 */ /* 0x000fea0003800000 */
.L_x_616:
[----:B------:R-:W-:Y:S01]  /*3560*/  BSSY B1, `(.L_x_618) ;  /* 0x0000022000017945 */ /* 0x000fe20003800000 */
[----:B------:R-:W-:Y:S05]  /*3570*/  @!P5 BRA `(.L_x_619) ;  /* 0x000002000000d947 */ /* 0x000fea0003800000 */
[--C-:B0-----:R-:W-:Y:S02]  /*3580*/  FADD.FTZ R46, R127, -R146.reuse ;  /* 0x800000927f2e7221 */ /* 0x101fe40000010000 */
[--C-:B------:R-:W-:Y:S02]  /*3590*/  FADD.FTZ R44, R128, -R146.reuse ;  /* 0x80000092802c7221 */ /* 0x100fe40000010000 */
[C---:B------:R-:W-:Y:S02]  /*35a0*/  FMUL.FTZ R46, R149.reuse, R46 ;  /* 0x0000002e952e7220 */ /* 0x040fe40000410000 */
[----:B------:R-:W-:Y:S02]  /*35b0*/  FMUL.FTZ R44, R149, R44 ;  /* 0x0000002c952c7220 */ /* 0x000fe40000410000 */
[----:B------:R-:W-:Y:S02]  /*35c0*/  FFMA.FTZ R45, R74, R46, R81 ;  /* 0x0000002e4a2d7223 */ /* 0x000fe40000010051 */
[----:B------:R-:W-:-:S02]  /*35d0*/  FADD.FTZ R46, R126, -R146 ;  /* 0x800000927e2e7221 */ /* 0x000fc40000010000 */
[--C-:B------:R-:W-:Y:S02]  /*35e0*/  FADD.FTZ R148, R124, -R146.reuse ;  /* 0x800000927c947221 */ /* 0x100fe40000010000 */
[----:B------:R-:W-:Y:S02]  /*35f0*/  FADD.FTZ R150, R123, -R146 ;  /* 0x800000927b967221 */ /* 0x000fe40000010000 */
[----:B------:R-:W-:Y:S02]  /*3600*/  FFMA.FTZ R44, R67, R44, R78 ;  /* 0x0000002c432c7223 */ /* 0x000fe4000001004e */
[--C-:B------:R-:W-:Y:S02]  /*3610*/  FADD.FTZ R144, R125, -R146.reuse ;  /* 0x800000927d907221 */ /* 0x100fe40000010000 */
[--C-:B------:R-:W-:Y:S01]  /*3620*/  FADD.FTZ R152, R122, -R146.reuse ;  /* 0x800000927a987221 */ /* 0x100fe20000010000 */
[----:B------:R-:W-:Y:S01]  /*3630*/  F2FP.BF16.PACK_AB R44, R45, R44 ;  /* 0x0000002c2d2c723e */ /* 0x000fe200000010ff */
[----:B------:R-:W-:-:S02]  /*3640*/  FADD.FTZ R154, R121, -R146 ;  /* 0x80000092799a7221 */ /* 0x000fc40000010000 */
        /* <DEDUP_REMOVED lines=14> */
[----:B------:R-:W-:-:S03]  /*3730*/  IMAD.MOV.U32 R148, RZ, RZ, 0x10 ;  /* 0x00000010ff947424 */ /* 0x000fc600078e00ff */
[----:B------:R-:W-:Y:S01]  /*3740*/  F2FP.BF16.PACK_AB R47, R145, R152 ;  /* 0x00000098912f723e */ /* 0x000fe200000010ff */
[C---:B------:R-:W-:Y:S01]  /*3750*/  IMAD.WIDE.U32 R144, R143.reuse, R148, c[0x0][0x208] ;  /* 0x000082008f907625 */ /* 0x040fe200078e0094 */
[----:B------:R-:W-:-:S04]  /*3760*/  IADD3 R143, R143, 0x20, RZ ;  /* 0x000000208f8f7810 */ /* 0x000fc80007ffe0ff */
[----:B------:R0:W-:Y:S03]  /*3770*/  STG.E.128 [R144.64], R44 ;  /* 0x0000002c90007986 */ /* 0x0001e6000c101d04 */
.L_x_619:
[----:B------:R-:W-:Y:S05]  /*3780*/  BSYNC B1 ;  /* 0x0000000000017941 */ /* 0x000fea0003800000 */
.L_x_618:
        /* <DEDUP_REMOVED lines=22> */
[----:B------:R-:W-:Y:S01]  /*38f0*/  FFMA.FTZ R46, R85, R148, R48 ;  /* 0x00000094552e7223 */ /* 0x000fe20000010030 */
[----:B------:R-:W-:Y:S01]  /*3900*/  MOV R148, 0x10 ;  /* 0x0000001000947802 */ /* 0x000fe20000000f00 */
        /* <DEDUP_REMOVED lines=10> */
.L_x_621:
[----:B------:R-:W-:Y:S05]  /*39b0*/  BSYNC B1 ;  /* 0x0000000000017941 */ /* 0x000fea0003800000 */
.L_x_620:
[----:B------:R-:W-:Y:S05]  /*39c0*/  @!P3 BRA `(.L_x_615) ;  /* 0x000001f00000b947 */ /* 0x000fea0003800000 */
[--C-:B0-----:R-:W-:Y:S02]  /*39d0*/  FADD.FTZ R144, R110, -R146.reuse ;  /* 0x800000926e907221 */ /* 0x101fe40000010000 */
[--C-:B------:R-:W-:Y:S02]  /*39e0*/  FADD.FTZ R44, R112, -R146.reuse ;  /* 0x80000092702c7221 */ /* 0x100fe40000010000 */
[----:B------:R-:W-:Y:S02]  /*39f0*/  FMUL.FTZ R144, R149, R144 ;  /* 0x0000009095907220 */ /* 0x000fe40000410000 */
[--C-:B------:R-:W-:Y:S02]  /*3a00*/  FADD.FTZ R46, R111, -R146.reuse ;  /* 0x800000926f2e7221 */ /* 0x100fe40000010000 */
[--C-:B------:R-:W-:Y:S02]  /*3a10*/  FADD.FTZ R148, R137, -R146.reuse ;  /* 0x8000009289947221 */ /* 0x100fe40000010000 */
[----:B------:R-:W-:-:S02]  /*3a20*/  FADD.FTZ R150, R139, -R146 ;  /* 0x800000928b967221 */ /* 0x000fc40000010000 */
[--C-:B------:R-:W-:Y:S02]  /*3a30*/  FADD.FTZ R152, R140, -R146.reuse ;  /* 0x800000928c987221 */ /* 0x100fe40000010000 */
[--C-:B------:R-:W-:Y:S02]  /*3a40*/  FADD.FTZ R154, R141, -R146.reuse ;  /* 0x800000928d9a7221 */ /* 0x100fe40000010000 */
[----:B------:R-:W-:Y:S02]  /*3a50*/  FADD.FTZ R146, R142, -R146 ;  /* 0x800000928e927221 */ /* 0x000fe40000010000 */
[----:B------:R-:W-:Y:S01]  /*3a60*/  FFMA.FTZ R45, R94, R144, R103 ;  /* 0x000000905e2d7223 */ /* 0x000fe20000010067 */
[----:B------:R-:W-:Y:S01]  /*3a70*/  HFMA2.MMA R144, -RZ, RZ, 0, 9.5367431640625e-07 ;  /* 0x00000010ff907435 */ /* 0x000fe200000001ff */
[C---:B------:R-:W-:Y:S02]  /*3a80*/  FMUL.FTZ R44, R149.reuse, R44 ;  /* 0x0000002c952c7220 */ /* 0x040fe40000410000 */
[----:B------:R-:W-:-:S02]  /*3a90*/  FMUL.FTZ R46, R149, R46 ;  /* 0x0000002e952e7220 */ /* 0x000fc40000410000 */
[C---:B------:R-:W-:Y:S02]  /*3aa0*/  FMUL.FTZ R148, R149.reuse, R148 ;  /* 0x0000009495947220 */ /* 0x040fe40000410000 */
        /* <DEDUP_REMOVED lines=9> */
[----:B------:R-:W-:Y:S02]  /*3b40*/  FFMA.FTZ R146, R101, R146, R138 ;  /* 0x0000009265927223 */ /* 0x000fe4000001008a */
[----:B------:R-:W-:Y:S02]  /*3b50*/  FFMA.FTZ R147, R100, R152, R109 ;  /* 0x0000009864937223 */ /* 0x000fe4000001006d */
[----:B------:R-:W-:Y:S01]  /*3b60*/  FFMA.FTZ R148, R98, R148, R107 ;  /* 0x0000009462947223 */ /* 0x000fe2000001006b */
[----:B------:R-:W-:Y:S01]  /*3b70*/  F2FP.BF16.PACK_AB R47, R146, R47 ;  /* 0x0000002f922f723e */ /* 0x000fe200000010ff */
[----:B------:R-:W-:Y:S01]  /*3b80*/  IMAD.WIDE.U32 R144, R143, R144, c[0x0][0x208] ;  /* 0x000082008f907625 */ /* 0x000fe200078e0090 */
[----:B------:R-:W-:-:S02]  /*3b90*/  F2FP.BF16.PACK_AB R46, R147, R150 ;  /* 0x00000096932e723e */ /* 0x000fc400000010ff */
[----:B------:R-:W-:-:S05]  /*3ba0*/  F2FP.BF16.PACK_AB R45, R148, R45 ;  /* 0x0000002d942d723e */ /* 0x000fca00000010ff */
[----:B------:R0:W-:Y:S02]  /*3bb0*/  STG.E.128 [R144.64], R44 ;  /* 0x0000002c90007986 */ /* 0x0001e4000c101d04 */
.L_x_615:
[----:B------:R-:W-:Y:S05]  /*3bc0*/  BSYNC B0 ;  /* 0x0000000000007941 */ /* 0x000fea0003800000 */
.L_x_614:
[----:B0-2---:R-:W-:-:S04]  /*3bd0*/  MOV R45, c[0x0][0x160] ;  /* 0x00005800002d7a02 */ /* 0x005fc80000000f00 */
[----:B------:R-:W-:-:S04]  /*3be0*/  LEA R104, R45, R104, 0x2 ;  /* 0x000000682d687211 */ /* 0x000fc800078e10ff */
[----:B------:R-:W-:-:S13]  /*3bf0*/  ISETP.GE.AND P0, PT, R104, c[0x0][0x164], PT ;  /* 0x0000590068007a0c */ /* 0x000fda0003f06270 */
[----:B------:R-:W-:Y:S01]  /*3c00*/  @P0 CALL.REL.NOINC `(.L_x_622) ;  /* 0x0000001000000944 */ /* 0x000fe20003c00000 */
[----:B------:R-:W-:Y:S05]  /*3c10*/  BRA `(.L_x_623) ;  /* 0xffffcf4000007947 */ /* 0x000fea000383ffff */
.L_x_622:
[----:B------:R-:W-:Y:S05]  /*3c20*/  EXIT ;  /* 0x000000000000794d */ /* 0x000fea0003800000 */
.L_x_612:
[----:B------:R-:W-:Y:S01]  /*3c30*/  HFMA2.MMA R149, -RZ, RZ, 0, 5.9604644775390625e-08 ;  /* 0x00000001ff957435 */ /* 0x000fe200000001ff */
[----:B------:R-:W-:Y:S01]  /*3c40*/  MOV R46, R47 ;  /* 0x0000002f002e7202 */ /* 0x000fe20000000f00 */
[----:B------:R-:W-:Y:S01]  /*3c50*/  IMAD.MOV.U32 R151, RZ, RZ, -0x1 ;  /* 0xffffffffff977424 */ /* 0x000fe200078e00ff */
[----:B------:R-:W-:Y:S02]  /*3c60*/  MOV R148, 0x1f ;  /* 0x0000001f00947802 */ /* 0x000fe40000000f00 */
[----:B------:R-:W-:Y:S02]  /*3c70*/  MOV R44, 0x3c90 ;  /* 0x00003c90002c7802 */ /* 0x000fe40000000f00 */
[----:B-----5:R-:W-:Y:S05]  /*3c80*/  CALL.REL.NOINC `($__internal_6_$__cuda_sm70_shflsync_bfly_p) ;  /* 0x000007c000007944 */ /* 0x020fea0003c00000 */
[----:B-1----:R-:W-:Y:S01]  /*3c90*/  MOV R44, R149 ;  /* 0x00000095002c7202 */ /* 0x002fe20000000f00 */
[----:B0-----:R-:W-:Y:S05]  /*3ca0*/  BRA `(.L_x_624) ;  /* 0xffffefa000007947 */ /* 0x001fea000383ffff */
.L_x_613:
[----:B------:R-:W-:Y:S01]  /*3cb0*/  HFMA2.MMA R149, -RZ, RZ, 0, 1.1920928955078125e-07 ;  /* 0x00000002ff957435 */ /* 0x000fe200000001ff */
[----:B------:R-:W-:Y:S02]  /*3cc0*/  MOV R46, R150 ;  /* 0x00000096002e7202 */ /* 0x000fe40000000f00 */
[----:B------:R-:W-:Y:S02]  /*3cd0*/  MOV R148, 0x1f ;  /* 0x0000001f00947802 */ /* 0x000fe40000000f00 */
[----:B------:R-:W-:-:S02]  /*3ce0*/  MOV R151, 0xffffffff ;  /* 0xffffffff00977802 */ /* 0x000fc40000000f00 */
[----:B------:R-:W-:Y:S02]  /*3cf0*/  MOV R44, 0x3d10 ;  /* 0x00003d10002c7802 */ /* 0x000fe40000000f00 */
[----:B0----5:R-:W-:Y:S05]  /*3d00*/  CALL.REL.NOINC `($__internal_6_$__cuda_sm70_shflsync_bfly_p) ;  /* 0x0000074000007944 */ /* 0x021fea0003c00000 */
[----:B01----:R-:W-:Y:S01]  /*3d10*/  FADD.FTZ R46, R150, R149 ;  /* 0x00000095962e7221 */ /* 0x003fe20000010000 */
[----:B------:R-:W-:Y:S01]  /*3d20*/  HFMA2.MMA R149, -RZ, RZ, 0, 2.384185791015625e-07 ;  /* 0x00000004ff957435 */ /* 0x000fe200000001ff */
[----:B------:R-:W-:Y:S01]  /*3d30*/  MOV R148, 0x1f ;  /* 0x0000001f00947802 */ /* 0x000fe20000000f00 */
[----:B------:R-:W-:Y:S01]  /*3d40*/  IMAD.MOV.U32 R151, RZ, RZ, -0x1 ;  /* 0xffffffffff977424 */ /* 0x000fe200078e00ff */
[----:B------:R-:W-:-:S03]  /*3d50*/  MOV R44, 0x3d70 ;  /* 0x00003d70002c7802 */ /* 0x000fc60000000f00 */
[----:B------:R-:W-:Y:S05]  /*3d60*/  CALL.REL.NOINC `($__internal_6_$__cuda_sm70_shflsync_bfly_p) ;  /* 0x000006e000007944 */ /* 0x000fea0003c00000 */
[----:B01----:R-:W-:Y:S01]  /*3d70*/  FADD.FTZ R46, R46, R149 ;  /* 0x000000952e2e7221 */ /* 0x003fe20000010000 */
[----:B------:R-:W-:Y:S01]  /*3d80*/  HFMA2.MMA R149, -RZ, RZ, 0, 4.76837158203125e-07 ;  /* 0x00000008ff957435 */ /* 0x000fe200000001ff */
[----:B------:R-:W-:Y:S02]  /*3d90*/  MOV R148, 0x1f ;  /* 0x0000001f00947802 */ /* 0x000fe40000000f00 */
[----:B------:R-:W-:Y:S02]  /*3da0*/  MOV R151, 0xffffffff ;  /* 0xffffffff00977802 */ /* 0x000fe40000000f00 */
[----:B------:R-:W-:-:S02]  /*3db0*/  MOV R44, 0x3dd0 ;  /* 0x00003dd0002c7802 */ /* 0x000fc40000000f00 */
[----:B------:R-:W-:Y:S05]  /*3dc0*/  CALL.REL.NOINC `($__internal_6_$__cuda_sm70_shflsync_bfly_p) ;  /* 0x0000068000007944 */ /* 0x000fea0003c00000 */
[----:B01----:R-:W-:Y:S01]  /*3dd0*/  FADD.FTZ R46, R46, R149 ;  /* 0x000000952e2e7221 */ /* 0x003fe20000010000 */
[----:B------:R-:W-:Y:S01]  /*3de0*/  HFMA2.MMA R149, -RZ, RZ, 0, 9.5367431640625e-07 ;  /* 0x00000010ff957435 */ /* 0x000fe200000001ff */
[----:B------:R-:W-:-:S02]  /*3df0*/  MOV R148, 0x1f ;  /* 0x0000001f00947802 */ /* 0x000fc40000000f00 */
[----:B------:R-:W-:Y:S02]  /*3e00*/  MOV R151, 0xffffffff ;  /* 0xffffffff00977802 */ /* 0x000fe40000000f00 */
[----:B------:R-:W-:Y:S02]  /*3e10*/  MOV R44, 0x3e30 ;  /* 0x00003e30002c7802 */ /* 0x000fe40000000f00 */
[----:B------:R-:W-:Y:S05]  /*3e20*/  CALL.REL.NOINC `($__internal_6_$__cuda_sm70_shflsync_bfly_p) ;  /* 0x0000062000007944 */ /* 0x000fea0003c00000 */
[----:B-1----:R-:W-:Y:S01]  /*3e30*/  FADD.FTZ R145, R46, R149 ;  /* 0x000000952e917221 */ /* 0x002fe20000010000 */
[----:B------:R-:W-:Y:S01]  /*3e40*/  HFMA2.MMA R149, -RZ, RZ, 0, 5.9604644775390625e-08 ;  /* 0x00000001ff957435 */ /* 0x000fe200000001ff */
[----:B0-----:R-:W-:Y:S01]  /*3e50*/  IMAD.MOV.U32 R148, RZ, RZ, 0x1f ;  /* 0x0000001fff947424 */ /* 0x001fe200078e00ff */
[----:B------:R-:W-:Y:S01]  /*3e60*/  MOV R151, 0xffffffff ;  /* 0xffffffff00977802 */ /* 0x000fe20000000f00 */
        /* <DEDUP_REMOVED lines=67> */
[----:B------:R-:W-:Y:S05]  /*42a0*/  CALL.REL.NOINC `($__internal_6_$__cuda_sm70_shflsync_bfly_p) ;  /* 0x000001a000007944 */ /* 0x000fea0003c00000 */
[----:B01----:R-:W-:Y:S01]  /*42b0*/  FADD.FTZ R46, R46, R149 ;  /* 0x000000952e2e7221 */ /* 0x003fe20000010000 */
[----:B------:R-:W-:Y:S01]  /*42c0*/  HFMA2.MMA R149, -RZ, RZ, 0, 1.1920928955078125e-07 ;  /* 0x00000002ff957435 */ /* 0x000fe200000001ff */
[----:B------:R-:W-:Y:S02]  /*42d0*/  MOV R148, 0x1f ;  /* 0x0000001f00947802 */ /* 0x000fe40000000f00 */
[----:B------:R-:W-:Y:S02]  /*42e0*/  MOV R151, 0xffffffff ;  /* 0xffffffff00977802 */ /* 0x000fe40000000f00 */
[----:B------:R-:W-:Y:S02]  /*42f0*/  MOV R44, 0x4310 ;  /* 0x00004310002c7802 */ /* 0x000fe40000000f00 */
[----:B------:R-:W-:Y:S05]  /*4300*/  CALL.REL.NOINC `($__internal_6_$__cuda_sm70_shflsync_bfly_p) ;  /* 0x0000014000007944 */ /* 0x000fea0003c00000 */
[----:B01----:R-:W-:Y:S01]  /*4310*/  FADD.FTZ R46, R46, R149 ;  /* 0x000000952e2e7221 */ /* 0x003fe20000010000 */
[----:B------:R-:W-:Y:S01]  /*4320*/  HFMA2.MMA R149, -RZ, RZ, 0, 2.384185791015625e-07 ;  /* 0x00000004ff957435 */ /* 0x000fe200000001ff */
[----:B------:R-:W-:Y:S02]  /*4330*/  MOV R148, 0x1f ;  /* 0x0000001f00947802 */ /* 0x000fe40000000f00 */
[----:B------:R-:W-:-:S02]  /*4340*/  MOV R151, 0xffffffff ;  /* 0xffffffff00977802 */ /* 0x000fc40000000f00 */
[----:B------:R-:W-:Y:S02]  /*4350*/  MOV R44, 0x4370 ;  /* 0x00004370002c7802 */ /* 0x000fe40000000f00 */
[----:B------:R-:W-:Y:S05]  /*4360*/  CALL.REL.NOINC `($__internal_6_$__cuda_sm70_shflsync_bfly_p) ;  /* 0x000000e000007944 */ /* 0x000fea0003c00000 */
[----:B0-----:R-:W-:Y:S01]  /*4370*/  HFMA2.MMA R148, -RZ, RZ, 0, 1.847743988037109375e-06 ;  /* 0x0000001fff947435 */ /* 0x001fe200000001ff */
[----:B-1----:R-:W-:Y:S01]  /*4380*/  FADD.FTZ R46, R46, R149 ;  /* 0x000000952e2e7221 */ /* 0x002fe20000010000 */
[----:B------:R-:W-:Y:S01]  /*4390*/  MOV R151, 0xffffffff ;  /* 0xffffffff00977802 */ /* 0x000fe20000000f00 */
[----:B------:R-:W-:Y:S01]  /*43a0*/  IMAD.MOV.U32 R149, RZ, RZ, 0x8 ;  /* 0x00000008ff957424 */ /* 0x000fe200078e00ff */
[----:B------:R-:W-:Y:S02]  /*43b0*/  MOV R44, 0x43d0 ;  /* 0x000043d0002c7802 */ /* 0x000fe40000000f00 */
[----:B------:R-:W-:Y:S05]  /*43c0*/  CALL.REL.NOINC `($__internal_6_$__cuda_sm70_shflsync_bfly_p) ;  /* 0x0000008000007944 */ /* 0x000fea0003c00000 */
[----:B-1----:R-:W-:Y:S01]  /*43d0*/  FADD.FTZ R144, R46, R149 ;  /* 0x000000952e907221 */ /* 0x002fe20000010000 */
[----:B------:R-:W-:Y:S01]  /*43e0*/  HFMA2.MMA R149, -RZ, RZ, 0, 9.5367431640625e-07 ;  /* 0x00000010ff957435 */ /* 0x000fe200000001ff */
[----:B0-----:R-:W-:Y:S02]  /*43f0*/  MOV R148, 0x1f ;  /* 0x0000001f00947802 */ /* 0x001fe40000000f00 */
[----:B------:R-:W-:Y:S02]  /*4400*/  MOV R151, 0xffffffff ;  /* 0xffffffff00977802 */ /* 0x000fe40000000f00 */
[----:B------:R-:W-:-:S02]  /*4410*/  MOV R46, R144 ;  /* 0x00000090002e7202 */ /* 0x000fc40000000f00 */
[----:B------:R-:W-:Y:S02]  /*4420*/  MOV R44, 0x4440 ;  /* 0x00004440002c7802 */ /* 0x000fe40000000f00 */
[----:B------:R-:W-:Y:S05]  /*4430*/  CALL.REL.NOINC `($__internal_6_$__cuda_sm70_shflsync_bfly_p) ;  /* 0x0000001000007944 */ /* 0x000fea0003c00000 */
[----:B01----:R-:W-:Y:S05]  /*4440*/  BRA `(.L_x_625) ;  /* 0xffffed5000007947 */ /* 0x003fea000383ffff */
        .weak           $__internal_6_$__cuda_sm70_shflsync_bfly_p
        .type           $__internal_6_$__cuda_sm70_shflsync_bfly_p,@function
        .size           $__internal_6_$__cuda_sm70_shflsync_bfly_p,(.L_x_29146 - $__internal_6_$__cuda_sm70_shflsync_bfly_p)
$__internal_6_$__cuda_sm70_shflsync_bfly_p:
[----:B------:R-:W-:Y:S01]  /*4450*/  HFMA2.MMA R45, -RZ, RZ, 0, 0 ;  /* 0x00000000ff2d7435 */ /* 0x000fe200000001ff */
[----:B------:R-:W-:Y:S04]  /*4460*/  WARPSYNC R151 ;  /* 0x0000009700007348 */ /* 0x000fe80003800000 */
[----:B------:R0:W1:Y:S01]  /*4470*/  SHFL.BFLY PT, R149, R46, R149, R148 ;  /* 0x0c0000952e957389 */ /* 0x00006200000e0094 */
[----:B------:R-:W-:Y:S05]  /*4480*/  RET.REL.NODEC R44 `(_ZN10layer_norm13ln_fwd_kernelINS_13Kernel_traitsI13__nv_bfloat16S2_S2_S2_fjLj1024ELj1ELj4ELj1ELj16ENS_18Kernel_traits_baseILj1024ES2_S2_S2_S2_fjLj128EEEEELb0ELb1ELb1ELb0EEEvNS_9FwdParamsE) ;  /* 0xffffbb702c007950 */ /* 0x000fea0003c3ffff */
.L_x_626:
        /* <DEDUP_REMOVED lines=15> */
.L_x_29146:


//--------------------- .text._ZN10layer_norm13ln_fwd_kernelINS_13Kernel_traitsI13__nv_bfloat16S2_S2_S2_fjLj1024ELj1ELj4ELj1ELj16ENS_18Kernel_traits_baseILj1024ES2_S2_S2_S2_fjLj128EEEEELb0ELb1ELb1ELb1EEEvNS_9FwdParamsE --------------------------
	.section	.text._ZN10layer_norm13ln_fwd_kernelINS_13Kernel_traitsI13__nv_bfloat16S2_S2_S2_fjLj1024ELj1ELj4ELj1ELj16ENS_18Kernel_traits_baseILj1024ES2_S2_S2_S2_fjLj128EEEEELb0ELb1ELb1ELb1EEEvNS_9FwdParamsE,"ax",@progbits
	.sectioninfo	@"SHI_REGISTERS=167"
	.align	128
        .global         _ZN10layer_norm13ln_fwd_kernelINS_13Kernel_traitsI13__nv_bfloat16S2_S2_S2_fjLj1024ELj1ELj4ELj1ELj16ENS_18Kernel_traits_baseILj1024ES2_S2_S2_S2_fjLj128EEEEELb0ELb1ELb1ELb1EEEvNS_9FwdParamsE
        .type           _ZN10layer_norm13ln_fwd_kernelINS_13Kernel_traitsI13__nv_bfloat16S2_S2_S2_fjLj1024ELj1ELj4ELj1ELj16ENS_18Kernel_traits_baseILj1024ES2_S2_S2_S2_fjLj128EEEEELb0ELb1ELb1ELb1EEEvNS_9FwdParamsE,@function
        .size           _ZN10layer_norm13ln_fwd_kernelINS_13Kernel_traitsI13__nv_bfloat16S2_S2_S2_fjLj1024ELj1ELj4ELj1ELj16ENS_18Kernel_traits_baseILj1024ES2_S2_S2_S2_fjLj128EEEEELb0ELb1ELb1ELb1EEEvNS_9FwdParamsE,(.L_x_29147 - _ZN10layer_norm13ln_fwd_kernelINS_13Kernel_traitsI13__nv_bfloat16S2_S2_S2_fjLj1024ELj1ELj4ELj1ELj16ENS_18Kernel_traits_baseILj1024ES2_S2_S2_S2_fjLj128EEEEELb0ELb1ELb1ELb1EEEvNS_9FwdParamsE)
        .other          _ZN10layer_norm13ln_fwd_kernelINS_13Kernel_traitsI13__nv_bfloat16S2_S2_S2_fjLj1024ELj1ELj4ELj1ELj16ENS_18Kernel_traits_baseILj1024ES2_S2_S2_S2_fjLj128EEEEELb0ELb1ELb1ELb1EEEvNS_9FwdParamsE,@"STO_CUDA_ENTRY STV_DEFAULT"
_ZN10layer_norm13ln_fwd_kernelINS_13Kernel_traitsI13__nv_bfloat16S2_S2_S2_fjLj1024ELj1ELj4ELj1ELj16ENS_18Kernel_traits_baseILj1024ES2_S2_S2_S2_fjLj128EEEEELb0ELb1ELb1ELb1EEEvNS_9FwdParamsE:
.text._ZN10layer_norm13ln_fwd_kernelINS_13Kernel_traitsI13__nv_bfloat16S2_S2_S2_fjLj1024ELj1ELj4ELj1ELj16ENS_18Kernel_traits_baseILj1024ES2_S2_S2_S2_fjLj128EEEEELb0ELb1ELb1ELb1EEEvNS_9FwdParamsE:
        /* <DEDUP_REMOVED lines=27> */
[----:B------:R1:W3:Y:S04]  /*01b0*/  LDG.E.128 R52, [R2.64] ;  /* 0x0000000402347981 */ /* 0x0002e8000c1e1d00 */
[----:B------:R1:W4:Y:S04]  /*01c0*/  LDG.E.128 R56, [R2.64+0x200] ;  /* 0x0002000402387981 */ /* 0x000328000c1e1d00 */
[----:B------:R1:W4:Y:S04]  /*01d0*/  LDG.E.128 R60, [R2.64+0x400] ;  /* 0x00040004023c7981 */ /* 0x000328000c1e1d00 */
[----:B------:R1:W4:Y:S01]  /*01e0*/  LDG.E.128 R64, [R2.64+0x600] ;  /* 0x0006000402407981 */ /* 0x000322000c1e1d00 */
        /* <DEDUP_REMOVED lines=10> */
[--C-:B-1----:R-:W-:Y:S01]  /*0290*/  PRMT R2, RZ, 0x5410, R8.reuse ;  /* 0x00005410ff027816 */ /* 0x102fe20000000008 */
[----:B------:R-:W-:Y:S01]  /*02a0*/  ULDC.U8 UR6, c[0x0][0x1f0] ;  /* 0x00007c0000067ab9 */ /* 0x000fe20000000000 */
        /* <DEDUP_REMOVED lines=26> */
[--C-:B------:R-:W-:Y:S02]  /*0450*/  PRMT R31, RZ, 0x5410, R35.reuse ;  /* 0x00005410ff1f7816 */ /* 0x100fe40000000023 */
[----:B------:R-:W-:Y:S02]  /*0460*/  PRMT R34, RZ, 0x7610, R34 ;  /* 0x00007610ff227816 */ /* 0x000fe40000000022 */
[----:B------:R-:W-:Y:S02]  /*0470*/  PRMT R35, RZ, 0x7610, R35 ;  /* 0x00007610ff237816 */ /* 0x000fe40000000023 */
[--C-:B--2---:R-:W-:Y:S02]  /*0480*/  PRMT R32, RZ, 0x5410, R36.reuse ;  /* 0x00005410ff207816 */ /* 0x104fe40000000024 */
[----:B------:R-:W-:-:S02]  /*0490*/  PRMT R33, RZ, 0x7610, R36 ;  /* 0x00007610ff217816 */ /* 0x000fc40000000024 */
[--C-:B------:R-:W-:Y:S02]  /*04a0*/  PRMT R68, RZ, 0x5410, R37.reuse ;  /* 0x00005410ff447816 */ /* 0x100fe40000000025 */
[----:B------:R-:W-:Y:S02]  /*04b0*/  PRMT R69, RZ, 0x7610, R37 ;  /* 0x00007610ff457816 */ /* 0x000fe40000000025 */
[--C-:B------:R-:W-:Y:S02]  /*04c0*/  PRMT R70, RZ, 0x5410, R38.reuse ;  /* 0x00005410ff467816 */ /* 0x100fe40000000026 */
[----:B------:R-:W-:Y:S02]  /*04d0*/  PRMT R71, RZ, 0x7610, R38 ;  /* 0x00007610ff477816 */ /* 0x000fe40000000026 */
[--C-:B------:R-:W-:Y:S02]  /*04e0*/  PRMT R72, RZ, 0x5410, R39.reuse ;  /* 0x00005410ff487816 */ /* 0x100fe40000000027 */
[----:B------:R-:W-:-:S02]  /*04f0*/  PRMT R73, RZ, 0x7610, R39 ;  /* 0x00007610ff497816 */ /* 0x000fc40000000027 */
[--C-:B---3--:R-:W-:Y:S02]  /*0500*/  PRMT R74, RZ, 0x5410, R40.reuse ;  /* 0x00005410ff4a7816 */ /* 0x108fe40000000028 */
[----:B------:R-:W-:Y:S02]  /*0510*/  PRMT R75, RZ, 0x7610, R40 ;  /* 0x00007610ff4b7816 */ /* 0x000fe40000000028 */
[--C-:B------:R-:W-:Y:S02]  /*0520*/  PRMT R76, RZ, 0x5410, R41.reuse ;  /* 0x00005410ff4c7816 */ /* 0x100fe40000000029 */
[----:B------:R-:W-:Y:S02]  /*0530*/  PRMT R78, RZ, 0x7610, R41 ;  /* 0x00007610ff4e7816 */ /* 0x000fe40000000029 */
[--C-:B------:R-:W-:Y:S02]  /*0540*/  PRMT R77, RZ, 0x5410, R42.reuse ;  /* 0x00005410ff4d7816 */ /* 0x100fe4000000002a */
[----:B------:R-:W-:-:S02]  /*0550*/  PRMT R80, RZ, 0x7610, R42 ;  /* 0x00007610ff507816 */ /* 0x000fc4000000002a */
[--C-:B------:R-:W-:Y:S02]  /*0560*/  PRMT R79, RZ, 0x5410, R43.reuse ;  /* 0x00005410ff4f7816 */ /* 0x100fe4000000002b */
[----:B------:R-:W-:Y:S02]  /*0570*/  PRMT R82, RZ, 0x7610, R43 ;  /* 0x00007610ff527816 */ /* 0x000fe4000000002b */
[--C-:B----4-:R-:W-:Y:S02]  /*0580*/  PRMT R81, RZ, 0x5410, R44.reuse ;  /* 0x00005410ff517816 */ /* 0x110fe4000000002c */
        /* <DEDUP_REMOVED lines=47> */
.L_x_728:
        /* <DEDUP_REMOVED lines=17> */
[----:B------:R-:W-:Y:S01]  /*0990*/  IMAD.WIDE R48, R122, R51, c[0x0][0x1d8] ;  /* 0x000076007a307625 */ /* 0x000fe200078e0233 */
[----:B------:R-:W-:-:S03]  /*09a0*/  @P1 MOV R46, 0x10 ;  /* 0x00000010002e1802 */ /* 0x000fc60000000f00 */
[----:B------:R-:W-:Y:S01]  /*09b0*/  @P0 IMAD.WIDE.U32 R44, R146, R45, c[0x0][0x180] ;  /* 0x00006000922c0625 */ /* 0x000fe200078e002d */
[----:B------:R0:W5:Y:S03]  /*09c0*/  LDG.E R54, [R48.64] ;  /* 0x0000000430367981 */ /* 0x000166000c1e1900 */
        /* <DEDUP_REMOVED lines=11> */
.L_x_628:
[----:B0----5:R-:W-:-:S05]  /*0a80*/  PRMT R44, RZ, 0x5410, R40 ;  /* 0x00005410ff2c7816 */ /* 0x021fca0000000028 */
[----:B------:R-:W-:-:S04]  /*0a90*/  FMUL.FTZ R45, R44, c[0x0][0x1ec] ;  /* 0x00007b002c2d7a20 */ /* 0x000fc80000410000 */
[----:B------:R-:W-:Y:S01]  /*0aa0*/  FMUL.FTZ R62, R32, R45 ;  /* 0x0000002d203e7220 */ /* 0x000fe20000410000 */
[----:B------:R-:W-:-:S05]  /*0ab0*/  @P0 PRMT R45, RZ, 0x5410, R36 ;  /* 0x00005410ff2d0816 */ /* 0x000fca0000000024 */
[----:B------:R-:W-:Y:S02]  /*0ac0*/  @P0 FADD.FTZ R62, R62, R45 ;  /* 0x0000002d3e3e0221 */ /* 0x000fe40000010000 */
.L_x_629:
[----:B------:R-:W-:Y:S05]  /*0ad0*/  BSYNC B0 ;  /* 0x0000000000007941 */ /* 0x000fea0003800000 */
.L_x_627:
[----:B------:R-:W-:Y:S01]  /*0ae0*/  BSSY B0, `(.L_x_630) ;  /* 0x000000b000007945 */ /* 0x000fe20003800000 */
[----:B------:R-:W-:Y:S05]  /*0af0*/  @P2 BRA `(.L_x_631) ;  /* 0x0000004000002947 */ /* 0x000fea0003800000 */
[----:B------:R-:W-:Y:S01]  /*0b00*/  HFMA2.MMA R61, -RZ, RZ, 0, 0 ;  /* 0x00000000ff3d7435 */ /* 0x000fe200000001ff */
[----:B------:R-:W-:Y:S05]  /*0b10*/  @!P0 BRA `(.L_x_632) ;  /* 0x0000007000008947 */ /* 0x000fea0003800000 */
[----:B-----5:R-:W-:Y:S01]  /*0b20*/  PRMT R61, RZ, 0x7610, R36 ;  /* 0x00007610ff3d7816 */ /* 0x020fe20000000024 */
[----:B------:R-:W-:Y:S05]  /*0b30*/  BRA `(.L_x_632) ;  /* 0x0000005000007947 */ /* 0x000fea0003800000 */
.L_x_631:
[----:B-----5:R-:W-:-:S05]  /*0b40*/  PRMT R44, RZ, 0x7610, R40 ;  /* 0x00007610ff2c7816 */ /* 0x020fca0000000028 */
[----:B------:R-:W-:-:S04]  /*0b50*/  FMUL.FTZ R44, R44, c[0x0][0x1ec] ;  /* 0x00007b002c2c7a20 */ /* 0x000fc80000410000 */
[----:B------:R-:W-:Y:S01]  /*0b60*/  FMUL.FTZ R61, R33, R44 ;  /* 0x0000002c213d7220 */ /* 0x000fe20000410000 */
[----:B------:R-:W-:-:S05]  /*0b70*/  @P0 PRMT R44, RZ, 0x7610, R36 ;  /* 0x00007610ff2c0816 */ /* 0x000fca0000000024 */
[----:B------:R-:W-:Y:S02]  /*0b80*/  @P0 FADD.FTZ R61, R61, R44 ;  /* 0x0000002c3d3d0221 */ /* 0x000fe40000010000 */
.L_x_632:
[----:B------:R-:W-:Y:S05]  /*0b90*/  BSYNC B0 ;  /* 0x0000000000007941 */ /* 0x000fea0003800000 */
.L_x_630:
[----:B------:R-:W-:Y:S01]  /*0ba0*/  BSSY B0, `(.L_x_633) ;  /* 0x000000b000007945 */ /* 0x000fe20003800000 */
[----:B------:R-:W-:Y:S05]  /*0bb0*/  @P2 BRA `(.L_x_634) ;  /* 0x0000004000002947 */ /* 0x000fea0003800000 */
[----:B------:R-:W-:Y:S01]  /*0bc0*/  MOV R60, RZ ;  /* 0x000000ff003c7202 */ /* 0x000fe20000000f00 */
[----:B------:R-:W-:Y:S05]  /*0bd0*/  @!P0 BRA `(.L_x_635) ;  /* 0x0000007000008947 */ /* 0x000fea0003800000 */
[----:B-----5:R-:W-:Y:S01]  /*0be0*/  PRMT R60, RZ, 0x5410, R37 ;  /* 0x00005410ff3c7816 */ /* 0x020fe20000000025 */
[----:B------:R-:W-:Y:S05]  /*0bf0*/  BRA `(.L_x_635) ;  /* 0x0000005000007947 */ /* 0x000fea0003800000 */
.L_x_634:
[----:B-----5:R-:W-:-:S05]  /*0c00*/  PRMT R44, RZ, 0x5410, R41 ;  /* 0x00005410ff2c7816 */ /* 0x020fca0000000029 */
[----:B------:R-:W-:-:S04]  /*0c10*/  FMUL.FTZ R45, R44, c[0x0][0x1ec] ;  /* 0x00007b002c2d7a20 */ /* 0x000fc80000410000 */
[----:B------:R-:W-:Y:S01]  /*0c20*/  FMUL.FTZ R60, R68, R45 ;  /* 0x0000002d443c7220 */ /* 0x000fe20000410000 */
[----:B------:R-:W-:-:S05]  /*0c30*/  @P0 PRMT R45, RZ, 0x5410, R37 ;  /* 0x00005410ff2d0816 */ /* 0x000fca0000000025 */
[----:B------:R-:W-:Y:S02]  /*0c40*/  @P0 FADD.FTZ R60, R60, R45 ;  /* 0x0000002d3c3c0221 */ /* 0x000fe40000010000 */
.L_x_635:
[----:B------:R-:W-:Y:S05]  /*0c50*/  BSYNC B0 ;  /* 0x0000000000007941 */ /* 0x000fea0003800000 */
.L_x_633:
[----:B------:R-:W-:Y:S01]  /*0c60*/  BSSY B0, `(.L_x_636) ;  /* 0x000000b000007945 */ /* 0x000fe20003800000 */
[----:B------:R-:W-:Y:S05]  /*0c70*/  @P2 BRA `(.L_x_637) ;  /* 0x0000004000002947 */ /* 0x000fea0003800000 */
[----:B------:R-:W-:Y:S01]  /*0c80*/  HFMA2.MMA R59, -RZ, RZ, 0, 0 ;  /* 0x00000000ff3b7435 */ /* 0x000fe200000001ff */
[----:B------:R-:W-:Y:S05]  /*0c90*/  @!P0 BRA `(.L_x_638) ;  /* 0x0000007000008947 */ /* 0x000fea0003800000 */
[----:B-----5:R-:W-:Y:S01]  /*0ca0*/  PRMT R59, RZ, 0x7610, R37 ;  /* 0x00007610ff3b7816 */ /* 0x020fe20000000025 */
[----:B------:R-:W-:Y:S05]  /*0cb0*/  BRA `(.L_x_638) ;  /* 0x0000005000007947 */ /* 0x000fea0003800000 */
.L_x_637:
[----:B-----5:R-:W-:-:S05]  /*0cc0*/  PRMT R44, RZ, 0x7610, R41 ;  /* 0x00007610ff2c7816 */ /* 0x020fca0000000029 */
[----:B------:R-:W-:-:S04]  /*0cd0*/  FMUL.FTZ R44, R44, c[0x0][0x1ec] ;  /* 0x00007b002c2c7a20 */ /* 0x000fc80000410000 */
[----:B------:R-:W-:Y:S01]  /*0ce0*/  FMUL.FTZ R59, R69, R44 ;  /* 0x0000002c453b7220 */ /* 0x000fe20000410000 */
[----:B------:R-:W-:-:S05]  /*0cf0*/  @P0 PRMT R44, RZ, 0x7610, R37 ;  /* 0x00007610ff2c0816 */ /* 0x000fca0000000025 */
[----:B------:R-:W-:Y:S02]  /*0d00*/  @P0 FADD.FTZ R59, R59, R44 ;  /* 0x0000002c3b3b0221 */ /* 0x000fe40000010000 */
.L_x_638:
[----:B------:R-:W-:Y:S05]  /*0d10*/  BSYNC B0 ;  /* 0x0000000000007941 */ /* 0x000fea0003800000 */
.L_x_636:
[----:B------:R-:W-:Y:S01]  /*0d20*/  BSSY B0, `(.L_x_639) ;  /* 0x000000b000007945 */ /* 0x000fe20003800000 */
[----:B------:R-:W-:Y:S05]  /*0d30*/  @P2 BRA `(.L_x_640) ;  /* 0x0000004000002947 */ /* 0x000fea0003800000 */
[----:B------:R-:W-:Y:S01]  /*0d40*/  MOV R58, RZ ;  /* 0x000000ff003a7202 */ /* 0x000fe20000000f00 */
[----:B------:R-:W-:Y:S05]  /*0d50*/  @!P0 BRA `(.L_x_641) ;  /* 0x0000007000008947 */ /* 0x000fea0003800000 */
[----:B-----5:R-:W-:Y:S01]  /*0d60*/  PRMT R58, RZ, 0x5410, R38 ;  /* 0x00005410ff3a7816 */ /* 0x020fe20000000026 */
[----:B------:R-:W-:Y:S05]  /*0d70*/  BRA `(.L_x_641) ;  /* 0x0000005000007947 */ /* 0x000fea0003800000 */
.L_x_640:
[----:B-----5:R-:W-:-:S05]  /*0d80*/  PRMT R44, RZ, 0x5410, R42 ;  /* 0x00005410ff2c7816 */ /* 0x020fca000000002a */
[----:B------:R-:W-:-:S04]  /*0d90*/  FMUL.FTZ R45, R44, c[0x0][0x1ec] ;  /* 0x00007b002c2d7a20 */ /* 0x000fc80000410000 */
[----:B------:R-:W-:Y:S01]  /*0da0*/  FMUL.FTZ R58, R70, R45 ;  /* 0x0000002d463a7220 */ /* 0x000fe20000410000 */
[----:B------:R-:W-:-:S05]  /*0db0*/  @P0 PRMT R45, RZ, 0x5410, R38 ;  /* 0x00005410ff2d0816 */ /* 0x000fca0000000026 */
[----:B------:R-:W-:Y:S02]  /*0dc0*/  @P0 FADD.FTZ R58, R58, R45 ;  /* 0x0000002d3a3a0221 */ /* 0x000fe40000010000 */
.L_x_641:
[----:B------:R-:W-:Y:S05]  /*0dd0*/  BSYNC B0 ;  /* 0x0000000000007941 */ /* 0x000fea0003800000 */
.L_x_639:
[----:B------:R-:W-:Y:S01]  /*0de0*/  BSSY B0, `(.L_x_642) ;  /* 0x000000b000007945 */ /* 0x000fe20003800000 */
[----:B------:R-:W-:Y:S05]  /*0df0*/  @P2 BRA `(.L_x_643) ;  /* 0x0000004000002947 */ /* 0x000fea0003800000 */
[----:B------:R-:W-:Y:S01]  /*0e00*/  HFMA2.MMA R57, -RZ, RZ, 0, 0 ;  /* 0x00000000ff397435 */ /* 0x000fe200000001ff */
[----:B------:R-:W-:Y:S05]  /*0e10*/  @!P0 BRA `(.L_x_644) ;  /* 0x0000007000008947 */ /* 0x000fea0003800000 */
[----:B-----5:R-:W-:Y:S01]  /*0e20*/  PRMT R57, RZ, 0x7610, R38 ;  /* 0x00007610ff397816 */ /* 0x020fe20000000026 */
[----:B------:R-:W-:Y:S05]  /*0e30*/  BRA `(.L_x_644) ;  /* 0x0000005000007947 */ /* 0x000fea0003800000 */
.L_x_643:
[----:B-----5:R-:W-:-:S05]  /*0e40*/  PRMT R44, RZ, 0x7610, R42 ;  /* 0x00007610ff2c7816 */ /* 0x020fca000000002a */
[----:B------:R-:W-:-:S04]  /*0e50*/  FMUL.FTZ R44, R44, c[0x0][0x1ec] ;  /* 0x00007b002c2c7a20 */ /* 0x000fc80000410000 */
[----:B------:R-:W-:Y:S01]  /*0e60*/  FMUL.FTZ R57, R71, R44 ;  /* 0x0000002c47397220 */ /* 0x000fe20000410000 */
[----:B------:R-:W-:-:S05]  /*0e70*/  @P0 PRMT R44, RZ, 0x7610, R38 ;  /* 0x00007610ff2c0816 */ /* 0x000fca0000000026 */
[----:B------:R-:W-:Y:S02]  /*0e80*/  @P0 FADD.FTZ R57, R57, R44 ;  /* 0x0000002c39390221 */ /* 0x000fe40000010000 */
.L_x_644:
[----:B------:R-:W-:Y:S05]  /*0e90*/  BSYNC B0 ;  /* 0x0000000000007941 */ /* 0x000fea0003800000 */
.L_x_642:
[----:B------:R-:W-:Y:S01]  /*0ea0*/  BSSY B0, `(.L_x_645) ;  /* 0x000000b000007945 */ /* 0x000fe20003800000 */
[----:B------:R-:W-:Y:S05]  /*0eb0*/  @P2 BRA `(.L_x_646) ;  /* 0x0000004000002947 */ /* 0x000fea0003800000 */
[----:B------:R-:W-:Y:S01]  /*0ec0*/  MOV R56, RZ ;  /* 0x000000ff00387202 */ /* 0x000fe20000000f00 */
[----:B------:R-:W-:Y:S05]  /*0ed0*/  @!P0 BRA `(.L_x_647) ;  /* 0x0000007000008947 */ /* 0x000fea0003800000 */
[----:B-----5:R-:W-:Y:S01]  /*0ee0*/  PRMT R56, RZ, 0x5410, R39 ;  /* 0x00005410ff387816 */ /* 0x020fe20000000027 */
[----:B------:R-:W-:Y:S05]  /*0ef0*/  BRA `(.L_x_647) ;  /* 0x0000005000007947 */ /* 0x000fea0003800000 */
.L_x_646:
[----:B-----5:R-:W-:-:S05]  /*0f00*/  PRMT R44, RZ, 0x5410, R43 ;  /* 0x00005410ff2c7816 */ /* 0x020fca000000002b */
[----:B------:R-:W-:-:S04]  /*0f10*/  FMUL.FTZ R45, R44, c[0x0][0x1ec] ;  /* 0x00007b002c2d7a20 */ /* 0x000fc80000410000 */
[----:B------:R-:W-:Y:S01]  /*0f20*/  FMUL.FTZ R56, R72, R45 ;  /* 0x0000002d48387220 */ /* 0x000fe20000410000 */
[----:B------:R-:W-:-:S05]  /*0f30*/  @P0 PRMT R45, RZ, 0x5410, R39 ;  /* 0x00005410ff2d0816 */ /* 0x000fca0000000027 */
[----:B------:R-:W-:Y:S02]  /*0f40*/  @P0 FADD.FTZ R56, R56, R45 ;  /* 0x0000002d38380221 */ /* 0x000fe40000010000 */
.L_x_647:
[----:B------:R-:W-:Y:S05]  /*0f50*/  BSYNC B0 ;  /* 0x0000000000007941 */ /* 0x000fea0003800000 */
.L_x_645:
[----:B------:R-:W-:Y:S01]  /*0f60*/  BSSY B0, `(.L_x_648) ;  /* 0x000000b000007945 */ /* 0x000fe20003800000 */
[----:B------:R-:W-:Y:S05]  /*0f70*/  @P2 BRA `(.L_x_649) ;  /* 0x0000004000002947 */ /* 0x000fea0003800000 */
[----:B------:R-:W-:Y:S01]  /*0f80*/  HFMA2.MMA R55, -RZ, RZ, 0, 0 ;  /* 0x00000000ff377435 */ /* 0x000fe200000001ff */
[----:B------:R-:W-:Y:S05]  /*0f90*/  @!P0 BRA `(.L_x_650) ;  /* 0x0000007000008947 */ /* 0x000fea0003800000 */
[----:B-----5:R-:W-:Y:S01]  /*0fa0*/  PRMT R55, RZ, 0x7610, R39 ;  /* 0x00007610ff377816 */ /* 0x020fe20000000027 */
[----:B------:R-:W-:Y:S05]  /*0fb0*/  BRA `(.L_x_650) ;  /* 0x0000005000007947 */ /* 0x000fea0003800000 */
.L_x_649:
[----:B-----5:R-:W-:-:S05]  /*0fc0*/  PRMT R44, RZ, 0x7610, R43 ;  /* 0x00007610ff2c7816 */ /* 0x020fca000000002b */
[----:B------:R-:W-:-:S04]  /*0fd0*/  FMUL.FTZ R44, R44, c[0x0][0x1ec] ;  /* 0x00007b002c2c7a20 */ /* 0x000fc80000410000 */
[----:B------:R-:W-:Y:S01]  /*0fe0*/  FMUL.FTZ R55, R73, R44 ;  /* 0x0000002c49377220 */ /* 0x000fe20000410000 */
[----:B------:R-:W-:-:S05]  /*0ff0*/  @P0 PRMT R44, RZ, 0x7610, R39 ;  /* 0x00007610ff2c0816 */ /* 0x000fca0000000027 */
[----:B------:R-:W-:Y:S02]  /*1000*/  @P0 FADD.FTZ R55, R55, R44 ;  /* 0x0000002c37370221 */ /* 0x000fe40000010000 */
.L_x_650:
[----:B------:R-:W-:Y:S05]  /*1010*/  BSYNC B0 ;  /* 0x0000000000007941 */ /* 0x000fea0003800000 */
.L_x_648:
        /* <DEDUP_REMOVED lines=19> */
.L_x_652:
[----:B0----5:R-:W-:-:S05]  /*1150*/  PRMT R44, RZ, 0x5410, R40 ;  /* 0x00005410ff2c7816 */ /* 0x021fca0000000028 */
[----:B------:R-:W-:-:S04]  /*1160*/  FMUL.FTZ R45, R44, c[0x0][0x1ec] ;  /* 0x00007b002c2d7a20 */ /* 0x000fc80000410000 */
[----:B------:R-:W-:Y:S01]  /*1170*/  FMUL.FTZ R136, R74, R45 ;  /* 0x0000002d4a887220 */ /* 0x000fe20000410000 */
[----:B------:R-:W-:-:S05]  /*1180*/  @P0 PRMT R45, RZ, 0x5410, R36 ;  /* 0x00005410ff2d0816 */ /* 0x000fca0000000024 */
[----:B------:R-:W-:Y:S02]  /*1190*/  @P0 FADD.FTZ R136, R45, R136 ;  /* 0x000000882d880221 */ /* 0x000fe40000010000 */
.L_x_653:
[----:B------:R-:W-:Y:S05]  /*11a0*/  BSYNC B0 ;  /* 0x0000000000007941 */ /* 0x000fea0003800000 */
.L_x_651:
[----:B------:R-:W-:Y:S01]  /*11b0*/  BSSY B0, `(.L_x_654) ;  /* 0x000000b000007945 */ /* 0x000fe20003800000 */
[----:B------:R-:W-:Y:S05]  /*11c0*/  @P2 BRA `(.L_x_655) ;  /* 0x0000004000002947 */ /* 0x000fea0003800000 */
[----:B------:R-:W-:Y:S01]  /*11d0*/  MOV R131, RZ ;  /* 0x000000ff00837202 */ /* 0x000fe20000000f00 */
[----:B------:R-:W-:Y:S05]  /*11e0*/  @!P0 BRA `(.L_x_656) ;  /* 0x0000007000008947 */ /* 0x000fea0003800000 */
[----:B-----5:R-:W-:Y:S01]  /*11f0*/  PRMT R131, RZ, 0x7610, R36 ;  /* 0x00007610ff837816 */ /* 0x020fe20000000024 */
[----:B------:R-:W-:Y:S05]  /*1200*/  BRA `(.L_x_656) ;  /* 0x0000005000007947 */ /* 0x000fea0003800000 */
.L_x_655:
[----:B0----5:R-:W-:-:S05]  /*1210*/  PRMT R44, RZ, 0x7610, R40 ;  /* 0x00007610ff2c7816 */ /* 0x021fca0000000028 */
[----:B------:R-:W-:-:S04]  /*1220*/  FMUL.FTZ R44, R44, c[0x0][0x1ec] ;  /* 0x00007b002c2c7a20 */ /* 0x000fc80000410000 */
[----:B------:R-:W-:Y:S01]  /*1230*/  FMUL.FTZ R131, R75, R44 ;  /* 0x0000002c4b837220 */ /* 0x000fe20000410000 */
[----:B------:R-:W-:-:S05]  /*1240*/  @P0 PRMT R44, RZ, 0x7610, R36 ;  /* 0x00007610ff2c0816 */ /* 0x000fca0000000024 */
[----:B------:R-:W-:Y:S02]  /*1250*/  @P0 FADD.FTZ R131, R44, R131 ;  /* 0x000000832c830221 */ /* 0x000fe40000010000 */
.L_x_656:
[----:B------:R-:W-:Y:S05]  /*1260*/  BSYNC B0 ;  /* 0x0000000000007941 */ /* 0x000fea0003800000 */
.L_x_654:
[----:B------:R-:W-:Y:S01]  /*1270*/  BSSY B0, `(.L_x_657) ;  /* 0x000000b000007945 */ /* 0x000fe20003800000 */
[----:B------:R-:W-:Y:S05]  /*1280*/  @P2 BRA `(.L_x_658) ;  /* 0x0000004000002947 */ /* 0x000fea0003800000 */
[----:B------:R-:W-:Y:S01]  /*1290*/  HFMA2.MMA R134, -RZ, RZ, 0, 0 ;  /* 0x00000000ff867435 */ /* 0x000fe200000001ff */
[----:B------:R-:W-:Y:S05]  /*12a0*/  @!P0 BRA `(.L_x_659) ;  /* 0x0000007000008947 */ /* 0x000fea0003800000 */
[----:B-----5:R-:W-:Y:S01]  /*12b0*/  PRMT R134, RZ, 0x5410, R37 ;  /* 0x00005410ff867816 */ /* 0x020fe20000000025 */
[----:B------:R-:W-:Y:S05]  /*12c0*/  BRA `(.L_x_659) ;  /* 0x0000005000007947 */ /* 0x000fea0003800000 */
.L_x_658:
[----:B0----5:R-:W-:-:S05]  /*12d0*/  PRMT R44, RZ, 0x5410, R41 ;  /* 0x00005410ff2c7816 */ /* 0x021fca0000000029 */
[----:B------:R-:W-:-:S04]  /*12e0*/  FMUL.FTZ R45, R44, c[0x0][0x1ec] ;  /* 0x00007b002c2d7a20 */ /* 0x000fc80000410000 */
[----:B------:R-:W-:Y:S01]  /*12f0*/  FMUL.FTZ R134, R76, R45 ;  /* 0x0000002d4c867220 */ /* 0x000fe20000410000 */
[----:B------:R-:W-:-:S05]  /*1300*/  @P0 PRMT R45, RZ, 0x5410, R37 ;  /* 0x00005410ff2d0816 */ /* 0x000fca0000000025 */
[----:B------:R-:W-:Y:S02]  /*1310*/  @P0 FADD.FTZ R134, R45, R134 ;  /* 0x000000862d860221 */ /* 0x000fe40000010000 */
.L_x_659:
[----:B------:R-:W-:Y:S05]  /*1320*/  BSYNC B0 ;  /* 0x0000000000007941 */ /* 0x000fea0003800000 */
.L_x_657:
[----:B------:R-:W-:Y:S01]  /*1330*/  BSSY B0, `(.L_x_660) ;  /* 0x000000b000007945 */ /* 0x000fe20003800000 */
[----:B------:R-:W-:Y:S05]  /*1340*/  @P2 BRA `(.L_x_661) ;  /* 0x0000004000002947 */ /* 0x000fea0003800000 */
[----:B------:R-:W-:Y:S01]  /*1350*/  MOV R129, RZ ;  /* 0x000000ff00817202 */ /* 0x000fe20000000f00 */
[----:B------:R-:W-:Y:S05]  /*1360*/  @!P0 BRA `(.L_x_662) ;  /* 0x0000007000008947 */ /* 0x000fea0003800000 */
[----:B-----5:R-:W-:Y:S01]  /*1370*/  PRMT R129, RZ, 0x7610, R37 ;  /* 0x00007610ff817816 */ /* 0x020fe20000000025 */
[----:B------:R-:W-:Y:S05]  /*1380*/  BRA `(.L_x_662) ;  /* 0x0000005000007947 */ /* 0x000fea0003800000 */
.L_x_661:
[----:B0----5:R-:W-:-:S05]  /*1390*/  PRMT R44, RZ, 0x7610, R41 ;  /* 0x00007610ff2c7816 */ /* 0x021fca0000000029 */
[----:B------:R-:W-:Y:S01]  /*13a0*/  FMUL.FTZ R129, R44, c[0x0][0x1ec] ;  /* 0x00007b002c817a20 */ /* 0x000fe20000410000 */
[----:B------:R-:W-:-:S03]  /*13b0*/  @P0 PRMT R44, RZ, 0x7610, R37 ;  /* 0x00007610ff2c0816 */ /* 0x000fc60000000025 */
[----:B------:R-:W-:-:S04]  /*13c0*/  FMUL.FTZ R129, R78, R129 ;  /* 0x000000814e817220 */ /* 0x000fc80000410000 */
[----:B------:R-:W-:Y:S02]  /*13d0*/  @P0 FADD.FTZ R129, R44, R129 ;  /* 0x000000812c810221 */ /* 0x000fe40000010000 */
.L_x_662:
[----:B------:R-:W-:Y:S05]  /*13e0*/  BSYNC B0 ;  /* 0x0000000000007941 */ /* 0x000fea0003800000 */
.L_x_660:
[----:B------:R-:W-:Y:S01]  /*13f0*/  BSSY B0, `(.L_x_663) ;  /* 0x000000b000007945 */ /* 0x000fe20003800000 */
[----:B------:R-:W-:Y:S05]  /*1400*/  @P2 BRA `(.L_x_664) ;  /* 0x0000004000002947 */ /* 0x000fea0003800000 */
[----:B------:R-:W-:Y:S01]  /*1410*/  HFMA2.MMA R67, -RZ, RZ, 0, 0 ;  /* 0x00000000ff437435 */ /* 0x000fe200000001ff */
[----:B------:R-:W-:Y:S05]  /*1420*/  @!P0 BRA `(.L_x_665) ;  /* 0x0000007000008947 */ /* 0x000fea0003800000 */
[----:B-----5:R-:W-:Y:S01]  /*1430*/  PRMT R67, RZ, 0x5410, R38 ;  /* 0x00005410ff437816 */ /* 0x020fe20000000026 */
[----:B------:R-:W-:Y:S05]  /*1440*/  BRA `(.L_x_665) ;  /* 0x0000005000007947 */ /* 0x000fea0003800000 */
.L_x_664:
[----:B0----5:R-:W-:-:S05]  /*1450*/  PRMT R44, RZ, 0x5410, R42 ;  /* 0x00005410ff2c7816 */ /* 0x021fca000000002a */
[----:B------:R-:W-:-:S04]  /*1460*/  FMUL.FTZ R44, R44, c[0x0][0x1ec] ;  /* 0x00007b002c2c7a20 */ /* 0x000fc80000410000 */
[----:B------:R-:W-:Y:S01]  /*1470*/  FMUL.FTZ R67, R77, R44 ;  /* 0x0000002c4d437220 */ /* 0x000fe20000410000 */
[----:B------:R-:W-:-:S05]  /*1480*/  @P0 PRMT R44, RZ, 0x5410, R38 ;  /* 0x00005410ff2c0816 */ /* 0x000fca0000000026 */
[----:B------:R-:W-:Y:S02]  /*1490*/  @P0 FADD.FTZ R67, R44, R67 ;  /* 0x000000432c430221 */ /* 0x000fe40000010000 */
.L_x_665:
[----:B------:R-:W-:Y:S05]  /*14a0*/  BSYNC B0 ;  /* 0x0000000000007941 */ /* 0x000fea0003800000 */
.L_x_663:
[----:B------:R-:W-:Y:S01]  /*14b0*/  BSSY B0, `(.L_x_666) ;  /* 0x000000b000007945 */ /* 0x000fe20003800000 */
[----:B------:R-:W-:Y:S05]  /*14c0*/  @P2 BRA `(.L_x_667) ;  /* 0x0000004000002947 */ /* 0x000fea0003800000 */
[----:B------:R-:W-:Y:S01]  /*14d0*/  MOV R66, RZ ;  /* 0x000000ff00427202 */ /* 0x000fe20000000f00 */
[----:B------:R-:W-:Y:S05]  /*14e0*/  @!P0 BRA `(.L_x_668) ;  /* 0x0000007000008947 */ /* 0x000fea0003800000 */
[----:B-----5:R-:W-:Y:S01]  /*14f0*/  PRMT R66, RZ, 0x7610, R38 ;  /* 0x00007610ff427816 */ /* 0x020fe20000000026 */
[----:B------:R-:W-:Y:S05]  /*1500*/  BRA `(.L_x_668) ;  /* 0x0000005000007947 */ /* 0x000fea0003800000 */
.L_x_667:
[----:B0----5:R-:W-:-:S05]  /*1510*/  PRMT R44, RZ, 0x7610, R42 ;  /* 0x00007610ff2c7816 */ /* 0x021fca000000002a */
[----:B------:R-:W-:-:S04]  /*1520*/  FMUL.FTZ R45, R44, c[0x0][0x1ec] ;  /* 0x00007b002c2d7a20 */ /* 0x000fc80000410000 */
[----:B------:R-:W-:Y:S01]  /*1530*/  FMUL.FTZ R66, R80, R45 ;  /* 0x0000002d50427220 */ /* 0x000fe20000410000 */
[----:B------:R-:W-:-:S05]  /*1540*/  @P0 PRMT R45, RZ, 0x7610, R38 ;  /* 0x00007610ff2d0816 */ /* 0x000fca0000000026 */
[----:B------:R-:W-:Y:S02]  /*1550*/  @P0 FADD.FTZ R66, R45, R66 ;  /* 0x000000422d420221 */ /* 0x000fe40000010000 */
.L_x_668:
[----:B------:R-:W-:Y:S05]  /*1560*/  BSYNC B0 ;  /* 0x0000000000007941 */ /* 0x000fea0003800000 */
.L_x_666:
[----:B------:R-:W-:Y:S01]  /*1570*/  BSSY B0, `(.L_x_669) ;  /* 0x000000b000007945 */ /* 0x000fe20003800000 */
[----:B------:R-:W-:Y:S05]  /*1580*/  @P2 BRA `(.L_x_670) ;  /* 0x0000004000002947 */ /* 0x000fea0003800000 */
[----:B------:R-:W-:Y:S01]  /*1590*/  HFMA2.MMA R65, -RZ, RZ, 0, 0 ;  /* 0x00000000ff417435 */ /* 0x000fe200000001ff */
[----:B------:R-:W-:Y:S05]  /*15a0*/  @!P0 BRA `(.L_x_671) ;  /* 0x0000007000008947 */ /* 0x000fea0003800000 */
[----:B-----5:R-:W-:Y:S01]  /*15b0*/  PRMT R65, RZ, 0x5410, R39 ;  /* 0x00005410ff417816 */ /* 0x020fe20000000027 */
[----:B------:R-:W-:Y:S05]  /*15c0*/  BRA `(.L_x_671) ;  /* 0x0000005000007947 */ /* 0x000fea0003800000 */
.L_x_670:
[----:B0----5:R-:W-:-:S05]  /*15d0*/  PRMT R44, RZ, 0x5410, R43 ;  /* 0x00005410ff2c7816 */ /* 0x021fca000000002b */
[----:B------:R-:W-:-:S04]  /*15e0*/  FMUL.FTZ R44, R44, c[0x0][0x1ec] ;  /* 0x00007b002c2c7a20 */ /* 0x000fc80000410000 */
[----:B------:R-:W-:Y:S01]  /*15f0*/  FMUL.FTZ R65, R79, R44 ;  /* 0x0000002c4f417220 */ /* 0x000fe20000410000 */
[----:B------:R-:W-:-:S05]  /*1600*/  @P0 PRMT R44, RZ, 0x5410, R39 ;  /* 0x00005410ff2c0816 */ /* 0x000fca0000000027 */
[----:B------:R-:W-:Y:S02]  /*1610*/  @P0 FADD.FTZ R65, R44, R65 ;  /* 0x000000412c410221 */ /* 0x000fe40000010000 */
.L_x_671:
[----:B------:R-:W-:Y:S05]  /*1620*/  BSYNC B0 ;  /* 0x0000000000007941 */ /* 0x000fea0003800000 */
.L_x_669:
[----:B------:R-:W-:Y:S01]  /*1630*/  BSSY B0, `(.L_x_672) ;  /* 0x000000b000007945 */ /* 0x000fe20003800000 */
[----:B------:R-:W-:Y:S05]  /*1640*/  @P2 BRA `(.L_x_673) ;  /* 0x0000004000002947 */ /* 0x000fea0003800000 */
[----:B------:R-:W-:Y:S01]  /*1650*/  MOV R64, RZ ;  /* 0x000000ff00407202 */ /* 0x000fe20000000f00 */
[----:B------:R-:W-:Y:S05]  /*1660*/  @!P0 BRA `(.L_x_674) ;  /* 0x0000007000008947 */ /* 0x000fea0003800000 */
[----:B-----5:R-:W-:Y:S01]  /*1670*/  PRMT R64, RZ, 0x7610, R39 ;  /* 0x00007610ff407816 */ /* 0x020fe20000000027 */
[----:B------:R-:W-:Y:S05]  /*1680*/  BRA `(.L_x_674) ;  /* 0x0000005000007947 */ /* 0x000fea0003800000 */
.L_x_673:
[----:B0----5:R-:W-:-:S05]  /*1690*/  PRMT R44, RZ, 0x7610, R43 ;  /* 0x00007610ff2c7816 */ /* 0x021fca000000002b */
[----:B------:R-:W-:-:S04]  /*16a0*/  FMUL.FTZ R45, R44, c[0x0][0x1ec] ;  /* 0x00007b002c2d7a20 */ /* 0x000fc80000410000 */
[----:B------:R-:W-:Y:S01]  /*16b0*/  FMUL.FTZ R64, R82, R45 ;  /* 0x0000002d52407220 */ /* 0x000fe20000410000 */
[----:B------:R-:W-:-:S05]  /*16c0*/  @P0 PRMT R45, RZ, 0x7610, R39 ;  /* 0x00007610ff2d0816 */ /* 0x000fca0000000027 */
[----:B------:R-:W-:Y:S02]  /*16d0*/  @P0 FADD.FTZ R64, R45, R64 ;  /* 0x000000402d400221 */ /* 0x000fe40000010000 */
.L_x_674:
[----:B------:R-:W-:Y:S05]  /*16e0*/  BSYNC B0 ;  /* 0x0000000000007941 */ /* 0x000fea0003800000 */
.L_x_672:
[----:B0-----:R-:W-:Y:S01]  /*16f0*/  @P1 IADD3 R50, R143, 0x40, RZ ;  /* 0x000000408f321810 */ /* 0x001fe20007ffe0ff */
[----:B------:R-:W-:Y:S01]  /*1700*/  IMAD.WIDE.U32 R48, R138, R133, c[0x0][0x188] ;  /* 0x000062008a307625 */ /* 0x000fe200078e0085 */
[----:B------:R-:W-:Y:S02]  /*1710*/  IADD3 R148, R146, 0x40, RZ ;  /* 0x0000004092947810 */ /* 0x000fe40007ffe0ff */
[----:B------:R-:W-:Y:S01]  /*1720*/  F2FP.BF16.PACK_AB R47, R64, R65 ;  /* 0x00000041402f723e */ /* 0x000fe200000010ff */
[----:B------:R-:W-:Y:S01]  /*1730*/  @P1 IMAD.WIDE.U32 R50, R50, R133, c[0x0][0x170] ;  /* 0x00005c0032321625 */ /* 0x000fe200078e0085 */
        /* <DEDUP_REMOVED lines=13> */
.L_x_676:
[----:B0----5:R-:W-:Y:S02]  /*1810*/  PRMT R44, RZ, 0x5410, R40 ;  /* 0x00005410ff2c7816 */ /* 0x021fe40000000028 */
[----:B------:R-:W-:-:S03]  /*1820*/  @P0 PRMT R45, RZ, 0x5410, R36 ;  /* 0x00005410ff2d0816 */ /* 0x000fc60000000024 */
[----:B------:R-:W-:-:S04]  /*1830*/  FMUL.FTZ R44, R44, c[0x0][0x1ec] ;  /* 0x00007b002c2c7a20 */ /* 0x000fc80000410000 */
[----:B------:R-:W-:-:S04]  /*1840*/  FMUL.FTZ R144, R81, R44 ;  /* 0x0000002c51907220 */ /* 0x000fc80000410000 */
[----:B------:R-:W-:Y:S02]  /*1850*/  @P0 FADD.FTZ R144, R45, R144 ;  /* 0x000000902d900221 */ /* 0x000fe40000010000 */
.L_x_677:
[----:B------:R-:W-:Y:S05]  /*1860*/  BSYNC B0 ;  /* 0x0000000000007941 */ /* 0x000fea0003800000 */
.L_x_675:
[----:B------:R-:W-:Y:S01]  /*1870*/  BSSY B0, `(.L_x_678) ;  /* 0x000000b000007945 */ /* 0x000fe20003800000 */
[----:B------:R-:W-:Y:S05]  /*1880*/  @P2 BRA `(.L_x_679) ;  /* 0x0000004000002947 */ /* 0x000fea0003800000 */
[----:B------:R-:W-:Y:S01]  /*1890*/  MOV R141, RZ ;  /* 0x000000ff008d7202 */ /* 0x000fe20000000f00 */
[----:B------:R-:W-:Y:S05]  /*18a0*/  @!P0 BRA `(.L_x_680) ;  /* 0x0000007000008947 */ /* 0x000fea0003800000 */
[----:B-----5:R-:W-:Y:S01]  /*18b0*/  PRMT R141, RZ, 0x7610, R36 ;  /* 0x00007610ff8d7816 */ /* 0x020fe20000000024 */
[----:B------:R-:W-:Y:S05]  /*18c0*/  BRA `(.L_x_680) ;  /* 0x0000005000007947 */ /* 0x000fea0003800000 */
.L_x_679:
[----:B0----5:R-:W-:-:S05]  /*18d0*/  PRMT R44, RZ, 0x7610, R40 ;  /* 0x00007610ff2c7816 */ /* 0x021fca0000000028 */
[----:B------:R-:W-:Y:S01]  /*18e0*/  FMUL.FTZ R141, R44, c[0x0][0x1ec] ;  /* 0x00007b002c8d7a20 */ /* 0x000fe20000410000 */
[----:B------:R-:W-:-:S03]  /*18f0*/  @P0 PRMT R44, RZ, 0x7610, R36 ;  /* 0x00007610ff2c0816 */ /* 0x000fc60000000024 */
[----:B------:R-:W-:-:S04]  /*1900*/  FMUL.FTZ R141, R84, R141 ;  /* 0x0000008d548d7220 */ /* 0x000fc80000410000 */
[----:B------:R-:W-:Y:S02]  /*1910*/  @P0 FADD.FTZ R141, R44, R141 ;  /* 0x0000008d2c8d0221 */ /* 0x000fe40000010000 */
.L_x_680:
[----:B------:R-:W-:Y:S05]  /*1920*/  BSYNC B0 ;  /* 0x0000000000007941 */ /* 0x000fea0003800000 */
.L_x_678:
[----:B------:R-:W-:Y:S01]  /*1930*/  BSSY B0, `(.L_x_681) ;  /* 0x000000b000007945 */ /* 0x000fe20003800000 */
[----:B------:R-:W-:Y:S05]  /*1940*/  @P2 BRA `(.L_x_682) ;  /* 0x0000004000002947 */ /* 0x000fea0003800000 */
[----:B------:R-:W-:Y:S01]  /*1950*/  HFMA2.MMA R142, -RZ, RZ, 0, 0 ;  /* 0x00000000ff8e7435 */ /* 0x000fe200000001ff */
[----:B------:R-:W-:Y:S05]  /*1960*/  @!P0 BRA `(.L_x_683) ;  /* 0x0000007000008947 */ /* 0x000fea0003800000 */
[----:B-----5:R-:W-:Y:S01]  /*1970*/  PRMT R142, RZ, 0x5410, R37 ;  /* 0x00005410ff8e7816 */ /* 0x020fe20000000025 */
[----:B------:R-:W-:Y:S05]  /*1980*/  BRA `(.L_x_683) ;  /* 0x0000005000007947 */ /* 0x000fea0003800000 */
.L_x_682:
[----:B0----5:R-:W-:Y:S02]  /*1990*/  PRMT R44, RZ, 0x5410, R41 ;  /* 0x00005410ff2c7816 */ /* 0x021fe40000000029 */
[----:B------:R-:W-:-:S03]  /*19a0*/  @P0 PRMT R45, RZ, 0x5410, R37 ;  /* 0x00005410ff2d0816 */ /* 0x000fc60000000025 */
[----:B------:R-:W-:-:S04]  /*19b0*/  FMUL.FTZ R44, R44, c[0x0][0x1ec] ;  /* 0x00007b002c2c7a20 */ /* 0x000fc80000410000 */
[----:B------:R-:W-:-:S04]  /*19c0*/  FMUL.FTZ R142, R83, R44 ;  /* 0x0000002c538e7220 */ /* 0x000fc80000410000 */
[----:B------:R-:W-:Y:S02]  /*19d0*/  @P0 FADD.FTZ R142, R45, R142 ;  /* 0x0000008e2d8e0221 */ /* 0x000fe40000010000 */
.L_x_683:
[----:B------:R-:W-:Y:S05]  /*19e0*/  BSYNC B0 ;  /* 0x0000000000007941 */ /* 0x000fea0003800000 */
.L_x_681:
[----:B------:R-:W-:Y:S01]  /*19f0*/  BSSY B0, `(.L_x_684) ;  /* 0x000000b000007945 */ /* 0x000fe20003800000 */
[----:B------:R-:W-:Y:S05]  /*1a00*/  @P2 BRA `(.L_x_685) ;  /* 0x0000004000002947 */ /* 0x000fea0003800000 */
[----:B------:R-:W-:Y:S01]  /*1a10*/  MOV R139, RZ ;  /* 0x000000ff008b7202 */ /* 0x000fe20000000f00 */
[----:B------:R-:W-:Y:S05]  /*1a20*/  @!P0 BRA `(.L_x_686) ;  /* 0x0000007000008947 */ /* 0x000fea0003800000 */
[----:B-----5:R-:W-:Y:S01]  /*1a30*/  PRMT R139, RZ, 0x7610, R37 ;  /* 0x00007610ff8b7816 */ /* 0x020fe20000000025 */
[----:B------:R-:W-:Y:S05]  /*1a40*/  BRA `(.L_x_686) ;  /* 0x0000005000007947 */ /* 0x000fea0003800000 */
.L_x_685:
[----:B0----5:R-:W-:-:S05]  /*1a50*/  PRMT R44, RZ, 0x7610, R41 ;  /* 0x00007610ff2c7816 */ /* 0x021fca0000000029 */
[----:B------:R-:W-:Y:S01]  /*1a60*/  FMUL.FTZ R139, R44, c[0x0][0x1ec] ;  /* 0x00007b002c8b7a20 */ /* 0x000fe20000410000 */
[----:B------:R-:W-:-:S03]  /*1a70*/  @P0 PRMT R44, RZ, 0x7610, R37 ;  /* 0x00007610ff2c0816 */ /* 0x000fc60000000025 */
[----:B------:R-:W-:-:S04]  /*1a80*/  FMUL.FTZ R139, R86, R139 ;  /* 0x0000008b568b7220 */ /* 0x000fc80000410000 */
[----:B------:R-:W-:Y:S02]  /*1a90*/  @P0 FADD.FTZ R139, R44, R139 ;  /* 0x0000008b2c8b0221 */ /* 0x000fe40000010000 */
.L_x_686:
[----:B------:R-:W-:Y:S05]  /*1aa0*/  BSYNC B0 ;  /* 0x0000000000007941 */ /* 0x000fea0003800000 */
.L_x_684:
[----:B------:R-:W-:Y:S01]  /*1ab0*/  BSSY B0, `(.L_x_687) ;  /* 0x000000b000007945 */ /* 0x000fe20003800000 */
[----:B------:R-:W-:Y:S05]  /*1ac0*/  @P2 BRA `(.L_x_688) ;  /* 0x0000004000002947 */ /* 0x000fea0003800000 */
[----:B------:R-:W-:Y:S01]  /*1ad0*/  HFMA2.MMA R140, -RZ, RZ, 0, 0 ;  /* 0x00000000ff8c7435 */ /* 0x000fe200000001ff */
[----:B------:R-:W-:Y:S05]  /*1ae0*/  @!P0 BRA `(.L_x_689) ;  /* 0x0000007000008947 */ /* 0x000fea0003800000 */
[----:B-----5:R-:W-:Y:S01]  /*1af0*/  PRMT R140, RZ, 0x5410, R38 ;  /* 0x00005410ff8c7816 */ /* 0x020fe20000000026 */
[----:B------:R-:W-:Y:S05]  /*1b00*/  BRA `(.L_x_689) ;  /* 0x0000005000007947 */ /* 0x000fea0003800000 */
.L_x_688:
[----:B0----5:R-:W-:Y:S02]  /*1b10*/  PRMT R44, RZ, 0x5410, R42 ;  /* 0x00005410ff2c7816 */ /* 0x021fe4000000002a */
[----:B------:R-:W-:-:S03]  /*1b20*/  @P0 PRMT R45, RZ, 0x5410, R38 ;  /* 0x00005410ff2d0816 */ /* 0x000fc60000000026 */
[----:B------:R-:W-:-:S04]  /*1b30*/  FMUL.FTZ R44, R44, c[0x0][0x1ec] ;  /* 0x00007b002c2c7a20 */ /* 0x000fc80000410000 */
[----:B------:R-:W-:-:S04]  /*1b40*/  FMUL.FTZ R140, R85, R44 ;  /* 0x0000002c558c7220 */ /* 0x000fc80000410000 */
[----:B------:R-:W-:Y:S02]  /*1b50*/  @P0 FADD.FTZ R140, R45, R140 ;  /* 0x0000008c2d8c0221 */ /* 0x000fe40000010000 */
.L_x_689:
[----:B------:R-:W-:Y:S05]  /*1b60*/  BSYNC B0 ;  /* 0x0000000000007941 */ /* 0x000fea0003800000 */
.L_x_687:
[----:B------:R-:W-:Y:S01]  /*1b70*/  BSSY B0, `(.L_x_690) ;  /* 0x000000b000007945 */ /* 0x000fe20003800000 */
[----:B------:R-:W-:Y:S05]  /*1b80*/  @P2 BRA `(.L_x_691) ;  /* 0x0000004000002947 */ /* 0x000fea0003800000 */
[----:B------:R-:W-:Y:S01]  /*1b90*/  MOV R137, RZ ;  /* 0x000000ff00897202 */ /* 0x000fe20000000f00 */
[----:B------:R-:W-:Y:S05]  /*1ba0*/  @!P0 BRA `(.L_x_692) ;  /* 0x0000007000008947 */ /* 0x000fea0003800000 */
[----:B-----5:R-:W-:Y:S01]  /*1bb0*/  PRMT R137, RZ, 0x7610, R38 ;  /* 0x00007610ff897816 */ /* 0x020fe20000000026 */
[----:B------:R-:W-:Y:S05]  /*1bc0*/  BRA `(.L_x_692) ;  /* 0x0000005000007947 */ /* 0x000fea0003800000 */
.L_x_691:
[----:B0----5:R-:W-:-:S05]  /*1bd0*/  PRMT R44, RZ, 0x7610, R42 ;  /* 0x00007610ff2c7816 */ /* 0x021fca000000002a */
[----:B------:R-:W-:Y:S01]  /*1be0*/  FMUL.FTZ R137, R44, c[0x0][0x1ec] ;  /* 0x00007b002c897a20 */ /* 0x000fe20000410000 */
[----:B------:R-:W-:-:S03]  /*1bf0*/  @P0 PRMT R44, RZ, 0x7610, R38 ;  /* 0x00007610ff2c0816 */ /* 0x000fc60000000026 */
[----:B------:R-:W-:-:S04]  /*1c00*/  FMUL.FTZ R137, R88, R137 ;  /* 0x0000008958897220 */ /* 0x000fc80000410000 */
[----:B------:R-:W-:Y:S02]  /*1c10*/  @P0 FADD.FTZ R137, R44, R137 ;  /* 0x000000892c890221 */ /* 0x000fe40000010000 */
.L_x_692:
[----:B------:R-:W-:Y:S05]  /*1c20*/  BSYNC B0 ;  /* 0x0000000000007941 */ /* 0x000fea0003800000 */
.L_x_690:
[----:B------:R-:W-:Y:S01]  /*1c30*/  BSSY B0, `(.L_x_693) ;  /* 0x000000b000007945 */ /* 0x000fe20003800000 */
[----:B------:R-:W-:Y:S05]  /*1c40*/  @P2 BRA `(.L_x_694) ;  /* 0x0000004000002947 */ /* 0x000fea0003800000 */
[----:B------:R-:W-:Y:S01]  /*1c50*/  HFMA2.MMA R138, -RZ, RZ, 0, 0 ;  /* 0x00000000ff8a7435 */ /* 0x000fe200000001ff */
[----:B------:R-:W-:Y:S05]  /*1c60*/  @!P0 BRA `(.L_x_695) ;  /* 0x0000007000008947 */ /* 0x000fea0003800000 */
[----:B-----5:R-:W-:Y:S01]  /*1c70*/  PRMT R138, RZ, 0x5410, R39 ;  /* 0x00005410ff8a7816 */ /* 0x020fe20000000027 */
[----:B------:R-:W-:Y:S05]  /*1c80*/  BRA `(.L_x_695) ;  /* 0x0000005000007947 */ /* 0x000fea0003800000 */
.L_x_694:
[----:B0----5:R-:W-:Y:S02]  /*1c90*/  PRMT R44, RZ, 0x5410, R43 ;  /* 0x00005410ff2c7816 */ /* 0x021fe4000000002b */
[----:B------:R-:W-:-:S03]  /*1ca0*/  @P0 PRMT R45, RZ, 0x5410, R39 ;  /* 0x00005410ff2d0816 */ /* 0x000fc60000000027 */
[----:B------:R-:W-:-:S04]  /*1cb0*/  FMUL.FTZ R44, R44, c[0x0][0x1ec] ;  /* 0x00007b002c2c7a20 */ /* 0x000fc80000410000 */
[----:B------:R-:W-:-:S04]  /*1cc0*/  FMUL.FTZ R138, R87, R44 ;  /* 0x0000002c578a7220 */ /* 0x000fc80000410000 */
[----:B------:R-:W-:Y:S02]  /*1cd0*/  @P0 FADD.FTZ R138, R45, R138 ;  /* 0x0000008a2d8a0221 */ /* 0x000fe40000010000 */
.L_x_695:
[----:B------:R-:W-:Y:S05]  /*1ce0*/  BSYNC B0 ;  /* 0x0000000000007941 */ /* 0x000fea0003800000 */
.L_x_693:
[----:B------:R-:W-:Y:S01]  /*1cf0*/  BSSY B0, `(.L_x_696) ;  /* 0x000000b000007945 */ /* 0x000fe20003800000 */
[----:B------:R-:W-:Y:S05]  /*1d00*/  @P2 BRA `(.L_x_697) ;  /* 0x0000004000002947 */ /* 0x000fea0003800000 */
[----:B------:R-:W-:Y:S01]  /*1d10*/  MOV R135, RZ ;  /* 0x000000ff00877202 */ /* 0x000fe20000000f00 */
[----:B------:R-:W-:Y:S05]  /*1d20*/  @!P0 BRA `(.L_x_698) ;  /* 0x0000007000008947 */ /* 0x000fea0003800000 */
[----:B-----5:R-:W-:Y:S01]  /*1d30*/  PRMT R135, RZ, 0x7610, R39 ;  /* 0x00007610ff877816 */ /* 0x020fe20000000027 */
[----:B------:R-:W-:Y:S05]  /*1d40*/  BRA `(.L_x_698) ;  /* 0x0000005000007947 */ /* 0x000fea0003800000 */
.L_x_697:
[----:B0----5:R-:W-:-:S05]  /*1d50*/  PRMT R44, RZ, 0x7610, R43 ;  /* 0x00007610ff2c7816 */ /* 0x021fca000000002b */
[----:B------:R-:W-:Y:S01]  /*1d60*/  FMUL.FTZ R135, R44, c[0x0][0x1ec] ;  /* 0x00007b002c877a20 */ /* 0x000fe20000410000 */
[----:B------:R-:W-:-:S03]  /*1d70*/  @P0 PRMT R44, RZ, 0x7610, R39 ;  /* 0x00007610ff2c0816 */ /* 0x000fc60000000027 */
[----:B------:R-:W-:-:S04]  /*1d80*/  FMUL.FTZ R135, R90, R135 ;  /* 0x000000875a877220 */ /* 0x000fc80000410000 */
[----:B------:R-:W-:Y:S02]  /*1d90*/  @P0 FADD.FTZ R135, R44, R135 ;  /* 0x000000872c870221 */ /* 0x000fe40000010000 */
.L_x_698:
[----:B------:R-:W-:Y:S05]  /*1da0*/  BSYNC B0 ;  /* 0x0000000000007941 */ /* 0x000fea0003800000 */
.L_x_696:
        /* <DEDUP_REMOVED lines=18> */
.L_x_700:
[----:B0----5:R-:W-:-:S05]  /*1ed0*/  PRMT R44, RZ, 0x5410, R40 ;  /* 0x00005410ff2c7816 */ /* 0x021fca0000000028 */
[----:B------:R-:W-:-:S04]  /*1ee0*/  FMUL.FTZ R44, R44, c[0x0][0x1ec] ;  /* 0x00007b002c2c7a20 */ /* 0x000fc80000410000 */
[----:B------:R-:W-:Y:S01]  /*1ef0*/  FMUL.FTZ R145, R89, R44 ;  /* 0x0000002c59917220 */ /* 0x000fe20000410000 */
[----:B------:R-:W-:-:S05]  /*1f00*/  @P0 PRMT R44, RZ, 0x5410, R36 ;  /* 0x00005410ff2c0816 */ /* 0x000fca0000000024 */
[----:B------:R-:W-:Y:S02]  /*1f10*/  @P0 FADD.FTZ R145, R44, R145 ;  /* 0x000000912c910221 */ /* 0x000fe40000010000 */
.L_x_701:
[----:B------:R-:W-:Y:S05]  /*1f20*/  BSYNC B0 ;  /* 0x0000000000007941 */ /* 0x000fea0003800000 */
.L_x_699:
[----:B------:R-:W-:Y:S01]  /*1f30*/  BSSY B0, `(.L_x_702) ;  /* 0x000000b000007945 */ /* 0x000fe20003800000 */
[----:B------:R-:W-:Y:S05]  /*1f40*/  @P2 BRA `(.L_x_703) ;  /* 0x0000004000002947 */ /* 0x000fea0003800000 */
[----:B------:R-:W-:Y:S01]  /*1f50*/  MOV R146, RZ ;  /* 0x000000ff00927202 */ /* 0x000fe20000000f00 */
[----:B------:R-:W-:Y:S05]  /*1f60*/  @!P0 BRA `(.L_x_704) ;  /* 0x0000007000008947 */ /* 0x000fea0003800000 */
[----:B-----5:R-:W-:Y:S01]  /*1f70*/  PRMT R146, RZ, 0x7610, R36 ;  /* 0x00007610ff927816 */ /* 0x020fe20000000024 */
[----:B------:R-:W-:Y:S05]  /*1f80*/  BRA `(.L_x_704) ;  /* 0x0000005000007947 */ /* 0x000fea0003800000 */
.L_x_703:
[----:B0----5:R-:W-:-:S05]  /*1f90*/  PRMT R44, RZ, 0x7610, R40 ;  /* 0x00007610ff2c7816 */ /* 0x021fca0000000028 */
[----:B------:R-:W-:-:S04]  /*1fa0*/  FMUL.FTZ R45, R44, c[0x0][0x1ec] ;  /* 0x00007b002c2d7a20 */ /* 0x000fc80000410000 */
[----:B------:R-:W-:Y:S01]  /*1fb0*/  FMUL.FTZ R146, R92, R45 ;  /* 0x0000002d5c927220 */ /* 0x000fe20000410000 */
[----:B------:R-:W-:-:S05]  /*1fc0*/  @P0 PRMT R45, RZ, 0x7610, R36 ;  /* 0x00007610ff2d0816 */ /* 0x000fca0000000024 */
[----:B------:R-:W-:Y:S02]  /*1fd0*/  @P0 FADD.FTZ R146, R45, R146 ;  /* 0x000000922d920221 */ /* 0x000fe40000010000 */
.L_x_704:
[----:B------:R-:W-:Y:S05]  /*1fe0*/  BSYNC B0 ;  /* 0x0000000000007941 */ /* 0x000fea0003800000 */
.L_x_702:
[----:B------:R-:W-:Y:S01]  /*1ff0*/  BSSY B0, `(.L_x_705) ;  /* 0x000000b000007945 */ /* 0x000fe20003800000 */
[----:B------:R-:W-:Y:S05]  /*2000*/  @P2 BRA `(.L_x_706) ;  /* 0x0000004000002947 */ /* 0x000fea0003800000 */
[----:B0-----:R-:W-:Y:S01]  /*2010*/  HFMA2.MMA R50, -RZ, RZ, 0, 0 ;  /* 0x00000000ff327435 */ /* 0x001fe200000001ff */
[----:B------:R-:W-:Y:S05]  /*2020*/  @!P0 BRA `(.L_x_707) ;  /* 0x0000007000008947 */ /* 0x000fea0003800000 */
[----:B-----5:R-:W-:Y:S01]  /*2030*/  PRMT R50, RZ, 0x5410, R37 ;  /* 0x00005410ff327816 */ /* 0x020fe20000000025 */
[----:B------:R-:W-:Y:S05]  /*2040*/  BRA `(.L_x_707) ;  /* 0x0000005000007947 */ /* 0x000fea0003800000 */
.L_x_706:
[----:B0----5:R-:W-:Y:S02]  /*2050*/  PRMT R44, RZ, 0x5410, R41 ;  /* 0x00005410ff2c7816 */ /* 0x021fe40000000029 */
[----:B------:R-:W-:-:S03]  /*2060*/  @P0 PRMT R45, RZ, 0x5410, R37 ;  /* 0x00005410ff2d0816 */ /* 0x000fc60000000025 */
[----:B------:R-:W-:-:S04]  /*2070*/  FMUL.FTZ R44, R44, c[0x0][0x1ec] ;  /* 0x00007b002c2c7a20 */ /* 0x000fc80000410000 */
[----:B------:R-:W-:-:S04]  /*2080*/  FMUL.FTZ R50, R91, R44 ;  /* 0x0000002c5b327220 */ /* 0x000fc80000410000 */
[----:B------:R-:W-:Y:S02]  /*2090*/  @P0 FADD.FTZ R50, R45, R50 ;  /* 0x000000322d320221 */ /* 0x000fe40000010000 */
.L_x_707:
[----:B------:R-:W-:Y:S05]  /*20a0*/  BSYNC B0 ;  /* 0x0000000000007941 */ /* 0x000fea0003800000 */
.L_x_705:
[----:B------:R-:W-:Y:S01]  /*20b0*/  BSSY B0, `(.L_x_708) ;  /* 0x000000b000007945 */ /* 0x000fe20003800000 */
[----:B------:R-:W-:Y:S05]  /*20c0*/  @P2 BRA `(.L_x_709) ;  /* 0x0000004000002947 */ /* 0x000fea0003800000 */
[----:B------:R-:W-:Y:S01]  /*20d0*/  MOV R143, RZ ;  /* 0x000000ff008f7202 */ /* 0x000fe20000000f00 */
[----:B------:R-:W-:Y:S05]  /*20e0*/  @!P0 BRA `(.L_x_710) ;  /* 0x0000007000008947 */ /* 0x000fea0003800000 */
[----:B-----5:R-:W-:Y:S01]  /*20f0*/  PRMT R143, RZ, 0x7610, R37 ;  /* 0x00007610ff8f7816 */ /* 0x020fe20000000025 */
[----:B------:R-:W-:Y:S05]  /*2100*/  BRA `(.L_x_710) ;  /* 0x0000005000007947 */ /* 0x000fea0003800000 */
.L_x_709:
[----:B-----5:R-:W-:-:S05]  /*2110*/  PRMT R44, RZ, 0x7610, R41 ;  /* 0x00007610ff2c7816 */ /* 0x020fca0000000029 */
[----:B------:R-:W-:Y:S01]  /*2120*/  FMUL.FTZ R143, R44, c[0x0][0x1ec] ;  /* 0x00007b002c8f7a20 */ /* 0x000fe20000410000 */
[----:B------:R-:W-:-:S03]  /*2130*/  @P0 PRMT R44, RZ, 0x7610, R37 ;  /* 0x00007610ff2c0816 */ /* 0x000fc60000000025 */
[----:B------:R-:W-:-:S04]  /*2140*/  FMUL.FTZ R143, R94, R143 ;  /* 0x0000008f5e8f7220 */ /* 0x000fc80000410000 */
[----:B------:R-:W-:Y:S02]  /*2150*/  @P0 FADD.FTZ R143, R44, R143 ;  /* 0x0000008f2c8f0221 */ /* 0x000fe40000010000 */
.L_x_710:
[----:B------:R-:W-:Y:S05]  /*2160*/  BSYNC B0 ;  /* 0x0000000000007941 */ /* 0x000fea0003800000 */
.L_x_708:
[----:B------:R-:W-:Y:S01]  /*2170*/  BSSY B0, `(.L_x_711) ;  /* 0x000000b000007945 */ /* 0x000fe20003800000 */
[----:B------:R-:W-:Y:S05]  /*2180*/  @P2 BRA `(.L_x_712) ;  /* 0x0000004000002947 */ /* 0x000fea0003800000 */
[----:B------:R-:W-:Y:S01]  /*2190*/  HFMA2.MMA R51, -RZ, RZ, 0, 0 ;  /* 0x00000000ff337435 */ /* 0x000fe200000001ff */
[----:B------:R-:W-:Y:S05]  /*21a0*/  @!P0 BRA `(.L_x_713) ;  /* 0x0000007000008947 */ /* 0x000fea0003800000 */
[----:B-----5:R-:W-:Y:S01]  /*21b0*/  PRMT R51, RZ, 0x5410, R38 ;  /* 0x00005410ff337816 */ /* 0x020fe20000000026 */
[----:B------:R-:W-:Y:S05]  /*21c0*/  BRA `(.L_x_713) ;  /* 0x0000005000007947 */ /* 0x000fea0003800000 */
.L_x_712:
[----:B-----5:R-:W-:-:S05]  /*21d0*/  PRMT R44, RZ, 0x5410, R42 ;  /* 0x00005410ff2c7816 */ /* 0x020fca000000002a */
[----:B------:R-:W-:-:S04]  /*21e0*/  FMUL.FTZ R44, R44, c[0x0][0x1ec] ;  /* 0x00007b002c2c7a20 */ /* 0x000fc80000410000 */
[----:B------:R-:W-:Y:S01]  /*21f0*/  FMUL.FTZ R51, R93, R44 ;  /* 0x0000002c5d337220 */ /* 0x000fe20000410000 */
[----:B------:R-:W-:-:S05]  /*2200*/  @P0 PRMT R44, RZ, 0x5410, R38 ;  /* 0x00005410ff2c0816 */ /* 0x000fca0000000026 */
[----:B------:R-:W-:Y:S02]  /*2210*/  @P0 FADD.FTZ R51, R44, R51 ;  /* 0x000000332c330221 */ /* 0x000fe40000010000 */
.L_x_713:
[----:B------:R-:W-:Y:S05]  /*2220*/  BSYNC B0 ;  /* 0x0000000000007941 */ /* 0x000fea0003800000 */
.L_x_711:
[----:B------:R-:W-:Y:S01]  /*2230*/  BSSY B0, `(.L_x_714) ;  /* 0x000000b000007945 */ /* 0x000fe20003800000 */
[----:B------:R-:W-:Y:S05]  /*2240*/  @P2 BRA `(.L_x_715) ;  /* 0x0000004000002947 */ /* 0x000fea0003800000 */
[----:B------:R-:W-:Y:S01]  /*2250*/  MOV R52, RZ ;  /* 0x000000ff00347202 */ /* 0x000fe20000000f00 */
[----:B------:R-:W-:Y:S05]  /*2260*/  @!P0 BRA `(.L_x_716) ;  /* 0x0000007000008947 */ /* 0x000fea0003800000 */
[----:B-----5:R-:W-:Y:S01]  /*2270*/  PRMT R52, RZ, 0x7610, R38 ;  /* 0x00007610ff347816 */ /* 0x020fe20000000026 */
[----:B------:R-:W-:Y:S05]  /*2280*/  BRA `(.L_x_716) ;  /* 0x0000005000007947 */ /* 0x000fea0003800000 */
.L_x_715:
[----:B-----5:R-:W-:-:S05]  /*2290*/  PRMT R44, RZ, 0x7610, R42 ;  /* 0x00007610ff2c7816 */ /* 0x020fca000000002a */
[----:B------:R-:W-:-:S04]  /*22a0*/  FMUL.FTZ R45, R44, c[0x0][0x1ec] ;  /* 0x00007b002c2d7a20 */ /* 0x000fc80000410000 */
[----:B------:R-:W-:Y:S01]  /*22b0*/  FMUL.FTZ R52, R96, R45 ;  /* 0x0000002d60347220 */ /* 0x000fe20000410000 */
[----:B------:R-:W-:-:S05]  /*22c0*/  @P0 PRMT R45, RZ, 0x7610, R38 ;  /* 0x00007610ff2d0816 */ /* 0x000fca0000000026 */
[----:B------:R-:W-:Y:S02]  /*22d0*/  @P0 FADD.FTZ R52, R45, R52 ;  /* 0x000000342d340221 */ /* 0x000fe40000010000 */
.L_x_716:
[----:B------:R-:W-:Y:S05]  /*22e0*/  BSYNC B0 ;  /* 0x0000000000007941 */ /* 0x000fea0003800000 */
.L_x_714:
[----:B------:R-:W-:Y:S01]  /*22f0*/  BSSY B0, `(.L_x_717) ;  /* 0x000000b000007945 */ /* 0x000fe20003800000 */
[----:B------:R-:W-:Y:S05]  /*2300*/  @P2 BRA `(.L_x_718) ;  /* 0x0000004000002947 */ /* 0x000fea0003800000 */
[----:B------:R-:W-:Y:S01]  /*2310*/  HFMA2.MMA R148, -RZ, RZ, 0, 0 ;  /* 0x00000000ff947435 */ /* 0x000fe200000001ff */
[----:B------:R-:W-:Y:S05]  /*2320*/  @!P0 BRA `(.L_x_719) ;  /* 0x0000007000008947 */ /* 0x000fea0003800000 */
[----:B-----5:R-:W-:Y:S01]  /*2330*/  PRMT R148, RZ, 0x5410, R39 ;  /* 0x00005410ff947816 */ /* 0x020fe20000000027 */
[----:B------:R-:W-:Y:S05]  /*2340*/  BRA `(.L_x_719) ;  /* 0x0000005000007947 */ /* 0x000fea0003800000 */
.L_x_718:
[----:B-----5:R-:W-:Y:S02]  /*2350*/  PRMT R44, RZ, 0x5410, R43 ;  /* 0x00005410ff2c7816 */ /* 0x020fe4000000002b */
[----:B------:R-:W-:-:S03]  /*2360*/  @P0 PRMT R45, RZ, 0x5410, R39 ;  /* 0x00005410ff2d0816 */ /* 0x000fc60000000027 */
[----:B------:R-:W-:-:S04]  /*2370*/  FMUL.FTZ R44, R44, c[0x0][0x1ec] ;  /* 0x00007b002c2c7a20 */ /* 0x000fc80000410000 */
[----:B------:R-:W-:-:S04]  /*2380*/  FMUL.FTZ R148, R95, R44 ;  /* 0x0000002c5f947220 */ /* 0x000fc80000410000 */
[----:B------:R-:W-:Y:S02]  /*2390*/  @P0 FADD.FTZ R148, R45, R148 ;  /* 0x000000942d940221 */ /* 0x000fe40000010000 */
.L_x_719:
[----:B------:R-:W-:Y:S05]  /*23a0*/  BSYNC B0 ;  /* 0x0000000000007941 */ /* 0x000fea0003800000 */
.L_x_717:
[----:B------:R-:W-:Y:S01]  /*23b0*/  BSSY B0, `(.L_x_720) ;  /* 0x000000b000007945 */ /* 0x000fe20003800000 */
[----:B------:R-:W-:Y:S05]  /*23c0*/  @P2 BRA `(.L_x_721) ;  /* 0x0000004000002947 */ /* 0x000fea0003800000 */
[----:B------:R-:W-:Y:S01]  /*23d0*/  MOV R53, RZ ;  /* 0x000000ff00357202 */ /* 0x000fe20000000f00 */
[----:B------:R-:W-:Y:S05]  /*23e0*/  @!P0 BRA `(.L_x_722) ;  /* 0x0000007000008947 */ /* 0x000fea0003800000 */
[----:B-----5:R-:W-:Y:S01]  /*23f0*/  PRMT R53, RZ, 0x7610, R39 ;  /* 0x00007610ff357816 */ /* 0x020fe20000000027 */
[----:B------:R-:W-:Y:S05]  /*2400*/  BRA `(.L_x_722) ;  /* 0x0000005000007947 */ /* 0x000fea0003800000 */
.L_x_721:
[----:B-----5:R-:W-:-:S05]  /*2410*/  PRMT R44, RZ, 0x7610, R43 ;  /* 0x00007610ff2c7816 */ /* 0x020fca000000002b */
[----:B------:R-:W-:Y:S01]  /*2420*/  FMUL.FTZ R53, R44, c[0x0][0x1ec] ;  /* 0x00007b002c357a20 */ /* 0x000fe20000410000 */
[----:B------:R-:W-:-:S03]  /*2430*/  @P0 PRMT R44, RZ, 0x7610, R39 ;  /* 0x00007610ff2c0816 */ /* 0x000fc60000000027 */
[----:B------:R-:W-:-:S04]  /*2440*/  FMUL.FTZ R53, R98, R53 ;  /* 0x0000003562357220 */ /* 0x000fc80000410000 */
[----:B------:R-:W-:Y:S02]  /*2450*/  @P0 FADD.FTZ R53, R44, R53 ;  /* 0x000000352c350221 */ /* 0x000fe40000010000 */
.L_x_722:
[----:B------:R-:W-:Y:S05]  /*2460*/  BSYNC B0 ;  /* 0x0000000000007941 */ /* 0x000fea0003800000 */
.L_x_720:
[----:B------:R-:W-:Y:S01]  /*2470*/  FADD.FTZ R44, RZ, R62 ;  /* 0x0000003eff2c7221 */ /* 0x000fe20000010000 */
[----:B------:R-:W-:Y:S01]  /*2480*/  F2FP.BF16.PACK_AB R47, R53, R148 ;  /* 0x00000094352f723e */ /* 0x000fe200000010ff */
[----:B------:R-:W-:Y:S01]  /*2490*/  IMAD.WIDE.U32 R48, R150, R133, c[0x0][0x188] ;  /* 0x0000620096307625 */ /* 0x000fe200078e0085 */
[----:B------:R-:W-:Y:S02]  /*24a0*/  F2FP.BF16.PACK_AB R46, R52, R51 ;  /* 0x00000033342e723e */ /* 0x000fe400000010ff */
[----:B------:R-:W-:Y:S01]  /*24b0*/  ISETP.NE.AND P1, PT, R0, RZ, PT ;  /* 0x000000ff0000720c */ /* 0x000fe20003f25270 */
        /* <DEDUP_REMOVED lines=24> */
[----:B------:R-:W-:-:S03]  /*2640*/  F2FP.BF16.PACK_AB R44, R146, R145 ;  /* 0x00000091922c723e */ /* 0x000fc600000010ff */
[----:B------:R-:W-:Y:S01]  /*2650*/  FADD.FTZ R133, R45, R146 ;  /* 0x000000922d857221 */ /* 0x000fe20000010000 */
[----:B------:R-:W-:-:S03]  /*2660*/  F2FP.BF16.PACK_AB R45, R143, R50 ;  /* 0x000000328f2d723e */ /* 0x000fc600000010ff */
[----:B------:R-:W-:Y:S02]  /*2670*/  FADD.FTZ R150, R133, R50 ;  /* 0x0000003285967221 */ /* 0x000fe40000010000 */
[----:B------:R0:W-:Y:S02]  /*2680*/  STG.E.128 [R48.64], R44 ;  /* 0x0000002c30007986 */ /* 0x0001e4000c101d04 */
[----:B------:R-:W-:-:S04]  /*2690*/  FADD.FTZ R150, R150, R143 ;  /* 0x0000008f96967221 */ /* 0x000fc80000010000 */
[----:B------:R-:W-:-:S04]  /*26a0*/  FADD.FTZ R133, R150, R51 ;  /* 0x0000003396857221 */ /* 0x000fc80000010000 */
[----:B------:R-:W-:-:S04]  /*26b0*/  FADD.FTZ R133, R133, R52 ;  /* 0x0000003485857221 */ /* 0x000fc80000010000 */
[----:B------:R-:W-:-:S04]  /*26c0*/  FADD.FTZ R150, R133, R148 ;  /* 0x0000009485967221 */ /* 0x000fc80000010000 */
[----:B------:R-:W-:Y:S01]  /*26d0*/  FADD.FTZ R133, R150, R53 ;  /* 0x0000003596857221 */ /* 0x000fe20000010000 */
[----:B------:R-:W-:Y:S05]  /*26e0*/  BRA.DIV ~URZ, `(.L_x_723) ;  /* 0x00000ef27f007947 */ /* 0x000fea000b800000 */
[----:B0-----:R0:W1:Y:S02]  /*26f0*/  SHFL.BFLY PT, R44, R133, 0x1, 0x1f ;  /* 0x0c201f00852c7f89 */ /* 0x00106400000e0000 */
.L_x_729:
        /* <DEDUP_REMOVED lines=10> */
[----:B0-----:R-:W-:-:S04]  /*27a0*/  FMUL.FTZ R133, R47, c[0x0][0x1e0] ;  /* 0x000078002f857a20 */ /* 0x001fc80000410000 */
        /* <DEDUP_REMOVED lines=73> */
.L_x_730:
[----:B------:R-:W-:Y:S01]  /*2c40*/  FMUL.FTZ R44, R133, R133 ;  /* 0x00000085852c7220 */ /* 0x000fe20000410000 */
[----:B------:R-:W-:Y:S01]  /*2c50*/  ISETP.NE.AND P0, PT, RZ, UR6, PT ;  /* 0x00000006ff007c0c */ /* 0x000fe2000bf05270 */
[----:B01----:R-:W-:Y:S01]  /*2c60*/  FADD.FTZ R49, R48, R49 ;  /* 0x0000003130317221 */ /* 0x003fe20000010000 */
        /* <DEDUP_REMOVED lines=9> */
[----:B------:R-:W0:Y:S02]  /*2d00*/  MUFU.RSQ R49, R49 ;  /* 0x0000003100317308 */ /* 0x000e240000001400 */
[----:B------:R1:W-:Y:S04]  /*2d10*/  @!P1 STG.E [R46.64], R133 ;  /* 0x000000852e009986 */ /* 0x0003e8000c101904 */
[----:B0-----:R1:W-:Y:S01]  /*2d20*/  @!P1 STG.E [R44.64], R49 ;  /* 0x000000312c009986 */ /* 0x0013e2000c101904 */
[----:B------:R-:W-:-:S13]  /*2d30*/  ISETP.GE.AND P1, PT, R54, 0x1, PT ;  /* 0x000000013600780c */ /* 0x000fda0003f26270 */
[----:B------:R-:W-:Y:S05]  /*2d40*/  @!P1 BRA `(.L_x_726) ;  /* 0x0000082000009947 */ /* 0x000fea0003800000 */
[----:B-1----:R-:W-:Y:S02]  /*2d50*/  FSEL R44, R133, RZ, !P0 ;  /* 0x000000ff852c7208 */ /* 0x002fe40004000000 */
[----:B------:R-:W-:-:S03]  /*2d60*/  IADD3 R54, R54, -0x1, RZ ;  /* 0xffffffff36367810 */ /* 0x000fc60007ffe0ff */
        /* <DEDUP_REMOVED lines=31> */
[----:B------:R-:W-:Y:S02]  /*2f60*/  FADD.FTZ R44, -R44, R53 ;  /* 0x000000352c2c7221 */ /* 0x000fe40000010100 */
[C---:B------:R-:W-:Y:S02]  /*2f70*/  FMUL.FTZ R46, R49.reuse, R46 ;  /* 0x0000002e312e7220 */ /* 0x040fe40000410000 */
[----:B------:R-:W-:Y:S02]  /*2f80*/  IMAD R54, R54, c[0x0][0x168], RZ ;  /* 0x00005a0036367a24 */ /* 0x000fe400078e02ff */
[C---:B------:R-:W-:Y:S02]  /*2f90*/  FMUL.FTZ R58, R49.reuse, R58 ;  /* 0x0000003a313a7220 */ /* 0x040fe40000410000 */
[C---:B------:R-:W-:Y:S01]  /*2fa0*/  FMUL.FTZ R158, R49.reuse, R158 ;  /* 0x0000009e319e7220 */ /* 0x040fe20000410000 */
[----:B------:R-:W-:Y:S01]  /*2fb0*/  SHF.R.S32.HI R61, RZ, 0x1f, R54 ;  /* 0x0000001fff3d7819 */ /* 0x000fe20000011436 */
[----:B------:R-:W-:-:S02]  /*2fc0*/  FMUL.FTZ R66, R49, R66 ;  /* 0x0000004231427220 */ /* 0x000fc40000410000 */
[----:B------:R-:W-:Y:S01]  /*2fd0*/  FMUL.FTZ R57, R49, R51 ;  /* 0x0000003331397220 */ /* 0x000fe20000410000 */
[----:B------:R-:W-:Y:S01]  /*2fe0*/  LEA.HI R61, R61, R54, RZ, 0x3 ;  /* 0x000000363d3d7211 */ /* 0x000fe200078f18ff */
[C---:B------:R-:W-:Y:S02]  /*2ff0*/  FMUL.FTZ R52, R49.reuse, R52 ;  /* 0x0000003431347220 */ /* 0x040fe40000410000 */
[----:B------:R-:W-:Y:S01]  /*3000*/  FMUL.FTZ R62, R49, R62 ;  /* 0x0000003e313e7220 */ /* 0x000fe20000410000 */
[----:B------:R-:W-:Y:S01]  /*3010*/  LEA.HI.SX32 R61, R61, R0, 0x1d ;  /* 0x000000003d3d7211 */ /* 0x000fe200078feaff */
        /* <DEDUP_REMOVED lines=29> */
[----:B------:R-:W-:Y:S01]  /*31f0*/  IADD3 R66, R61, 0x60, RZ ;  /* 0x000000603d427810 */ /* 0x000fe20007ffe0ff */
[----:B------:R-:W-:Y:S02]  /*3200*/  FFMA.FTZ R58, R125, R57, R30 ;  /* 0x000000397d3a7223 */ /* 0x000fe4000001001e */
[----:B------:R-:W-:Y:S01]  /*3210*/  FFMA.FTZ R67, R127, R52, R34 ;  /* 0x000000347f437223 */ /* 0x000fe20000010022 */
[----:B------:R-:W-:Y:S01]  /*3220*/  F2FP.BF16.PACK_AB R50, R63, R50 ;  /* 0x000000323f32723e */ /* 0x000fe200000010ff */
[----:B------:R-:W-:Y:S02]  /*3230*/  FFMA.FTZ R47, R103, R56, R8 ;  /* 0x00000038672f7223 */ /* 0x000fe40000010008 */
[----:B------:R-:W-:Y:S01]  /*3240*/  FFMA.FTZ R51, R104, R150, R7 ;  /* 0x0000009668337223 */ /* 0x000fe20000010007 */
[----:B------:R-:W-:Y:S01]  /*3250*/  F2FP.BF16.PACK_AB R58, R67, R58 ;  /* 0x0000003a433a723e */ /* 0x000fe200000010ff */
[----:B------:R-:W-:Y:S01]  /*3260*/  FFMA.FTZ R144, R113, R144, R18 ;  /* 0x0000009071907223 */ /* 0x000fe20000010012 */
[----:B------:R-:W-:Y:S01]  /*3270*/  HFMA2.MMA R67, -RZ, RZ, 0, 9.5367431640625e-07 ;  /* 0x00000010ff437435 */ /* 0x000fe200000001ff */
[----:B------:R-:W-:Y:S01]  /*3280*/  FFMA.FTZ R63, R116, R162, R19 ;  /* 0x000000a2743f7223 */ /* 0x000fe20000010013 */
[----:B------:R-:W-:Y:S01]  /*3290*/  F2FP.BF16.PACK_AB R46, R51, R46 ;  /* 0x0000002e332e723e */ /* 0x000fe200000010ff */
[----:B------:R-:W-:-:S02]  /*32a0*/  FFMA.FTZ R56, R123, R53, R28 ;  /* 0x000000357b387223 */ /* 0x000fc4000001001c */
[----:B------:R-:W-:Y:S01]  /*32b0*/  FFMA.FTZ R57, R128, R143, R29 ;  /* 0x0000008f80397223 */ /* 0x000fe2000001001d */
[----:B------:R-:W-:Y:S01]  /*32c0*/  F2FP.BF16.PACK_AB R52, R63, R144 ;  /* 0x000000903f34723e */ /* 0x000fe200000010ff */
[----:B------:R-:W-:Y:S01]  /*32d0*/  FFMA.FTZ R44, R97, R62, R2 ;  /* 0x0000003e612c7223 */ /* 0x000fe20000010002 */
[----:B------:R-:W-:Y:S01]  /*32e0*/  IADD3 R62, R61, 0x20, RZ ;  /* 0x000000203d3e7810 */ /* 0x000fe20007ffe0ff */
[----:B------:R-:W-:Y:S01]  /*32f0*/  FFMA.FTZ R45, R99, R60, R4 ;  /* 0x0000003c632d7223 */ /* 0x000fe20000010004 */
[----:B------:R-:W-:Y:S01]  /*3300*/  F2FP.BF16.PACK_AB R57, R57, R56 ;  /* 0x000000383939723e */ /* 0x000fe200000010ff */
[----:B------:R-:W-:Y:S01]  /*3310*/  FFMA.FTZ R48, R102, R48, R5 ;  /* 0x0000003066307223 */ /* 0x000fe20000010005 */
[----:B------:R-:W-:Y:S01]  /*3320*/  F2FP.BF16.PACK_AB R44, R49, R44 ;  /* 0x0000002c312c723e */ /* 0x000fe200000010ff */
[----:B------:R-:W-:Y:S02]  /*3330*/  FFMA.FTZ R160, R111, R160, R16 ;  /* 0x000000a06fa07223 */ /* 0x000fe40000010010 */
        /* <DEDUP_REMOVED lines=20> */
[----:B------:R-:W-:Y:S02]  /*3480*/  FFMA.FTZ R135, R124, R135, R25 ;  /* 0x000000877c877223 */ /* 0x000fe40000010019 */
[----:B------:R-:W-:Y:S02]  /*3490*/  FFMA.FTZ R137, R120, R137, R23 ;  /* 0x0000008978897223 */ /* 0x000fe40000010017 */
[----:B------:R-:W-:Y:S01]  /*34a0*/  FFMA.FTZ R148, R130, R148, R31 ;  /* 0x0000009482947223 */ /* 0x000fe2000001001f */
[----:B------:R-:W-:Y:S01]  /*34b0*/  F2FP.BF16.PACK_AB R55, R135, R138 ;  /* 0x0000008a8737723e */ /* 0x000fe200000010ff */
[----:B------:R-:W-:Y:S01]  /*34c0*/  FFMA.FTZ R59, R132, R59, R35 ;  /* 0x0000003b843b7223 */ /* 0x000fe20000010023 */
[----:B------:R-:W-:Y:S01]  /*34d0*/  F2FP.BF16.PACK_AB R54, R137, R54 ;  /* 0x000000368936723e */ /* 0x000fe200000010ff */
[----:B------:R-:W-:-:S03]  /*34e0*/  IMAD.WIDE.U32 R60, R61, R67, c[0x0][0x208] ;  /* 0x000082003d3c7625 */ /* 0x000fc600078e0043 */
[----:B------:R-:W-:Y:S01]  /*34f0*/  F2FP.BF16.PACK_AB R59, R59, R148 ;  /* 0x000000943b3b723e */ /* 0x000fe200000010ff */
[-C--:B------:R-:W-:Y:S01]  /*3500*/  IMAD.WIDE.U32 R62, R62, R67.reuse, c[0x0][0x208] ;  /* 0x000082003e3e7625 */ /* 0x080fe200078e0043 */
[----:B------:R0:W-:Y:S03]  /*3510*/  STG.E.128 [R60.64], R44 ;  /* 0x0000002c3c007986 */ /* 0x0001e6000c101d04 */
[-C--:B------:R-:W-:Y:S01]  /*3520*/  IMAD.WIDE.U32 R64, R64, R67.reuse, c[0x0][0x208] ;  /* 0x0000820040407625 */ /* 0x080fe200078e0043 */
[----:B------:R0:W-:Y:S03]  /*3530*/  STG.E.128 [R62.64], R48 ;  /* 0x000000303e007986 */ /* 0x0001e6000c101d04 */
[----:B------:R-:W-:Y:S01]  /*3540*/  IMAD.WIDE.U32 R66, R66, R67, c[0x0][0x208] ;  /* 0x0000820042427625 */ /* 0x000fe200078e0043 */
[----:B------:R0:W-:Y:S04]  /*3550*/  STG.E.128 [R64.64], R52 ;  /* 0x0000003440007986 */ /* 0x0001e8000c101d04 */
[----:B------:R0:W-:Y:S02]  /*3560*/  STG.E.128 [R66.64], R56 ;  /* 0x0000003842007986 */ /* 0x0001e4000c101d04 */
.L_x_726:
[----:B-1----:R-:W-:Y:S05]  /*3570*/  BSYNC B0 ;  /* 0x0000000000007941 */ /* 0x002fea0003800000 */
.L_x_725:
[----:B0-----:R-:W-:-:S04]  /*3580*/  MOV R45, c[0x0][0x160] ;  /* 0x00005800002d7a02 */ /* 0x001fc80000000f00 */
[----:B------:R-:W-:-:S04]  /*3590*/  LEA R122, R45, R122, 0x2 ;  /* 0x0000007a2d7a7211 */ /* 0x000fc800078e10ff */
[----:B------:R-:W-:-:S13]  /*35a0*/  ISETP.GE.AND P0, PT, R122, c[0x0][0x164], PT ;  /* 0x000059007a007a0c */ /* 0x000fda0003f06270 */
[----:B-----5:R-:W-:Y:S01]  /*35b0*/  @P0 CALL.REL.NOINC `(.L_x_727) ;  /* 0x0000001000000944 */ /* 0x020fe20003c00000 */
[----:B------:R-:W-:Y:S05]  /*35c0*/  BRA `(.L_x_728) ;  /* 0xffffd2b000007947 */ /* 0x000fea000383ffff */
.L_x_727:
[----:B------:R-:W-:Y:S05]  /*35d0*/  EXIT ;  /* 0x000000000000794d */ /* 0x000fea0003800000 */
.L_x_723:
[----:B0-----:R-:W-:Y:S01]  /*35e0*/  HFMA2.MMA R48, -RZ, RZ, 0, 5.9604644775390625e-08 ;  /* 0x00000001ff307435 */ /* 0x001fe200000001ff */
[----:B------:R-:W-:Y:S02]  /*35f0*/  MOV R49, R133 ;  /* 0x0000008500317202 */ /* 0x000fe40000000f00 */
[----:B------:R-:W-:Y:S02]  /*3600*/  MOV R46, 0x1f ;  /* 0x0000001f002e7802 */ /* 0x000fe40000000f00 */
[----:B------:R-:W-:Y:S02]  /*3610*/  MOV R47, 0xffffffff ;  /* 0xffffffff002f7802 */ /* 0x000fe40000000f00 */
[----:B------:R-:W-:Y:S02]  /*3620*/  MOV R44, 0x3640 ;  /* 0x00003640002c7802 */ /* 0x000fe40000000f00 */
[----:B-----5:R-:W-:Y:S05]  /*3630*/  CALL.REL.NOINC `($__internal_7_$__cuda_sm70_shflsync_bfly_p) ;  /* 0x0000079000007944 */ /* 0x020fea0003c00000 */
[----:B-1----:R-:W-:Y:S01]  /*3640*/  MOV R44, R48 ;  /* 0x00000030002c7202 */ /* 0x002fe20000000f00 */
[----:B0-----:R-:W-:Y:S05]  /*3650*/  BRA `(.L_x_729) ;  /* 0xfffff0a000007947 */ /* 0x001fea000383ffff */
.L_x_724:
[----:B------:R-:W-:Y:S01]  /*3660*/  HFMA2.MMA R48, -RZ, RZ, 0, 1.1920928955078125e-07 ;  /* 0x00000002ff307435 */ /* 0x000fe200000001ff */
[----:B------:R-:W-:Y:S02]  /*3670*/  MOV R46, 0x1f ;  /* 0x0000001f002e7802 */ /* 0x000fe40000000f00 */
[----:B------:R-:W-:-:S02]  /*3680*/  MOV R47, 0xffffffff ;  /* 0xffffffff002f7802 */ /* 0x000fc40000000f00 */
[----:B------:R-:W-:Y:S02]  /*3690*/  MOV R44, 0x36b0 ;  /* 0x000036b0002c7802 */ /* 0x000fe40000000f00 */
[----:B0----5:R-:W-:Y:S05]  /*36a0*/  CALL.REL.NOINC `($__internal_7_$__cuda_sm70_shflsync_bfly_p) ;  /* 0x0000072000007944 */ /* 0x021fea0003c00000 */
[----:B01----:R-:W-:Y:S01]  /*36b0*/  FADD.FTZ R49, R49, R48 ;  /* 0x0000003031317221 */ /* 0x003fe20000010000 */
[----:B------:R-:W-:Y:S01]  /*36c0*/  HFMA2.MMA R48, -RZ, RZ, 0, 2.384185791015625e-07 ;  /* 0x00000004ff307435 */ /* 0x000fe200000001ff */
[----:B------:R-:W-:Y:S02]  /*36d0*/  MOV R46, 0x1f ;  /* 0x0000001f002e7802 */ /* 0x000fe40000000f00 */
[----:B------:R-:W-:Y:S02]  /*36e0*/  MOV R47, 0xffffffff ;  /* 0xffffffff002f7802 */ /* 0x000fe40000000f00 */
[----:B------:R-:W-:Y:S02]  /*36f0*/  MOV R44, 0x3710 ;  /* 0x00003710002c7802 */ /* 0x000fe40000000f00 */
[----:B------:R-:W-:Y:S05]  /*3700*/  CALL.REL.NOINC `($__internal_7_$__cuda_sm70_shflsync_bfly_p) ;  /* 0x000006c000007944 */ /* 0x000fea0003c00000 */
[----:B01----:R-:W-:Y:S01]  /*3710*/  FADD.FTZ R49, R49, R48 ;  /* 0x0000003031317221 */ /* 0x003fe20000010000 */
[----:B------:R-:W-:Y:S01]  /*3720*/  HFMA2.MMA R48, -RZ, RZ, 0, 4.76837158203125e-07 ;  /* 0x00000008ff307435 */ /* 0x000fe200000001ff */
[----:B------:R-:W-:Y:S02]  /*3730*/  MOV R46, 0x1f ;  /* 0x0000001f002e7802 */ /* 0x000fe40000000f00 */
[----:B------:R-:W-:-:S02]  /*3740*/  MOV R47, 0xffffffff ;  /* 0xffffffff002f7802 */ /* 0x000fc40000000f00 */
[----:B------:R-:W-:Y:S02]  /*3750*/  MOV R44, 0x3770 ;  /* 0x00003770002c7802 */ /* 0x000fe40000000f00 */
[----:B------:R-:W-:Y:S05]  /*3760*/  CALL.REL.NOINC `($__internal_7_$__cuda_sm70_shflsync_bfly_p) ;  /* 0x0000066000007944 */ /* 0x000fea0003c00000 */
[----:B01----:R-:W-:Y:S01]  /*3770*/  FADD.FTZ R49, R49, R48 ;  /* 0x0000003031317221 */ /* 0x003fe20000010000 */
[----:B------:R-:W-:Y:S01]  /*3780*/  HFMA2.MMA R48, -RZ, RZ, 0, 9.5367431640625e-07 ;  /* 0x00000010ff307435 */ /* 0x000fe200000001ff */
[----:B------:R-:W-:Y:S02]  /*3790*/  MOV R46, 0x1f ;  /* 0x0000001f002e7802 */ /* 0x000fe40000000f00 */
[----:B------:R-:W-:Y:S02]  /*37a0*/  MOV R47, 0xffffffff ;  /* 0xffffffff002f7802 */ /* 0x000fe40000000f00 */
[----:B------:R-:W-:Y:S02]  /*37b0*/  MOV R44, 0x37d0 ;  /* 0x000037d0002c7802 */ /* 0x000fe40000000f00 */
[----:B------:R-:W-:Y:S05]  /*37c0*/  CALL.REL.NOINC `($__internal_7_$__cuda_sm70_shflsync_bfly_p) ;  /* 0x0000060000007944 */ /* 0x000fea0003c00000 */
        /* <DEDUP_REMOVED lines=70> */
[----:B------:R-:W-:Y:S05]  /*3c30*/  CALL.REL.NOINC `($__internal_7_$__cuda_sm70_shflsync_bfly_p) ;  /* 0x0000019000007944 */ /* 0x000fea0003c00000 */
[----:B01----:R-:W-:Y:S01]  /*3c40*/  FADD.FTZ R49, R49, R48 ;  /* 0x0000003031317221 */ /* 0x003fe20000010000 */
[----:B------:R-:W-:Y:S01]  /*3c50*/  HFMA2.MMA R48, -RZ, RZ, 0, 1.1920928955078125e-07 ;  /* 0x00000002ff307435 */ /* 0x000fe200000001ff */
[----:B------:R-:W-:Y:S02]  /*3c60*/  MOV R46, 0x1f ;  /* 0x0000001f002e7802 */ /* 0x000fe40000000f00 */
[----:B------:R-:W-:Y:S02]  /*3c70*/  MOV R47, 0xffffffff ;  /* 0xffffffff002f7802 */ /* 0x000fe40000000f00 */
[----:B------:R-:W-:Y:S02]  /*3c80*/  MOV R44, 0x3ca0 ;  /* 0x00003ca0002c7802 */ /* 0x000fe40000000f00 */
[----:B------:R-:W-:Y:S05]  /*3c90*/  CALL.REL.NOINC `($__internal_7_$__cuda_sm70_shflsync_bfly_p) ;  /* 0x0000013000007944 */ /* 0x000fea0003c00000 */
[----:B01----:R-:W-:Y:S01]  /*3ca0*/  FADD.FTZ R49, R49, R48 ;  /* 0x0000003031317221 */ /* 0x003fe20000010000 */
[----:B------:R-:W-:Y:S01]  /*3cb0*/  HFMA2.MMA R48, -RZ, RZ, 0, 2.384185791015625e-07 ;  /* 0x00000004ff307435 */ /* 0x000fe200000001ff */
[----:B------:R-:W-:Y:S02]  /*3cc0*/  MOV R46, 0x1f ;  /* 0x0000001f002e7802 */ /* 0x000fe40000000f00 */
[----:B------:R-:W-:-:S02]  /*3cd0*/  MOV R47, 0xffffffff ;  /* 0xffffffff002f7802 */ /* 0x000fc40000000f00 */
[----:B------:R-:W-:Y:S02]  /*3ce0*/  MOV R44, 0x3d00 ;  /* 0x00003d00002c7802 */ /* 0x000fe40000000f00 */
[----:B------:R-:W-:Y:S05]  /*3cf0*/  CALL.REL.NOINC `($__internal_7_$__cuda_sm70_shflsync_bfly_p) ;  /* 0x000000d000007944 */ /* 0x000fea0003c00000 */
[----:B01----:R-:W-:Y:S01]  /*3d00*/  FADD.FTZ R49, R49, R48 ;  /* 0x0000003031317221 */ /* 0x003fe20000010000 */
[----:B------:R-:W-:Y:S01]  /*3d10*/  HFMA2.MMA R48, -RZ, RZ, 0, 4.76837158203125e-07 ;  /* 0x00000008ff307435 */ /* 0x000fe200000001ff */
[----:B------:R-:W-:Y:S02]  /*3d20*/  MOV R46, 0x1f ;  /* 0x0000001f002e7802 */ /* 0x000fe40000000f00 */
[----:B------:R-:W-:Y:S02]  /*3d30*/  MOV R47, 0xffffffff ;  /* 0xffffffff002f7802 */ /* 0x000fe40000000f00 */
[----:B------:R-:W-:Y:S02]  /*3d40*/  MOV R44, 0x3d60 ;  /* 0x00003d60002c7802 */ /* 0x000fe40000000f00 */
[----:B------:R-:W-:Y:S05]  /*3d50*/  CALL.REL.NOINC `($__internal_7_$__cuda_sm70_shflsync_bfly_p) ;  /* 0x0000007000007944 */ /* 0x000fea0003c00000 */
[----:B01----:R-:W-:Y:S01]  /*3d60*/  FADD.FTZ R49, R49, R48 ;  /* 0x0000003031317221 */ /* 0x003fe20000010000 */
[----:B------:R-:W-:Y:S01]  /*3d70*/  HFMA2.MMA R48, -RZ, RZ, 0, 9.5367431640625e-07 ;  /* 0x00000010ff307435 */ /* 0x000fe200000001ff */
[----:B------:R-:W-:Y:S02]  /*3d80*/  MOV R46, 0x1f ;  /* 0x0000001f002e7802 */ /* 0x000fe40000000f00 */
[----:B------:R-:W-:-:S02]  /*3d90*/  MOV R47, 0xffffffff ;  /* 0xffffffff002f7802 */ /* 0x000fc40000000f00 */
[----:B------:R-:W-:Y:S02]  /*3da0*/  MOV R44, 0x3dc0 ;  /* 0x00003dc0002c7802 */ /* 0x000fe40000000f00 */
[----:B------:R-:W-:Y:S05]  /*3db0*/  CALL.REL.NOINC `($__internal_7_$__cuda_sm70_shflsync_bfly_p) ;  /* 0x0000001000007944 */ /* 0x000fea0003c00000 */
[----:B01----:R-:W-:Y:S05]  /*3dc0*/  BRA `(.L_x_730) ;  /* 0xffffee7000007947 */ /* 0x003fea000383ffff */
        .weak           $__internal_7_$__cuda_sm70_shflsync_bfly_p
        .type           $__internal_7_$__cuda_sm70_shflsync_bfly_p,@function
        .size           $__internal_7_$__cuda_sm70_shflsync_bfly_p,(.L_x_29147 - $__internal_7_$__cuda_sm70_shflsync_bfly_p)
$__internal_7_$__cuda_sm70_shflsync_bfly_p:
[----:B------:R-:W-:Y:S01]  /*3dd0*/  HFMA2.MMA R45, -RZ, RZ, 0, 0 ;  /* 0x00000000ff2d7435 */ /* 0x000fe200000001ff */
[----:B------:R-:W-:Y:S04]  /*3de0*/  WARPSYNC R47 ;  /* 0x0000002f00007348 */ /* 0x000fe80003800000 */
[----:B------:R0:W1:Y:S01]  /*3df0*/  SHFL.BFLY PT, R48, R49, R48, R46 ;  /* 0x0c00003031307389 */ /* 0x00006200000e002e */
[----:B------:R-:W-:Y:S05]  /*3e00*/  RET.REL.NODEC R44 `(_ZN10layer_norm13ln_fwd_kernelINS_13Kernel_traitsI13__nv_bfloat16S2_S2_S2_fjLj1024ELj1ELj4ELj1ELj16ENS_18Kernel_traits_baseILj1024ES2_S2_S2_S2_fjLj128EEEEELb0ELb1ELb1ELb1EEEvNS_9FwdParamsE) ;  /* 0xffffc1f02c007950 */ /* 0x000fea0003c3ffff */
.L_x_731:
        /* <DEDUP_REMOVED lines=15> */
.L_x_29147:


//--------------------- .text._ZN10layer_norm13ln_fwd_kernelINS_13Kernel_traitsI13__nv_bfloat16S2_S2_S2_fjLj1024ELj1ELj4ELj1ELj16ENS_18Kernel_traits_baseILj1024ES2_S2_S2_S2_fjLj128EEEEELb1ELb0ELb0ELb0EEEvNS_9FwdParamsE --------------------------
	.section	.text._ZN10layer_norm13ln_fwd_kernelINS_13Kernel_traitsI13__nv_bfloat16S2_S2_S2_fjLj1024ELj1ELj4ELj1ELj16ENS_18Kernel_traits_baseILj1024ES2_S2_S2_S2_fjLj128EEEEELb1ELb0ELb0ELb0EEEvNS_9FwdParamsE,"ax",@progbits
	.sectioninfo	@"SHI_REGISTERS=128"
	.align	128
        .global         _ZN10layer_norm13ln_fwd_kernelINS_13Kernel_traitsI13__nv_bfloat16S2_S2_S2_fjLj1024ELj1ELj4ELj1ELj16ENS_18Kernel_traits_baseILj1024ES2_S2_S2_S2_fjLj128EEEEELb1ELb0ELb0ELb0EEEvNS_9FwdParamsE
        .type           _ZN10layer_norm13ln_fwd_kernelINS_13Kernel_traitsI13__nv_bfloat16S2_S2_S2_fjLj1024ELj1ELj4ELj1ELj16ENS_18Kernel_traits_baseILj1024ES2_S2_S2_S2_fjLj128EEEEELb1ELb0ELb0ELb0EEEvNS_9FwdParamsE,@function
        .size           _ZN10layer_norm13ln_fwd_kernelINS_13Kernel_traitsI13__nv_bfloat16S2_S2_S2_fjLj1024ELj1ELj4ELj1ELj16ENS_18Kernel_traits_baseILj1024ES2_S2_S2_S2_fjLj128EEEEELb1ELb0ELb0ELb0EEEvNS_9FwdParamsE,(.L_x_29148 - _ZN10layer_norm13ln_fwd_kernelINS_13Kernel_traitsI13__nv_bfloat16S2_S2_S2_fjLj1024ELj1ELj4ELj1ELj16ENS_18Kernel_traits_baseILj1024ES2_S2_S2_S2_fjLj128EEEEELb1ELb0ELb0ELb0EEEvNS_9FwdParamsE)
        .other          _ZN10layer_norm13ln_fwd_kernelINS_13Kernel_traitsI13__nv_bfloat16S2_S2_S2_fjLj1024ELj1ELj4ELj1ELj16ENS_18Kernel_traits_baseILj1024ES2_S2_S2_S2_fjLj128EEEEELb1ELb0ELb0ELb0EEEvNS_9FwdParamsE,@"STO_CUDA_ENTRY STV_DEFAULT"
_ZN10layer_norm13ln_fwd_kernelINS_13Kernel_traitsI13__nv_bfloat16S2_S2_S2_fjLj1024ELj1ELj4ELj1ELj16ENS_18Kernel_traits_baseILj1024ES2_S2_S2_S2_fjLj128EEEEELb1ELb0ELb0ELb0EEEvNS_9FwdParamsE:
.text._ZN10layer_norm13ln_fwd_kernelINS_13Kernel_traitsI13__nv_bfloat16S2_S2_S2_fjLj1024ELj1ELj4ELj1ELj16ENS_18Kernel_traits_baseILj1024ES2_S2_S2_S2_fjLj128EEEEELb1ELb0ELb0ELb0EEEvNS_9FwdParamsE:
[----:B------:R-:W-:-:S04]  /*0000*/  IMAD.MOV.U32 R1, RZ, RZ, c[0x0][0x28] ;  /* 0x00000a00ff017624 */ /* 0x000fc800078e00ff */
[----:B------:R-:W-:Y:S01]  /*0010*/  ULDC.U8 UR4, c[0x0][0x244] ;  /* 0x0000910000047ab9 */ /* 0x000fe20000000000 */
[----:B------:R-:W-:Y:S01]  /*0020*/  IADD3 R1, R1, -0x8, RZ ;  /* 0xfffffff801017810 */ /* 0x000fe20007ffe0ff */
[----:B------:R-:W-:Y:S01]  /*0030*/  ULDC.64 UR6, c[0x0][0x118] ;  /* 0x0000460000067ab9 */ /* 0x000fe20000000a00 */
[----:B------:R-:W-:Y:S01]  /*0040*/  ISETP.NE.AND P0, PT, RZ, UR4, PT ;  /* 0x00000004ff007c0c */ /* 0x000fe2000bf05270 */
[----:B------:R-:W-:Y:S02]  /*0050*/  ULDC.64 UR4, c[0x0][0x230] ;  /* 0x00008c0000047ab9 */ /* 0x000fe40000000a00 */
[----:B------:R-:W-:Y:S02]  /*0060*/  IMAD.U32 R4, RZ, RZ, UR4 ;  /* 0x00000004ff047e24 */ /* 0x000fe4000f8e00ff */
[----:B------:R-:W-:Y:S02]  /*0070*/  IMAD.U32 R5, RZ, RZ, UR5 ;  /* 0x00000005ff057e24 */ /* 0x000fe4000f8e00ff */
[----:B------:R-:W-:-:S02]  /*0080*/  IMAD.MOV.U32 R16, RZ, RZ, c[0x0][0x238] ;  /* 0x00008e00ff107624 */ /* 0x000fc400078e00ff */
[----:B------:R-:W-:-:S04]  /*0090*/  IMAD.MOV.U32 R17, RZ, RZ, c[0x0][0x23c] ;  /* 0x00008f00ff117624 */ /* 0x000fc800078e00ff */
[----:B------:R-:W2:Y:S01]  /*00a0*/  @P0 LDG.E.64 R4, [R4.64] ;  /* 0x0000000604040981 */ /* 0x000ea2000c1e1b00 */
[----:B------:R-:W-:Y:S02]  /*00b0*/  @P0 IMAD.MOV.U32 R10, RZ, RZ, R16 ;  /* 0x000000ffff0a0224 */ /* 0x000fe400078e0010 */
[----:B------:R-:W-:-:S05]  /*00c0*/  @P0 IMAD.MOV.U32 R11, RZ, RZ, R17 ;  /* 0x000000ffff0b0224 */ /* 0x000fca00078e0011 */
[----:B------:R-:W3:Y:S01]  /*00d0*/  @P0 LDG.E.64 R2, [R10.64] ;  /* 0x000000060a020981 */ /* 0x000ee2000c1e1b00 */
[----:B------:R-:W-:Y:S03]  /*00e0*/  BSSY B0, `(.L_x_732) ;  /* 0x000005a000007945 */ /* 0x000fe60003800000 */
[----:B------:R-:W0:Y:S04]  /*00f0*/  S2R R12, SR_TID.X ;  /* 0x00000000000c7919 */ /* 0x000e280000002100 */
[----:B------:R-:W1:Y:S01]  /*0100*/  S2R R13, SR_CTAID.X ;  /* 0x00000000000d7919 */ /* 0x000e620000002500 */
[----:B0-----:R-:W-:Y:S01]  /*0110*/  LOP3.LUT R68, R12, 0x1f, RZ, 0xc0, !PT ;  /* 0x0000001f0c447812 */ /* 0x001fe200078ec0ff */
[----:B-1----:R-:W-:-:S04]  /*0120*/  IMAD R0, R13, c[0x0][0x0], R12 ;  /* 0x000000000d007a24 */ /* 0x002fc800078e020c */
[----:B------:R-:W-:Y:S01]  /*0130*/  IMAD.WIDE.U32 R8, R0, -0x326172a9, RZ ;  /* 0xcd9e8d5700087825 */ /* 0x000fe200078e00ff */
[----:B--2---:R-:W0:Y:S08]  /*0140*/  @P0 R2UR UR4, R4 ;  /* 0x00000000040403c2 */ /* 0x004e3000000e0000 */
[----:B------:R1:W2:Y:S01]  /*0150*/  @P0 R2UR UR5, R5 ;  /* 0x00000000050503c2 */ /* 0x0002a200000e0000 */
[----:B---3--:R-:W-:-:S05]  /*0160*/  @P0 IADD3 R16, P1, R2, c[0x0][0x240], RZ ;  /* 0x0000900002100a10 */ /* 0x008fca0007f3e0ff */
[----:B------:R-:W-:-:S05]  /*0170*/  @P0 IMAD.X R17, RZ, RZ, R3, P1 ;  /* 0x000000ffff110224 */ /* 0x000fca00008e0603 */
[--C-:B------:R-:W-:Y:S02]  /*0180*/  SHF.R.U64 R2, R16, 0x2, R17.reuse ;  /* 0x0000000210027819 */ /* 0x100fe40000001211 */
[----:B------:R-:W-:-:S03]  /*0190*/  SHF.R.U32.HI R3, RZ, 0x2, R17 ;  /* 0x00000002ff037819 */ /* 0x000fc60000011611 */
[----:B------:R-:W-:Y:S01]  /*01a0*/  IMAD.WIDE.U32 R6, R2, -0x2daee0ad, RZ ;  /* 0xd2511f5302067825 */ /* 0x000fe200078e00ff */
[----:B0-----:R-:W-:Y:S01]  /*01b0*/  LOP3.LUT R9, R9, UR4, R3, 0x96, !PT ;  /* 0x0000000409097c12 */ /* 0x001fe2000f8e9603 */
[----:B------:R-:W-:Y:S02]  /*01c0*/  UIADD3 UR9, UR4, -0x61c88647, URZ ;  /* 0x9e3779b904097890 */ /* 0x000fe4000fffe03f */
[----:B------:R-:W-:Y:S02]  /*01d0*/  UIADD3 UR11, UR4, 0x3c6ef372, URZ ;  /* 0x3c6ef372040b7890 */ /* 0x000fe4000fffe03f */
[----:B-1----:R-:W-:Y:S01]  /*01e0*/  IMAD.WIDE.U32 R4, R9, -0x2daee0ad, RZ ;  /* 0xd2511f5309047825 */ /* 0x002fe200078e00ff */
[----:B------:R-:W-:Y:S01]  /*01f0*/  UIADD3 UR13, UR4, -0x255992d5, URZ ;  /* 0xdaa66d2b040d7890 */ /* 0x000fe2000fffe03f */
[----:B--2---:R-:W-:Y:S01]  /*0200*/  LOP3.LUT R10, R7, UR5, RZ, 0x3c, !PT ;  /* 0x00000005070a7c12 */ /* 0x004fe2000f8e3cff */
[----:B------:R-:W-:Y:S02]  /*0210*/  UIADD3 UR10, UR5, -0x4498517b, URZ ;  /* 0xbb67ae85050a7890 */ /* 0x000fe4000fffe03f */
[----:B------:R-:W-:-:S02]  /*0220*/  UIADD3 UR12, UR5, 0x76cf5d0a, URZ ;  /* 0x76cf5d0a050c7890 */ /* 0x000fc4000fffe03f */
[----:B------:R-:W-:Y:S01]  /*0230*/  IMAD.WIDE.U32 R10, R10, -0x326172a9, RZ ;  /* 0xcd9e8d570a0a7825 */ /* 0x000fe200078e00ff */
[----:B------:R-:W-:Y:S01]  /*0240*/  UIADD3 UR14, UR5, 0x32370b8f, URZ ;  /* 0x32370b8f050e7890 */ /* 0x000fe2000fffe03f */
[----:B------:R-:W-:Y:S01]  /*0250*/  LOP3.LUT R9, R5, UR10, R6, 0x96, !PT ;  /* 0x0000000a05097c12 */ /* 0x000fe2000f8e9606 */
[----:B------:R-:W-:Y:S02]  /*0260*/  UIADD3 UR15, UR4, 0x78dde6e4, URZ ;  /* 0x78dde6e4040f7890 */ /* 0x000fe4000fffe03f */
[----:B------:R-:W-:Y:S01]  /*0270*/  LOP3.LUT R6, R11, UR9, R8, 0x96, !PT ;  /* 0x000000090b067c12 */ /* 0x000fe2000f8e9608 */
[----:B------:R-:W-:Y:S01]  /*0280*/  UIADD3 UR16, UR5, -0x126145ec, URZ ;  /* 0xed9eba1405107890 */ /* 0x000fe2000fffe03f */
[----:B------:R-:W-:Y:S01]  /*0290*/  IMAD.WIDE.U32 R8, R9, -0x326172a9, RZ ;  /* 0xcd9e8d5709087825 */ /* 0x000fe200078e00ff */
[----:B------:R-:W-:Y:S02]  /*02a0*/  UIADD3 UR18, UR5, -0x56f99767, URZ ;  /* 0xa906689905127890 */ /* 0x000fe4000fffe03f */
[----:B------:R-:W-:Y:S01]  /*02b0*/  UIADD3 UR17, UR4, 0x1715609d, URZ ;  /* 0x1715609d04117890 */ /* 0x000fe2000fffe03f */
[----:B------:R-:W-:Y:S01]  /*02c0*/  IMAD.WIDE.U32 R6, R6, -0x2daee0ad, RZ ;  /* 0xd2511f5306067825 */ /* 0x000fe200078e00ff */
[----:B------:R-:W-:Y:S01]  /*02d0*/  LOP3.LUT R5, R9, UR11, R10, 0x96, !PT ;  /* 0x0000000b09057c12 */ /* 0x000fe2000f8e960a */
[----:B------:R-:W-:-:S02]  /*02e0*/  UIADD3 UR20, UR5, 0x646e171e, URZ ;  /* 0x646e171e05147890 */ /* 0x000fc4000fffe03f */
[----:B------:R-:W-:Y:S01]  /*02f0*/  UIADD3 UR19, UR4, -0x4ab325aa, URZ ;  /* 0xb54cda5604137890 */ /* 0x000fe2000fffe03f */
[----:B------:R-:W-:Y:S01]  /*0300*/  LOP3.LUT R10, R7, UR12, R4, 0x96, !PT ;  /* 0x0000000c070a7c12 */ /* 0x000fe2000f8e9604 */
[----:B------:R-:W-:Y:S01]  /*0310*/  IMAD.WIDE.U32 R4, R5, -0x2daee0ad, RZ ;  /* 0xd2511f5305047825 */ /* 0x000fe200078e00ff */
[----:B------:R-:W-:Y:S02]  /*0320*/  UIADD3 UR21, UR4, 0x5384540f, URZ ;  /* 0x5384540f04157890 */ /* 0x000fe4000fffe03f */
[----:B------:R-:W-:Y:S01]  /*0330*/  UIADD3 UR22, UR5, 0x1fd5c5a3, URZ ;  /* 0x1fd5c5a305167890 */ /* 0x000fe2000fffe03f */
[----:B------:R-:W-:Y:S01]  /*0340*/  IMAD.WIDE.U32 R10, R10, -0x326172a9, RZ ;  /* 0xcd9e8d570a0a7825 */ /* 0x000fe200078e00ff */
[----:B------:R-:W-:Y:S01]  /*0350*/  LOP3.LUT R9, R5, UR14, R6, 0x96, !PT ;  /* 0x0000000e05097c12 */ /* 0x000fe2000f8e9606 */
[----:B------:R-:W-:Y:S02]  /*0360*/  UIADD3 UR23, UR4, -0xe443238, URZ ;  /* 0xf1bbcdc804177890 */ /* 0x000fe4000fffe03f */
[----:B------:R-:W-:Y:S01]  /*0370*/  UIADD3 UR24, UR5, -0x24c28bd8, URZ ;  /* 0xdb3d742805187890 */ /* 0x000fe2000fffe03f */
[----:B------:R-:W-:Y:S01]  /*0380*/  LOP3.LUT R6, R11, UR13, R8, 0x96, !PT ;  /* 0x0000000d0b067c12 */ /* 0x000fe2000f8e9608 */
[----:B------:R-:W-:Y:S01]  /*0390*/  IMAD.WIDE.U32 R8, R9, -0x326172a9, RZ ;  /* 0xcd9e8d5709087825 */ /* 0x000fe200078e00ff */
[----:B------:R-:W-:-:S02]  /*03a0*/  UIADD3 UR25, UR4, -0x700cb87f, URZ ;  /* 0x8ff3478104197890 */ /* 0x000fc4000fffe03f */
[----:B------:R-:W-:Y:S01]  /*03b0*/  UIADD3 UR26, UR5, -0x695add53, URZ ;  /* 0x96a522ad051a7890 */ /* 0x000fe2000fffe03f */
[----:B------:R-:W-:Y:S01]  /*03c0*/  IMAD.WIDE.U32 R6, R6, -0x2daee0ad, RZ ;  /* 0xd2511f5306067825 */ /* 0x000fe200078e00ff */
[----:B------:R-:W-:-:S04]  /*03d0*/  LOP3.LUT R5, R9, UR15, R10, 0x96, !PT ;  /* 0x0000000f09057c12 */ /* 0x000fc8000f8e960a */
[----:B------:R-:W-:Y:S01]  /*03e0*/  LOP3.LUT R10, R7, UR16, R4, 0x96, !PT ;  /* 0x00000010070a7c12 */ /* 0x000fe2000f8e9604 */
[----:B------:R-:W-:-:S04]  /*03f0*/  IMAD.WIDE.U32 R4, R5, -0x2daee0ad, RZ ;  /* 0xd2511f5305047825 */ /* 0x000fc800078e00ff */
[----:B------:R-:W-:Y:S01]  /*0400*/  IMAD.WIDE.U32 R10, R10, -0x326172a9, RZ ;  /* 0xcd9e8d570a0a7825 */ /* 0x000fe200078e00ff */
[----:B------:R-:W-:Y:S02]  /*0410*/  LOP3.LUT R9, R5, UR18, R6, 0x96, !PT ;  /* 0x0000001205097c12 */ /* 0x000fe4000f8e9606 */
[----:B------:R-:W-:Y:S02]  /*0420*/  MOV R5, c[0x0][0x168] ;  /* 0x00005a0000057a02 */ /* 0x000fe40000000f00 */
[----:B------:R-:W-:Y:S01]  /*0430*/  LOP3.LUT R6, R11, UR17, R8, 0x96, !PT ;  /* 0x000000110b067c12 */ /* 0x000fe2000f8e9608 */
[----:B------:R-:W-:Y:S01]  /*0440*/  IMAD.WIDE.U32 R8, R9, -0x326172a9, RZ ;  /* 0xcd9e8d5709087825 */ /* 0x000fe200078e00ff */
[----:B------:R-:W-:-:S03]  /*0450*/  SHF.R.S32.HI R5, RZ, 0x1f, R5 ;  /* 0x0000001fff057819 */ /* 0x000fc60000011405 */
[----:B------:R-:W-:Y:S01]  /*0460*/  IMAD.WIDE.U32 R6, R6, -0x2daee0ad, RZ ;  /* 0xd2511f5306067825 */ /* 0x000fe200078e00ff */
[----:B------:R-:W-:-:S04]  /*0470*/  LOP3.LUT R18, R9, UR19, R10, 0x96, !PT ;  /* 0x0000001309127c12 */ /* 0x000fc8000f8e960a */
[----:B------:R-:W-:Y:S01]  /*0480*/  LOP3.LUT R22, R7, UR20, R4, 0x96, !PT ;  /* 0x0000001407167c12 */ /* 0x000fe2000f8e9604 */
[----:B------:R-:W-:Y:S01]  /*0490*/  IMAD.WIDE.U32 R18, R18, -0x2daee0ad, RZ ;  /* 0xd2511f5312127825 */ /* 0x000fe200078e00ff */
[----:B------:R-:W-:Y:S02]  /*04a0*/  LEA.HI R4, R5, c[0x0][0x168], RZ, 0x3 ;  /* 0x00005a0005047a11 */ /* 0x000fe400078f18ff */
[----:B------:R-:W-:Y:S01]  /*04b0*/  LOP3.LUT R5, R68, 0x1f, RZ, 0x3c, !PT ;  /* 0x0000001f44057812 */ /* 0x000fe200078e3cff */
[----:B------:R-:W-:Y:S01]  /*04c0*/  IMAD.WIDE.U32 R22, R22, -0x326172a9, RZ ;  /* 0xcd9e8d5716167825 */ /* 0x000fe200078e00ff */
[----:B------:R-:W-:Y:S02]  /*04d0*/  LOP3.LUT R6, R19, UR22, R6, 0x96, !PT ;  /* 0x0000001613067c12 */ /* 0x000fe4000f8e9606 */
[----:B------:R-:W-:Y:S02]  /*04e0*/  LEA.HI.SX32 R4, R4, R5, 0x1d ;  /* 0x0000000504047211 */ /* 0x000fe400078feaff */
[----:B------:R-:W-:Y:S01]  /*04f0*/  LOP3.LUT R7, R23, UR21, R8, 0x96, !PT ;  /* 0x0000001517077c12 */ /* 0x000fe2000f8e9608 */
[----:B------:R-:W-:Y:S01]  /*0500*/  IMAD.HI.U32 R25, R6, -0x326172a9, RZ ;  /* 0xcd9e8d5706197827 */ /* 0x000fe200078e00ff */
[----:B------:R-:W-:-:S02]  /*0510*/  LOP3.LUT P5, RZ, R4, 0xffffffe0, RZ, 0xc0, !PT ;  /* 0xffffffe004ff7812 */ /* 0x000fc400078ac0ff */
[----:B------:R-:W-:Y:S01]  /*0520*/  SHF.R.U32.HI R5, RZ, 0x5, R12 ;  /* 0x00000005ff057819 */ /* 0x000fe2000001160c */
[----:B------:R-:W-:Y:S01]  /*0530*/  IMAD.HI.U32 R17, R7, -0x2daee0ad, RZ ;  /* 0xd2511f5307117827 */ /* 0x000fe200078e00ff */
[C---:B------:R-:W-:Y:S02]  /*0540*/  ISETP.GE.U32.AND P4, PT, R4.reuse, 0x40, PT ;  /* 0x000000400400780c */ /* 0x040fe40003f86070 */
[C---:B------:R-:W-:Y:S01]  /*0550*/  ISETP.GE.U32.AND P3, PT, R4.reuse, 0x60, PT ;  /* 0x000000600400780c */ /* 0x040fe20003f66070 */
[----:B------:R-:W-:Y:S01]  /*0560*/  IMAD R5, R13, 0x4, R5 ;  /* 0x000000040d057824 */ /* 0x000fe200078e0205 */
[----:B------:R-:W-:Y:S02]  /*0570*/  ISETP.GE.U32.AND P2, PT, R4, 0x80, PT ;  /* 0x000000800400780c */ /* 0x000fe40003f46070 */
[----:B------:R-:W-:Y:S02]  /*0580*/  P2R R21, PR, RZ, 0x20 ;  /* 0x00000020ff157803 */ /* 0x000fe40000000000 */
[----:B------:R-:W-:-:S02]  /*0590*/  P2R R24, PR, RZ, 0x10 ;  /* 0x00000010ff187803 */ /* 0x000fc40000000000 */
[----:B------:R-:W-:Y:S02]  /*05a0*/  P2R R26, PR, RZ, 0x8 ;  /* 0x00000008ff1a7803 */ /* 0x000fe40000000000 */
[----:B------:R-:W-:Y:S01]  /*05b0*/  P2R R28, PR, RZ, 0x4 ;  /* 0x00000004ff1c7803 */ /* 0x000fe20000000000 */
[----:B------:R-:W-:Y:S05]  /*05c0*/  @!P5 BRA `(.L_x_733) ;  /* 0x000000b00000d947 */ /* 0x000fea0003800000 */
[----:B------:R-:W-:Y:S01]  /*05d0*/  ISETP.NE.U32.AND P0, PT, RZ, c[0x0][0x218], PT ;  /* 0x00008600ff007a0c */ /* 0x000fe20003f05070 */
[----:B------:R-:W-:-:S03]  /*05e0*/  IMAD.MOV.U32 R37, RZ, RZ, 0x10 ;  /* 0x00000010ff257424 */ /* 0x000fc600078e00ff */
[----:B------:R-:W-:Y:S01]  /*05f0*/  ISETP.NE.AND.EX P0, PT, RZ, c[0x0][0x21c], PT, P0 ;  /* 0x00008700ff007a0c */ /* 0x000fe20003f05300 */
[----:B------:R-:W-:-:S06]  /*0600*/  IMAD.WIDE.U32 R36, R68, R37, c[0x0][0x1b0] ;  /* 0x00006c0044247625 */ /* 0x000fcc00078e0025 */
[----:B------:R-:W5:Y:S06]  /*0610*/  LDG.E.128 R36, [R36.64] ;  /* 0x0000000624247981 */ /* 0x000f6c000c1e1d00 */
[----:B------:R-:W-:-:S04]  /*0620*/  @P0 LEA R8, P1, R68, c[0x0][0x218], 0x4 ;  /* 0x0000860044080a11 */ /* 0x000fc800078220ff */
[----:B------:R-:W-:-:S05]  /*0630*/  @P0 LEA.HI.X R9, R68, c[0x0][0x21c], RZ, 0x4, P1 ;  /* 0x0000870044090a11 */ /* 0x000fca00008f24ff */
[----:B------:R0:W5:Y:S01]  /*0640*/  @P0 LDG.E.128 R108, [R8.64] ;  /* 0x00000006086c0981 */ /* 0x000162000c1e1d00 */
[----:B------:R-:W-:Y:S01]  /*0650*/  LOP3.LUT R68, R68, 0x20, RZ, 0xfc, !PT ;  /* 0x0000002044447812 */ /* 0x000fe200078efcff */
[----:B------:R-:W-:Y:S01]  /*0660*/  @!P0 CS2R R108, SRZ ;  /* 0x00000000006c8805 */ /* 0x000fe2000001ff00 */
[----:B------:R-:W-:Y:S02]  /*0670*/  @!P0 CS2R R110, SRZ ;  /* 0x00000000006e8805 */ /* 0x000fe4000001ff00 */
.L_x_733:
[----:B0-----:R-:W-:Y:S05]  /*0680*/  BSYNC B0 ;  /* 0x0000000000007941 */ /* 0x001fea0003800000 */
.L_x_732:
[----:B------:R-:W-:Y:S01]  /*0690*/  BSSY B0, `(.L_x_734) ;  /* 0x000000d000007945 */ /* 0x000fe20003800000 */
        /* <DEDUP_REMOVED lines=9> */
[----:B------:R-:W-:Y:S01]  /*0730*/  IADD3 R68, R68, 0x20, RZ ;  /* 0x0000002044447810 */ /* 0x000fe20007ffe0ff */
[----:B------:R-:W-:Y:S01]  /*0740*/  @!P0 CS2R R92, SRZ ;  /* 0x00000000005c8805 */ /* 0x000fe2000001ff00 */
[----:B------:R-:W-:Y:S02]  /*0750*/  @!P0 CS2R R94, SRZ ;  /* 0x00000000005e8805 */ /* 0x000fe4000001ff00 */
.L_x_735:
[----:B0-----:R-:W-:Y:S05]  /*0760*/  BSYNC B0 ;  /* 0x0000000000007941 */ /* 0x001fea0003800000 */
.L_x_734:
        /* <DEDUP_REMOVED lines=13> */
.L_x_737:
[----:B0-----:R-:W-:Y:S05]  /*0840*/  BSYNC B0 ;  /* 0x0000000000007941 */ /* 0x001fea0003800000 */
.L_x_736:
[----:B------:R-:W-:Y:S01]  /*0850*/  BSSY B0, `(.L_x_738) ;  /* 0x000000c000007945 */ /* 0x000fe20003800000 */
[----:B------:R-:W-:Y:S05]  /*0860*/  @!P2 BRA `(.L_x_739) ;  /* 0x000000a00000a947 */ /* 0x000fea0003800000 */
[----:B------:R-:W-:Y:S01]  /*0870*/  ISETP.NE.U32.AND P0, PT, RZ, c[0x0][0x218], PT ;  /* 0x00008600ff007a0c */ /* 0x000fe20003f05070 */
[----:B------:R-:W-:-:S03]  /*0880*/  IMAD.MOV.U32 R69, RZ, RZ, 0x10 ;  /* 0x00000010ff457424 */ /* 0x000fc600078e00ff */
        /* <DEDUP_REMOVED lines=8> */
.L_x_739:
[----:B0-----:R-:W-:Y:S05]  /*0910*/  BSYNC B0 ;  /* 0x0000000000007941 */ /* 0x001fea0003800000 */
.L_x_738:
[----:B------:R-:W-:Y:S02]  /*0920*/  ISETP.GE.AND P0, PT, R5, c[0x0][0x164], PT ;  /* 0x0000590005007a0c */ /* 0x000fe40003f06270 */
[----:B------:R-:W-:Y:S02]  /*0930*/  LOP3.LUT R25, R25, UR23, R22, 0x96, !PT ;  /* 0x0000001719197c12 */ /* 0x000fe4000f8e9616 */
[----:B------:R-:W-:-:S09]  /*0940*/  LOP3.LUT R17, R17, UR24, R18, 0x96, !PT ;  /* 0x0000001811117c12 */ /* 0x000fd2000f8e9612 */
[----:B------:R-:W-:Y:S05]  /*0950*/  @P0 EXIT ;  /* 0x000000000000094d */ /* 0x000fea0003800000 */
[--C-:B-----5:R-:W-:Y:S01]  /*0960*/  PRMT R125, RZ, 0x5410, R108.reuse ;  /* 0x00005410ff7d7816 */ /* 0x120fe2000000006c */
[----:B------:R-:W-:Y:S01]  /*0970*/  BSSY B0, `(.L_x_740) ;  /* 0x0000cd5000007945 */ /* 0x000fe20003800000 */
[----:B------:R-:W-:Y:S01]  /*0980*/  PRMT R123, RZ, 0x7610, R108 ;  /* 0x00007610ff7b7816 */ /* 0x000fe2000000006c */
[----:B------:R-:W-:Y:S01]  /*0990*/  ULDC.U8 UR8, c[0x0][0x1f0] ;  /* 0x00007c0000087ab9 */ /* 0x000fe20000000000 */
[--C-:B------:R-:W-:Y:S02]  /*09a0*/  PRMT R117, RZ, 0x5410, R110.reuse ;  /* 0x00005410ff757816 */ /* 0x100fe4000000006e */
[----:B------:R-:W-:Y:S02]  /*09b0*/  PRMT R115, RZ, 0x7610, R110 ;  /* 0x00007610ff737816 */ /* 0x000fe4000000006e */
[--C-:B------:R-:W-:Y:S02]  /*09c0*/  PRMT R110, RZ, 0x5410, R12.reuse ;  /* 0x00005410ff6e7816 */ /* 0x100fe4000000000c */
[----:B------:R-:W-:Y:S01]  /*09d0*/  PRMT R108, RZ, 0x7610, R12 ;  /* 0x00007610ff6c7816 */ /* 0x000fe2000000000c */
[----:B------:R-:W-:Y:S01]  /*09e0*/  IMAD.HI.U32 R12, R25, -0x2daee0ad, RZ ;  /* 0xd2511f53190c7827 */ /* 0x000fe200078e00ff */
[----:B------:R-:W-:-:S02]  /*09f0*/  PRMT R106, RZ, 0x5410, R13 ;  /* 0x00005410ff6a7816 */ /* 0x000fc4000000000d */
[----:B------:R-:W-:Y:S01]  /*0a00*/  PRMT R104, RZ, 0x7610, R13 ;  /* 0x00007610ff687816 */ /* 0x000fe2000000000d */
[----:B------:R-:W-:Y:S01]  /*0a10*/  IMAD.HI.U32 R13, R17, -0x326172a9, RZ ;  /* 0xcd9e8d57110d7827 */ /* 0x000fe200078e00ff */
[--C-:B------:R-:W-:Y:S02]  /*0a20*/  PRMT R86, RZ, 0x5410, R10.reuse ;  /* 0x00005410ff567816 */ /* 0x100fe4000000000a */
[----:B------:R-:W-:Y:S01]  /*0a30*/  PRMT R84, RZ, 0x7610, R10 ;  /* 0x00007610ff547816 */ /* 0x000fe2000000000a */
[----:B------:R-:W-:Y:S01]  /*0a40*/  IMAD R10, R6, -0x326172a9, RZ ;  /* 0xcd9e8d57060a7824 */ /* 0x000fe200078e02ff */
[--C-:B------:R-:W-:Y:S02]  /*0a50*/  PRMT R82, RZ, 0x5410, R11.reuse ;  /* 0x00005410ff527816 */ /* 0x100fe4000000000b */
[----:B------:R-:W-:Y:S01]  /*0a60*/  PRMT R80, RZ, 0x7610, R11 ;  /* 0x00007610ff507816 */ /* 0x000fe2000000000b */
[----:B------:R-:W-:Y:S01]  /*0a70*/  IMAD R11, R7, -0x2daee0ad, RZ ;  /* 0xd2511f53070b7824 */ /* 0x000fe200078e02ff */
[----:B------:R-:W-:-:S02]  /*0a80*/  PRMT R18, RZ, 0x5410, R36 ;  /* 0x00005410ff127816 */ /* 0x000fc40000000024 */
[--C-:B------:R-:W-:Y:S02]  /*0a90*/  PRMT R121, RZ, 0x5410, R109.reuse ;  /* 0x00005410ff797816 */ /* 0x100fe4000000006d */
[----:B------:R-:W-:Y:S01]  /*0aa0*/  PRMT R119, RZ, 0x7610, R109 ;  /* 0x00007610ff777816 */ /* 0x000fe2000000006d */
[----:B------:R0:W-:Y:S01]  /*0ab0*/  STL [R1], R18 ;  /* 0x0000001201007387 */ /* 0x0001e20000100800 */
[--C-:B------:R-:W-:Y:S02]  /*0ac0*/  PRMT R109, RZ, 0x5410, R92.reuse ;  /* 0x00005410ff6d7816 */ /* 0x100fe4000000005c */
[----:B------:R-:W-:Y:S02]  /*0ad0*/  PRMT R107, RZ, 0x7610, R92 ;  /* 0x00007610ff6b7816 */ /* 0x000fe4000000005c */
[--C-:B------:R-:W-:Y:S02]  /*0ae0*/  PRMT R105, RZ, 0x5410, R93.reuse ;  /* 0x00005410ff697816 */ /* 0x100fe4000000005d */
[----:B------:R-:W-:-:S02]  /*0af0*/  PRMT R103, RZ, 0x7610, R93 ;  /* 0x00007610ff677816 */ /* 0x000fc4000000005d */
[--C-:B------:R-:W-:Y:S02]  /*0b00*/  PRMT R101, RZ, 0x5410, R94.reuse ;  /* 0x00005410ff657816 */ /* 0x100fe4000000005e */
[----:B------:R-:W-:Y:S02]  /*0b10*/  PRMT R99, RZ, 0x7610, R94 ;  /* 0x00007610ff637816 */ /* 0x000fe4000000005e */
[----:B------:R-:W-:Y:S01]  /*0b20*/  LOP3.LUT R10, R13, UR25, R10, 0x96, !PT ;  /* 0x000000190d0a7c12 */ /* 0x000fe2000f8e960a */
[----:B------:R-:W-:Y:S01]  /*0b30*/  IMAD R13, R17, -0x326172a9, RZ ;  /* 0xcd9e8d57110d7824 */ /* 0x000fe200078e02ff */
[----:B------:R-:W-:Y:S02]  /*0b40*/  LOP3.LUT R11, R12, UR26, R11, 0x96, !PT ;  /* 0x0000001a0c0b7c12 */ /* 0x000fe4000f8e960b */
[----:B------:R-:W-:Y:S02]  /*0b50*/  PRMT R113, RZ, 0x5410, R111 ;  /* 0x00005410ff717816 */ /* 0x000fe4000000006f */
[----:B------:R-:W-:-:S02]  /*0b60*/  PRMT R102, RZ, 0x5410, R14 ;  /* 0x00005410ff667816 */ /* 0x000fc4000000000e */
[----:B------:R-:W-:Y:S01]  /*0b70*/  PRMT R100, RZ, 0x7610, R14 ;  /* 0x00007610ff647816 */ /* 0x000fe2000000000e */
[----:B------:R-:W-:Y:S01]  /*0b80*/  IMAD R14, R25, -0x2daee0ad, RZ ;  /* 0xd2511f53190e7824 */ /* 0x000fe200078e02ff */
[--C-:B------:R-:W-:Y:S02]  /*0b90*/  PRMT R98, RZ, 0x5410, R15.reuse ;  /* 0x00005410ff627816 */ /* 0x100fe4000000000f */
[----:B------:R-:W-:Y:S01]  /*0ba0*/  PRMT R96, RZ, 0x7610, R15 ;  /* 0x00007610ff607816 */ /* 0x000fe2000000000f */
[----:B------:R-:W-:Y:S01]  /*0bb0*/  IMAD.MOV.U32 R15, RZ, RZ, RZ ;  /* 0x000000ffff0f7224 */ /* 0x000fe200078e00ff */
        /* <DEDUP_REMOVED lines=15> */
[----:B------:R-:W-:Y:S02]  /*0cb0*/  LOP3.LUT R12, R16, 0x3, RZ, 0xc0, !PT ;  /* 0x00000003100c7812 */ /* 0x000fe400078ec0ff */
        /* <DEDUP_REMOVED lines=20> */
[----:B0-----:R-:W-:Y:S02]  /*0e00*/  PRMT R18, RZ, 0x7610, R34 ;  /* 0x00007610ff127816 */ /* 0x001fe40000000022 */
[--C-:B------:R-:W-:Y:S02]  /*0e10*/  PRMT R19, RZ, 0x5410, R35.reuse ;  /* 0x00005410ff137816 */ /* 0x100fe40000000023 */
[----:B------:R-:W-:-:S02]  /*0e20*/  PRMT R20, RZ, 0x7610, R35 ;  /* 0x00007610ff147816 */ /* 0x000fc40000000023 */
.L_x_984:
[----:B------:R-:W-:Y:S02]  /*0e30*/  ISETP.NE.U32.AND P0, PT, RZ, c[0x0][0x1c0], PT ;  /* 0x00007000ff007a0c */ /* 0x000fe40003f05070 */
[----:B------:R-:W-:-:S02]  /*0e40*/  ISETP.NE.AND P1, PT, R21, RZ, PT ;  /* 0x000000ff1500720c */ /* 0x000fc40003f25270 */
[----:B------:R-:W-:-:S13]  /*0e50*/  ISETP.NE.AND.EX P0, PT, RZ, c[0x0][0x1c4], PT, P0 ;  /* 0x00007100ff007a0c */ /* 0x000fda0003f05300 */
[----:B------:R-:W-:-:S04]  /*0e60*/  @P0 IMAD.MOV.U32 R36, RZ, RZ, 0x2 ;  /* 0x00000002ff240424 */ /* 0x000fc800078e00ff */
        /* <DEDUP_REMOVED lines=21> */
[C---:B------:R-:W-:Y:S01]  /*0fc0*/  ISETP.NE.AND P1, PT, R12.reuse, 0x1, PT ;  /* 0x000000010c00780c */ /* 0x040fe20003f25270 */
[----:B------:R-:W-:Y:S01]  /*0fd0*/  BSSY B2, `(.L_x_743) ;  /* 0x000000c000027945 */ /* 0x000fe20003800000 */
[----:B------:R-:W-:-:S11]  /*0fe0*/  IADD3 R46, R12, 0x1, RZ ;  /* 0x000000010c2e7810 */ /* 0x000fd60007ffe0ff */
[----:B------:R-:W-:Y:S05]  /*0ff0*/  @!P1 BRA `(.L_x_744) ;  /* 0x0000008000009947 */ /* 0x000fea0003800000 */
[----:B0-----:R-:W-:Y:S01]  /*1000*/  ISETP.NE.AND P1, PT, R12, 0x2, PT ;  /* 0x000000020c00780c */ /* 0x001fe20003f25270 */
[----:B------:R-:W-:-:S12]  /*1010*/  IMAD.MOV.U32 R23, RZ, RZ, R11 ;  /* 0x000000ffff177224 */ /* 0x000fd800078e000b */
[----:B------:R-:W-:Y:S05]  /*1020*/  @!P1 BRA `(.L_x_745) ;  /* 0x0000006000009947 */ /* 0x000fea0003800000 */
[----:B------:R-:W-:Y:S01]  /*1030*/  ISETP.NE.AND P1, PT, R12, 0x3, PT ;  /* 0x000000030c00780c */ /* 0x000fe20003f25270 */
[----:B------:R-:W-:-:S12]  /*1040*/  IMAD.MOV.U32 R23, RZ, RZ, R10 ;  /* 0x000000ffff177224 */ /* 0x000fd800078e000a */
[----:B------:R-:W-:Y:S05]  /*1050*/  @P1 BRA `(.L_x_745) ;  /* 0x0000003000001947 */ /* 0x000fea0003800000 */
[----:B------:R-:W-:Y:S01]  /*1060*/  IMAD.MOV.U32 R23, RZ, RZ, R14 ;  /* 0x000000ffff177224 */ /* 0x000fe200078e000e */
[----:B------:R-:W-:Y:S05]  /*1070*/  BRA `(.L_x_745) ;  /* 0x0000001000007947 */ /* 0x000fea0003800000 */
.L_x_744:
[----:B0-----:R-:W-:Y:S02]  /*1080*/  IMAD.MOV.U32 R23, RZ, RZ, R13 ;  /* 0x000000ffff177224 */ /* 0x001fe400078e000d */
.L_x_745:
[----:B------:R-:W-:Y:S05]  /*1090*/  BSYNC B2 ;  /* 0x0000000000027941 */ /* 0x000fea0003800000 */
.L_x_743:
[----:B------:R-:W-:Y:S01]  /*10a0*/  ISETP.NE.AND P1, PT, R46, 0x4, PT ;  /* 0x000000042e00780c */ /* 0x000fe20003f25270 */
[----:B------:R-:W-:-:S12]  /*10b0*/  BSSY B2, `(.L_x_746) ;  /* 0x000003c000027945 */ /* 0x000fd80003800000 */
[----:B------:R-:W-:Y:S05]  /*10c0*/  @P1 BRA `(.L_x_747) ;  /* 0x000003a000001947 */ /* 0x000fea0003800000 */
[----:B------:R-:W-:Y:S01]  /*10d0*/  IADD3 R2, R2, 0x1, RZ ;  /* 0x0000000102027810 */ /* 0x000fe20007ffe0ff */
[----:B------:R-:W-:Y:S03]  /*10e0*/  BSSY B3, `(.L_x_748) ;  /* 0x000000c000037945 */ /* 0x000fe60003800000 */
[C---:B------:R-:W-:Y:S01]  /*10f0*/  ISETP.NE.AND P1, PT, R2.reuse, RZ, PT ;  /* 0x000000ff0200720c */ /* 0x040fe20003f25270 */
[----:B------:R-:W-:-:S12]  /*1100*/  IMAD.HI.U32 R12, R2, -0x2daee0ad, RZ ;  /* 0xd2511f53020c7827 */ /* 0x000fd800078e00ff */
[----:B------:R-:W-:Y:S05]  /*1110*/  @P1 BRA `(.L_x_749) ;  /* 0x0000008000001947 */ /* 0x000fea0003800000 */
[----:B------:R-:W-:-:S04]  /*1120*/  IADD3 R3, R3, 0x1, RZ ;  /* 0x0000000103037810 */ /* 0x000fc80007ffe0ff */
[----:B------:R-:W-:-:S13]  /*1130*/  ISETP.NE.AND P1, PT, R3, RZ, PT ;  /* 0x000000ff0300720c */ /* 0x000fda0003f25270 */
[----:B------:R-:W-:Y:S01]  /*1140*/  @!P1 IADD3 R0, R0, 0x1, RZ ;  /* 0x0000000100009810 */ /* 0x000fe20007ffe0ff */
[----:B------:R-:W-:Y:S01]  /*1150*/  @!P1 IMAD.MOV.U32 R3, RZ, RZ, RZ ;  /* 0x000000ffff039224 */ /* 0x000fe200078e00ff */
[----:B------:R-:W-:Y:S02]  /*1160*/  @!P1 IADD3 R10, R15, 0x1, RZ ;  /* 0x000000010f0a9810 */ /* 0x000fe40007ffe0ff */
[----:B------:R-:W-:-:S13]  /*1170*/  ISETP.NE.AND P2, PT, R0, RZ, !P1 ;  /* 0x000000ff0000720c */ /* 0x000fda0004f45270 */
[----:B------:R-:W-:-:S04]  /*1180*/  @P2 IMAD.MOV R10, RZ, RZ, R15 ;  /* 0x000000ffff0a2224 */ /* 0x000fc800078e020f */
[----:B------:R-:W-:Y:S02]  /*1190*/  @!P1 IMAD.MOV.U32 R15, RZ, RZ, R10 ;  /* 0x000000ffff0f9224 */ /* 0x000fe400078e000a */
.L_x_749:
[----:B------:R-:W-:Y:S05]  /*11a0*/  BSYNC B3 ;  /* 0x0000000000037941 */ /* 0x000fea0003800000 */
.L_x_748:
[----:B------:R-:W-:Y:S01]  /*11b0*/  IMAD.HI.U32 R10, R0, -0x326172a9, RZ ;  /* 0xcd9e8d57000a7827 */ /* 0x000fe200078e00ff */
[----:B------:R-:W-:-:S03]  /*11c0*/  LOP3.LUT R12, R12, UR5, R15, 0x96, !PT ;  /* 0x000000050c0c7c12 */ /* 0x000fc6000f8e960f */
[----:B------:R-:W-:Y:S01]  /*11d0*/  IMAD R11, R0, -0x326172a9, RZ ;  /* 0xcd9e8d57000b7824 */ /* 0x000fe200078e02ff */
[----:B------:R-:W-:Y:S01]  /*11e0*/  LOP3.LUT R10, R10, UR4, R3, 0x96, !PT ;  /* 0x000000040a0a7c12 */ /* 0x000fe2000f8e9603 */
[----:B------:R-:W-:-:S04]  /*11f0*/  IMAD.WIDE.U32 R30, R12, -0x326172a9, RZ ;  /* 0xcd9e8d570c1e7825 */ /* 0x000fc800078e00ff */
[----:B------:R-:W-:Y:S01]  /*1200*/  IMAD R13, R2, -0x2daee0ad, RZ ;  /* 0xd2511f53020d7824 */ /* 0x000fe200078e02ff */
[----:B------:R-:W-:Y:S01]  /*1210*/  LOP3.LUT R11, R31, UR9, R11, 0x96, !PT ;  /* 0x000000091f0b7c12 */ /* 0x000fe2000f8e960b */
[----:B------:R-:W-:-:S04]  /*1220*/  IMAD.WIDE.U32 R46, R10, -0x2daee0ad, RZ ;  /* 0xd2511f530a2e7825 */ /* 0x000fc800078e00ff */
[----:B------:R-:W-:Y:S01]  /*1230*/  IMAD.WIDE.U32 R10, R11, -0x2daee0ad, RZ ;  /* 0xd2511f530b0a7825 */ /* 0x000fe200078e00ff */
[----:B------:R-:W-:-:S04]  /*1240*/  LOP3.LUT R13, R47, UR10, R13, 0x96, !PT ;  /* 0x0000000a2f0d7c12 */ /* 0x000fc8000f8e960d */
[----:B------:R-:W-:Y:S01]  /*1250*/  LOP3.LUT R31, R11, UR12, R46, 0x96, !PT ;  /* 0x0000000c0b1f7c12 */ /* 0x000fe2000f8e962e */
[----:B------:R-:W-:-:S05]  /*1260*/  IMAD.WIDE.U32 R12, R13, -0x326172a9, RZ ;  /* 0xcd9e8d570d0c7825 */ /* 0x000fca00078e00ff */
[----:B------:R-:W-:Y:S01]  /*1270*/  LOP3.LUT R46, R13, UR11, R30, 0x96, !PT ;  /* 0x0000000b0d2e7c12 */ /* 0x000fe2000f8e961e */
[----:B------:R-:W-:-:S04]  /*1280*/  IMAD.WIDE.U32 R30, R31, -0x326172a9, RZ ;  /* 0xcd9e8d571f1e7825 */ /* 0x000fc800078e00ff */
[----:B------:R-:W-:Y:S01]  /*1290*/  IMAD.WIDE.U32 R46, R46, -0x2daee0ad, RZ ;  /* 0xd2511f532e2e7825 */ /* 0x000fe200078e00ff */
[----:B------:R-:W-:-:S04]  /*12a0*/  LOP3.LUT R11, R31, UR13, R12, 0x96, !PT ;  /* 0x0000000d1f0b7c12 */ /* 0x000fc8000f8e960c */
        /* <DEDUP_REMOVED lines=23> */
[----:B------:R-:W-:Y:S02]  /*1420*/  MOV R13, R46 ;  /* 0x0000002e000d7202 */ /* 0x000fe40000000f00 */
[----:B------:R-:W-:Y:S01]  /*1430*/  LOP3.LUT R10, R47, UR25, R10, 0x96, !PT ;  /* 0x000000192f0a7c12 */ /* 0x000fe2000f8e960a */
[----:B------:R-:W-:Y:S01]  /*1440*/  IMAD.MOV.U32 R14, RZ, RZ, R30 ;  /* 0x000000ffff0e7224 */ /* 0x000fe200078e001e */
[----:B------:R-:W-:Y:S01]  /*1450*/  LOP3.LUT R11, R31, UR26, R12, 0x96, !PT ;  /* 0x0000001a1f0b7c12 */ /* 0x000fe2000f8e960c */
[----:B------:R-:W-:Y:S02]  /*1460*/  IMAD.MOV.U32 R46, RZ, RZ, RZ ;  /* 0x000000ffff2e7224 */ /* 0x000fe400078e00ff */
.L_x_747:
[----:B------:R-:W-:Y:S05]  /*1470*/  BSYNC B2 ;  /* 0x0000000000027941 */ /* 0x000fea0003800000 */
.L_x_746:
[----:B------:R0:W1:Y:S01]  /*1480*/  I2F.U32 R12, R23 ;  /* 0x00000017000c7306 */ /* 0x0000620000201000 */
[----:B------:R-:W-:Y:S01]  /*1490*/  IMAD.MOV.U32 R63, RZ, RZ, 0x2f800000 ;  /* 0x2f800000ff3f7424 */ /* 0x000fe200078e00ff */
[C---:B------:R-:W-:Y:S01]  /*14a0*/  ISETP.NE.AND P1, PT, R46.reuse, 0x1, PT ;  /* 0x000000012e00780c */ /* 0x040fe20003f25270 */
[----:B------:R-:W-:Y:S01]  /*14b0*/  BSSY B2, `(.L_x_750) ;  /* 0x0000015000027945 */ /* 0x000fe20003800000 */
[----:B------:R-:W-:-:S02]  /*14c0*/  IADD3 R47, R46, 0x1, RZ ;  /* 0x000000012e2f7810 */ /* 0x000fc40007ffe0ff */
[----:B0----5:R-:W-:-:S05]  /*14d0*/  PRMT R23, RZ, 0x5410, R36 ;  /* 0x00005410ff177816 */ /* 0x021fca0000000024 */
[----:B------:R-:W-:Y:S02]  /*14e0*/  FMUL.FTZ R30, R23, R68 ;  /* 0x00000044171e7220 */ /* 0x000fe40000410000 */
[----:B-1----:R-:W-:Y:S02]  /*14f0*/  FFMA.FTZ R12, R12, R63, 1.1641532182693481445e-10 ;  /* 0x2f0000000c0c7423 */ /* 0x002fe4000001003f */
[----:B------:R-:W-:-:S03]  /*1500*/  FMUL.FTZ R30, R30, c[0x0][0x1e8] ;  /* 0x00007a001e1e7a20 */ /* 0x000fc60000410000 */
[----:B------:R-:W-:Y:S02]  /*1510*/  FSETP.GTU.FTZ.AND P2, PT, R12, c[0x0][0x1e4], PT ;  /* 0x000079000c007a0b */ /* 0x000fe40003f5c000 */
[----:B------:R-:W-:Y:S02]  /*1520*/  @P0 PRMT R12, RZ, 0x5410, R32 ;  /* 0x00005410ff0c0816 */ /* 0x000fe40000000020 */
[----:B------:R-:W-:Y:S02]  /*1530*/  FSEL R23, R30, RZ, !P2 ;  /* 0x000000ff1e177208 */ /* 0x000fe40005000000 */
[----:B------:R-:W-:-:S03]  /*1540*/  P2R R66, PR, RZ, 0x4 ;  /* 0x00000004ff427803 */ /* 0x000fc60000000000 */
[----:B------:R-:W-:Y:S01]  /*1550*/  @P0 FADD.FTZ R23, R12, R23 ;  /* 0x000000170c170221 */ /* 0x000fe20000010000 */
[----:B------:R-:W-:Y:S05]  /*1560*/  @!P1 BRA `(.L_x_751) ;  /* 0x0000008000009947 */ /* 0x000fea0003800000 */
[----:B------:R-:W-:Y:S01]  /*1570*/  ISETP.NE.AND P1, PT, R46, 0x2, PT ;  /* 0x000000022e00780c */ /* 0x000fe20003f25270 */
[----:B------:R-:W-:-:S12]  /*1580*/  IMAD.MOV.U32 R54, RZ, RZ, R11 ;  /* 0x000000ffff367224 */ /* 0x000fd800078e000b */
[----:B------:R-:W-:Y:S05]  /*1590*/  @!P1 BRA `(.L_x_752) ;  /* 0x0000006000009947 */ /* 0x000fea0003800000 */
[----:B------:R-:W-:Y:S01]  /*15a0*/  ISETP.NE.AND P1, PT, R46, 0x3, PT ;  /* 0x000000032e00780c */ /* 0x000fe20003f25270 */
[----:B------:R-:W-:-:S12]  /*15b0*/  IMAD.MOV.U32 R54, RZ, RZ, R10 ;  /* 0x000000ffff367224 */ /* 0x000fd800078e000a */
[----:B------:R-:W-:Y:S05]  /*15c0*/  @P1 BRA `(.L_x_752) ;  /* 0x0000003000001947 */ /* 0x000fea0003800000 */
[----:B------:R-:W-:Y:S01]  /*15d0*/  IMAD.MOV.U32 R54, RZ, RZ, R14 ;  /* 0x000000ffff367224 */ /* 0x000fe200078e000e */
[----:B------:R-:W-:Y:S05]  /*15e0*/  BRA `(.L_x_752) ;  /* 0x0000001000007947 */ /* 0x000fea0003800000 */
.L_x_751:
[----:B------:R-:W-:Y:S02]  /*15f0*/  IMAD.MOV.U32 R54, RZ, RZ, R13 ;  /* 0x000000ffff367224 */ /* 0x000fe400078e000d */
.L_x_752:
[----:B------:R-:W-:Y:S05]  /*1600*/  BSYNC B2 ;  /* 0x0000000000027941 */ /* 0x000fea0003800000 */
.L_x_750:
        /* <DEDUP_REMOVED lines=14> */
[----:B------:R-:W-:-:S05]  /*16f0*/  @P2 IMAD.MOV R10, RZ, RZ, R15 ;  /* 0x000000ffff0a2224 */ /* 0x000fca00078e020f */
[----:B------:R-:W-:Y:S02]  /*1700*/  @!P1 MOV R15, R10 ;  /* 0x0000000a000f9202 */ /* 0x000fe40000000f00 */
.L_x_756:
[----:B------:R-:W-:Y:S05]  /*1710*/  BSYNC B3 ;  /* 0x0000000000037941 */ /* 0x000fea0003800000 */
.L_x_755:
[----:B------:R-:W-:Y:S01]  /*1720*/  LOP3.LUT R12, R12, UR5, R15, 0x96, !PT ;  /* 0x000000050c0c7c12 */ /* 0x000fe2000f8e960f */
[----:B------:R-:W-:-:S04]  /*1730*/  IMAD.HI.U32 R10, R0, -0x326172a9, RZ ;  /* 0xcd9e8d57000a7827 */ /* 0x000fc800078e00ff */
        /* <DEDUP_REMOVED lines=33> */
[----:B------:R-:W-:-:S04]  /*1950*/  IMAD.WIDE.U32 R10, R11, -0x326172a9, RZ ;  /* 0xcd9e8d570b0a7825 */ /* 0x000fc800078e00ff */
[----:B------:R-:W-:Y:S01]  /*1960*/  IMAD.WIDE.U32 R46, R46, -0x326172a9, RZ ;  /* 0xcd9e8d572e2e7825 */ /* 0x000fe200078e00ff */
[----:B------:R-:W-:-:S03]  /*1970*/  LOP3.LUT R30, R11, UR23, R30, 0x96, !PT ;  /* 0x000000170b1e7c12 */ /* 0x000fc6000f8e961e */
[----:B------:R-:W-:Y:S01]  /*1980*/  IMAD.MOV.U32 R13, RZ, RZ, R46 ;  /* 0x000000ffff0d7224 */ /* 0x000fe200078e002e */
[----:B------:R-:W-:Y:S01]  /*1990*/  LOP3.LUT R10, R47, UR25, R10, 0x96, !PT ;  /* 0x000000192f0a7c12 */ /* 0x000fe2000f8e960a */
[----:B------:R-:W-:-:S04]  /*19a0*/  IMAD.WIDE.U32 R30, R30, -0x2daee0ad, RZ ;  /* 0xd2511f531e1e7825 */ /* 0x000fc800078e00ff */
[----:B------:R-:W-:Y:S01]  /*19b0*/  IMAD.MOV.U32 R14, RZ, RZ, R30 ;  /* 0x000000ffff0e7224 */ /* 0x000fe200078e001e */
[----:B------:R-:W-:Y:S01]  /*19c0*/  LOP3.LUT R11, R31, UR26, R12, 0x96, !PT ;  /* 0x0000001a1f0b7c12 */ /* 0x000fe2000f8e960c */
[----:B------:R-:W-:Y:S02]  /*19d0*/  IMAD.MOV.U32 R47, RZ, RZ, RZ ;  /* 0x000000ffff2f7224 */ /* 0x000fe400078e00ff */
.L_x_754:
[----:B------:R-:W-:Y:S05]  /*19e0*/  BSYNC B2 ;  /* 0x0000000000027941 */ /* 0x000fea0003800000 */
.L_x_753:
[----:B------:R-:W0:Y:S01]  /*19f0*/  I2F.U32 R12, R54 ;  /* 0x00000036000c7306 */ /* 0x000e220000201000 */
[----:B------:R-:W-:Y:S01]  /*1a00*/  PRMT R31, RZ, 0x7610, R36 ;  /* 0x00007610ff1f7816 */ /* 0x000fe20000000024 */
[----:B------:R-:W-:Y:S04]  /*1a10*/  BSSY B2, `(.L_x_757) ;  /* 0x0000015000027945 */ /* 0x000fe80003800000 */
[----:B------:R-:W-:-:S04]  /*1a20*/  FMUL.FTZ R31, R31, R68 ;  /* 0x000000441f1f7220 */ /* 0x000fc80000410000 */
[----:B------:R-:W-:Y:S02]  /*1a30*/  FMUL.FTZ R31, R31, c[0x0][0x1e8] ;  /* 0x00007a001f1f7a20 */ /* 0x000fe40000410000 */
[----:B0-----:R-:W-:-:S05]  /*1a40*/  FFMA.FTZ R12, R12, R63, 1.1641532182693481445e-10 ;  /* 0x2f0000000c0c7423 */ /* 0x001fca000001003f */
[----:B------:R-:W-:Y:S02]  /*1a50*/  FSETP.GTU.FTZ.AND P1, PT, R12, c[0x0][0x1e4], PT ;  /* 0x000079000c007a0b */ /* 0x000fe40003f3c000 */
[----:B------:R-:W-:Y:S02]  /*1a60*/  IADD3 R12, R47, 0x1, RZ ;  /* 0x000000012f0c7810 */ /* 0x000fe40007ffe0ff */
[----:B------:R-:W-:Y:S02]  /*1a70*/  P2R R71, PR, RZ, 0x2 ;  /* 0x00000002ff477803 */ /* 0x000fe40000000000 */
[----:B------:R-:W-:Y:S02]  /*1a80*/  FSEL R30, R31, RZ, !P1 ;  /* 0x000000ff1f1e7208 */ /* 0x000fe40004800000 */
[----:B------:R-:W-:Y:S02]  /*1a90*/  ISETP.NE.AND P1, PT, R47, 0x1, PT ;  /* 0x000000012f00780c */ /* 0x000fe40003f25270 */
[----:B------:R-:W-:-:S05]  /*1aa0*/  @P0 PRMT R31, RZ, 0x7610, R32 ;  /* 0x00007610ff1f0816 */ /* 0x000fca0000000020 */
[----:B------:R-:W-:-:S06]  /*1ab0*/  @P0 FADD.FTZ R30, R31, R30 ;  /* 0x0000001e1f1e0221 */ /* 0x000fcc0000010000 */
        /* <DEDUP_REMOVED lines=9> */
.L_x_758:
[----:B------:R-:W-:Y:S02]  /*1b50*/  IMAD.MOV.U32 R31, RZ, RZ, R13 ;  /* 0x000000ffff1f7224 */ /* 0x000fe400078e000d */
.L_x_759:
[----:B------:R-:W-:Y:S05]  /*1b60*/  BSYNC B2 ;  /* 0x0000000000027941 */ /* 0x000fea0003800000 */
.L_x_757:
        /* <DEDUP_REMOVED lines=14> */
[----:B------:R-:W-:-:S05]  /*1c50*/  @P2 IADD3 R10, R15, RZ, RZ ;  /* 0x000000ff0f0a2210 */ /* 0x000fca0007ffe0ff */
[----:B------:R-:W-:Y:S02]  /*1c60*/  @!P1 IMAD.MOV.U32 R15, RZ, RZ, R10 ;  /* 0x000000ffff0f9224 */ /* 0x000fe400078e000a */
.L_x_763:
[----:B------:R-:W-:Y:S05]  /*1c70*/  BSYNC B3 ;  /* 0x0000000000037941 */ /* 0x000fea0003800000 */
.L_x_762:
        /* <DEDUP_REMOVED lines=44> */
.L_x_761:
[----:B------:R-:W-:Y:S05]  /*1f40*/  BSYNC B2 ;  /* 0x0000000000027941 */ /* 0x000fea0003800000 */
.L_x_760:
[----:B------:R0:W1:Y:S01]  /*1f50*/  I2F.U32 R36, R31 ;  /* 0x0000001f00247306 */ /* 0x0000620000201000 */
[C---:B------:R-:W-:Y:S01]  /*1f60*/  ISETP.NE.AND P2, PT, R12.reuse, 0x1, PT ;  /* 0x000000010c00780c */ /* 0x040fe20003f45270 */
[----:B------:R-:W-:Y:S01]  /*1f70*/  BSSY B2, `(.L_x_764) ;  /* 0x0000014000027945 */ /* 0x000fe20003800000 */
[----:B------:R-:W-:Y:S02]  /*1f80*/  IADD3 R54, R12, 0x1, RZ ;  /* 0x000000010c367810 */ /* 0x000fe40007ffe0ff */
[----:B0-----:R-:W-:-:S05]  /*1f90*/  PRMT R31, RZ, 0x5410, R37 ;  /* 0x00005410ff1f7816 */ /* 0x001fca0000000025 */
[----:B------:R-:W-:Y:S02]  /*1fa0*/  FMUL.FTZ R46, R31, R68 ;  /* 0x000000441f2e7220 */ /* 0x000fe40000410000 */
[----:B-1----:R-:W-:Y:S02]  /*1fb0*/  FFMA.FTZ R36, R36, R63, 1.1641532182693481445e-10 ;  /* 0x2f00000024247423 */ /* 0x002fe4000001003f */
[----:B------:R-:W-:-:S03]  /*1fc0*/  FMUL.FTZ R46, R46, c[0x0][0x1e8] ;  /* 0x00007a002e2e7a20 */ /* 0x000fc60000410000 */
[----:B------:R-:W-:Y:S02]  /*1fd0*/  FSETP.GTU.FTZ.AND P1, PT, R36, c[0x0][0x1e4], PT ;  /* 0x0000790024007a0b */ /* 0x000fe40003f3c000 */
[----:B------:R-:W-:Y:S02]  /*1fe0*/  @P0 PRMT R36, RZ, 0x5410, R33 ;  /* 0x00005410ff240816 */ /* 0x000fe40000000021 */
[----:B------:R-:W-:-:S05]  /*1ff0*/  FSEL R31, R46, RZ, !P1 ;  /* 0x000000ff2e1f7208 */ /* 0x000fca0004800000 */
        /* <DEDUP_REMOVED lines=10> */
.L_x_765:
[----:B------:R-:W-:Y:S02]  /*20a0*/  MOV R36, R13 ;  /* 0x0000000d00247202 */ /* 0x000fe40000000f00 */
.L_x_766:
[----:B------:R-:W-:Y:S05]  /*20b0*/  BSYNC B2 ;  /* 0x0000000000027941 */ /* 0x000fea0003800000 */
.L_x_764:
        /* <DEDUP_REMOVED lines=16> */
.L_x_770:
[----:B------:R-:W-:Y:S05]  /*21c0*/  BSYNC B3 ;  /* 0x0000000000037941 */ /* 0x000fea0003800000 */
.L_x_769:
        /* <DEDUP_REMOVED lines=8> */
[----:B------:R-:W-:Y:S01]  /*2250*/  IMAD.MOV.U32 R54, RZ, RZ, RZ ;  /* 0x000000ffff367224 */ /* 0x000fe200078e00ff */
        /* <DEDUP_REMOVED lines=30> */
[----:B------:R-:W-:Y:S01]  /*2440*/  IMAD.MOV.U32 R13, RZ, RZ, R46 ;  /* 0x000000ffff0d7224 */ /* 0x000fe200078e002e */
[----:B------:R-:W-:Y:S01]  /*2450*/  LOP3.LUT R10, R47, UR25, R10, 0x96, !PT ;  /* 0x000000192f0a7c12 */ /* 0x000fe2000f8e960a */
[----:B------:R-:W-:-:S04]  /*2460*/  IMAD.WIDE.U32 R46, R11, -0x2daee0ad, RZ ;  /* 0xd2511f530b2e7825 */ /* 0x000fc800078e00ff */
[----:B------:R-:W-:Y:S01]  /*2470*/  IMAD.MOV.U32 R14, RZ, RZ, R46 ;  /* 0x000000ffff0e7224 */ /* 0x000fe200078e002e */
[----:B------:R-:W-:Y:S02]  /*2480*/  LOP3.LUT R11, R47, UR26, R12, 0x96, !PT ;  /* 0x0000001a2f0b7c12 */ /* 0x000fe4000f8e960c */
.L_x_768:
[----:B------:R-:W-:Y:S05]  /*2490*/  BSYNC B2 ;  /* 0x0000000000027941 */ /* 0x000fea0003800000 */
.L_x_767:
[----:B------:R-:W0:Y:S01]  /*24a0*/  I2F.U32 R12, R36 ;  /* 0x00000024000c7306 */ /* 0x000e220000201000 */
[----:B------:R-:W-:Y:S01]  /*24b0*/  PRMT R37, RZ, 0x7610, R37 ;  /* 0x00007610ff257816 */ /* 0x000fe20000000025 */
[----:B------:R-:W-:Y:S01]  /*24c0*/  BSSY B2, `(.L_x_771) ;  /* 0x0000014000027945 */ /* 0x000fe20003800000 */
[----:B------:R-:W-:-:S03]  /*24d0*/  ISETP.NE.AND P3, PT, R54, 0x1, PT ;  /* 0x000000013600780c */ /* 0x000fc60003f65270 */
[----:B------:R-:W-:-:S04]  /*24e0*/  FMUL.FTZ R37, R37, R68 ;  /* 0x0000004425257220 */ /* 0x000fc80000410000 */
[----:B------:R-:W-:Y:S02]  /*24f0*/  FMUL.FTZ R37, R37, c[0x0][0x1e8] ;  /* 0x00007a0025257a20 */ /* 0x000fe40000410000 */
[----:B0-----:R-:W-:-:S05]  /*2500*/  FFMA.FTZ R12, R12, R63, 1.1641532182693481445e-10 ;  /* 0x2f0000000c0c7423 */ /* 0x001fca000001003f */
[----:B------:R-:W-:Y:S02]  /*2510*/  FSETP.GTU.FTZ.AND P2, PT, R12, c[0x0][0x1e4], PT ;  /* 0x000079000c007a0b */ /* 0x000fe40003f5c000 */
[----:B------:R-:W-:Y:S02]  /*2520*/  IADD3 R12, R54, 0x1, RZ ;  /* 0x00000001360c7810 */ /* 0x000fe40007ffe0ff */
[----:B------:R-:W-:Y:S02]  /*2530*/  FSEL R46, R37, RZ, !P2 ;  /* 0x000000ff252e7208 */ /* 0x000fe40005000000 */
[----:B------:R-:W-:-:S05]  /*2540*/  @P0 PRMT R37, RZ, 0x7610, R33 ;  /* 0x00007610ff250816 */ /* 0x000fca0000000021 */
        /* <DEDUP_REMOVED lines=8> */
[----:B------:R-:W-:Y:S01]  /*25d0*/  MOV R47, R14 ;  /* 0x0000000e002f7202 */ /* 0x000fe20000000f00 */
[----:B------:R-:W-:Y:S05]  /*25e0*/  BRA `(.L_x_773) ;  /* 0x0000001000007947 */ /* 0x000fea0003800000 */
.L_x_772:
[----:B------:R-:W-:Y:S02]  /*25f0*/  IMAD.MOV.U32 R47, RZ, RZ, R13 ;  /* 0x000000ffff2f7224 */ /* 0x000fe400078e000d */
.L_x_773:
[----:B------:R-:W-:Y:S05]  /*2600*/  BSYNC B2 ;  /* 0x0000000000027941 */ /* 0x000fea0003800000 */
.L_x_771:
        /* <DEDUP_REMOVED lines=16> */
.L_x_777:
[----:B------:R-:W-:Y:S05]  /*2710*/  BSYNC B3 ;  /* 0x0000000000037941 */ /* 0x000fea0003800000 */
.L_x_776:
[----:B------:R-:W-:Y:S01]  /*2720*/  LOP3.LUT R36, R10, UR5, R15, 0x96, !PT ;  /* 0x000000050a247c12 */ /* 0x000fe2000f8e960f */
[----:B------:R-:W-:-:S04]  /*2730*/  IMAD.HI.U32 R10, R0, -0x326172a9, RZ ;  /* 0xcd9e8d57000a7827 */ /* 0x000fc800078e00ff */
[----:B------:R-:W-:Y:S01]  /*2740*/  IMAD R11, R0, -0x326172a9, RZ ;  /* 0xcd9e8d57000b7824 */ /* 0x000fe200078e02ff */
[----:B------:R-:W-:Y:S01]  /*2750*/  LOP3.LUT R10, R10, UR4, R3, 0x96, !PT ;  /* 0x000000040a0a7c12 */ /* 0x000fe2000f8e9603 */
[----:B------:R-:W-:-:S04]  /*2760*/  IMAD.WIDE.U32 R36, R36, -0x326172a9, RZ ;  /* 0xcd9e8d5724247825 */ /* 0x000fc800078e00ff */
[----:B------:R-:W-:Y:S01]  /*2770*/  IMAD R13, R2, -0x2daee0ad, RZ ;  /* 0xd2511f53020d7824 */ /* 0x000fe200078e02ff */
        /* <DEDUP_REMOVED lines=36> */
[----:B------:R-:W-:Y:S01]  /*29c0*/  LOP3.LUT R11, R37, UR26, R12, 0x96, !PT ;  /* 0x0000001a250b7c12 */ /* 0x000fe2000f8e960c */
[----:B------:R-:W-:Y:S02]  /*29d0*/  IMAD.MOV.U32 R12, RZ, RZ, RZ ;  /* 0x000000ffff0c7224 */ /* 0x000fe400078e00ff */
.L_x_775:
[----:B------:R-:W-:Y:S05]  /*29e0*/  BSYNC B2 ;  /* 0x0000000000027941 */ /* 0x000fea0003800000 */
.L_x_774:
        /* <DEDUP_REMOVED lines=8> */
[----:B------:R-:W-:Y:S02]  /*2a70*/  @P0 PRMT R36, RZ, 0x5410, R34 ;  /* 0x00005410ff240816 */ /* 0x000fe40000000022 */
[----:B------:R-:W-:-:S05]  /*2a80*/  FSEL R47, R37, RZ, !P3 ;  /* 0x000000ff252f7208 */ /* 0x000fca0005800000 */
[----:B------:R-:W-:Y:S01]  /*2a90*/  @P0 FADD.FTZ R47, R36, R47 ;  /* 0x0000002f242f0221 */ /* 0x000fe20000010000 */
[----:B------:R-:W-:Y:S01]  /*2aa0*/  IADD3 R36, R12, 0x1, RZ ;  /* 0x000000010c247810 */ /* 0x000fe20007ffe0ff */
[----:B------:R-:W-:Y:S05]  /*2ab0*/  @!P4 BRA `(.L_x_779) ;  /* 0x000000800000c947 */ /* 0x000fea0003800000 */
[----:B------:R-:W-:Y:S01]  /*2ac0*/  ISETP.NE.AND P4, PT, R12, 0x2, PT ;  /* 0x000000020c00780c */ /* 0x000fe20003f85270 */
[----:B------:R-:W-:-:S12]  /*2ad0*/  IMAD.MOV.U32 R54, RZ, RZ, R11 ;  /* 0x000000ffff367224 */ /* 0x000fd800078e000b */
[----:B------:R-:W-:Y:S05]  /*2ae0*/  @!P4 BRA `(.L_x_780) ;  /* 0x000000600000c947 */ /* 0x000fea0003800000 */
[----:B------:R-:W-:Y:S02]  /*2af0*/  ISETP.NE.AND P4, PT, R12, 0x3, PT ;  /* 0x000000030c00780c */ /* 0x000fe40003f85270 */
[----:B------:R-:W-:-:S11]  /*2b00*/  MOV R54, R10 ;  /* 0x0000000a00367202 */ /* 0x000fd60000000f00 */
[----:B------:R-:W-:Y:S05]  /*2b10*/  @P4 BRA `(.L_x_780) ;  /* 0x0000003000004947 */ /* 0x000fea0003800000 */
[----:B------:R-:W-:Y:S01]  /*2b20*/  IMAD.MOV.U32 R54, RZ, RZ, R14 ;  /* 0x000000ffff367224 */ /* 0x000fe200078e000e */
[----:B------:R-:W-:Y:S05]  /*2b30*/  BRA `(.L_x_780) ;  /* 0x0000001000007947 */ /* 0x000fea0003800000 */
.L_x_779:
[----:B------:R-:W-:Y:S02]  /*2b40*/  IMAD.MOV.U32 R54, RZ, RZ, R13 ;  /* 0x000000ffff367224 */ /* 0x000fe400078e000d */
.L_x_780:
[----:B------:R-:W-:Y:S05]  /*2b50*/  BSYNC B2 ;  /* 0x0000000000027941 */ /* 0x000fea0003800000 */
.L_x_778:
        /* <DEDUP_REMOVED lines=16> */
.L_x_784:
[----:B------:R-:W-:Y:S05]  /*2c60*/  BSYNC B3 ;  /* 0x0000000000037941 */ /* 0x000fea0003800000 */
.L_x_783:
        /* <DEDUP_REMOVED lines=44> */
.L_x_782:
[----:B------:R-:W-:Y:S05]  /*2f30*/  BSYNC B2 ;  /* 0x0000000000027941 */ /* 0x000fea0003800000 */
.L_x_781:
[----:B------:R-:W0:Y:S01]  /*2f40*/  I2F.U32 R12, R54 ;  /* 0x00000036000c7306 */ /* 0x000e220000201000 */
[----:B------:R-:W-:Y:S01]  /*2f50*/  PRMT R37, RZ, 0x7610, R38 ;  /* 0x00007610ff257816 */ /* 0x000fe20000000026 */
[----:B------:R-:W-:Y:S01]  /*2f60*/  BSSY B2, `(.L_x_785) ;  /* 0x0000014000027945 */ /* 0x000fe20003800000 */
[----:B------:R-:W-:-:S03]  /*2f70*/  ISETP.NE.AND P5, PT, R36, 0x1, PT ;  /* 0x000000012400780c */ /* 0x000fc60003fa5270 */
[----:B------:R-:W-:-:S04]  /*2f80*/  FMUL.FTZ R37, R37, R68 ;  /* 0x0000004425257220 */ /* 0x000fc80000410000 */
[----:B------:R-:W-:Y:S02]  /*2f90*/  FMUL.FTZ R37, R37, c[0x0][0x1e8] ;  /* 0x00007a0025257a20 */ /* 0x000fe40000410000 */
[----:B0-----:R-:W-:-:S05]  /*2fa0*/  FFMA.FTZ R12, R12, R63, 1.1641532182693481445e-10 ;  /* 0x2f0000000c0c7423 */ /* 0x001fca000001003f */
[----:B------:R-:W-:-:S04]  /*2fb0*/  FSETP.GTU.FTZ.AND P4, PT, R12, c[0x0][0x1e4], PT ;  /* 0x000079000c007a0b */ /* 0x000fc80003f9c000 */
[----:B------:R-:W-:Y:S02]  /*2fc0*/  FSEL R54, R37, RZ, !P4 ;  /* 0x000000ff25367208 */ /* 0x000fe40006000000 */
[----:B------:R-:W-:-:S05]  /*2fd0*/  @P0 PRMT R37, RZ, 0x7610, R34 ;  /* 0x00007610ff250816 */ /* 0x000fca0000000022 */
[----:B------:R-:W-:Y:S01]  /*2fe0*/  @P0 FADD.FTZ R54, R37, R54 ;  /* 0x0000003625360221 */ /* 0x000fe20000010000 */
[----:B------:R-:W-:Y:S01]  /*2ff0*/  IADD3 R37, R36, 0x1, RZ ;  /* 0x0000000124257810 */ /* 0x000fe20007ffe0ff */
[----:B------:R-:W-:Y:S05]  /*3000*/  @!P5 BRA `(.L_x_786) ;  /* 0x000000800000d947 */ /* 0x000fea0003800000 */
[----:B------:R-:W-:Y:S02]  /*3010*/  ISETP.NE.AND P5, PT, R36, 0x2, PT ;  /* 0x000000022400780c */ /* 0x000fe40003fa5270 */
[----:B------:R-:W-:-:S11]  /*3020*/  MOV R38, R11 ;  /* 0x0000000b00267202 */ /* 0x000fd60000000f00 */
[----:B------:R-:W-:Y:S05]  /*3030*/  @!P5 BRA `(.L_x_787) ;  /* 0x000000600000d947 */ /* 0x000fea0003800000 */
[----:B------:R-:W-:Y:S01]  /*3040*/  ISETP.NE.AND P5, PT, R36, 0x3, PT ;  /* 0x000000032400780c */ /* 0x000fe20003fa5270 */
[----:B------:R-:W-:-:S12]  /*3050*/  IMAD.MOV.U32 R38, RZ, RZ, R10 ;  /* 0x000000ffff267224 */ /* 0x000fd800078e000a */
[----:B------:R-:W-:Y:S05]  /*3060*/  @P5 BRA `(.L_x_787) ;  /* 0x0000003000005947 */ /* 0x000fea0003800000 */
[----:B------:R-:W-:Y:S01]  /*3070*/  IMAD.MOV.U32 R38, RZ, RZ, R14 ;  /* 0x000000ffff267224 */ /* 0x000fe200078e000e */
[----:B------:R-:W-:Y:S05]  /*3080*/  BRA `(.L_x_787) ;  /* 0x0000001000007947 */ /* 0x000fea0003800000 */
.L_x_786:
[----:B------:R-:W-:Y:S02]  /*3090*/  IMAD.MOV.U32 R38, RZ, RZ, R13 ;  /* 0x000000ffff267224 */ /* 0x000fe400078e000d */
.L_x_787:
[----:B------:R-:W-:Y:S05]  /*30a0*/  BSYNC B2 ;  /* 0x0000000000027941 */ /* 0x000fea0003800000 */
.L_x_785:
        /* <DEDUP_REMOVED lines=16> */
.L_x_791:
[----:B------:R-:W-:Y:S05]  /*31b0*/  BSYNC B3 ;  /* 0x0000000000037941 */ /* 0x000fea0003800000 */
.L_x_790:
        /* <DEDUP_REMOVED lines=43> */
[----:B------:R-:W-:-:S06]  /*3470*/  HFMA2.MMA R37, -RZ, RZ, 0, 0 ;  /* 0x00000000ff257435 */ /* 0x000fcc00000001ff */
.L_x_789:
[----:B------:R-:W-:Y:S05]  /*3480*/  BSYNC B2 ;  /* 0x0000000000027941 */ /* 0x000fea0003800000 */
.L_x_788:
        /* <DEDUP_REMOVED lines=21> */
.L_x_793:
[----:B------:R-:W-:Y:S02]  /*35e0*/  IMAD.MOV.U32 R38, RZ, RZ, R13 ;  /* 0x000000ffff267224 */ /* 0x000fe400078e000d */
.L_x_794:
[----:B------:R-:W-:Y:S05]  /*35f0*/  BSYNC B2 ;  /* 0x0000000000027941 */ /* 0x000fea0003800000 */
.L_x_792:
        /* <DEDUP_REMOVED lines=8> */
[----:B------:R-:W-:Y:S02]  /*3680*/  IADD3 R3, R3, 0x1, RZ ;  /* 0x0000000103037810 */ /* 0x000fe40007ffe0ff */
[----:B------:R-:W-:Y:S02]  /*3690*/  P2R R11, PR, RZ, 0x1 ;  /* 0x00000001ff0b7803 */ /* 0x000fe40000000000 */
[----:B------:R-:W-:-:S13]  /*36a0*/  ISETP.NE.AND P6, PT, R3, RZ, PT ;  /* 0x000000ff0300720c */ /* 0x000fda0003fc5270 */
[----:B------:R-:W-:Y:S01]  /*36b0*/  @!P6 IADD3 R0, R0, 0x1, RZ ;  /* 0x000000010000e810 */ /* 0x000fe20007ffe0ff */
[----:B------:R-:W-:Y:S01]  /*36c0*/  @!P6 IMAD.MOV.U32 R3, RZ, RZ, RZ ;  /* 0x000000ffff03e224 */ /* 0x000fe200078e00ff */
[----:B------:R-:W-:Y:S02]  /*36d0*/  @!P6 IADD3 R12, R15, 0x1, RZ ;  /* 0x000000010f0ce810 */ /* 0x000fe40007ffe0ff */
[----:B------:R-:W-:-:S13]  /*36e0*/  ISETP.NE.AND P0, PT, R0, RZ, !P6 ;  /* 0x000000ff0000720c */ /* 0x000fda0007705270 */
[----:B------:R-:W-:Y:S01]  /*36f0*/  @P0 IMAD.MOV R12, RZ, RZ, R15 ;  /* 0x000000ffff0c0224 */ /* 0x000fe200078e020f */
[----:B------:R-:W-:-:S03]  /*3700*/  ISETP.NE.AND P0, PT, R11, RZ, PT ;  /* 0x000000ff0b00720c */ /* 0x000fc60003f05270 */
[----:B------:R-:W-:-:S05]  /*3710*/  @!P6 IMAD.MOV.U32 R15, RZ, RZ, R12 ;  /* 0x000000ffff0fe224 */ /* 0x000fca00078e000c */
.L_x_798:
[----:B------:R-:W-:Y:S05]  /*3720*/  BSYNC B3 ;  /* 0x0000000000037941 */ /* 0x000fea0003800000 */
.L_x_797:
        /* <DEDUP_REMOVED lines=40> */
[----:B------:R-:W-:-:S05]  /*39b0*/  IMAD.WIDE.U32 R36, R11, -0x2daee0ad, RZ ;  /* 0xd2511f530b247825 */ /* 0x000fca00078e00ff */
[----:B------:R-:W-:Y:S01]  /*39c0*/  LOP3.LUT R11, R37, UR26, R12, 0x96, !PT ;  /* 0x0000001a250b7c12 */ /* 0x000fe2000f8e960c */
[----:B------:R-:W-:Y:S01]  /*39d0*/  IMAD.MOV.U32 R12, RZ, RZ, RZ ;  /* 0x000000ffff0c7224 */ /* 0x000fe200078e00ff */
[----:B------:R-:W-:Y:S02]  /*39e0*/  MOV R14, R36 ;  /* 0x00000024000e7202 */ /* 0x000fe40000000f00 */
.L_x_796:
[----:B------:R-:W-:Y:S05]  /*39f0*/  BSYNC B2 ;  /* 0x0000000000027941 */ /* 0x000fea0003800000 */
.L_x_795:
[----:B------:R0:W1:Y:S01]  /*3a00*/  I2F.U32 R36, R38 ;  /* 0x0000002600247306 */ /* 0x0000620000201000 */
[----:B------:R-:W-:Y:S02]  /*3a10*/  PRMT R39, RZ, 0x7610, R39 ;  /* 0x00007610ff277816 */ /* 0x000fe40000000027 */
[----:B------:R-:W-:Y:S02]  /*3a20*/  SEL R72, RZ, 0x10000, P5 ;  /* 0x00010000ff487807 */ /* 0x000fe40002800000 */
[----:B------:R-:W-:Y:S01]  /*3a30*/  ISETP.NE.AND P5, PT, R66, RZ, PT ;  /* 0x000000ff4200720c */ /* 0x000fe20003fa5270 */
[----:B------:R-:W-:Y:S01]  /*3a40*/  FMUL.FTZ R39, R39, R68 ;  /* 0x0000004427277220 */ /* 0x000fe20000410000 */
[----:B------:R-:W-:Y:S02]  /*3a50*/  F2FP.BF16.PACK_AB R37, R46, R31 ;  /* 0x0000001f2e25723e */ /* 0x000fe400000010ff */
[----:B0-----:R-:W-:Y:S01]  /*3a60*/  F2FP.BF16.PACK_AB R38, R54, R47 ;  /* 0x0000002f3626723e */ /* 0x001fe200000010ff */
[----:B------:R-:W-:Y:S01]  /*3a70*/  FMUL.FTZ R39, R39, c[0x0][0x1e8] ;  /* 0x00007a0027277a20 */ /* 0x000fe20000410000 */
[----:B------:R-:W-:Y:S01]  /*3a80*/  SEL R73, RZ, 0x1, P2 ;  /* 0x00000001ff497807 */ /* 0x000fe20001000000 */
[----:B-1----:R-:W-:-:S05]  /*3a90*/  FFMA.FTZ R36, R36, R63, 1.1641532182693481445e-10 ;  /* 0x2f00000024247423 */ /* 0x002fca000001003f */
[----:B------:R-:W-:Y:S02]  /*3aa0*/  FSETP.GTU.FTZ.AND P6, PT, R36, c[0x0][0x1e4], PT ;  /* 0x0000790024007a0b */ /* 0x000fe40003fdc000 */
[----:B------:R-:W-:Y:S02]  /*3ab0*/  @P0 PRMT R36, RZ, 0x7610, R35 ;  /* 0x00007610ff240816 */ /* 0x000fe40000000023 */
[----:B------:R-:W-:-:S05]  /*3ac0*/  FSEL R63, R39, RZ, !P6 ;  /* 0x000000ff273f7208 */ /* 0x000fca0007000000 */
[----:B------:R-:W-:Y:S01]  /*3ad0*/  @P0 FADD.FTZ R63, R36, R63 ;  /* 0x0000003f243f0221 */ /* 0x000fe20000010000 */
[----:B------:R-:W-:Y:S02]  /*3ae0*/  LEA R66, P0, R22, c[0x0][0x188], 0x4 ;  /* 0x0000620016427a11 */ /* 0x000fe400078020ff */
[----:B------:R-:W-:Y:S02]  /*3af0*/  F2FP.BF16.PACK_AB R36, R30, R23 ;  /* 0x000000171e24723e */ /* 0x000fe400000010ff */
[----:B------:R-:W-:Y:S02]  /*3b00*/  LEA.HI.X R67, R22, c[0x0][0x18c], RZ, 0x4, P0 ;  /* 0x0000630016437a11 */ /* 0x000fe400000f24ff */
[----:B------:R-:W-:Y:S02]  /*3b10*/  F2FP.BF16.PACK_AB R39, R63, R55 ;  /* 0x000000373f27723e */ /* 0x000fe400000010ff */
[----:B------:R-:W-:Y:S02]  /*3b20*/  ISETP.NE.AND P0, PT, R71, RZ, PT ;  /* 0x000000ff4700720c */ /* 0x000fe40003f05270 */
[----:B------:R-:W-:Y:S01]  /*3b30*/  SEL R71, RZ, 0x1, P3 ;  /* 0x00000001ff477807 */ /* 0x000fe20001800000 */
[----:B------:R0:W-:Y:S02]  /*3b40*/  STG.E.128 [R66.64], R36 ;  /* 0x0000002442007986 */ /* 0x0001e4000c101d06 */
[----:B0-----:R-:W-:-:S02]  /*3b50*/  SEL R37, RZ, 0x100, P4 ;  /* 0x00000100ff257807 */ /* 0x001fc40002000000 */
[----:B------:R-:W-:-:S04]  /*3b60*/  SEL R36, RZ, 0x1000000, P6 ;  /* 0x01000000ff247807 */ /* 0x000fc80003000000 */
[----:B------:R-:W-:Y:S01]  /*3b70*/  LOP3.LUT R72, R37, R36, R72, 0xfe, !PT ;  /* 0x0000002425487212 */ /* 0x000fe200078efe48 */
[----:B------:R-:W-:-:S05]  /*3b80*/  IMAD.WIDE.U32 R36, R73, 0x1000000, RZ ;  /* 0x0100000049247825 */ /* 0x000fca00078e00ff */
[----:B------:R-:W-:Y:S02]  /*3b90*/  LOP3.LUT R37, R37, R72, R71, 0xfe, !PT ;  /* 0x0000004825257212 */ /* 0x000fe400078efe47 */
[----:B------:R-:W-:Y:S02]  /*3ba0*/  SEL R71, RZ, 0x1, P1 ;  /* 0x00000001ff477807 */ /* 0x000fe40000800000 */
[----:B------:R-:W-:-:S03]  /*3bb0*/  SEL R72, RZ, 0x1, P0 ;  /* 0x00000001ff487807 */ /* 0x000fc60000000000 */
[----:B------:R-:W-:Y:S01]  /*3bc0*/  IMAD.WIDE.U32 R38, R71, 0x10000, RZ ;  /* 0x0001000047267825 */ /* 0x000fe200078e00ff */
[----:B------:R-:W-:-:S03]  /*3bd0*/  IADD3 R71, R22, 0x20, RZ ;  /* 0x0000002016477810 */ /* 0x000fc60007ffe0ff */
[----:B------:R-:W-:-:S05]  /*3be0*/  IMAD.WIDE.U32 R66, R72, 0x100, RZ ;  /* 0x0000010048427825 */ /* 0x000fca00078e00ff */
[----:B------:R-:W-:Y:S02]  /*3bf0*/  LOP3.LUT R39, R67, R37, R39, 0xfe, !PT ;  /* 0x0000002543277212 */ /* 0x000fe400078efe27 */
[----:B------:R-:W-:Y:S02]  /*3c00*/  LOP3.LUT R36, R66, R36, R38, 0xfe, !PT ;  /* 0x0000002442247212 */ /* 0x000fe400078efe26 */
[----:B------:R-:W-:-:S04]  /*3c10*/  SEL R37, RZ, 0x1, P5 ;  /* 0x00000001ff257807 */ /* 0x000fc80002800000 */
[----:B------:R-:W-:Y:S02]  /*3c20*/  LOP3.LUT R38, R36, R37, RZ, 0xfc, !PT ;  /* 0x0000002524267212 */ /* 0x000fe400078efcff */
[----:B------:R-:W-:-:S04]  /*3c30*/  LEA R36, P0, R22, c[0x0][0x190], 0x3 ;  /* 0x0000640016247a11 */ /* 0x000fc800078018ff */
[----:B------:R-:W-:-:S05]  /*3c40*/  LEA.HI.X R37, R22, c[0x0][0x194], RZ, 0x3, P0 ;  /* 0x0000650016257a11 */ /* 0x000fca00000f1cff */
[----:B------:R0:W-:Y:S04]  /*3c50*/  STG.E.64 [R36.64], R38 ;  /* 0x0000002624007986 */ /* 0x0001e8000c101b06 */
.L_x_742:
[----:B------:R-:W-:Y:S05]  /*3c60*/  BSYNC B1 ;  /* 0x0000000000017941 */ /* 0x000fea0003800000 */
.L_x_741:
[----:B------:R-:W-:Y:S01]  /*3c70*/  ISETP.NE.AND P0, PT, R24, RZ, PT ;  /* 0x000000ff1800720c */ /* 0x000fe20003f05270 */
[----:B------:R-:W-:-:S12]  /*3c80*/  BSSY B1, `(.L_x_799) ;  /* 0x00002d4000017945 */ /* 0x000fd80003800000 */
[----:B------:R-:W-:Y:S05]  /*3c90*/  @!P0 BRA `(.L_x_800) ;  /* 0x00002d2000008947 */ /* 0x000fea0003800000 */
[----:B------:R-:W-:Y:S01]  /*3ca0*/  ISETP.NE.U32.AND P0, PT, RZ, c[0x0][0x180], PT ;  /* 0x00006000ff007a0c */ /* 0x000fe20003f05070 */
[----:B0-----:R-:W-:-:S03]  /*3cb0*/  IMAD.MOV.U32 R36, RZ, RZ, 0x10 ;  /* 0x00000010ff247424 */ /* 0x001fc600078e00ff */
        /* <DEDUP_REMOVED lines=18> */
.L_x_802:
[----:B0-----:R-:W-:Y:S02]  /*3de0*/  IMAD.MOV.U32 R25, RZ, RZ, R13 ;  /* 0x000000ffff197224 */ /* 0x001fe400078e000d */
.L_x_803:
[----:B------:R-:W-:Y:S05]  /*3df0*/  BSYNC B2 ;  /* 0x0000000000027941 */ /* 0x000fea0003800000 */
.L_x_801:
        /* <DEDUP_REMOVED lines=16> */
.L_x_807:
[----:B------:R-:W-:Y:S05]  /*3f00*/  BSYNC B3 ;  /* 0x0000000000037941 */ /* 0x000fea0003800000 */
.L_x_806:
        /* <DEDUP_REMOVED lines=39> */
[----:B------:R-:W-:-:S03]  /*4180*/  LOP3.LUT R10, R49, UR25, R10, 0x96, !PT ;  /* 0x00000019310a7c12 */ /* 0x000fc6000f8e960a */
[----:B------:R-:W-:Y:S01]  /*4190*/  IMAD.MOV.U32 R13, RZ, RZ, R48 ;  /* 0x000000ffff0d7224 */ /* 0x000fe200078e0030 */
[----:B------:R-:W-:Y:S01]  /*41a0*/  LOP3.LUT R11, R41, UR26, R12, 0x96, !PT ;  /* 0x0000001a290b7c12 */ /* 0x000fe2000f8e960c */
[----:B------:R-:W-:Y:S02]  /*41b0*/  IMAD.MOV.U32 R14, RZ, RZ, R40 ;  /* 0x000000ffff0e7224 */ /* 0x000fe400078e0028 */
[----:B------:R-:W-:Y:S02]  /*41c0*/  IMAD.MOV.U32 R49, RZ, RZ, RZ ;  /* 0x000000ffff317224 */ /* 0x000fe400078e00ff */
.L_x_805:
[----:B------:R-:W-:Y:S05]  /*41d0*/  BSYNC B2 ;  /* 0x0000000000027941 */ /* 0x000fea0003800000 */
.L_x_804:
[----:B------:R-:W0:Y:S01]  /*41e0*/  I2F.U32 R25, R25 ;  /* 0x0000001900197306 */ /* 0x000e220000201000 */
[----:B------:R-:W-:Y:S01]  /*41f0*/  IMAD.MOV.U32 R64, RZ, RZ, 0x2f800000 ;  /* 0x2f800000ff407424 */ /* 0x000fe200078e00ff */
[C---:B------:R-:W-:Y:S01]  /*4200*/  ISETP.NE.AND P1, PT, R49.reuse, 0x1, PT ;  /* 0x000000013100780c */ /* 0x040fe20003f25270 */
[----:B------:R-:W-:Y:S01]  /*4210*/  BSSY B2, `(.L_x_808) ;  /* 0x0000015000027945 */ /* 0x000fe20003800000 */
[----:B------:R-:W-:Y:S01]  /*4220*/  IADD3 R56, R49, 0x1, RZ ;  /* 0x0000000131387810 */ /* 0x000fe20007ffe0ff */
[----:B0-----:R-:W-:Y:S01]  /*4230*/  FFMA.FTZ R12, R25, R64, 1.1641532182693481445e-10 ;  /* 0x2f000000190c7423 */ /* 0x001fe20000010040 */
[----:B-----5:R-:W-:-:S04]  /*4240*/  PRMT R25, RZ, 0x5410, R36 ;  /* 0x00005410ff197816 */ /* 0x020fc80000000024 */
[----:B------:R-:W-:Y:S01]  /*4250*/  FSETP.GTU.FTZ.AND P2, PT, R12, c[0x0][0x1e4], PT ;  /* 0x000079000c007a0b */ /* 0x000fe20003f5c000 */
[----:B------:R-:W-:Y:S01]  /*4260*/  FMUL.FTZ R40, R25, R68 ;  /* 0x0000004419287220 */ /* 0x000fe20000410000 */
[----:B------:R-:W-:Y:S02]  /*4270*/  @P0 PRMT R12, RZ, 0x5410, R32 ;  /* 0x00005410ff0c0816 */ /* 0x000fe40000000020 */
[----:B------:R-:W-:Y:S01]  /*4280*/  P2R R73, PR, RZ, 0x4 ;  /* 0x00000004ff497803 */ /* 0x000fe20000000000 */
[----:B------:R-:W-:-:S05]  /*4290*/  FMUL.FTZ R40, R40, c[0x0][0x1e8] ;  /* 0x00007a0028287a20 */ /* 0x000fca0000410000 */
        /* <DEDUP_REMOVED lines=11> */
.L_x_809:
[----:B------:R-:W-:Y:S02]  /*4350*/  IMAD.MOV.U32 R48, RZ, RZ, R13 ;  /* 0x000000ffff307224 */ /* 0x000fe400078e000d */
.L_x_810:
[----:B------:R-:W-:Y:S05]  /*4360*/  BSYNC B2 ;  /* 0x0000000000027941 */ /* 0x000fea0003800000 */
.L_x_808:
        /* <DEDUP_REMOVED lines=16> */
.L_x_814:
[----:B------:R-:W-:Y:S05]  /*4470*/  BSYNC B3 ;  /* 0x0000000000037941 */ /* 0x000fea0003800000 */
.L_x_813:
        /* <DEDUP_REMOVED lines=44> */
.L_x_812:
[----:B------:R-:W-:Y:S05]  /*4740*/  BSYNC B2 ;  /* 0x0000000000027941 */ /* 0x000fea0003800000 */
.L_x_811:
[----:B------:R-:W0:Y:S01]  /*4750*/  I2F.U32 R41, R48 ;  /* 0x0000003000297306 */ /* 0x000e220000201000 */
[----:B------:R-:W-:Y:S01]  /*4760*/  PRMT R49, RZ, 0x7610, R36 ;  /* 0x00007610ff317816 */ /* 0x000fe20000000024 */
[----:B------:R-:W-:Y:S01]  /*4770*/  BSSY B2, `(.L_x_815) ;  /* 0x0000015000027945 */ /* 0x000fe20003800000 */
[----:B------:R-:W-:-:S03]  /*4780*/  IADD3 R12, R56, 0x1, RZ ;  /* 0x00000001380c7810 */ /* 0x000fc60007ffe0ff */
[----:B------:R-:W-:-:S04]  /*4790*/  FMUL.FTZ R49, R49, R68 ;  /* 0x0000004431317220 */ /* 0x000fc80000410000 */
[----:B------:R-:W-:Y:S02]  /*47a0*/  FMUL.FTZ R49, R49, c[0x0][0x1e8] ;  /* 0x00007a0031317a20 */ /* 0x000fe40000410000 */
[----:B0-----:R-:W-:-:S05]  /*47b0*/  FFMA.FTZ R41, R41, R64, 1.1641532182693481445e-10 ;  /* 0x2f00000029297423 */ /* 0x001fca0000010040 */
[----:B------:R-:W-:Y:S02]  /*47c0*/  FSETP.GTU.FTZ.AND P1, PT, R41, c[0x0][0x1e4], PT ;  /* 0x0000790029007a0b */ /* 0x000fe40003f3c000 */
[----:B------:R-:W-:Y:S02]  /*47d0*/  @P0 PRMT R41, RZ, 0x7610, R32 ;  /* 0x00007610ff290816 */ /* 0x000fe40000000020 */
[----:B------:R-:W-:Y:S02]  /*47e0*/  P2R R72, PR, RZ, 0x2 ;  /* 0x00000002ff487803 */ /* 0x000fe40000000000 */
[----:B------:R-:W-:Y:S02]  /*47f0*/  FSEL R40, R49, RZ, !P1 ;  /* 0x000000ff31287208 */ /* 0x000fe40004800000 */
[----:B------:R-:W-:-:S03]  /*4800*/  ISETP.NE.AND P1, PT, R56, 0x1, PT ;  /* 0x000000013800780c */ /* 0x000fc60003f25270 */
[----:B------:R-:W-:-:S10]  /*4810*/  @P0 FADD.FTZ R40, R41, R40 ;  /* 0x0000002829280221 */ /* 0x000fd40000010000 */
        /* <DEDUP_REMOVED lines=9> */
.L_x_816:
[----:B------:R-:W-:Y:S02]  /*48b0*/  MOV R36, R13 ;  /* 0x0000000d00247202 */ /* 0x000fe40000000f00 */
.L_x_817:
[----:B------:R-:W-:Y:S05]  /*48c0*/  BSYNC B2 ;  /* 0x0000000000027941 */ /* 0x000fea0003800000 */
.L_x_815:
        /* <DEDUP_REMOVED lines=16> */
.L_x_821:
[----:B------:R-:W-:Y:S05]  /*49d0*/  BSYNC B3 ;  /* 0x0000000000037941 */ /* 0x000fea0003800000 */
.L_x_820:
        /* <DEDUP_REMOVED lines=44> */
.L_x_819:
[----:B------:R-:W-:Y:S05]  /*4ca0*/  BSYNC B2 ;  /* 0x0000000000027941 */ /* 0x000fea0003800000 */
.L_x_818:
[----:B------:R0:W1:Y:S01]  /*4cb0*/  I2F.U32 R41, R36 ;  /* 0x0000002400297306 */ /* 0x0000620000201000 */
[----:B------:R-:W-:Y:S01]  /*4cc0*/  PRMT R49, RZ, 0x5410, R37 ;  /* 0x00005410ff317816 */ /* 0x000fe20000000025 */
[----:B------:R-:W-:Y:S01]  /*4cd0*/  BSSY B2, `(.L_x_822) ;  /* 0x0000014000027945 */ /* 0x000fe20003800000 */
[C---:B------:R-:W-:Y:S02]  /*4ce0*/  ISETP.NE.AND P2, PT, R12.reuse, 0x1, PT ;  /* 0x000000010c00780c */ /* 0x040fe40003f45270 */
[----:B------:R-:W-:Y:S01]  /*4cf0*/  IADD3 R56, R12, 0x1, RZ ;  /* 0x000000010c387810 */ /* 0x000fe20007ffe0ff */
[----:B------:R-:W-:Y:S01]  /*4d00*/  FMUL.FTZ R49, R49, R68 ;  /* 0x0000004431317220 */ /* 0x000fe20000410000 */
[----:B0-----:R-:W-:-:S03]  /*4d10*/  @P0 PRMT R36, RZ, 0x5410, R33 ;  /* 0x00005410ff240816 */ /* 0x001fc60000000021 */
[----:B------:R-:W-:Y:S02]  /*4d20*/  FMUL.FTZ R49, R49, c[0x0][0x1e8] ;  /* 0x00007a0031317a20 */ /* 0x000fe40000410000 */
[----:B-1----:R-:W-:-:S05]  /*4d30*/  FFMA.FTZ R41, R41, R64, 1.1641532182693481445e-10 ;  /* 0x2f00000029297423 */ /* 0x002fca0000010040 */
[----:B------:R-:W-:-:S04]  /*4d40*/  FSETP.GTU.FTZ.AND P1, PT, R41, c[0x0][0x1e4], PT ;  /* 0x0000790029007a0b */ /* 0x000fc80003f3c000 */
        /* <DEDUP_REMOVED lines=11> */
.L_x_823:
[----:B------:R-:W-:Y:S02]  /*4e00*/  IMAD.MOV.U32 R36, RZ, RZ, R13 ;  /* 0x000000ffff247224 */ /* 0x000fe400078e000d */
.L_x_824:
[----:B------:R-:W-:Y:S05]  /*4e10*/  BSYNC B2 ;  /* 0x0000000000027941 */ /* 0x000fea0003800000 */
.L_x_822:
        /* <DEDUP_REMOVED lines=16> */
.L_x_828:
[----:B------:R-:W-:Y:S05]  /*4f20*/  BSYNC B3 ;  /* 0x0000000000037941 */ /* 0x000fea0003800000 */
.L_x_827:
        /* <DEDUP_REMOVED lines=44> */
.L_x_826:
[----:B------:R-:W-:Y:S05]  /*51f0*/  BSYNC B2 ;  /* 0x0000000000027941 */ /* 0x000fea0003800000 */
.L_x_825:
        /* <DEDUP_REMOVED lines=21> */
.L_x_830:
[----:B------:R-:W-:Y:S02]  /*5350*/  IMAD.MOV.U32 R49, RZ, RZ, R13 ;  /* 0x000000ffff317224 */ /* 0x000fe400078e000d */
.L_x_831:
[----:B------:R-:W-:Y:S05]  /*5360*/  BSYNC B2 ;  /* 0x0000000000027941 */ /* 0x000fea0003800000 */
.L_x_829:
        /* <DEDUP_REMOVED lines=16> */
.L_x_835:
[----:B------:R-:W-:Y:S05]  /*5470*/  BSYNC B3 ;  /* 0x0000000000037941 */ /* 0x000fea0003800000 */
.L_x_834:
        /* <DEDUP_REMOVED lines=44> */
.L_x_833:
[----:B------:R-:W-:Y:S05]  /*5740*/  BSYNC B2 ;  /* 0x0000000000027941 */ /* 0x000fea0003800000 */
.L_x_832:
[----:B------:R-:W0:Y:S01]  /*5750*/  I2F.U32 R49, R49 ;  /* 0x0000003100317306 */ /* 0x000e220000201000 */
[----:B------:R-:W-:Y:S01]  /*5760*/  ISETP.NE.AND P4, PT, R37, 0x1, PT ;  /* 0x000000012500780c */ /* 0x000fe20003f85270 */
[----:B------:R-:W-:Y:S01]  /*5770*/  BSSY B2, `(.L_x_836) ;  /* 0x0000014000027945 */ /* 0x000fe20003800000 */
[----:B0-----:R-:W-:Y:S01]  /*5780*/  FFMA.FTZ R12, R49, R64, 1.1641532182693481445e-10 ;  /* 0x2f000000310c7423 */ /* 0x001fe20000010040 */
[----:B------:R-:W-:-:S04]  /*5790*/  PRMT R49, RZ, 0x5410, R38 ;  /* 0x00005410ff317816 */ /* 0x000fc80000000026 */
[----:B------:R-:W-:Y:S01]  /*57a0*/  FSETP.GTU.FTZ.AND P3, PT, R12, c[0x0][0x1e4], PT ;  /* 0x000079000c007a0b */ /* 0x000fe20003f7c000 */
[----:B------:R-:W-:Y:S01]  /*57b0*/  FMUL.FTZ R36, R49, R68 ;  /* 0x0000004431247220 */ /* 0x000fe20000410000 */
[----:B------:R-:W-:-:S03]  /*57c0*/  @P0 PRMT R12, RZ, 0x5410, R34 ;  /* 0x00005410ff0c0816 */ /* 0x000fc60000000022 */
[----:B------:R-:W-:-:S05]  /*57d0*/  FMUL.FTZ R36, R36, c[0x0][0x1e8] ;  /* 0x00007a0024247a20 */ /* 0x000fca0000410000 */
[----:B------:R-:W-:-:S05]  /*57e0*/  FSEL R49, R36, RZ, !P3 ;  /* 0x000000ff24317208 */ /* 0x000fca0005800000 */
        /* <DEDUP_REMOVED lines=11> */
.L_x_837:
[----:B------:R-:W-:Y:S02]  /*58a0*/  IMAD.MOV.U32 R56, RZ, RZ, R13 ;  /* 0x000000ffff387224 */ /* 0x000fe400078e000d */
.L_x_838:
[----:B------:R-:W-:Y:S05]  /*58b0*/  BSYNC B2 ;  /* 0x0000000000027941 */ /* 0x000fea0003800000 */
.L_x_836:
        /* <DEDUP_REMOVED lines=16> */
.L_x_842:
[----:B------:R-:W-:Y:S05]  /*59c0*/  BSYNC B3 ;  /* 0x0000000000037941 */ /* 0x000fea0003800000 */
.L_x_841:
        /* <DEDUP_REMOVED lines=44> */
.L_x_840:
[----:B------:R-:W-:Y:S05]  /*5c90*/  BSYNC B2 ;  /* 0x0000000000027941 */ /* 0x000fea0003800000 */
.L_x_839:
[----:B------:R-:W0:Y:S01]  /*5ca0*/  I2F.U32 R37, R56 ;  /* 0x0000003800257306 */ /* 0x000e220000201000 */
[----:B------:R-:W-:Y:S01]  /*5cb0*/  PRMT R57, RZ, 0x7610, R38 ;  /* 0x00007610ff397816 */ /* 0x000fe20000000026 */
[----:B------:R-:W-:Y:S01]  /*5cc0*/  BSSY B2, `(.L_x_843) ;  /* 0x0000014000027945 */ /* 0x000fe20003800000 */
[C---:B------:R-:W-:Y:S02]  /*5cd0*/  ISETP.NE.AND P5, PT, R12.reuse, 0x1, PT ;  /* 0x000000010c00780c */ /* 0x040fe40003fa5270 */
[----:B------:R-:W-:Y:S01]  /*5ce0*/  IADD3 R36, R12, 0x1, RZ ;  /* 0x000000010c247810 */ /* 0x000fe20007ffe0ff */
[----:B------:R-:W-:-:S04]  /*5cf0*/  FMUL.FTZ R57, R57, R68 ;  /* 0x0000004439397220 */ /* 0x000fc80000410000 */
[----:B------:R-:W-:Y:S02]  /*5d00*/  FMUL.FTZ R57, R57, c[0x0][0x1e8] ;  /* 0x00007a0039397a20 */ /* 0x000fe40000410000 */
[----:B0-----:R-:W-:-:S05]  /*5d10*/  FFMA.FTZ R37, R37, R64, 1.1641532182693481445e-10 ;  /* 0x2f00000025257423 */ /* 0x001fca0000010040 */
        /* <DEDUP_REMOVED lines=13> */
.L_x_844:
[----:B------:R-:W-:Y:S02]  /*5df0*/  IMAD.MOV.U32 R38, RZ, RZ, R13 ;  /* 0x000000ffff267224 */ /* 0x000fe400078e000d */
.L_x_845:
[----:B------:R-:W-:Y:S05]  /*5e00*/  BSYNC B2 ;  /* 0x0000000000027941 */ /* 0x000fea0003800000 */
.L_x_843:
        /* <DEDUP_REMOVED lines=16> */
.L_x_849:
[----:B------:R-:W-:Y:S05]  /*5f10*/  BSYNC B3 ;  /* 0x0000000000037941 */ /* 0x000fea0003800000 */
.L_x_848:
        /* <DEDUP_REMOVED lines=41> */
[----:B------:R-:W-:Y:S01]  /*61b0*/  MOV R14, R36 ;  /* 0x00000024000e7202 */ /* 0x000fe20000000f00 */
[----:B------:R-:W-:Y:S01]  /*61c0*/  IMAD.MOV.U32 R36, RZ, RZ, RZ ;  /* 0x000000ffff247224 */ /* 0x000fe200078e00ff */
[----:B------:R-:W-:Y:S02]  /*61d0*/  LOP3.LUT R11, R37, UR26, R12, 0x96, !PT ;  /* 0x0000001a250b7c12 */ /* 0x000fe4000f8e960c */
.L_x_847:
[----:B------:R-:W-:Y:S05]  /*61e0*/  BSYNC B2 ;  /* 0x0000000000027941 */ /* 0x000fea0003800000 */
.L_x_846:
[----:B------:R-:W0:Y:S01]  /*61f0*/  I2F.U32 R37, R38 ;  /* 0x0000002600257306 */ /* 0x000e220000201000 */
[----:B------:R-:W-:Y:S01]  /*6200*/  PRMT R57, RZ, 0x5410, R39 ;  /* 0x00005410ff397816 */ /* 0x000fe20000000027 */
[----:B------:R-:W-:Y:S01]  /*6210*/  BSSY B2, `(.L_x_850) ;  /* 0x0000014000027945 */ /* 0x000fe20003800000 */
[----:B------:R-:W-:Y:S02]  /*6220*/  ISETP.NE.AND P6, PT, R36, 0x1, PT ;  /* 0x000000012400780c */ /* 0x000fe40003fc5270 */
[----:B------:R-:W-:Y:S01]  /*6230*/  @P0 PRMT R12, RZ, 0x5410, R35 ;  /* 0x00005410ff0c0816 */ /* 0x000fe20000000023 */
[----:B------:R-:W-:-:S04]  /*6240*/  FMUL.FTZ R57, R57, R68 ;  /* 0x0000004439397220 */ /* 0x000fc80000410000 */
[----:B------:R-:W-:Y:S02]  /*6250*/  FMUL.FTZ R57, R57, c[0x0][0x1e8] ;  /* 0x00007a0039397a20 */ /* 0x000fe40000410000 */
[----:B0-----:R-:W-:-:S05]  /*6260*/  FFMA.FTZ R37, R37, R64, 1.1641532182693481445e-10 ;  /* 0x2f00000025257423 */ /* 0x001fca0000010040 */
[----:B------:R-:W-:-:S04]  /*6270*/  FSETP.GTU.FTZ.AND P5, PT, R37, c[0x0][0x1e4], PT ;  /* 0x0000790025007a0b */ /* 0x000fc80003fbc000 */
        /* <DEDUP_REMOVED lines=12> */
.L_x_851:
[----:B------:R-:W-:Y:S02]  /*6340*/  IMAD.MOV.U32 R38, RZ, RZ, R13 ;  /* 0x000000ffff267224 */ /* 0x000fe400078e000d */
.L_x_852:
[----:B------:R-:W-:Y:S05]  /*6350*/  BSYNC B2 ;  /* 0x0000000000027941 */ /* 0x000fea0003800000 */
.L_x_850:
        /* <DEDUP_REMOVED lines=11> */
[----:B------:R-:W-:Y:S02]  /*6410*/  @!P6 IADD3 R0, R0, 0x1, RZ ;  /* 0x000000010000e810 */ /* 0x000fe40007ffe0ff */
[----:B------:R-:W-:Y:S02]  /*6420*/  @!P6 IADD3 R12, R15, 0x1, RZ ;  /* 0x000000010f0ce810 */ /* 0x000fe40007ffe0ff */
[----:B------:R-:W-:Y:S02]  /*6430*/  ISETP.NE.AND P0, PT, R0, RZ, !P6 ;  /* 0x000000ff0000720c */ /* 0x000fe40007705270 */
[----:B------:R-:W-:-:S11]  /*6440*/  @!P6 MOV R3, RZ ;  /* 0x000000ff0003e202 */ /* 0x000fd60000000f00 */
[----:B------:R-:W-:Y:S01]  /*6450*/  @P0 IMAD.MOV R12, RZ, RZ, R15 ;  /* 0x000000ffff0c0224 */ /* 0x000fe200078e020f */
[----:B------:R-:W-:-:S03]  /*6460*/  ISETP.NE.AND P0, PT, R11, RZ, PT ;  /* 0x000000ff0b00720c */ /* 0x000fc60003f05270 */
[----:B------:R-:W-:-:S05]  /*6470*/  @!P6 IMAD.MOV.U32 R15, RZ, RZ, R12 ;  /* 0x000000ffff0fe224 */ /* 0x000fca00078e000c */
.L_x_856:
[----:B------:R-:W-:Y:S05]  /*6480*/  BSYNC B3 ;  /* 0x0000000000037941 */ /* 0x000fea0003800000 */
.L_x_855:
        /* <DEDUP_REMOVED lines=44> */
.L_x_854:
[----:B------:R-:W-:Y:S05]  /*6750*/  BSYNC B2 ;  /* 0x0000000000027941 */ /* 0x000fea0003800000 */
.L_x_853:
[----:B------:R0:W1:Y:S01]  /*6760*/  I2F.U32 R37, R38 ;  /* 0x0000002600257306 */ /* 0x0000620000201000 */
[----:B------:R-:W-:Y:S02]  /*6770*/  PRMT R39, RZ, 0x7610, R39 ;  /* 0x00007610ff277816 */ /* 0x000fe40000000027 */
[----:B------:R-:W-:-:S03]  /*6780*/  F2FP.BF16.PACK_AB R36, R40, R25 ;  /* 0x000000192824723e */ /* 0x000fc600000010ff */
[----:B------:R-:W-:Y:S01]  /*6790*/  FMUL.FTZ R39, R39, R68 ;  /* 0x0000004427277220 */ /* 0x000fe20000410000 */
[----:B0-----:R-:W-:-:S03]  /*67a0*/  F2FP.BF16.PACK_AB R38, R56, R49 ;  /* 0x000000313826723e */ /* 0x001fc600000010ff */
[----:B------:R-:W-:Y:S02]  /*67b0*/  FMUL.FTZ R39, R39, c[0x0][0x1e8] ;  /* 0x00007a0027277a20 */ /* 0x000fe40000410000 */
[----:B-1----:R-:W-:-:S05]  /*67c0*/  FFMA.FTZ R37, R37, R64, 1.1641532182693481445e-10 ;  /* 0x2f00000025257423 */ /* 0x002fca0000010040 */
[----:B------:R-:W-:Y:S02]  /*67d0*/  FSETP.GTU.FTZ.AND P6, PT, R37, c[0x0][0x1e4], PT ;  /* 0x0000790025007a0b */ /* 0x000fe40003fdc000 */
[----:B------:R-:W-:Y:S02]  /*67e0*/  @P0 PRMT R37, RZ, 0x7610, R35 ;  /* 0x00007610ff250816 */ /* 0x000fe40000000023 */
[----:B------:R-:W-:-:S05]  /*67f0*/  FSEL R64, R39, RZ, !P6 ;  /* 0x000000ff27407208 */ /* 0x000fca0007000000 */
[----:B------:R-:W-:Y:S01]  /*6800*/  @P0 FADD.FTZ R64, R37, R64 ;  /* 0x0000004025400221 */ /* 0x000fe20000010000 */
[C---:B------:R-:W-:Y:S02]  /*6810*/  LEA R66, P0, R71.reuse, c[0x0][0x188], 0x4 ;  /* 0x0000620047427a11 */ /* 0x040fe400078020ff */
[----:B------:R-:W-:Y:S02]  /*6820*/  F2FP.BF16.PACK_AB R37, R48, R41 ;  /* 0x000000293025723e */ /* 0x000fe400000010ff */
[----:B------:R-:W-:Y:S02]  /*6830*/  LEA.HI.X R67, R71, c[0x0][0x18c], RZ, 0x4, P0 ;  /* 0x0000630047437a11 */ /* 0x000fe400000f24ff */
[----:B------:R-:W-:Y:S02]  /*6840*/  F2FP.BF16.PACK_AB R39, R64, R57 ;  /* 0x000000394027723e */ /* 0x000fe400000010ff */
[----:B------:R-:W-:Y:S02]  /*6850*/  ISETP.NE.AND P0, PT, R73, RZ, PT ;  /* 0x000000ff4900720c */ /* 0x000fe40003f05270 */
[----:B------:R-:W-:Y:S01]  /*6860*/  SEL R73, RZ, 0x1, P3 ;  /* 0x00000001ff497807 */ /* 0x000fe20001800000 */
[----:B------:R0:W-:Y:S02]  /*6870*/  STG.E.128 [R66.64], R36 ;  /* 0x0000002442007986 */ /* 0x0001e4000c101d06 */
[----:B0-----:R-:W-:-:S02]  /*6880*/  SEL R37, RZ, 0x10000, P5 ;  /* 0x00010000ff257807 */ /* 0x001fc40002800000 */
[----:B------:R-:W-:Y:S02]  /*6890*/  ISETP.NE.AND P5, PT, R72, RZ, PT ;  /* 0x000000ff4800720c */ /* 0x000fe40003fa5270 */
[----:B------:R-:W-:Y:S02]  /*68a0*/  SEL R38, RZ, 0x100, P4 ;  /* 0x00000100ff267807 */ /* 0x000fe40002000000 */
[----:B------:R-:W-:Y:S02]  /*68b0*/  SEL R72, RZ, 0x1, P2 ;  /* 0x00000001ff487807 */ /* 0x000fe40001000000 */
[----:B------:R-:W-:-:S04]  /*68c0*/  SEL R36, RZ, 0x1000000, P6 ;  /* 0x01000000ff247807 */ /* 0x000fc80003000000 */
[----:B------:R-:W-:Y:S01]  /*68d0*/  LOP3.LUT R38, R38, R36, R37, 0xfe, !PT ;  /* 0x0000002426267212 */ /* 0x000fe200078efe25 */
[----:B------:R-:W-:Y:S01]  /*68e0*/  IMAD.WIDE.U32 R36, R72, 0x1000000, RZ ;  /* 0x0100000048247825 */ /* 0x000fe200078e00ff */
[----:B------:R-:W-:-:S04]  /*68f0*/  SEL R72, RZ, 0x1, P5 ;  /* 0x00000001ff487807 */ /* 0x000fc80002800000 */
[----:B------:R-:W-:Y:S01]  /*6900*/  LOP3.LUT R37, R37, R38, R73, 0xfe, !PT ;  /* 0x0000002625257212 */ /* 0x000fe200078efe49 */
[----:B------:R-:W-:Y:S01]  /*6910*/  IMAD.WIDE.U32 R66, R72, 0x100, RZ ;  /* 0x0000010048427825 */ /* 0x000fe200078e00ff */
[----:B------:R-:W-:-:S05]  /*6920*/  SEL R73, RZ, 0x1, P1 ;  /* 0x00000001ff497807 */ /* 0x000fca0000800000 */
[----:B------:R-:W-:-:S05]  /*6930*/  IMAD.WIDE.U32 R38, R73, 0x10000, RZ ;  /* 0x0001000049267825 */ /* 0x000fca00078e00ff */
[----:B------:R-:W-:Y:S02]  /*6940*/  LOP3.LUT R39, R67, R37, R39, 0xfe, !PT ;  /* 0x0000002543277212 */ /* 0x000fe400078efe27 */
[----:B------:R-:W-:Y:S02]  /*6950*/  LOP3.LUT R36, R66, R36, R38, 0xfe, !PT ;  /* 0x0000002442247212 */ /* 0x000fe400078efe26 */
[----:B------:R-:W-:-:S04]  /*6960*/  SEL R37, RZ, 0x1, P0 ;  /* 0x00000001ff257807 */ /* 0x000fc80000000000 */
[----:B------:R-:W-:Y:S02]  /*6970*/  LOP3.LUT R38, R36, R37, RZ, 0xfc, !PT ;  /* 0x0000002524267212 */ /* 0x000fe400078efcff */
[----:B------:R-:W-:-:S04]  /*6980*/  LEA R36, P0, R71, c[0x0][0x190], 0x3 ;  /* 0x0000640047247a11 */ /* 0x000fc800078018ff */
[C---:B------:R-:W-:Y:S02]  /*6990*/  LEA.HI.X R37, R71.reuse, c[0x0][0x194], RZ, 0x3, P0 ;  /* 0x0000650047257a11 */ /* 0x040fe400000f1cff */
[----:B------:R-:W-:-:S03]  /*69a0*/  IADD3 R71, R71, 0x20, RZ ;  /* 0x0000002047477810 */ /* 0x000fc60007ffe0ff */
[----:B------:R0:W-:Y:S04]  /*69b0*/  STG.E.64 [R36.64], R38 ;  /* 0x0000002624007986 */ /* 0x0001e8000c101b06 */
.L_x_800:
[----:B------:R-:W-:Y:S05]  /*69c0*/  BSYNC B1 ;  /* 0x0000000000017941 */ /* 0x000fea0003800000 */
.L_x_799:
        /* <DEDUP_REMOVED lines=23> */
.L_x_860:
[----:B0-----:R-:W-:Y:S02]  /*6b40*/  MOV R27, R13 ;  /* 0x0000000d001b7202 */ /* 0x001fe40000000f00 */
.L_x_861:
[----:B------:R-:W-:Y:S05]  /*6b50*/  BSYNC B2 ;  /* 0x0000000000027941 */ /* 0x000fea0003800000 */
.L_x_859:
        /* <DEDUP_REMOVED lines=16> */
.L_x_865:
[----:B------:R-:W-:Y:S05]  /*6c60*/  BSYNC B3 ;  /* 0x0000000000037941 */ /* 0x000fea0003800000 */
.L_x_864:
        /* <DEDUP_REMOVED lines=44> */
.L_x_863:
[----:B------:R-:W-:Y:S05]  /*6f30*/  BSYNC B2 ;  /* 0x0000000000027941 */ /* 0x000fea0003800000 */
.L_x_862:
[----:B------:R0:W1:Y:S01]  /*6f40*/  I2F.U32 R12, R27 ;  /* 0x0000001b000c7306 */ /* 0x0000620000201000 */
[----:B------:R-:W-:Y:S01]  /*6f50*/  IMAD.MOV.U32 R65, RZ, RZ, 0x2f800000 ;  /* 0x2f800000ff417424 */ /* 0x000fe200078e00ff */
[C---:B------:R-:W-:Y:S01]  /*6f60*/  ISETP.NE.AND P1, PT, R51.reuse, 0x1, PT ;  /* 0x000000013300780c */ /* 0x040fe20003f25270 */
[----:B------:R-:W-:Y:S01]  /*6f70*/  BSSY B2, `(.L_x_866) ;  /* 0x0000015000027945 */ /* 0x000fe20003800000 */
[----:B------:R-:W-:Y:S02]  /*6f80*/  IADD3 R43, R51, 0x1, RZ ;  /* 0x00000001332b7810 */ /* 0x000fe40007ffe0ff */
        /* <DEDUP_REMOVED lines=18> */
.L_x_867:
[----:B------:R-:W-:Y:S02]  /*70b0*/  IMAD.MOV.U32 R50, RZ, RZ, R13 ;  /* 0x000000ffff327224 */ /* 0x000fe400078e000d */
.L_x_868:
[----:B------:R-:W-:Y:S05]  /*70c0*/  BSYNC B2 ;  /* 0x0000000000027941 */ /* 0x000fea0003800000 */
.L_x_866:
        /* <DEDUP_REMOVED lines=16> */
.L_x_872:
[----:B------:R-:W-:Y:S05]  /*71d0*/  BSYNC B3 ;  /* 0x0000000000037941 */ /* 0x000fea0003800000 */
.L_x_871:
        /* <DEDUP_REMOVED lines=44> */
.L_x_870:
[----:B------:R-:W-:Y:S05]  /*74a0*/  BSYNC B2 ;  /* 0x0000000000027941 */ /* 0x000fea0003800000 */
.L_x_869:
        /* <DEDUP_REMOVED lines=22> */
.L_x_874:
[----:B------:R-:W-:Y:S02]  /*7610*/  IMAD.MOV.U32 R36, RZ, RZ, R13 ;  /* 0x000000ffff247224 */ /* 0x000fe400078e000d */
.L_x_875:
[----:B------:R-:W-:Y:S05]  /*7620*/  BSYNC B2 ;  /* 0x0000000000027941 */ /* 0x000fea0003800000 */
.L_x_873:
        /* <DEDUP_REMOVED lines=16> */
.L_x_879:
[----:B------:R-:W-:Y:S05]  /*7730*/  BSYNC B3 ;  /* 0x0000000000037941 */ /* 0x000fea0003800000 */
.L_x_878:
        /* <DEDUP_REMOVED lines=44> */
.L_x_877:
[----:B------:R-:W-:Y:S05]  /*7a00*/  BSYNC B2 ;  /* 0x0000000000027941 */ /* 0x000fea0003800000 */
.L_x_876:
[----:B------:R-:W0:Y:S01]  /*7a10*/  I2F.U32 R36, R36 ;  /* 0x0000002400247306 */ /* 0x000e220000201000 */
[----:B------:R-:W-:Y:S01]  /*7a20*/  PRMT R51, RZ, 0x5410, R37 ;  /* 0x00005410ff337816 */ /* 0x000fe20000000025 */
[----:B------:R-:W-:Y:S01]  /*7a30*/  BSSY B2, `(.L_x_880) ;  /* 0x0000014000027945 */ /* 0x000fe20003800000 */
[C---:B------:R-:W-:Y:S02]  /*7a40*/  ISETP.NE.AND P2, PT, R12.reuse, 0x1, PT ;  /* 0x000000010c00780c */ /* 0x040fe40003f45270 */
[----:B------:R-:W-:Y:S01]  /*7a50*/  IADD3 R58, R12, 0x1, RZ ;  /* 0x000000010c3a7810 */ /* 0x000fe20007ffe0ff */
[----:B------:R-:W-:-:S04]  /*7a60*/  FMUL.FTZ R51, R51, R68 ;  /* 0x0000004433337220 */ /* 0x000fc80000410000 */
[----:B------:R-:W-:Y:S02]  /*7a70*/  FMUL.FTZ R51, R51, c[0x0][0x1e8] ;  /* 0x00007a0033337a20 */ /* 0x000fe40000410000 */
[----:B0-----:R-:W-:Y:S01]  /*7a80*/  FFMA.FTZ R43, R36, R65, 1.1641532182693481445e-10 ;  /* 0x2f000000242b7423 */ /* 0x001fe20000010041 */
[----:B------:R-:W-:-:S04]  /*7a90*/  @P0 PRMT R36, RZ, 0x5410, R33 ;  /* 0x00005410ff240816 */ /* 0x000fc80000000021 */
        /* <DEDUP_REMOVED lines=12> */
.L_x_881:
[----:B------:R-:W-:Y:S02]  /*7b60*/  IMAD.MOV.U32 R36, RZ, RZ, R13 ;  /* 0x000000ffff247224 */ /* 0x000fe400078e000d */
.L_x_882:
[----:B------:R-:W-:Y:S05]  /*7b70*/  BSYNC B2 ;  /* 0x0000000000027941 */ /* 0x000fea0003800000 */
.L_x_880:
        /* <DEDUP_REMOVED lines=16> */
.L_x_886:
[----:B------:R-:W-:Y:S05]  /*7c80*/  BSYNC B3 ;  /* 0x0000000000037941 */ /* 0x000fea0003800000 */
.L_x_885:
        /* <DEDUP_REMOVED lines=44> */
.L_x_884:
[----:B------:R-:W-:Y:S05]  /*7f50*/  BSYNC B2 ;  /* 0x0000000000027941 */ /* 0x000fea0003800000 */
.L_x_883:
        /* <DEDUP_REMOVED lines=21> */
.L_x_888:
[----:B------:R-:W-:Y:S02]  /*80b0*/  IMAD.MOV.U32 R51, RZ, RZ, R13 ;  /* 0x000000ffff337224 */ /* 0x000fe400078e000d */
.L_x_889:
[----:B------:R-:W-:Y:S05]  /*80c0*/  BSYNC B2 ;  /* 0x0000000000027941 */ /* 0x000fea0003800000 */
.L_x_887:
        /* <DEDUP_REMOVED lines=16> */
.L_x_893:
[----:B------:R-:W-:Y:S05]  /*81d0*/  BSYNC B3 ;  /* 0x0000000000037941 */ /* 0x000fea0003800000 */
.L_x_892:
        /* <DEDUP_REMOVED lines=44> */
.L_x_891:
[----:B------:R-:W-:Y:S05]  /*84a0*/  BSYNC B2 ;  /* 0x0000000000027941 */ /* 0x000fea0003800000 */
.L_x_890:
[----:B------:R0:W1:Y:S01]  /*84b0*/  I2F.U32 R12, R51 ;  /* 0x00000033000c7306 */ /* 0x0000620000201000 */
[----:B------:R-:W-:Y:S01]  /*84c0*/  ISETP.NE.AND P4, PT, R37, 0x1, PT ;  /* 0x000000012500780c */ /* 0x000fe20003f85270 */
[----:B------:R-:W-:Y:S01]  /*84d0*/  BSSY B2, `(.L_x_894) ;  /* 0x0000014000027945 */ /* 0x000fe20003800000 */
        /* <DEDUP_REMOVED lines=18> */
.L_x_895:
[----:B------:R-:W-:Y:S02]  /*8600*/  IMAD.MOV.U32 R58, RZ, RZ, R13 ;  /* 0x000000ffff3a7224 */ /* 0x000fe400078e000d */
.L_x_896:
[----:B------:R-:W-:Y:S05]  /*8610*/  BSYNC B2 ;  /* 0x0000000000027941 */ /* 0x000fea0003800000 */
.L_x_894:
        /* <DEDUP_REMOVED lines=16> */
.L_x_900:
[----:B------:R-:W-:Y:S05]  /*8720*/  BSYNC B3 ;  /* 0x0000000000037941 */ /* 0x000fea0003800000 */
.L_x_899:
        /* <DEDUP_REMOVED lines=44> */
.L_x_898:
[----:B------:R-:W-:Y:S05]  /*89f0*/  BSYNC B2 ;  /* 0x0000000000027941 */ /* 0x000fea0003800000 */
.L_x_897:
        /* <DEDUP_REMOVED lines=21> */
.L_x_902:
[----:B------:R-:W-:Y:S02]  /*8b50*/  IMAD.MOV.U32 R38, RZ, RZ, R13 ;  /* 0x000000ffff267224 */ /* 0x000fe400078e000d */
.L_x_903:
[----:B------:R-:W-:Y:S05]  /*8b60*/  BSYNC B2 ;  /* 0x0000000000027941 */ /* 0x000fea0003800000 */
.L_x_901:
        /* <DEDUP_REMOVED lines=16> */
.L_x_907:
[----:B------:R-:W-:Y:S05]  /*8c70*/  BSYNC B3 ;  /* 0x0000000000037941 */ /* 0x000fea0003800000 */
.L_x_906:
        /* <DEDUP_REMOVED lines=44> */
.L_x_905:
[----:B------:R-:W-:Y:S05]  /*8f40*/  BSYNC B2 ;  /* 0x0000000000027941 */ /* 0x000fea0003800000 */
.L_x_904:
        /* <DEDUP_REMOVED lines=21> */
.L_x_909:
[----:B------:R-:W-:Y:S02]  /*90a0*/  IMAD.MOV.U32 R38, RZ, RZ, R13 ;  /* 0x000000ffff267224 */ /* 0x000fe400078e000d */
.L_x_910:
[----:B------:R-:W-:Y:S05]  /*90b0*/  BSYNC B2 ;  /* 0x0000000000027941 */ /* 0x000fea0003800000 */
.L_x_908:
        /* <DEDUP_REMOVED lines=15> */
[----:B------:R-:W-:Y:S02]  /*91b0*/  @P0 IADD3 R12, R15, RZ, RZ ;  /* 0x000000ff0f0c0210 */ /* 0x000fe40007ffe0ff */
[----:B------:R-:W-:-:S03]  /*91c0*/  ISETP.NE.AND P0, PT, R11, RZ, PT ;  /* 0x000000ff0b00720c */ /* 0x000fc60003f05270 */
[----:B------:R-:W-:-:S05]  /*91d0*/  @!P6 IMAD.MOV.U32 R15, RZ, RZ, R12 ;  /* 0x000000ffff0fe224 */ /* 0x000fca00078e000c */
.L_x_914:
[----:B------:R-:W-:Y:S05]  /*91e0*/  BSYNC B3 ;  /* 0x0000000000037941 */ /* 0x000fea0003800000 */
.L_x_913:
        /* <DEDUP_REMOVED lines=44> */
.L_x_912:
[----:B------:R-:W-:Y:S05]  /*94b0*/  BSYNC B2 ;  /* 0x0000000000027941 */ /* 0x000fea0003800000 */
.L_x_911:
        /* <DEDUP_REMOVED lines=38> */
.L_x_858:
[----:B------:R-:W-:Y:S05]  /*9720*/  BSYNC B1 ;  /* 0x0000000000017941 */ /* 0x000fea0003800000 */
.L_x_857:
        /* <DEDUP_REMOVED lines=18> */
[----:B------:R-:W-:Y:S02]  /*9850*/  ISETP.NE.AND P1, PT, R12, 0x3, PT ;  /* 0x000000030c00780c */ /* 0x000fe40003f25270 */
[----:B------:R-:W-:-:S11]  /*9860*/  MOV R29, R10 ;  /* 0x0000000a001d7202 */ /* 0x000fd60000000f00 */
[----:B------:R-:W-:Y:S05]  /*9870*/  @P1 BRA `(.L_x_919) ;  /* 0x0000003000001947 */ /* 0x000fea0003800000 */
[----:B------:R-:W-:Y:S01]  /*9880*/  IMAD.MOV.U32 R29, RZ, RZ, R14 ;  /* 0x000000ffff1d7224 */ /* 0x000fe200078e000e */
[----:B------:R-:W-:Y:S05]  /*9890*/  BRA `(.L_x_919) ;  /* 0x0000001000007947 */ /* 0x000fea0003800000 */
.L_x_918:
[----:B0-----:R-:W-:Y:S02]  /*98a0*/  IMAD.MOV.U32 R29, RZ, RZ, R13 ;  /* 0x000000ffff1d7224 */ /* 0x001fe400078e000d */
.L_x_919:
[----:B------:R-:W-:Y:S05]  /*98b0*/  BSYNC B2 ;  /* 0x0000000000027941 */ /* 0x000fea0003800000 */
.L_x_917:
        /* <DEDUP_REMOVED lines=16> */
.L_x_923:
[----:B------:R-:W-:Y:S05]  /*99c0*/  BSYNC B3 ;  /* 0x0000000000037941 */ /* 0x000fea0003800000 */
.L_x_922:
        /* <DEDUP_REMOVED lines=39> */
[----:B------:R-:W-:Y:S01]  /*9c40*/  LOP3.LUT R10, R53, UR25, R10, 0x96, !PT ;  /* 0x00000019350a7c12 */ /* 0x000fe2000f8e960a */
[----:B------:R-:W-:Y:S02]  /*9c50*/  HFMA2.MMA R53, -RZ, RZ, 0, 0 ;  /* 0x00000000ff357435 */ /* 0x000fe400000001ff */
[----:B------:R-:W-:Y:S01]  /*9c60*/  IMAD.MOV.U32 R13, RZ, RZ, R52 ;  /* 0x000000ffff0d7224 */ /* 0x000fe200078e0034 */
[----:B------:R-:W-:Y:S01]  /*9c70*/  LOP3.LUT R11, R45, UR26, R12, 0x96, !PT ;  /* 0x0000001a2d0b7c12 */ /* 0x000fe2000f8e960c */
[----:B------:R-:W-:Y:S02]  /*9c80*/  IMAD.MOV.U32 R14, RZ, RZ, R44 ;  /* 0x000000ffff0e7224 */ /* 0x000fe400078e002c */
.L_x_921:
[----:B------:R-:W-:Y:S05]  /*9c90*/  BSYNC B2 ;  /* 0x0000000000027941 */ /* 0x000fea0003800000 */
.L_x_920:
        /* <DEDUP_REMOVED lines=23> */
.L_x_925:
[----:B------:R-:W-:Y:S02]  /*9e10*/  IMAD.MOV.U32 R52, RZ, RZ, R13 ;  /* 0x000000ffff347224 */ /* 0x000fe400078e000d */
.L_x_926:
[----:B------:R-:W-:Y:S05]  /*9e20*/  BSYNC B2 ;  /* 0x0000000000027941 */ /* 0x000fea0003800000 */
.L_x_924:
        /* <DEDUP_REMOVED lines=10> */
[----:B------:R-:W-:Y:S02]  /*9ed0*/  @!P1 IADD3 R0, R0, 0x1, RZ ;  /* 0x0000000100009810 */ /* 0x000fe40007ffe0ff */
[----:B------:R-:W-:Y:S02]  /*9ee0*/  @!P1 IADD3 R11, R15, 0x1, RZ ;  /* 0x000000010f0b9810 */ /* 0x000fe40007ffe0ff */
[----:B------:R-:W-:Y:S02]  /*9ef0*/  ISETP.NE.AND P2, PT, R0, RZ, !P1 ;  /* 0x000000ff0000720c */ /* 0x000fe40004f45270 */
[----:B------:R-:W-:-:S11]  /*9f00*/  @!P1 MOV R3, RZ ;  /* 0x000000ff00039202 */ /* 0x000fd60000000f00 */
[----:B------:R-:W-:-:S04]  /*9f10*/  @P2 IMAD.MOV R11, RZ, RZ, R15 ;  /* 0x000000ffff0b2224 */ /* 0x000fc800078e020f */
[----:B------:R-:W-:Y:S02]  /*9f20*/  @!P1 IMAD.MOV.U32 R15, RZ, RZ, R11 ;  /* 0x000000ffff0f9224 */ /* 0x000fe400078e000b */
.L_x_930:
[----:B------:R-:W-:Y:S05]  /*9f30*/  BSYNC B3 ;  /* 0x0000000000037941 */ /* 0x000fea0003800000 */
.L_x_929:
        /* <DEDUP_REMOVED lines=44> */
.L_x_928:
[----:B------:R-:W-:Y:S05]  /*a200*/  BSYNC B2 ;  /* 0x0000000000027941 */ /* 0x000fea0003800000 */
.L_x_927:
        /* <DEDUP_REMOVED lines=22> */
.L_x_932:
[----:B------:R-:W-:Y:S02]  /*a370*/  IMAD.MOV.U32 R36, RZ, RZ, R13 ;  /* 0x000000ffff247224 */ /* 0x000fe400078e000d */
.L_x_933:
[----:B------:R-:W-:Y:S05]  /*a380*/  BSYNC B2 ;  /* 0x0000000000027941 */ /* 0x000fea0003800000 */
.L_x_931:
        /* <DEDUP_REMOVED lines=16> */
.L_x_937:
[----:B------:R-:W-:Y:S05]  /*a490*/  BSYNC B3 ;  /* 0x0000000000037941 */ /* 0x000fea0003800000 */
.L_x_936:
        /* <DEDUP_REMOVED lines=44> */
.L_x_935:
[----:B------:R-:W-:Y:S05]  /*a760*/  BSYNC B2 ;  /* 0x0000000000027941 */ /* 0x000fea0003800000 */
.L_x_934:
        /* <DEDUP_REMOVED lines=21> */
.L_x_939:
[----:B------:R-:W-:Y:S02]  /*a8c0*/  IMAD.MOV.U32 R36, RZ, RZ, R13 ;  /* 0x000000ffff247224 */ /* 0x000fe400078e000d */
.L_x_940:
[----:B------:R-:W-:Y:S05]  /*a8d0*/  BSYNC B2 ;  /* 0x0000000000027941 */ /* 0x000fea0003800000 */
.L_x_938:
        /* <DEDUP_REMOVED lines=16> */
.L_x_944:
[----:B------:R-:W-:Y:S05]  /*a9e0*/  BSYNC B3 ;  /* 0x0000000000037941 */ /* 0x000fea0003800000 */
.L_x_943:
        /* <DEDUP_REMOVED lines=44> */
.L_x_942:
[----:B------:R-:W-:Y:S05]  /*acb0*/  BSYNC B2 ;  /* 0x0000000000027941 */ /* 0x000fea0003800000 */
.L_x_941:
        /* <DEDUP_REMOVED lines=21> */
.L_x_946:
[----:B------:R-:W-:Y:S02]  /*ae10*/  IMAD.MOV.U32 R53, RZ, RZ, R13 ;  /* 0x000000ffff357224 */ /* 0x000fe400078e000d */
.L_x_947:
[----:B------:R-:W-:Y:S05]  /*ae20*/  BSYNC B2 ;  /* 0x0000000000027941 */ /* 0x000fea0003800000 */
.L_x_945:
        /* <DEDUP_REMOVED lines=16> */
.L_x_951:
[----:B------:R-:W-:Y:S05]  /*af30*/  BSYNC B3 ;  /* 0x0000000000037941 */ /* 0x000fea0003800000 */
.L_x_950:
        /* <DEDUP_REMOVED lines=44> */
.L_x_949:
[----:B------:R-:W-:Y:S05]  /*b200*/  BSYNC B2 ;  /* 0x0000000000027941 */ /* 0x000fea0003800000 */
.L_x_948:
        /* <DEDUP_REMOVED lines=21> */
.L_x_953:
[----:B------:R-:W-:Y:S02]  /*b360*/  IMAD.MOV.U32 R60, RZ, RZ, R13 ;  /* 0x000000ffff3c7224 */ /* 0x000fe400078e000d */
.L_x_954:
[----:B------:R-:W-:Y:S05]  /*b370*/  BSYNC B2 ;  /* 0x0000000000027941 */ /* 0x000fea0003800000 */
.L_x_952:
        /* <DEDUP_REMOVED lines=16> */
.L_x_958:
[----:B------:R-:W-:Y:S05]  /*b480*/  BSYNC B3 ;  /* 0x0000000000037941 */ /* 0x000fea0003800000 */
.L_x_957:
        /* <DEDUP_REMOVED lines=44> */
.L_x_956:
[----:B------:R-:W-:Y:S05]  /*b750*/  BSYNC B2 ;  /* 0x0000000000027941 */ /* 0x000fea0003800000 */
.L_x_955:
        /* <DEDUP_REMOVED lines=21> */
.L_x_960:
[----:B------:R-:W-:Y:S02]  /*b8b0*/  IMAD.MOV.U32 R38, RZ, RZ, R13 ;  /* 0x000000ffff267224 */ /* 0x000fe400078e000d */
.L_x_961:
[----:B------:R-:W-:Y:S05]  /*b8c0*/  BSYNC B2 ;  /* 0x0000000000027941 */ /* 0x000fea0003800000 */
.L_x_959:
        /* <DEDUP_REMOVED lines=16> */
.L_x_965:
[----:B------:R-:W-:Y:S05]  /*b9d0*/  BSYNC B3 ;  /* 0x0000000000037941 */ /* 0x000fea0003800000 */
.L_x_964:
        /* <DEDUP_REMOVED lines=44> */
.L_x_963:
[----:B------:R-:W-:Y:S05]  /*bca0*/  BSYNC B2 ;  /* 0x0000000000027941 */ /* 0x000fea0003800000 */
.L_x_962:
        /* <DEDUP_REMOVED lines=21> */
.L_x_967:
[----:B------:R-:W-:Y:S02]  /*be00*/  IMAD.MOV.U32 R38, RZ, RZ, R13 ;  /* 0x000000ffff267224 */ /* 0x000fe400078e000d */
.L_x_968:
[----:B------:R-:W-:Y:S05]  /*be10*/  BSYNC B2 ;  /* 0x0000000000027941 */ /* 0x000fea0003800000 */
.L_x_966:
        /* <DEDUP_REMOVED lines=18> */
.L_x_972:
[----:B------:R-:W-:Y:S05]  /*bf40*/  BSYNC B3 ;  /* 0x0000000000037941 */ /* 0x000fea0003800000 */
.L_x_971:
        /* <DEDUP_REMOVED lines=44> */
.L_x_970:
[----:B------:R-:W-:Y:S05]  /*c210*/  BSYNC B2 ;  /* 0x0000000000027941 */ /* 0x000fea0003800000 */
.L_x_969:
[----:B------:R0:W1:Y:S01]  /*c220*/  I2F.U32 R37, R38 ;  /* 0x0000002600257306 */ /* 0x0000620000201000 */
[----:B------:R-:W-:Y:S02]  /*c230*/  PRMT R39, RZ, 0x7610, R39 ;  /* 0x00007610ff277816 */ /* 0x000fe40000000027 */
[----:B------:R-:W-:Y:S02]  /*c240*/  F2FP.BF16.PACK_AB R36, R44, R29 ;  /* 0x0000001d2c24723e */ /* 0x000fe400000010ff */
[----:B------:R-:W-:Y:S01]  /*c250*/  SEL R73, RZ, 0x1, P3 ;  /* 0x00000001ff497807 */ /* 0x000fe20001800000 */
[----:B------:R-:W-:Y:S01]  /*c260*/  FMUL.FTZ R39, R39, R68 ;  /* 0x0000004427277220 */ /* 0x000fe20000410000 */
[----:B------:R-:W-:Y:S02]  /*c270*/  SEL R68, RZ, 0x10000, P5 ;  /* 0x00010000ff447807 */ /* 0x000fe40002800000 */
[----:B------:R-:W-:Y:S01]  /*c280*/  ISETP.NE.AND P5, PT, R66, RZ, PT ;  /* 0x000000ff4200720c */ /* 0x000fe20003fa5270 */
[----:B------:R-:W-:Y:S01]  /*c290*/  FMUL.FTZ R39, R39, c[0x0][0x1e8] ;  /* 0x00007a0027277a20 */ /* 0x000fe20000410000 */
[----:B0-----:R-:W-:Y:S01]  /*c2a0*/  F2FP.BF16.PACK_AB R38, R60, R53 ;  /* 0x000000353c26723e */ /* 0x001fe200000010ff */
        /* <DEDUP_REMOVED lines=28> */
.L_x_916:
[----:B------:R-:W-:Y:S05]  /*c470*/  BSYNC B1 ;  /* 0x0000000000017941 */ /* 0x000fea0003800000 */
.L_x_915:
[----:B0-----:R-:W-:Y:S01]  /*c480*/  FADD.FTZ R37, RZ, R23 ;  /* 0x00000017ff257221 */ /* 0x001fe20000010000 */
[----:B------:R-:W-:Y:S01]  /*c490*/  ISETP.NE.AND P0, PT, R21, RZ, PT ;  /* 0x000000ff1500720c */ /* 0x000fe20003f05270 */
[----:B------:R-:W0:Y:S01]  /*c4a0*/  S2R R38, SR_TID.X ;  /* 0x0000000000267919 */ /* 0x000e220000002100 */
[----:B------:R-:W-:Y:S01]  /*c4b0*/  ISETP.GT.U32.AND P1, PT, R4, 0x5f, PT ;  /* 0x0000005f0400780c */ /* 0x000fe20003f24070 */
[----:B------:R-:W-:Y:S01]  /*c4c0*/  FADD.FTZ R36, R30, R37 ;  /* 0x000000251e247221 */ /* 0x000fe20000010000 */
[----:B------:R-:W-:-:S03]  /*c4d0*/  ISETP.GT.U32.AND P2, PT, R4, 0x7f, PT ;  /* 0x0000007f0400780c */ /* 0x000fc60003f44070 */
[----:B------:R-:W-:-:S04]  /*c4e0*/  FADD.FTZ R37, R31, R36 ;  /* 0x000000241f257221 */ /* 0x000fc80000010000 */
[----:B------:R-:W-:-:S04]  /*c4f0*/  FADD.FTZ R36, R46, R37 ;  /* 0x000000252e247221 */ /* 0x000fc80000010000 */
[----:B------:R-:W-:-:S04]  /*c500*/  FADD.FTZ R37, R47, R36 ;  /* 0x000000242f257221 */ /* 0x000fc80000010000 */
[----:B------:R-:W-:-:S04]  /*c510*/  FADD.FTZ R36, R54, R37 ;  /* 0x0000002536247221 */ /* 0x000fc80000010000 */
[----:B------:R-:W-:Y:S01]  /*c520*/  FADD.FTZ R36, R55, R36 ;  /* 0x0000002437247221 */ /* 0x000fe20000010000 */
[----:B0-----:R-:W-:-:S03]  /*c530*/  LOP3.LUT R38, R38, 0x1f, RZ, 0xc0, !PT ;  /* 0x0000001f26267812 */ /* 0x001fc600078ec0ff */
[----:B------:R-:W-:Y:S01]  /*c540*/  FADD.FTZ R36, R63, R36 ;  /* 0x000000243f247221 */ /* 0x000fe20000010000 */
[----:B------:R-:W-:-:S04]  /*c550*/  ISETP.NE.AND P3, PT, R38, RZ, PT ;  /* 0x000000ff2600720c */ /* 0x000fc80003f65270 */
[----:B------:R-:W-:Y:S02]  /*c560*/  FSEL R39, R36, RZ, P0 ;  /* 0x000000ff24277208 */ /* 0x000fe40000000000 */
[----:B------:R-:W-:-:S03]  /*c570*/  ISETP.GT.U32.AND P0, PT, R4, 0x3f, PT ;  /* 0x0000003f0400780c */ /* 0x000fc60003f04070 */
        /* <DEDUP_REMOVED lines=26> */
.L_x_985:
[----:B01----:R-:W-:Y:S01]  /*c720*/  FADD.FTZ R39, R39, R38 ;  /* 0x0000002627277221 */ /* 0x003fe20000010000 */
[----:B------:R-:W-:Y:S05]  /*c730*/  BRA.DIV ~URZ, `(.L_x_974) ;  /* 0x000010027f007947 */ /* 0x000fea000b800000 */
[----:B------:R-:W0:Y:S01]  /*c740*/  SHFL.BFLY PT, R36, R39, 0x2, 0x1f ;  /* 0x0c401f0027247f89 */ /* 0x000e2200000e0000 */
[----:B------:R-:W-:Y:S01]  /*c750*/  ISETP.NE.AND P4, PT, R21, RZ, PT ;  /* 0x000000ff1500720c */ /* 0x000fe20003f85270 */
        /* <DEDUP_REMOVED lines=82> */
.L_x_986:
[----:B------:R-:W-:Y:S01]  /*cc80*/  FMUL.FTZ R37, R71, R71 ;  /* 0x0000004747257220 */ /* 0x000fe20000410000 */
[----:B------:R-:W-:Y:S01]  /*cc90*/  ISETP.NE.AND P0, PT, RZ, UR8, PT ;  /* 0x00000008ff007c0c */ /* 0x000fe2000bf05270 */
[----:B01----:R-:W-:Y:S01]  /*cca0*/  FADD.FTZ R39, R38, R39 ;  /* 0x0000002726277221 */ /* 0x003fe20000010000 */
[----:B------:R-:W-:Y:S01]  /*ccb0*/  MOV R36, c[0x0][0x1e0] ;  /* 0x0000780000247a02 */ /* 0x000fe20000000f00 */
[----:B------:R-:W-:Y:S01]  /*ccc0*/  @!P3 IMAD.MOV.U32 R38, RZ, RZ, 0x4 ;  /* 0x00000004ff26b424 */ /* 0x000fe200078e00ff */
[----:B------:R-:W-:Y:S01]  /*ccd0*/  FSEL R37, R37, RZ, P0 ;  /* 0x000000ff25257208 */ /* 0x000fe20000000000 */
[----:B------:R-:W-:Y:S01]  /*cce0*/  BSSY B1, `(.L_x_975) ;  /* 0x000002d000017945 */ /* 0x000fe20003800000 */
[----:B------:R-:W-:Y:S01]  /*ccf0*/  ISETP.NE.AND P1, PT, R21, RZ, PT ;  /* 0x000000ff1500720c */ /* 0x000fe20003f25270 */
[----:B------:R-:W-:-:S04]  /*cd00*/  FFMA.FTZ R36, R39, R36, c[0x0][0x228] ;  /* 0x00008a0027247623 */ /* 0x000fc80000010024 */
[----:B------:R-:W-:Y:S02]  /*cd10*/  FADD.FTZ R68, R36, R37 ;  /* 0x0000002524447221 */ /* 0x000fe40000010000 */
[----:B------:R-:W-:-:S04]  /*cd20*/  @!P3 IMAD.MOV.U32 R36, RZ, RZ, 0x4 ;  /* 0x00000004ff24b424 */ /* 0x000fc800078e00ff */
[----:B------:R-:W0:Y:S01]  /*cd30*/  MUFU.RSQ R68, R68 ;  /* 0x0000004400447308 */ /* 0x000e220000001400 */
[----:B------:R-:W-:-:S05]  /*cd40*/  @!P3 IMAD.WIDE R36, R5, R36, c[0x0][0x1a0] ;  /* 0x000068000524b625 */ /* 0x000fca00078e0224 */
[----:B------:R1:W-:Y:S02]  /*cd50*/  @!P3 STG.E [R36.64], R71 ;  /* 0x000000472400b986 */ /* 0x0003e4000c101906 */
[----:B-1----:R-:W-:Y:S01]  /*cd60*/  @!P3 IMAD.WIDE R36, R5, R38, c[0x0][0x1a8] ;  /* 0x00006a000524b625 */ /* 0x002fe200078e0226 */
[----:B------:R-:W-:-:S04]  /*cd70*/  FSEL R71, R71, RZ, !P0 ;  /* 0x000000ff47477208 */ /* 0x000fc80004000000 */
[----:B0-----:R0:W-:Y:S01]  /*cd80*/  @!P3 STG.E [R36.64], R68 ;  /* 0x000000442400b986 */ /* 0x0011e2000c101906 */
[----:B------:R-:W-:Y:S05]  /*cd90*/  @!P1 BRA `(.L_x_976) ;  /* 0x0000021000009947 */ /* 0x000fea0003800000 */
[----:B------:R-:W2:Y:S01]  /*cda0*/  LDL R66, [R1] ;  /* 0x0000000001427983 */ /* 0x000ea20000100800 */
[--C-:B0-----:R-:W-:Y:S02]  /*cdb0*/  FADD.FTZ R37, R23, -R71.reuse ;  /* 0x8000004717257221 */ /* 0x101fe40000010000 */
[--C-:B------:R-:W-:Y:S02]  /*cdc0*/  FADD.FTZ R39, R30, -R71.reuse ;  /* 0x800000471e277221 */ /* 0x100fe40000010000 */
[C---:B------:R-:W-:Y:S02]  /*cdd0*/  FMUL.FTZ R36, R68.reuse, R37 ;  /* 0x0000002544247220 */ /* 0x040fe40000410000 */
[----:B------:R-:W-:Y:S02]  /*cde0*/  FMUL.FTZ R39, R68, R39 ;  /* 0x0000002744277220 */ /* 0x000fe40000410000 */
[----:B------:R-:W-:-:S02]  /*cdf0*/  FADD.FTZ R67, R47, -R71 ;  /* 0x800000472f437221 */ /* 0x000fc40000010000 */
[----:B------:R-:W-:Y:S02]  /*ce00*/  FFMA.FTZ R39, R124, R39, R123 ;  /* 0x000000277c277223 */ /* 0x000fe4000001007b */
[----:B------:R-:W-:Y:S02]  /*ce10*/  FMUL.FTZ R38, R68, R67 ;  /* 0x0000004344267220 */ /* 0x000fe40000410000 */
[--C-:B------:R-:W-:Y:S02]  /*ce20*/  FADD.FTZ R67, R54, -R71.reuse ;  /* 0x8000004736437221 */ /* 0x100fe40000010000 */
[--C-:B------:R-:W-:Y:S02]  /*ce30*/  FADD.FTZ R73, R63, -R71.reuse ;  /* 0x800000473f497221 */ /* 0x100fe40000010000 */
[----:B------:R-:W-:Y:S02]  /*ce40*/  FMUL.FTZ R67, R68, R67 ;  /* 0x0000004344437220 */ /* 0x000fe40000410000 */
[----:B------:R-:W-:-:S02]  /*ce50*/  FADD.FTZ R37, R31, -R71 ;  /* 0x800000471f257221 */ /* 0x000fc40000010000 */
[----:B------:R-:W-:Y:S02]  /*ce60*/  FFMA.FTZ R38, R118, R38, R117 ;  /* 0x0000002676267223 */ /* 0x000fe40000010075 */
[----:B------:R-:W-:Y:S02]  /*ce70*/  FFMA.FTZ R67, R116, R67, R115 ;  /* 0x0000004374437223 */ /* 0x000fe40000010073 */
[----:B------:R-:W-:-:S03]  /*ce80*/  FMUL.FTZ R37, R68, R37 ;  /* 0x0000002544257220 */ /* 0x000fc60000410000 */
[----:B------:R-:W-:Y:S01]  /*ce90*/  F2FP.BF16.PACK_AB R38, R67, R38 ;  /* 0x000000264326723e */ /* 0x000fe200000010ff */
[----:B------:R-:W-:Y:S02]  /*cea0*/  FFMA.FTZ R37, R122, R37, R121 ;  /* 0x000000257a257223 */ /* 0x000fe40000010079 */
[----:B------:R-:W-:Y:S02]  /*ceb0*/  IMAD.MOV.U32 R67, RZ, RZ, 0x10 ;  /* 0x00000010ff437424 */ /* 0x000fe400078e00ff */
[----:B--2---:R-:W-:Y:S02]  /*cec0*/  FFMA.FTZ R36, R66, R36, R125 ;  /* 0x0000002442247223 */ /* 0x004fe4000001007d */
[----:B------:R-:W-:-:S03]  /*ced0*/  FMUL.FTZ R66, R68, R73 ;  /* 0x0000004944427220 */ /* 0x000fc60000410000 */
[----:B------:R-:W-:Y:S01]  /*cee0*/  F2FP.BF16.PACK_AB R36, R39, R36 ;  /* 0x000000242724723e */ /* 0x000fe200000010ff */
[----:B------:R-:W-:Y:S02]  /*cef0*/  FADD.FTZ R39, R46, -R71 ;  /* 0x800000472e277221 */ /* 0x000fe40000010000 */
[----:B------:R-:W-:Y:S02]  /*cf00*/  FFMA.FTZ R66, R112, R66, R111 ;  /* 0x0000004270427223 */ /* 0x000fe4000001006f */
[----:B------:R-:W-:Y:S02]  /*cf10*/  FMUL.FTZ R72, R68, R39 ;  /* 0x0000002744487220 */ /* 0x000fe40000410000 */
[----:B------:R-:W-:Y:S02]  /*cf20*/  FADD.FTZ R39, R55, -R71 ;  /* 0x8000004737277221 */ /* 0x000fe40000010000 */
[----:B------:R-:W-:Y:S02]  /*cf30*/  FFMA.FTZ R72, R120, R72, R119 ;  /* 0x0000004878487223 */ /* 0x000fe40000010077 */
[----:B------:R-:W-:-:S03]  /*cf40*/  FMUL.FTZ R39, R68, R39 ;  /* 0x0000002744277220 */ /* 0x000fc60000410000 */
[----:B------:R-:W-:Y:S01]  /*cf50*/  F2FP.BF16.PACK_AB R37, R72, R37 ;  /* 0x000000254825723e */ /* 0x000fe200000010ff */
[----:B------:R-:W-:-:S05]  /*cf60*/  FFMA.FTZ R39, R114, R39, R113 ;  /* 0x0000002772277223 */ /* 0x000fca0000010071 */
[----:B------:R-:W-:Y:S01]  /*cf70*/  F2FP.BF16.PACK_AB R39, R66, R39 ;  /* 0x000000274227723e */ /* 0x000fe200000010ff */
[C---:B------:R-:W-:Y:S01]  /*cf80*/  IMAD.WIDE.U32 R66, R22.reuse, R67, c[0x0][0x208] ;  /* 0x0000820016427625 */ /* 0x040fe200078e0043 */
[----:B------:R-:W-:-:S04]  /*cf90*/  IADD3 R22, R22, 0x20, RZ ;  /* 0x0000002016167810 */ /* 0x000fc80007ffe0ff */
[----:B------:R0:W-:Y:S03]  /*cfa0*/  STG.E.128 [R66.64], R36 ;  /* 0x0000002442007986 */ /* 0x0001e6000c101d06 */
.L_x_976:
[----:B------:R-:W-:Y:S05]  /*cfb0*/  BSYNC B1 ;  /* 0x0000000000017941 */ /* 0x000fea0003800000 */
.L_x_975:
[----:B------:R-:W-:Y:S01]  /*cfc0*/  ISETP.NE.AND P0, PT, R24, RZ, PT ;  /* 0x000000ff1800720c */ /* 0x000fe20003f05270 */
[----:B------:R-:W-:-:S12]  /*cfd0*/  BSSY B1, `(.L_x_977) ;  /* 0x0000022000017945 */ /* 0x000fd80003800000 */
[----:B------:R-:W-:Y:S05]  /*cfe0*/  @!P0 BRA `(.L_x_978) ;  /* 0x0000020000008947 */ /* 0x000fea0003800000 */
[--C-:B0-----:R-:W-:Y:S02]  /*cff0*/  FADD.FTZ R37, R25, -R71.reuse ;  /* 0x8000004719257221 */ /* 0x101fe40000010000 */
[----:B------:R-:W-:Y:S02]  /*d000*/  FADD.FTZ R39, R40, -R71 ;  /* 0x8000004728277221 */ /* 0x000fe40000010000 */
[C---:B------:R-:W-:Y:S02]  /*d010*/  FMUL.FTZ R37, R68.reuse, R37 ;  /* 0x0000002544257220 */ /* 0x040fe40000410000 */
[----:B------:R-:W-:Y:S02]  /*d020*/  FMUL.FTZ R39, R68, R39 ;  /* 0x0000002744277220 */ /* 0x000fe40000410000 */
[----:B------:R-:W-:Y:S02]  /*d030*/  FFMA.FTZ R36, R110, R37, R109 ;  /* 0x000000256e247223 */ /* 0x000fe4000001006d */
[----:B------:R-:W-:-:S02]  /*d040*/  FFMA.FTZ R39, R108, R39, R107 ;  /* 0x000000276c277223 */ /* 0x000fc4000001006b */
[--C-:B------:R-:W-:Y:S02]  /*d050*/  FADD.FTZ R67, R49, -R71.reuse ;  /* 0x8000004731437221 */ /* 0x100fe40000010000 */
[--C-:B------:R-:W-:Y:S01]  /*d060*/  FADD.FTZ R73, R64, -R71.reuse ;  /* 0x8000004740497221 */ /* 0x100fe20000010000 */
[----:B------:R-:W-:Y:S01]  /*d070*/  F2FP.BF16.PACK_AB R36, R39, R36 ;  /* 0x000000242724723e */ /* 0x000fe200000010ff */
[--C-:B------:R-:W-:Y:S02]  /*d080*/  FADD.FTZ R39, R48, -R71.reuse ;  /* 0x8000004730277221 */ /* 0x100fe40000010000 */
[----:B------:R-:W-:Y:S02]  /*d090*/  FMUL.FTZ R38, R68, R67 ;  /* 0x0000004344267220 */ /* 0x000fe40000410000 */
[----:B------:R-:W-:Y:S02]  /*d0a0*/  FADD.FTZ R67, R56, -R71 ;  /* 0x8000004738437221 */ /* 0x000fe40000010000 */
[----:B------:R-:W-:-:S02]  /*d0b0*/  FMUL.FTZ R72, R68, R39 ;  /* 0x0000002744487220 */ /* 0x000fc40000410000 */
[--C-:B------:R-:W-:Y:S02]  /*d0c0*/  FADD.FTZ R39, R57, -R71.reuse ;  /* 0x8000004739277221 */ /* 0x100fe40000010000 */
[C---:B------:R-:W-:Y:S02]  /*d0d0*/  FMUL.FTZ R67, R68.reuse, R67 ;  /* 0x0000004344437220 */ /* 0x040fe40000410000 */
[----:B------:R-:W-:Y:S02]  /*d0e0*/  FADD.FTZ R37, R41, -R71 ;  /* 0x8000004729257221 */ /* 0x000fe40000010000 */
[C---:B------:R-:W-:Y:S02]  /*d0f0*/  FMUL.FTZ R39, R68.reuse, R39 ;  /* 0x0000002744277220 */ /* 0x040fe40000410000 */
[----:B------:R-:W-:Y:S02]  /*d100*/  FMUL.FTZ R66, R68, R73 ;  /* 0x0000004944427220 */ /* 0x000fe40000410000 */
[----:B------:R-:W-:-:S02]  /*d110*/  FFMA.FTZ R38, R102, R38, R101 ;  /* 0x0000002666267223 */ /* 0x000fc40000010065 */
[----:B------:R-:W-:Y:S02]  /*d120*/  FFMA.FTZ R67, R100, R67, R99 ;  /* 0x0000004364437223 */ /* 0x000fe40000010063 */
[----:B------:R-:W-:Y:S02]  /*d130*/  FMUL.FTZ R37, R68, R37 ;  /* 0x0000002544257220 */ /* 0x000fe40000410000 */
[----:B------:R-:W-:Y:S01]  /*d140*/  FFMA.FTZ R39, R98, R39, R97 ;  /* 0x0000002762277223 */ /* 0x000fe20000010061 */
[----:B------:R-:W-:Y:S01]  /*d150*/  F2FP.BF16.PACK_AB R38, R67, R38 ;  /* 0x000000264326723e */ /* 0x000fe200000010ff */
[----:B------:R-:W-:Y:S02]  /*d160*/  FFMA.FTZ R66, R96, R66, R95 ;  /* 0x0000004260427223 */ /* 0x000fe4000001005f */
[----:B------:R-:W-:Y:S02]  /*d170*/  FFMA.FTZ R37, R106, R37, R105 ;  /* 0x000000256a257223 */ /* 0x000fe40000010069 */
[----:B------:R-:W-:Y:S01]  /*d180*/  FFMA.FTZ R72, R104, R72, R103 ;  /* 0x0000004868487223 */ /* 0x000fe20000010067 */
[----:B------:R-:W-:Y:S01]  /*d190*/  F2FP.BF16.PACK_AB R39, R66, R39 ;  /* 0x000000274227723e */ /* 0x000fe200000010ff */
[----:B------:R-:W-:-:S03]  /*d1a0*/  IMAD.MOV.U32 R67, RZ, RZ, 0x10 ;  /* 0x00000010ff437424 */ /* 0x000fc600078e00ff */
[----:B------:R-:W-:Y:S01]  /*d1b0*/  F2FP.BF16.PACK_AB R37, R72, R37 ;  /* 0x000000254825723e */ /* 0x000fe200000010ff */
[C---:B------:R-:W-:Y:S01]  /*d1c0*/  IMAD.WIDE.U32 R66, R22.reuse, R67, c[0x0][0x208] ;  /* 0x0000820016427625 */ /* 0x040fe200078e0043 */
[----:B------:R-:W-:-:S04]  /*d1d0*/  IADD3 R22, R22, 0x20, RZ ;  /* 0x0000002016167810 */ /* 0x000fc80007ffe0ff */
[----:B------:R0:W-:Y:S03]  /*d1e0*/  STG.E.128 [R66.64], R36 ;  /* 0x0000002442007986 */ /* 0x0001e6000c101d06 */
.L_x_978:
[----:B------:R-:W-:Y:S05]  /*d1f0*/  BSYNC B1 ;  /* 0x0000000000017941 */ /* 0x000fea0003800000 */
.L_x_977:
        /* <DEDUP_REMOVED lines=35> */
.L_x_980:
[----:B------:R-:W-:Y:S05]  /*d430*/  BSYNC B1 ;  /* 0x0000000000017941 */ /* 0x000fea0003800000 */
.L_x_979:
[----:B------:R-:W-:Y:S01]  /*d440*/  ISETP.NE.AND P0, PT, R28, RZ, PT ;  /* 0x000000ff1c00720c */ /* 0x000fe20003f05270 */
[----:B------:R-:W-:-:S12]  /*d450*/  BSSY B1, `(.L_x_981) ;  /* 0x0000021000017945 */ /* 0x000fd80003800000 */
[----:B------:R-:W-:Y:S05]  /*d460*/  @!P0 BRA `(.L_x_982) ;  /* 0x000001f000008947 */ /* 0x000fea0003800000 */
[--C-:B0-----:R-:W-:Y:S02]  /*d470*/  FADD.FTZ R67, R61, -R71.reuse ;  /* 0x800000473d437221 */ /* 0x101fe40000010000 */
[--C-:B------:R-:W-:Y:S02]  /*d480*/  FADD.FTZ R72, R62, -R71.reuse ;  /* 0x800000473e487221 */ /* 0x100fe40000010000 */
[--C-:B------:R-:W-:Y:S02]  /*d490*/  FADD.FTZ R37, R29, -R71.reuse ;  /* 0x800000471d257221 */ /* 0x100fe40000010000 */
[--C-:B------:R-:W-:Y:S02]  /*d4a0*/  FADD.FTZ R66, R44, -R71.reuse ;  /* 0x800000472c427221 */ /* 0x100fe40000010000 */
[--C-:B------:R-:W-:Y:S02]  /*d4b0*/  FADD.FTZ R39, R45, -R71.reuse ;  /* 0x800000472d277221 */ /* 0x100fe40000010000 */
[----:B------:R-:W-:-:S02]  /*d4c0*/  FADD.FTZ R38, R52, -R71 ;  /* 0x8000004734267221 */ /* 0x000fc40000010000 */
[--C-:B------:R-:W-:Y:S02]  /*d4d0*/  FADD.FTZ R36, R53, -R71.reuse ;  /* 0x8000004735247221 */ /* 0x100fe40000010000 */
[C---:B------:R-:W-:Y:S02]  /*d4e0*/  FMUL.FTZ R67, R68.reuse, R67 ;  /* 0x0000004344437220 */ /* 0x040fe40000410000 */
[----:B------:R-:W-:Y:S02]  /*d4f0*/  FMUL.FTZ R72, R68, R72 ;  /* 0x0000004844487220 */ /* 0x000fe40000410000 */
[----:B------:R-:W-:Y:S02]  /*d500*/  FADD.FTZ R71, R60, -R71 ;  /* 0x800000473c477221 */ /* 0x000fe40000010000 */
[----:B------:R-:W-:Y:S02]  /*d510*/  FFMA.FTZ R67, R8, R67, R19 ;  /* 0x0000004308437223 */ /* 0x000fe40000010013 */
[----:B------:R-:W-:-:S02]  /*d520*/  FFMA.FTZ R73, R9, R72, R20 ;  /* 0x0000004809497223 */ /* 0x000fc40000010014 */
[C---:B------:R-:W-:Y:S02]  /*d530*/  FMUL.FTZ R36, R68.reuse, R36 ;  /* 0x0000002444247220 */ /* 0x040fe40000410000 */
[C---:B------:R-:W-:Y:S02]  /*d540*/  FMUL.FTZ R71, R68.reuse, R71 ;  /* 0x0000004744477220 */ /* 0x040fe40000410000 */
[C---:B------:R-:W-:Y:S02]  /*d550*/  FMUL.FTZ R37, R68.reuse, R37 ;  /* 0x0000002544257220 */ /* 0x040fe40000410000 */
[C---:B------:R-:W-:Y:S02]  /*d560*/  FMUL.FTZ R66, R68.reuse, R66 ;  /* 0x0000004244427220 */ /* 0x040fe40000410000 */
[C---:B------:R-:W-:Y:S01]  /*d570*/  FMUL.FTZ R72, R68.reuse, R39 ;  /* 0x0000002744487220 */ /* 0x040fe20000410000 */
[----:B------:R-:W-:Y:S01]  /*d580*/  F2FP.BF16.PACK_AB R39, R73, R67 ;  /* 0x000000434927723e */ /* 0x000fe200000010ff */
        /* <DEDUP_REMOVED lines=11> */
[----:B------:R-:W-:-:S05]  /*d640*/  IMAD.WIDE.U32 R66, R22, R67, c[0x0][0x208] ;  /* 0x0000820016427625 */ /* 0x000fca00078e0043 */
[----:B------:R0:W-:Y:S02]  /*d650*/  STG.E.128 [R66.64], R36 ;  /* 0x0000002442007986 */ /* 0x0001e4000c101d06 */
.L_x_982:
[----:B------:R-:W-:Y:S05]  /*d660*/  BSYNC B1 ;  /* 0x0000000000017941 */ /* 0x000fea0003800000 */
.L_x_981:
[----:B------:R-:W-:-:S04]  /*d670*/  IMAD.MOV.U32 R22, RZ, RZ, 0x4 ;  /* 0x00000004ff167424 */ /* 0x000fc800078e00ff */
[----:B------:R-:W-:-:S05]  /*d680*/  IMAD R5, R22, c[0x0][0x160], R5 ;  /* 0x0000580016057a24 */ /* 0x000fca00078e0205 */
[----:B------:R-:W-:-:S13]  /*d690*/  ISETP.GE.AND P0, PT, R5, c[0x0][0x164], PT ;  /* 0x0000590005007a0c */ /* 0x000fda0003f06270 */
[----:B0-----:R-:W-:Y:S01]  /*d6a0*/  @P0 CALL.REL.NOINC `(.L_x_983) ;  /* 0x0000001000000944 */ /* 0x001fe20003c00000 */
[----:B------:R-:W-:Y:S05]  /*d6b0*/  BRA `(.L_x_984) ;  /* 0xffff377000007947 */ /* 0x000fea000383ffff */
.L_x_983:
[----:B------:R-:W-:Y:S05]  /*d6c0*/  BSYNC B0 ;  /* 0x0000000000007941 */ /* 0x000fea0003800000 */
.L_x_740:
[----:B------:R-:W-:Y:S05]  /*d6d0*/  EXIT ;  /* 0x000000000000794d */ /* 0x000fea0003800000 */
.L_x_973:
[----:B------:R-:W-:Y:S01]  /*d6e0*/  HFMA2.MMA R38, -RZ, RZ, 0, 5.9604644775390625e-08 ;  /* 0x00000001ff267435 */ /* 0x000fe200000001ff */
[----:B------:R-:W-:Y:S01]  /*d6f0*/  IMAD.MOV.U32 R66, RZ, RZ, 0x1f ;  /* 0x0000001fff427424 */ /* 0x000fe200078e00ff */
[----:B------:R-:W-:Y:S01]  /*d700*/  MOV R36, 0xd730 ;  /* 0x0000d73000247802 */ /* 0x000fe20000000f00 */
[----:B------:R-:W-:-:S03]  /*d710*/  IMAD.MOV.U32 R37, RZ, RZ, -0x1 ;  /* 0xffffffffff257424 */ /* 0x000fc600078e00ff */
[----:B------:R-:W-:Y:S05]  /*d720*/  CALL.REL.NOINC `($__internal_8_$__cuda_sm70_shflsync_bfly_p) ;  /* 0x000007a000007944 */ /* 0x000fea0003c00000 */
[----:B-1----:R-:W-:Y:S05]  /*d730*/  BRA `(.L_x_985) ;  /* 0xffffefe000007947 */ /* 0x002fea000383ffff */
.L_x_974:
[----:B------:R-:W-:Y:S01]  /*d740*/  IMAD.MOV.U32 R38, RZ, RZ, 0x2 ;  /* 0x00000002ff267424 */ /* 0x000fe200078e00ff */
[----:B------:R-:W-:Y:S01]  /*d750*/  MOV R36, 0xd790 ;  /* 0x0000d79000247802 */ /* 0x000fe20000000f00 */
[----:B------:R-:W-:Y:S02]  /*d760*/  IMAD.MOV.U32 R66, RZ, RZ, 0x1f ;  /* 0x0000001fff427424 */ /* 0x000fe400078e00ff */
[----:B------:R-:W-:Y:S02]  /*d770*/  IMAD.MOV.U32 R37, RZ, RZ, -0x1 ;  /* 0xffffffffff257424 */ /* 0x000fe400078e00ff */
[----:B------:R-:W-:Y:S05]  /*d780*/  CALL.REL.NOINC `($__internal_8_$__cuda_sm70_shflsync_bfly_p) ;  /* 0x0000074000007944 */ /* 0x000fea0003c00000 */
[----:B-1----:R-:W-:Y:S01]  /*d790*/  FADD.FTZ R39, R39, R38 ;  /* 0x0000002627277221 */ /* 0x002fe20000010000 */
[----:B------:R-:W-:Y:S01]  /*d7a0*/  MOV R37, 0xffffffff ;  /* 0xffffffff00257802 */ /* 0x000fe20000000f00 */
[----:B------:R-:W-:Y:S01]  /*d7b0*/  IMAD.MOV.U32 R38, RZ, RZ, 0x4 ;  /* 0x00000004ff267424 */ /* 0x000fe200078e00ff */
[----:B------:R-:W-:Y:S01]  /*d7c0*/  MOV R36, 0xd7f0 ;  /* 0x0000d7f000247802 */ /* 0x000fe20000000f00 */
[----:B------:R-:W-:-:S02]  /*d7d0*/  IMAD.MOV.U32 R66, RZ, RZ, 0x1f ;  /* 0x0000001fff427424 */ /* 0x000fc400078e00ff */
[----:B------:R-:W-:Y:S05]  /*d7e0*/  CALL.REL.NOINC `($__internal_8_$__cuda_sm70_shflsync_bfly_p) ;  /* 0x000006e000007944 */ /* 0x000fea0003c00000 */
[----:B-1----:R-:W-:Y:S01]  /*d7f0*/  FADD.FTZ R39, R39, R38 ;  /* 0x0000002627277221 */ /* 0x002fe20000010000 */
[----:B------:R-:W-:Y:S01]  /*d800*/  MOV R36, 0xd850 ;  /* 0x0000d85000247802 */ /* 0x000fe20000000f00 */
[----:B------:R-:W-:-:S02]  /*d810*/  IMAD.MOV.U32 R38, RZ, RZ, 0x8 ;  /* 0x00000008ff267424 */ /* 0x000fc400078e00ff */
[----:B------:R-:W-:Y:S02]  /*d820*/  IMAD.MOV.U32 R66, RZ, RZ, 0x1f ;  /* 0x0000001fff427424 */ /* 0x000fe400078e00ff */
[----:B------:R-:W-:Y:S02]  /*d830*/  IMAD.MOV.U32 R37, RZ, RZ, -0x1 ;  /* 0xffffffffff257424 */ /* 0x000fe400078e00ff */
[----:B------:R-:W-:Y:S05]  /*d840*/  CALL.REL.NOINC `($__internal_8_$__cuda_sm70_shflsync_bfly_p) ;  /* 0x0000068000007944 */ /* 0x000fea0003c00000 */
[----:B-1----:R-:W-:Y:S01]  /*d850*/  FADD.FTZ R39, R39, R38 ;  /* 0x0000002627277221 */ /* 0x002fe20000010000 */
[----:B------:R-:W-:Y:S01]  /*d860*/  MOV R36, 0xd8b0 ;  /* 0x0000d8b000247802 */ /* 0x000fe20000000f00 */
[----:B------:R-:W-:Y:S02]  /*d870*/  IMAD.MOV.U32 R38, RZ, RZ, 0x10 ;  /* 0x00000010ff267424 */ /* 0x000fe400078e00ff */
[----:B------:R-:W-:Y:S02]  /*d880*/  IMAD.MOV.U32 R66, RZ, RZ, 0x1f ;  /* 0x0000001fff427424 */ /* 0x000fe400078e00ff */
[----:B------:R-:W-:Y:S02]  /*d890*/  IMAD.MOV.U32 R37, RZ, RZ, -0x1 ;  /* 0xffffffffff257424 */ /* 0x000fe400078e00ff */
[----:B------:R-:W-:Y:S05]  /*d8a0*/  CALL.REL.NOINC `($__internal_8_$__cuda_sm70_shflsync_bfly_p) ;  /* 0x0000062000007944 */ /* 0x000fea0003c00000 */
[----:B-1----:R-:W-:Y:S01]  /*d8b0*/  FADD.FTZ R38, R39, R38 ;  /* 0x0000002627267221 */ /* 0x002fe20000010000 */
[----:B------:R-:W-:Y:S01]  /*d8c0*/  ISETP.NE.AND P4, PT, R21, RZ, PT ;  /* 0x000000ff1500720c */ /* 0x000fe20003f85270 */
[----:B------:R-:W-:-:S02]  /*d8d0*/  HFMA2.MMA R66, -RZ, RZ, 0, 1.847743988037109375e-06 ;  /* 0x0000001fff427435 */ /* 0x000fc400000001ff */
[----:B------:R-:W-:Y:S02]  /*d8e0*/  FMUL.FTZ R71, R38, c[0x0][0x1e0] ;  /* 0x0000780026477a20 */ /* 0x000fe40000410000 */
[----:B------:R-:W-:Y:S02]  /*d8f0*/  IMAD.MOV.U32 R38, RZ, RZ, 0x1 ;  /* 0x00000001ff267424 */ /* 0x000fe400078e00ff */
[--C-:B------:R-:W-:Y:S02]  /*d900*/  FADD.FTZ R36, R23, -R71.reuse ;  /* 0x8000004717247221 */ /* 0x100fe40000010000 */
[----:B------:R-:W-:Y:S02]  /*d910*/  FADD.FTZ R37, R30, -R71 ;  /* 0x800000471e257221 */ /* 0x000fe40000010000 */
[----:B------:R-:W-:-:S04]  /*d920*/  FFMA.FTZ R36, R36, R36, RZ ;  /* 0x0000002424247223 */ /* 0x000fc800000100ff */
        /* <DEDUP_REMOVED lines=62> */
[----:B------:R-:W-:Y:S01]  /*dd10*/  MOV R36, 0xdd40 ;  /* 0x0000dd4000247802 */ /* 0x000fe20000000f00 */
        /* <DEDUP_REMOVED lines=16> */
[----:B------:R-:W-:Y:S01]  /*de20*/  IMAD.MOV.U32 R66, RZ, RZ, 0x1f ;  /* 0x0000001fff427424 */ /* 0x000fe200078e00ff */
[----:B------:R-:W-:Y:S01]  /*de30*/  MOV R36, 0xde60 ;  /* 0x0000de6000247802 */ /* 0x000fe20000000f00 */
[----:B------:R-:W-:Y:S02]  /*de40*/  IMAD.MOV.U32 R37, RZ, RZ, -0x1 ;  /* 0xffffffffff257424 */ /* 0x000fe400078e00ff */
[----:B------:R-:W-:Y:S05]  /*de50*/  CALL.REL.NOINC `($__internal_8_$__cuda_sm70_shflsync_bfly_p) ;  /* 0x0000007000007944 */ /* 0x000fea0003c00000 */
[----:B-1----:R-:W-:Y:S01]  /*de60*/  FADD.FTZ R39, R39, R38 ;  /* 0x0000002627277221 */ /* 0x002fe20000010000 */
[----:B------:R-:W-:Y:S01]  /*de70*/  MOV R36, 0xdec0 ;  /* 0x0000dec000247802 */ /* 0x000fe20000000f00 */
[----:B------:R-:W-:Y:S02]  /*de80*/  IMAD.MOV.U32 R38, RZ, RZ, 0x10 ;  /* 0x00000010ff267424 */ /* 0x000fe400078e00ff */
[----:B------:R-:W-:-:S02]  /*de90*/  IMAD.MOV.U32 R66, RZ, RZ, 0x1f ;  /* 0x0000001fff427424 */ /* 0x000fc400078e00ff */
[----:B------:R-:W-:Y:S02]  /*dea0*/  IMAD.MOV.U32 R37, RZ, RZ, -0x1 ;  /* 0xffffffffff257424 */ /* 0x000fe400078e00ff */
[----:B------:R-:W-:Y:S05]  /*deb0*/  CALL.REL.NOINC `($__internal_8_$__cuda_sm70_shflsync_bfly_p) ;  /* 0x0000001000007944 */ /* 0x000fea0003c00000 */
[----:B-1----:R-:W-:Y:S05]  /*dec0*/  BRA `(.L_x_986) ;  /* 0xffffedb000007947 */ /* 0x002fea000383ffff */
        .weak           $__internal_8_$__cuda_sm70_shflsync_bfly_p
        .type           $__internal_8_$__cuda_sm70_shflsync_bfly_p,@function
        .size           $__internal_8_$__cuda_sm70_shflsync_bfly_p,(.L_x_29148 - $__internal_8_$__cuda_sm70_shflsync_bfly_p)
$__internal_8_$__cuda_sm70_shflsync_bfly_p:
[----:B------:R-:W-:Y:S04]  /*ded0*/  WARPSYNC R37 ;  /* 0x0000002500007348 */ /* 0x000fe80003800000 */
[----:B------:R0:W1:Y:S02]  /*dee0*/  SHFL.BFLY PT, R38, R39, R38, R66 ;  /* 0x0c00002627267389 */ /* 0x00006400000e0042 */
[----:B0-----:R-:W-:-:S04]  /*def0*/  IMAD.MOV.U32 R37, RZ, RZ, 0x0 ;  /* 0x00000000ff257424 */ /* 0x001fc800078e00ff */
[----:B------:R-:W-:Y:S05]  /*df00*/  RET.REL.NODEC R36 `(_ZN10layer_norm13ln_fwd_kernelINS_13Kernel_traitsI13__nv_bfloat16S2_S2_S2_fjLj1024ELj1ELj4ELj1ELj16ENS_18Kernel_traits_baseILj1024ES2_S2_S2_S2_fjLj128EEEEELb1ELb0ELb0ELb0EEEvNS_9FwdParamsE) ;  /* 0xffff20f024007950 */ /* 0x000fea0003c3ffff */
.L_x_987:
        /* <DEDUP_REMOVED lines=15> */
.L_x_29148:


//--------------------- .text._ZN10layer_norm13ln_fwd_kernelINS_13Kernel_traitsI13__nv_bfloat16S2_S2_S2_fjLj1024ELj1ELj4ELj1ELj16ENS_18Kernel_traits_baseILj1024ES2_S2_S2_S2_fjLj128EEEEELb1ELb0ELb0ELb1EEEvNS_9FwdParamsE --------------------------
	.section	.text._ZN10layer_norm13ln_fwd_kernelINS_13Kernel_traitsI13__nv_bfloat16S2_S2_S2_fjLj1024ELj1ELj4ELj1ELj16ENS_18Kernel_traits_baseILj1024ES2_S2_S2_S2_fjLj128EEEEELb1ELb0ELb0ELb1EEEvNS_9FwdParamsE,"ax",@progbits
	.sectioninfo	@"SHI_REGISTERS=125"
	.align	128
        .global         _ZN10layer_norm13ln_fwd_kernelINS_13Kernel_traitsI13__nv_bfloat16S2_S2_S2_fjLj1024ELj1ELj4ELj1ELj16ENS_18Kernel_traits_baseILj1024ES2_S2_S2_S2_fjLj128EEEEELb1ELb0ELb0ELb1EEEvNS_9FwdParamsE
        .type           _ZN10layer_norm13ln_fwd_kernelINS_13Kernel_traitsI13__nv_bfloat16S2_S2_S2_fjLj1024ELj1ELj4ELj1ELj16ENS_18Kernel_traits_baseILj1024ES2_S2_S2_S2_fjLj128EEEEELb1ELb0ELb0ELb1EEEvNS_9FwdParamsE,@function
        .size           _ZN10layer_norm13ln_fwd_kernelINS_13Kernel_traitsI13__nv_bfloat16S2_S2_S2_fjLj1024ELj1ELj4ELj1ELj16ENS_18Kernel_traits_baseILj1024ES2_S2_S2_S2_fjLj128EEEEELb1ELb0ELb0ELb1EEEvNS_9FwdParamsE,(.L_x_29149 - _ZN10layer_norm13ln_fwd_kernelINS_13Kernel_traitsI13__nv_bfloat16S2_S2_S2_fjLj1024ELj1ELj4ELj1ELj16ENS_18Kernel_traits_baseILj1024ES2_S2_S2_S2_fjLj128EEEEELb1ELb0ELb0ELb1EEEvNS_9FwdParamsE)
        .other          _ZN10layer_norm13ln_fwd_kernelINS_13Kernel_traitsI13__nv_bfloat16S2_S2_S2_fjLj1024ELj1ELj4ELj1ELj16ENS_18Kernel_traits_baseILj1024ES2_S2_S2_S2_fjLj128EEEEELb1ELb0ELb0ELb1EEEvNS_9FwdParamsE,@"STO_CUDA_ENTRY STV_DEFAULT"
_ZN10layer_norm13ln_fwd_kernelINS_13Kernel_traitsI13__nv_bfloat16S2_S2_S2_fjLj1024ELj1ELj4ELj1ELj16ENS_18Kernel_traits_baseILj1024ES2_S2_S2_S2_fjLj128EEEEELb1ELb0ELb0ELb1EEEvNS_9FwdParamsE:
.text._ZN10layer_norm13ln_fwd_kernelINS_13Kernel_traitsI13__nv_bfloat16S2_S2_S2_fjLj1024ELj1ELj4ELj1ELj16ENS_18Kernel_traits_baseILj1024ES2_S2_S2_S2_fjLj128EEEEELb1ELb0ELb0ELb1EEEvNS_9FwdParamsE:
[----:B------:R-:W-:Y:S02]  /*0000*/  IMAD.MOV.U32 R1, RZ, RZ, c[0x0][0x28] ;  /* 0x00000a00ff017624 */ /* 0x000fe400078e00ff */
[----:B------:R-:W-:Y:S02]  /*0010*/  ULDC.U8 UR4, c[0x0][0x244] ;  /* 0x0000910000047ab9 */ /* 0x000fe40000000000 */
[----:B------:R-:W-:Y:S01]  /*0020*/  ISETP.NE.AND P0, PT, RZ, UR4, PT ;  /* 0x00000004ff007c0c */ /* 0x000fe2000bf05270 */
[----:B------:R-:W-:Y:S02]  /*0030*/  ULDC.64 UR4, c[0x0][0x230] ;  /* 0x00008c0000047ab9 */ /* 0x000fe40000000a00 */
[----:B------:R-:W-:Y:S01]  /*0040*/  IMAD.U32 R2, RZ, RZ, UR4 ;  /* 0x00000004ff027e24 */ /* 0x000fe2000f8e00ff */
[----:B------:R-:W-:Y:S01]  /*0050*/  ULDC.64 UR6, c[0x0][0x118] ;  /* 0x0000460000067ab9 */ /* 0x000fe20000000a00 */
[----:B------:R-:W-:Y:S01]  /*0060*/  IMAD.U32 R3, RZ, RZ, UR5 ;  /* 0x00000005ff037e24 */ /* 0x000fe2000f8e00ff */
[----:B------:R-:W-:Y:S01]  /*0070*/  MOV R81, c[0x0][0x23c] ;  /* 0x00008f0000517a02 */ /* 0x000fe20000000f00 */
[----:B------:R-:W-:-:S06]  /*0080*/  IMAD.MOV.U32 R80, RZ, RZ, c[0x0][0x238] ;  /* 0x00008e00ff507624 */ /* 0x000fcc00078e00ff */
[----:B------:R-:W2:Y:S01]  /*0090*/  @P0 LDG.E.64 R2, [R2.64] ;  /* 0x0000000602020981 */ /* 0x000ea2000c1e1b00 */
[----:B------:R-:W-:Y:S02]  /*00a0*/  @P0 IMAD.MOV.U32 R8, RZ, RZ, R80 ;  /* 0x000000ffff080224 */ /* 0x000fe400078e0050 */
[----:B------:R-:W-:-:S05]  /*00b0*/  @P0 IMAD.MOV.U32 R9, RZ, RZ, R81 ;  /* 0x000000ffff090224 */ /* 0x000fca00078e0051 */
[----:B------:R-:W3:Y:S04]  /*00c0*/  @P0 LDG.E.64 R4, [R8.64] ;  /* 0x0000000608040981 */ /* 0x000ee8000c1e1b00 */
[----:B------:R-:W0:Y:S04]  /*00d0*/  S2R R15, SR_TID.X ;  /* 0x00000000000f7919 */ /* 0x000e280000002100 */
[----:B------:R-:W0:Y:S02]  /*00e0*/  S2R R20, SR_CTAID.X ;  /* 0x0000000000147919 */ /* 0x000e240000002500 */
[----:B0-----:R-:W-:-:S04]  /*00f0*/  IMAD R67, R20, c[0x0][0x0], R15 ;  /* 0x0000000014437a24 */ /* 0x001fc800078e020f */
[----:B------:R-:W-:Y:S01]  /*0100*/  IMAD.WIDE.U32 R6, R67, -0x326172a9, RZ ;  /* 0xcd9e8d5743067825 */ /* 0x000fe200078e00ff */
[----:B--2---:R-:W0:Y:S08]  /*0110*/  @P0 R2UR UR4, R2 ;  /* 0x00000000020403c2 */ /* 0x004e3000000e0000 */
[----:B------:R1:W2:Y:S01]  /*0120*/  @P0 R2UR UR5, R3 ;  /* 0x00000000030503c2 */ /* 0x0002a200000e0000 */
[----:B---3--:R-:W-:-:S05]  /*0130*/  @P0 IADD3 R80, P1, R4, c[0x0][0x240], RZ ;  /* 0x0000900004500a10 */ /* 0x008fca0007f3e0ff */
[----:B------:R-:W-:Y:S01]  /*0140*/  @P0 IMAD.X R81, RZ, RZ, R5, P1 ;  /* 0x000000ffff510224 */ /* 0x000fe200008e0605 */
[----:B------:R-:W-:-:S04]  /*0150*/  ISETP.NE.U32.AND P0, PT, RZ, c[0x0][0x218], PT ;  /* 0x00008600ff007a0c */ /* 0x000fc80003f05070 */
[--C-:B------:R-:W-:Y:S02]  /*0160*/  SHF.R.U32.HI R69, RZ, 0x2, R81.reuse ;  /* 0x00000002ff457819 */ /* 0x100fe40000011651 */
[----:B------:R-:W-:Y:S02]  /*0170*/  SHF.R.U64 R68, R80, 0x2, R81 ;  /* 0x0000000250447819 */ /* 0x000fe40000001251 */
[----:B------:R-:W-:Y:S01]  /*0180*/  ISETP.NE.AND.EX P0, PT, RZ, c[0x0][0x21c], PT, P0 ;  /* 0x00008700ff007a0c */ /* 0x000fe20003f05300 */
[----:B0-----:R-:W-:Y:S01]  /*0190*/  UIADD3 UR9, UR4, -0x61c88647, URZ ;  /* 0x9e3779b904097890 */ /* 0x001fe2000fffe03f */
[----:B------:R-:W-:Y:S01]  /*01a0*/  LOP3.LUT R0, R7, UR4, R69, 0x96, !PT ;  /* 0x0000000407007c12 */ /* 0x000fe2000f8e9645 */
[----:B------:R-:W-:Y:S01]  /*01b0*/  IMAD.WIDE.U32 R4, R68, -0x2daee0ad, RZ ;  /* 0xd2511f5344047825 */ /* 0x000fe200078e00ff */
[----:B------:R-:W-:Y:S02]  /*01c0*/  UIADD3 UR11, UR4, 0x3c6ef372, URZ ;  /* 0x3c6ef372040b7890 */ /* 0x000fe4000fffe03f */
[----:B------:R-:W-:Y:S01]  /*01d0*/  UIADD3 UR13, UR4, -0x255992d5, URZ ;  /* 0xdaa66d2b040d7890 */ /* 0x000fe2000fffe03f */
[----:B-1----:R-:W-:Y:S01]  /*01e0*/  IMAD.WIDE.U32 R2, R0, -0x2daee0ad, RZ ;  /* 0xd2511f5300027825 */ /* 0x002fe200078e00ff */
[----:B--2---:R-:W-:Y:S01]  /*01f0*/  LOP3.LUT R8, R5, UR5, RZ, 0x3c, !PT ;  /* 0x0000000505087c12 */ /* 0x004fe2000f8e3cff */
[----:B------:R-:W-:-:S02]  /*0200*/  UIADD3 UR10, UR5, -0x4498517b, URZ ;  /* 0xbb67ae85050a7890 */ /* 0x000fc4000fffe03f */
[----:B------:R-:W-:Y:S01]  /*0210*/  IMAD.SHL.U32 R0, R15, 0x10, RZ ;  /* 0x000000100f007824 */ /* 0x000fe200078e00ff */
[----:B------:R-:W-:Y:S01]  /*0220*/  UIADD3 UR12, UR5, 0x76cf5d0a, URZ ;  /* 0x76cf5d0a050c7890 */ /* 0x000fe2000fffe03f */
[----:B------:R-:W-:Y:S01]  /*0230*/  IMAD.WIDE.U32 R8, R8, -0x326172a9, RZ ;  /* 0xcd9e8d5708087825 */ /* 0x000fe200078e00ff */
[----:B------:R-:W-:Y:S02]  /*0240*/  UIADD3 UR14, UR5, 0x32370b8f, URZ ;  /* 0x32370b8f050e7890 */ /* 0x000fe4000fffe03f */
[----:B------:R-:W-:Y:S02]  /*0250*/  LOP3.LUT R0, R0, 0x1f0, RZ, 0xc0, !PT ;  /* 0x000001f000007812 */ /* 0x000fe400078ec0ff */
[----:B------:R-:W-:Y:S02]  /*0260*/  LOP3.LUT R7, R3, UR10, R4, 0x96, !PT ;  /* 0x0000000a03077c12 */ /* 0x000fe4000f8e9604 */
[----:B------:R-:W-:Y:S02]  /*0270*/  IADD3 R40, P1, R0, c[0x0][0x218], RZ ;  /* 0x0000860000287a10 */ /* 0x000fe40007f3e0ff */
[----:B------:R-:W-:Y:S01]  /*0280*/  LOP3.LUT R4, R9, UR9, R6, 0x96, !PT ;  /* 0x0000000909047c12 */ /* 0x000fe2000f8e9606 */
[----:B------:R-:W-:Y:S01]  /*0290*/  IMAD.WIDE.U32 R6, R7, -0x326172a9, RZ ;  /* 0xcd9e8d5707067825 */ /* 0x000fe200078e00ff */
[----:B------:R-:W-:-:S03]  /*02a0*/  IADD3.X R41, RZ, c[0x0][0x21c], RZ, P1, !PT ;  /* 0x00008700ff297a10 */ /* 0x000fc60000ffe4ff */
[----:B------:R-:W-:Y:S01]  /*02b0*/  IMAD.WIDE.U32 R4, R4, -0x2daee0ad, RZ ;  /* 0xd2511f5304047825 */ /* 0x000fe200078e00ff */
[----:B------:R-:W-:Y:S01]  /*02c0*/  LOP3.LUT R3, R7, UR11, R8, 0x96, !PT ;  /* 0x0000000b07037c12 */ /* 0x000fe2000f8e9608 */
[----:B------:R0:W5:Y:S03]  /*02d0*/  @P0 LDG.E.128 R16, [R40.64+0x200] ;  /* 0x0002000628100981 */ /* 0x000166000c1e1d00 */
[----:B------:R-:W-:Y:S01]  /*02e0*/  LOP3.LUT R12, R5, UR12, R2, 0x96, !PT ;  /* 0x0000000c050c7c12 */ /* 0x000fe2000f8e9602 */
[----:B------:R0:W5:Y:S01]  /*02f0*/  @P0 LDG.E.128 R8, [R40.64] ;  /* 0x0000000628080981 */ /* 0x000162000c1e1d00 */
[----:B------:R-:W-:-:S03]  /*0300*/  IMAD.WIDE.U32 R2, R3, -0x2daee0ad, RZ ;  /* 0xd2511f5303027825 */ /* 0x000fc600078e00ff */
[----:B------:R0:W5:Y:S01]  /*0310*/  @P0 LDG.E.128 R44, [R40.64+0x400] ;  /* 0x00040006282c0981 */ /* 0x000162000c1e1d00 */
[----:B------:R-:W-:Y:S01]  /*0320*/  IMAD.WIDE.U32 R12, R12, -0x326172a9, RZ ;  /* 0xcd9e8d570c0c7825 */ /* 0x000fe200078e00ff */
[----:B------:R-:W-:Y:S02]  /*0330*/  LOP3.LUT R7, R3, UR14, R4, 0x96, !PT ;  /* 0x0000000e03077c12 */ /* 0x000fe4000f8e9604 */
[----:B0-----:R-:W5:Y:S02]  /*0340*/  @P0 LDG.E.128 R40, [R40.64+0x600] ;  /* 0x0006000628280981 */ /* 0x001f64000c1e1d00 */
[----:B------:R-:W-:Y:S01]  /*0350*/  LOP3.LUT R4, R13, UR13, R6, 0x96, !PT ;  /* 0x0000000d0d047c12 */ /* 0x000fe2000f8e9606 */
[----:B------:R-:W-:Y:S01]  /*0360*/  UIADD3 UR15, UR4, 0x78dde6e4, URZ ;  /* 0x78dde6e4040f7890 */ /* 0x000fe2000fffe03f */
[----:B------:R-:W-:Y:S01]  /*0370*/  IMAD.WIDE.U32 R6, R7, -0x326172a9, RZ ;  /* 0xcd9e8d5707067825 */ /* 0x000fe200078e00ff */
[----:B------:R-:W-:-:S03]  /*0380*/  UIADD3 UR16, UR5, -0x126145ec, URZ ;  /* 0xed9eba1405107890 */ /* 0x000fc6000fffe03f */
[----:B------:R-:W-:Y:S01]  /*0390*/  IMAD.WIDE.U32 R4, R4, -0x2daee0ad, RZ ;  /* 0xd2511f5304047825 */ /* 0x000fe200078e00ff */
[----:B------:R-:W-:Y:S01]  /*03a0*/  LOP3.LUT R3, R7, UR15, R12, 0x96, !PT ;  /* 0x0000000f07037c12 */ /* 0x000fe2000f8e960c */
[----:B------:R-:W-:-:S03]  /*03b0*/  UIADD3 UR18, UR5, -0x56f99767, URZ ;  /* 0xa906689905127890 */ /* 0x000fc6000fffe03f */
[----:B------:R-:W-:Y:S01]  /*03c0*/  LOP3.LUT R12, R5, UR16, R2, 0x96, !PT ;  /* 0x00000010050c7c12 */ /* 0x000fe2000f8e9602 */
[----:B------:R-:W-:Y:S01]  /*03d0*/  UIADD3 UR17, UR4, 0x1715609d, URZ ;  /* 0x1715609d04117890 */ /* 0x000fe2000fffe03f */
[----:B------:R-:W-:-:S04]  /*03e0*/  IMAD.WIDE.U32 R2, R3, -0x2daee0ad, RZ ;  /* 0xd2511f5303027825 */ /* 0x000fc800078e00ff */
[----:B------:R-:W-:Y:S01]  /*03f0*/  IMAD.WIDE.U32 R12, R12, -0x326172a9, RZ ;  /* 0xcd9e8d570c0c7825 */ /* 0x000fe200078e00ff */
[----:B------:R-:W-:-:S04]  /*0400*/  LOP3.LUT R7, R3, UR18, R4, 0x96, !PT ;  /* 0x0000001203077c12 */ /* 0x000fc8000f8e9604 */
[----:B------:R-:W-:Y:S01]  /*0410*/  LOP3.LUT R4, R13, UR17, R6, 0x96, !PT ;  /* 0x000000110d047c12 */ /* 0x000fe2000f8e9606 */
[----:B------:R-:W-:-:S04]  /*0420*/  UIADD3 UR20, UR5, 0x646e171e, URZ ;  /* 0x646e171e05147890 */ /* 0x000fc8000fffe03f */
[----:B------:R-:W-:Y:S01]  /*0430*/  IMAD.WIDE.U32 R4, R4, -0x2daee0ad, RZ ;  /* 0xd2511f5304047825 */ /* 0x000fe200078e00ff */
[----:B------:R-:W-:-:S03]  /*0440*/  UIADD3 UR19, UR4, -0x4ab325aa, URZ ;  /* 0xb54cda5604137890 */ /* 0x000fc6000fffe03f */
[----:B------:R-:W-:Y:S01]  /*0450*/  IMAD.WIDE.U32 R6, R7, -0x326172a9, RZ ;  /* 0xcd9e8d5707067825 */ /* 0x000fe200078e00ff */
[----:B------:R-:W-:Y:S02]  /*0460*/  LOP3.LUT R14, R5, UR20, R2, 0x96, !PT ;  /* 0x00000014050e7c12 */ /* 0x000fe4000f8e9602 */
[----:B------:R-:W-:Y:S02]  /*0470*/  SHF.R.U32.HI R2, RZ, 0x5, R15 ;  /* 0x00000005ff027819 */ /* 0x000fe4000001160f */
[----:B------:R-:W-:-:S03]  /*0480*/  LOP3.LUT R12, R7, UR19, R12, 0x96, !PT ;  /* 0x00000013070c7c12 */ /* 0x000fc6000f8e960c */
[----:B------:R-:W-:Y:S01]  /*0490*/  IMAD R2, R20, 0x4, R2 ;  /* 0x0000000414027824 */ /* 0x000fe200078e0202 */
[----:B------:R-:W-:Y:S01]  /*04a0*/  UIADD3 UR21, UR4, 0x5384540f, URZ ;  /* 0x5384540f04157890 */ /* 0x000fe2000fffe03f */
[----:B------:R-:W-:Y:S01]  /*04b0*/  IMAD.WIDE.U32 R12, R12, -0x2daee0ad, RZ ;  /* 0xd2511f530c0c7825 */ /* 0x000fe200078e00ff */
[----:B------:R-:W-:Y:S02]  /*04c0*/  UIADD3 UR22, UR5, 0x1fd5c5a3, URZ ;  /* 0x1fd5c5a305167890 */ /* 0x000fe4000fffe03f */
[----:B------:R-:W-:Y:S01]  /*04d0*/  ISETP.GE.AND P1, PT, R2, c[0x0][0x164], PT ;  /* 0x0000590002007a0c */ /* 0x000fe20003f26270 */
[----:B------:R-:W-:-:S03]  /*04e0*/  IMAD.WIDE.U32 R14, R14, -0x326172a9, RZ ;  /* 0xcd9e8d570e0e7825 */ /* 0x000fc600078e00ff */
[----:B------:R-:W-:Y:S02]  /*04f0*/  LOP3.LUT R48, R13, UR22, R4, 0x96, !PT ;  /* 0x000000160d307c12 */ /* 0x000fe4000f8e9604 */
[----:B------:R-:W-:Y:S01]  /*0500*/  LOP3.LUT R64, R15, UR21, R6, 0x96, !PT ;  /* 0x000000150f407c12 */ /* 0x000fe2000f8e9606 */
[----:B------:R-:W-:Y:S01]  /*0510*/  UIADD3 UR23, UR4, -0xe443238, URZ ;  /* 0xf1bbcdc804177890 */ /* 0x000fe2000fffe03f */
[----:B------:R-:W-:Y:S01]  /*0520*/  IADD3 R4, P2, R0, c[0x0][0x1b0], RZ ;  /* 0x00006c0000047a10 */ /* 0x000fe20007f5e0ff */
[----:B------:R-:W-:Y:S01]  /*0530*/  UIADD3 UR24, UR5, -0x24c28bd8, URZ ;  /* 0xdb3d742805187890 */ /* 0x000fe2000fffe03f */
[----:B------:R-:W-:-:S04]  /*0540*/  IMAD.HI.U32 R7, R48, -0x326172a9, RZ ;  /* 0xcd9e8d5730077827 */ /* 0x000fc800078e00ff */
[----:B------:R-:W-:Y:S01]  /*0550*/  IMAD.HI.U32 R3, R64, -0x2daee0ad, RZ ;  /* 0xd2511f5340037827 */ /* 0x000fe200078e00ff */
[----:B------:R-:W-:-:S03]  /*0560*/  LOP3.LUT R72, R7, UR23, R14, 0x96, !PT ;  /* 0x0000001707487c12 */ /* 0x000fc6000f8e960e */
[----:B------:R-:W-:Y:S01]  /*0570*/  IMAD.X R5, RZ, RZ, c[0x0][0x1b4], P2 ;  /* 0x00006d00ff057624 */ /* 0x000fe200010e06ff */
[----:B------:R-:W-:Y:S01]  /*0580*/  LOP3.LUT R66, R3, UR24, R12, 0x96, !PT ;  /* 0x0000001803427c12 */ /* 0x000fe2000f8e960c */
[----:B------:R-:W-:Y:S06]  /*0590*/  @P1 EXIT ;  /* 0x000000000000194d */ /* 0x000fec0003800000 */
[----:B-----5:R-:W-:Y:S01]  /*05a0*/  @!P0 CS2R R8, SRZ ;  /* 0x0000000000088805 */ /* 0x020fe2000001ff00 */
[----:B------:R-:W-:Y:S01]  /*05b0*/  @!P0 CS2R R44, SRZ ;  /* 0x00000000002c8805 */ /* 0x000fe2000001ff00 */
[----:B------:R-:W-:Y:S01]  /*05c0*/  @!P0 CS2R R10, SRZ ;  /* 0x00000000000a8805 */ /* 0x000fe2000001ff00 */
[----:B------:R-:W-:Y:S01]  /*05d0*/  @!P0 CS2R R16, SRZ ;  /* 0x0000000000108805 */ /* 0x000fe2000001ff00 */
[----:B------:R-:W-:Y:S01]  /*05e0*/  @!P0 CS2R R18, SRZ ;  /* 0x0000000000128805 */ /* 0x000fe2000001ff00 */
[----:B------:R0:W5:Y:S01]  /*05f0*/  LDG.E.128 R36, [R4.64] ;  /* 0x0000000604247981 */ /* 0x000162000c1e1d00 */
[----:B------:R-:W-:Y:S01]  /*0600*/  PRMT R3, RZ, 0x5410, R8 ;  /* 0x00005410ff037816 */ /* 0x000fe20000000008 */
[----:B------:R-:W-:Y:S01]  /*0610*/  @!P0 CS2R R46, SRZ ;  /* 0x00000000002e8805 */ /* 0x000fe2000001ff00 */
[--C-:B------:R-:W-:Y:S01]  /*0620*/  PRMT R21, RZ, 0x5410, R45.reuse ;  /* 0x00005410ff157816 */ /* 0x100fe2000000002d */
[----:B------:R0:W5:Y:S01]  /*0630*/  LDG.E.128 R32, [R4.64+0x200] ;  /* 0x0002000604207981 */ /* 0x000162000c1e1d00 */
[----:B------:R-:W-:Y:S01]  /*0640*/  PRMT R22, RZ, 0x7610, R45 ;  /* 0x00007610ff167816 */ /* 0x000fe2000000002d */
[----:B------:R-:W-:Y:S01]  /*0650*/  UIADD3 UR25, UR4, -0x700cb87f, URZ ;  /* 0x8ff3478104197890 */ /* 0x000fe2000fffe03f */
[----:B------:R-:W-:Y:S01]  /*0660*/  @!P0 CS2R R40, SRZ ;  /* 0x0000000000288805 */ /* 0x000fe2000001ff00 */
[----:B------:R0:W5:Y:S01]  /*0670*/  LDG.E.128 R28, [R4.64+0x400] ;  /* 0x00040006041c7981 */ /* 0x000162000c1e1d00 */
[----:B------:R-:W-:Y:S01]  /*0680*/  UIADD3 UR26, UR5, -0x695add53, URZ ;  /* 0x96a522ad051a7890 */ /* 0x000fe2000fffe03f */
[----:B------:R-:W-:-:S02]  /*0690*/  @!P0 CS2R R42, SRZ ;  /* 0x00000000002a8805 */ /* 0x000fc4000001ff00 */
[----:B------:R0:W5:Y:S01]  /*06a0*/  LDG.E.128 R24, [R4.64+0x600] ;  /* 0x0006000604187981 */ /* 0x000162000c1e1d00 */
[----:B------:R-:W-:Y:S01]  /*06b0*/  PRMT R6, RZ, 0x7610, R9 ;  /* 0x00007610ff067816 */ /* 0x000fe20000000009 */
[----:B------:R-:W-:Y:S01]  /*06c0*/  IMAD R0, R48, -0x326172a9, RZ ;  /* 0xcd9e8d5730007824 */ /* 0x000fe200078e02ff */
[----:B------:R-:W-:Y:S01]  /*06d0*/  PRMT R7, RZ, 0x5410, R10 ;  /* 0x00005410ff077816 */ /* 0x000fe2000000000a */
[----:B------:R-:W-:Y:S01]  /*06e0*/  IMAD.HI.U32 R49, R66, -0x326172a9, RZ ;  /* 0xcd9e8d5742317827 */ /* 0x000fe200078e00ff */
[----:B------:R-:W-:Y:S01]  /*06f0*/  PRMT R12, RZ, 0x7610, R16 ;  /* 0x00007610ff0c7816 */ /* 0x000fe20000000010 */
[----:B------:R-:W-:Y:S01]  /*0700*/  BSSY B0, `(.L_x_988) ;  /* 0x0000c87000007945 */ /* 0x000fe20003800000 */
[--C-:B------:R-:W-:Y:S01]  /*0710*/  PRMT R13, RZ, 0x5410, R17.reuse ;  /* 0x00005410ff0d7816 */ /* 0x100fe20000000011 */
[----:B------:R-:W-:Y:S01]  /*0720*/  IMAD R64, R64, -0x2daee0ad, RZ ;  /* 0xd2511f5340407824 */ /* 0x000fe200078e02ff */
[----:B------:R-:W-:Y:S01]  /*0730*/  PRMT R14, RZ, 0x7610, R17 ;  /* 0x00007610ff0e7816 */ /* 0x000fe20000000011 */
[----:B------:R-:W-:Y:S01]  /*0740*/  IMAD.HI.U32 R45, R72, -0x2daee0ad, RZ ;  /* 0xd2511f53482d7827 */ /* 0x000fe200078e00ff */
[----:B0-----:R-:W-:Y:S01]  /*0750*/  PRMT R4, RZ, 0x7610, R8 ;  /* 0x00007610ff047816 */ /* 0x001fe20000000008 */
[----:B------:R-:W-:Y:S01]  /*0760*/  ULDC.U8 UR8, c[0x0][0x1f0] ;  /* 0x00007c0000087ab9 */ /* 0x000fe20000000000 */
[----:B------:R-:W-:Y:S01]  /*0770*/  PRMT R5, RZ, 0x5410, R9 ;  /* 0x00005410ff057816 */ /* 0x000fe20000000009 */
[----:B------:R-:W-:Y:S01]  /*0780*/  IMAD R66, R66, -0x326172a9, RZ ;  /* 0xcd9e8d5742427824 */ /* 0x000fe200078e02ff */
[----:B------:R-:W-:Y:S01]  /*0790*/  PRMT R8, RZ, 0x7610, R10 ;  /* 0x00007610ff087816 */ /* 0x000fe2000000000a */
[----:B------:R-:W-:Y:S01]  /*07a0*/  IMAD R72, R72, -0x2daee0ad, RZ ;  /* 0xd2511f5348487824 */ /* 0x000fe200078e02ff */
[--C-:B------:R-:W-:Y:S01]  /*07b0*/  PRMT R9, RZ, 0x5410, R11.reuse ;  /* 0x00005410ff097816 */ /* 0x100fe2000000000b */
[----:B------:R-:W-:Y:S01]  /*07c0*/  IMAD.MOV.U32 R70, RZ, RZ, RZ ;  /* 0x000000ffff467224 */ /* 0x000fe200078e00ff */
        /* <DEDUP_REMOVED lines=12> */
[----:B------:R-:W-:-:S02]  /*0890*/  LOP3.LUT R0, R49, UR25, R0, 0x96, !PT ;  /* 0x0000001931007c12 */ /* 0x000fc4000f8e9600 */
[----:B------:R-:W-:Y:S02]  /*08a0*/  LOP3.LUT R64, R45, UR26, R64, 0x96, !PT ;  /* 0x0000001a2d407c12 */ /* 0x000fe4000f8e9640 */
[--C-:B------:R-:W-:Y:S02]  /*08b0*/  PRMT R63, RZ, 0x5410, R40.reuse ;  /* 0x00005410ff3f7816 */ /* 0x100fe40000000028 */
[----:B------:R-:W-:Y:S02]  /*08c0*/  PRMT R65, RZ, 0x7610, R40 ;  /* 0x00007610ff417816 */ /* 0x000fe40000000028 */
[----:B------:R-:W-:Y:S02]  /*08d0*/  LOP3.LUT R80, R80, 0x3, RZ, 0xc0, !PT ;  /* 0x0000000350507812 */ /* 0x000fe400078ec0ff */
[--C-:B------:R-:W-:Y:S02]  /*08e0*/  PRMT R71, RZ, 0x5410, R41.reuse ;  /* 0x00005410ff477816 */ /* 0x100fe40000000029 */
[----:B------:R-:W-:-:S02]  /*08f0*/  PRMT R73, RZ, 0x7610, R41 ;  /* 0x00007610ff497816 */ /* 0x000fc40000000029 */
[--C-:B------:R-:W-:Y:S02]  /*0900*/  PRMT R74, RZ, 0x5410, R42.reuse ;  /* 0x00005410ff4a7816 */ /* 0x100fe4000000002a */
[----:B------:R-:W-:Y:S02]  /*0910*/  PRMT R75, RZ, 0x7610, R42 ;  /* 0x00007610ff4b7816 */ /* 0x000fe4000000002a */
[--C-:B------:R-:W-:Y:S02]  /*0920*/  PRMT R76, RZ, 0x5410, R43.reuse ;  /* 0x00005410ff4c7816 */ /* 0x100fe4000000002b */
[----:B------:R-:W-:Y:S02]  /*0930*/  PRMT R77, RZ, 0x7610, R43 ;  /* 0x00007610ff4d7816 */ /* 0x000fe4000000002b */
.L_x_1216:
[----:B------:R-:W0:Y:S01]  /*0940*/  S2R R52, SR_TID.X ;  /* 0x0000000000347919 */ /* 0x000e220000002100 */
[----:B------:R-:W-:Y:S01]  /*0950*/  ISETP.NE.U32.AND P1, PT, RZ, c[0x0][0x1c0], PT ;  /* 0x00007000ff007a0c */ /* 0x000fe20003f25070 */
[----:B------:R-:W-:Y:S01]  /*0960*/  IMAD R44, R2, c[0x0][0x168], RZ ;  /* 0x00005a00022c7a24 */ /* 0x000fe200078e02ff */
[----:B------:R-:W-:Y:S01]  /*0970*/  ISETP.NE.U32.AND P0, PT, RZ, c[0x0][0x180], PT ;  /* 0x00006000ff007a0c */ /* 0x000fe20003f05070 */
[----:B------:R-:W-:Y:S01]  /*0980*/  HFMA2.MMA R85, -RZ, RZ, 0, 9.5367431640625e-07 ;  /* 0x00000010ff557435 */ /* 0x000fe200000001ff */
[----:B------:R-:W-:-:S02]  /*0990*/  ISETP.NE.AND.EX P1, PT, RZ, c[0x0][0x1c4], PT, P1 ;  /* 0x00007100ff007a0c */ /* 0x000fc40003f25310 */
[----:B------:R-:W-:Y:S02]  /*09a0*/  SHF.R.S32.HI R45, RZ, 0x1f, R44 ;  /* 0x0000001fff2d7819 */ /* 0x000fe4000001142c */
[----:B------:R-:W-:Y:S02]  /*09b0*/  ISETP.NE.AND.EX P0, PT, RZ, c[0x0][0x184], PT, P0 ;  /* 0x00006100ff007a0c */ /* 0x000fe40003f05300 */
[----:B------:R-:W-:-:S07]  /*09c0*/  LEA.HI R45, R45, R44, RZ, 0x3 ;  /* 0x0000002c2d2d7211 */ /* 0x000fce00078f18ff */
[----:B------:R-:W-:-:S04]  /*09d0*/  @P1 IMAD.MOV.U32 R49, RZ, RZ, 0x2 ;  /* 0x00000002ff311424 */ /* 0x000fc800078e00ff */
[----:B------:R-:W-:Y:S01]  /*09e0*/  @P1 IMAD.WIDE R48, R2, R49, c[0x0][0x1c0] ;  /* 0x0000700002301625 */ /* 0x000fe200078e0231 */
[----:B0-----:R-:W-:-:S04]  /*09f0*/  LOP3.LUT R52, R52, 0x1f, RZ, 0xc0, !PT ;  /* 0x0000001f34347812 */ /* 0x001fc800078ec0ff */
[----:B------:R-:W-:Y:S01]  /*0a00*/  LEA.HI.SX32 R56, R45, R52, 0x1d ;  /* 0x000000342d387211 */ /* 0x000fe200078feaff */
[----:B------:R-:W2:Y:S04]  /*0a10*/  @P1 LDG.E.U16 R48, [R48.64] ;  /* 0x0000000630301981 */ /* 0x000ea8000c1e1500 */
[----:B------:R-:W-:-:S04]  /*0a20*/  IMAD.WIDE.U32 R44, R56, R85, c[0x0][0x170] ;  /* 0x00005c00382c7625 */ /* 0x000fc800078e0055 */
[----:B------:R-:W-:Y:S02]  /*0a30*/  @P0 IMAD.WIDE.U32 R50, R56, R85, c[0x0][0x180] ;  /* 0x0000600038320625 */ /* 0x000fe400078e0055 */
[----:B-----5:R-:W5:Y:S04]  /*0a40*/  LDG.E.128 R44, [R44.64] ;  /* 0x000000062c2c7981 */ /* 0x020f68000c1e1d00 */
[----:B------:R0:W5:Y:S01]  /*0a50*/  @P0 LDG.E.128 R40, [R50.64] ;  /* 0x0000000632280981 */ /* 0x000162000c1e1d00 */
[C---:B------:R-:W-:Y:S01]  /*0a60*/  ISETP.NE.AND P2, PT, R80.reuse, 0x1, PT ;  /* 0x000000015000780c */ /* 0x040fe20003f45270 */
[----:B------:R-:W-:Y:S01]  /*0a70*/  BSSY B1, `(.L_x_989) ;  /* 0x000000e000017945 */ /* 0x000fe20003800000 */
[----:B------:R-:W-:Y:S01]  /*0a80*/  IMAD.MOV.U32 R84, RZ, RZ, 0x3f800000 ;  /* 0x3f800000ff547424 */ /* 0x000fe200078e00ff */
[----:B------:R-:W-:-:S02]  /*0a90*/  IADD3 R55, R80, 0x1, RZ ;  /* 0x0000000150377810 */ /* 0x000fc40007ffe0ff */
[----:B--2---:R-:W-:-:S08]  /*0aa0*/  @P1 PRMT R84, RZ, 0x5410, R48 ;  /* 0x00005410ff541816 */ /* 0x004fd00000000030 */
        /* <DEDUP_REMOVED lines=9> */
.L_x_990:
[----:B0-----:R-:W-:Y:S02]  /*0b40*/  MOV R54, R66 ;  /* 0x0000004200367202 */ /* 0x001fe40000000f00 */
.L_x_991:
[----:B------:R-:W-:Y:S05]  /*0b50*/  BSYNC B1 ;  /* 0x0000000000017941 */ /* 0x000fea0003800000 */
.L_x_989:
        /* <DEDUP_REMOVED lines=16> */
.L_x_995:
[----:B------:R-:W-:Y:S05]  /*0c60*/  BSYNC B2 ;  /* 0x0000000000027941 */ /* 0x000fea0003800000 */
.L_x_994:
        /* <DEDUP_REMOVED lines=9> */
[----:B------:R-:W-:-:S03]  /*0d00*/  LOP3.LUT R53, R59, UR10, R53, 0x96, !PT ;  /* 0x0000000a3b357c12 */ /* 0x000fc6000f8e9635 */
[----:B------:R-:W-:Y:S01]  /*0d10*/  IMAD.MOV.U32 R55, RZ, RZ, RZ ;  /* 0x000000ffff377224 */ /* 0x000fe200078e00ff */
        /* <DEDUP_REMOVED lines=31> */
[----:B------:R-:W-:Y:S02]  /*0f10*/  LOP3.LUT R64, R49, UR26, R50, 0x96, !PT ;  /* 0x0000001a31407c12 */ /* 0x000fe4000f8e9632 */
[----:B------:R-:W-:Y:S02]  /*0f20*/  MOV R72, R48 ;  /* 0x0000003000487202 */ /* 0x000fe40000000f00 */
.L_x_993:
[----:B------:R-:W-:Y:S05]  /*0f30*/  BSYNC B1 ;  /* 0x0000000000017941 */ /* 0x000fea0003800000 */
.L_x_992:
[----:B------:R-:W0:Y:S01]  /*0f40*/  I2F.U32 R48, R54 ;  /* 0x0000003600307306 */ /* 0x000e220000201000 */
[----:B-----5:R-:W-:Y:S01]  /*0f50*/  PRMT R49, RZ, 0x5410, R44 ;  /* 0x00005410ff317816 */ /* 0x020fe2000000002c */
[----:B------:R-:W-:Y:S01]  /*0f60*/  IMAD.MOV.U32 R83, RZ, RZ, 0x2f800000 ;  /* 0x2f800000ff537424 */ /* 0x000fe200078e00ff */
[----:B------:R-:W-:Y:S01]  /*0f70*/  ISETP.NE.AND P1, PT, R55, 0x1, PT ;  /* 0x000000013700780c */ /* 0x000fe20003f25270 */
[----:B------:R-:W-:Y:S02]  /*0f80*/  BSSY B1, `(.L_x_996) ;  /* 0x0000014000017945 */ /* 0x000fe40003800000 */
[----:B------:R-:W-:-:S04]  /*0f90*/  FMUL.FTZ R49, R49, R84 ;  /* 0x0000005431317220 */ /* 0x000fc80000410000 */
[----:B------:R-:W-:Y:S02]  /*0fa0*/  FMUL.FTZ R49, R49, c[0x0][0x1e8] ;  /* 0x00007a0031317a20 */ /* 0x000fe40000410000 */
[----:B0-----:R-:W-:-:S05]  /*0fb0*/  FFMA.FTZ R48, R48, R83, 1.1641532182693481445e-10 ;  /* 0x2f00000030307423 */ /* 0x001fca0000010053 */
[----:B------:R-:W-:Y:S02]  /*0fc0*/  FSETP.GTU.FTZ.AND P2, PT, R48, c[0x0][0x1e4], PT ;  /* 0x0000790030007a0b */ /* 0x000fe40003f5c000 */
[----:B------:R-:W-:Y:S02]  /*0fd0*/  @P0 PRMT R48, RZ, 0x5410, R40 ;  /* 0x00005410ff300816 */ /* 0x000fe40000000028 */
[----:B------:R-:W-:Y:S02]  /*0fe0*/  FSEL R53, R49, RZ, !P2 ;  /* 0x000000ff31357208 */ /* 0x000fe40005000000 */
[----:B------:R-:W-:Y:S02]  /*0ff0*/  P2R R79, PR, RZ, 0x4 ;  /* 0x00000004ff4f7803 */ /* 0x000fe40000000000 */
[----:B------:R-:W-:Y:S01]  /*1000*/  IADD3 R49, R55, 0x1, RZ ;  /* 0x0000000137317810 */ /* 0x000fe20007ffe0ff */
        /* <DEDUP_REMOVED lines=10> */
.L_x_997:
[----:B------:R-:W-:Y:S02]  /*10b0*/  IMAD.MOV.U32 R57, RZ, RZ, R66 ;  /* 0x000000ffff397224 */ /* 0x000fe400078e0042 */
.L_x_998:
[----:B------:R-:W-:Y:S05]  /*10c0*/  BSYNC B1 ;  /* 0x0000000000017941 */ /* 0x000fea0003800000 */
.L_x_996:
        /* <DEDUP_REMOVED lines=16> */
.L_x_1002:
[----:B------:R-:W-:Y:S05]  /*11d0*/  BSYNC B2 ;  /* 0x0000000000027941 */ /* 0x000fea0003800000 */
.L_x_1001:
[----:B------:R-:W-:Y:S01]  /*11e0*/  IMAD.HI.U32 R0, R67, -0x326172a9, RZ ;  /* 0xcd9e8d5743007827 */ /* 0x000fe200078e00ff */
[----:B------:R-:W-:-:S03]  /*11f0*/  LOP3.LUT R49, R49, UR5, R70, 0x96, !PT ;  /* 0x0000000531317c12 */ /* 0x000fc6000f8e9646 */
[----:B------:R-:W-:Y:S01]  /*1200*/  IMAD R51, R67, -0x326172a9, RZ ;  /* 0xcd9e8d5743337824 */ /* 0x000fe200078e02ff */
[----:B------:R-:W-:Y:S01]  /*1210*/  LOP3.LUT R0, R0, UR4, R69, 0x96, !PT ;  /* 0x0000000400007c12 */ /* 0x000fe2000f8e9645 */
[----:B------:R-:W-:-:S04]  /*1220*/  IMAD.WIDE.U32 R54, R49, -0x326172a9, RZ ;  /* 0xcd9e8d5731367825 */ /* 0x000fc800078e00ff */
[----:B------:R-:W-:Y:S01]  /*1230*/  IMAD R49, R68, -0x2daee0ad, RZ ;  /* 0xd2511f5344317824 */ /* 0x000fe200078e02ff */
        /* <DEDUP_REMOVED lines=30> */
[----:B------:R-:W-:Y:S01]  /*1420*/  IMAD.MOV.U32 R49, RZ, RZ, RZ ;  /* 0x000000ffff317224 */ /* 0x000fe200078e00ff */
[----:B------:R-:W-:Y:S01]  /*1430*/  LOP3.LUT R50, R81, UR23, R54, 0x96, !PT ;  /* 0x0000001751327c12 */ /* 0x000fe2000f8e9636 */
[----:B------:R-:W-:-:S04]  /*1440*/  IMAD.WIDE.U32 R54, R55, -0x326172a9, RZ ;  /* 0xcd9e8d5737367825 */ /* 0x000fc800078e00ff */
[----:B------:R-:W-:Y:S01]  /*1450*/  IMAD.WIDE.U32 R50, R50, -0x2daee0ad, RZ ;  /* 0xd2511f5332327825 */ /* 0x000fe200078e00ff */
[----:B------:R-:W-:Y:S02]  /*1460*/  LOP3.LUT R0, R55, UR25, R80, 0x96, !PT ;  /* 0x0000001937007c12 */ /* 0x000fe4000f8e9650 */
[----:B------:R-:W-:Y:S01]  /*1470*/  MOV R66, R54 ;  /* 0x0000003600427202 */ /* 0x000fe20000000f00 */
[----:B------:R-:W-:Y:S01]  /*1480*/  IMAD.MOV.U32 R72, RZ, RZ, R50 ;  /* 0x000000ffff487224 */ /* 0x000fe200078e0032 */
[----:B------:R-:W-:Y:S02]  /*1490*/  LOP3.LUT R64, R51, UR26, R48, 0x96, !PT ;  /* 0x0000001a33407c12 */ /* 0x000fe4000f8e9630 */
.L_x_1000:
[----:B------:R-:W-:Y:S05]  /*14a0*/  BSYNC B1 ;  /* 0x0000000000017941 */ /* 0x000fea0003800000 */
.L_x_999:
        /* <DEDUP_REMOVED lines=10> */
[----:B------:R-:W-:Y:S02]  /*1550*/  @P0 PRMT R51, RZ, 0x7610, R40 ;  /* 0x00007610ff330816 */ /* 0x000fe40000000028 */
        /* <DEDUP_REMOVED lines=11> */
.L_x_1004:
[----:B------:R-:W-:Y:S02]  /*1610*/  IMAD.MOV.U32 R44, RZ, RZ, R66 ;  /* 0x000000ffff2c7224 */ /* 0x000fe400078e0042 */
.L_x_1005:
[----:B------:R-:W-:Y:S05]  /*1620*/  BSYNC B1 ;  /* 0x0000000000017941 */ /* 0x000fea0003800000 */
.L_x_1003:
        /* <DEDUP_REMOVED lines=16> */
.L_x_1009:
[----:B------:R-:W-:Y:S05]  /*1730*/  BSYNC B2 ;  /* 0x0000000000027941 */ /* 0x000fea0003800000 */
.L_x_1008:
        /* <DEDUP_REMOVED lines=39> */
[----:B------:R-:W-:Y:S02]  /*19b0*/  LOP3.LUT R0, R59, UR25, R80, 0x96, !PT ;  /* 0x000000193b007c12 */ /* 0x000fe4000f8e9650 */
[----:B------:R-:W-:Y:S01]  /*19c0*/  MOV R66, R58 ;  /* 0x0000003a00427202 */ /* 0x000fe20000000f00 */
[----:B------:R-:W-:Y:S01]  /*19d0*/  IMAD.MOV.U32 R72, RZ, RZ, R48 ;  /* 0x000000ffff487224 */ /* 0x000fe200078e0030 */
[----:B------:R-:W-:Y:S01]  /*19e0*/  LOP3.LUT R64, R49, UR26, R50, 0x96, !PT ;  /* 0x0000001a31407c12 */ /* 0x000fe2000f8e9632 */
[----:B------:R-:W-:Y:S02]  /*19f0*/  IMAD.MOV.U32 R48, RZ, RZ, RZ ;  /* 0x000000ffff307224 */ /* 0x000fe400078e00ff */
.L_x_1007:
[----:B------:R-:W-:Y:S05]  /*1a00*/  BSYNC B1 ;  /* 0x0000000000017941 */ /* 0x000fea0003800000 */
.L_x_1006:
[----:B------:R-:W0:Y:S01]  /*1a10*/  I2F.U32 R44, R44 ;  /* 0x0000002c002c7306 */ /* 0x000e220000201000 */
[----:B------:R-:W-:Y:S01]  /*1a20*/  PRMT R51, RZ, 0x5410, R45 ;  /* 0x00005410ff337816 */ /* 0x000fe2000000002d */
[----:B------:R-:W-:Y:S01]  /*1a30*/  BSSY B1, `(.L_x_1010) ;  /* 0x0000014000017945 */ /* 0x000fe20003800000 */
[----:B------:R-:W-:-:S03]  /*1a40*/  ISETP.NE.AND P2, PT, R48, 0x1, PT ;  /* 0x000000013000780c */ /* 0x000fc60003f45270 */
[----:B------:R-:W-:-:S04]  /*1a50*/  FMUL.FTZ R51, R51, R84 ;  /* 0x0000005433337220 */ /* 0x000fc80000410000 */
[----:B------:R-:W-:Y:S02]  /*1a60*/  FMUL.FTZ R51, R51, c[0x0][0x1e8] ;  /* 0x00007a0033337a20 */ /* 0x000fe40000410000 */
[----:B0-----:R-:W-:Y:S01]  /*1a70*/  FFMA.FTZ R49, R44, R83, 1.1641532182693481445e-10 ;  /* 0x2f0000002c317423 */ /* 0x001fe20000010053 */
[----:B------:R-:W-:-:S04]  /*1a80*/  @P0 PRMT R44, RZ, 0x5410, R41 ;  /* 0x00005410ff2c0816 */ /* 0x000fc80000000029 */
[----:B------:R-:W-:Y:S02]  /*1a90*/  FSETP.GTU.FTZ.AND P1, PT, R49, c[0x0][0x1e4], PT ;  /* 0x0000790031007a0b */ /* 0x000fe40003f3c000 */
[----:B------:R-:W-:Y:S02]  /*1aa0*/  IADD3 R49, R48, 0x1, RZ ;  /* 0x0000000130317810 */ /* 0x000fe40007ffe0ff */
        /* <DEDUP_REMOVED lines=11> */
.L_x_1011:
[----:B------:R-:W-:Y:S02]  /*1b60*/  IMAD.MOV.U32 R44, RZ, RZ, R66 ;  /* 0x000000ffff2c7224 */ /* 0x000fe400078e0042 */
.L_x_1012:
[----:B------:R-:W-:Y:S05]  /*1b70*/  BSYNC B1 ;  /* 0x0000000000017941 */ /* 0x000fea0003800000 */
.L_x_1010:
        /* <DEDUP_REMOVED lines=16> */
.L_x_1016:
[----:B------:R-:W-:Y:S05]  /*1c80*/  BSYNC B2 ;  /* 0x0000000000027941 */ /* 0x000fea0003800000 */
.L_x_1015:
        /* <DEDUP_REMOVED lines=44> */
.L_x_1014:
[----:B------:R-:W-:Y:S05]  /*1f50*/  BSYNC B1 ;  /* 0x0000000000017941 */ /* 0x000fea0003800000 */
.L_x_1013:
        /* <DEDUP_REMOVED lines=21> */
.L_x_1018:
[----:B------:R-:W-:Y:S02]  /*20b0*/  IMAD.MOV.U32 R59, RZ, RZ, R66 ;  /* 0x000000ffff3b7224 */ /* 0x000fe400078e0042 */
.L_x_1019:
[----:B------:R-:W-:Y:S05]  /*20c0*/  BSYNC B1 ;  /* 0x0000000000017941 */ /* 0x000fea0003800000 */
.L_x_1017:
        /* <DEDUP_REMOVED lines=16> */
.L_x_1023:
[----:B------:R-:W-:Y:S05]  /*21d0*/  BSYNC B2 ;  /* 0x0000000000027941 */ /* 0x000fea0003800000 */
.L_x_1022:
        /* <DEDUP_REMOVED lines=44> */
.L_x_1021:
[----:B------:R-:W-:Y:S05]  /*24a0*/  BSYNC B1 ;  /* 0x0000000000017941 */ /* 0x000fea0003800000 */
.L_x_1020:
        /* <DEDUP_REMOVED lines=9> */
[----:B------:R-:W-:Y:S02]  /*2540*/  FSEL R57, R45, RZ, !P3 ;  /* 0x000000ff2d397208 */ /* 0x000fe40005800000 */
[----:B------:R-:W-:-:S03]  /*2550*/  IADD3 R45, R48, 0x1, RZ ;  /* 0x00000001302d7810 */ /* 0x000fc60007ffe0ff */
        /* <DEDUP_REMOVED lines=10> */
.L_x_1025:
[----:B------:R-:W-:Y:S02]  /*2600*/  IMAD.MOV.U32 R59, RZ, RZ, R66 ;  /* 0x000000ffff3b7224 */ /* 0x000fe400078e0042 */
.L_x_1026:
[----:B------:R-:W-:Y:S05]  /*2610*/  BSYNC B1 ;  /* 0x0000000000017941 */ /* 0x000fea0003800000 */
.L_x_1024:
        /* <DEDUP_REMOVED lines=16> */
.L_x_1030:
[----:B------:R-:W-:Y:S05]  /*2720*/  BSYNC B2 ;  /* 0x0000000000027941 */ /* 0x000fea0003800000 */
.L_x_1029:
        /* <DEDUP_REMOVED lines=44> */
.L_x_1028:
[----:B------:R-:W-:Y:S05]  /*29f0*/  BSYNC B1 ;  /* 0x0000000000017941 */ /* 0x000fea0003800000 */
.L_x_1027:
        /* <DEDUP_REMOVED lines=21> */
.L_x_1032:
[----:B------:R-:W-:Y:S02]  /*2b50*/  IMAD.MOV.U32 R46, RZ, RZ, R66 ;  /* 0x000000ffff2e7224 */ /* 0x000fe400078e0042 */
.L_x_1033:
[----:B------:R-:W-:Y:S05]  /*2b60*/  BSYNC B1 ;  /* 0x0000000000017941 */ /* 0x000fea0003800000 */
.L_x_1031:
        /* <DEDUP_REMOVED lines=16> */
.L_x_1037:
[----:B------:R-:W-:Y:S05]  /*2c70*/  BSYNC B2 ;  /* 0x0000000000027941 */ /* 0x000fea0003800000 */
.L_x_1036:
        /* <DEDUP_REMOVED lines=44> */
.L_x_1035:
[----:B------:R-:W-:Y:S05]  /*2f40*/  BSYNC B1 ;  /* 0x0000000000017941 */ /* 0x000fea0003800000 */
.L_x_1034:
        /* <DEDUP_REMOVED lines=21> */
.L_x_1039:
[----:B------:R-:W-:Y:S02]  /*30a0*/  IMAD.MOV.U32 R86, RZ, RZ, R66 ;  /* 0x000000ffff567224 */ /* 0x000fe400078e0042 */
.L_x_1040:
[----:B------:R-:W-:Y:S05]  /*30b0*/  BSYNC B1 ;  /* 0x0000000000017941 */ /* 0x000fea0003800000 */
.L_x_1038:
        /* <DEDUP_REMOVED lines=18> */
.L_x_1044:
[----:B------:R-:W-:Y:S05]  /*31e0*/  BSYNC B2 ;  /* 0x0000000000027941 */ /* 0x000fea0003800000 */
.L_x_1043:
        /* <DEDUP_REMOVED lines=43> */
[----:B------:R-:W-:Y:S02]  /*34a0*/  LOP3.LUT R64, R45, UR26, R48, 0x96, !PT ;  /* 0x0000001a2d407c12 */ /* 0x000fe4000f8e9630 */
.L_x_1042:
[----:B------:R-:W-:Y:S05]  /*34b0*/  BSYNC B1 ;  /* 0x0000000000017941 */ /* 0x000fea0003800000 */
.L_x_1041:
[----:B------:R-:W0:Y:S01]  /*34c0*/  I2F.U32 R44, R86 ;  /* 0x00000056002c7306 */ /* 0x000e220000201000 */
[----:B------:R-:W-:Y:S01]  /*34d0*/  SEL R48, RZ, 0x1, P2 ;  /* 0x00000001ff307807 */ /* 0x000fe20001000000 */
[----:B------:R-:W-:Y:S01]  /*34e0*/  IMAD.WIDE.U32 R90, R56, R85, c[0x0][0x188] ;  /* 0x00006200385a7625 */ /* 0x000fe200078e0055 */
[----:B------:R-:W-:Y:S02]  /*34f0*/  PRMT R47, RZ, 0x7610, R47 ;  /* 0x00007610ff2f7816 */ /* 0x000fe4000000002f */
[----:B------:R-:W-:Y:S01]  /*3500*/  ISETP.NE.AND P2, PT, R82, RZ, PT ;  /* 0x000000ff5200720c */ /* 0x000fe20003f45270 */
[----:B------:R-:W-:Y:S01]  /*3510*/  IMAD.WIDE.U32 R48, R48, 0x1000000, RZ ;  /* 0x0100000030307825 */ /* 0x000fe200078e00ff */
[----:B------:R-:W-:-:S02]  /*3520*/  SEL R46, RZ, 0x1, P1 ;  /* 0x00000001ff2e7807 */ /* 0x000fc40000800000 */
[----:B------:R-:W-:Y:S01]  /*3530*/  ISETP.NE.AND P6, PT, R79, RZ, PT ;  /* 0x000000ff4f00720c */ /* 0x000fe20003fc5270 */
[----:B------:R-:W-:Y:S01]  /*3540*/  FMUL.FTZ R50, R47, R84 ;  /* 0x000000542f327220 */ /* 0x000fe20000410000 */
[----:B------:R-:W-:Y:S01]  /*3550*/  SEL R88, RZ, 0x10000, P5 ;  /* 0x00010000ff587807 */ /* 0x000fe20002800000 */
[----:B------:R-:W-:Y:S01]  /*3560*/  IMAD.WIDE.U32 R46, R46, 0x10000, RZ ;  /* 0x000100002e2e7825 */ /* 0x000fe200078e00ff */
[----:B------:R-:W-:Y:S02]  /*3570*/  SEL R79, RZ, 0x100, P4 ;  /* 0x00000100ff4f7807 */ /* 0x000fe40002000000 */
[----:B------:R-:W-:Y:S01]  /*3580*/  SEL R81, RZ, 0x1, P6 ;  /* 0x00000001ff517807 */ /* 0x000fe20003000000 */
[----:B0-----:R-:W-:Y:S01]  /*3590*/  FFMA.FTZ R44, R44, R83, 1.1641532182693481445e-10 ;  /* 0x2f0000002c2c7423 */ /* 0x001fe20000010053 */
[----:B------:R-:W-:Y:S01]  /*35a0*/  IADD3 R98, R56, 0x20, RZ ;  /* 0x0000002038627810 */ /* 0x000fe20007ffe0ff */
[----:B------:R-:W-:-:S03]  /*35b0*/  FMUL.FTZ R50, R50, c[0x0][0x1e8] ;  /* 0x00007a0032327a20 */ /* 0x000fc60000410000 */
[----:B------:R-:W-:Y:S01]  /*35c0*/  FSETP.GTU.FTZ.AND P1, PT, R44, c[0x0][0x1e4], PT ;  /* 0x000079002c007a0b */ /* 0x000fe20003f3c000 */
[----:B------:R-:W-:Y:S01]  /*35d0*/  @P0 IMAD.WIDE.U32 R86, R98, R85, c[0x0][0x180] ;  /* 0x0000600062560625 */ /* 0x000fe200078e0055 */
[----:B------:R-:W-:Y:S02]  /*35e0*/  SEL R44, RZ, 0x1, P2 ;  /* 0x00000001ff2c7807 */ /* 0x000fe40001000000 */
[----:B------:R-:W-:Y:S02]  /*35f0*/  SEL R51, RZ, 0x1000000, P1 ;  /* 0x01000000ff337807 */ /* 0x000fe40000800000 */
[----:B------:R-:W-:Y:S01]  /*3600*/  FSEL R82, R50, RZ, !P1 ;  /* 0x000000ff32527208 */ /* 0x000fe20004800000 */
[----:B------:R-:W-:Y:S01]  /*3610*/  IMAD.WIDE.U32 R44, R44, 0x100, RZ ;  /* 0x000001002c2c7825 */ /* 0x000fe200078e00ff */
[----:B------:R-:W-:Y:S02]  /*3620*/  LOP3.LUT R79, R79, R51, R88, 0xfe, !PT ;  /* 0x000000334f4f7212 */ /* 0x000fe400078efe58 */
[----:B------:R-:W-:-:S02]  /*3630*/  @P0 PRMT R51, RZ, 0x7610, R43 ;  /* 0x00007610ff330816 */ /* 0x000fc4000000002b */
[----:B------:R-:W-:Y:S02]  /*3640*/  LOP3.LUT R80, R44, R48, R46, 0xfe, !PT ;  /* 0x000000302c507212 */ /* 0x000fe400078efe2e */
[----:B------:R-:W-:Y:S01]  /*3650*/  SEL R48, RZ, 0x1, P3 ;  /* 0x00000001ff307807 */ /* 0x000fe20001800000 */
[----:B------:R-:W-:Y:S01]  /*3660*/  @P0 FADD.FTZ R82, R82, R51 ;  /* 0x0000003352520221 */ /* 0x000fe20000010000 */
[----:B------:R-:W-:Y:S02]  /*3670*/  LOP3.LUT R80, R80, R81, RZ, 0xfc, !PT ;  /* 0x0000005150507212 */ /* 0x000fe400078efcff */
[----:B------:R-:W-:Y:S01]  /*3680*/  LOP3.LUT R81, R49, R79, R48, 0xfe, !PT ;  /* 0x0000004f31517212 */ /* 0x000fe200078efe30 */
[----:B------:R-:W-:Y:S01]  /*3690*/  IMAD.MOV.U32 R79, RZ, RZ, 0x8 ;  /* 0x00000008ff4f7424 */ /* 0x000fe200078e00ff */
[----:B------:R-:W-:Y:S02]  /*36a0*/  F2FP.BF16.PACK_AB R50, R78, R57 ;  /* 0x000000394e32723e */ /* 0x000fe400000010ff */
[----:B------:R-:W-:Y:S01]  /*36b0*/  F2FP.BF16.PACK_AB R49, R58, R55 ;  /* 0x000000373a31723e */ /* 0x000fe200000010ff */
[----:B------:R-:W-:Y:S01]  /*36c0*/  IMAD.WIDE.U32 R88, R56, R79, c[0x0][0x190] ;  /* 0x0000640038587625 */ /* 0x000fe200078e004f */
[----:B------:R-:W-:-:S02]  /*36d0*/  F2FP.BF16.PACK_AB R48, R54, R53 ;  /* 0x000000353630723e */ /* 0x000fc400000010ff */
[----:B------:R-:W-:Y:S02]  /*36e0*/  F2FP.BF16.PACK_AB R51, R82, R59 ;  /* 0x0000003b5233723e */ /* 0x000fe400000010ff */
[----:B------:R-:W-:Y:S01]  /*36f0*/  LOP3.LUT R81, R45, R81, R47, 0xfe, !PT ;  /* 0x000000512d517212 */ /* 0x000fe200078efe2f */
[----:B------:R-:W-:Y:S02]  /*3700*/  IMAD.WIDE.U32 R44, R98, R85, c[0x0][0x170] ;  /* 0x00005c00622c7625 */ /* 0x000fe400078e0055 */
[----:B------:R0:W-:Y:S04]  /*3710*/  STG.E.128 [R90.64], R48 ;  /* 0x000000305a007986 */ /* 0x0001e8000c101d06 */
[----:B------:R0:W-:Y:S04]  /*3720*/  STG.E.64 [R88.64], R80 ;  /* 0x0000005058007986 */ /* 0x0001e8000c101b06 */
[----:B------:R0:W5:Y:S04]  /*3730*/  @P0 LDG.E.128 R40, [R86.64] ;  /* 0x0000000656280981 */ /* 0x000168000c1e1d00 */
[----:B------:R-:W5:Y:S01]  /*3740*/  LDG.E.128 R44, [R44.64] ;  /* 0x000000062c2c7981 */ /* 0x000f62000c1e1d00 */
        /* <DEDUP_REMOVED lines=12> */
.L_x_1046:
[----:B0-----:R-:W-:Y:S02]  /*3810*/  IMAD.MOV.U32 R88, RZ, RZ, R66 ;  /* 0x000000ffff587224 */ /* 0x001fe400078e0042 */
.L_x_1047:
[----:B------:R-:W-:Y:S05]  /*3820*/  BSYNC B1 ;  /* 0x0000000000017941 */ /* 0x000fea0003800000 */
.L_x_1045:
        /* <DEDUP_REMOVED lines=16> */
.L_x_1051:
[----:B------:R-:W-:Y:S05]  /*3930*/  BSYNC B2 ;  /* 0x0000000000027941 */ /* 0x000fea0003800000 */
.L_x_1050:
        /* <DEDUP_REMOVED lines=44> */
.L_x_1049:
[----:B------:R-:W-:Y:S05]  /*3c00*/  BSYNC B1 ;  /* 0x0000000000017941 */ /* 0x000fea0003800000 */
.L_x_1048:
[----:B------:R-:W0:Y:S01]  /*3c10*/  I2F.U32 R48, R88 ;  /* 0x0000005800307306 */ /* 0x000e220000201000 */
[----:B-----5:R-:W-:Y:S01]  /*3c20*/  PRMT R49, RZ, 0x5410, R44 ;  /* 0x00005410ff317816 */ /* 0x020fe2000000002c */
[----:B------:R-:W-:Y:S01]  /*3c30*/  BSSY B1, `(.L_x_1052) ;  /* 0x0000015000017945 */ /* 0x000fe20003800000 */
[----:B------:R-:W-:Y:S02]  /*3c40*/  ISETP.NE.AND P1, PT, R93, 0x1, PT ;  /* 0x000000015d00780c */ /* 0x000fe40003f25270 */
[----:B------:R-:W-:Y:S01]  /*3c50*/  @P0 PRMT R50, RZ, 0x5410, R40 ;  /* 0x00005410ff320816 */ /* 0x000fe20000000028 */
[----:B------:R-:W-:-:S04]  /*3c60*/  FMUL.FTZ R49, R49, R84 ;  /* 0x0000005431317220 */ /* 0x000fc80000410000 */
[----:B------:R-:W-:Y:S02]  /*3c70*/  FMUL.FTZ R49, R49, c[0x0][0x1e8] ;  /* 0x00007a0031317a20 */ /* 0x000fe40000410000 */
[----:B0-----:R-:W-:-:S05]  /*3c80*/  FFMA.FTZ R48, R48, R83, 1.1641532182693481445e-10 ;  /* 0x2f00000030307423 */ /* 0x001fca0000010053 */
[----:B------:R-:W-:Y:S02]  /*3c90*/  FSETP.GTU.FTZ.AND P2, PT, R48, c[0x0][0x1e4], PT ;  /* 0x0000790030007a0b */ /* 0x000fe40003f5c000 */
[----:B------:R-:W-:Y:S02]  /*3ca0*/  IADD3 R48, R93, 0x1, RZ ;  /* 0x000000015d307810 */ /* 0x000fe40007ffe0ff */
[----:B------:R-:W-:Y:S02]  /*3cb0*/  FSEL R87, R49, RZ, !P2 ;  /* 0x000000ff31577208 */ /* 0x000fe40005000000 */
[----:B------:R-:W-:-:S03]  /*3cc0*/  P2R R86, PR, RZ, 0x4 ;  /* 0x00000004ff567803 */ /* 0x000fc60000000000 */
[----:B------:R-:W-:Y:S01]  /*3cd0*/  @P0 FADD.FTZ R87, R50, R87 ;  /* 0x0000005732570221 */ /* 0x000fe20000010000 */
        /* <DEDUP_REMOVED lines=9> */
.L_x_1053:
[----:B------:R-:W-:Y:S02]  /*3d70*/  IMAD.MOV.U32 R91, RZ, RZ, R66 ;  /* 0x000000ffff5b7224 */ /* 0x000fe400078e0042 */
.L_x_1054:
[----:B------:R-:W-:Y:S05]  /*3d80*/  BSYNC B1 ;  /* 0x0000000000017941 */ /* 0x000fea0003800000 */
.L_x_1052:
        /* <DEDUP_REMOVED lines=16> */
.L_x_1058:
[----:B------:R-:W-:Y:S05]  /*3e90*/  BSYNC B2 ;  /* 0x0000000000027941 */ /* 0x000fea0003800000 */
.L_x_1057:
        /* <DEDUP_REMOVED lines=44> */
.L_x_1056:
[----:B------:R-:W-:Y:S05]  /*4160*/  BSYNC B1 ;  /* 0x0000000000017941 */ /* 0x000fea0003800000 */
.L_x_1055:
        /* <DEDUP_REMOVED lines=22> */
.L_x_1060:
[----:B------:R-:W-:Y:S02]  /*42d0*/  IMAD.MOV.U32 R44, RZ, RZ, R66 ;  /* 0x000000ffff2c7224 */ /* 0x000fe400078e0042 */
.L_x_1061:
[----:B------:R-:W-:Y:S05]  /*42e0*/  BSYNC B1 ;  /* 0x0000000000017941 */ /* 0x000fea0003800000 */
.L_x_1059:
        /* <DEDUP_REMOVED lines=16> */
.L_x_1065:
[----:B------:R-:W-:Y:S05]  /*43f0*/  BSYNC B2 ;  /* 0x0000000000027941 */ /* 0x000fea0003800000 */
.L_x_1064:
        /* <DEDUP_REMOVED lines=44> */
.L_x_1063:
[----:B------:R-:W-:Y:S05]  /*46c0*/  BSYNC B1 ;  /* 0x0000000000017941 */ /* 0x000fea0003800000 */
.L_x_1062:
        /* <DEDUP_REMOVED lines=21> */
.L_x_1067:
[----:B------:R-:W-:Y:S02]  /*4820*/  IMAD.MOV.U32 R44, RZ, RZ, R66 ;  /* 0x000000ffff2c7224 */ /* 0x000fe400078e0042 */
.L_x_1068:
[----:B------:R-:W-:Y:S05]  /*4830*/  BSYNC B1 ;  /* 0x0000000000017941 */ /* 0x000fea0003800000 */
.L_x_1066:
        /* <DEDUP_REMOVED lines=16> */
.L_x_1072:
[----:B------:R-:W-:Y:S05]  /*4940*/  BSYNC B2 ;  /* 0x0000000000027941 */ /* 0x000fea0003800000 */
.L_x_1071:
        /* <DEDUP_REMOVED lines=44> */
.L_x_1070:
[----:B------:R-:W-:Y:S05]  /*4c10*/  BSYNC B1 ;  /* 0x0000000000017941 */ /* 0x000fea0003800000 */
.L_x_1069:
        /* <DEDUP_REMOVED lines=21> */
.L_x_1074:
[----:B------:R-:W-:Y:S02]  /*4d70*/  IMAD.MOV.U32 R92, RZ, RZ, R66 ;  /* 0x000000ffff5c7224 */ /* 0x000fe400078e0042 */
.L_x_1075:
[----:B------:R-:W-:Y:S05]  /*4d80*/  BSYNC B1 ;  /* 0x0000000000017941 */ /* 0x000fea0003800000 */
.L_x_1073:
        /* <DEDUP_REMOVED lines=16> */
.L_x_1079:
[----:B------:R-:W-:Y:S05]  /*4e90*/  BSYNC B2 ;  /* 0x0000000000027941 */ /* 0x000fea0003800000 */
.L_x_1078:
        /* <DEDUP_REMOVED lines=44> */
.L_x_1077:
[----:B------:R-:W-:Y:S05]  /*5160*/  BSYNC B1 ;  /* 0x0000000000017941 */ /* 0x000fea0003800000 */
.L_x_1076:
        /* <DEDUP_REMOVED lines=21> */
.L_x_1081:
[----:B------:R-:W-:Y:S02]  /*52c0*/  IMAD.MOV.U32 R92, RZ, RZ, R66 ;  /* 0x000000ffff5c7224 */ /* 0x000fe400078e0042 */
.L_x_1082:
[----:B------:R-:W-:Y:S05]  /*52d0*/  BSYNC B1 ;  /* 0x0000000000017941 */ /* 0x000fea0003800000 */
.L_x_1080:
        /* <DEDUP_REMOVED lines=16> */
.L_x_1086:
[----:B------:R-:W-:Y:S05]  /*53e0*/  BSYNC B2 ;  /* 0x0000000000027941 */ /* 0x000fea0003800000 */
.L_x_1085:
        /* <DEDUP_REMOVED lines=44> */
.L_x_1084:
[----:B------:R-:W-:Y:S05]  /*56b0*/  BSYNC B1 ;  /* 0x0000000000017941 */ /* 0x000fea0003800000 */
.L_x_1083:
        /* <DEDUP_REMOVED lines=10> */
[----:B------:R-:W-:-:S03]  /*5760*/  IADD3 R45, R44, 0x1, RZ ;  /* 0x000000012c2d7810 */ /* 0x000fc60007ffe0ff */
        /* <DEDUP_REMOVED lines=10> */
.L_x_1088:
[----:B------:R-:W-:Y:S02]  /*5810*/  IMAD.MOV.U32 R46, RZ, RZ, R66 ;  /* 0x000000ffff2e7224 */ /* 0x000fe400078e0042 */
.L_x_1089:
[----:B------:R-:W-:Y:S05]  /*5820*/  BSYNC B1 ;  /* 0x0000000000017941 */ /* 0x000fea0003800000 */
.L_x_1087:
        /* <DEDUP_REMOVED lines=16> */
.L_x_1093:
[----:B------:R-:W-:Y:S05]  /*5930*/  BSYNC B2 ;  /* 0x0000000000027941 */ /* 0x000fea0003800000 */
.L_x_1092:
        /* <DEDUP_REMOVED lines=44> */
.L_x_1091:
[----:B------:R-:W-:Y:S05]  /*5c00*/  BSYNC B1 ;  /* 0x0000000000017941 */ /* 0x000fea0003800000 */
.L_x_1090:
        /* <DEDUP_REMOVED lines=8> */
[----:B------:R-:W-:-:S04]  /*5c90*/  FSETP.GTU.FTZ.AND P5, PT, R44, c[0x0][0x1e4], PT ;  /* 0x000079002c007a0b */ /* 0x000fc80003fbc000 */
        /* <DEDUP_REMOVED lines=12> */
.L_x_1095:
[----:B------:R-:W-:Y:S02]  /*5d60*/  IMAD.MOV.U32 R95, RZ, RZ, R66 ;  /* 0x000000ffff5f7224 */ /* 0x000fe400078e0042 */
.L_x_1096:
[----:B------:R-:W-:Y:S05]  /*5d70*/  BSYNC B1 ;  /* 0x0000000000017941 */ /* 0x000fea0003800000 */
.L_x_1094:
        /* <DEDUP_REMOVED lines=16> */
[----:B------:R-:W-:-:S04]  /*5e80*/  ISETP.NE.AND P0, PT, R0, RZ, PT ;  /* 0x000000ff0000720c */ /* 0x000fc80003f05270 */
[----:B------:R-:W-:-:S04]  /*5e90*/  @!P6 MOV R70, R44 ;  /* 0x0000002c0046e202 */ /* 0x000fc80000000f00 */
.L_x_1100:
[----:B------:R-:W-:Y:S05]  /*5ea0*/  BSYNC B2 ;  /* 0x0000000000027941 */ /* 0x000fea0003800000 */
.L_x_1099:
        /* <DEDUP_REMOVED lines=44> */
.L_x_1098:
[----:B------:R-:W-:Y:S05]  /*6170*/  BSYNC B1 ;  /* 0x0000000000017941 */ /* 0x000fea0003800000 */
.L_x_1097:
[----:B------:R-:W0:Y:S01]  /*6180*/  I2F.U32 R44, R95 ;  /* 0x0000005f002c7306 */ /* 0x000e220000201000 */
[----:B------:R-:W-:Y:S01]  /*6190*/  SEL R48, RZ, 0x1, P2 ;  /* 0x00000001ff307807 */ /* 0x000fe20001000000 */
[----:B------:R-:W-:Y:S01]  /*61a0*/  IMAD.WIDE.U32 R100, R98, R85, c[0x0][0x188] ;  /* 0x0000620062647625 */ /* 0x000fe200078e0055 */
[----:B------:R-:W-:Y:S02]  /*61b0*/  ISETP.NE.AND P2, PT, R93, RZ, PT ;  /* 0x000000ff5d00720c */ /* 0x000fe40003f45270 */
[----:B------:R-:W-:Y:S01]  /*61c0*/  PRMT R47, RZ, 0x7610, R47 ;  /* 0x00007610ff2f7816 */ /* 0x000fe2000000002f */
[----:B------:R-:W-:Y:S01]  /*61d0*/  IMAD.WIDE.U32 R48, R48, 0x1000000, RZ ;  /* 0x0100000030307825 */ /* 0x000fe200078e00ff */
[----:B------:R-:W-:Y:S02]  /*61e0*/  SEL R46, RZ, 0x1, P1 ;  /* 0x00000001ff2e7807 */ /* 0x000fe40000800000 */
[----:B------:R-:W-:Y:S01]  /*61f0*/  ISETP.NE.AND P6, PT, R86, RZ, PT ;  /* 0x000000ff5600720c */ /* 0x000fe20003fc5270 */
[----:B------:R-:W-:Y:S01]  /*6200*/  FMUL.FTZ R50, R47, R84 ;  /* 0x000000542f327220 */ /* 0x000fe20000410000 */
[----:B------:R-:W-:Y:S01]  /*6210*/  SEL R86, RZ, 0x10000, P5 ;  /* 0x00010000ff567807 */ /* 0x000fe20002800000 */
[----:B------:R-:W-:Y:S01]  /*6220*/  IMAD.WIDE.U32 R46, R46, 0x10000, RZ ;  /* 0x000100002e2e7825 */ /* 0x000fe200078e00ff */
[----:B------:R-:W-:-:S02]  /*6230*/  SEL R51, RZ, 0x100, P4 ;  /* 0x00000100ff337807 */ /* 0x000fc40002000000 */
[----:B------:R-:W-:Y:S01]  /*6240*/  SEL R81, RZ, 0x1, P6 ;  /* 0x00000001ff517807 */ /* 0x000fe20003000000 */
[----:B0-----:R-:W-:Y:S01]  /*6250*/  FFMA.FTZ R44, R44, R83, 1.1641532182693481445e-10 ;  /* 0x2f0000002c2c7423 */ /* 0x001fe20000010053 */
[----:B------:R-:W-:Y:S01]  /*6260*/  IADD3 R106, R56, 0x40, RZ ;  /* 0x00000040386a7810 */ /* 0x000fe20007ffe0ff */
[----:B------:R-:W-:Y:S02]  /*6270*/  FMUL.FTZ R50, R50, c[0x0][0x1e8] ;  /* 0x00007a0032327a20 */ /* 0x000fe40000410000 */
[----:B------:R-:W-:Y:S01]  /*6280*/  IMAD.WIDE.U32 R98, R98, R79, c[0x0][0x190] ;  /* 0x0000640062627625 */ /* 0x000fe200078e004f */
[----:B------:R-:W-:Y:S02]  /*6290*/  FSETP.GTU.FTZ.AND P1, PT, R44, c[0x0][0x1e4], PT ;  /* 0x000079002c007a0b */ /* 0x000fe40003f3c000 */
[----:B------:R-:W-:Y:S01]  /*62a0*/  SEL R44, RZ, 0x1, P2 ;  /* 0x00000001ff2c7807 */ /* 0x000fe20001000000 */
[----:B------:R-:W-:Y:S01]  /*62b0*/  @P0 IMAD.WIDE.U32 R96, R106, R85, c[0x0][0x180] ;  /* 0x000060006a600625 */ /* 0x000fe200078e0055 */
[----:B------:R-:W-:-:S02]  /*62c0*/  SEL R95, RZ, 0x1000000, P1 ;  /* 0x01000000ff5f7807 */ /* 0x000fc40000800000 */
[----:B------:R-:W-:Y:S01]  /*62d0*/  FSEL R93, R50, RZ, !P1 ;  /* 0x000000ff325d7208 */ /* 0x000fe20004800000 */
[----:B------:R-:W-:Y:S01]  /*62e0*/  IMAD.WIDE.U32 R44, R44, 0x100, RZ ;  /* 0x000001002c2c7825 */ /* 0x000fe200078e00ff */
[----:B------:R-:W-:Y:S02]  /*62f0*/  LOP3.LUT R51, R51, R95, R86, 0xfe, !PT ;  /* 0x0000005f33337212 */ /* 0x000fe400078efe56 */
[----:B------:R-:W-:Y:S02]  /*6300*/  F2FP.BF16.PACK_AB R50, R94, R89 ;  /* 0x000000595e32723e */ /* 0x000fe400000010ff */
[----:B------:R-:W-:Y:S02]  /*6310*/  LOP3.LUT R80, R44, R48, R46, 0xfe, !PT ;  /* 0x000000302c507212 */ /* 0x000fe400078efe2e */
[----:B------:R-:W-:Y:S02]  /*6320*/  @P0 PRMT R44, RZ, 0x7610, R43 ;  /* 0x00007610ff2c0816 */ /* 0x000fe4000000002b */
[----:B------:R-:W-:-:S02]  /*6330*/  SEL R48, RZ, 0x1, P3 ;  /* 0x00000001ff307807 */ /* 0x000fc40001800000 */
[----:B------:R-:W-:Y:S01]  /*6340*/  LOP3.LUT R80, R80, R81, RZ, 0xfc, !PT ;  /* 0x0000005150507212 */ /* 0x000fe200078efcff */
[----:B------:R-:W-:Y:S01]  /*6350*/  @P0 FADD.FTZ R93, R44, R93 ;  /* 0x0000005d2c5d0221 */ /* 0x000fe20000010000 */
[----:B------:R-:W-:Y:S02]  /*6360*/  LOP3.LUT R81, R49, R51, R48, 0xfe, !PT ;  /* 0x0000003331517212 */ /* 0x000fe400078efe30 */
[----:B------:R-:W-:Y:S02]  /*6370*/  F2FP.BF16.PACK_AB R49, R91, R88 ;  /* 0x000000585b31723e */ /* 0x000fe400000010ff */
[----:B------:R-:W-:Y:S02]  /*6380*/  F2FP.BF16.PACK_AB R48, R90, R87 ;  /* 0x000000575a30723e */ /* 0x000fe400000010ff */
[----:B------:R-:W-:Y:S02]  /*6390*/  F2FP.BF16.PACK_AB R51, R93, R92 ;  /* 0x0000005c5d33723e */ /* 0x000fe400000010ff */
[----:B------:R-:W-:Y:S01]  /*63a0*/  LOP3.LUT R81, R45, R81, R47, 0xfe, !PT ;  /* 0x000000512d517212 */ /* 0x000fe200078efe2f */
[----:B------:R-:W-:-:S02]  /*63b0*/  IMAD.WIDE.U32 R44, R106, R85, c[0x0][0x170] ;  /* 0x00005c006a2c7625 */ /* 0x000fc400078e0055 */
        /* <DEDUP_REMOVED lines=16> */
.L_x_1102:
[----:B0-----:R-:W-:Y:S02]  /*64c0*/  IMAD.MOV.U32 R86, RZ, RZ, R66 ;  /* 0x000000ffff567224 */ /* 0x001fe400078e0042 */
.L_x_1103:
[----:B------:R-:W-:Y:S05]  /*64d0*/  BSYNC B1 ;  /* 0x0000000000017941 */ /* 0x000fea0003800000 */
.L_x_1101:
        /* <DEDUP_REMOVED lines=16> */
.L_x_1107:
[----:B------:R-:W-:Y:S05]  /*65e0*/  BSYNC B2 ;  /* 0x0000000000027941 */ /* 0x000fea0003800000 */
.L_x_1106:
        /* <DEDUP_REMOVED lines=44> */
.L_x_1105:
[----:B------:R-:W-:Y:S05]  /*68b0*/  BSYNC B1 ;  /* 0x0000000000017941 */ /* 0x000fea0003800000 */
.L_x_1104:
        /* <DEDUP_REMOVED lines=22> */
.L_x_1109:
[----:B------:R-:W-:Y:S02]  /*6a20*/  IMAD.MOV.U32 R99, RZ, RZ, R66 ;  /* 0x000000ffff637224 */ /* 0x000fe400078e0042 */
.L_x_1110:
[----:B------:R-:W-:Y:S05]  /*6a30*/  BSYNC B1 ;  /* 0x0000000000017941 */ /* 0x000fea0003800000 */
.L_x_1108:
        /* <DEDUP_REMOVED lines=16> */
.L_x_1114:
[----:B------:R-:W-:Y:S05]  /*6b40*/  BSYNC B2 ;  /* 0x0000000000027941 */ /* 0x000fea0003800000 */
.L_x_1113:
        /* <DEDUP_REMOVED lines=44> */
.L_x_1112:
[----:B------:R-:W-:Y:S05]  /*6e10*/  BSYNC B1 ;  /* 0x0000000000017941 */ /* 0x000fea0003800000 */
.L_x_1111:
        /* <DEDUP_REMOVED lines=22> */
.L_x_1116:
[----:B------:R-:W-:Y:S02]  /*6f80*/  IMAD.MOV.U32 R44, RZ, RZ, R66 ;  /* 0x000000ffff2c7224 */ /* 0x000fe400078e0042 */
.L_x_1117:
[----:B------:R-:W-:Y:S05]  /*6f90*/  BSYNC B1 ;  /* 0x0000000000017941 */ /* 0x000fea0003800000 */
.L_x_1115:
        /* <DEDUP_REMOVED lines=16> */
.L_x_1121:
[----:B------:R-:W-:Y:S05]  /*70a0*/  BSYNC B2 ;  /* 0x0000000000027941 */ /* 0x000fea0003800000 */
.L_x_1120:
        /* <DEDUP_REMOVED lines=44> */
.L_x_1119:
[----:B------:R-:W-:Y:S05]  /*7370*/  BSYNC B1 ;  /* 0x0000000000017941 */ /* 0x000fea0003800000 */
.L_x_1118:
        /* <DEDUP_REMOVED lines=21> */
.L_x_1123:
[----:B------:R-:W-:Y:S02]  /*74d0*/  IMAD.MOV.U32 R44, RZ, RZ, R66 ;  /* 0x000000ffff2c7224 */ /* 0x000fe400078e0042 */
.L_x_1124:
[----:B------:R-:W-:Y:S05]  /*74e0*/  BSYNC B1 ;  /* 0x0000000000017941 */ /* 0x000fea0003800000 */
.L_x_1122:
        /* <DEDUP_REMOVED lines=16> */
.L_x_1128:
[----:B------:R-:W-:Y:S05]  /*75f0*/  BSYNC B2 ;  /* 0x0000000000027941 */ /* 0x000fea0003800000 */
.L_x_1127:
        /* <DEDUP_REMOVED lines=44> */
.L_x_1126:
[----:B------:R-:W-:Y:S05]  /*78c0*/  BSYNC B1 ;  /* 0x0000000000017941 */ /* 0x000fea0003800000 */
.L_x_1125:
        /* <DEDUP_REMOVED lines=21> */
.L_x_1130:
[----:B------:R-:W-:Y:S02]  /*7a20*/  IMAD.MOV.U32 R100, RZ, RZ, R66 ;  /* 0x000000ffff647224 */ /* 0x000fe400078e0042 */
.L_x_1131:
[----:B------:R-:W-:Y:S05]  /*7a30*/  BSYNC B1 ;  /* 0x0000000000017941 */ /* 0x000fea0003800000 */
.L_x_1129:
        /* <DEDUP_REMOVED lines=16> */
.L_x_1135:
[----:B------:R-:W-:Y:S05]  /*7b40*/  BSYNC B2 ;  /* 0x0000000000027941 */ /* 0x000fea0003800000 */
.L_x_1134:
        /* <DEDUP_REMOVED lines=44> */
.L_x_1133:
[----:B------:R-:W-:Y:S05]  /*7e10*/  BSYNC B1 ;  /* 0x0000000000017941 */ /* 0x000fea0003800000 */
.L_x_1132:
        /* <DEDUP_REMOVED lines=21> */
.L_x_1137:
[----:B------:R-:W-:Y:S02]  /*7f70*/  IMAD.MOV.U32 R100, RZ, RZ, R66 ;  /* 0x000000ffff647224 */ /* 0x000fe400078e0042 */
.L_x_1138:
[----:B------:R-:W-:Y:S05]  /*7f80*/  BSYNC B1 ;  /* 0x0000000000017941 */ /* 0x000fea0003800000 */
.L_x_1136:
        /* <DEDUP_REMOVED lines=16> */
.L_x_1142:
[----:B------:R-:W-:Y:S05]  /*8090*/  BSYNC B2 ;  /* 0x0000000000027941 */ /* 0x000fea0003800000 */
.L_x_1141:
        /* <DEDUP_REMOVED lines=44> */
.L_x_1140:
[----:B------:R-:W-:Y:S05]  /*8360*/  BSYNC B1 ;  /* 0x0000000000017941 */ /* 0x000fea0003800000 */
.L_x_1139:
        /* <DEDUP_REMOVED lines=21> */
.L_x_1144:
[----:B------:R-:W-:Y:S02]  /*84c0*/  IMAD.MOV.U32 R46, RZ, RZ, R66 ;  /* 0x000000ffff2e7224 */ /* 0x000fe400078e0042 */
.L_x_1145:
[----:B------:R-:W-:Y:S05]  /*84d0*/  BSYNC B1 ;  /* 0x0000000000017941 */ /* 0x000fea0003800000 */
.L_x_1143:
        /* <DEDUP_REMOVED lines=16> */
.L_x_1149:
[----:B------:R-:W-:Y:S05]  /*85e0*/  BSYNC B2 ;  /* 0x0000000000027941 */ /* 0x000fea0003800000 */
.L_x_1148:
        /* <DEDUP_REMOVED lines=44> */
.L_x_1147:
[----:B------:R-:W-:Y:S05]  /*88b0*/  BSYNC B1 ;  /* 0x0000000000017941 */ /* 0x000fea0003800000 */
.L_x_1146:
        /* <DEDUP_REMOVED lines=21> */
.L_x_1151:
[----:B------:R-:W-:Y:S02]  /*8a10*/  IMAD.MOV.U32 R103, RZ, RZ, R66 ;  /* 0x000000ffff677224 */ /* 0x000fe400078e0042 */
.L_x_1152:
[----:B------:R-:W-:Y:S05]  /*8a20*/  BSYNC B1 ;  /* 0x0000000000017941 */ /* 0x000fea0003800000 */
.L_x_1150:
        /* <DEDUP_REMOVED lines=18> */
.L_x_1156:
[----:B------:R-:W-:Y:S05]  /*8b50*/  BSYNC B2 ;  /* 0x0000000000027941 */ /* 0x000fea0003800000 */
.L_x_1155:
        /* <DEDUP_REMOVED lines=44> */
.L_x_1154:
[----:B------:R-:W-:Y:S05]  /*8e20*/  BSYNC B1 ;  /* 0x0000000000017941 */ /* 0x000fea0003800000 */
.L_x_1153:
        /* <DEDUP_REMOVED lines=13> */
[----:B0-----:R-:W-:Y:S02]  /*8f00*/  FFMA.FTZ R44, R44, R83, 1.1641532182693481445e-10 ;  /* 0x2f0000002c2c7423 */ /* 0x001fe40000010053 */
[----:B------:R-:W-:Y:S02]  /*8f10*/  FMUL.FTZ R50, R50, c[0x0][0x1e8] ;  /* 0x00007a0032327a20 */ /* 0x000fe40000410000 */
[----:B------:R-:W-:Y:S01]  /*8f20*/  IMAD.WIDE.U32 R106, R106, R79, c[0x0][0x190] ;  /* 0x000064006a6a7625 */ /* 0x000fe200078e004f */
[----:B------:R-:W-:Y:S02]  /*8f30*/  FSETP.GTU.FTZ.AND P1, PT, R44, c[0x0][0x1e4], PT ;  /* 0x000079002c007a0b */ /* 0x000fe40003f3c000 */
[----:B------:R-:W-:Y:S02]  /*8f40*/  SEL R44, RZ, 0x1, P2 ;  /* 0x00000001ff2c7807 */ /* 0x000fe40001000000 */
[----:B------:R-:W-:-:S02]  /*8f50*/  SEL R103, RZ, 0x1000000, P1 ;  /* 0x01000000ff677807 */ /* 0x000fc40000800000 */
[----:B------:R-:W-:Y:S01]  /*8f60*/  FSEL R101, R50, RZ, !P1 ;  /* 0x000000ff32657208 */ /* 0x000fe20004800000 */
[----:B------:R-:W-:Y:S01]  /*8f70*/  IMAD.WIDE.U32 R44, R44, 0x100, RZ ;  /* 0x000001002c2c7825 */ /* 0x000fe200078e00ff */
[----:B------:R-:W-:Y:S02]  /*8f80*/  LOP3.LUT R51, R51, R103, R86, 0xfe, !PT ;  /* 0x0000006733337212 */ /* 0x000fe400078efe56 */
[----:B------:R-:W-:Y:S02]  /*8f90*/  IADD3 R86, R56, 0x60, RZ ;  /* 0x0000006038567810 */ /* 0x000fe40007ffe0ff */
[----:B------:R-:W-:Y:S02]  /*8fa0*/  LOP3.LUT R80, R44, R48, R46, 0xfe, !PT ;  /* 0x000000302c507212 */ /* 0x000fe400078efe2e */
[----:B------:R-:W-:Y:S01]  /*8fb0*/  @P0 PRMT R44, RZ, 0x7610, R43 ;  /* 0x00007610ff2c0816 */ /* 0x000fe2000000002b */
[----:B------:R-:W-:Y:S01]  /*8fc0*/  @P0 IMAD.WIDE.U32 R104, R85, R86, c[0x0][0x180] ;  /* 0x0000600055680625 */ /* 0x000fe200078e0056 */
[----:B------:R-:W-:-:S02]  /*8fd0*/  SEL R48, RZ, 0x1, P3 ;  /* 0x00000001ff307807 */ /* 0x000fc40001800000 */
[----:B------:R-:W-:Y:S01]  /*8fe0*/  LOP3.LUT R80, R80, R81, RZ, 0xfc, !PT ;  /* 0x0000005150507212 */ /* 0x000fe200078efcff */
[----:B------:R-:W-:Y:S01]  /*8ff0*/  @P0 FADD.FTZ R101, R44, R101 ;  /* 0x000000652c650221 */ /* 0x000fe20000010000 */
[----:B------:R-:W-:Y:S02]  /*9000*/  LOP3.LUT R81, R49, R51, R48, 0xfe, !PT ;  /* 0x0000003331517212 */ /* 0x000fe400078efe30 */
[----:B------:R-:W-:Y:S02]  /*9010*/  F2FP.BF16.PACK_AB R50, R102, R97 ;  /* 0x000000616632723e */ /* 0x000fe400000010ff */
[----:B------:R-:W-:Y:S02]  /*9020*/  F2FP.BF16.PACK_AB R49, R99, R96 ;  /* 0x000000606331723e */ /* 0x000fe400000010ff */
[----:B------:R-:W-:Y:S02]  /*9030*/  F2FP.BF16.PACK_AB R48, R98, R95 ;  /* 0x0000005f6230723e */ /* 0x000fe400000010ff */
[----:B------:R-:W-:-:S02]  /*9040*/  F2FP.BF16.PACK_AB R51, R101, R100 ;  /* 0x000000646533723e */ /* 0x000fc400000010ff */
        /* <DEDUP_REMOVED lines=18> */
.L_x_1158:
[----:B0-----:R-:W-:Y:S02]  /*9170*/  IMAD.MOV.U32 R106, RZ, RZ, R66 ;  /* 0x000000ffff6a7224 */ /* 0x001fe400078e0042 */
.L_x_1159:
[----:B------:R-:W-:Y:S05]  /*9180*/  BSYNC B1 ;  /* 0x0000000000017941 */ /* 0x000fea0003800000 */
.L_x_1157:
        /* <DEDUP_REMOVED lines=16> */
.L_x_1163:
[----:B------:R-:W-:Y:S05]  /*9290*/  BSYNC B2 ;  /* 0x0000000000027941 */ /* 0x000fea0003800000 */
.L_x_1162:
        /* <DEDUP_REMOVED lines=44> */
.L_x_1161:
[----:B------:R-:W-:Y:S05]  /*9560*/  BSYNC B1 ;  /* 0x0000000000017941 */ /* 0x000fea0003800000 */
.L_x_1160:
        /* <DEDUP_REMOVED lines=22> */
.L_x_1165:
[----:B------:R-:W-:Y:S02]  /*96d0*/  IMAD.MOV.U32 R107, RZ, RZ, R66 ;  /* 0x000000ffff6b7224 */ /* 0x000fe400078e0042 */
.L_x_1166:
[----:B------:R-:W-:Y:S05]  /*96e0*/  BSYNC B1 ;  /* 0x0000000000017941 */ /* 0x000fea0003800000 */
.L_x_1164:
        /* <DEDUP_REMOVED lines=16> */
.L_x_1170:
[----:B------:R-:W-:Y:S05]  /*97f0*/  BSYNC B2 ;  /* 0x0000000000027941 */ /* 0x000fea0003800000 */
.L_x_1169:
        /* <DEDUP_REMOVED lines=44> */
.L_x_1168:
[----:B------:R-:W-:Y:S05]  /*9ac0*/  BSYNC B1 ;  /* 0x0000000000017941 */ /* 0x000fea0003800000 */
.L_x_1167:
        /* <DEDUP_REMOVED lines=22> */
.L_x_1172:
[----:B------:R-:W-:Y:S02]  /*9c30*/  IMAD.MOV.U32 R44, RZ, RZ, R66 ;  /* 0x000000ffff2c7224 */ /* 0x000fe400078e0042 */
.L_x_1173:
[----:B------:R-:W-:Y:S05]  /*9c40*/  BSYNC B1 ;  /* 0x0000000000017941 */ /* 0x000fea0003800000 */
.L_x_1171:
        /* <DEDUP_REMOVED lines=16> */
.L_x_1177:
[----:B------:R-:W-:Y:S05]  /*9d50*/  BSYNC B2 ;  /* 0x0000000000027941 */ /* 0x000fea0003800000 */
.L_x_1176:
        /* <DEDUP_REMOVED lines=42> */
[----:B------:R-:W-:Y:S01]  /*a000*/  HFMA2.MMA R49, -RZ, RZ, 0, 0 ;  /* 0x00000000ff317435 */ /* 0x000fe200000001ff */
[----:B------:R-:W-:-:S05]  /*a010*/  IMAD.MOV.U32 R72, RZ, RZ, R48 ;  /* 0x000000ffff487224 */ /* 0x000fca00078e0030 */
.L_x_1175:
[----:B------:R-:W-:Y:S05]  /*a020*/  BSYNC B1 ;  /* 0x0000000000017941 */ /* 0x000fea0003800000 */
.L_x_1174:
        /* <DEDUP_REMOVED lines=21> */
.L_x_1179:
[----:B------:R-:W-:Y:S02]  /*a180*/  MOV R44, R66 ;  /* 0x00000042002c7202 */ /* 0x000fe40000000f00 */
.L_x_1180:
[----:B------:R-:W-:Y:S05]  /*a190*/  BSYNC B1 ;  /* 0x0000000000017941 */ /* 0x000fea0003800000 */
.L_x_1178:
        /* <DEDUP_REMOVED lines=16> */
.L_x_1184:
[----:B------:R-:W-:Y:S05]  /*a2a0*/  BSYNC B2 ;  /* 0x0000000000027941 */ /* 0x000fea0003800000 */
.L_x_1183:
        /* <DEDUP_REMOVED lines=44> */
.L_x_1182:
[----:B------:R-:W-:Y:S05]  /*a570*/  BSYNC B1 ;  /* 0x0000000000017941 */ /* 0x000fea0003800000 */
.L_x_1181:
        /* <DEDUP_REMOVED lines=21> */
.L_x_1186:
[----:B------:R-:W-:Y:S02]  /*a6d0*/  IMAD.MOV.U32 R108, RZ, RZ, R66 ;  /* 0x000000ffff6c7224 */ /* 0x000fe400078e0042 */
.L_x_1187:
[----:B------:R-:W-:Y:S05]  /*a6e0*/  BSYNC B1 ;  /* 0x0000000000017941 */ /* 0x000fea0003800000 */
.L_x_1185:
        /* <DEDUP_REMOVED lines=16> */
.L_x_1191:
[----:B------:R-:W-:Y:S05]  /*a7f0*/  BSYNC B2 ;  /* 0x0000000000027941 */ /* 0x000fea0003800000 */
.L_x_1190:
        /* <DEDUP_REMOVED lines=44> */
.L_x_1189:
[----:B------:R-:W-:Y:S05]  /*aac0*/  BSYNC B1 ;  /* 0x0000000000017941 */ /* 0x000fea0003800000 */
.L_x_1188:
        /* <DEDUP_REMOVED lines=21> */
.L_x_1193:
[----:B------:R-:W-:Y:S02]  /*ac20*/  MOV R108, R66 ;  /* 0x00000042006c7202 */ /* 0x000fe40000000f00 */
.L_x_1194:
[----:B------:R-:W-:Y:S05]  /*ac30*/  BSYNC B1 ;  /* 0x0000000000017941 */ /* 0x000fea0003800000 */
.L_x_1192:
        /* <DEDUP_REMOVED lines=16> */
.L_x_1198:
[----:B------:R-:W-:Y:S05]  /*ad40*/  BSYNC B2 ;  /* 0x0000000000027941 */ /* 0x000fea0003800000 */
.L_x_1197:
        /* <DEDUP_REMOVED lines=44> */
.L_x_1196:
[----:B------:R-:W-:Y:S05]  /*b010*/  BSYNC B1 ;  /* 0x0000000000017941 */ /* 0x000fea0003800000 */
.L_x_1195:
        /* <DEDUP_REMOVED lines=21> */
.L_x_1200:
[----:B------:R-:W-:Y:S02]  /*b170*/  IMAD.MOV.U32 R46, RZ, RZ, R66 ;  /* 0x000000ffff2e7224 */ /* 0x000fe400078e0042 */
.L_x_1201:
[----:B------:R-:W-:Y:S05]  /*b180*/  BSYNC B1 ;  /* 0x0000000000017941 */ /* 0x000fea0003800000 */
.L_x_1199:
        /* <DEDUP_REMOVED lines=16> */
.L_x_1205:
[----:B------:R-:W-:Y:S05]  /*b290*/  BSYNC B2 ;  /* 0x0000000000027941 */ /* 0x000fea0003800000 */
.L_x_1204:
        /* <DEDUP_REMOVED lines=44> */
.L_x_1203:
[----:B------:R-:W-:Y:S05]  /*b560*/  BSYNC B1 ;  /* 0x0000000000017941 */ /* 0x000fea0003800000 */
.L_x_1202:
        /* <DEDUP_REMOVED lines=21> */
.L_x_1207:
[----:B------:R-:W-:Y:S02]  /*b6c0*/  MOV R46, R66 ;  /* 0x00000042002e7202 */ /* 0x000fe40000000f00 */
.L_x_1208:
[----:B------:R-:W-:Y:S05]  /*b6d0*/  BSYNC B1 ;  /* 0x0000000000017941 */ /* 0x000fea0003800000 */
.L_x_1206:
        /* <DEDUP_REMOVED lines=18> */
.L_x_1212:
[----:B------:R-:W-:Y:S05]  /*b800*/  BSYNC B2 ;  /* 0x0000000000027941 */ /* 0x000fea0003800000 */
.L_x_1211:
        /* <DEDUP_REMOVED lines=44> */
.L_x_1210:
[----:B------:R-:W-:Y:S05]  /*bad0*/  BSYNC B1 ;  /* 0x0000000000017941 */ /* 0x000fea0003800000 */
.L_x_1209:
[----:B------:R-:W-:Y:S01]  /*bae0*/  FADD.FTZ R45, RZ, R53 ;  /* 0x00000035ff2d7221 */ /* 0x000fe20000010000 */
[----:B------:R-:W0:Y:S01]  /*baf0*/  I2F.U32 R46, R46 ;  /* 0x0000002e002e7306 */ /* 0x000e220000201000 */
[----:B------:R-:W-:Y:S02]  /*bb00*/  SEL R44, RZ, 0x1, P2 ;  /* 0x00000001ff2c7807 */ /* 0x000fe40001000000 */
[----:B------:R-:W-:Y:S01]  /*bb10*/  FADD.FTZ R48, R45, R54 ;  /* 0x000000362d307221 */ /* 0x000fe20000010000 */
[----:B------:R-:W-:-:S02]  /*bb20*/  ISETP.NE.AND P2, PT, R111, RZ, PT ;  /* 0x000000ff6f00720c */ /* 0x000fc40003f45270 */
[----:B------:R-:W-:Y:S01]  /*bb30*/  SEL R50, RZ, 0x1, P1 ;  /* 0x00000001ff327807 */ /* 0x000fe20000800000 */
[----:B------:R-:W-:Y:S01]  /*bb40*/  FADD.FTZ R45, R48, R55 ;  /* 0x00000037302d7221 */ /* 0x000fe20000010000 */
[----:B------:R-:W-:Y:S02]  /*bb50*/  PRMT R47, RZ, 0x7610, R47 ;  /* 0x00007610ff2f7816 */ /* 0x000fe4000000002f */
[----:B------:R-:W-:Y:S01]  /*bb60*/  ISETP.NE.AND P6, PT, R109, RZ, PT ;  /* 0x000000ff6d00720c */ /* 0x000fe20003fc5270 */
[----:B------:R-:W-:Y:S01]  /*bb70*/  FADD.FTZ R48, R45, R58 ;  /* 0x0000003a2d307221 */ /* 0x000fe20000010000 */
[----:B------:R-:W-:Y:S01]  /*bb80*/  SEL R109, RZ, 0x10000, P5 ;  /* 0x00010000ff6d7807 */ /* 0x000fe20002800000 */
[----:B------:R-:W-:-:S04]  /*bb90*/  IMAD.WIDE.U32 R50, R50, 0x10000, RZ ;  /* 0x0001000032327825 */ /* 0x000fc800078e00ff */
[----:B------:R-:W-:Y:S02]  /*bba0*/  FADD.FTZ R45, R48, R57 ;  /* 0x00000039302d7221 */ /* 0x000fe40000010000 */
[----:B0-----:R-:W-:Y:S02]  /*bbb0*/  FFMA.FTZ R83, R46, R83, 1.1641532182693481445e-10 ;  /* 0x2f0000002e537423 */ /* 0x001fe40000010053 */
[----:B------:R-:W-:Y:S02]  /*bbc0*/  FADD.FTZ R48, R45, R78 ;  /* 0x0000004e2d307221 */ /* 0x000fe40000010000 */
[----:B------:R-:W-:Y:S01]  /*bbd0*/  FMUL.FTZ R47, R47, R84 ;  /* 0x000000542f2f7220 */ /* 0x000fe20000410000 */
[----:B------:R-:W-:Y:S01]  /*bbe0*/  FSETP.GTU.FTZ.AND P1, PT, R83, c[0x0][0x1e4], PT ;  /* 0x0000790053007a0b */ /* 0x000fe20003f3c000 */
[----:B------:R-:W-:Y:S01]  /*bbf0*/  FADD.FTZ R45, R48, R59 ;  /* 0x0000003b302d7221 */ /* 0x000fe20000010000 */
[----:B------:R-:W-:Y:S01]  /*bc00*/  SEL R83, RZ, 0x1, P6 ;  /* 0x00000001ff537807 */ /* 0x000fe20003000000 */
[----:B------:R-:W-:-:S02]  /*bc10*/  FMUL.FTZ R47, R47, c[0x0][0x1e8] ;  /* 0x00007a002f2f7a20 */ /* 0x000fc40000410000 */
[----:B------:R-:W-:Y:S02]  /*bc20*/  FADD.FTZ R48, R45, R82 ;  /* 0x000000522d307221 */ /* 0x000fe40000010000 */
[----:B------:R-:W-:-:S04]  /*bc30*/  IMAD.WIDE.U32 R84, R86, R85, c[0x0][0x188] ;  /* 0x0000620056547625 */ /* 0x000fc800078e0055 */
        /* <DEDUP_REMOVED lines=9> */
[----:B------:R-:W-:-:S03]  /*bcd0*/  SEL R48, RZ, 0x1, P2 ;  /* 0x00000001ff307807 */ /* 0x000fc60001000000 */
[----:B------:R-:W-:Y:S02]  /*bce0*/  FADD.FTZ R45, R45, R98 ;  /* 0x000000622d2d7221 */ /* 0x000fe40000010000 */
[----:B------:R-:W-:-:S04]  /*bcf0*/  IMAD.WIDE.U32 R48, R48, 0x100, RZ ;  /* 0x0000010030307825 */ /* 0x000fc800078e00ff */
[----:B------:R-:W-:Y:S02]  /*bd00*/  FADD.FTZ R46, R45, R96 ;  /* 0x000000602d2e7221 */ /* 0x000fe40000010000 */
[----:B------:R-:W-:-:S04]  /*bd10*/  IMAD.WIDE.U32 R44, R44, 0x1000000, RZ ;  /* 0x010000002c2c7825 */ /* 0x000fc800078e00ff */
[----:B------:R-:W-:Y:S01]  /*bd20*/  FADD.FTZ R46, R46, R99 ;  /* 0x000000632e2e7221 */ /* 0x000fe20000010000 */
[----:B------:R-:W-:Y:S02]  /*bd30*/  LOP3.LUT R48, R48, R44, R50, 0xfe, !PT ;  /* 0x0000002c30307212 */ /* 0x000fe400078efe32 */
[----:B------:R-:W-:Y:S01]  /*bd40*/  SEL R44, RZ, 0x1000000, P1 ;  /* 0x01000000ff2c7807 */ /* 0x000fe20000800000 */
[----:B------:R-:W-:Y:S01]  /*bd50*/  FADD.FTZ R81, R46, R97 ;  /* 0x000000612e517221 */ /* 0x000fe20000010000 */
[----:B------:R-:W-:Y:S02]  /*bd60*/  SEL R46, RZ, 0x100, P4 ;  /* 0x00000100ff2e7807 */ /* 0x000fe40002000000 */
[----:B------:R-:W-:Y:S01]  /*bd70*/  LOP3.LUT R48, R48, R83, RZ, 0xfc, !PT ;  /* 0x0000005330307212 */ /* 0x000fe200078efcff */
[----:B------:R-:W-:Y:S01]  /*bd80*/  FADD.FTZ R81, R81, R102 ;  /* 0x0000006651517221 */ /* 0x000fe20000010000 */
[----:B------:R-:W-:Y:S02]  /*bd90*/  LOP3.LUT R46, R46, R44, R109, 0xfe, !PT ;  /* 0x0000002c2e2e7212 */ /* 0x000fe400078efe6d */
[----:B------:R-:W-:Y:S01]  /*bda0*/  FSEL R83, R47, RZ, !P1 ;  /* 0x000000ff2f537208 */ /* 0x000fe20004800000 */
[----:B------:R-:W-:Y:S01]  /*bdb0*/  FADD.FTZ R44, R81, R100 ;  /* 0x00000064512c7221 */ /* 0x000fe20000010000 */
[----:B------:R-:W-:-:S02]  /*bdc0*/  @P0 PRMT R50, RZ, 0x7610, R43 ;  /* 0x00007610ff320816 */ /* 0x000fc4000000002b */
[----:B------:R-:W-:Y:S01]  /*bdd0*/  SEL R109, RZ, 0x1, P3 ;  /* 0x00000001ff6d7807 */ /* 0x000fe20001800000 */
[----:B------:R-:W-:Y:S01]  /*bde0*/  FADD.FTZ R44, R44, R101 ;  /* 0x000000652c2c7221 */ /* 0x000fe20000010000 */
[----:B------:R-:W-:Y:S01]  /*bdf0*/  ISETP.NE.AND P1, PT, R52, RZ, PT ;  /* 0x000000ff3400720c */ /* 0x000fe20003f25270 */
[----:B------:R-:W-:Y:S01]  /*be00*/  @P0 FADD.FTZ R83, R50, R83 ;  /* 0x0000005332530221 */ /* 0x000fe20000010000 */
[----:B------:R-:W-:Y:S01]  /*be10*/  LOP3.LUT R109, R45, R46, R109, 0xfe, !PT ;  /* 0x0000002e2d6d7212 */ /* 0x000fe200078efe6d */
[----:B------:R-:W-:Y:S01]  /*be20*/  FADD.FTZ R81, R44, R103 ;  /* 0x000000672c517221 */ /* 0x000fe20000010000 */
[----:B------:R-:W-:Y:S02]  /*be30*/  F2FP.BF16.PACK_AB R46, R110, R105 ;  /* 0x000000696e2e723e */ /* 0x000fe400000010ff */
[----:B------:R-:W-:Y:S01]  /*be40*/  F2FP.BF16.PACK_AB R45, R107, R104 ;  /* 0x000000686b2d723e */ /* 0x000fe200000010ff */
[----:B------:R-:W-:Y:S01]  /*be50*/  FADD.FTZ R81, R81, R106 ;  /* 0x0000006a51517221 */ /* 0x000fe20000010000 */
[----:B------:R-:W-:-:S02]  /*be60*/  F2FP.BF16.PACK_AB R44, R106, R103 ;  /* 0x000000676a2c723e */ /* 0x000fc400000010ff */
[----:B------:R-:W-:Y:S01]  /*be70*/  F2FP.BF16.PACK_AB R47, R83, R108 ;  /* 0x0000006c532f723e */ /* 0x000fe200000010ff */
[----:B------:R-:W-:Y:S01]  /*be80*/  FADD.FTZ R112, R81, R104 ;  /* 0x0000006851707221 */ /* 0x000fe20000010000 */
[----:B------:R-:W-:Y:S01]  /*be90*/  LOP3.LUT R49, R49, R109, R51, 0xfe, !PT ;  /* 0x0000006d31317212 */ /* 0x000fe200078efe33 */
[----:B------:R-:W-:Y:S02]  /*bea0*/  IMAD.WIDE.U32 R50, R86, R79, c[0x0][0x190] ;  /* 0x0000640056327625 */ /* 0x000fe400078e004f */
[----:B------:R0:W-:Y:S02]  /*beb0*/  STG.E.128 [R84.64], R44 ;  /* 0x0000002c54007986 */ /* 0x0001e4000c101d06 */
[----:B------:R-:W-:Y:S02]  /*bec0*/  FADD.FTZ R112, R112, R107 ;  /* 0x0000006b70707221 */ /* 0x000fe40000010000 */
[----:B------:R0:W-:Y:S02]  /*bed0*/  STG.E.64 [R50.64], R48 ;  /* 0x0000003032007986 */ /* 0x0001e4000c101b06 */
[----:B------:R-:W-:-:S04]  /*bee0*/  FADD.FTZ R79, R112, R105 ;  /* 0x00000069704f7221 */ /* 0x000fc80000010000 */
[----:B------:R-:W-:-:S04]  /*bef0*/  FADD.FTZ R79, R79, R110 ;  /* 0x0000006e4f4f7221 */ /* 0x000fc80000010000 */
[----:B------:R-:W-:-:S04]  /*bf00*/  FADD.FTZ R52, R79, R108 ;  /* 0x0000006c4f347221 */ /* 0x000fc80000010000 */
[----:B------:R-:W-:Y:S01]  /*bf10*/  FADD.FTZ R79, R52, R83 ;  /* 0x00000053344f7221 */ /* 0x000fe20000010000 */
[----:B------:R-:W-:Y:S05]  /*bf20*/  BRA.DIV ~URZ, `(.L_x_1213) ;  /* 0x000010627f007947 */ /* 0x000fea000b800000 */
[----:B0-----:R0:W1:Y:S02]  /*bf30*/  SHFL.BFLY PT, R44, R79, 0x1, 0x1f ;  /* 0x0c201f004f2c7f89 */ /* 0x00106400000e0000 */
.L_x_1217:
        /* <DEDUP_REMOVED lines=84> */
.L_x_1218:
[C---:B------:R-:W-:Y:S01]  /*c480*/  FMUL.FTZ R44, R49.reuse, R49 ;  /* 0x00000031312c7220 */ /* 0x040fe20000410000 */
[----:B------:R-:W-:Y:S01]  /*c490*/  ISETP.NE.AND P0, PT, RZ, UR8, PT ;  /* 0x00000008ff007c0c */ /* 0x000fe2000bf05270 */
[----:B-12---:R-:W-:Y:S01]  /*c4a0*/  FADD.FTZ R51, R48, R51 ;  /* 0x0000003330337221 */ /* 0x006fe20000010000 */
[----:B------:R-:W-:Y:S01]  /*c4b0*/  MOV R50, c[0x0][0x1e0] ;  /* 0x0000780000327a02 */ /* 0x000fe20000000f00 */
[----:B------:R-:W-:Y:S01]  /*c4c0*/  IMAD.MOV.U32 R81, RZ, RZ, 0x4 ;  /* 0x00000004ff517424 */ /* 0x000fe200078e00ff */
[----:B------:R-:W-:Y:S02]  /*c4d0*/  FSEL R45, R44, RZ, P0 ;  /* 0x000000ff2c2d7208 */ /* 0x000fe40000000000 */
[----:B------:R-:W-:Y:S01]  /*c4e0*/  FSEL R48, R49, RZ, !P0 ;  /* 0x000000ff31307208 */ /* 0x000fe20004000000 */
[----:B------:R-:W-:Y:S02]  /*c4f0*/  FFMA.FTZ R44, R51, R50, c[0x0][0x228] ;  /* 0x00008a00332c7623 */ /* 0x000fe40000010032 */
[----:B------:R-:W-:-:S04]  /*c500*/  @!P1 IMAD.WIDE R46, R2, R81, c[0x0][0x1a0] ;  /* 0x00006800022e9625 */ /* 0x000fc800078e0251 */
        /* <DEDUP_REMOVED lines=8> */
[----:B-1----:R-:W1:Y:S01]  /*c590*/  MUFU.RSQ R47, R51 ;  /* 0x00000033002f7308 */ /* 0x002e620000001400 */
[C---:B------:R-:W-:Y:S02]  /*c5a0*/  FADD.FTZ R46, -R48.reuse, R93 ;  /* 0x0000005d302e7221 */ /* 0x040fe40000010100 */
[C---:B------:R-:W-:Y:S02]  /*c5b0*/  FADD.FTZ R53, -R48.reuse, R53 ;  /* 0x0000003530357221 */ /* 0x040fe40000010100 */
[----:B------:R-:W-:Y:S02]  /*c5c0*/  FADD.FTZ R92, -R48, R92 ;  /* 0x0000005c305c7221 */ /* 0x000fe40000010100 */
[----:B------:R-:W-:-:S04]  /*c5d0*/  @!P1 IMAD.WIDE R44, R2, R81, c[0x0][0x1a8] ;  /* 0x00006a00022c9625 */ /* 0x000fc800078e0251 */
[C---:B------:R-:W-:Y:S02]  /*c5e0*/  FADD.FTZ R89, -R48.reuse, R89 ;  /* 0x0000005930597221 */ /* 0x040fe40000010100 */
[C---:B------:R-:W-:Y:S02]  /*c5f0*/  FADD.FTZ R59, -R48.reuse, R59 ;  /* 0x0000003b303b7221 */ /* 0x040fe40000010100 */
[----:B------:R-:W-:Y:S01]  /*c600*/  FADD.FTZ R94, -R48, R94 ;  /* 0x0000005e305e7221 */ /* 0x000fe20000010100 */
[----:B-1----:R1:W-:Y:S01]  /*c610*/  @!P1 STG.E [R44.64], R47 ;  /* 0x0000002f2c009986 */ /* 0x0023e2000c101906 */
[C---:B------:R-:W-:Y:S02]  /*c620*/  FMUL.FTZ R49, R47.reuse, R54 ;  /* 0x000000362f317220 */ /* 0x040fe40000410000 */
[C---:B------:R-:W-:Y:S02]  /*c630*/  FMUL.FTZ R54, R47.reuse, R55 ;  /* 0x000000372f367220 */ /* 0x040fe40000410000 */
[C---:B------:R-:W-:Y:S01]  /*c640*/  FMUL.FTZ R55, R47.reuse, R50 ;  /* 0x000000322f377220 */ /* 0x040fe20000410000 */
[----:B------:R-:W-:Y:S01]  /*c650*/  PRMT R50, RZ, 0x5410, R38 ;  /* 0x00005410ff327816 */ /* 0x000fe20000000026 */
[----:B------:R-:W-:-:S02]  /*c660*/  FMUL.FTZ R122, R47, R57 ;  /* 0x000000392f7a7220 */ /* 0x000fc40000410000 */
[C---:B------:R-:W-:Y:S02]  /*c670*/  FMUL.FTZ R93, R47.reuse, R78 ;  /* 0x0000004e2f5d7220 */ /* 0x040fe40000410000 */
[----:B------:R-:W-:Y:S01]  /*c680*/  FFMA.FTZ R122, R122, R50, R7 ;  /* 0x000000327a7a7223 */ /* 0x000fe20000010007 */
[----:B------:R-:W-:Y:S01]  /*c690*/  PRMT R50, RZ, 0x7610, R38 ;  /* 0x00007610ff327816 */ /* 0x000fe20000000026 */
[C---:B------:R-:W-:Y:S02]  /*c6a0*/  FMUL.FTZ R51, R47.reuse, R58 ;  /* 0x0000003a2f337220 */ /* 0x040fe40000410000 */
[----:B------:R-:W-:Y:S02]  /*c6b0*/  FMUL.FTZ R120, R47, R53 ;  /* 0x000000352f787220 */ /* 0x000fe40000410000 */
[----:B------:R-:W-:Y:S01]  /*c6c0*/  FFMA.FTZ R93, R93, R50, R8 ;  /* 0x000000325d5d7223 */ /* 0x000fe20000010008 */
[----:B------:R-:W-:Y:S01]  /*c6d0*/  PRMT R50, RZ, 0x5410, R37 ;  /* 0x00005410ff327816 */ /* 0x000fe20000000025 */
[----:B------:R-:W-:-:S02]  /*c6e0*/  FMUL.FTZ R92, R47, R92 ;  /* 0x0000005c2f5c7220 */ /* 0x000fc40000410000 */
[C---:B------:R-:W-:Y:S01]  /*c6f0*/  FMUL.FTZ R85, R47.reuse, R46 ;  /* 0x0000002e2f557220 */ /* 0x040fe20000410000 */
[----:B------:R-:W-:Y:S01]  /*c700*/  PRMT R46, RZ, 0x7610, R39 ;  /* 0x00007610ff2e7816 */ /* 0x000fe20000000027 */
[----:B------:R-:W-:Y:S01]  /*c710*/  FFMA.FTZ R54, R54, R50, R5 ;  /* 0x0000003236367223 */ /* 0x000fe20000010005 */
[----:B------:R-:W-:Y:S01]  /*c720*/  PRMT R50, RZ, 0x7610, R37 ;  /* 0x00007610ff327816 */ /* 0x000fe20000000025 */
[C---:B-1----:R-:W-:Y:S01]  /*c730*/  FMUL.FTZ R44, R47.reuse, R89 ;  /* 0x000000592f2c7220 */ /* 0x042fe20000410000 */
[----:B------:R-:W-:Y:S01]  /*c740*/  PRMT R89, RZ, 0x7610, R29 ;  /* 0x00007610ff597816 */ /* 0x000fe2000000001d */
[----:B------:R-:W-:Y:S02]  /*c750*/  FMUL.FTZ R78, R47, R59 ;  /* 0x0000003b2f4e7220 */ /* 0x000fe40000410000 */
[----:B------:R-:W-:Y:S01]  /*c760*/  FFMA.FTZ R51, R51, R50, R6 ;  /* 0x0000003233337223 */ /* 0x000fe20000010006 */
[----:B------:R-:W-:Y:S01]  /*c770*/  PRMT R50, RZ, 0x5410, R36 ;  /* 0x00005410ff327816 */ /* 0x000fe20000000024 */
[----:B------:R-:W-:-:S02]  /*c780*/  FMUL.FTZ R59, R47, R94 ;  /* 0x0000005e2f3b7220 */ /* 0x000fc40000410000 */
[----:B------:R-:W-:Y:S02]  /*c790*/  FADD.FTZ R88, -R48, R88 ;  /* 0x0000005830587221 */ /* 0x000fe40000010100 */
[----:B------:R-:W-:Y:S01]  /*c7a0*/  FFMA.FTZ R120, R120, R50, R3 ;  /* 0x0000003278787223 */ /* 0x000fe20000010003 */
[----:B------:R-:W-:Y:S01]  /*c7b0*/  PRMT R50, RZ, 0x7610, R36 ;  /* 0x00007610ff327816 */ /* 0x000fe20000000024 */
[----:B------:R-:W-:Y:S02]  /*c7c0*/  FMUL.FTZ R88, R47, R88 ;  /* 0x000000582f587220 */ /* 0x000fe40000410000 */
[----:B------:R-:W-:Y:S02]  /*c7d0*/  FADD.FTZ R91, -R48, R91 ;  /* 0x0000005b305b7221 */ /* 0x000fe40000010100 */
        /* <DEDUP_REMOVED lines=15> */
[C---:B------:R-:W-:Y:S02]  /*c8d0*/  FADD.FTZ R112, -R48.reuse, R101 ;  /* 0x0000006530707221 */ /* 0x040fe40000010100 */
[----:B------:R-:W-:Y:S01]  /*c8e0*/  FFMA.FTZ R59, R59, R44, R16 ;  /* 0x0000002c3b3b7223 */ /* 0x000fe20000010010 */
[----:B------:R-:W-:Y:S01]  /*c8f0*/  PRMT R44, RZ, 0x5410, R33 ;  /* 0x00005410ff2c7816 */ /* 0x000fe20000000021 */
[----:B------:R-:W-:-:S02]  /*c900*/  FADD.FTZ R114, -R48, R104 ;  /* 0x0000006830727221 */ /* 0x000fc40000010100 */
[----:B------:R-:W-:Y:S01]  /*c910*/  FADD.FTZ R82, -R48, R82 ;  /* 0x0000005230527221 */ /* 0x000fe20000010100 */
[----:B------:R-:W-:Y:S01]  /*c920*/  F2FP.BF16.PACK_AB R50, R59, R50 ;  /* 0x000000323b32723e */ /* 0x000fe200000010ff */
[----:B------:R-:W-:Y:S01]  /*c930*/  FFMA.FTZ R88, R88, R44, R13 ;  /* 0x0000002c58587223 */ /* 0x000fe2000001000d */
[----:B------:R-:W-:Y:S01]  /*c940*/  PRMT R44, RZ, 0x7610, R33 ;  /* 0x00007610ff2c7816 */ /* 0x000fe20000000021 */
[C---:B------:R-:W-:Y:S02]  /*c950*/  FADD.FTZ R84, -R48.reuse, R95 ;  /* 0x0000005f30547221 */ /* 0x040fe40000010100 */
[C---:B------:R-:W-:Y:S02]  /*c960*/  FADD.FTZ R98, -R48.reuse, R98 ;  /* 0x0000006230627221 */ /* 0x040fe40000010100 */
[----:B------:R-:W-:Y:S01]  /*c970*/  FFMA.FTZ R91, R91, R44, R14 ;  /* 0x0000002c5b5b7223 */ /* 0x000fe2000001000e */
[----:B------:R-:W-:Y:S01]  /*c980*/  PRMT R44, RZ, 0x5410, R32 ;  /* 0x00005410ff2c7816 */ /* 0x000fe20000000020 */
[----:B------:R-:W-:-:S02]  /*c990*/  FADD.FTZ R96, -R48, R96 ;  /* 0x0000006030607221 */ /* 0x000fc40000010100 */
[----:B------:R-:W-:Y:S02]  /*c9a0*/  FADD.FTZ R52, -R48, R97 ;  /* 0x0000006130347221 */ /* 0x000fe40000010100 */
[----:B------:R-:W-:Y:S01]  /*c9b0*/  FFMA.FTZ R58, R58, R44, R11 ;  /* 0x0000002c3a3a7223 */ /* 0x000fe2000001000b */
[----:B------:R-:W-:Y:S01]  /*c9c0*/  PRMT R44, RZ, 0x7610, R32 ;  /* 0x00007610ff2c7816 */ /* 0x000fe20000000020 */
[C---:B------:R-:W-:Y:S02]  /*c9d0*/  FADD.FTZ R102, -R48.reuse, R102 ;  /* 0x0000006630667221 */ /* 0x040fe40000010100 */
[C---:B------:R-:W-:Y:S02]  /*c9e0*/  FADD.FTZ R118, -R48.reuse, R103 ;  /* 0x0000006730767221 */ /* 0x040fe40000010100 */
[----:B------:R-:W-:Y:S01]  /*c9f0*/  FFMA.FTZ R53, R53, R44, R12 ;  /* 0x0000002c35357223 */ /* 0x000fe2000001000c */
[----:B------:R-:W-:Y:S01]  /*ca00*/  PRMT R44, RZ, 0x5410, R31 ;  /* 0x00005410ff2c7816 */ /* 0x000fe2000000001f */
[----:B------:R-:W-:-:S02]  /*ca10*/  FADD.FTZ R106, -R48, R106 ;  /* 0x0000006a306a7221 */ /* 0x000fc40000010100 */
[C---:B------:R-:W-:Y:S02]  /*ca20*/  FADD.FTZ R104, -R48.reuse, R107 ;  /* 0x0000006b30687221 */ /* 0x040fe40000010100 */
[C---:B------:R-:W-:Y:S02]  /*ca30*/  FADD.FTZ R116, -R48.reuse, R105 ;  /* 0x0000006930747221 */ /* 0x040fe40000010100 */
[C---:B------:R-:W-:Y:S02]  /*ca40*/  FADD.FTZ R110, -R48.reuse, R110 ;  /* 0x0000006e306e7221 */ /* 0x040fe40000010100 */
[----:B------:R-:W-:Y:S02]  /*ca50*/  FADD.FTZ R108, -R48, R108 ;  /* 0x0000006c306c7221 */ /* 0x000fe40000010100 */
[----:B------:R-:W-:Y:S01]  /*ca60*/  FFMA.FTZ R100, R100, R44, R61 ;  /* 0x0000002c64647223 */ /* 0x000fe2000001003d */
[----:B------:R-:W-:Y:S01]  /*ca70*/  PRMT R44, RZ, 0x7610, R31 ;  /* 0x00007610ff2c7816 */ /* 0x000fe2000000001f */
[----:B------:R-:W-:-:S02]  /*ca80*/  FADD.FTZ R48, -R48, R83 ;  /* 0x0000005330307221 */ /* 0x000fc40000010100 */
[C---:B------:R-:W-:Y:S02]  /*ca90*/  FMUL.FTZ R83, R47.reuse, R112 ;  /* 0x000000702f537220 */ /* 0x040fe40000410000 */
[----:B------:R-:W-:Y:S02]  /*caa0*/  FMUL.FTZ R52, R47, R52 ;  /* 0x000000342f347220 */ /* 0x000fe40000410000 */
[----:B------:R-:W-:Y:S01]  /*cab0*/  FFMA.FTZ R83, R83, R44, R62 ;  /* 0x0000002c53537223 */ /* 0x000fe2000001003e */
[--C-:B------:R-:W-:Y:S01]  /*cac0*/  PRMT R44, RZ, 0x5410, R30.reuse ;  /* 0x00005410ff2c7816 */ /* 0x100fe2000000001e */
[C---:B------:R-:W-:Y:S02]  /*cad0*/  FMUL.FTZ R57, R47.reuse, R102 ;  /* 0x000000662f397220 */ /* 0x040fe40000410000 */
[C---:B------:R-:W-:Y:S02]  /*cae0*/  FMUL.FTZ R96, R47.reuse, R96 ;  /* 0x000000602f607220 */ /* 0x040fe40000410000 */
[----:B------:R-:W-:Y:S01]  /*caf0*/  FFMA.FTZ R52, R52, R44, R23 ;  /* 0x0000002c34347223 */ /* 0x000fe20000010017 */
[----:B------:R-:W-:Y:S01]  /*cb00*/  PRMT R44, RZ, 0x7610, R30 ;  /* 0x00007610ff2c7816 */ /* 0x000fe2000000001e */
[----:B------:R-:W-:-:S02]  /*cb10*/  FMUL.FTZ R84, R47, R84 ;  /* 0x000000542f547220 */ /* 0x000fc40000410000 */
[----:B------:R-:W-:Y:S02]  /*cb20*/  FMUL.FTZ R95, R47, R82 ;  /* 0x000000522f5f7220 */ /* 0x000fe40000410000 */
[----:B------:R-:W-:Y:S01]  /*cb30*/  FFMA.FTZ R57, R57, R44, R60 ;  /* 0x0000002c39397223 */ /* 0x000fe2000001003c */
[----:B------:R-:W-:Y:S01]  /*cb40*/  PRMT R44, RZ, 0x5410, R29 ;  /* 0x00005410ff2c7816 */ /* 0x000fe2000000001d */
[----:B------:R-:W-:Y:S02]  /*cb50*/  FMUL.FTZ R45, R47, R98 ;  /* 0x000000622f2d7220 */ /* 0x000fe40000410000 */
[----:B------:R-:W-:Y:S02]  /*cb60*/  FFMA.FTZ R46, R95, R46, R10 ;  /* 0x0000002e5f2e7223 */ /* 0x000fe4000001000a */
[----:B------:R-:W-:Y:S01]  /*cb70*/  FFMA.FTZ R96, R96, R44, R21 ;  /* 0x0000002c60607223 */ /* 0x000fe20000010015 */
        /* <DEDUP_REMOVED lines=8> */
[--C-:B------:R-:W-:Y:S01]  /*cc00*/  PRMT R44, RZ, 0x5410, R27.reuse ;  /* 0x00005410ff2c7816 */ /* 0x100fe2000000001b */
[----:B------:R-:W-:Y:S01]  /*cc10*/  FMUL.FTZ R114, R47, R114 ;  /* 0x000000722f727220 */ /* 0x000fe20000410000 */
[----:B------:R-:W-:Y:S01]  /*cc20*/  F2FP.BF16.PACK_AB R45, R51, R54 ;  /* 0x00000036332d723e */ /* 0x000fe200000010ff */
[----:B------:R-:W-:Y:S01]  /*cc30*/  FMUL.FTZ R104, R47, R104 ;  /* 0x000000682f687220 */ /* 0x000fe20000410000 */
[----:B------:R-:W-:Y:S01]  /*cc40*/  F2FP.BF16.PACK_AB R54, R57, R52 ;  /* 0x000000343936723e */ /* 0x000fe200000010ff */
[----:B------:R-:W-:Y:S01]  /*cc50*/  FFMA.FTZ R82, R87, R44, R76 ;  /* 0x0000002c57527223 */ /* 0x000fe2000001004c */
[----:B------:R-:W-:Y:S01]  /*cc60*/  PRMT R44, RZ, 0x7610, R27 ;  /* 0x00007610ff2c7816 */ /* 0x000fe2000000001b */
[----:B0-----:R-:W-:Y:S01]  /*cc70*/  FMUL.FTZ R79, R47, R116 ;  /* 0x000000742f4f7220 */ /* 0x001fe20000410000 */
[----:B------:R-:W-:Y:S01]  /*cc80*/  F2FP.BF16.PACK_AB R51, R85, R92 ;  /* 0x0000005c5533723e */ /* 0x000fe200000010ff */
[----:B------:R-:W-:Y:S01]  /*cc90*/  FMUL.FTZ R110, R47, R110 ;  /* 0x0000006e2f6e7220 */ /* 0x000fe20000410000 */
        /* <DEDUP_REMOVED lines=8> */
[----:B------:R-:W-:Y:S01]  /*cd20*/  PRMT R44, RZ, 0x7610, R26 ;  /* 0x00007610ff2c7816 */ /* 0x000fe2000000001a */
[----:B------:R-:W-:Y:S01]  /*cd30*/  IMAD.MOV.U32 R85, RZ, RZ, 0x10 ;  /* 0x00000010ff557424 */ /* 0x000fe200078e00ff */
[----:B------:R-:W-:Y:S01]  /*cd40*/  LEA R82, P0, R56, c[0x0][0x208], 0x4 ;  /* 0x0000820038527a11 */ /* 0x000fe200078020ff */
[----:B------:R-:W-:Y:S01]  /*cd50*/  IMAD R2, R81, c[0x0][0x160], R2 ;  /* 0x0000580051027a24 */ /* 0x000fe200078e0202 */
[----:B------:R-:W-:Y:S01]  /*cd60*/  F2FP.BF16.PACK_AB R48, R53, R58 ;  /* 0x0000003a3530723e */ /* 0x000fe200000010ff */
[----:B------:R-:W-:Y:S01]  /*cd70*/  FFMA.FTZ R97, R110, R44, R75 ;  /* 0x0000002c6e617223 */ /* 0x000fe2000001004b */
[----:B------:R-:W-:-:S02]  /*cd80*/  PRMT R44, RZ, 0x5410, R25 ;  /* 0x00005410ff2c7816 */ /* 0x000fc40000000019 */
[----:B------:R-:W-:Y:S02]  /*cd90*/  IADD3 R84, R56, 0x40, RZ ;  /* 0x0000004038547810 */ /* 0x000fe40007ffe0ff */
[----:B------:R-:W-:Y:S01]  /*cda0*/  F2FP.BF16.PACK_AB R58, R97, R78 ;  /* 0x0000004e613a723e */ /* 0x000fe200000010ff */
[----:B------:R-:W-:Y:S01]  /*cdb0*/  FFMA.FTZ R114, R114, R44, R71 ;  /* 0x0000002c72727223 */ /* 0x000fe20000010047 */
[----:B------:R-:W-:Y:S02]  /*cdc0*/  PRMT R44, RZ, 0x7610, R25 ;  /* 0x00007610ff2c7816 */ /* 0x000fe40000000019 */
[----:B------:R-:W-:Y:S02]  /*cdd0*/  F2FP.BF16.PACK_AB R47, R46, R47 ;  /* 0x0000002f2e2f723e */ /* 0x000fe400000010ff */
[----:B------:R-:W-:Y:S01]  /*cde0*/  F2FP.BF16.PACK_AB R55, R83, R100 ;  /* 0x000000645337723e */ /* 0x000fe200000010ff */
[----:B------:R-:W-:Y:S01]  /*cdf0*/  FFMA.FTZ R87, R104, R44, R73 ;  /* 0x0000002c68577223 */ /* 0x000fe20000010049 */
[----:B------:R-:W-:-:S02]  /*ce00*/  PRMT R44, RZ, 0x5410, R24 ;  /* 0x00005410ff2c7816 */ /* 0x000fc40000000018 */
[----:B------:R-:W-:Y:S02]  /*ce10*/  LEA R78, P1, R86, c[0x0][0x208], 0x4 ;  /* 0x00008200564e7a11 */ /* 0x000fe400078220ff */
[----:B------:R-:W-:Y:S01]  /*ce20*/  F2FP.BF16.PACK_AB R46, R93, R122 ;  /* 0x0000007a5d2e723e */ /* 0x000fe200000010ff */
[----:B------:R-:W-:Y:S01]  /*ce30*/  FFMA.FTZ R118, R118, R44, R63 ;  /* 0x0000002c76767223 */ /* 0x000fe2000001003f */
[----:B------:R-:W-:Y:S02]  /*ce40*/  PRMT R44, RZ, 0x7610, R24 ;  /* 0x00007610ff2c7816 */ /* 0x000fe40000000018 */
[----:B------:R-:W-:Y:S02]  /*ce50*/  F2FP.BF16.PACK_AB R53, R89, R96 ;  /* 0x000000605935723e */ /* 0x000fe400000010ff */
[----:B------:R-:W-:Y:S01]  /*ce60*/  LEA.HI.X R83, R56, c[0x0][0x20c], RZ, 0x4, P0 ;  /* 0x0000830038537a11 */ /* 0x000fe200000f24ff */
[----:B------:R-:W-:Y:S01]  /*ce70*/  FFMA.FTZ R79, R106, R44, R65 ;  /* 0x0000002c6a4f7223 */ /* 0x000fe20000010041 */
[----:B------:R-:W-:-:S02]  /*ce80*/  F2FP.BF16.PACK_AB R44, R49, R120 ;  /* 0x00000078312c723e */ /* 0x000fc400000010ff */
[----:B------:R-:W-:Y:S02]  /*ce90*/  F2FP.BF16.PACK_AB R49, R91, R88 ;  /* 0x000000585b31723e */ /* 0x000fe400000010ff */
[----:B------:R-:W-:Y:S01]  /*cea0*/  IADD3 R88, R56, 0x20, RZ ;  /* 0x0000002038587810 */ /* 0x000fe20007ffe0ff */
[----:B------:R0:W-:Y:S01]  /*ceb0*/  STG.E.128 [R82.64], R44 ;  /* 0x0000002c52007986 */ /* 0x0001e2000c101d06 */
[----:B------:R-:W-:Y:S02]  /*cec0*/  F2FP.BF16.PACK_AB R56, R79, R118 ;  /* 0x000000764f38723e */ /* 0x000fe400000010ff */
[----:B------:R-:W-:Y:S01]  /*ced0*/  F2FP.BF16.PACK_AB R57, R87, R114 ;  /* 0x000000725739723e */ /* 0x000fe200000010ff */
[-C--:B------:R-:W-:Y:S01]  /*cee0*/  IMAD.WIDE.U32 R88, R88, R85.reuse, c[0x0][0x208] ;  /* 0x0000820058587625 */ /* 0x080fe200078e0055 */
[----:B------:R-:W-:Y:S02]  /*cef0*/  LEA.HI.X R79, R86, c[0x0][0x20c], RZ, 0x4, P1 ;  /* 0x00008300564f7a11 */ /* 0x000fe400008f24ff */
[----:B------:R-:W-:Y:S01]  /*cf00*/  ISETP.GE.AND P0, PT, R2, c[0x0][0x164], PT ;  /* 0x0000590002007a0c */ /* 0x000fe20003f06270 */
[----:B------:R-:W-:Y:S01]  /*cf10*/  IMAD.WIDE.U32 R84, R84, R85, c[0x0][0x208] ;  /* 0x0000820054547625 */ /* 0x000fe200078e0055 */
[----:B------:R0:W-:Y:S04]  /*cf20*/  STG.E.128 [R88.64], R48 ;  /* 0x0000003058007986 */ /* 0x0001e8000c101d06 */
[----:B------:R0:W-:Y:S04]  /*cf30*/  STG.E.128 [R84.64], R52 ;  /* 0x0000003454007986 */ /* 0x0001e8000c101d06 */
[----:B------:R0:W-:Y:S03]  /*cf40*/  STG.E.128 [R78.64], R56 ;  /* 0x000000384e007986 */ /* 0x0001e6000c101d06 */
[----:B0-----:R-:W-:Y:S01]  /*cf50*/  @P0 CALL.REL.NOINC `(.L_x_1215) ;  /* 0x0000001000000944 */ /* 0x001fe20003c00000 */
[----:B------:R-:W-:Y:S05]  /*cf60*/  BRA `(.L_x_1216) ;  /* 0xffff39d000007947 */ /* 0x000fea000383ffff */
.L_x_1215:
[----:B------:R-:W-:Y:S05]  /*cf70*/  BSYNC B0 ;  /* 0x0000000000007941 */ /* 0x000fea0003800000 */
.L_x_988:
[----:B------:R-:W-:Y:S05]  /*cf80*/  EXIT ;  /* 0x000000000000794d */ /* 0x000fea0003800000 */
.L_x_1213:
[----:B0-----:R-:W-:Y:S01]  /*cf90*/  HFMA2.MMA R46, -RZ, RZ, 0, 1.847743988037109375e-06 ;  /* 0x0000001fff2e7435 */ /* 0x001fe200000001ff */
[----:B------:R-:W-:Y:S01]  /*cfa0*/  IMAD.MOV.U32 R51, RZ, RZ, R79 ;  /* 0x000000ffff337224 */ /* 0x000fe200078e004f */
[----:B------:R-:W-:Y:S01]  /*cfb0*/  MOV R44, 0xcff0 ;  /* 0x0000cff0002c7802 */ /* 0x000fe20000000f00 */
[----:B------:R-:W-:-:S02]  /*cfc0*/  IMAD.MOV.U32 R48, RZ, RZ, 0x1 ;  /* 0x00000001ff307424 */ /* 0x000fc400078e00ff */
[----:B------:R-:W-:Y:S02]  /*cfd0*/  IMAD.MOV.U32 R47, RZ, RZ, -0x1 ;  /* 0xffffffffff2f7424 */ /* 0x000fe400078e00ff */
[----:B------:R-:W-:Y:S05]  /*cfe0*/  CALL.REL.NOINC `($__internal_9_$__cuda_sm70_shflsync_bfly_p) ;  /* 0x0000079000007944 */ /* 0x000fea0003c00000 */
[----:B-1----:R-:W-:Y:S01]  /*cff0*/  IMAD.MOV.U32 R44, RZ, RZ, R48 ;  /* 0x000000ffff2c7224 */ /* 0x002fe200078e0030 */
[----:B0-----:R-:W-:Y:S05]  /*d000*/  BRA `(.L_x_1217) ;  /* 0xffffef3000007947 */ /* 0x001fea000383ffff */
.L_x_1214:
[----:B------:R-:W-:Y:S01]  /*d010*/  IMAD.MOV.U32 R48, RZ, RZ, 0x2 ;  /* 0x00000002ff307424 */ /* 0x000fe200078e00ff */
[----:B------:R-:W-:Y:S01]  /*d020*/  MOV R46, 0x1f ;  /* 0x0000001f002e7802 */ /* 0x000fe20000000f00 */
[----:B------:R-:W-:Y:S01]  /*d030*/  IMAD.MOV.U32 R47, RZ, RZ, -0x1 ;  /* 0xffffffffff2f7424 */ /* 0x000fe200078e00ff */
[----:B------:R-:W-:Y:S02]  /*d040*/  MOV R44, 0xd060 ;  /* 0x0000d060002c7802 */ /* 0x000fe40000000f00 */
[----:B0-----:R-:W-:Y:S05]  /*d050*/  CALL.REL.NOINC `($__internal_9_$__cuda_sm70_shflsync_bfly_p) ;  /* 0x0000072000007944 */ /* 0x001fea0003c00000 */
[----:B01----:R-:W-:Y:S01]  /*d060*/  FADD.FTZ R51, R51, R48 ;  /* 0x0000003033337221 */ /* 0x003fe20000010000 */
[----:B------:R-:W-:Y:S01]  /*d070*/  MOV R47, 0xffffffff ;  /* 0xffffffff002f7802 */ /* 0x000fe20000000f00 */
[----:B------:R-:W-:Y:S01]  /*d080*/  IMAD.MOV.U32 R48, RZ, RZ, 0x4 ;  /* 0x00000004ff307424 */ /* 0x000fe200078e00ff */
[----:B------:R-:W-:Y:S01]  /*d090*/  MOV R44, 0xd0c0 ;  /* 0x0000d0c0002c7802 */ /* 0x000fe20000000f00 */
[----:B------:R-:W-:Y:S02]  /*d0a0*/  IMAD.MOV.U32 R46, RZ, RZ, 0x1f ;  /* 0x0000001fff2e7424 */ /* 0x000fe400078e00ff */
[----:B------:R-:W-:Y:S05]  /*d0b0*/  CALL.REL.NOINC `($__internal_9_$__cuda_sm70_shflsync_bfly_p) ;  /* 0x000006c000007944 */ /* 0x000fea0003c00000 */
[----:B01----:R-:W-:Y:S01]  /*d0c0*/  FADD.FTZ R51, R51, R48 ;  /* 0x0000003033337221 */ /* 0x003fe20000010000 */
[----:B------:R-:W-:Y:S01]  /*d0d0*/  MOV R44, 0xd120 ;  /* 0x0000d120002c7802 */ /* 0x000fe20000000f00 */
[----:B------:R-:W-:-:S02]  /*d0e0*/  IMAD.MOV.U32 R48, RZ, RZ, 0x8 ;  /* 0x00000008ff307424 */ /* 0x000fc400078e00ff */
[----:B------:R-:W-:Y:S02]  /*d0f0*/  IMAD.MOV.U32 R46, RZ, RZ, 0x1f ;  /* 0x0000001fff2e7424 */ /* 0x000fe400078e00ff */
[----:B------:R-:W-:Y:S02]  /*d100*/  IMAD.MOV.U32 R47, RZ, RZ, -0x1 ;  /* 0xffffffffff2f7424 */ /* 0x000fe400078e00ff */
[----:B------:R-:W-:Y:S05]  /*d110*/  CALL.REL.NOINC `($__internal_9_$__cuda_sm70_shflsync_bfly_p) ;  /* 0x0000066000007944 */ /* 0x000fea0003c00000 */
[----:B01----:R-:W-:Y:S01]  /*d120*/  FADD.FTZ R51, R51, R48 ;  /* 0x0000003033337221 */ /* 0x003fe20000010000 */
[----:B------:R-:W-:Y:S01]  /*d130*/  HFMA2.MMA R48, -RZ, RZ, 0, 9.5367431640625e-07 ;  /* 0x00000010ff307435 */ /* 0x000fe200000001ff */
[----:B------:R-:W-:Y:S01]  /*d140*/  IMAD.MOV.U32 R46, RZ, RZ, 0x1f ;  /* 0x0000001fff2e7424 */ /* 0x000fe200078e00ff */
[----:B------:R-:W-:Y:S01]  /*d150*/  MOV R44, 0xd180 ;  /* 0x0000d180002c7802 */ /* 0x000fe20000000f00 */
[----:B------:R-:W-:-:S03]  /*d160*/  IMAD.MOV.U32 R47, RZ, RZ, -0x1 ;  /* 0xffffffffff2f7424 */ /* 0x000fc600078e00ff */
[----:B------:R-:W-:Y:S05]  /*d170*/  CALL.REL.NOINC `($__internal_9_$__cuda_sm70_shflsync_bfly_p) ;  /* 0x0000060000007944 */ /* 0x000fea0003c00000 */
[----:B-1----:R-:W-:Y:S01]  /*d180*/  FADD.FTZ R48, R51, R48 ;  /* 0x0000003033307221 */ /* 0x002fe20000010000 */
[----:B0-----:R-:W-:-:S03]  /*d190*/  MOV R46, 0x1f ;  /* 0x0000001f002e7802 */ /* 0x001fc60000000f00 */
[----:B------:R-:W-:Y:S02]  /*d1a0*/  FMUL.FTZ R49, R48, c[0x0][0x1e0] ;  /* 0x0000780030317a20 */ /* 0x000fe40000410000 */
[----:B------:R-:W-:Y:S02]  /*d1b0*/  IMAD.MOV.U32 R48, RZ, RZ, 0x1 ;  /* 0x00000001ff307424 */ /* 0x000fe400078e00ff */
[C---:B------:R-:W-:Y:S02]  /*d1c0*/  FADD.FTZ R44, -R49.reuse, R53 ;  /* 0x00000035312c7221 */ /* 0x040fe40000010100 */
[C---:B------:R-:W-:Y:S02]  /*d1d0*/  FADD.FTZ R45, -R49.reuse, R54 ;  /* 0x00000036312d7221 */ /* 0x040fe40000010100 */
[----:B------:R-:W-:Y:S02]  /*d1e0*/  FFMA.FTZ R44, R44, R44, RZ ;  /* 0x0000002c2c2c7223 */ /* 0x000fe400000100ff */
        /* <DEDUP_REMOVED lines=60> */
[----:B------:R-:W-:-:S02]  /*d5b0*/  IMAD.MOV.U32 R47, RZ, RZ, -0x1 ;  /* 0xffffffffff2f7424 */ /* 0x000fc400078e00ff */
[----:B------:R-:W-:Y:S01]  /*d5c0*/  FFMA.FTZ R51, R45, R45, R44 ;  /* 0x0000002d2d337223 */ /* 0x000fe2000001002c */
[----:B------:R-:W-:Y:S02]  /*d5d0*/  MOV R44, 0xd5f0 ;  /* 0x0000d5f0002c7802 */ /* 0x000fe40000000f00 */
[----:B------:R-:W-:Y:S05]  /*d5e0*/  CALL.REL.NOINC `($__internal_9_$__cuda_sm70_shflsync_bfly_p) ;  /* 0x0000019000007944 */ /* 0x000fea0003c00000 */
        /* <DEDUP_REMOVED lines=8> */
[----:B------:R-:W-:Y:S02]  /*d670*/  IMAD.MOV.U32 R48, RZ, RZ, 0x4 ;  /* 0x00000004ff307424 */ /* 0x000fe400078e00ff */
[----:B------:R-:W-:Y:S02]  /*d680*/  IMAD.MOV.U32 R46, RZ, RZ, 0x1f ;  /* 0x0000001fff2e7424 */ /* 0x000fe400078e00ff */
[----:B------:R-:W-:-:S02]  /*d690*/  IMAD.MOV.U32 R47, RZ, RZ, -0x1 ;  /* 0xffffffffff2f7424 */ /* 0x000fc400078e00ff */
[----:B------:R-:W-:Y:S05]  /*d6a0*/  CALL.REL.NOINC `($__internal_9_$__cuda_sm70_shflsync_bfly_p) ;  /* 0x000000d000007944 */ /* 0x000fea0003c00000 */
[----:B01----:R-:W-:Y:S01]  /*d6b0*/  FADD.FTZ R51, R51, R48 ;  /* 0x0000003033337221 */ /* 0x003fe20000010000 */
[----:B------:R-:W-:Y:S01]  /*d6c0*/  HFMA2.MMA R48, -RZ, RZ, 0, 4.76837158203125e-07 ;  /* 0x00000008ff307435 */ /* 0x000fe200000001ff */
[----:B------:R-:W-:Y:S01]  /*d6d0*/  IMAD.MOV.U32 R46, RZ, RZ, 0x1f ;  /* 0x0000001fff2e7424 */ /* 0x000fe200078e00ff */
[----:B------:R-:W-:Y:S01]  /*d6e0*/  MOV R44, 0xd710 ;  /* 0x0000d710002c7802 */ /* 0x000fe20000000f00 */
[----:B------:R-:W-:-:S03]  /*d6f0*/  IMAD.MOV.U32 R47, RZ, RZ, -0x1 ;  /* 0xffffffffff2f7424 */ /* 0x000fc600078e00ff */
[----:B------:R-:W-:Y:S05]  /*d700*/  CALL.REL.NOINC `($__internal_9_$__cuda_sm70_shflsync_bfly_p) ;  /* 0x0000007000007944 */ /* 0x000fea0003c00000 */
[----:B01----:R-:W-:Y:S01]  /*d710*/  FADD.FTZ R51, R51, R48 ;  /* 0x0000003033337221 */ /* 0x003fe20000010000 */
[----:B------:R-:W-:Y:S01]  /*d720*/  MOV R46, 0x1f ;  /* 0x0000001f002e7802 */ /* 0x000fe20000000f00 */
[----:B------:R-:W-:Y:S01]  /*d730*/  IMAD.MOV.U32 R48, RZ, RZ, 0x10 ;  /* 0x00000010ff307424 */ /* 0x000fe200078e00ff */
[----:B------:R-:W-:Y:S01]  /*d740*/  MOV R44, 0xd770 ;  /* 0x0000d770002c7802 */ /* 0x000fe20000000f00 */
[----:B------:R-:W-:-:S02]  /*d750*/  IMAD.MOV.U32 R47, RZ, RZ, -0x1 ;  /* 0xffffffffff2f7424 */ /* 0x000fc400078e00ff */
[----:B------:R-:W-:Y:S05]  /*d760*/  CALL.REL.NOINC `($__internal_9_$__cuda_sm70_shflsync_bfly_p) ;  /* 0x0000001000007944 */ /* 0x000fea0003c00000 */
[----:B01----:R-:W-:Y:S05]  /*d770*/  BRA `(.L_x_1218) ;  /* 0xffffed0000007947 */ /* 0x003fea000383ffff */
        .weak           $__internal_9_$__cuda_sm70_shflsync_bfly_p
        .type           $__internal_9_$__cuda_sm70_shflsync_bfly_p,@function
        .size           $__internal_9_$__cuda_sm70_shflsync_bfly_p,(.L_x_29149 - $__internal_9_$__cuda_sm70_shflsync_bfly_p)
$__internal_9_$__cuda_sm70_shflsync_bfly_p:
[----:B------:R-:W-:Y:S01]  /*d780*/  IMAD.MOV.U32 R45, RZ, RZ, 0x0 ;  /* 0x00000000ff2d7424 */ /* 0x000fe200078e00ff */
[----:B------:R-:W-:Y:S04]  /*d790*/  WARPSYNC R47 ;  /* 0x0000002f00007348 */ /* 0x000fe80003800000 */
[----:B------:R0:W1:Y:S01]  /*d7a0*/  SHFL.BFLY PT, R48, R51, R48, R46 ;  /* 0x0c00003033307389 */ /* 0x00006200000e002e */
[----:B------:R-:W-:Y:S05]  /*d7b0*/  RET.REL.NODEC R44 `(_ZN10layer_norm13ln_fwd_kernelINS_13Kernel_traitsI13__nv_bfloat16S2_S2_S2_fjLj1024ELj1ELj4ELj1ELj16ENS_18Kernel_traits_baseILj1024ES2_S2_S2_S2_fjLj128EEEEELb1ELb0ELb0ELb1EEEvNS_9FwdParamsE) ;  /* 0xffff28402c007950 */ /* 0x000fea0003c3ffff */
.L_x_1219:
        /* <DEDUP_REMOVED lines=12> */
.L_x_29149:


//--------------------- .text._ZN10layer_norm13ln_fwd_kernelINS_13Kernel_traitsI13__nv_bfloat16S2_S2_S2_fjLj1024ELj1ELj4ELj1ELj16ENS_18Kernel_traits_baseILj1024ES2_S2_S2_S2_fjLj128EEEEELb1ELb0ELb1ELb0EEEvNS_9FwdParamsE --------------------------
	.section	.text._ZN10layer_norm13ln_fwd_kernelINS_13Kernel_traitsI13__nv_bfloat16S2_S2_S2_fjLj1024ELj1ELj4ELj1ELj16ENS_18Kernel_traits_baseILj1024ES2_S2_S2_S2_fjLj128EEEEELb1ELb0ELb1ELb0EEEvNS_9FwdParamsE,"ax",@progbits
	.sectioninfo	@"SHI_REGISTERS=145"
	.align	128
        .global         _ZN10layer_norm13ln_fwd_kernelINS_13Kernel_traitsI13__nv_bfloat16S2_S2_S2_fjLj1024ELj1ELj4ELj1ELj16ENS_18Kernel_traits_baseILj1024ES2_S2_S2_S2_fjLj128EEEEELb1ELb0ELb1ELb0EEEvNS_9FwdParamsE
        .type           _ZN10layer_norm13ln_fwd_kernelINS_13Kernel_traitsI13__nv_bfloat16S2_S2_S2_fjLj1024ELj1ELj4ELj1ELj16ENS_18Kernel_traits_baseILj1024ES2_S2_S2_S2_fjLj128EEEEELb1ELb0ELb1ELb0EEEvNS_9FwdParamsE,@function
        .size           _ZN10layer_norm13ln_fwd_kernelINS_13Kernel_traitsI13__nv_bfloat16S2_S2_S2_fjLj1024ELj1ELj4ELj1ELj16ENS_18Kernel_traits_baseILj1024ES2_S2_S2_S2_fjLj128EEEEELb1ELb0ELb1ELb0EEEvNS_9FwdParamsE,(.L_x_29150 - _ZN10layer_norm13ln_fwd_kernelINS_13Kernel_traitsI13__nv_bfloat16S2_S2_S2_fjLj1024ELj1ELj4ELj1ELj16ENS_18Kernel_traits_baseILj1024ES2_S2_S2_S2_fjLj128EEEEELb1ELb0ELb1ELb0EEEvNS_9FwdParamsE)
        .other          _ZN10layer_norm13ln_fwd_kernelINS_13Kernel_traitsI13__nv_bfloat16S2_S2_S2_fjLj1024ELj1ELj4ELj1ELj16ENS_18Kernel_traits_baseILj1024ES2_S2_S2_S2_fjLj128EEEEELb1ELb0ELb1ELb0EEEvNS_9FwdParamsE,@"STO_CUDA_ENTRY STV_DEFAULT"
_ZN10layer_norm13ln_fwd_kernelINS_13Kernel_traitsI13__nv_bfloat16S2_S2_S2_fjLj1024ELj1ELj4ELj1ELj16ENS_18Kernel_traits_baseILj1024ES2_S2_S2_S2_fjLj128EEEEELb1ELb0ELb1ELb0EEEvNS_9FwdParamsE:
.text._ZN10layer_norm13ln_fwd_kernelINS_13Kernel_traitsI13__nv_bfloat16S2_S2_S2_fjLj1024ELj1ELj4ELj1ELj16ENS_18Kernel_traits_baseILj1024ES2_S2_S2_S2_fjLj128EEEEELb1ELb0ELb1ELb0EEEvNS_9FwdParamsE:
[----:B------:R-:W-:Y:S02]  /*0000*/  IMAD.MOV.U32 R1, RZ, RZ, c[0x0][0x28] ;  /* 0x00000a00ff017624 */ /* 0x000fe400078e00ff */
[----:B------:R-:W-:Y:S02]  /*0010*/  ULDC.U8 UR4, c[0x0][0x244] ;  /* 0x0000910000047ab9 */ /* 0x000fe40000000000 */
[----:B------:R-:W-:Y:S01]  /*0020*/  ISETP.NE.AND P0, PT, RZ, UR4, PT ;  /* 0x00000004ff007c0c */ /* 0x000fe2000bf05270 */
[----:B------:R-:W-:Y:S01]  /*0030*/  ULDC.64 UR4, c[0x0][0x230] ;  /* 0x00008c0000047ab9 */ /* 0x000fe20000000a00 */
[----:B------:R-:W-:Y:S01]  /*0040*/  MOV R81, c[0x0][0x23c] ;  /* 0x00008f0000517a02 */ /* 0x000fe20000000f00 */
[----:B------:R-:W-:Y:S01]  /*0050*/  IMAD.U32 R2, RZ, RZ, UR4 ;  /* 0x00000004ff027e24 */ /* 0x000fe2000f8e00ff */
[----:B------:R-:W-:Y:S01]  /*0060*/  ULDC.64 UR6, c[0x0][0x118] ;  /* 0x0000460000067ab9 */ /* 0x000fe20000000a00 */
[----:B------:R-:W-:Y:S02]  /*0070*/  IMAD.U32 R3, RZ, RZ, UR5 ;  /* 0x00000005ff037e24 */ /* 0x000fe4000f8e00ff */
[----:B------:R-:W-:-:S06]  /*0080*/  IMAD.MOV.U32 R80, RZ, RZ, c[0x0][0x238] ;  /* 0x00008e00ff507624 */ /* 0x000fcc00078e00ff */
        /* <DEDUP_REMOVED lines=8> */
[--C-:B-1----:R-:W-:Y:S01]  /*0110*/  IMAD R31, R11, c[0x0][0x0], R26.reuse ;  /* 0x000000000b1f7a24 */ /* 0x102fe200078e021a */
[----:B------:R-:W-:-:S03]  /*0120*/  SHF.R.U32.HI R26, RZ, 0x5, R26 ;  /* 0x00000005ff1a7819 */ /* 0x000fc6000001161a */
[----:B------:R-:W-:Y:S01]  /*0130*/  IMAD.WIDE.U32 R6, R31, -0x326172a9, RZ ;  /* 0xcd9e8d571f067825 */ /* 0x000fe200078e00ff */
[----:B------:R-:W-:Y:S01]  /*0140*/  LEA R26, R11, R26, 0x2 ;  /* 0x0000001a0b1a7211 */ /* 0x000fe200078e10ff */
        /* <DEDUP_REMOVED lines=13> */
[----:B------:R-:W-:Y:S01]  /*0220*/  UIADD3 UR10, UR5, -0x4498517b, URZ ;  /* 0xbb67ae85050a7890 */ /* 0x000fe2000fffe03f */
[----:B------:R-:W-:Y:S01]  /*0230*/  IMAD.MOV.U32 R0, RZ, RZ, c[0x0][0x168] ;  /* 0x00005a00ff007624 */ /* 0x000fe200078e00ff */
[----:B------:R-:W-:-:S02]  /*0240*/  UIADD3 UR12, UR5, 0x76cf5d0a, URZ ;  /* 0x76cf5d0a050c7890 */ /* 0x000fc4000fffe03f */
[----:B------:R-:W-:Y:S01]  /*0250*/  IMAD.WIDE.U32 R8, R8, -0x326172a9, RZ ;  /* 0xcd9e8d5708087825 */ /* 0x000fe200078e00ff */
[----:B------:R-:W-:Y:S01]  /*0260*/  UIADD3 UR14, UR5, 0x32370b8f, URZ ;  /* 0x32370b8f050e7890 */ /* 0x000fe2000fffe03f */
[----:B------:R-:W-:Y:S01]  /*0270*/  LOP3.LUT R7, R3, UR10, R4, 0x96, !PT ;  /* 0x0000000a03077c12 */ /* 0x000fe2000f8e9604 */
[----:B------:R-:W-:Y:S01]  /*0280*/  UIADD3 UR15, UR4, 0x78dde6e4, URZ ;  /* 0x78dde6e4040f7890 */ /* 0x000fe2000fffe03f */
[----:B------:R-:W-:Y:S01]  /*0290*/  SHF.R.S32.HI R0, RZ, 0x1f, R0 ;  /* 0x0000001fff007819 */ /* 0x000fe20000011400 */
[----:B------:R-:W-:Y:S01]  /*02a0*/  UIADD3 UR16, UR5, -0x126145ec, URZ ;  /* 0xed9eba1405107890 */ /* 0x000fe2000fffe03f */
[----:B------:R-:W-:Y:S01]  /*02b0*/  LOP3.LUT R4, R9, UR9, R6, 0x96, !PT ;  /* 0x0000000909047c12 */ /* 0x000fe2000f8e9606 */
[----:B------:R-:W-:Y:S01]  /*02c0*/  IMAD.WIDE.U32 R6, R7, -0x326172a9, RZ ;  /* 0xcd9e8d5707067825 */ /* 0x000fe200078e00ff */
[----:B------:R-:W-:Y:S01]  /*02d0*/  UIADD3 UR18, UR5, -0x56f99767, URZ ;  /* 0xa906689905127890 */ /* 0x000fe2000fffe03f */
[----:B------:R-:W-:Y:S01]  /*02e0*/  LEA.HI R0, R0, c[0x0][0x168], RZ, 0x3 ;  /* 0x00005a0000007a11 */ /* 0x000fe200078f18ff */
[----:B------:R-:W-:Y:S01]  /*02f0*/  UIADD3 UR17, UR4, 0x1715609d, URZ ;  /* 0x1715609d04117890 */ /* 0x000fe2000fffe03f */
[----:B------:R-:W-:Y:S01]  /*0300*/  IMAD.WIDE.U32 R4, R4, -0x2daee0ad, RZ ;  /* 0xd2511f5304047825 */ /* 0x000fe200078e00ff */
[----:B------:R-:W-:Y:S01]  /*0310*/  LOP3.LUT R3, R7, UR11, R8, 0x96, !PT ;  /* 0x0000000b07037c12 */ /* 0x000fe2000f8e9608 */
[----:B------:R-:W-:-:S02]  /*0320*/  UIADD3 UR19, UR4, -0x4ab325aa, URZ ;  /* 0xb54cda5604137890 */ /* 0x000fc4000fffe03f */
[----:B------:R-:W-:Y:S01]  /*0330*/  UIADD3 UR20, UR5, 0x646e171e, URZ ;  /* 0x646e171e05147890 */ /* 0x000fe2000fffe03f */
        /* <DEDUP_REMOVED lines=23> */
[----:B------:R-:W-:Y:S01]  /*04b0*/  IMAD.WIDE.U32 R2, R3, -0x2daee0ad, RZ ;  /* 0xd2511f5303027825 */ /* 0x000fe200078e00ff */
[----:B------:R-:W-:-:S03]  /*04c0*/  LOP3.LUT R5, R36, 0x1f, RZ, 0x3c, !PT ;  /* 0x0000001f24057812 */ /* 0x000fc600078e3cff */
[----:B------:R-:W-:Y:S01]  /*04d0*/  IMAD.WIDE.U32 R8, R8, -0x326172a9, RZ ;  /* 0xcd9e8d5708087825 */ /* 0x000fe200078e00ff */
[----:B------:R-:W-:Y:S02]  /*04e0*/  LEA.HI.SX32 R28, R0, R5, 0x1d ;  /* 0x00000005001c7211 */ /* 0x000fe400078feaff */
[----:B------:R-:W-:Y:S02]  /*04f0*/  LOP3.LUT R77, R3, UR22, R4, 0x96, !PT ;  /* 0x00000016034d7c12 */ /* 0x000fe4000f8e9604 */
[C---:B------:R-:W-:Y:S02]  /*0500*/  LOP3.LUT P0, RZ, R28.reuse, 0xffffffe0, RZ, 0xc0, !PT ;  /* 0xffffffe01cff7812 */ /* 0x040fe4000780c0ff */
[----:B------:R-:W-:Y:S01]  /*0510*/  LOP3.LUT R75, R9, UR21, R6, 0x96, !PT ;  /* 0x00000015094b7c12 */ /* 0x000fe2000f8e9606 */
[----:B------:R-:W-:Y:S01]  /*0520*/  IMAD.HI.U32 R15, R77, -0x326172a9, RZ ;  /* 0xcd9e8d574d0f7827 */ /* 0x000fe200078e00ff */
[C---:B------:R-:W-:Y:S02]  /*0530*/  ISETP.GE.U32.AND P5, PT, R28.reuse, 0x40, PT ;  /* 0x000000401c00780c */ /* 0x040fe40003fa6070 */
[----:B------:R-:W-:Y:S01]  /*0540*/  ISETP.GE.U32.AND P4, PT, R28, 0x60, PT ;  /* 0x000000601c00780c */ /* 0x000fe20003f86070 */
[----:B------:R-:W-:Y:S01]  /*0550*/  IMAD.HI.U32 R13, R75, -0x2daee0ad, RZ ;  /* 0xd2511f534b0d7827 */ /* 0x000fe200078e00ff */
[----:B------:R-:W-:-:S02]  /*0560*/  P2R R0, PR, RZ, 0x20 ;  /* 0x00000020ff007803 */ /* 0x000fc40000000000 */
[----:B------:R-:W-:Y:S02]  /*0570*/  ISETP.GE.U32.AND P1, PT, R28, 0x80, PT ;  /* 0x000000801c00780c */ /* 0x000fe40003f26070 */
        /* <DEDUP_REMOVED lines=13> */
.L_x_1221:
[----:B0-----:R-:W-:Y:S05]  /*0650*/  BSYNC B0 ;  /* 0x0000000000007941 */ /* 0x001fea0003800000 */
.L_x_1220:
        /* <DEDUP_REMOVED lines=13> */
.L_x_1223:
[----:B0-----:R-:W-:Y:S05]  /*0730*/  BSYNC B0 ;  /* 0x0000000000007941 */ /* 0x001fea0003800000 */
.L_x_1222:
        /* <DEDUP_REMOVED lines=13> */
.L_x_1225:
[----:B0-----:R-:W-:Y:S05]  /*0810*/  BSYNC B0 ;  /* 0x0000000000007941 */ /* 0x001fea0003800000 */
.L_x_1224:
        /* <DEDUP_REMOVED lines=12> */
.L_x_1227:
[----:B0-----:R-:W-:Y:S05]  /*08e0*/  BSYNC B0 ;  /* 0x0000000000007941 */ /* 0x001fea0003800000 */
.L_x_1226:
[----:B------:R-:W-:Y:S02]  /*08f0*/  ISETP.GE.AND P2, PT, R26, c[0x0][0x164], PT ;  /* 0x000059001a007a0c */ /* 0x000fe40003f46270 */
[----:B------:R-:W-:Y:S02]  /*0900*/  LOP3.LUT R82, R15, UR23, R8, 0x96, !PT ;  /* 0x000000170f527c12 */ /* 0x000fe4000f8e9608 */
[----:B------:R-:W-:-:S09]  /*0910*/  LOP3.LUT R84, R13, UR24, R2, 0x96, !PT ;  /* 0x000000180d547c12 */ /* 0x000fd2000f8e9602 */
[----:B------:R-:W-:Y:S05]  /*0920*/  @P2 EXIT ;  /* 0x000000000000294d */ /* 0x000fea0003800000 */
[--C-:B-----5:R-:W-:Y:S01]  /*0930*/  PRMT R27, RZ, 0x5410, R16.reuse ;  /* 0x00005410ff1b7816 */ /* 0x120fe20000000010 */
[----:B------:R-:W-:Y:S01]  /*0940*/  IMAD R75, R75, -0x2daee0ad, RZ ;  /* 0xd2511f534b4b7824 */ /* 0x000fe200078e02ff */
[----:B------:R-:W-:Y:S01]  /*0950*/  PRMT R24, RZ, 0x7610, R16 ;  /* 0x00007610ff187816 */ /* 0x000fe20000000010 */
[----:B------:R-:W-:Y:S01]  /*0960*/  IMAD R77, R77, -0x326172a9, RZ ;  /* 0xcd9e8d574d4d7824 */ /* 0x000fe200078e02ff */
[--C-:B------:R-:W-:Y:S01]  /*0970*/  PRMT R2, RZ, 0x5410, R52.reuse ;  /* 0x00005410ff027816 */ /* 0x100fe20000000034 */
[----:B------:R-:W-:Y:S01]  /*0980*/  HFMA2.MMA R79, -RZ, RZ, 0, 0 ;  /* 0x00000000ff4f7435 */ /* 0x000fe200000001ff */
[----:B------:R-:W-:Y:S01]  /*0990*/  PRMT R34, RZ, 0x7610, R52 ;  /* 0x00007610ff227816 */ /* 0x000fe20000000034 */
[----:B------:R-:W-:Y:S01]  /*09a0*/  BSSY B0, `(.L_x_1228) ;  /* 0x0000e31000007945 */ /* 0x000fe20003800000 */
[--C-:B------:R-:W-:Y:S01]  /*09b0*/  PRMT R16, RZ, 0x5410, R5.reuse ;  /* 0x00005410ff107816 */ /* 0x100fe20000000005 */
        /* <DEDUP_REMOVED lines=17> */
[----:B------:R-:W-:Y:S01]  /*0ad0*/  PRMT R58, RZ, 0x7610, R44 ;  /* 0x00007610ff3a7816 */ /* 0x000fe2000000002c */
[----:B------:R-:W-:Y:S01]  /*0ae0*/  IMAD.HI.U32 R44, R84, -0x326172a9, RZ ;  /* 0xcd9e8d57542c7827 */ /* 0x000fe200078e00ff */
[--C-:B------:R-:W-:Y:S02]  /*0af0*/  PRMT R51, RZ, 0x5410, R36.reuse ;  /* 0x00005410ff337816 */ /* 0x100fe40000000024 */
[----:B------:R-:W-:Y:S01]  /*0b00*/  PRMT R70, RZ, 0x7610, R36 ;  /* 0x00007610ff467816 */ /* 0x000fe20000000024 */
[----:B------:R-:W-:Y:S01]  /*0b10*/  IMAD.HI.U32 R36, R82, -0x2daee0ad, RZ ;  /* 0xd2511f5352247827 */ /* 0x000fe200078e00ff */
[----:B------:R-:W-:-:S02]  /*0b20*/  PRMT R25, RZ, 0x5410, R17 ;  /* 0x00005410ff197816 */ /* 0x000fc40000000011 */
[----:B------:R-:W-:Y:S01]  /*0b30*/  PRMT R22, RZ, 0x7610, R17 ;  /* 0x00007610ff167816 */ /* 0x000fe20000000011 */
[----:B------:R-:W-:Y:S01]  /*0b40*/  IMAD R84, R84, -0x326172a9, RZ ;  /* 0xcd9e8d5754547824 */ /* 0x000fe200078e02ff */
[--C-:B------:R-:W-:Y:S01]  /*0b50*/  PRMT R23, RZ, 0x5410, R18.reuse ;  /* 0x00005410ff177816 */ /* 0x100fe20000000012 */
[----:B------:R-:W-:Y:S01]  /*0b60*/  IMAD R82, R82, -0x2daee0ad, RZ ;  /* 0xd2511f5352527824 */ /* 0x000fe200078e02ff */
        /* <DEDUP_REMOVED lines=14> */
[----:B------:R-:W-:Y:S02]  /*0c50*/  LOP3.LUT R81, R80, 0x3, RZ, 0xc0, !PT ;  /* 0x0000000350517812 */ /* 0x000fe400078ec0ff */
        /* <DEDUP_REMOVED lines=15> */
[----:B------:R-:W-:Y:S02]  /*0d50*/  LOP3.LUT R77, R44, UR25, R77, 0x96, !PT ;  /* 0x000000192c4d7c12 */ /* 0x000fe4000f8e964d */
[----:B------:R-:W-:Y:S02]  /*0d60*/  LOP3.LUT R75, R36, UR26, R75, 0x96, !PT ;  /* 0x0000001a244b7c12 */ /* 0x000fe4000f8e964b */
        /* <DEDUP_REMOVED lines=8> */
.L_x_1574:
[----:B------:R-:W-:-:S04]  /*0df0*/  IMAD.MOV.U32 R45, RZ, RZ, 0x4 ;  /* 0x00000004ff2d7424 */ /* 0x000fc800078e00ff */
[----:B------:R-:W-:-:S06]  /*0e00*/  IMAD.WIDE R136, R26, R45, c[0x0][0x1d0] ;  /* 0x000074001a887625 */ /* 0x000fcc00078e022d */
[----:B------:R0:W2:Y:S01]  /*0e10*/  LDG.E R136, [R136.64] ;  /* 0x0000000688887981 */ /* 0x0000a2000c1e1900 */
[----:B------:R-:W-:-:S05]  /*0e20*/  IMAD.WIDE R44, R26, R45, c[0x0][0x1d8] ;  /* 0x000076001a2c7625 */ /* 0x000fca00078e022d */
[----:B------:R1:W5:Y:S01]  /*0e30*/  LDG.E R132, [R44.64] ;  /* 0x000000062c847981 */ /* 0x000362000c1e1900 */
[----:B------:R-:W-:Y:S01]  /*0e40*/  IMAD R46, R26, c[0x0][0x168], RZ ;  /* 0x00005a001a2e7a24 */ /* 0x000fe200078e02ff */
[----:B------:R-:W-:Y:S01]  /*0e50*/  BSSY B1, `(.L_x_1229) ;  /* 0x0000338000017945 */ /* 0x000fe20003800000 */
[----:B------:R-:W-:Y:S01]  /*0e60*/  IMAD.MOV.U32 R134, RZ, RZ, RZ ;  /* 0x000000ffff867224 */ /* 0x000fe200078e00ff */
[----:B------:R-:W3:Y:S01]  /*0e70*/  S2R R133, SR_TID.X ;  /* 0x0000000000857919 */ /* 0x000ee20000002100 */
[----:B0-----:R-:W-:Y:S02]  /*0e80*/  SHF.R.S32.HI R137, RZ, 0x1f, R26 ;  /* 0x0000001fff897819 */ /* 0x001fe4000001141a */
[----:B--2---:R-:W-:-:S13]  /*0e90*/  ISETP.GE.AND P2, PT, R136, 0x1, PT ;  /* 0x000000018800780c */ /* 0x004fda0003f46270 */
[----:B------:R-:W-:-:S05]  /*0ea0*/  @P2 IADD3 R47, R136, -0x1, RZ ;  /* 0xffffffff882f2810 */ /* 0x000fca0007ffe0ff */
[----:B------:R-:W-:Y:S01]  /*0eb0*/  @P2 IMAD R90, R47, c[0x0][0x168], RZ ;  /* 0x00005a002f5a2a24 */ /* 0x000fe200078e02ff */
[----:B------:R-:W-:-:S04]  /*0ec0*/  SHF.R.S32.HI R47, RZ, 0x1f, R46 ;  /* 0x0000001fff2f7819 */ /* 0x000fc8000001142e */
[----:B------:R-:W-:Y:S02]  /*0ed0*/  @P2 SHF.R.S32.HI R91, RZ, 0x1f, R90 ;  /* 0x0000001fff5b2819 */ /* 0x000fe4000001145a */
[----:B------:R-:W-:Y:S02]  /*0ee0*/  LEA.HI R47, R47, R46, RZ, 0x3 ;  /* 0x0000002e2f2f7211 */ /* 0x000fe400078f18ff */
[----:B------:R-:W-:Y:S02]  /*0ef0*/  @P2 LEA.HI R91, R91, R90, RZ, 0x3 ;  /* 0x0000005a5b5b2211 */ /* 0x000fe400078f18ff */
[----:B---3--:R-:W-:-:S04]  /*0f00*/  LOP3.LUT R46, R133, 0x1f, RZ, 0xc0, !PT ;  /* 0x0000001f852e7812 */ /* 0x008fc800078ec0ff */
[-C--:B------:R-:W-:Y:S02]  /*0f10*/  LEA.HI.SX32 R135, R47, R46.reuse, 0x1d ;  /* 0x0000002e2f877211 */ /* 0x080fe400078feaff */
[----:B------:R-:W-:Y:S01]  /*0f20*/  @P2 LEA.HI.SX32 R134, R91, R46, 0x1d ;  /* 0x0000002e5b862211 */ /* 0x000fe200078feaff */
[----:B------:R-:W-:Y:S05]  /*0f30*/  @!P0 BRA `(.L_x_1230) ;  /* 0x0000329000008947 */ /* 0x000fea0003800000 */
[----:B-1----:R-:W-:Y:S01]  /*0f40*/  ISETP.NE.U32.AND P3, PT, RZ, c[0x0][0x180], PT ;  /* 0x00006000ff007a0c */ /* 0x002fe20003f65070 */
[----:B------:R-:W-:-:S03]  /*0f50*/  @P2 IMAD.MOV.U32 R47, RZ, RZ, 0x10 ;  /* 0x00000010ff2f2424 */ /* 0x000fc600078e00ff */
[----:B------:R-:W-:Y:S01]  /*0f60*/  ISETP.NE.AND.EX P3, PT, RZ, c[0x0][0x184], PT, P3 ;  /* 0x00006100ff007a0c */ /* 0x000fe20003f65330 */
[----:B------:R-:W-:-:S05]  /*0f70*/  @P2 IMAD.WIDE.U32 R46, R134, R47, c[0x0][0x170] ;  /* 0x00005c00862e2625 */ /* 0x000fca00078e002f */
[----:B------:R0:W5:Y:S07]  /*0f80*/  @P2 LDG.E.128 R36, [R46.64] ;  /* 0x000000062e242981 */ /* 0x00016e000c1e1d00 */
[----:B------:R-:W-:-:S04]  /*0f90*/  @P3 IMAD.MOV.U32 R44, RZ, RZ, 0x10 ;  /* 0x00000010ff2c3424 */ /* 0x000fc800078e00ff */
[----:B------:R-:W-:-:S05]  /*0fa0*/  @P3 IMAD.WIDE.U32 R44, R135, R44, c[0x0][0x180] ;  /* 0x00006000872c3625 */ /* 0x000fca00078e002c */
[----:B------:R0:W5:Y:S01]  /*0fb0*/  @P3 LDG.E.128 R40, [R44.64] ;  /* 0x000000062c283981 */ /* 0x000162000c1e1d00 */
[----:B------:R-:W-:Y:S01]  /*0fc0*/  ISETP.GT.AND P4, PT, R136, RZ, PT ;  /* 0x000000ff8800720c */ /* 0x000fe20003f84270 */
[----:B------:R-:W-:-:S12]  /*0fd0*/  BSSY B2, `(.L_x_1231) ;  /* 0x000005f000027945 */ /* 0x000fd80003800000 */
[----:B------:R-:W-:Y:S05]  /*0fe0*/  @P4 BRA `(.L_x_1232) ;  /* 0x0000006000004947 */ /* 0x000fea0003800000 */
[----:B0-----:R-:W-:Y:S01]  /*0ff0*/  HFMA2.MMA R92, -RZ, RZ, 0, 0 ;  /* 0x00000000ff5c7435 */ /* 0x001fe200000001ff */
[----:B------:R-:W-:Y:S01]  /*1000*/  IMAD.MOV.U32 R44, RZ, RZ, R81 ;  /* 0x000000ffff2c7224 */ /* 0x000fe200078e0051 */
[----:B------:R-:W-:Y:S05]  /*1010*/  @!P3 BRA `(.L_x_1233) ;  /* 0x000005a00000b947 */ /* 0x000fea0003800000 */
[----:B------:R-:W-:Y:S01]  /*1020*/  IMAD.MOV.U32 R44, RZ, RZ, R81 ;  /* 0x000000ffff2c7224 */ /* 0x000fe200078e0051 */
[----:B-----5:R-:W-:Y:S01]  /*1030*/  PRMT R92, RZ, 0x5410, R40 ;  /* 0x00005410ff5c7816 */ /* 0x020fe20000000028 */
[----:B------:R-:W-:Y:S05]  /*1040*/  BRA `(.L_x_1233) ;  /* 0x0000057000007947 */ /* 0x000fea0003800000 */
.L_x_1232:
[C---:B0-----:R-:W-:Y:S01]  /*1050*/  ISETP.NE.AND P5, PT, R81.reuse, 0x1, PT ;  /* 0x000000015100780c */ /* 0x041fe20003fa5270 */
[----:B------:R-:W-:Y:S01]  /*1060*/  BSSY B3, `(.L_x_1234) ;  /* 0x000000c000037945 */ /* 0x000fe20003800000 */
[----:B------:R-:W-:-:S11]  /*1070*/  IADD3 R44, R81, 0x1, RZ ;  /* 0x00000001512c7810 */ /* 0x000fd60007ffe0ff */
        /* <DEDUP_REMOVED lines=9> */
.L_x_1235:
[----:B------:R-:W-:Y:S02]  /*1110*/  IMAD.MOV.U32 R95, RZ, RZ, R84 ;  /* 0x000000ffff5f7224 */ /* 0x000fe400078e0054 */
.L_x_1236:
[----:B------:R-:W-:Y:S05]  /*1120*/  BSYNC B3 ;  /* 0x0000000000037941 */ /* 0x000fea0003800000 */
.L_x_1234:
        /* <DEDUP_REMOVED lines=16> */
.L_x_1240:
[----:B------:R-:W-:Y:S05]  /*1230*/  BSYNC B4 ;  /* 0x0000000000047941 */ /* 0x000fea0003800000 */
.L_x_1239:
        /* <DEDUP_REMOVED lines=44> */
.L_x_1238:
[----:B------:R-:W-:Y:S05]  /*1500*/  BSYNC B3 ;  /* 0x0000000000037941 */ /* 0x000fea0003800000 */
.L_x_1237:
[----:B------:R-:W0:Y:S01]  /*1510*/  I2F.U32 R45, R95 ;  /* 0x0000005f002d7306 */ /* 0x000e220000201000 */
[----:B-----5:R-:W-:Y:S01]  /*1520*/  PRMT R46, RZ, 0x5410, R36 ;  /* 0x00005410ff2e7816 */ /* 0x020fe20000000024 */
[----:B------:R-:W-:-:S04]  /*1530*/  IMAD.MOV.U32 R90, RZ, RZ, 0x2f800000 ;  /* 0x2f800000ff5a7424 */ /* 0x000fc800078e00ff */
[----:B------:R-:W-:-:S04]  /*1540*/  FMUL.FTZ R46, R46, c[0x0][0x1ec] ;  /* 0x00007b002e2e7a20 */ /* 0x000fc80000410000 */
[----:B------:R-:W-:Y:S02]  /*1550*/  FMUL.FTZ R46, R46, c[0x0][0x1e8] ;  /* 0x00007a002e2e7a20 */ /* 0x000fe40000410000 */
[----:B0-----:R-:W-:-:S05]  /*1560*/  FFMA.FTZ R45, R45, R90, 1.1641532182693481445e-10 ;  /* 0x2f0000002d2d7423 */ /* 0x001fca000001005a */
[----:B------:R-:W-:Y:S02]  /*1570*/  FSETP.GTU.FTZ.AND P5, PT, R45, c[0x0][0x1e4], PT ;  /* 0x000079002d007a0b */ /* 0x000fe40003fbc000 */
[----:B------:R-:W-:Y:S02]  /*1580*/  @P3 PRMT R45, RZ, 0x5410, R40 ;  /* 0x00005410ff2d3816 */ /* 0x000fe40000000028 */
[----:B------:R-:W-:Y:S02]  /*1590*/  FSEL R92, R46, RZ, !P5 ;  /* 0x000000ff2e5c7208 */ /* 0x000fe40006800000 */
[----:B------:R-:W-:-:S03]  /*15a0*/  SEL R93, RZ, 0x1, P5 ;  /* 0x00000001ff5d7807 */ /* 0x000fc60002800000 */
[----:B------:R-:W-:Y:S02]  /*15b0*/  @P3 FADD.FTZ R92, R45, R92 ;  /* 0x0000005c2d5c3221 */ /* 0x000fe40000010000 */
.L_x_1233:
[----:B------:R-:W-:Y:S05]  /*15c0*/  BSYNC B2 ;  /* 0x0000000000027941 */ /* 0x000fea0003800000 */
.L_x_1231:
[----:B------:R-:W-:Y:S01]  /*15d0*/  BSSY B2, `(.L_x_1241) ;  /* 0x000005f000027945 */ /* 0x000fe20003800000 */
[----:B------:R-:W-:Y:S05]  /*15e0*/  @P4 BRA `(.L_x_1242) ;  /* 0x0000006000004947 */ /* 0x000fea0003800000 */
[----:B------:R-:W-:Y:S01]  /*15f0*/  IMAD.MOV.U32 R95, RZ, RZ, RZ ;  /* 0x000000ffff5f7224 */ /* 0x000fe200078e00ff */
[----:B------:R-:W-:Y:S01]  /*1600*/  MOV R45, R44 ;  /* 0x0000002c002d7202 */ /* 0x000fe20000000f00 */
[----:B------:R-:W-:Y:S05]  /*1610*/  @!P3 BRA `(.L_x_1243) ;  /* 0x000005a00000b947 */ /* 0x000fea0003800000 */
[----:B------:R-:W-:Y:S01]  /*1620*/  IMAD.MOV.U32 R45, RZ, RZ, R44 ;  /* 0x000000ffff2d7224 */ /* 0x000fe200078e002c */
[----:B-----5:R-:W-:Y:S01]  /*1630*/  PRMT R95, RZ, 0x7610, R40 ;  /* 0x00007610ff5f7816 */ /* 0x020fe20000000028 */
[----:B------:R-:W-:Y:S05]  /*1640*/  BRA `(.L_x_1243) ;  /* 0x0000057000007947 */ /* 0x000fea0003800000 */
.L_x_1242:
[C---:B------:R-:W-:Y:S01]  /*1650*/  ISETP.NE.AND P5, PT, R44.reuse, 0x1, PT ;  /* 0x000000012c00780c */ /* 0x040fe20003fa5270 */
        /* <DEDUP_REMOVED lines=11> */
.L_x_1245:
[----:B------:R-:W-:Y:S02]  /*1710*/  MOV R81, R84 ;  /* 0x0000005400517202 */ /* 0x000fe40000000f00 */
.L_x_1246:
[----:B------:R-:W-:Y:S05]  /*1720*/  BSYNC B3 ;  /* 0x0000000000037941 */ /* 0x000fea0003800000 */
.L_x_1244:
        /* <DEDUP_REMOVED lines=16> */
.L_x_1250:
[----:B------:R-:W-:Y:S05]  /*1830*/  BSYNC B4 ;  /* 0x0000000000047941 */ /* 0x000fea0003800000 */
.L_x_1249:
        /* <DEDUP_REMOVED lines=42> */
[----:B------:R-:W-:Y:S01]  /*1ae0*/  IMAD.MOV.U32 R45, RZ, RZ, RZ ;  /* 0x000000ffff2d7224 */ /* 0x000fe200078e00ff */
[----:B------:R-:W-:Y:S02]  /*1af0*/  MOV R82, R44 ;  /* 0x0000002c00527202 */ /* 0x000fe40000000f00 */
.L_x_1248:
[----:B------:R-:W-:Y:S05]  /*1b00*/  BSYNC B3 ;  /* 0x0000000000037941 */ /* 0x000fea0003800000 */
.L_x_1247:
        /* <DEDUP_REMOVED lines=11> */
.L_x_1243:
[----:B------:R-:W-:Y:S05]  /*1bc0*/  BSYNC B2 ;  /* 0x0000000000027941 */ /* 0x000fea0003800000 */
.L_x_1241:
[----:B------:R-:W-:Y:S01]  /*1bd0*/  BSSY B2, `(.L_x_1251) ;  /* 0x000005f000027945 */ /* 0x000fe20003800000 */
[----:B------:R-:W-:Y:S05]  /*1be0*/  @P4 BRA `(.L_x_1252) ;  /* 0x0000006000004947 */ /* 0x000fea0003800000 */
[----:B------:R-:W-:Y:S02]  /*1bf0*/  IMAD.MOV.U32 R96, RZ, RZ, RZ ;  /* 0x000000ffff607224 */ /* 0x000fe400078e00ff */
[----:B------:R-:W-:Y:S01]  /*1c00*/  IMAD.MOV.U32 R44, RZ, RZ, R45 ;  /* 0x000000ffff2c7224 */ /* 0x000fe200078e002d */
[----:B------:R-:W-:Y:S05]  /*1c10*/  @!P3 BRA `(.L_x_1253) ;  /* 0x000005a00000b947 */ /* 0x000fea0003800000 */
[----:B------:R-:W-:Y:S02]  /*1c20*/  MOV R44, R45 ;  /* 0x0000002d002c7202 */ /* 0x000fe40000000f00 */
[----:B-----5:R-:W-:Y:S01]  /*1c30*/  PRMT R96, RZ, 0x5410, R41 ;  /* 0x00005410ff607816 */ /* 0x020fe20000000029 */
[----:B------:R-:W-:Y:S05]  /*1c40*/  BRA `(.L_x_1253) ;  /* 0x0000057000007947 */ /* 0x000fea0003800000 */
.L_x_1252:
        /* <DEDUP_REMOVED lines=12> */
.L_x_1255:
[----:B------:R-:W-:Y:S02]  /*1d10*/  IMAD.MOV.U32 R81, RZ, RZ, R84 ;  /* 0x000000ffff517224 */ /* 0x000fe400078e0054 */
.L_x_1256:
[----:B------:R-:W-:Y:S05]  /*1d20*/  BSYNC B3 ;  /* 0x0000000000037941 */ /* 0x000fea0003800000 */
.L_x_1254:
        /* <DEDUP_REMOVED lines=16> */
.L_x_1260:
[----:B------:R-:W-:Y:S05]  /*1e30*/  BSYNC B4 ;  /* 0x0000000000047941 */ /* 0x000fea0003800000 */
.L_x_1259:
        /* <DEDUP_REMOVED lines=41> */
[----:B------:R-:W-:Y:S01]  /*20d0*/  HFMA2.MMA R44, -RZ, RZ, 0, 0 ;  /* 0x00000000ff2c7435 */ /* 0x000fe200000001ff */
[----:B------:R-:W-:Y:S01]  /*20e0*/  IMAD.MOV.U32 R84, RZ, RZ, R90 ;  /* 0x000000ffff547224 */ /* 0x000fe200078e005a */
[----:B------:R-:W-:-:S04]  /*20f0*/  LOP3.LUT R75, R45, UR26, R46, 0x96, !PT ;  /* 0x0000001a2d4b7c12 */ /* 0x000fc8000f8e962e */
.L_x_1258:
[----:B------:R-:W-:Y:S05]  /*2100*/  BSYNC B3 ;  /* 0x0000000000037941 */ /* 0x000fea0003800000 */
.L_x_1257:
        /* <DEDUP_REMOVED lines=11> */
.L_x_1253:
[----:B------:R-:W-:Y:S05]  /*21c0*/  BSYNC B2 ;  /* 0x0000000000027941 */ /* 0x000fea0003800000 */
.L_x_1251:
[----:B------:R-:W-:Y:S01]  /*21d0*/  BSSY B2, `(.L_x_1261) ;  /* 0x000005f000027945 */ /* 0x000fe20003800000 */
[----:B------:R-:W-:Y:S05]  /*21e0*/  @P4 BRA `(.L_x_1262) ;  /* 0x0000006000004947 */ /* 0x000fea0003800000 */
[----:B------:R-:W-:Y:S02]  /*21f0*/  IMAD.MOV.U32 R99, RZ, RZ, RZ ;  /* 0x000000ffff637224 */ /* 0x000fe400078e00ff */
[----:B------:R-:W-:Y:S01]  /*2200*/  IMAD.MOV.U32 R45, RZ, RZ, R44 ;  /* 0x000000ffff2d7224 */ /* 0x000fe200078e002c */
[----:B------:R-:W-:Y:S05]  /*2210*/  @!P3 BRA `(.L_x_1263) ;  /* 0x000005a00000b947 */ /* 0x000fea0003800000 */
[----:B------:R-:W-:Y:S01]  /*2220*/  IMAD.MOV.U32 R45, RZ, RZ, R44 ;  /* 0x000000ffff2d7224 */ /* 0x000fe200078e002c */
[----:B-----5:R-:W-:Y:S01]  /*2230*/  PRMT R99, RZ, 0x7610, R41 ;  /* 0x00007610ff637816 */ /* 0x020fe20000000029 */
[----:B------:R-:W-:Y:S05]  /*2240*/  BRA `(.L_x_1263) ;  /* 0x0000057000007947 */ /* 0x000fea0003800000 */
.L_x_1262:
[C---:B------:R-:W-:Y:S01]  /*2250*/  ISETP.NE.AND P5, PT, R44.reuse, 0x1, PT ;  /* 0x000000012c00780c */ /* 0x040fe20003fa5270 */
[----:B------:R-:W-:Y:S01]  /*2260*/  BSSY B3, `(.L_x_1264) ;  /* 0x000000c000037945 */ /* 0x000fe20003800000 */
[----:B------:R-:W-:-:S11]  /*2270*/  IADD3 R45, R44, 0x1, RZ ;  /* 0x000000012c2d7810 */ /* 0x000fd60007ffe0ff */
        /* <DEDUP_REMOVED lines=9> */
.L_x_1265:
[----:B------:R-:W-:Y:S02]  /*2310*/  IMAD.MOV.U32 R81, RZ, RZ, R84 ;  /* 0x000000ffff517224 */ /* 0x000fe400078e0054 */
.L_x_1266:
[----:B------:R-:W-:Y:S05]  /*2320*/  BSYNC B3 ;  /* 0x0000000000037941 */ /* 0x000fea0003800000 */
.L_x_1264:
        /* <DEDUP_REMOVED lines=16> */
.L_x_1270:
[----:B------:R-:W-:Y:S05]  /*2430*/  BSYNC B4 ;  /* 0x0000000000047941 */ /* 0x000fea0003800000 */
.L_x_1269:
        /* <DEDUP_REMOVED lines=44> */
.L_x_1268:
[----:B------:R-:W-:Y:S05]  /*2700*/  BSYNC B3 ;  /* 0x0000000000037941 */ /* 0x000fea0003800000 */
.L_x_1267:
[----:B------:R-:W0:Y:S01]  /*2710*/  I2F.U32 R44, R81 ;  /* 0x00000051002c7306 */ /* 0x000e220000201000 */
[----:B------:R-:W-:Y:S01]  /*2720*/  HFMA2.MMA R47, -RZ, RZ, 0.1171875, 0 ;  /* 0x2f800000ff2f7435 */ /* 0x000fe200000001ff */
[----:B-----5:R-:W-:-:S05]  /*2730*/  PRMT R46, RZ, 0x7610, R37 ;  /* 0x00007610ff2e7816 */ /* 0x020fca0000000025 */
        /* <DEDUP_REMOVED lines=8> */
.L_x_1263:
[----:B------:R-:W-:Y:S05]  /*27c0*/  BSYNC B2 ;  /* 0x0000000000027941 */ /* 0x000fea0003800000 */
.L_x_1261:
        /* <DEDUP_REMOVED lines=8> */
.L_x_1272:
[C---:B------:R-:W-:Y:S01]  /*2850*/  ISETP.NE.AND P5, PT, R45.reuse, 0x1, PT ;  /* 0x000000012d00780c */ /* 0x040fe20003fa5270 */
[----:B------:R-:W-:Y:S01]  /*2860*/  BSSY B3, `(.L_x_1274) ;  /* 0x000000c000037945 */ /* 0x000fe20003800000 */
[----:B------:R-:W-:-:S11]  /*2870*/  IADD3 R44, R45, 0x1, RZ ;  /* 0x000000012d2c7810 */ /* 0x000fd60007ffe0ff */
        /* <DEDUP_REMOVED lines=9> */
.L_x_1275:
[----:B------:R-:W-:Y:S02]  /*2910*/  IMAD.MOV.U32 R81, RZ, RZ, R84 ;  /* 0x000000ffff517224 */ /* 0x000fe400078e0054 */
.L_x_1276:
[----:B------:R-:W-:Y:S05]  /*2920*/  BSYNC B3 ;  /* 0x0000000000037941 */ /* 0x000fea0003800000 */
.L_x_1274:
        /* <DEDUP_REMOVED lines=16> */
.L_x_1280:
[----:B------:R-:W-:Y:S05]  /*2a30*/  BSYNC B4 ;  /* 0x0000000000047941 */ /* 0x000fea0003800000 */
.L_x_1279:
        /* <DEDUP_REMOVED lines=44> */
.L_x_1278:
[----:B------:R-:W-:Y:S05]  /*2d00*/  BSYNC B3 ;  /* 0x0000000000037941 */ /* 0x000fea0003800000 */
.L_x_1277:
        /* <DEDUP_REMOVED lines=11> */
.L_x_1273:
[----:B------:R-:W-:Y:S05]  /*2dc0*/  BSYNC B2 ;  /* 0x0000000000027941 */ /* 0x000fea0003800000 */
.L_x_1271:
[----:B------:R-:W-:Y:S01]  /*2dd0*/  BSSY B2, `(.L_x_1281) ;  /* 0x000005f000027945 */ /* 0x000fe20003800000 */
[----:B------:R-:W-:Y:S05]  /*2de0*/  @P4 BRA `(.L_x_1282) ;  /* 0x0000006000004947 */ /* 0x000fea0003800000 */
[----:B------:R-:W-:Y:S01]  /*2df0*/  HFMA2.MMA R103, -RZ, RZ, 0, 0 ;  /* 0x00000000ff677435 */ /* 0x000fe200000001ff */
[----:B------:R-:W-:Y:S01]  /*2e00*/  IMAD.MOV.U32 R45, RZ, RZ, R44 ;  /* 0x000000ffff2d7224 */ /* 0x000fe200078e002c */
[----:B------:R-:W-:Y:S05]  /*2e10*/  @!P3 BRA `(.L_x_1283) ;  /* 0x000005a00000b947 */ /* 0x000fea0003800000 */
[----:B------:R-:W-:Y:S01]  /*2e20*/  IMAD.MOV.U32 R45, RZ, RZ, R44 ;  /* 0x000000ffff2d7224 */ /* 0x000fe200078e002c */
[----:B-----5:R-:W-:Y:S01]  /*2e30*/  PRMT R103, RZ, 0x7610, R42 ;  /* 0x00007610ff677816 */ /* 0x020fe2000000002a */
[----:B------:R-:W-:Y:S05]  /*2e40*/  BRA `(.L_x_1283) ;  /* 0x0000057000007947 */ /* 0x000fea0003800000 */
.L_x_1282:
        /* <DEDUP_REMOVED lines=12> */
.L_x_1285:
[----:B------:R-:W-:Y:S02]  /*2f10*/  IMAD.MOV.U32 R81, RZ, RZ, R84 ;  /* 0x000000ffff517224 */ /* 0x000fe400078e0054 */
.L_x_1286:
[----:B------:R-:W-:Y:S05]  /*2f20*/  BSYNC B3 ;  /* 0x0000000000037941 */ /* 0x000fea0003800000 */
.L_x_1284:
        /* <DEDUP_REMOVED lines=16> */
.L_x_1290:
[----:B------:R-:W-:Y:S05]  /*3030*/  BSYNC B4 ;  /* 0x0000000000047941 */ /* 0x000fea0003800000 */
.L_x_1289:
        /* <DEDUP_REMOVED lines=44> */
.L_x_1288:
[----:B------:R-:W-:Y:S05]  /*3300*/  BSYNC B3 ;  /* 0x0000000000037941 */ /* 0x000fea0003800000 */
.L_x_1287:
        /* <DEDUP_REMOVED lines=11> */
.L_x_1283:
[----:B------:R-:W-:Y:S05]  /*33c0*/  BSYNC B2 ;  /* 0x0000000000027941 */ /* 0x000fea0003800000 */
.L_x_1281:
        /* <DEDUP_REMOVED lines=8> */
.L_x_1292:
        /* <DEDUP_REMOVED lines=12> */
.L_x_1295:
[----:B------:R-:W-:Y:S02]  /*3510*/  MOV R81, R84 ;  /* 0x0000005400517202 */ /* 0x000fe40000000f00 */
.L_x_1296:
[----:B------:R-:W-:Y:S05]  /*3520*/  BSYNC B3 ;  /* 0x0000000000037941 */ /* 0x000fea0003800000 */
.L_x_1294:
        /* <DEDUP_REMOVED lines=16> */
.L_x_1300:
[----:B------:R-:W-:Y:S05]  /*3630*/  BSYNC B4 ;  /* 0x0000000000047941 */ /* 0x000fea0003800000 */
.L_x_1299:
        /* <DEDUP_REMOVED lines=41> */
[----:B------:R-:W-:Y:S01]  /*38d0*/  MOV R82, R44 ;  /* 0x0000002c00527202 */ /* 0x000fe20000000f00 */
[----:B------:R-:W-:Y:S01]  /*38e0*/  IMAD.MOV.U32 R44, RZ, RZ, RZ ;  /* 0x000000ffff2c7224 */ /* 0x000fe200078e00ff */
[----:B------:R-:W-:Y:S02]  /*38f0*/  LOP3.LUT R75, R45, UR26, R46, 0x96, !PT ;  /* 0x0000001a2d4b7c12 */ /* 0x000fe4000f8e962e */
.L_x_1298:
[----:B------:R-:W-:Y:S05]  /*3900*/  BSYNC B3 ;  /* 0x0000000000037941 */ /* 0x000fea0003800000 */
.L_x_1297:
        /* <DEDUP_REMOVED lines=11> */
.L_x_1293:
[----:B------:R-:W-:Y:S05]  /*39c0*/  BSYNC B2 ;  /* 0x0000000000027941 */ /* 0x000fea0003800000 */
.L_x_1291:
        /* <DEDUP_REMOVED lines=8> */
.L_x_1302:
        /* <DEDUP_REMOVED lines=12> */
.L_x_1305:
[----:B------:R-:W-:Y:S02]  /*3b10*/  IMAD.MOV.U32 R138, RZ, RZ, R84 ;  /* 0x000000ffff8a7224 */ /* 0x000fe400078e0054 */
.L_x_1306:
[----:B------:R-:W-:Y:S05]  /*3b20*/  BSYNC B3 ;  /* 0x0000000000037941 */ /* 0x000fea0003800000 */
.L_x_1304:
        /* <DEDUP_REMOVED lines=16> */
.L_x_1310:
[----:B------:R-:W-:Y:S05]  /*3c30*/  BSYNC B4 ;  /* 0x0000000000047941 */ /* 0x000fea0003800000 */
.L_x_1309:
[C---:B------:R-:W-:Y:S01]  /*3c40*/  IMAD.HI.U32 R44, R31.reuse, -0x326172a9, RZ ;  /* 0xcd9e8d571f2c7827 */ /* 0x040fe200078e00ff */
[----:B------:R-:W-:Y:S01]  /*3c50*/  LOP3.LUT R45, R46, UR5, R79, 0x96, !PT ;  /* 0x000000052e2d7c12 */ /* 0x000fe2000f8e964f */
[----:B------:R-:W-:Y:S02]  /*3c60*/  HFMA2.MMA R81, -RZ, RZ, 0, 0 ;  /* 0x00000000ff517435 */ /* 0x000fe400000001ff */
        /* <DEDUP_REMOVED lines=41> */
.L_x_1308:
[----:B------:R-:W-:Y:S05]  /*3f00*/  BSYNC B3 ;  /* 0x0000000000037941 */ /* 0x000fea0003800000 */
.L_x_1307:
        /* <DEDUP_REMOVED lines=11> */
.L_x_1303:
[----:B------:R-:W-:Y:S05]  /*3fc0*/  BSYNC B2 ;  /* 0x0000000000027941 */ /* 0x000fea0003800000 */
.L_x_1301:
[----:B------:R-:W-:Y:S01]  /*3fd0*/  IMAD.MOV.U32 R90, RZ, RZ, 0x10 ;  /* 0x00000010ff5a7424 */ /* 0x000fe200078e00ff */
[----:B------:R-:W-:Y:S01]  /*3fe0*/  F2FP.BF16.PACK_AB R47, R107, R104 ;  /* 0x000000686b2f723e */ /* 0x000fe200000010ff */
[----:B------:R-:W-:Y:S01]  /*3ff0*/  BSSY B2, `(.L_x_1311) ;  /* 0x000001b000027945 */ /* 0x000fe20003800000 */
[----:B------:R-:W-:Y:S01]  /*4000*/  F2FP.BF16.PACK_AB R46, R103, R100 ;  /* 0x00000064672e723e */ /* 0x000fe200000010ff */
[----:B------:R-:W-:Y:S01]  /*4010*/  IMAD.WIDE.U32 R90, R135, R90, c[0x0][0x188] ;  /* 0x00006200875a7625 */ /* 0x000fe200078e005a */
[----:B------:R-:W-:Y:S02]  /*4020*/  F2FP.BF16.PACK_AB R45, R99, R96 ;  /* 0x00000060632d723e */ /* 0x000fe400000010ff */
[----:B------:R-:W-:-:S05]  /*4030*/  F2FP.BF16.PACK_AB R44, R95, R92 ;  /* 0x0000005c5f2c723e */ /* 0x000fca00000010ff */
[----:B------:R0:W-:Y:S01]  /*4040*/  STG.E.128 [R90.64], R44 ;  /* 0x0000002c5a007986 */ /* 0x0001e2000c101d06 */
[----:B------:R-:W-:Y:S05]  /*4050*/  @!P2 BRA `(.L_x_1312) ;  /* 0x000001400000a947 */ /* 0x000fea0003800000 */
[----:B0-----:R-:W-:Y:S01]  /*4060*/  IMAD.U32 R45, R105, 0x10000, RZ ;  /* 0x00010000692d7824 */ /* 0x001fe200078e00ff */
[----:B------:R-:W-:Y:S01]  /*4070*/  LOP3.LUT R44, R106, 0xffff, RZ, 0xc0, !PT ;  /* 0x0000ffff6a2c7812 */ /* 0x000fe200078ec0ff */
[----:B------:R-:W-:Y:S01]  /*4080*/  IMAD.MOV.U32 R141, RZ, RZ, 0x8 ;  /* 0x00000008ff8d7424 */ /* 0x000fe200078e00ff */
[----:B------:R-:W-:Y:S02]  /*4090*/  LOP3.LUT R90, R98, 0xff, RZ, 0xc0, !PT ;  /* 0x000000ff625a7812 */ /* 0x000fe400078ec0ff */
[----:B------:R-:W-:Y:S02]  /*40a0*/  LOP3.LUT R47, R45, 0xff0000, RZ, 0xc0, !PT ;  /* 0x00ff00002d2f7812 */ /* 0x000fe400078ec0ff */
[----:B------:R-:W-:Y:S01]  /*40b0*/  PRMT R45, R102, 0x7104, RZ ;  /* 0x00007104662d7816 */ /* 0x000fe200000000ff */
[----:B------:R-:W-:Y:S01]  /*40c0*/  IMAD.WIDE.U32 R90, R90, 0x1000000, RZ ;  /* 0x010000005a5a7825 */ /* 0x000fe200078e00ff */
[----:B------:R-:W-:-:S02]  /*40d0*/  PRMT R138, R47, 0x4210, R44 ;  /* 0x000042102f8a7816 */ /* 0x000fc4000000002c */
[----:B------:R-:W-:Y:S02]  /*40e0*/  LOP3.LUT R46, R97, 0xff, RZ, 0xc0, !PT ;  /* 0x000000ff612e7812 */ /* 0x000fe400078ec0ff */
[----:B------:R-:W-:Y:S02]  /*40f0*/  LOP3.LUT R44, R94, 0xff, RZ, 0xc0, !PT ;  /* 0x000000ff5e2c7812 */ /* 0x000fe400078ec0ff */
[----:B------:R-:W-:Y:S01]  /*4100*/  LOP3.LUT R138, R138, 0xff00, R45, 0xf8, !PT ;  /* 0x0000ff008a8a7812 */ /* 0x000fe200078ef82d */
[----:B------:R-:W-:-:S03]  /*4110*/  IMAD.WIDE.U32 R46, R46, 0x10000, RZ ;  /* 0x000100002e2e7825 */ /* 0x000fc600078e00ff */
[----:B------:R-:W-:Y:S01]  /*4120*/  LOP3.LUT R139, R138, 0xff, R101, 0xf8, !PT ;  /* 0x000000ff8a8b7812 */ /* 0x000fe200078ef865 */
[----:B------:R-:W-:-:S03]  /*4130*/  IMAD.WIDE.U32 R44, R44, 0x100, RZ ;  /* 0x000001002c2c7825 */ /* 0x000fc600078e00ff */
[----:B------:R-:W-:Y:S02]  /*4140*/  LOP3.LUT R47, R47, R139, R91, 0xfe, !PT ;  /* 0x0000008b2f2f7212 */ /* 0x000fe400078efe5b */
[----:B------:R-:W-:Y:S02]  /*4150*/  LOP3.LUT R44, R44, R90, R46, 0xfe, !PT ;  /* 0x0000005a2c2c7212 */ /* 0x000fe400078efe2e */
[----:B------:R-:W-:Y:S01]  /*4160*/  LOP3.LUT R45, R47, R45, RZ, 0xfc, !PT ;  /* 0x0000002d2f2d7212 */ /* 0x000fe200078efcff */
[----:B------:R-:W-:Y:S01]  /*4170*/  IMAD.WIDE.U32 R46, R134, R141, c[0x0][0x190] ;  /* 0x00006400862e7625 */ /* 0x000fe200078e008d */
[----:B------:R-:W-:-:S05]  /*4180*/  LOP3.LUT R44, R44, 0xff, R93, 0xf8, !PT ;  /* 0x000000ff2c2c7812 */ /* 0x000fca00078ef85d */
[----:B------:R0:W-:Y:S02]  /*4190*/  STG.E.64 [R46.64], R44 ;  /* 0x0000002c2e007986 */ /* 0x0001e4000c101b06 */
.L_x_1312:
[----:B------:R-:W-:Y:S05]  /*41a0*/  BSYNC B2 ;  /* 0x0000000000027941 */ /* 0x000fea0003800000 */
.L_x_1311:
[----:B------:R-:W-:Y:S02]  /*41b0*/  IADD3 R135, R135, 0x20, RZ ;  /* 0x0000002087877810 */ /* 0x000fe40007ffe0ff */
[----:B------:R-:W-:Y:S02]  /*41c0*/  IADD3 R134, R134, 0x20, RZ ;  /* 0x0000002086867810 */ /* 0x000fe40007ffe0ff */
.L_x_1230:
[----:B-1----:R-:W-:Y:S05]  /*41d0*/  BSYNC B1 ;  /* 0x0000000000017941 */ /* 0x002fea0003800000 */
.L_x_1229:
[----:B------:R-:W-:Y:S01]  /*41e0*/  ISETP.NE.AND P3, PT, R0, RZ, PT ;  /* 0x000000ff0000720c */ /* 0x000fe20003f65270 */
[----:B------:R-:W-:-:S12]  /*41f0*/  BSSY B1, `(.L_x_1313) ;  /* 0x000032d000017945 */ /* 0x000fd80003800000 */
[----:B------:R-:W-:Y:S05]  /*4200*/  @!P3 BRA `(.L_x_1314) ;  /* 0x000032b00000b947 */ /* 0x000fea0003800000 */
[----:B------:R-:W-:Y:S02]  /*4210*/  ISETP.NE.U32.AND P3, PT, RZ, c[0x0][0x180], PT ;  /* 0x00006000ff007a0c */ /* 0x000fe40003f65070 */
[----:B0-----:R-:W-:Y:S02]  /*4220*/  @P2 MOV R47, 0x10 ;  /* 0x00000010002f2802 */ /* 0x001fe40000000f00 */
[----:B------:R-:W-:-:S03]  /*4230*/  ISETP.NE.AND.EX P3, PT, RZ, c[0x0][0x184], PT, P3 ;  /* 0x00006100ff007a0c */ /* 0x000fc60003f65330 */
[----:B------:R-:W-:-:S05]  /*4240*/  @P2 IMAD.WIDE.U32 R46, R134, R47, c[0x0][0x170] ;  /* 0x00005c00862e2625 */ /* 0x000fca00078e002f */
[----:B-----5:R0:W5:Y:S05]  /*4250*/  @P2 LDG.E.128 R36, [R46.64] ;  /* 0x000000062e242981 */ /* 0x02016a000c1e1d00 */
[----:B------:R-:W-:-:S04]  /*4260*/  @P3 IMAD.MOV.U32 R44, RZ, RZ, 0x10 ;  /* 0x00000010ff2c3424 */ /* 0x000fc800078e00ff */
[----:B------:R-:W-:-:S05]  /*4270*/  @P3 IMAD.WIDE.U32 R44, R135, R44, c[0x0][0x180] ;  /* 0x00006000872c3625 */ /* 0x000fca00078e002c */
[----:B------:R0:W5:Y:S01]  /*4280*/  @P3 LDG.E.128 R40, [R44.64] ;  /* 0x000000062c283981 */ /* 0x000162000c1e1d00 */
[----:B------:R-:W-:Y:S01]  /*4290*/  ISETP.GT.AND P4, PT, R136, RZ, PT ;  /* 0x000000ff8800720c */ /* 0x000fe20003f84270 */
[----:B------:R-:W-:-:S12]  /*42a0*/  BSSY B2, `(.L_x_1315) ;  /* 0x0000060000027945 */ /* 0x000fd80003800000 */
[----:B------:R-:W-:Y:S05]  /*42b0*/  @P4 BRA `(.L_x_1316) ;  /* 0x0000006000004947 */ /* 0x000fea0003800000 */
[----:B0-----:R-:W-:Y:S02]  /*42c0*/  IMAD.MOV.U32 R108, RZ, RZ, RZ ;  /* 0x000000ffff6c7224 */ /* 0x001fe400078e00ff */
[----:B------:R-:W-:Y:S01]  /*42d0*/  IMAD.MOV.U32 R44, RZ, RZ, R81 ;  /* 0x000000ffff2c7224 */ /* 0x000fe200078e0051 */
[----:B------:R-:W-:Y:S05]  /*42e0*/  @!P3 BRA `(.L_x_1317) ;  /* 0x000005b00000b947 */ /* 0x000fea0003800000 */
[----:B------:R-:W-:Y:S01]  /*42f0*/  IMAD.MOV.U32 R44, RZ, RZ, R81 ;  /* 0x000000ffff2c7224 */ /* 0x000fe200078e0051 */
[----:B-----5:R-:W-:Y:S01]  /*4300*/  PRMT R108, RZ, 0x5410, R40 ;  /* 0x00005410ff6c7816 */ /* 0x020fe20000000028 */
[----:B------:R-:W-:Y:S05]  /*4310*/  BRA `(.L_x_1317) ;  /* 0x0000058000007947 */ /* 0x000fea0003800000 */
.L_x_1316:
[C---:B0-----:R-:W-:Y:S01]  /*4320*/  ISETP.NE.AND P5, PT, R81.reuse, 0x1, PT ;  /* 0x000000015100780c */ /* 0x041fe20003fa5270 */
        /* <DEDUP_REMOVED lines=11> */
.L_x_1319:
[----:B------:R-:W-:Y:S02]  /*43e0*/  IMAD.MOV.U32 R93, RZ, RZ, R84 ;  /* 0x000000ffff5d7224 */ /* 0x000fe400078e0054 */
.L_x_1320:
[----:B------:R-:W-:Y:S05]  /*43f0*/  BSYNC B3 ;  /* 0x0000000000037941 */ /* 0x000fea0003800000 */
.L_x_1318:
        /* <DEDUP_REMOVED lines=16> */
.L_x_1324:
[----:B------:R-:W-:Y:S05]  /*4500*/  BSYNC B4 ;  /* 0x0000000000047941 */ /* 0x000fea0003800000 */
.L_x_1323:
        /* <DEDUP_REMOVED lines=44> */
.L_x_1322:
[----:B------:R-:W-:Y:S05]  /*47d0*/  BSYNC B3 ;  /* 0x0000000000037941 */ /* 0x000fea0003800000 */
.L_x_1321:
[----:B------:R-:W0:Y:S01]  /*47e0*/  I2F.U32 R45, R93 ;  /* 0x0000005d002d7306 */ /* 0x000e220000201000 */
[----:B------:R-:W-:Y:S01]  /*47f0*/  HFMA2.MMA R46, -RZ, RZ, 0.1171875, 0 ;  /* 0x2f800000ff2e7435 */ /* 0x000fe200000001ff */
[----:B-----5:R-:W-:-:S05]  /*4800*/  PRMT R47, RZ, 0x5410, R36 ;  /* 0x00005410ff2f7816 */ /* 0x020fca0000000024 */
[----:B------:R-:W-:-:S04]  /*4810*/  FMUL.FTZ R47, R47, c[0x0][0x1ec] ;  /* 0x00007b002f2f7a20 */ /* 0x000fc80000410000 */
[----:B------:R-:W-:Y:S02]  /*4820*/  FMUL.FTZ R47, R47, c[0x0][0x1e8] ;  /* 0x00007a002f2f7a20 */ /* 0x000fe40000410000 */
[----:B0-----:R-:W-:-:S05]  /*4830*/  FFMA.FTZ R45, R45, R46, 1.1641532182693481445e-10 ;  /* 0x2f0000002d2d7423 */ /* 0x001fca000001002e */
[----:B------:R-:W-:-:S04]  /*4840*/  FSETP.GTU.FTZ.AND P5, PT, R45, c[0x0][0x1e4], PT ;  /* 0x000079002d007a0b */ /* 0x000fc80003fbc000 */
[----:B------:R-:W-:Y:S02]  /*4850*/  FSEL R108, R47, RZ, !P5 ;  /* 0x000000ff2f6c7208 */ /* 0x000fe40006800000 */
[----:B------:R-:W-:Y:S02]  /*4860*/  @P3 PRMT R47, RZ, 0x5410, R40 ;  /* 0x00005410ff2f3816 */ /* 0x000fe40000000028 */
[----:B------:R-:W-:-:S03]  /*4870*/  SEL R45, RZ, 0x1, P5 ;  /* 0x00000001ff2d7807 */ /* 0x000fc60002800000 */
[----:B------:R-:W-:Y:S01]  /*4880*/  @P3 FADD.FTZ R108, R47, R108 ;  /* 0x0000006c2f6c3221 */ /* 0x000fe20000010000 */
[----:B------:R-:W-:Y:S02]  /*4890*/  PRMT R93, R45, 0x7610, R93 ;  /* 0x000076102d5d7816 */ /* 0x000fe4000000005d */
.L_x_1317:
[----:B------:R-:W-:Y:S05]  /*48a0*/  BSYNC B2 ;  /* 0x0000000000027941 */ /* 0x000fea0003800000 */
.L_x_1315:
        /* <DEDUP_REMOVED lines=8> */
.L_x_1326:
        /* <DEDUP_REMOVED lines=12> */
.L_x_1329:
[----:B------:R-:W-:Y:S02]  /*49f0*/  IMAD.MOV.U32 R81, RZ, RZ, R84 ;  /* 0x000000ffff517224 */ /* 0x000fe400078e0054 */
.L_x_1330:
[----:B------:R-:W-:Y:S05]  /*4a00*/  BSYNC B3 ;  /* 0x0000000000037941 */ /* 0x000fea0003800000 */
.L_x_1328:
        /* <DEDUP_REMOVED lines=16> */
.L_x_1334:
[----:B------:R-:W-:Y:S05]  /*4b10*/  BSYNC B4 ;  /* 0x0000000000047941 */ /* 0x000fea0003800000 */
.L_x_1333:
        /* <DEDUP_REMOVED lines=44> */
.L_x_1332:
[----:B------:R-:W-:Y:S05]  /*4de0*/  BSYNC B3 ;  /* 0x0000000000037941 */ /* 0x000fea0003800000 */
.L_x_1331:
        /* <DEDUP_REMOVED lines=11> */
.L_x_1327:
[----:B------:R-:W-:Y:S05]  /*4ea0*/  BSYNC B2 ;  /* 0x0000000000027941 */ /* 0x000fea0003800000 */
.L_x_1325:
        /* <DEDUP_REMOVED lines=8> */
.L_x_1336:
        /* <DEDUP_REMOVED lines=12> */
.L_x_1339:
[----:B------:R-:W-:Y:S02]  /*4ff0*/  IMAD.MOV.U32 R81, RZ, RZ, R84 ;  /* 0x000000ffff517224 */ /* 0x000fe400078e0054 */
.L_x_1340:
[----:B------:R-:W-:Y:S05]  /*5000*/  BSYNC B3 ;  /* 0x0000000000037941 */ /* 0x000fea0003800000 */
.L_x_1338:
        /* <DEDUP_REMOVED lines=16> */
.L_x_1344:
[----:B------:R-:W-:Y:S05]  /*5110*/  BSYNC B4 ;  /* 0x0000000000047941 */ /* 0x000fea0003800000 */
.L_x_1343:
        /* <DEDUP_REMOVED lines=44> */
.L_x_1342:
[----:B------:R-:W-:Y:S05]  /*53e0*/  BSYNC B3 ;  /* 0x0000000000037941 */ /* 0x000fea0003800000 */
.L_x_1341:
        /* <DEDUP_REMOVED lines=11> */
.L_x_1337:
[----:B------:R-:W-:Y:S05]  /*54a0*/  BSYNC B2 ;  /* 0x0000000000027941 */ /* 0x000fea0003800000 */
.L_x_1335:
        /* <DEDUP_REMOVED lines=8> */
.L_x_1346:
        /* <DEDUP_REMOVED lines=12> */
.L_x_1349:
[----:B------:R-:W-:Y:S02]  /*55f0*/  MOV R81, R84 ;  /* 0x0000005400517202 */ /* 0x000fe40000000f00 */
.L_x_1350:
[----:B------:R-:W-:Y:S05]  /*5600*/  BSYNC B3 ;  /* 0x0000000000037941 */ /* 0x000fea0003800000 */
.L_x_1348:
        /* <DEDUP_REMOVED lines=16> */
.L_x_1354:
[----:B------:R-:W-:Y:S05]  /*5710*/  BSYNC B4 ;  /* 0x0000000000047941 */ /* 0x000fea0003800000 */
.L_x_1353:
        /* <DEDUP_REMOVED lines=44> */
.L_x_1352:
[----:B------:R-:W-:Y:S05]  /*59e0*/  BSYNC B3 ;  /* 0x0000000000037941 */ /* 0x000fea0003800000 */
.L_x_1351:
        /* <DEDUP_REMOVED lines=11> */
.L_x_1347:
[----:B------:R-:W-:Y:S05]  /*5aa0*/  BSYNC B2 ;  /* 0x0000000000027941 */ /* 0x000fea0003800000 */
.L_x_1345:
        /* <DEDUP_REMOVED lines=8> */
.L_x_1356:
        /* <DEDUP_REMOVED lines=12> */
.L_x_1359:
[----:B------:R-:W-:Y:S02]  /*5bf0*/  IMAD.MOV.U32 R81, RZ, RZ, R84 ;  /* 0x000000ffff517224 */ /* 0x000fe400078e0054 */
.L_x_1360:
[----:B------:R-:W-:Y:S05]  /*5c00*/  BSYNC B3 ;  /* 0x0000000000037941 */ /* 0x000fea0003800000 */
.L_x_1358:
        /* <DEDUP_REMOVED lines=16> */
.L_x_1364:
[----:B------:R-:W-:Y:S05]  /*5d10*/  BSYNC B4 ;  /* 0x0000000000047941 */ /* 0x000fea0003800000 */
.L_x_1363:
        /* <DEDUP_REMOVED lines=44> */
.L_x_1362:
[----:B------:R-:W-:Y:S05]  /*5fe0*/  BSYNC B3 ;  /* 0x0000000000037941 */ /* 0x000fea0003800000 */
.L_x_1361:
        /* <DEDUP_REMOVED lines=11> */
.L_x_1357:
[----:B------:R-:W-:Y:S05]  /*60a0*/  BSYNC B2 ;  /* 0x0000000000027941 */ /* 0x000fea0003800000 */
.L_x_1355:
        /* <DEDUP_REMOVED lines=8> */
.L_x_1366:
        /* <DEDUP_REMOVED lines=12> */
.L_x_1369:
[----:B------:R-:W-:Y:S02]  /*61f0*/  IMAD.MOV.U32 R81, RZ, RZ, R84 ;  /* 0x000000ffff517224 */ /* 0x000fe400078e0054 */
.L_x_1370:
[----:B------:R-:W-:Y:S05]  /*6200*/  BSYNC B3 ;  /* 0x0000000000037941 */ /* 0x000fea0003800000 */
.L_x_1368:
        /* <DEDUP_REMOVED lines=16> */
.L_x_1374:
[----:B------:R-:W-:Y:S05]  /*6310*/  BSYNC B4 ;  /* 0x0000000000047941 */ /* 0x000fea0003800000 */
.L_x_1373:
        /* <DEDUP_REMOVED lines=44> */
.L_x_1372:
[----:B------:R-:W-:Y:S05]  /*65e0*/  BSYNC B3 ;  /* 0x0000000000037941 */ /* 0x000fea0003800000 */
.L_x_1371:
        /* <DEDUP_REMOVED lines=11> */
.L_x_1367:
[----:B------:R-:W-:Y:S05]  /*66a0*/  BSYNC B2 ;  /* 0x0000000000027941 */ /* 0x000fea0003800000 */
.L_x_1365:
        /* <DEDUP_REMOVED lines=8> */
.L_x_1376:
        /* <DEDUP_REMOVED lines=12> */
.L_x_1379:
[----:B------:R-:W-:Y:S02]  /*67f0*/  IMAD.MOV.U32 R81, RZ, RZ, R84 ;  /* 0x000000ffff517224 */ /* 0x000fe400078e0054 */
.L_x_1380:
[----:B------:R-:W-:Y:S05]  /*6800*/  BSYNC B3 ;  /* 0x0000000000037941 */ /* 0x000fea0003800000 */
.L_x_1378:
        /* <DEDUP_REMOVED lines=16> */
.L_x_1384:
[----:B------:R-:W-:Y:S05]  /*6910*/  BSYNC B4 ;  /* 0x0000000000047941 */ /* 0x000fea0003800000 */
.L_x_1383:
        /* <DEDUP_REMOVED lines=44> */
.L_x_1382:
[----:B------:R-:W-:Y:S05]  /*6be0*/  BSYNC B3 ;  /* 0x0000000000037941 */ /* 0x000fea0003800000 */
.L_x_1381:
        /* <DEDUP_REMOVED lines=11> */
.L_x_1377:
[----:B------:R-:W-:Y:S05]  /*6ca0*/  BSYNC B2 ;  /* 0x0000000000027941 */ /* 0x000fea0003800000 */
.L_x_1375:
        /* <DEDUP_REMOVED lines=8> */
.L_x_1386:
        /* <DEDUP_REMOVED lines=12> */
.L_x_1389:
[----:B------:R-:W-:Y:S02]  /*6df0*/  IMAD.MOV.U32 R106, RZ, RZ, R84 ;  /* 0x000000ffff6a7224 */ /* 0x000fe400078e0054 */
.L_x_1390:
[----:B------:R-:W-:Y:S05]  /*6e00*/  BSYNC B3 ;  /* 0x0000000000037941 */ /* 0x000fea0003800000 */
.L_x_1388:
        /* <DEDUP_REMOVED lines=16> */
.L_x_1394:
[----:B------:R-:W-:Y:S05]  /*6f10*/  BSYNC B4 ;  /* 0x0000000000047941 */ /* 0x000fea0003800000 */
.L_x_1393:
        /* <DEDUP_REMOVED lines=44> */
.L_x_1392:
[----:B------:R-:W-:Y:S05]  /*71e0*/  BSYNC B3 ;  /* 0x0000000000037941 */ /* 0x000fea0003800000 */
.L_x_1391:
[----:B------:R-:W0:Y:S01]  /*71f0*/  I2F.U32 R44, R106 ;  /* 0x0000006a002c7306 */ /* 0x000e220000201000 */
[----:B-----5:R-:W-:Y:S01]  /*7200*/  PRMT R46, RZ, 0x7610, R39 ;  /* 0x00007610ff2e7816 */ /* 0x020fe20000000027 */
[----:B------:R-:W-:-:S04]  /*7210*/  IMAD.MOV.U32 R45, RZ, RZ, 0x2f800000 ;  /* 0x2f800000ff2d7424 */ /* 0x000fc800078e00ff */
        /* <DEDUP_REMOVED lines=9> */
.L_x_1387:
[----:B------:R-:W-:Y:S05]  /*72b0*/  BSYNC B2 ;  /* 0x0000000000027941 */ /* 0x000fea0003800000 */
.L_x_1385:
        /* <DEDUP_REMOVED lines=9> */
[----:B0-----:R-:W-:Y:S01]  /*7350*/  SHF.L.U32 R45, R105, 0x10, RZ ;  /* 0x00000010692d7819 */ /* 0x001fe200000006ff */
[----:B------:R-:W-:Y:S01]  /*7360*/  IMAD.MOV.U32 R141, RZ, RZ, 0x8 ;  /* 0x00000008ff8d7424 */ /* 0x000fe200078e00ff */
[----:B------:R-:W-:Y:S02]  /*7370*/  LOP3.LUT R44, R106, 0xffff, RZ, 0xc0, !PT ;  /* 0x0000ffff6a2c7812 */ /* 0x000fe400078ec0ff */
[----:B------:R-:W-:Y:S02]  /*7380*/  LOP3.LUT R45, R45, 0xff0000, RZ, 0xc0, !PT ;  /* 0x00ff00002d2d7812 */ /* 0x000fe400078ec0ff */
[----:B------:R-:W-:Y:S02]  /*7390*/  PRMT R47, R102, 0x7104, RZ ;  /* 0x00007104662f7816 */ /* 0x000fe400000000ff */
[----:B------:R-:W-:Y:S02]  /*73a0*/  PRMT R44, R45, 0x4210, R44 ;  /* 0x000042102d2c7816 */ /* 0x000fe4000000002c */
[----:B------:R-:W-:-:S02]  /*73b0*/  LOP3.LUT R90, R98, 0xff, RZ, 0xc0, !PT ;  /* 0x000000ff625a7812 */ /* 0x000fc400078ec0ff */
[----:B------:R-:W-:Y:S02]  /*73c0*/  LOP3.LUT R46, R97, 0xff, RZ, 0xc0, !PT ;  /* 0x000000ff612e7812 */ /* 0x000fe400078ec0ff */
[----:B------:R-:W-:Y:S01]  /*73d0*/  LOP3.LUT R45, R94, 0xff, RZ, 0xc0, !PT ;  /* 0x000000ff5e2d7812 */ /* 0x000fe200078ec0ff */
[----:B------:R-:W-:Y:S01]  /*73e0*/  IMAD.WIDE.U32 R90, R90, 0x1000000, RZ ;  /* 0x010000005a5a7825 */ /* 0x000fe200078e00ff */
[----:B------:R-:W-:-:S03]  /*73f0*/  LOP3.LUT R138, R44, 0xff00, R47, 0xf8, !PT ;  /* 0x0000ff002c8a7812 */ /* 0x000fc600078ef82f */
[----:B------:R-:W-:Y:S01]  /*7400*/  IMAD.WIDE.U32 R46, R46, 0x10000, RZ ;  /* 0x000100002e2e7825 */ /* 0x000fe200078e00ff */
[----:B------:R-:W-:-:S03]  /*7410*/  LOP3.LUT R139, R138, 0xff, R101, 0xf8, !PT ;  /* 0x000000ff8a8b7812 */ /* 0x000fc600078ef865 */
[----:B------:R-:W-:Y:S01]  /*7420*/  IMAD.WIDE.U32 R44, R45, 0x100, RZ ;  /* 0x000001002d2c7825 */ /* 0x000fe200078e00ff */
[----:B------:R-:W-:-:S04]  /*7430*/  LOP3.LUT R139, R47, R139, R91, 0xfe, !PT ;  /* 0x0000008b2f8b7212 */ /* 0x000fc800078efe5b */
[----:B------:R-:W-:Y:S01]  /*7440*/  LOP3.LUT R44, R44, R90, R46, 0xfe, !PT ;  /* 0x0000005a2c2c7212 */ /* 0x000fe200078efe2e */
[----:B------:R-:W-:Y:S01]  /*7450*/  IMAD.WIDE.U32 R46, R134, R141, c[0x0][0x190] ;  /* 0x00006400862e7625 */ /* 0x000fe200078e008d */
[----:B------:R-:W-:Y:S02]  /*7460*/  LOP3.LUT R45, R139, R45, RZ, 0xfc, !PT ;  /* 0x0000002d8b2d7212 */ /* 0x000fe400078efcff */
[----:B------:R-:W-:-:S05]  /*7470*/  LOP3.LUT R44, R44, 0xff, R93, 0xf8, !PT ;  /* 0x000000ff2c2c7812 */ /* 0x000fca00078ef85d */
[----:B------:R0:W-:Y:S02]  /*7480*/  STG.E.64 [R46.64], R44 ;  /* 0x0000002c2e007986 */ /* 0x0001e4000c101b06 */
.L_x_1396:
[----:B------:R-:W-:Y:S05]  /*7490*/  BSYNC B2 ;  /* 0x0000000000027941 */ /* 0x000fea0003800000 */
.L_x_1395:
[----:B------:R-:W-:Y:S02]  /*74a0*/  IADD3 R135, R135, 0x20, RZ ;  /* 0x0000002087877810 */ /* 0x000fe40007ffe0ff */
[----:B------:R-:W-:Y:S02]  /*74b0*/  IADD3 R134, R134, 0x20, RZ ;  /* 0x0000002086867810 */ /* 0x000fe40007ffe0ff */
.L_x_1314:
[----:B------:R-:W-:Y:S05]  /*74c0*/  BSYNC B1 ;  /* 0x0000000000017941 */ /* 0x000fea0003800000 */
.L_x_1313:
[----:B------:R-:W-:Y:S01]  /*74d0*/  ISETP.NE.AND P3, PT, R32, RZ, PT ;  /* 0x000000ff2000720c */ /* 0x000fe20003f65270 */
[----:B------:R-:W-:-:S12]  /*74e0*/  BSSY B1, `(.L_x_1397) ;  /* 0x000032d000017945 */ /* 0x000fd80003800000 */
[----:B------:R-:W-:Y:S05]  /*74f0*/  @!P3 BRA `(.L_x_1398) ;  /* 0x000032b00000b947 */ /* 0x000fea0003800000 */
[----:B------:R-:W-:Y:S01]  /*7500*/  ISETP.NE.U32.AND P3, PT, RZ, c[0x0][0x180], PT ;  /* 0x00006000ff007a0c */ /* 0x000fe20003f65070 */
[----:B0-----:R-:W-:-:S03]  /*7510*/  @P2 IMAD.MOV.U32 R47, RZ, RZ, 0x10 ;  /* 0x00000010ff2f2424 */ /* 0x001fc600078e00ff */
[----:B------:R-:W-:Y:S01]  /*7520*/  ISETP.NE.AND.EX P3, PT, RZ, c[0x0][0x184], PT, P3 ;  /* 0x00006100ff007a0c */ /* 0x000fe20003f65330 */
[----:B------:R-:W-:-:S05]  /*7530*/  @P2 IMAD.WIDE.U32 R46, R134, R47, c[0x0][0x170] ;  /* 0x00005c00862e2625 */ /* 0x000fca00078e002f */
[----:B-----5:R0:W5:Y:S07]  /*7540*/  @P2 LDG.E.128 R36, [R46.64] ;  /* 0x000000062e242981 */ /* 0x02016e000c1e1d00 */
[----:B------:R-:W-:-:S04]  /*7550*/  @P3 IMAD.MOV.U32 R44, RZ, RZ, 0x10 ;  /* 0x00000010ff2c3424 */ /* 0x000fc800078e00ff */
[----:B------:R-:W-:-:S05]  /*7560*/  @P3 IMAD.WIDE.U32 R44, R135, R44, c[0x0][0x180] ;  /* 0x00006000872c3625 */ /* 0x000fca00078e002c */
[----:B------:R0:W5:Y:S01]  /*7570*/  @P3 LDG.E.128 R40, [R44.64] ;  /* 0x000000062c283981 */ /* 0x000162000c1e1d00 */
[----:B------:R-:W-:Y:S01]  /*7580*/  ISETP.GT.AND P4, PT, R136, RZ, PT ;  /* 0x000000ff8800720c */ /* 0x000fe20003f84270 */
[----:B------:R-:W-:-:S12]  /*7590*/  BSSY B2, `(.L_x_1399) ;  /* 0x0000060000027945 */ /* 0x000fd80003800000 */
[----:B------:R-:W-:Y:S05]  /*75a0*/  @P4 BRA `(.L_x_1400) ;  /* 0x0000006000004947 */ /* 0x000fea0003800000 */
[----:B0-----:R-:W-:Y:S01]  /*75b0*/  IMAD.MOV.U32 R116, RZ, RZ, RZ ;  /* 0x000000ffff747224 */ /* 0x001fe200078e00ff */
[----:B------:R-:W-:Y:S01]  /*75c0*/  MOV R44, R81 ;  /* 0x00000051002c7202 */ /* 0x000fe20000000f00 */
[----:B------:R-:W-:Y:S05]  /*75d0*/  @!P3 BRA `(.L_x_1401) ;  /* 0x000005b00000b947 */ /* 0x000fea0003800000 */
[----:B------:R-:W-:Y:S01]  /*75e0*/  IMAD.MOV.U32 R44, RZ, RZ, R81 ;  /* 0x000000ffff2c7224 */ /* 0x000fe200078e0051 */
[----:B-----5:R-:W-:Y:S01]  /*75f0*/  PRMT R116, RZ, 0x5410, R40 ;  /* 0x00005410ff747816 */ /* 0x020fe20000000028 */
[----:B------:R-:W-:Y:S05]  /*7600*/  BRA `(.L_x_1401) ;  /* 0x0000058000007947 */ /* 0x000fea0003800000 */
.L_x_1400:
        /* <DEDUP_REMOVED lines=12> */
.L_x_1403:
[----:B------:R-:W-:Y:S02]  /*76d0*/  MOV R93, R84 ;  /* 0x00000054005d7202 */ /* 0x000fe40000000f00 */
.L_x_1404:
[----:B------:R-:W-:Y:S05]  /*76e0*/  BSYNC B3 ;  /* 0x0000000000037941 */ /* 0x000fea0003800000 */
.L_x_1402:
        /* <DEDUP_REMOVED lines=16> */
.L_x_1408:
[----:B------:R-:W-:Y:S05]  /*77f0*/  BSYNC B4 ;  /* 0x0000000000047941 */ /* 0x000fea0003800000 */
.L_x_1407:
        /* <DEDUP_REMOVED lines=44> */
.L_x_1406:
[----:B------:R-:W-:Y:S05]  /*7ac0*/  BSYNC B3 ;  /* 0x0000000000037941 */ /* 0x000fea0003800000 */
.L_x_1405:
        /* <DEDUP_REMOVED lines=12> */
.L_x_1401:
[----:B------:R-:W-:Y:S05]  /*7b90*/  BSYNC B2 ;  /* 0x0000000000027941 */ /* 0x000fea0003800000 */
.L_x_1399:
        /* <DEDUP_REMOVED lines=8> */
.L_x_1410:
        /* <DEDUP_REMOVED lines=12> */
.L_x_1413:
[----:B------:R-:W-:Y:S02]  /*7ce0*/  IMAD.MOV.U32 R81, RZ, RZ, R84 ;  /* 0x000000ffff517224 */ /* 0x000fe400078e0054 */
.L_x_1414:
[----:B------:R-:W-:Y:S05]  /*7cf0*/  BSYNC B3 ;  /* 0x0000000000037941 */ /* 0x000fea0003800000 */
.L_x_1412:
        /* <DEDUP_REMOVED lines=16> */
.L_x_1418:
[----:B------:R-:W-:Y:S05]  /*7e00*/  BSYNC B4 ;  /* 0x0000000000047941 */ /* 0x000fea0003800000 */
.L_x_1417:
        /* <DEDUP_REMOVED lines=44> */
.L_x_1416:
[----:B------:R-:W-:Y:S05]  /*80d0*/  BSYNC B3 ;  /* 0x0000000000037941 */ /* 0x000fea0003800000 */
.L_x_1415:
        /* <DEDUP_REMOVED lines=11> */
.L_x_1411:
[----:B------:R-:W-:Y:S05]  /*8190*/  BSYNC B2 ;  /* 0x0000000000027941 */ /* 0x000fea0003800000 */
.L_x_1409:
        /* <DEDUP_REMOVED lines=8> */
.L_x_1420:
        /* <DEDUP_REMOVED lines=12> */
.L_x_1423:
[----:B------:R-:W-:Y:S02]  /*82e0*/  IMAD.MOV.U32 R81, RZ, RZ, R84 ;  /* 0x000000ffff517224 */ /* 0x000fe400078e0054 */
.L_x_1424:
[----:B------:R-:W-:Y:S05]  /*82f0*/  BSYNC B3 ;  /* 0x0000000000037941 */ /* 0x000fea0003800000 */
.L_x_1422:
        /* <DEDUP_REMOVED lines=16> */
.L_x_1428:
[----:B------:R-:W-:Y:S05]  /*8400*/  BSYNC B4 ;  /* 0x0000000000047941 */ /* 0x000fea0003800000 */
.L_x_1427:
        /* <DEDUP_REMOVED lines=44> */
.L_x_1426:
[----:B------:R-:W-:Y:S05]  /*86d0*/  BSYNC B3 ;  /* 0x0000000000037941 */ /* 0x000fea0003800000 */
.L_x_1425:
        /* <DEDUP_REMOVED lines=11> */
.L_x_1421:
[----:B------:R-:W-:Y:S05]  /*8790*/  BSYNC B2 ;  /* 0x0000000000027941 */ /* 0x000fea0003800000 */
.L_x_1419:
        /* <DEDUP_REMOVED lines=8> */
.L_x_1430:
        /* <DEDUP_REMOVED lines=12> */
.L_x_1433:
[----:B------:R-:W-:Y:S02]  /*88e0*/  IMAD.MOV.U32 R81, RZ, RZ, R84 ;  /* 0x000000ffff517224 */ /* 0x000fe400078e0054 */
.L_x_1434:
[----:B------:R-:W-:Y:S05]  /*88f0*/  BSYNC B3 ;  /* 0x0000000000037941 */ /* 0x000fea0003800000 */
.L_x_1432:
        /* <DEDUP_REMOVED lines=16> */
.L_x_1438:
[----:B------:R-:W-:Y:S05]  /*8a00*/  BSYNC B4 ;  /* 0x0000000000047941 */ /* 0x000fea0003800000 */
.L_x_1437:
        /* <DEDUP_REMOVED lines=44> */
.L_x_1436:
[----:B------:R-:W-:Y:S05]  /*8cd0*/  BSYNC B3 ;  /* 0x0000000000037941 */ /* 0x000fea0003800000 */
.L_x_1435:
        /* <DEDUP_REMOVED lines=11> */
.L_x_1431:
[----:B------:R-:W-:Y:S05]  /*8d90*/  BSYNC B2 ;  /* 0x0000000000027941 */ /* 0x000fea0003800000 */
.L_x_1429:
        /* <DEDUP_REMOVED lines=8> */
.L_x_1440:
        /* <DEDUP_REMOVED lines=12> */
.L_x_1443:
[----:B------:R-:W-:Y:S02]  /*8ee0*/  IMAD.MOV.U32 R81, RZ, RZ, R84 ;  /* 0x000000ffff517224 */ /* 0x000fe400078e0054 */
.L_x_1444:
[----:B------:R-:W-:Y:S05]  /*8ef0*/  BSYNC B3 ;  /* 0x0000000000037941 */ /* 0x000fea0003800000 */
.L_x_1442:
        /* <DEDUP_REMOVED lines=16> */
.L_x_1448:
[----:B------:R-:W-:Y:S05]  /*9000*/  BSYNC B4 ;  /* 0x0000000000047941 */ /* 0x000fea0003800000 */
.L_x_1447:
        /* <DEDUP_REMOVED lines=44> */
.L_x_1446:
[----:B------:R-:W-:Y:S05]  /*92d0*/  BSYNC B3 ;  /* 0x0000000000037941 */ /* 0x000fea0003800000 */
.L_x_1445:
        /* <DEDUP_REMOVED lines=11> */
.L_x_1441:
[----:B------:R-:W-:Y:S05]  /*9390*/  BSYNC B2 ;  /* 0x0000000000027941 */ /* 0x000fea0003800000 */
.L_x_1439:
        /* <DEDUP_REMOVED lines=8> */
.L_x_1450:
        /* <DEDUP_REMOVED lines=12> */
.L_x_1453:
[----:B------:R-:W-:Y:S02]  /*94e0*/  MOV R81, R84 ;  /* 0x0000005400517202 */ /* 0x000fe40000000f00 */
.L_x_1454:
[----:B------:R-:W-:Y:S05]  /*94f0*/  BSYNC B3 ;  /* 0x0000000000037941 */ /* 0x000fea0003800000 */
.L_x_1452:
        /* <DEDUP_REMOVED lines=16> */
.L_x_1458:
[----:B------:R-:W-:Y:S05]  /*9600*/  BSYNC B4 ;  /* 0x0000000000047941 */ /* 0x000fea0003800000 */
.L_x_1457:
        /* <DEDUP_REMOVED lines=44> */
.L_x_1456:
[----:B------:R-:W-:Y:S05]  /*98d0*/  BSYNC B3 ;  /* 0x0000000000037941 */ /* 0x000fea0003800000 */
.L_x_1455:
        /* <DEDUP_REMOVED lines=11> */
.L_x_1451:
[----:B------:R-:W-:Y:S05]  /*9990*/  BSYNC B2 ;  /* 0x0000000000027941 */ /* 0x000fea0003800000 */
.L_x_1449:
        /* <DEDUP_REMOVED lines=8> */
.L_x_1460:
        /* <DEDUP_REMOVED lines=12> */
.L_x_1463:
[----:B------:R-:W-:Y:S02]  /*9ae0*/  IMAD.MOV.U32 R81, RZ, RZ, R84 ;  /* 0x000000ffff517224 */ /* 0x000fe400078e0054 */
.L_x_1464:
[----:B------:R-:W-:Y:S05]  /*9af0*/  BSYNC B3 ;  /* 0x0000000000037941 */ /* 0x000fea0003800000 */
.L_x_1462:
        /* <DEDUP_REMOVED lines=16> */
.L_x_1468:
[----:B------:R-:W-:Y:S05]  /*9c00*/  BSYNC B4 ;  /* 0x0000000000047941 */ /* 0x000fea0003800000 */
.L_x_1467:
        /* <DEDUP_REMOVED lines=44> */
.L_x_1466:
[----:B------:R-:W-:Y:S05]  /*9ed0*/  BSYNC B3 ;  /* 0x0000000000037941 */ /* 0x000fea0003800000 */
.L_x_1465:
        /* <DEDUP_REMOVED lines=11> */
.L_x_1461:
[----:B------:R-:W-:Y:S05]  /*9f90*/  BSYNC B2 ;  /* 0x0000000000027941 */ /* 0x000fea0003800000 */
.L_x_1459:
        /* <DEDUP_REMOVED lines=8> */
.L_x_1470:
        /* <DEDUP_REMOVED lines=12> */
.L_x_1473:
[----:B------:R-:W-:Y:S02]  /*a0e0*/  IMAD.MOV.U32 R106, RZ, RZ, R84 ;  /* 0x000000ffff6a7224 */ /* 0x000fe400078e0054 */
.L_x_1474:
[----:B------:R-:W-:Y:S05]  /*a0f0*/  BSYNC B3 ;  /* 0x0000000000037941 */ /* 0x000fea0003800000 */
.L_x_1472:
        /* <DEDUP_REMOVED lines=16> */
.L_x_1478:
[----:B------:R-:W-:Y:S05]  /*a200*/  BSYNC B4 ;  /* 0x0000000000047941 */ /* 0x000fea0003800000 */
.L_x_1477:
        /* <DEDUP_REMOVED lines=44> */
.L_x_1476:
[----:B------:R-:W-:Y:S05]  /*a4d0*/  BSYNC B3 ;  /* 0x0000000000037941 */ /* 0x000fea0003800000 */
.L_x_1475:
        /* <DEDUP_REMOVED lines=12> */
.L_x_1471:
[----:B------:R-:W-:Y:S05]  /*a5a0*/  BSYNC B2 ;  /* 0x0000000000027941 */ /* 0x000fea0003800000 */
.L_x_1469:
        /* <DEDUP_REMOVED lines=12> */
[----:B------:R-:W-:Y:S02]  /*a670*/  PRMT R47, R102, 0x7104, RZ ;  /* 0x00007104662f7816 */ /* 0x000fe400000000ff */
[----:B------:R-:W-:Y:S02]  /*a680*/  LOP3.LUT R45, R45, 0xff0000, RZ, 0xc0, !PT ;  /* 0x00ff00002d2d7812 */ /* 0x000fe400078ec0ff */
[----:B------:R-:W-:Y:S02]  /*a690*/  LOP3.LUT R46, R98, 0xff, RZ, 0xc0, !PT ;  /* 0x000000ff622e7812 */ /* 0x000fe400078ec0ff */
[----:B------:R-:W-:-:S02]  /*a6a0*/  PRMT R44, R45, 0x4210, R44 ;  /* 0x000042102d2c7816 */ /* 0x000fc4000000002c */
[----:B------:R-:W-:Y:S02]  /*a6b0*/  LOP3.LUT R90, R97, 0xff, RZ, 0xc0, !PT ;  /* 0x000000ff615a7812 */ /* 0x000fe400078ec0ff */
[----:B------:R-:W-:Y:S02]  /*a6c0*/  LOP3.LUT R91, R94, 0xff, RZ, 0xc0, !PT ;  /* 0x000000ff5e5b7812 */ /* 0x000fe400078ec0ff */
[----:B------:R-:W-:Y:S01]  /*a6d0*/  LOP3.LUT R138, R44, 0xff00, R47, 0xf8, !PT ;  /* 0x0000ff002c8a7812 */ /* 0x000fe200078ef82f */
[----:B------:R-:W-:-:S03]  /*a6e0*/  IMAD.WIDE.U32 R44, R46, 0x1000000, RZ ;  /* 0x010000002e2c7825 */ /* 0x000fc600078e00ff */
[----:B------:R-:W-:Y:S01]  /*a6f0*/  LOP3.LUT R139, R138, 0xff, R101, 0xf8, !PT ;  /* 0x000000ff8a8b7812 */ /* 0x000fe200078ef865 */
[----:B------:R-:W-:-:S04]  /*a700*/  IMAD.WIDE.U32 R46, R90, 0x10000, RZ ;  /* 0x000100005a2e7825 */ /* 0x000fc800078e00ff */
[----:B------:R-:W-:Y:S01]  /*a710*/  IMAD.WIDE.U32 R90, R91, 0x100, RZ ;  /* 0x000001005b5a7825 */ /* 0x000fe200078e00ff */
[----:B------:R-:W-:-:S04]  /*a720*/  LOP3.LUT R139, R47, R139, R45, 0xfe, !PT ;  /* 0x0000008b2f8b7212 */ /* 0x000fc800078efe2d */
[----:B------:R-:W-:Y:S01]  /*a730*/  LOP3.LUT R44, R90, R44, R46, 0xfe, !PT ;  /* 0x0000002c5a2c7212 */ /* 0x000fe200078efe2e */
[----:B------:R-:W-:Y:S01]  /*a740*/  IMAD.WIDE.U32 R46, R134, R141, c[0x0][0x190] ;  /* 0x00006400862e7625 */ /* 0x000fe200078e008d */
[----:B------:R-:W-:Y:S02]  /*a750*/  LOP3.LUT R45, R139, R91, RZ, 0xfc, !PT ;  /* 0x0000005b8b2d7212 */ /* 0x000fe400078efcff */
[----:B------:R-:W-:-:S05]  /*a760*/  LOP3.LUT R44, R44, 0xff, R93, 0xf8, !PT ;  /* 0x000000ff2c2c7812 */ /* 0x000fca00078ef85d */
[----:B------:R0:W-:Y:S02]  /*a770*/  STG.E.64 [R46.64], R44 ;  /* 0x0000002c2e007986 */ /* 0x0001e4000c101b06 */
.L_x_1480:
[----:B------:R-:W-:Y:S05]  /*a780*/  BSYNC B2 ;  /* 0x0000000000027941 */ /* 0x000fea0003800000 */
.L_x_1479:
[----:B------:R-:W-:Y:S02]  /*a790*/  IADD3 R135, R135, 0x20, RZ ;  /* 0x0000002087877810 */ /* 0x000fe40007ffe0ff */
[----:B------:R-:W-:Y:S02]  /*a7a0*/  IADD3 R134, R134, 0x20, RZ ;  /* 0x0000002086867810 */ /* 0x000fe40007ffe0ff */
.L_x_1398:
[----:B------:R-:W-:Y:S05]  /*a7b0*/  BSYNC B1 ;  /* 0x0000000000017941 */ /* 0x000fea0003800000 */
.L_x_1397:
        /* <DEDUP_REMOVED lines=19> */
.L_x_1484:
[C---:B0-----:R-:W-:Y:S01]  /*a8f0*/  ISETP.NE.AND P5, PT, R81.reuse, 0x1, PT ;  /* 0x000000015100780c */ /* 0x041fe20003fa5270 */
        /* <DEDUP_REMOVED lines=11> */
.L_x_1487:
[----:B------:R-:W-:Y:S02]  /*a9b0*/  IMAD.MOV.U32 R93, RZ, RZ, R84 ;  /* 0x000000ffff5d7224 */ /* 0x000fe400078e0054 */
.L_x_1488:
[----:B------:R-:W-:Y:S05]  /*a9c0*/  BSYNC B3 ;  /* 0x0000000000037941 */ /* 0x000fea0003800000 */
.L_x_1486:
        /* <DEDUP_REMOVED lines=16> */
.L_x_1492:
[----:B------:R-:W-:Y:S05]  /*aad0*/  BSYNC B4 ;  /* 0x0000000000047941 */ /* 0x000fea0003800000 */
.L_x_1491:
        /* <DEDUP_REMOVED lines=44> */
.L_x_1490:
[----:B------:R-:W-:Y:S05]  /*ada0*/  BSYNC B3 ;  /* 0x0000000000037941 */ /* 0x000fea0003800000 */
.L_x_1489:
        /* <DEDUP_REMOVED lines=12> */
.L_x_1485:
[----:B------:R-:W-:Y:S05]  /*ae70*/  BSYNC B2 ;  /* 0x0000000000027941 */ /* 0x000fea0003800000 */
.L_x_1483:
        /* <DEDUP_REMOVED lines=8> */
.L_x_1494:
        /* <DEDUP_REMOVED lines=12> */
.L_x_1497:
[----:B------:R-:W-:Y:S02]  /*afc0*/  IMAD.MOV.U32 R81, RZ, RZ, R84 ;  /* 0x000000ffff517224 */ /* 0x000fe400078e0054 */
.L_x_1498:
[----:B------:R-:W-:Y:S05]  /*afd0*/  BSYNC B3 ;  /* 0x0000000000037941 */ /* 0x000fea0003800000 */
.L_x_1496:
        /* <DEDUP_REMOVED lines=16> */
.L_x_1502:
[----:B------:R-:W-:Y:S05]  /*b0e0*/  BSYNC B4 ;  /* 0x0000000000047941 */ /* 0x000fea0003800000 */
.L_x_1501:
        /* <DEDUP_REMOVED lines=44> */
.L_x_1500:
[----:B------:R-:W-:Y:S05]  /*b3b0*/  BSYNC B3 ;  /* 0x0000000000037941 */ /* 0x000fea0003800000 */
.L_x_1499:
        /* <DEDUP_REMOVED lines=11> */
.L_x_1495:
[----:B------:R-:W-:Y:S05]  /*b470*/  BSYNC B2 ;  /* 0x0000000000027941 */ /* 0x000fea0003800000 */
.L_x_1493:
        /* <DEDUP_REMOVED lines=8> */
.L_x_1504:
        /* <DEDUP_REMOVED lines=12> */
.L_x_1507:
[----:B------:R-:W-:Y:S02]  /*b5c0*/  MOV R81, R84 ;  /* 0x0000005400517202 */ /* 0x000fe40000000f00 */
.L_x_1508:
[----:B------:R-:W-:Y:S05]  /*b5d0*/  BSYNC B3 ;  /* 0x0000000000037941 */ /* 0x000fea0003800000 */
.L_x_1506:
        /* <DEDUP_REMOVED lines=16> */
.L_x_1512:
[----:B------:R-:W-:Y:S05]  /*b6e0*/  BSYNC B4 ;  /* 0x0000000000047941 */ /* 0x000fea0003800000 */
.L_x_1511:
        /* <DEDUP_REMOVED lines=44> */
.L_x_1510:
[----:B------:R-:W-:Y:S05]  /*b9b0*/  BSYNC B3 ;  /* 0x0000000000037941 */ /* 0x000fea0003800000 */
.L_x_1509:
        /* <DEDUP_REMOVED lines=11> */
.L_x_1505:
[----:B------:R-:W-:Y:S05]  /*ba70*/  BSYNC B2 ;  /* 0x0000000000027941 */ /* 0x000fea0003800000 */
.L_x_1503:
        /* <DEDUP_REMOVED lines=8> */
.L_x_1514:
        /* <DEDUP_REMOVED lines=12> */
.L_x_1517:
[----:B------:R-:W-:Y:S02]  /*bbc0*/  IMAD.MOV.U32 R81, RZ, RZ, R84 ;  /* 0x000000ffff517224 */ /* 0x000fe400078e0054 */
.L_x_1518:
[----:B------:R-:W-:Y:S05]  /*bbd0*/  BSYNC B3 ;  /* 0x0000000000037941 */ /* 0x000fea0003800000 */
.L_x_1516:
        /* <DEDUP_REMOVED lines=16> */
.L_x_1522:
[----:B------:R-:W-:Y:S05]  /*bce0*/  BSYNC B4 ;  /* 0x0000000000047941 */ /* 0x000fea0003800000 */
.L_x_1521:
        /* <DEDUP_REMOVED lines=44> */
.L_x_1520:
[----:B------:R-:W-:Y:S05]  /*bfb0*/  BSYNC B3 ;  /* 0x0000000000037941 */ /* 0x000fea0003800000 */
.L_x_1519:
        /* <DEDUP_REMOVED lines=11> */
.L_x_1515:
[----:B------:R-:W-:Y:S05]  /*c070*/  BSYNC B2 ;  /* 0x0000000000027941 */ /* 0x000fea0003800000 */
.L_x_1513:
        /* <DEDUP_REMOVED lines=8> */
.L_x_1524:
        /* <DEDUP_REMOVED lines=12> */
.L_x_1527:
[----:B------:R-:W-:Y:S02]  /*c1c0*/  IMAD.MOV.U32 R81, RZ, RZ, R84 ;  /* 0x000000ffff517224 */ /* 0x000fe400078e0054 */
.L_x_1528:
[----:B------:R-:W-:Y:S05]  /*c1d0*/  BSYNC B3 ;  /* 0x0000000000037941 */ /* 0x000fea0003800000 */
.L_x_1526:
        /* <DEDUP_REMOVED lines=16> */
.L_x_1532:
[----:B------:R-:W-:Y:S05]  /*c2e0*/  BSYNC B4 ;  /* 0x0000000000047941 */ /* 0x000fea0003800000 */
.L_x_1531:
        /* <DEDUP_REMOVED lines=44> */
.L_x_1530:
[----:B------:R-:W-:Y:S05]  /*c5b0*/  BSYNC B3 ;  /* 0x0000000000037941 */ /* 0x000fea0003800000 */
.L_x_1529:
        /* <DEDUP_REMOVED lines=11> */
.L_x_1525:
[----:B------:R-:W-:Y:S05]  /*c670*/  BSYNC B2 ;  /* 0x0000000000027941 */ /* 0x000fea0003800000 */
.L_x_1523:
        /* <DEDUP_REMOVED lines=8> */
.L_x_1534:
        /* <DEDUP_REMOVED lines=12> */
.L_x_1537:
[----:B------:R-:W-:Y:S02]  /*c7c0*/  IMAD.MOV.U32 R81, RZ, RZ, R84 ;  /* 0x000000ffff517224 */ /* 0x000fe400078e0054 */
.L_x_1538:
[----:B------:R-:W-:Y:S05]  /*c7d0*/  BSYNC B3 ;  /* 0x0000000000037941 */ /* 0x000fea0003800000 */
.L_x_1536:
        /* <DEDUP_REMOVED lines=16> */
.L_x_1542:
[----:B------:R-:W-:Y:S05]  /*c8e0*/  BSYNC B4 ;  /* 0x0000000000047941 */ /* 0x000fea0003800000 */
.L_x_1541:
        /* <DEDUP_REMOVED lines=44> */
.L_x_1540:
[----:B------:R-:W-:Y:S05]  /*cbb0*/  BSYNC B3 ;  /* 0x0000000000037941 */ /* 0x000fea0003800000 */
.L_x_1539:
        /* <DEDUP_REMOVED lines=11> */
.L_x_1535:
[----:B------:R-:W-:Y:S05]  /*cc70*/  BSYNC B2 ;  /* 0x0000000000027941 */ /* 0x000fea0003800000 */
.L_x_1533:
        /* <DEDUP_REMOVED lines=8> */
.L_x_1544:
        /* <DEDUP_REMOVED lines=12> */
.L_x_1547:
[----:B------:R-:W-:Y:S02]  /*cdc0*/  IMAD.MOV.U32 R81, RZ, RZ, R84 ;  /* 0x000000ffff517224 */ /* 0x000fe400078e0054 */
.L_x_1548:
[----:B------:R-:W-:Y:S05]  /*cdd0*/  BSYNC B3 ;  /* 0x0000000000037941 */ /* 0x000fea0003800000 */
.L_x_1546:
        /* <DEDUP_REMOVED lines=16> */
.L_x_1552:
[----:B------:R-:W-:Y:S05]  /*cee0*/  BSYNC B4 ;  /* 0x0000000000047941 */ /* 0x000fea0003800000 */
.L_x_1551:
        /* <DEDUP_REMOVED lines=44> */
.L_x_1550:
[----:B------:R-:W-:Y:S05]  /*d1b0*/  BSYNC B3 ;  /* 0x0000000000037941 */ /* 0x000fea0003800000 */
.L_x_1549:
        /* <DEDUP_REMOVED lines=11> */
.L_x_1545:
[----:B------:R-:W-:Y:S05]  /*d270*/  BSYNC B2 ;  /* 0x0000000000027941 */ /* 0x000fea0003800000 */
.L_x_1543:
        /* <DEDUP_REMOVED lines=8> */
.L_x_1554:
        /* <DEDUP_REMOVED lines=12> */
.L_x_1557:
[----:B------:R-:W-:Y:S02]  /*d3c0*/  MOV R106, R84 ;  /* 0x00000054006a7202 */ /* 0x000fe40000000f00 */
.L_x_1558:
[----:B------:R-:W-:Y:S05]  /*d3d0*/  BSYNC B3 ;  /* 0x0000000000037941 */ /* 0x000fea0003800000 */
.L_x_1556:
        /* <DEDUP_REMOVED lines=16> */
.L_x_1562:
[----:B------:R-:W-:Y:S05]  /*d4e0*/  BSYNC B4 ;  /* 0x0000000000047941 */ /* 0x000fea0003800000 */
.L_x_1561:
        /* <DEDUP_REMOVED lines=44> */
.L_x_1560:
[----:B------:R-:W-:Y:S05]  /*d7b0*/  BSYNC B3 ;  /* 0x0000000000037941 */ /* 0x000fea0003800000 */
.L_x_1559:
        /* <DEDUP_REMOVED lines=12> */
.L_x_1555:
[----:B------:R-:W-:Y:S05]  /*d880*/  BSYNC B2 ;  /* 0x0000000000027941 */ /* 0x000fea0003800000 */
.L_x_1553:
[----:B------:R-:W-:Y:S01]  /*d890*/  IMAD.MOV.U32 R90, RZ, RZ, 0x10 ;  /* 0x00000010ff5a7424 */ /* 0x000fe200078e00ff */
[----:B------:R-:W-:Y:S02]  /*d8a0*/  F2FP.BF16.PACK_AB R47, R131, R130 ;  /* 0x00000082832f723e */ /* 0x000fe400000010ff */
        /* <DEDUP_REMOVED lines=8> */
[----:B------:R-:W-:Y:S01]  /*d930*/  HFMA2.MMA R139, -RZ, RZ, 0, 4.76837158203125e-07 ;  /* 0x00000008ff8b7435 */ /* 0x000fe200000001ff */
[----:B------:R-:W-:Y:S02]  /*d940*/  PRMT R47, R102, 0x7104, RZ ;  /* 0x00007104662f7816 */ /* 0x000fe400000000ff */
[----:B------:R-:W-:Y:S02]  /*d950*/  LOP3.LUT R45, R45, 0xff0000, RZ, 0xc0, !PT ;  /* 0x00ff00002d2d7812 */ /* 0x000fe400078ec0ff */
[----:B------:R-:W-:Y:S02]  /*d960*/  LOP3.LUT R90, R98, 0xff, RZ, 0xc0, !PT ;  /* 0x000000ff625a7812 */ /* 0x000fe400078ec0ff */
[----:B------:R-:W-:-:S02]  /*d970*/  PRMT R44, R45, 0x4210, R44 ;  /* 0x000042102d2c7816 */ /* 0x000fc4000000002c */
[----:B------:R-:W-:Y:S01]  /*d980*/  LOP3.LUT R46, R97, 0xff, RZ, 0xc0, !PT ;  /* 0x000000ff612e7812 */ /* 0x000fe200078ec0ff */
[----:B------:R-:W-:Y:S01]  /*d990*/  IMAD.WIDE.U32 R90, R90, 0x1000000, RZ ;  /* 0x010000005a5a7825 */ /* 0x000fe200078e00ff */
        /* <DEDUP_REMOVED lines=11> */
.L_x_1482:
[----:B------:R-:W-:Y:S05]  /*da50*/  BSYNC B1 ;  /* 0x0000000000017941 */ /* 0x000fea0003800000 */
.L_x_1481:
[----:B0-----:R-:W-:Y:S01]  /*da60*/  FADD.FTZ R44, RZ, R92 ;  /* 0x0000005cff2c7221 */ /* 0x001fe20000010000 */
[C---:B------:R-:W-:Y:S02]  /*da70*/  ISETP.GT.U32.AND P2, PT, R28.reuse, 0x3f, PT ;  /* 0x0000003f1c00780c */ /* 0x040fe40003f44070 */
[C---:B------:R-:W-:Y:S01]  /*da80*/  ISETP.GT.U32.AND P3, PT, R28.reuse, 0x5f, PT ;  /* 0x0000005f1c00780c */ /* 0x040fe20003f64070 */
[----:B------:R-:W-:Y:S01]  /*da90*/  FADD.FTZ R45, R95, R44 ;  /* 0x0000002c5f2d7221 */ /* 0x000fe20000010000 */
[----:B------:R-:W-:Y:S02]  /*daa0*/  ISETP.GT.U32.AND P4, PT, R28, 0x7f, PT ;  /* 0x0000007f1c00780c */ /* 0x000fe40003f84070 */
[----:B------:R-:W-:Y:S01]  /*dab0*/  LOP3.LUT P5, RZ, R133, 0x1f, RZ, 0xc0, !PT ;  /* 0x0000001f85ff7812 */ /* 0x000fe200078ac0ff */
        /* <DEDUP_REMOVED lines=33> */
.L_x_1575:
        /* <DEDUP_REMOVED lines=85> */
.L_x_1576:
[----:B------:R-:W-:Y:S01]  /*e220*/  FMUL.FTZ R44, R91, R91 ;  /* 0x0000005b5b2c7220 */ /* 0x000fe20000410000 */
[----:B------:R-:W-:Y:S01]  /*e230*/  ISETP.NE.AND P2, PT, RZ, UR8, PT ;  /* 0x00000008ff007c0c */ /* 0x000fe2000bf45270 */
[----:B------:R-:W-:Y:S01]  /*e240*/  IMAD.MOV.U32 R46, RZ, RZ, c[0x0][0x1e0] ;  /* 0x00007800ff2e7624 */ /* 0x000fe200078e00ff */
[----:B------:R-:W-:Y:S01]  /*e250*/  BSSY B1, `(.L_x_1565) ;  /* 0x00000a0000017945 */ /* 0x000fe20003800000 */
[----:B-1----:R-:W-:Y:S01]  /*e260*/  FADD.FTZ R135, R135, R90 ;  /* 0x0000005a87877221 */ /* 0x002fe20000010000 */
[----:B------:R-:W-:-:S03]  /*e270*/  FSEL R45, R44, RZ, P2 ;  /* 0x000000ff2c2d7208 */ /* 0x000fc60001000000 */
[----:B------:R-:W-:Y:S01]  /*e280*/  FFMA.FTZ R44, R135, R46, c[0x0][0x228] ;  /* 0x00008a00872c7623 */ /* 0x000fe2000001002e */
[----:B------:R-:W-:-:S03]  /*e290*/  @!P5 LEA R46, P3, R26, c[0x0][0x1a0], 0x2 ;  /* 0x000068001a2eda11 */ /* 0x000fc600078610ff */
[----:B------:R-:W-:Y:S01]  /*e2a0*/  FADD.FTZ R135, R44, R45 ;  /* 0x0000002d2c877221 */ /* 0x000fe20000010000 */
[C---:B------:R-:W-:Y:S02]  /*e2b0*/  @!P5 LEA.HI.X R47, R26.reuse, c[0x0][0x1a4], R137, 0x2, P3 ;  /* 0x000069001a2fda11 */ /* 0x040fe400018f1489 */
[----:B------:R-:W-:-:S03]  /*e2c0*/  @!P5 LEA R44, P3, R26, c[0x0][0x1a8], 0x2 ;  /* 0x00006a001a2cda11 */ /* 0x000fc600078610ff */
[----:B------:R-:W1:Y:S01]  /*e2d0*/  MUFU.RSQ R135, R135 ;  /* 0x0000008700877308 */ /* 0x000e620000001400 */
[----:B------:R-:W-:Y:S01]  /*e2e0*/  @!P5 LEA.HI.X R45, R26, c[0x0][0x1ac], R137, 0x2, P3 ;  /* 0x00006b001a2dda11 */ /* 0x000fe200018f1489 */
[----:B------:R2:W-:Y:S01]  /*e2f0*/  @!P5 STG.E [R46.64], R91 ;  /* 0x0000005b2e00d986 */ /* 0x0005e2000c101906 */
        /* <DEDUP_REMOVED lines=44> */
.L_x_1568:
[----:B------:R-:W-:Y:S05]  /*e5c0*/  BSYNC B2 ;  /* 0x0000000000027941 */ /* 0x000fea0003800000 */
.L_x_1567:
        /* <DEDUP_REMOVED lines=35> */
.L_x_1570:
[----:B------:R-:W-:Y:S05]  /*e800*/  BSYNC B2 ;  /* 0x0000000000027941 */ /* 0x000fea0003800000 */
.L_x_1569:
[----:B------:R-:W-:Y:S01]  /*e810*/  ISETP.NE.AND P2, PT, R32, RZ, PT ;  /* 0x000000ff2000720c */ /* 0x000fe20003f45270 */
[----:B------:R-:W-:-:S12]  /*e820*/  BSSY B2, `(.L_x_1571) ;  /* 0x0000022000027945 */ /* 0x000fd80003800000 */
[----:B------:R-:W-:Y:S05]  /*e830*/  @!P2 BRA `(.L_x_1572) ;  /* 0x000002000000a947 */ /* 0x000fea0003800000 */
[--C-:B0-----:R-:W-:Y:S01]  /*e840*/  FADD.FTZ R44, R116, -R133.reuse ;  /* 0x80000085742c7221 */ /* 0x101fe20000010000 */
        /* <DEDUP_REMOVED lines=31> */
.L_x_1572:
[----:B------:R-:W-:Y:S05]  /*ea40*/  BSYNC B2 ;  /* 0x0000000000027941 */ /* 0x000fea0003800000 */
.L_x_1571:
        /* <DEDUP_REMOVED lines=23> */
[----:B------:R-:W-:Y:S02]  /*ebc0*/  FFMA.FTZ R142, R78, R142, R89 ;  /* 0x0000008e4e8e7223 */ /* 0x000fe40000010059 */
[----:B------:R-:W-:Y:S02]  /*ebd0*/  FFMA.FTZ R133, R74, R138, R87 ;  /* 0x0000008a4a857223 */ /* 0x000fe40000010057 */
[----:B------:R-:W-:Y:S01]  /*ebe0*/  FFMA.FTZ R134, R72, R134, R85 ;  /* 0x0000008648867223 */ /* 0x000fe20000010055 */
[----:B------:R-:W-:Y:S01]  /*ebf0*/  F2FP.BF16.PACK_AB R47, R142, R47 ;  /* 0x0000002f8e2f723e */ /* 0x000fe200000010ff */
[----:B------:R-:W-:Y:S01]  /*ec00*/  IMAD.MOV.U32 R135, RZ, RZ, 0x10 ;  /* 0x00000010ff877424 */ /* 0x000fe200078e00ff */
[----:B------:R-:W-:-:S02]  /*ec10*/  F2FP.BF16.PACK_AB R46, R133, R136 ;  /* 0x00000088852e723e */ /* 0x000fc400000010ff */
[----:B------:R-:W-:Y:S01]  /*ec20*/  F2FP.BF16.PACK_AB R45, R134, R45 ;  /* 0x0000002d862d723e */ /* 0x000fe200000010ff */
[----:B------:R-:W-:-:S05]  /*ec30*/  IMAD.WIDE.U32 R90, R132, R135, c[0x0][0x208] ;  /* 0x00008200845a7625 */ /* 0x000fca00078e0087 */
[----:B------:R0:W-:Y:S02]  /*ec40*/  STG.E.128 [R90.64], R44 ;  /* 0x0000002c5a007986 */ /* 0x0001e4000c101d06 */
.L_x_1566:
[----:B------:R-:W-:Y:S05]  /*ec50*/  BSYNC B1 ;  /* 0x0000000000017941 */ /* 0x000fea0003800000 */
.L_x_1565:
[----:B0-2---:R-:W-:-:S04]  /*ec60*/  IMAD.MOV.U32 R45, RZ, RZ, c[0x0][0x160] ;  /* 0x00005800ff2d7624 */ /* 0x005fc800078e00ff */
[----:B------:R-:W-:-:S05]  /*ec70*/  IMAD R26, R45, 0x4, R26 ;  /* 0x000000042d1a7824 */ /* 0x000fca00078e021a */
[----:B------:R-:W-:-:S13]  /*ec80*/  ISETP.GE.AND P2, PT, R26, c[0x0][0x164], PT ;  /* 0x000059001a007a0c */ /* 0x000fda0003f46270 */
[----:B------:R-:W-:Y:S01]  /*ec90*/  @P2 CALL.REL.NOINC `(.L_x_1573) ;  /* 0x0000001000002944 */ /* 0x000fe20003c00000 */
[----:B------:R-:W-:Y:S05]  /*eca0*/  BRA `(.L_x_1574) ;  /* 0xffff214000007947 */ /* 0x000fea000383ffff */
.L_x_1573:
[----:B------:R-:W-:Y:S05]  /*ecb0*/  BSYNC B0 ;  /* 0x0000000000007941 */ /* 0x000fea0003800000 */
.L_x_1228:
[----:B------:R-:W-:Y:S05]  /*ecc0*/  EXIT ;  /* 0x000000000000794d */ /* 0x000fea0003800000 */
.L_x_1563:
[----:B------:R-:W-:Y:S01]  /*ecd0*/  MOV R46, R47 ;  /* 0x0000002f002e7202 */ /* 0x000fe20000000f00 */
[----:B------:R-:W-:Y:S01]  /*ece0*/  IMAD.MOV.U32 R135, RZ, RZ, 0x1 ;  /* 0x00000001ff877424 */ /* 0x000fe200078e00ff */
[----:B------:R-:W-:Y:S01]  /*ecf0*/  MOV R44, 0xed30 ;  /* 0x0000ed30002c7802 */ /* 0x000fe20000000f00 */
[----:B------:R-:W-:Y:S02]  /*ed00*/  IMAD.MOV.U32 R134, RZ, RZ, 0x1f ;  /* 0x0000001fff867424 */ /* 0x000fe400078e00ff */
[----:B------:R-:W-:Y:S02]  /*ed10*/  IMAD.MOV.U32 R139, RZ, RZ, -0x1 ;  /* 0xffffffffff8b7424 */ /* 0x000fe400078e00ff */
[----:B-----5:R-:W-:Y:S05]  /*ed20*/  CALL.REL.NOINC `($__internal_10_$__cuda_sm70_shflsync_bfly_p) ;  /* 0x000007c000007944 */ /* 0x020fea0003c00000 */
[----:B-1----:R-:W-:Y:S01]  /*ed30*/  MOV R44, R135 ;  /* 0x00000087002c7202 */ /* 0x002fe20000000f00 */
[----:B0-----:R-:W-:Y:S05]  /*ed40*/  BRA `(.L_x_1575) ;  /* 0xffffef8000007947 */ /* 0x001fea000383ffff */
.L_x_1564:
[----:B------:R-:W-:Y:S01]  /*ed50*/  IMAD.MOV.U32 R46, RZ, RZ, R136 ;  /* 0x000000ffff2e7224 */ /* 0x000fe200078e0088 */
[----:B------:R-:W-:Y:S01]  /*ed60*/  MOV R139, 0xffffffff ;  /* 0xffffffff008b7802 */ /* 0x000fe20000000f00 */
[----:B------:R-:W-:Y:S01]  /*ed70*/  IMAD.MOV.U32 R135, RZ, RZ, 0x2 ;  /* 0x00000002ff877424 */ /* 0x000fe200078e00ff */
[----:B------:R-:W-:Y:S01]  /*ed80*/  MOV R44, 0xedb0 ;  /* 0x0000edb0002c7802 */ /* 0x000fe20000000f00 */
[----:B------:R-:W-:-:S02]  /*ed90*/  IMAD.MOV.U32 R134, RZ, RZ, 0x1f ;  /* 0x0000001fff867424 */ /* 0x000fc400078e00ff */
[----:B0----5:R-:W-:Y:S05]  /*eda0*/  CALL.REL.NOINC `($__internal_10_$__cuda_sm70_shflsync_bfly_p) ;  /* 0x0000074000007944 */ /* 0x021fea0003c00000 */
[----:B01----:R-:W-:Y:S01]  /*edb0*/  FADD.FTZ R46, R136, R135 ;  /* 0x00000087882e7221 */ /* 0x003fe20000010000 */
[----:B------:R-:W-:Y:S01]  /*edc0*/  MOV R44, 0xee10 ;  /* 0x0000ee10002c7802 */ /* 0x000fe20000000f00 */
[----:B------:R-:W-:-:S02]  /*edd0*/  IMAD.MOV.U32 R135, RZ, RZ, 0x4 ;  /* 0x00000004ff877424 */ /* 0x000fc400078e00ff */
[----:B------:R-:W-:Y:S02]  /*ede0*/  IMAD.MOV.U32 R134, RZ, RZ, 0x1f ;  /* 0x0000001fff867424 */ /* 0x000fe400078e00ff */
[----:B------:R-:W-:Y:S02]  /*edf0*/  IMAD.MOV.U32 R139, RZ, RZ, -0x1 ;  /* 0xffffffffff8b7424 */ /* 0x000fe400078e00ff */
[----:B------:R-:W-:Y:S05]  /*ee00*/  CALL.REL.NOINC `($__internal_10_$__cuda_sm70_shflsync_bfly_p) ;  /* 0x000006e000007944 */ /* 0x000fea0003c00000 */
[----:B01----:R-:W-:Y:S01]  /*ee10*/  FADD.FTZ R46, R46, R135 ;  /* 0x000000872e2e7221 */ /* 0x003fe20000010000 */
[----:B------:R-:W-:Y:S01]  /*ee20*/  HFMA2.MMA R135, -RZ, RZ, 0, 4.76837158203125e-07 ;  /* 0x00000008ff877435 */ /* 0x000fe200000001ff */
[----:B------:R-:W-:Y:S01]  /*ee30*/  IMAD.MOV.U32 R134, RZ, RZ, 0x1f ;  /* 0x0000001fff867424 */ /* 0x000fe200078e00ff */
[----:B------:R-:W-:Y:S01]  /*ee40*/  MOV R44, 0xee70 ;  /* 0x0000ee70002c7802 */ /* 0x000fe20000000f00 */
[----:B------:R-:W-:-:S03]  /*ee50*/  IMAD.MOV.U32 R139, RZ, RZ, -0x1 ;  /* 0xffffffffff8b7424 */ /* 0x000fc600078e00ff */
[----:B------:R-:W-:Y:S05]  /*ee60*/  CALL.REL.NOINC `($__internal_10_$__cuda_sm70_shflsync_bfly_p) ;  /* 0x0000068000007944 */ /* 0x000fea0003c00000 */
[----:B01----:R-:W-:Y:S01]  /*ee70*/  FADD.FTZ R46, R46, R135 ;  /* 0x000000872e2e7221 */ /* 0x003fe20000010000 */
[----:B------:R-:W-:Y:S01]  /*ee80*/  MOV R134, 0x1f ;  /* 0x0000001f00867802 */ /* 0x000fe20000000f00 */
[----:B------:R-:W-:Y:S01]  /*ee90*/  IMAD.MOV.U32 R135, RZ, RZ, 0x10 ;  /* 0x00000010ff877424 */ /* 0x000fe200078e00ff */
[----:B------:R-:W-:Y:S01]  /*eea0*/  MOV R44, 0xeed0 ;  /* 0x0000eed0002c7802 */ /* 0x000fe20000000f00 */
[----:B------:R-:W-:-:S02]  /*eeb0*/  IMAD.MOV.U32 R139, RZ, RZ, -0x1 ;  /* 0xffffffffff8b7424 */ /* 0x000fc400078e00ff */
[----:B------:R-:W-:Y:S05]  /*eec0*/  CALL.REL.NOINC `($__internal_10_$__cuda_sm70_shflsync_bfly_p) ;  /* 0x0000062000007944 */ /* 0x000fea0003c00000 */
[----:B-1----:R-:W-:Y:S01]  /*eed0*/  FADD.FTZ R91, R46, R135 ;  /* 0x000000872e5b7221 */ /* 0x002fe20000010000 */
[----:B0-----:R-:W-:Y:S01]  /*eee0*/  MOV R139, 0xffffffff ;  /* 0xffffffff008b7802 */ /* 0x001fe20000000f00 */
[----:B------:R-:W-:-:S02]  /*eef0*/  IMAD.MOV.U32 R135, RZ, RZ, 0x1 ;  /* 0x00000001ff877424 */ /* 0x000fc400078e00ff */
[----:B------:R-:W-:Y:S02]  /*ef00*/  FMUL.FTZ R91, R91, c[0x0][0x1e0] ;  /* 0x000078005b5b7a20 */ /* 0x000fe40000410000 */
[----:B------:R-:W-:Y:S02]  /*ef10*/  IMAD.MOV.U32 R134, RZ, RZ, 0x1f ;  /* 0x0000001fff867424 */ /* 0x000fe400078e00ff */
[--C-:B------:R-:W-:Y:S02]  /*ef20*/  FADD.FTZ R44, R92, -R91.reuse ;  /* 0x8000005b5c2c7221 */ /* 0x100fe40000010000 */
[--C-:B------:R-:W-:Y:S02]  /*ef30*/  FADD.FTZ R45, R95, -R91.reuse ;  /* 0x8000005b5f2d7221 */ /* 0x100fe40000010000 */
[----:B------:R-:W-:Y:S02]  /*ef40*/  FFMA.FTZ R44, R44, R44, RZ ;  /* 0x0000002c2c2c7223 */ /* 0x000fe400000100ff */
        /* <DEDUP_REMOVED lines=63> */
[----:B------:R-:W-:Y:S05]  /*f340*/  CALL.REL.NOINC `($__internal_10_$__cuda_sm70_shflsync_bfly_p) ;  /* 0x000001a000007944 */ /* 0x000fea0003c00000 */
[----:B01----:R-:W-:Y:S01]  /*f350*/  FADD.FTZ R46, R46, R135 ;  /* 0x000000872e2e7221 */ /* 0x003fe20000010000 */
[----:B------:R-:W-:Y:S01]  /*f360*/  MOV R44, 0xf3b0 ;  /* 0x0000f3b0002c7802 */ /* 0x000fe20000000f00 */
[----:B------:R-:W-:Y:S02]  /*f370*/  IMAD.MOV.U32 R135, RZ, RZ, 0x2 ;  /* 0x00000002ff877424 */ /* 0x000fe400078e00ff */
[----:B------:R-:W-:Y:S02]  /*f380*/  IMAD.MOV.U32 R134, RZ, RZ, 0x1f ;  /* 0x0000001fff867424 */ /* 0x000fe400078e00ff */
[----:B------:R-:W-:Y:S02]  /*f390*/  IMAD.MOV.U32 R139, RZ, RZ, -0x1 ;  /* 0xffffffffff8b7424 */ /* 0x000fe400078e00ff */
[----:B------:R-:W-:Y:S05]  /*f3a0*/  CALL.REL.NOINC `($__internal_10_$__cuda_sm70_shflsync_bfly_p) ;  /* 0x0000014000007944 */ /* 0x000fea0003c00000 */
[----:B01----:R-:W-:Y:S01]  /*f3b0*/  FADD.FTZ R46, R46, R135 ;  /* 0x000000872e2e7221 */ /* 0x003fe20000010000 */
[----:B------:R-:W-:Y:S01]  /*f3c0*/  HFMA2.MMA R135, -RZ, RZ, 0, 2.384185791015625e-07 ;  /* 0x00000004ff877435 */ /* 0x000fe200000001ff */
        /* <DEDUP_REMOVED lines=12> */
[----:B------:R-:W-:Y:S01]  /*f490*/  IMAD.MOV.U32 R135, RZ, RZ, 0x10 ;  /* 0x00000010ff877424 */ /* 0x000fe200078e00ff */
[----:B------:R-:W-:Y:S01]  /*f4a0*/  MOV R44, 0xf4e0 ;  /* 0x0000f4e0002c7802 */ /* 0x000fe20000000f00 */
[----:B------:R-:W-:-:S02]  /*f4b0*/  IMAD.MOV.U32 R134, RZ, RZ, 0x1f ;  /* 0x0000001fff867424 */ /* 0x000fc400078e00ff */
[----:B------:R-:W-:Y:S02]  /*f4c0*/  IMAD.MOV.U32 R46, RZ, RZ, R90 ;  /* 0x000000ffff2e7224 */ /* 0x000fe400078e005a */
[----:B------:R-:W-:Y:S05]  /*f4d0*/  CALL.REL.NOINC `($__internal_10_$__cuda_sm70_shflsync_bfly_p) ;  /* 0x0000001000007944 */ /* 0x000fea0003c00000 */
[----:B01----:R-:W-:Y:S05]  /*f4e0*/  BRA `(.L_x_1576) ;  /* 0xffffed3000007947 */ /* 0x003fea000383ffff */
        .weak           $__internal_10_$__cuda_sm70_shflsync_bfly_p
        .type           $__internal_10_$__cuda_sm70_shflsync_bfly_p,@function
        .size           $__internal_10_$__cuda_sm70_shflsync_bfly_p,(.L_x_29150 - $__internal_10_$__cuda_sm70_shflsync_bfly_p)
$__internal_10_$__cuda_sm70_shflsync_bfly_p:
[----:B------:R-:W-:Y:S01]  /*f4f0*/  IMAD.MOV.U32 R45, RZ, RZ, 0x0 ;  /* 0x00000000ff2d7424 */ /* 0x000fe200078e00ff */
[----:B------:R-:W-:Y:S04]  /*f500*/  WARPSYNC R139 ;  /* 0x0000008b00007348 */ /* 0x000fe80003800000 */
[----:B------:R0:W1:Y:S01]  /*f510*/  SHFL.BFLY PT, R135, R46, R135, R134 ;  /* 0x0c0000872e877389 */ /* 0x00006200000e0086 */
[----:B------:R-:W-:Y:S05]  /*f520*/  RET.REL.NODEC R44 `(_ZN10layer_norm13ln_fwd_kernelINS_13Kernel_traitsI13__nv_bfloat16S2_S2_S2_fjLj1024ELj1ELj4ELj1ELj16ENS_18Kernel_traits_baseILj1024ES2_S2_S2_S2_fjLj128EEEEELb1ELb0ELb1ELb0EEEvNS_9FwdParamsE) ;  /* 0xffff0ad02c007950 */ /* 0x000fea0003c3ffff */
.L_x_1577:
        /* <DEDUP_REMOVED lines=13> */
.L_x_29150:


//--------------------- .text._ZN10layer_norm13ln_fwd_kernelINS_13Kernel_traitsI13__nv_bfloat16S2_S2_S2_fjLj1024ELj1ELj4ELj1ELj16ENS_18Kernel_traits_baseILj1024ES2_S2_S2_S2_fjLj128EEEEELb1ELb0ELb1ELb1EEEvNS_9FwdParamsE --------------------------
	.section	.text._ZN10layer_norm13ln_fwd_kernelINS_13Kernel_traitsI13__nv_bfloat16S2_S2_S2_fjLj1024ELj1ELj4ELj1ELj16ENS_18Kernel_traits_baseILj1024ES2_S2_S2_S2_fjLj128EEEEELb1ELb0ELb1ELb1EEEvNS_9FwdParamsE,"ax",@progbits
	.sectioninfo	@"SHI_REGISTERS=127"
	.align	128
        .global         _ZN10layer_norm13ln_fwd_kernelINS_13Kernel_traitsI13__nv_bfloat16S2_S2_S2_fjLj1024ELj1ELj4ELj1ELj16ENS_18Kernel_traits_baseILj1024ES2_S2_S2_S2_fjLj128EEEEELb1ELb0ELb1ELb1EEEvNS_9FwdParamsE
        .type           _ZN10layer_norm13ln_fwd_kernelINS_13Kernel_traitsI13__nv_bfloat16S2_S2_S2_fjLj1024ELj1ELj4ELj1ELj16ENS_18Kernel_traits_baseILj1024ES2_S2_S2_S2_fjLj128EEEEELb1ELb0ELb1ELb1EEEvNS_9FwdParamsE,@function
        .size           _ZN10layer_norm13ln_fwd_kernelINS_13Kernel_traitsI13__nv_bfloat16S2_S2_S2_fjLj1024ELj1ELj4ELj1ELj16ENS_18Kernel_traits_baseILj1024ES2_S2_S2_S2_fjLj128EEEEELb1ELb0ELb1ELb1EEEvNS_9FwdParamsE,(.L_x_29151 - _ZN10layer_norm13ln_fwd_kernelINS_13Kernel_traitsI13__nv_bfloat16S2_S2_S2_fjLj1024ELj1ELj4ELj1ELj16ENS_18Kernel_traits_baseILj1024ES2_S2_S2_S2_fjLj128EEEEELb1ELb0ELb1ELb1EEEvNS_9FwdParamsE)
        .other          _ZN10layer_norm13ln_fwd_kernelINS_13Kernel_traitsI13__nv_bfloat16S2_S2_S2_fjLj1024ELj1ELj4ELj1ELj16ENS_18Kernel_traits_baseILj1024ES2_S2_S2_S2_fjLj128EEEEELb1ELb0ELb1ELb1EEEvNS_9FwdParamsE,@"STO_CUDA_ENTRY STV_DEFAULT"
_ZN10layer_norm13ln_fwd_kernelINS_13Kernel_traitsI13__nv_bfloat16S2_S2_S2_fjLj1024ELj1ELj4ELj1ELj16ENS_18Kernel_traits_baseILj1024ES2_S2_S2_S2_fjLj128EEEEELb1ELb0ELb1ELb1EEEvNS_9FwdParamsE:
.text._ZN10layer_norm13ln_fwd_kernelINS_13Kernel_traitsI13__nv_bfloat16S2_S2_S2_fjLj1024ELj1ELj4ELj1ELj16ENS_18Kernel_traits_baseILj1024ES2_S2_S2_S2_fjLj128EEEEELb1ELb0ELb1ELb1EEEvNS_9FwdParamsE:
        /* <DEDUP_REMOVED lines=22> */
[--C-:B------:R-:W-:Y:S02]  /*0160*/  SHF.R.U64 R73, R90, 0x2, R91.reuse ;  /* 0x000000025a497819 */ /* 0x100fe4000000125b */
[----:B------:R-:W-:Y:S02]  /*0170*/  SHF.R.U32.HI R71, RZ, 0x2, R91 ;  /* 0x00000002ff477819 */ /* 0x000fe4000001165b */
[----:B------:R-:W-:Y:S01]  /*0180*/  ISETP.NE.AND.EX P0, PT, RZ, c[0x0][0x21c], PT, P0 ;  /* 0x00008700ff007a0c */ /* 0x000fe20003f05300 */
        /* <DEDUP_REMOVED lines=8> */
[----:B------:R-:W-:Y:S01]  /*0210*/  IMAD.SHL.U32 R0, R68, 0x10, RZ ;  /* 0x0000001044007824 */ /* 0x000fe200078e00ff */
[----:B------:R-:W-:-:S02]  /*0220*/  UIADD3 UR12, UR5, 0x76cf5d0a, URZ ;  /* 0x76cf5d0a050c7890 */ /* 0x000fc4000fffe03f */
[----:B------:R-:W-:Y:S01]  /*0230*/  IMAD.WIDE.U32 R8, R8, -0x326172a9, RZ ;  /* 0xcd9e8d5708087825 */ /* 0x000fe200078e00ff */
[----:B------:R-:W-:Y:S01]  /*0240*/  UIADD3 UR14, UR5, 0x32370b8f, URZ ;  /* 0x32370b8f050e7890 */ /* 0x000fe2000fffe03f */
[----:B------:R-:W-:Y:S02]  /*0250*/  LOP3.LUT R7, R3, UR10, R4, 0x96, !PT ;  /* 0x0000000a03077c12 */ /* 0x000fe4000f8e9604 */
[----:B------:R-:W-:Y:S02]  /*0260*/  LOP3.LUT R0, R0, 0x1f0, RZ, 0xc0, !PT ;  /* 0x000001f000007812 */ /* 0x000fe400078ec0ff */
[----:B------:R-:W-:Y:S01]  /*0270*/  LOP3.LUT R4, R9, UR9, R6, 0x96, !PT ;  /* 0x0000000909047c12 */ /* 0x000fe2000f8e9606 */
[----:B------:R-:W-:Y:S01]  /*0280*/  IMAD.WIDE.U32 R6, R7, -0x326172a9, RZ ;  /* 0xcd9e8d5707067825 */ /* 0x000fe200078e00ff */
[----:B------:R-:W-:-:S03]  /*0290*/  IADD3 R40, P1, R0, c[0x0][0x218], RZ ;  /* 0x0000860000287a10 */ /* 0x000fc60007f3e0ff */
[----:B------:R-:W-:Y:S01]  /*02a0*/  IMAD.WIDE.U32 R4, R4, -0x2daee0ad, RZ ;  /* 0xd2511f5304047825 */ /* 0x000fe200078e00ff */
[----:B------:R-:W-:Y:S02]  /*02b0*/  LOP3.LUT R3, R7, UR11, R8, 0x96, !PT ;  /* 0x0000000b07037c12 */ /* 0x000fe4000f8e9608 */
[----:B------:R-:W-:Y:S02]  /*02c0*/  IADD3.X R41, RZ, c[0x0][0x21c], RZ, P1, !PT ;  /* 0x00008700ff297a10 */ /* 0x000fe40000ffe4ff */
[----:B------:R-:W-:Y:S01]  /*02d0*/  LOP3.LUT R12, R5, UR12, R2, 0x96, !PT ;  /* 0x0000000c050c7c12 */ /* 0x000fe2000f8e9602 */
[----:B------:R-:W-:Y:S02]  /*02e0*/  IMAD.WIDE.U32 R2, R3, -0x2daee0ad, RZ ;  /* 0xd2511f5303027825 */ /* 0x000fe400078e00ff */
[----:B------:R0:W5:Y:S02]  /*02f0*/  @P0 LDG.E.128 R8, [R40.64] ;  /* 0x0000000628080981 */ /* 0x000164000c1e1d00 */
[----:B------:R-:W-:Y:S01]  /*0300*/  IMAD.WIDE.U32 R12, R12, -0x326172a9, RZ ;  /* 0xcd9e8d570c0c7825 */ /* 0x000fe200078e00ff */
[----:B------:R-:W-:Y:S01]  /*0310*/  LOP3.LUT R16, R3, UR14, R4, 0x96, !PT ;  /* 0x0000000e03107c12 */ /* 0x000fe2000f8e9604 */
[----:B------:R0:W5:Y:S03]  /*0320*/  @P0 LDG.E.128 R44, [R40.64+0x400] ;  /* 0x00040006282c0981 */ /* 0x000166000c1e1d00 */
[----:B------:R-:W-:-:S02]  /*0330*/  LOP3.LUT R14, R13, UR13, R6, 0x96, !PT ;  /* 0x0000000d0d0e7c12 */ /* 0x000fc4000f8e9606 */
[----:B------:R0:W5:Y:S04]  /*0340*/  @P0 LDG.E.128 R4, [R40.64+0x200] ;  /* 0x0002000628040981 */ /* 0x000168000c1e1d00 */
[----:B0-----:R-:W5:Y:S01]  /*0350*/  @P0 LDG.E.128 R40, [R40.64+0x600] ;  /* 0x0006000628280981 */ /* 0x001f62000c1e1d00 */
        /* <DEDUP_REMOVED lines=12> */
[----:B------:R-:W-:Y:S01]  /*0420*/  UIADD3 UR19, UR4, -0x4ab325aa, URZ ;  /* 0xb54cda5604137890 */ /* 0x000fe2000fffe03f */
[----:B------:R-:W-:Y:S01]  /*0430*/  IMAD.WIDE.U32 R16, R17, -0x326172a9, RZ ;  /* 0xcd9e8d5711107825 */ /* 0x000fe200078e00ff */
[----:B------:R-:W-:Y:S01]  /*0440*/  UIADD3 UR20, UR5, 0x646e171e, URZ ;  /* 0x646e171e05147890 */ /* 0x000fe2000fffe03f */
[----:B------:R-:W-:Y:S02]  /*0450*/  SHF.R.U32.HI R68, RZ, 0x5, R68 ;  /* 0x00000005ff447819 */ /* 0x000fe40000011644 */
[----:B------:R-:W-:Y:S01]  /*0460*/  IMAD.WIDE.U32 R14, R14, -0x2daee0ad, RZ ;  /* 0xd2511f530e0e7825 */ /* 0x000fe200078e00ff */
[----:B------:R-:W-:-:S03]  /*0470*/  LOP3.LUT R12, R17, UR19, R12, 0x96, !PT ;  /* 0x00000013110c7c12 */ /* 0x000fc6000f8e960c */
[----:B------:R-:W-:Y:S01]  /*0480*/  IMAD R68, R21, 0x4, R68 ;  /* 0x0000000415447824 */ /* 0x000fe200078e0244 */
[----:B------:R-:W-:Y:S01]  /*0490*/  LOP3.LUT R18, R15, UR20, R2, 0x96, !PT ;  /* 0x000000140f127c12 */ /* 0x000fe2000f8e9602 */
[----:B------:R-:W-:Y:S01]  /*04a0*/  UIADD3 UR21, UR4, 0x5384540f, URZ ;  /* 0x5384540f04157890 */ /* 0x000fe2000fffe03f */
[----:B------:R-:W-:Y:S01]  /*04b0*/  IMAD.WIDE.U32 R12, R12, -0x2daee0ad, RZ ;  /* 0xd2511f530c0c7825 */ /* 0x000fe200078e00ff */
[----:B------:R-:W-:Y:S01]  /*04c0*/  UIADD3 UR22, UR5, 0x1fd5c5a3, URZ ;  /* 0x1fd5c5a305167890 */ /* 0x000fe2000fffe03f */
[----:B------:R-:W-:Y:S02]  /*04d0*/  ISETP.GE.AND P1, PT, R68, c[0x0][0x164], PT ;  /* 0x0000590044007a0c */ /* 0x000fe40003f26270 */
        /* <DEDUP_REMOVED lines=14> */
[----:B------:R0:W5:Y:S01]  /*05c0*/  LDG.E.128 R36, [R2.64] ;  /* 0x0000000602247981 */ /* 0x000162000c1e1d00 */
[----:B------:R-:W-:Y:S01]  /*05d0*/  @!P0 CS2R R10, SRZ ;  /* 0x00000000000a8805 */ /* 0x000fe2000001ff00 */
[----:B------:R-:W-:Y:S01]  /*05e0*/  @!P0 CS2R R4, SRZ ;  /* 0x0000000000048805 */ /* 0x000fe2000001ff00 */
[----:B------:R-:W-:Y:S01]  /*05f0*/  @!P0 CS2R R6, SRZ ;  /* 0x0000000000068805 */ /* 0x000fe2000001ff00 */
[----:B------:R0:W5:Y:S01]  /*0600*/  LDG.E.128 R32, [R2.64+0x200] ;  /* 0x0002000602207981 */ /* 0x000162000c1e1d00 */
[--C-:B------:R-:W-:Y:S01]  /*0610*/  PRMT R67, RZ, 0x5410, R8.reuse ;  /* 0x00005410ff437816 */ /* 0x100fe20000000008 */
[----:B------:R-:W-:Y:S01]  /*0620*/  UIADD3 UR25, UR4, -0x700cb87f, URZ ;  /* 0x8ff3478104197890 */ /* 0x000fe2000fffe03f */
[----:B------:R-:W-:Y:S01]  /*0630*/  PRMT R66, RZ, 0x7610, R8 ;  /* 0x00007610ff427816 */ /* 0x000fe20000000008 */
[----:B------:R0:W5:Y:S01]  /*0640*/  LDG.E.128 R28, [R2.64+0x400] ;  /* 0x00040006021c7981 */ /* 0x000162000c1e1d00 */
[--C-:B------:R-:W-:Y:S01]  /*0650*/  PRMT R65, RZ, 0x5410, R9.reuse ;  /* 0x00005410ff417816 */ /* 0x100fe20000000009 */
[----:B------:R-:W-:Y:S01]  /*0660*/  @!P0 CS2R R46, SRZ ;  /* 0x00000000002e8805 */ /* 0x000fe2000001ff00 */
[----:B------:R-:W-:Y:S01]  /*0670*/  PRMT R64, RZ, 0x7610, R9 ;  /* 0x00007610ff407816 */ /* 0x000fe20000000009 */
[----:B------:R0:W5:Y:S01]  /*0680*/  LDG.E.128 R24, [R2.64+0x600] ;  /* 0x0006000602187981 */ /* 0x000162000c1e1d00 */
[--C-:B------:R-:W-:Y:S01]  /*0690*/  PRMT R9, RZ, 0x5410, R45.reuse ;  /* 0x00005410ff097816 */ /* 0x100fe2000000002d */
[----:B------:R-:W-:Y:S01]  /*06a0*/  UIADD3 UR26, UR5, -0x695add53, URZ ;  /* 0x96a522ad051a7890 */ /* 0x000fe2000fffe03f */
[----:B------:R-:W-:Y:S01]  /*06b0*/  PRMT R8, RZ, 0x7610, R45 ;  /* 0x00007610ff087816 */ /* 0x000fe2000000002d */
[----:B------:R-:W-:Y:S01]  /*06c0*/  IMAD.HI.U32 R0, R74, -0x326172a9, RZ ;  /* 0xcd9e8d574a007827 */ /* 0x000fe200078e00ff */
[----:B------:R-:W-:Y:S01]  /*06d0*/  @!P0 CS2R R40, SRZ ;  /* 0x0000000000288805 */ /* 0x000fe2000001ff00 */
[----:B------:R-:W-:Y:S01]  /*06e0*/  @!P0 CS2R R42, SRZ ;  /* 0x00000000002a8805 */ /* 0x000fe2000001ff00 */
[----:B------:R-:W-:Y:S01]  /*06f0*/  BSSY B0, `(.L_x_1578) ;  /* 0x0000e11000007945 */ /* 0x000fe20003800000 */
[----:B------:R-:W-:Y:S01]  /*0700*/  IMAD.HI.U32 R45, R72, -0x2daee0ad, RZ ;  /* 0xd2511f53482d7827 */ /* 0x000fe200078e00ff */
[--C-:B------:R-:W-:Y:S01]  /*0710*/  PRMT R23, RZ, 0x5410, R10.reuse ;  /* 0x00005410ff177816 */ /* 0x100fe2000000000a */
[----:B------:R-:W-:Y:S01]  /*0720*/  ULDC.U8 UR8, c[0x0][0x1f0] ;  /* 0x00007c0000087ab9 */ /* 0x000fe20000000000 */
[----:B------:R-:W-:Y:S01]  /*0730*/  PRMT R22, RZ, 0x7610, R10 ;  /* 0x00007610ff167816 */ /* 0x000fe2000000000a */
[----:B0-----:R-:W-:Y:S01]  /*0740*/  IMAD R3, R49, -0x326172a9, RZ ;  /* 0xcd9e8d5731037824 */ /* 0x001fe200078e02ff */
[--C-:B------:R-:W-:Y:S01]  /*0750*/  PRMT R21, RZ, 0x5410, R11.reuse ;  /* 0x00005410ff157816 */ /* 0x100fe2000000000b */
[----:B------:R-:W-:Y:S01]  /*0760*/  IMAD R2, R48, -0x2daee0ad, RZ ;  /* 0xd2511f5330027824 */ /* 0x000fe200078e02ff */
[----:B------:R-:W-:Y:S01]  /*0770*/  PRMT R20, RZ, 0x7610, R11 ;  /* 0x00007610ff147816 */ /* 0x000fe2000000000b */
[----:B------:R-:W-:Y:S01]  /*0780*/  IMAD R74, R74, -0x326172a9, RZ ;  /* 0xcd9e8d574a4a7824 */ /* 0x000fe200078e02ff */
[--C-:B------:R-:W-:Y:S01]  /*0790*/  PRMT R19, RZ, 0x5410, R4.reuse ;  /* 0x00005410ff137816 */ /* 0x100fe20000000004 */
[----:B------:R-:W-:Y:S01]  /*07a0*/  IMAD R72, R72, -0x2daee0ad, RZ ;  /* 0xd2511f5348487824 */ /* 0x000fe200078e02ff */
[----:B------:R-:W-:Y:S01]  /*07b0*/  PRMT R18, RZ, 0x7610, R4 ;  /* 0x00007610ff127816 */ /* 0x000fe20000000004 */
[----:B------:R-:W-:Y:S01]  /*07c0*/  IMAD.MOV.U32 R70, RZ, RZ, RZ ;  /* 0x000000ffff467224 */ /* 0x000fe200078e00ff */
[----:B------:R-:W-:-:S02]  /*07d0*/  PRMT R17, RZ, 0x5410, R5 ;  /* 0x00005410ff117816 */ /* 0x000fc40000000005 */
[----:B------:R-:W-:Y:S02]  /*07e0*/  PRMT R16, RZ, 0x7610, R5 ;  /* 0x00007610ff107816 */ /* 0x000fe40000000005 */
[--C-:B------:R-:W-:Y:S02]  /*07f0*/  PRMT R15, RZ, 0x5410, R6.reuse ;  /* 0x00005410ff0f7816 */ /* 0x100fe40000000006 */
[----:B------:R-:W-:Y:S02]  /*0800*/  PRMT R14, RZ, 0x7610, R6 ;  /* 0x00007610ff0e7816 */ /* 0x000fe40000000006 */
[--C-:B------:R-:W-:Y:S02]  /*0810*/  PRMT R13, RZ, 0x5410, R7.reuse ;  /* 0x00005410ff0d7816 */ /* 0x100fe40000000007 */
[----:B------:R-:W-:Y:S02]  /*0820*/  PRMT R12, RZ, 0x7610, R7 ;  /* 0x00007610ff0c7816 */ /* 0x000fe40000000007 */
[----:B------:R-:W-:-:S02]  /*0830*/  LOP3.LUT R3, R0, UR25, R3, 0x96, !PT ;  /* 0x0000001900037c12 */ /* 0x000fc4000f8e9603 */
[--C-:B------:R-:W-:Y:S02]  /*0840*/  PRMT R11, RZ, 0x5410, R44.reuse ;  /* 0x00005410ff0b7816 */ /* 0x100fe4000000002c */
[----:B------:R-:W-:Y:S02]  /*0850*/  PRMT R10, RZ, 0x7610, R44 ;  /* 0x00007610ff0a7816 */ /* 0x000fe4000000002c */
[--C-:B------:R-:W-:Y:S02]  /*0860*/  PRMT R7, RZ, 0x5410, R46.reuse ;  /* 0x00005410ff077816 */ /* 0x100fe4000000002e */
[----:B------:R-:W-:Y:S02]  /*0870*/  PRMT R6, RZ, 0x7610, R46 ;  /* 0x00007610ff067816 */ /* 0x000fe4000000002e */
[--C-:B------:R-:W-:Y:S02]  /*0880*/  PRMT R5, RZ, 0x5410, R47.reuse ;  /* 0x00005410ff057816 */ /* 0x100fe4000000002f */
[----:B------:R-:W-:-:S02]  /*0890*/  PRMT R4, RZ, 0x7610, R47 ;  /* 0x00007610ff047816 */ /* 0x000fc4000000002f */
        /* <DEDUP_REMOVED lines=10> */
.L_x_1912:
[----:B------:R-:W-:-:S04]  /*0940*/  IMAD.MOV.U32 R55, RZ, RZ, 0x4 ;  /* 0x00000004ff377424 */ /* 0x000fc800078e00ff */
[----:B------:R-:W-:-:S05]  /*0950*/  IMAD.WIDE R48, R68, R55, c[0x0][0x1d0] ;  /* 0x0000740044307625 */ /* 0x000fca00078e0237 */
[----:B------:R0:W2:Y:S01]  /*0960*/  LDG.E R56, [R48.64] ;  /* 0x0000000630387981 */ /* 0x0000a2000c1e1900 */
[----:B------:R-:W-:Y:S01]  /*0970*/  ISETP.NE.U32.AND P0, PT, RZ, c[0x0][0x180], PT ;  /* 0x00006000ff007a0c */ /* 0x000fe20003f05070 */
[C---:B------:R-:W-:Y:S01]  /*0980*/  IMAD R50, R68.reuse, c[0x0][0x168], RZ ;  /* 0x00005a0044327a24 */ /* 0x040fe200078e02ff */
[----:B------:R-:W-:Y:S01]  /*0990*/  HFMA2.MMA R100, -RZ, RZ, 0, 0 ;  /* 0x00000000ff647435 */ /* 0x000fe200000001ff */
[----:B------:R-:W1:Y:S01]  /*09a0*/  S2R R91, SR_TID.X ;  /* 0x00000000005b7919 */ /* 0x000e620000002100 */
[----:B------:R-:W-:Y:S01]  /*09b0*/  ISETP.NE.AND.EX P0, PT, RZ, c[0x0][0x184], PT, P0 ;  /* 0x00006100ff007a0c */ /* 0x000fe20003f05300 */
[----:B------:R-:W-:-:S05]  /*09c0*/  IMAD.WIDE R54, R68, R55, c[0x0][0x1d8] ;  /* 0x0000760044367625 */ /* 0x000fca00078e0237 */
[----:B-----5:R3:W5:Y:S07]  /*09d0*/  LDG.E R62, [R54.64] ;  /* 0x00000006363e7981 */ /* 0x02076e000c1e1900 */
[----:B0-----:R-:W-:Y:S01]  /*09e0*/  @P0 IMAD.MOV.U32 R49, RZ, RZ, 0x10 ;  /* 0x00000010ff310424 */ /* 0x001fe200078e00ff */
[----:B-1----:R-:W-:Y:S02]  /*09f0*/  LOP3.LUT R48, R91, 0x1f, RZ, 0xc0, !PT ;  /* 0x0000001f5b307812 */ /* 0x002fe400078ec0ff */
[----:B--2---:R-:W-:-:S13]  /*0a00*/  ISETP.GE.AND P1, PT, R56, 0x1, PT ;  /* 0x000000013800780c */ /* 0x004fda0003f26270 */
[----:B------:R-:W-:-:S05]  /*0a10*/  @P1 IADD3 R51, R56, -0x1, RZ ;  /* 0xffffffff38331810 */ /* 0x000fca0007ffe0ff */
[----:B------:R-:W-:Y:S01]  /*0a20*/  @P1 IMAD R52, R51, c[0x0][0x168], RZ ;  /* 0x00005a0033341a24 */ /* 0x000fe200078e02ff */
[----:B------:R-:W-:-:S04]  /*0a30*/  SHF.R.S32.HI R51, RZ, 0x1f, R50 ;  /* 0x0000001fff337819 */ /* 0x000fc80000011432 */
[----:B------:R-:W-:Y:S02]  /*0a40*/  @P1 SHF.R.S32.HI R53, RZ, 0x1f, R52 ;  /* 0x0000001fff351819 */ /* 0x000fe40000011434 */
[----:B------:R-:W-:Y:S02]  /*0a50*/  LEA.HI R51, R51, R50, RZ, 0x3 ;  /* 0x0000003233337211 */ /* 0x000fe400078f18ff */
[----:B------:R-:W-:Y:S02]  /*0a60*/  @P1 LEA.HI R53, R53, R52, RZ, 0x3 ;  /* 0x0000003435351211 */ /* 0x000fe400078f18ff */
[-C--:B------:R-:W-:Y:S01]  /*0a70*/  LEA.HI.SX32 R52, R51, R48.reuse, 0x1d ;  /* 0x0000003033347211 */ /* 0x080fe200078feaff */
[----:B------:R-:W-:Y:S01]  /*0a80*/  @P1 IMAD.MOV.U32 R51, RZ, RZ, 0x10 ;  /* 0x00000010ff331424 */ /* 0x000fe200078e00ff */
[----:B------:R-:W-:-:S03]  /*0a90*/  @P1 LEA.HI.SX32 R100, R53, R48, 0x1d ;  /* 0x0000003035641211 */ /* 0x000fc600078feaff */
[----:B------:R-:W-:-:S04]  /*0aa0*/  @P0 IMAD.WIDE.U32 R48, R52, R49, c[0x0][0x180] ;  /* 0x0000600034300625 */ /* 0x000fc800078e0031 */
[----:B------:R-:W-:Y:S01]  /*0ab0*/  @P1 IMAD.WIDE.U32 R50, R100, R51, c[0x0][0x170] ;  /* 0x00005c0064321625 */ /* 0x000fe200078e0033 */
[----:B------:R3:W5:Y:S04]  /*0ac0*/  @P0 LDG.E.128 R40, [R48.64] ;  /* 0x0000000630280981 */ /* 0x000768000c1e1d00 */
[----:B------:R3:W5:Y:S01]  /*0ad0*/  @P1 LDG.E.128 R44, [R50.64] ;  /* 0x00000006322c1981 */ /* 0x000762000c1e1d00 */
[----:B------:R-:W-:Y:S01]  /*0ae0*/  ISETP.GT.AND P2, PT, R56, RZ, PT ;  /* 0x000000ff3800720c */ /* 0x000fe20003f44270 */
[----:B------:R-:W-:Y:S01]  /*0af0*/  BSSY B1, `(.L_x_1579) ;  /* 0x0000060000017945 */ /* 0x000fe20003800000 */
[----:B------:R-:W-:-:S11]  /*0b00*/  SHF.R.S32.HI R63, RZ, 0x1f, R68 ;  /* 0x0000001fff3f7819 */ /* 0x000fd60000011444 */
[----:B------:R-:W-:Y:S05]  /*0b10*/  @P2 BRA `(.L_x_1580) ;  /* 0x0000006000002947 */ /* 0x000fea0003800000 */
[----:B---3--:R-:W-:Y:S02]  /*0b20*/  IMAD.MOV.U32 R61, RZ, RZ, RZ ;  /* 0x000000ffff3d7224 */ /* 0x008fe400078e00ff */
[----:B------:R-:W-:Y:S01]  /*0b30*/  IMAD.MOV.U32 R48, RZ, RZ, R90 ;  /* 0x000000ffff307224 */ /* 0x000fe200078e005a */
[----:B------:R-:W-:Y:S05]  /*0b40*/  @!P0 BRA `(.L_x_1581) ;  /* 0x000005a000008947 */ /* 0x000fea0003800000 */
[----:B------:R-:W-:Y:S02]  /*0b50*/  MOV R48, R90 ;  /* 0x0000005a00307202 */ /* 0x000fe40000000f00 */
[----:B-----5:R-:W-:Y:S01]  /*0b60*/  PRMT R61, RZ, 0x5410, R40 ;  /* 0x00005410ff3d7816 */ /* 0x020fe20000000028 */
[----:B------:R-:W-:Y:S05]  /*0b70*/  BRA `(.L_x_1581) ;  /* 0x0000057000007947 */ /* 0x000fea0003800000 */
.L_x_1580:
[C---:B---3--:R-:W-:Y:S01]  /*0b80*/  ISETP.NE.AND P3, PT, R90.reuse, 0x1, PT ;  /* 0x000000015a00780c */ /* 0x048fe20003f65270 */
        /* <DEDUP_REMOVED lines=11> */
.L_x_1583:
[----:B------:R-:W-:Y:S02]  /*0c40*/  IMAD.MOV.U32 R53, RZ, RZ, R74 ;  /* 0x000000ffff357224 */ /* 0x000fe400078e004a */
.L_x_1584:
[----:B------:R-:W-:Y:S05]  /*0c50*/  BSYNC B2 ;  /* 0x0000000000027941 */ /* 0x000fea0003800000 */
.L_x_1582:
        /* <DEDUP_REMOVED lines=16> */
.L_x_1588:
[----:B------:R-:W-:Y:S05]  /*0d60*/  BSYNC B3 ;  /* 0x0000000000037941 */ /* 0x000fea0003800000 */
.L_x_1587:
        /* <DEDUP_REMOVED lines=44> */
.L_x_1586:
[----:B------:R-:W-:Y:S05]  /*1030*/  BSYNC B2 ;  /* 0x0000000000027941 */ /* 0x000fea0003800000 */
.L_x_1585:
        /* <DEDUP_REMOVED lines=10> */
[----:B------:R-:W-:Y:S02]  /*10e0*/  @P0 FADD.FTZ R61, R61, R50 ;  /* 0x000000323d3d0221 */ /* 0x000fe40000010000 */
.L_x_1581:
[----:B------:R-:W-:Y:S05]  /*10f0*/  BSYNC B1 ;  /* 0x0000000000017941 */ /* 0x000fea0003800000 */
.L_x_1579:
        /* <DEDUP_REMOVED lines=8> */
.L_x_1590:
        /* <DEDUP_REMOVED lines=12> */
.L_x_1593:
[----:B------:R-:W-:Y:S02]  /*1240*/  IMAD.MOV.U32 R53, RZ, RZ, R74 ;  /* 0x000000ffff357224 */ /* 0x000fe400078e004a */
.L_x_1594:
[----:B------:R-:W-:Y:S05]  /*1250*/  BSYNC B2 ;  /* 0x0000000000027941 */ /* 0x000fea0003800000 */
.L_x_1592:
        /* <DEDUP_REMOVED lines=16> */
.L_x_1598:
[----:B------:R-:W-:Y:S05]  /*1360*/  BSYNC B3 ;  /* 0x0000000000037941 */ /* 0x000fea0003800000 */
.L_x_1597:
        /* <DEDUP_REMOVED lines=44> */
.L_x_1596:
[----:B------:R-:W-:Y:S05]  /*1630*/  BSYNC B2 ;  /* 0x0000000000027941 */ /* 0x000fea0003800000 */
.L_x_1595:
[----:B------:R-:W0:Y:S01]  /*1640*/  I2F.U32 R48, R53 ;  /* 0x0000003500307306 */ /* 0x000e220000201000 */
[----:B------:R-:W-:Y:S01]  /*1650*/  HFMA2.MMA R51, -RZ, RZ, 0.1171875, 0 ;  /* 0x2f800000ff337435 */ /* 0x000fe200000001ff */
[----:B-----5:R-:W-:-:S05]  /*1660*/  PRMT R50, RZ, 0x7610, R44 ;  /* 0x00007610ff327816 */ /* 0x020fca000000002c */
[----:B------:R-:W-:-:S04]  /*1670*/  FMUL.FTZ R50, R50, c[0x0][0x1ec] ;  /* 0x00007b0032327a20 */ /* 0x000fc80000410000 */
[----:B------:R-:W-:Y:S02]  /*1680*/  FMUL.FTZ R50, R50, c[0x0][0x1e8] ;  /* 0x00007a0032327a20 */ /* 0x000fe40000410000 */
[----:B0-----:R-:W-:Y:S01]  /*1690*/  FFMA.FTZ R48, R48, R51, 1.1641532182693481445e-10 ;  /* 0x2f00000030307423 */ /* 0x001fe20000010033 */
[----:B------:R-:W-:-:S04]  /*16a0*/  @P0 PRMT R51, RZ, 0x7610, R40 ;  /* 0x00007610ff330816 */ /* 0x000fc80000000028 */
[----:B------:R-:W-:-:S04]  /*16b0*/  FSETP.GTU.FTZ.AND P3, PT, R48, c[0x0][0x1e4], PT ;  /* 0x0000790030007a0b */ /* 0x000fc80003f7c000 */
[----:B------:R-:W-:Y:S02]  /*16c0*/  FSEL R60, R50, RZ, !P3 ;  /* 0x000000ff323c7208 */ /* 0x000fe40005800000 */
[----:B------:R-:W-:-:S03]  /*16d0*/  SEL R83, RZ, 0x1, P3 ;  /* 0x00000001ff537807 */ /* 0x000fc60001800000 */
[----:B------:R-:W-:Y:S02]  /*16e0*/  @P0 FADD.FTZ R60, R60, R51 ;  /* 0x000000333c3c0221 */ /* 0x000fe40000010000 */
.L_x_1591:
[----:B------:R-:W-:Y:S05]  /*16f0*/  BSYNC B1 ;  /* 0x0000000000017941 */ /* 0x000fea0003800000 */
.L_x_1589:
        /* <DEDUP_REMOVED lines=8> */
.L_x_1600:
        /* <DEDUP_REMOVED lines=12> */
.L_x_1603:
[----:B------:R-:W-:Y:S02]  /*1840*/  IMAD.MOV.U32 R53, RZ, RZ, R74 ;  /* 0x000000ffff357224 */ /* 0x000fe400078e004a */
.L_x_1604:
[----:B------:R-:W-:Y:S05]  /*1850*/  BSYNC B2 ;  /* 0x0000000000027941 */ /* 0x000fea0003800000 */
.L_x_1602:
        /* <DEDUP_REMOVED lines=16> */
.L_x_1608:
[----:B------:R-:W-:Y:S05]  /*1960*/  BSYNC B3 ;  /* 0x0000000000037941 */ /* 0x000fea0003800000 */
.L_x_1607:
        /* <DEDUP_REMOVED lines=44> */
.L_x_1606:
[----:B------:R-:W-:Y:S05]  /*1c30*/  BSYNC B2 ;  /* 0x0000000000027941 */ /* 0x000fea0003800000 */
.L_x_1605:
        /* <DEDUP_REMOVED lines=11> */
.L_x_1601:
[----:B------:R-:W-:Y:S05]  /*1cf0*/  BSYNC B1 ;  /* 0x0000000000017941 */ /* 0x000fea0003800000 */
.L_x_1599:
        /* <DEDUP_REMOVED lines=8> */
.L_x_1610:
        /* <DEDUP_REMOVED lines=12> */
.L_x_1613:
[----:B------:R-:W-:Y:S02]  /*1e40*/  IMAD.MOV.U32 R53, RZ, RZ, R74 ;  /* 0x000000ffff357224 */ /* 0x000fe400078e004a */
.L_x_1614:
[----:B------:R-:W-:Y:S05]  /*1e50*/  BSYNC B2 ;  /* 0x0000000000027941 */ /* 0x000fea0003800000 */
.L_x_1612:
        /* <DEDUP_REMOVED lines=16> */
.L_x_1618:
[----:B------:R-:W-:Y:S05]  /*1f60*/  BSYNC B3 ;  /* 0x0000000000037941 */ /* 0x000fea0003800000 */
.L_x_1617:
        /* <DEDUP_REMOVED lines=44> */
.L_x_1616:
[----:B------:R-:W-:Y:S05]  /*2230*/  BSYNC B2 ;  /* 0x0000000000027941 */ /* 0x000fea0003800000 */
.L_x_1615:
[----:B------:R-:W0:Y:S01]  /*2240*/  I2F.U32 R48, R53 ;  /* 0x0000003500307306 */ /* 0x000e220000201000 */
[----:B-----5:R-:W-:Y:S01]  /*2250*/  PRMT R50, RZ, 0x7610, R45 ;  /* 0x00007610ff327816 */ /* 0x020fe2000000002d */
[----:B------:R-:W-:-:S04]  /*2260*/  IMAD.MOV.U32 R51, RZ, RZ, 0x2f800000 ;  /* 0x2f800000ff337424 */ /* 0x000fc800078e00ff */
        /* <DEDUP_REMOVED lines=8> */
.L_x_1611:
[----:B------:R-:W-:Y:S05]  /*22f0*/  BSYNC B1 ;  /* 0x0000000000017941 */ /* 0x000fea0003800000 */
.L_x_1609:
        /* <DEDUP_REMOVED lines=8> */
.L_x_1620:
        /* <DEDUP_REMOVED lines=12> */
.L_x_1623:
[----:B------:R-:W-:Y:S02]  /*2440*/  MOV R53, R74 ;  /* 0x0000004a00357202 */ /* 0x000fe40000000f00 */
.L_x_1624:
[----:B------:R-:W-:Y:S05]  /*2450*/  BSYNC B2 ;  /* 0x0000000000027941 */ /* 0x000fea0003800000 */
.L_x_1622:
        /* <DEDUP_REMOVED lines=16> */
.L_x_1628:
[----:B------:R-:W-:Y:S05]  /*2560*/  BSYNC B3 ;  /* 0x0000000000037941 */ /* 0x000fea0003800000 */
.L_x_1627:
        /* <DEDUP_REMOVED lines=44> */
.L_x_1626:
[----:B------:R-:W-:Y:S05]  /*2830*/  BSYNC B2 ;  /* 0x0000000000027941 */ /* 0x000fea0003800000 */
.L_x_1625:
        /* <DEDUP_REMOVED lines=11> */
.L_x_1621:
[----:B------:R-:W-:Y:S05]  /*28f0*/  BSYNC B1 ;  /* 0x0000000000017941 */ /* 0x000fea0003800000 */
.L_x_1619:
        /* <DEDUP_REMOVED lines=8> */
.L_x_1630:
        /* <DEDUP_REMOVED lines=12> */
.L_x_1633:
[----:B------:R-:W-:Y:S02]  /*2a40*/  IMAD.MOV.U32 R53, RZ, RZ, R74 ;  /* 0x000000ffff357224 */ /* 0x000fe400078e004a */
.L_x_1634:
[----:B------:R-:W-:Y:S05]  /*2a50*/  BSYNC B2 ;  /* 0x0000000000027941 */ /* 0x000fea0003800000 */
.L_x_1632:
        /* <DEDUP_REMOVED lines=16> */
.L_x_1638:
[----:B------:R-:W-:Y:S05]  /*2b60*/  BSYNC B3 ;  /* 0x0000000000037941 */ /* 0x000fea0003800000 */
.L_x_1637:
        /* <DEDUP_REMOVED lines=44> */
.L_x_1636:
[----:B------:R-:W-:Y:S05]  /*2e30*/  BSYNC B2 ;  /* 0x0000000000027941 */ /* 0x000fea0003800000 */
.L_x_1635:
        /* <DEDUP_REMOVED lines=11> */
.L_x_1631:
[----:B------:R-:W-:Y:S05]  /*2ef0*/  BSYNC B1 ;  /* 0x0000000000017941 */ /* 0x000fea0003800000 */
.L_x_1629:
        /* <DEDUP_REMOVED lines=8> */
.L_x_1640:
        /* <DEDUP_REMOVED lines=12> */
.L_x_1643:
[----:B------:R-:W-:Y:S02]  /*3040*/  IMAD.MOV.U32 R53, RZ, RZ, R74 ;  /* 0x000000ffff357224 */ /* 0x000fe400078e004a */
.L_x_1644:
[----:B------:R-:W-:Y:S05]  /*3050*/  BSYNC B2 ;  /* 0x0000000000027941 */ /* 0x000fea0003800000 */
.L_x_1642:
        /* <DEDUP_REMOVED lines=16> */
.L_x_1648:
[----:B------:R-:W-:Y:S05]  /*3160*/  BSYNC B3 ;  /* 0x0000000000037941 */ /* 0x000fea0003800000 */
.L_x_1647:
        /* <DEDUP_REMOVED lines=44> */
.L_x_1646:
[----:B------:R-:W-:Y:S05]  /*3430*/  BSYNC B2 ;  /* 0x0000000000027941 */ /* 0x000fea0003800000 */
.L_x_1645:
        /* <DEDUP_REMOVED lines=11> */
.L_x_1641:
[----:B------:R-:W-:Y:S05]  /*34f0*/  BSYNC B1 ;  /* 0x0000000000017941 */ /* 0x000fea0003800000 */
.L_x_1639:
        /* <DEDUP_REMOVED lines=8> */
.L_x_1650:
        /* <DEDUP_REMOVED lines=12> */
.L_x_1653:
[----:B------:R-:W-:Y:S02]  /*3640*/  IMAD.MOV.U32 R53, RZ, RZ, R74 ;  /* 0x000000ffff357224 */ /* 0x000fe400078e004a */
.L_x_1654:
[----:B------:R-:W-:Y:S05]  /*3650*/  BSYNC B2 ;  /* 0x0000000000027941 */ /* 0x000fea0003800000 */
.L_x_1652:
        /* <DEDUP_REMOVED lines=16> */
.L_x_1658:
[----:B------:R-:W-:Y:S05]  /*3760*/  BSYNC B3 ;  /* 0x0000000000037941 */ /* 0x000fea0003800000 */
.L_x_1657:
        /* <DEDUP_REMOVED lines=44> */
.L_x_1656:
[----:B------:R-:W-:Y:S05]  /*3a30*/  BSYNC B2 ;  /* 0x0000000000027941 */ /* 0x000fea0003800000 */
.L_x_1655:
        /* <DEDUP_REMOVED lines=11> */
.L_x_1651:
[----:B------:R-:W-:Y:S05]  /*3af0*/  BSYNC B1 ;  /* 0x0000000000017941 */ /* 0x000fea0003800000 */
.L_x_1649:
[----:B------:R-:W-:Y:S01]  /*3b00*/  HFMA2.MMA R53, -RZ, RZ, 0, 9.5367431640625e-07 ;  /* 0x00000010ff357435 */ /* 0x000fe200000001ff */
[----:B------:R-:W-:Y:S01]  /*3b10*/  F2FP.BF16.PACK_AB R51, R54, R55 ;  /* 0x000000373633723e */ /* 0x000fe200000010ff */
[----:B------:R-:W-:Y:S01]  /*3b20*/  BSSY B1, `(.L_x_1659) ;  /* 0x000001f000017945 */ /* 0x000fe20003800000 */
[----:B------:R-:W-:Y:S02]  /*3b30*/  F2FP.BF16.PACK_AB R50, R56, R57 ;  /* 0x000000393832723e */ /* 0x000fe400000010ff */
[----:B------:R-:W-:Y:S02]  /*3b40*/  F2FP.BF16.PACK_AB R49, R58, R59 ;  /* 0x0000003b3a31723e */ /* 0x000fe400000010ff */
[----:B------:R-:W-:Y:S02]  /*3b50*/  F2FP.BF16.PACK_AB R48, R60, R61 ;  /* 0x0000003d3c30723e */ /* 0x000fe400000010ff */
[----:B------:R-:W-:Y:S01]  /*3b60*/  IADD3 R108, R100, 0x20, RZ ;  /* 0x00000020646c7810 */ /* 0x000fe20007ffe0ff */
[C---:B------:R-:W-:Y:S01]  /*3b70*/  IMAD.WIDE.U32 R96, R52.reuse, R53, c[0x0][0x188] ;  /* 0x0000620034607625 */ /* 0x040fe200078e0035 */
[----:B------:R-:W-:-:S03]  /*3b80*/  IADD3 R106, R52, 0x20, RZ ;  /* 0x00000020346a7810 */ /* 0x000fc60007ffe0ff */
[-C--:B------:R-:W-:Y:S01]  /*3b90*/  @P1 IMAD.WIDE.U32 R94, R108, R53.reuse, c[0x0][0x170] ;  /* 0x00005c006c5e1625 */ /* 0x080fe200078e0035 */
[----:B------:R0:W-:Y:S03]  /*3ba0*/  STG.E.128 [R96.64], R48 ;  /* 0x0000003060007986 */ /* 0x0001e6000c101d06 */
[----:B------:R-:W-:Y:S01]  /*3bb0*/  @P0 IMAD.WIDE.U32 R92, R106, R53, c[0x0][0x180] ;  /* 0x000060006a5c0625 */ /* 0x000fe200078e0035 */
[----:B------:R-:W-:Y:S05]  /*3bc0*/  @!P1 BRA `(.L_x_1660) ;  /* 0x0000014000009947 */ /* 0x000fea0003800000 */
[----:B0-----:R-:W-:Y:S01]  /*3bd0*/  IMAD.U32 R49, R88, 0x10000, RZ ;  /* 0x0001000058317824 */ /* 0x001fe200078e00ff */
[----:B------:R-:W-:Y:S01]  /*3be0*/  LOP3.LUT R48, R89, 0xffff, RZ, 0xc0, !PT ;  /* 0x0000ffff59307812 */ /* 0x000fe200078ec0ff */
[----:B------:R-:W-:Y:S01]  /*3bf0*/  IMAD.MOV.U32 R103, RZ, RZ, 0x8 ;  /* 0x00000008ff677424 */ /* 0x000fe200078e00ff */
[----:B------:R-:W-:Y:S02]  /*3c00*/  LOP3.LUT R96, R85, 0xff, RZ, 0xc0, !PT ;  /* 0x000000ff55607812 */ /* 0x000fe400078ec0ff */
[----:B------:R-:W-:-:S02]  /*3c10*/  LOP3.LUT R51, R49, 0xff0000, RZ, 0xc0, !PT ;  /* 0x00ff000031337812 */ /* 0x000fc400078ec0ff */
[----:B------:R-:W-:Y:S01]  /*3c20*/  PRMT R49, R87, 0x7104, RZ ;  /* 0x0000710457317816 */ /* 0x000fe200000000ff */
[----:B------:R-:W-:Y:S01]  /*3c30*/  IMAD.WIDE.U32 R96, R96, 0x1000000, RZ ;  /* 0x0100000060607825 */ /* 0x000fe200078e00ff */
[----:B------:R-:W-:Y:S02]  /*3c40*/  PRMT R98, R51, 0x4210, R48 ;  /* 0x0000421033627816 */ /* 0x000fe40000000030 */
        /* <DEDUP_REMOVED lines=12> */
.L_x_1660:
[----:B------:R-:W-:Y:S05]  /*3d10*/  BSYNC B1 ;  /* 0x0000000000017941 */ /* 0x000fea0003800000 */
.L_x_1659:
[----:B-----5:R1:W5:Y:S04]  /*3d20*/  @P1 LDG.E.128 R44, [R94.64] ;  /* 0x000000065e2c1981 */ /* 0x020368000c1e1d00 */
[----:B------:R1:W5:Y:S01]  /*3d30*/  @P0 LDG.E.128 R40, [R92.64] ;  /* 0x000000065c280981 */ /* 0x000362000c1e1d00 */
[----:B------:R-:W-:Y:S01]  /*3d40*/  BSSY B1, `(.L_x_1661) ;  /* 0x0000060000017945 */ /* 0x000fe20003800000 */
[----:B------:R-:W-:Y:S05]  /*3d50*/  @P2 BRA `(.L_x_1662) ;  /* 0x0000006000002947 */ /* 0x000fea0003800000 */
[----:B------:R-:W-:Y:S02]  /*3d60*/  IMAD.MOV.U32 R99, RZ, RZ, RZ ;  /* 0x000000ffff637224 */ /* 0x000fe400078e00ff */
[----:B0-----:R-:W-:Y:S01]  /*3d70*/  IMAD.MOV.U32 R48, RZ, RZ, R90 ;  /* 0x000000ffff307224 */ /* 0x001fe200078e005a */
[----:B------:R-:W-:Y:S05]  /*3d80*/  @!P0 BRA `(.L_x_1663) ;  /* 0x000005b000008947 */ /* 0x000fea0003800000 */
[----:B------:R-:W-:Y:S02]  /*3d90*/  MOV R48, R90 ;  /* 0x0000005a00307202 */ /* 0x000fe40000000f00 */
[----:B-----5:R-:W-:Y:S01]  /*3da0*/  PRMT R99, RZ, 0x5410, R40 ;  /* 0x00005410ff637816 */ /* 0x020fe20000000028 */
[----:B------:R-:W-:Y:S05]  /*3db0*/  BRA `(.L_x_1663) ;  /* 0x0000058000007947 */ /* 0x000fea0003800000 */
.L_x_1662:
[C---:B------:R-:W-:Y:S01]  /*3dc0*/  ISETP.NE.AND P3, PT, R90.reuse, 0x1, PT ;  /* 0x000000015a00780c */ /* 0x040fe20003f65270 */
[----:B------:R-:W-:Y:S01]  /*3dd0*/  BSSY B2, `(.L_x_1664) ;  /* 0x000000c000027945 */ /* 0x000fe20003800000 */
[----:B0-----:R-:W-:-:S11]  /*3de0*/  IADD3 R48, R90, 0x1, RZ ;  /* 0x000000015a307810 */ /* 0x001fd60007ffe0ff */
        /* <DEDUP_REMOVED lines=9> */
.L_x_1665:
[----:B------:R-:W-:Y:S02]  /*3e80*/  IMAD.MOV.U32 R82, RZ, RZ, R74 ;  /* 0x000000ffff527224 */ /* 0x000fe400078e004a */
.L_x_1666:
[----:B------:R-:W-:Y:S05]  /*3e90*/  BSYNC B2 ;  /* 0x0000000000027941 */ /* 0x000fea0003800000 */
.L_x_1664:
        /* <DEDUP_REMOVED lines=16> */
.L_x_1670:
[----:B------:R-:W-:Y:S05]  /*3fa0*/  BSYNC B3 ;  /* 0x0000000000037941 */ /* 0x000fea0003800000 */
.L_x_1669:
[----:B------:R-:W-:Y:S01]  /*3fb0*/  IMAD.HI.U32 R2, R75, -0x326172a9, RZ ;  /* 0xcd9e8d574b027827 */ /* 0x000fe200078e00ff */
[----:B------:R-:W-:-:S03]  /*3fc0*/  LOP3.LUT R3, R3, UR5, R70, 0x96, !PT ;  /* 0x0000000503037c12 */ /* 0x000fc6000f8e9646 */
[----:B-1----:R-:W-:Y:S01]  /*3fd0*/  IMAD R93, R75, -0x326172a9, RZ ;  /* 0xcd9e8d574b5d7824 */ /* 0x002fe200078e02ff */
        /* <DEDUP_REMOVED lines=41> */
.L_x_1668:
[----:B------:R-:W-:Y:S05]  /*4270*/  BSYNC B2 ;  /* 0x0000000000027941 */ /* 0x000fea0003800000 */
.L_x_1667:
        /* <DEDUP_REMOVED lines=10> */
[----:B------:R-:W-:Y:S01]  /*4320*/  @P0 FADD.FTZ R99, R50, R99 ;  /* 0x0000006332630221 */ /* 0x000fe20000010000 */
[----:B------:R-:W-:Y:S02]  /*4330*/  PRMT R82, R49, 0x7610, R82 ;  /* 0x0000761031527816 */ /* 0x000fe40000000052 */
.L_x_1663:
[----:B------:R-:W-:Y:S05]  /*4340*/  BSYNC B1 ;  /* 0x0000000000017941 */ /* 0x000fea0003800000 */
.L_x_1661:
        /* <DEDUP_REMOVED lines=8> */
.L_x_1672:
        /* <DEDUP_REMOVED lines=12> */
.L_x_1675:
[----:B------:R-:W-:Y:S02]  /*4490*/  IMAD.MOV.U32 R83, RZ, RZ, R74 ;  /* 0x000000ffff537224 */ /* 0x000fe400078e004a */
.L_x_1676:
[----:B------:R-:W-:Y:S05]  /*44a0*/  BSYNC B2 ;  /* 0x0000000000027941 */ /* 0x000fea0003800000 */
.L_x_1674:
        /* <DEDUP_REMOVED lines=16> */
.L_x_1680:
[----:B------:R-:W-:Y:S05]  /*45b0*/  BSYNC B3 ;  /* 0x0000000000037941 */ /* 0x000fea0003800000 */
.L_x_1679:
        /* <DEDUP_REMOVED lines=44> */
.L_x_1678:
[----:B------:R-:W-:Y:S05]  /*4880*/  BSYNC B2 ;  /* 0x0000000000027941 */ /* 0x000fea0003800000 */
.L_x_1677:
        /* <DEDUP_REMOVED lines=12> */
.L_x_1673:
[----:B------:R-:W-:Y:S05]  /*4950*/  BSYNC B1 ;  /* 0x0000000000017941 */ /* 0x000fea0003800000 */
.L_x_1671:
        /* <DEDUP_REMOVED lines=8> */
.L_x_1682:
        /* <DEDUP_REMOVED lines=12> */
.L_x_1685:
[----:B------:R-:W-:Y:S02]  /*4aa0*/  IMAD.MOV.U32 R84, RZ, RZ, R74 ;  /* 0x000000ffff547224 */ /* 0x000fe400078e004a */
.L_x_1686:
[----:B------:R-:W-:Y:S05]  /*4ab0*/  BSYNC B2 ;  /* 0x0000000000027941 */ /* 0x000fea0003800000 */
.L_x_1684:
        /* <DEDUP_REMOVED lines=16> */
.L_x_1690:
[----:B------:R-:W-:Y:S05]  /*4bc0*/  BSYNC B3 ;  /* 0x0000000000037941 */ /* 0x000fea0003800000 */
.L_x_1689:
        /* <DEDUP_REMOVED lines=44> */
.L_x_1688:
[----:B------:R-:W-:Y:S05]  /*4e90*/  BSYNC B2 ;  /* 0x0000000000027941 */ /* 0x000fea0003800000 */
.L_x_1687:
        /* <DEDUP_REMOVED lines=12> */
.L_x_1683:
[----:B------:R-:W-:Y:S05]  /*4f60*/  BSYNC B1 ;  /* 0x0000000000017941 */ /* 0x000fea0003800000 */
.L_x_1681:
        /* <DEDUP_REMOVED lines=8> */
.L_x_1692:
        /* <DEDUP_REMOVED lines=12> */
.L_x_1695:
[----:B------:R-:W-:Y:S02]  /*50b0*/  IMAD.MOV.U32 R85, RZ, RZ, R74 ;  /* 0x000000ffff557224 */ /* 0x000fe400078e004a */
.L_x_1696:
[----:B------:R-:W-:Y:S05]  /*50c0*/  BSYNC B2 ;  /* 0x0000000000027941 */ /* 0x000fea0003800000 */
.L_x_1694:
        /* <DEDUP_REMOVED lines=16> */
.L_x_1700:
[----:B------:R-:W-:Y:S05]  /*51d0*/  BSYNC B3 ;  /* 0x0000000000037941 */ /* 0x000fea0003800000 */
.L_x_1699:
        /* <DEDUP_REMOVED lines=44> */
.L_x_1698:
[----:B------:R-:W-:Y:S05]  /*54a0*/  BSYNC B2 ;  /* 0x0000000000027941 */ /* 0x000fea0003800000 */
.L_x_1697:
        /* <DEDUP_REMOVED lines=12> */
.L_x_1693:
[----:B------:R-:W-:Y:S05]  /*5570*/  BSYNC B1 ;  /* 0x0000000000017941 */ /* 0x000fea0003800000 */
.L_x_1691:
[----:B------:R-:W-:Y:S01]  /*5580*/  BSSY B1, `(.L_x_1701) ;  /* 0x0000060000017945 */ /* 0x000fe20003800000 */
[----:B------:R-:W-:Y:S05]  /*5590*/  @P2 BRA `(.L_x_1702) ;  /* 0x0000006000002947 */ /* 0x000fea0003800000 */
[----:B-1----:R-:W-:Y:S01]  /*55a0*/  IMAD.MOV.U32 R95, RZ, RZ, RZ ;  /* 0x000000ffff5f7224 */ /* 0x002fe200078e00ff */
[----:B------:R-:W-:Y:S01]  /*55b0*/  MOV R48, R49 ;  /* 0x0000003100307202 */ /* 0x000fe20000000f00 */
[----:B------:R-:W-:Y:S05]  /*55c0*/  @!P0 BRA `(.L_x_1703) ;  /* 0x000005b000008947 */ /* 0x000fea0003800000 */
[----:B------:R-:W-:Y:S01]  /*55d0*/  IMAD.MOV.U32 R48, RZ, RZ, R49 ;  /* 0x000000ffff307224 */ /* 0x000fe200078e0031 */
[----:B-----5:R-:W-:Y:S01]  /*55e0*/  PRMT R95, RZ, 0x5410, R42 ;  /* 0x00005410ff5f7816 */ /* 0x020fe2000000002a */
[----:B------:R-:W-:Y:S05]  /*55f0*/  BRA `(.L_x_1703) ;  /* 0x0000058000007947 */ /* 0x000fea0003800000 */
.L_x_1702:
        /* <DEDUP_REMOVED lines=12> */
.L_x_1705:
[----:B------:R-:W-:Y:S02]  /*56c0*/  MOV R86, R74 ;  /* 0x0000004a00567202 */ /* 0x000fe40000000f00 */
.L_x_1706:
[----:B------:R-:W-:Y:S05]  /*56d0*/  BSYNC B2 ;  /* 0x0000000000027941 */ /* 0x000fea0003800000 */
.L_x_1704:
        /* <DEDUP_REMOVED lines=16> */
.L_x_1710:
[----:B------:R-:W-:Y:S05]  /*57e0*/  BSYNC B3 ;  /* 0x0000000000037941 */ /* 0x000fea0003800000 */
.L_x_1709:
        /* <DEDUP_REMOVED lines=44> */
.L_x_1708:
[----:B------:R-:W-:Y:S05]  /*5ab0*/  BSYNC B2 ;  /* 0x0000000000027941 */ /* 0x000fea0003800000 */
.L_x_1707:
        /* <DEDUP_REMOVED lines=8> */
[----:B-1----:R-:W-:Y:S02]  /*5b40*/  FSEL R95, R51, RZ, !P3 ;  /* 0x000000ff335f7208 */ /* 0x002fe40005800000 */
[----:B------:R-:W-:-:S03]  /*5b50*/  SEL R49, RZ, 0x1, P3 ;  /* 0x00000001ff317807 */ /* 0x000fc60001800000 */
[----:B------:R-:W-:Y:S01]  /*5b60*/  @P0 FADD.FTZ R95, R50, R95 ;  /* 0x0000005f325f0221 */ /* 0x000fe20000010000 */
[----:B------:R-:W-:Y:S02]  /*5b70*/  PRMT R86, R49, 0x7610, R86 ;  /* 0x0000761031567816 */ /* 0x000fe40000000056 */
.L_x_1703:
[----:B------:R-:W-:Y:S05]  /*5b80*/  BSYNC B1 ;  /* 0x0000000000017941 */ /* 0x000fea0003800000 */
.L_x_1701:
        /* <DEDUP_REMOVED lines=8> */
.L_x_1712:
        /* <DEDUP_REMOVED lines=12> */
.L_x_1715:
[----:B------:R-:W-:Y:S02]  /*5cd0*/  IMAD.MOV.U32 R87, RZ, RZ, R74 ;  /* 0x000000ffff577224 */ /* 0x000fe400078e004a */
.L_x_1716:
[----:B------:R-:W-:Y:S05]  /*5ce0*/  BSYNC B2 ;  /* 0x0000000000027941 */ /* 0x000fea0003800000 */
.L_x_1714:
        /* <DEDUP_REMOVED lines=16> */
.L_x_1720:
[----:B------:R-:W-:Y:S05]  /*5df0*/  BSYNC B3 ;  /* 0x0000000000037941 */ /* 0x000fea0003800000 */
.L_x_1719:
        /* <DEDUP_REMOVED lines=44> */
.L_x_1718:
[----:B------:R-:W-:Y:S05]  /*60c0*/  BSYNC B2 ;  /* 0x0000000000027941 */ /* 0x000fea0003800000 */
.L_x_1717:
        /* <DEDUP_REMOVED lines=12> */
.L_x_1713:
[----:B------:R-:W-:Y:S05]  /*6190*/  BSYNC B1 ;  /* 0x0000000000017941 */ /* 0x000fea0003800000 */
.L_x_1711:
        /* <DEDUP_REMOVED lines=8> */
.L_x_1722:
        /* <DEDUP_REMOVED lines=12> */
.L_x_1725:
[----:B------:R-:W-:Y:S02]  /*62e0*/  IMAD.MOV.U32 R88, RZ, RZ, R74 ;  /* 0x000000ffff587224 */ /* 0x000fe400078e004a */
.L_x_1726:
[----:B------:R-:W-:Y:S05]  /*62f0*/  BSYNC B2 ;  /* 0x0000000000027941 */ /* 0x000fea0003800000 */
.L_x_1724:
        /* <DEDUP_REMOVED lines=16> */
.L_x_1730:
[----:B------:R-:W-:Y:S05]  /*6400*/  BSYNC B3 ;  /* 0x0000000000037941 */ /* 0x000fea0003800000 */
.L_x_1729:
        /* <DEDUP_REMOVED lines=44> */
.L_x_1728:
[----:B------:R-:W-:Y:S05]  /*66d0*/  BSYNC B2 ;  /* 0x0000000000027941 */ /* 0x000fea0003800000 */
.L_x_1727:
        /* <DEDUP_REMOVED lines=12> */
.L_x_1723:
[----:B------:R-:W-:Y:S05]  /*67a0*/  BSYNC B1 ;  /* 0x0000000000017941 */ /* 0x000fea0003800000 */
.L_x_1721:
        /* <DEDUP_REMOVED lines=8> */
.L_x_1732:
        /* <DEDUP_REMOVED lines=12> */
.L_x_1735:
[----:B------:R-:W-:Y:S02]  /*68f0*/  IMAD.MOV.U32 R89, RZ, RZ, R74 ;  /* 0x000000ffff597224 */ /* 0x000fe400078e004a */
.L_x_1736:
[----:B------:R-:W-:Y:S05]  /*6900*/  BSYNC B2 ;  /* 0x0000000000027941 */ /* 0x000fea0003800000 */
.L_x_1734:
        /* <DEDUP_REMOVED lines=16> */
.L_x_1740:
[----:B------:R-:W-:Y:S05]  /*6a10*/  BSYNC B3 ;  /* 0x0000000000037941 */ /* 0x000fea0003800000 */
.L_x_1739:
        /* <DEDUP_REMOVED lines=44> */
.L_x_1738:
[----:B------:R-:W-:Y:S05]  /*6ce0*/  BSYNC B2 ;  /* 0x0000000000027941 */ /* 0x000fea0003800000 */
.L_x_1737:
        /* <DEDUP_REMOVED lines=12> */
.L_x_1733:
[----:B------:R-:W-:Y:S05]  /*6db0*/  BSYNC B1 ;  /* 0x0000000000017941 */ /* 0x000fea0003800000 */
.L_x_1731:
[----:B------:R-:W-:Y:S01]  /*6dc0*/  IMAD.WIDE.U32 R106, R106, R53, c[0x0][0x188] ;  /* 0x000062006a6a7625 */ /* 0x000fe200078e0035 */
[----:B------:R-:W-:Y:S01]  /*6dd0*/  F2FP.BF16.PACK_AB R51, R92, R93 ;  /* 0x0000005d5c33723e */ /* 0x000fe200000010ff */
[----:B------:R-:W-:Y:S01]  /*6de0*/  BSSY B1, `(.L_x_1741) ;  /* 0x000001e000017945 */ /* 0x000fe20003800000 */
[----:B------:R-:W-:Y:S02]  /*6df0*/  F2FP.BF16.PACK_AB R50, R94, R95 ;  /* 0x0000005f5e32723e */ /* 0x000fe400000010ff */
[----:B------:R-:W-:Y:S02]  /*6e00*/  F2FP.BF16.PACK_AB R49, R96, R97 ;  /* 0x000000616031723e */ /* 0x000fe400000010ff */
[----:B------:R-:W-:Y:S02]  /*6e10*/  F2FP.BF16.PACK_AB R48, R98, R99 ;  /* 0x000000636230723e */ /* 0x000fe400000010ff */
[----:B------:R-:W-:-:S02]  /*6e20*/  IADD3 R90, R100, 0x40, RZ ;  /* 0x00000040645a7810 */ /* 0x000fc40007ffe0ff */
[----:B------:R-:W-:Y:S01]  /*6e30*/  IADD3 R112, R52, 0x40, RZ ;  /* 0x0000004034707810 */ /* 0x000fe20007ffe0ff */
[----:B------:R0:W-:Y:S02]  /*6e40*/  STG.E.128 [R106.64], R48 ;  /* 0x000000306a007986 */ /* 0x0001e4000c101d06 */
[----:B------:R-:W-:-:S04]  /*6e50*/  @P1 IMAD.WIDE.U32 R104, R90, R53, c[0x0][0x170] ;  /* 0x00005c005a681625 */ /* 0x000fc800078e0035 */
[----:B------:R-:W-:Y:S01]  /*6e60*/  @P0 IMAD.WIDE.U32 R102, R112, R53, c[0x0][0x180] ;  /* 0x0000600070660625 */ /* 0x000fe200078e0035 */
        /* <DEDUP_REMOVED lines=21> */
.L_x_1742:
[----:B------:R-:W-:Y:S05]  /*6fc0*/  BSYNC B1 ;  /* 0x0000000000017941 */ /* 0x000fea0003800000 */
.L_x_1741:
[----:B-----5:R1:W5:Y:S04]  /*6fd0*/  @P1 LDG.E.128 R44, [R104.64] ;  /* 0x00000006682c1981 */ /* 0x020368000c1e1d00 */
[----:B------:R1:W5:Y:S01]  /*6fe0*/  @P0 LDG.E.128 R40, [R102.64] ;  /* 0x0000000666280981 */ /* 0x000362000c1e1d00 */
[----:B------:R-:W-:Y:S01]  /*6ff0*/  BSSY B1, `(.L_x_1743) ;  /* 0x0000060000017945 */ /* 0x000fe20003800000 */
[----:B------:R-:W-:Y:S05]  /*7000*/  @P2 BRA `(.L_x_1744) ;  /* 0x0000006000002947 */ /* 0x000fea0003800000 */
[----:B------:R-:W-:Y:S02]  /*7010*/  IMAD.MOV.U32 R108, RZ, RZ, RZ ;  /* 0x000000ffff6c7224 */ /* 0x000fe400078e00ff */
[----:B0-----:R-:W-:Y:S01]  /*7020*/  IMAD.MOV.U32 R48, RZ, RZ, R101 ;  /* 0x000000ffff307224 */ /* 0x001fe200078e0065 */
[----:B------:R-:W-:Y:S05]  /*7030*/  @!P0 BRA `(.L_x_1745) ;  /* 0x000005b000008947 */ /* 0x000fea0003800000 */
[----:B------:R-:W-:Y:S01]  /*7040*/  IMAD.MOV.U32 R48, RZ, RZ, R101 ;  /* 0x000000ffff307224 */ /* 0x000fe200078e0065 */
[----:B-----5:R-:W-:Y:S01]  /*7050*/  PRMT R108, RZ, 0x5410, R40 ;  /* 0x00005410ff6c7816 */ /* 0x020fe20000000028 */
[----:B------:R-:W-:Y:S05]  /*7060*/  BRA `(.L_x_1745) ;  /* 0x0000058000007947 */ /* 0x000fea0003800000 */
.L_x_1744:
[C---:B------:R-:W-:Y:S01]  /*7070*/  ISETP.NE.AND P3, PT, R101.reuse, 0x1, PT ;  /* 0x000000016500780c */ /* 0x040fe20003f65270 */
[----:B------:R-:W-:Y:S01]  /*7080*/  BSSY B2, `(.L_x_1746) ;  /* 0x000000c000027945 */ /* 0x000fe20003800000 */
[----:B0-----:R-:W-:-:S11]  /*7090*/  IADD3 R48, R101, 0x1, RZ ;  /* 0x0000000165307810 */ /* 0x001fd60007ffe0ff */
        /* <DEDUP_REMOVED lines=9> */
.L_x_1747:
[----:B------:R-:W-:Y:S02]  /*7130*/  IMAD.MOV.U32 R82, RZ, RZ, R74 ;  /* 0x000000ffff527224 */ /* 0x000fe400078e004a */
.L_x_1748:
[----:B------:R-:W-:Y:S05]  /*7140*/  BSYNC B2 ;  /* 0x0000000000027941 */ /* 0x000fea0003800000 */
.L_x_1746:
        /* <DEDUP_REMOVED lines=16> */
.L_x_1752:
[----:B------:R-:W-:Y:S05]  /*7250*/  BSYNC B3 ;  /* 0x0000000000037941 */ /* 0x000fea0003800000 */
.L_x_1751:
        /* <DEDUP_REMOVED lines=8> */
[----:B-1----:R-:W-:Y:S01]  /*72e0*/  IMAD.WIDE.U32 R102, R101, -0x2daee0ad, RZ ;  /* 0xd2511f5365667825 */ /* 0x002fe200078e00ff */
        /* <DEDUP_REMOVED lines=35> */
.L_x_1750:
[----:B------:R-:W-:Y:S05]  /*7520*/  BSYNC B2 ;  /* 0x0000000000027941 */ /* 0x000fea0003800000 */
.L_x_1749:
        /* <DEDUP_REMOVED lines=12> */
.L_x_1745:
[----:B------:R-:W-:Y:S05]  /*75f0*/  BSYNC B1 ;  /* 0x0000000000017941 */ /* 0x000fea0003800000 */
.L_x_1743:
        /* <DEDUP_REMOVED lines=8> */
.L_x_1754:
        /* <DEDUP_REMOVED lines=12> */
.L_x_1757:
[----:B------:R-:W-:Y:S02]  /*7740*/  IMAD.MOV.U32 R83, RZ, RZ, R74 ;  /* 0x000000ffff537224 */ /* 0x000fe400078e004a */
.L_x_1758:
[----:B------:R-:W-:Y:S05]  /*7750*/  BSYNC B2 ;  /* 0x0000000000027941 */ /* 0x000fea0003800000 */
.L_x_1756:
        /* <DEDUP_REMOVED lines=16> */
.L_x_1762:
[----:B------:R-:W-:Y:S05]  /*7860*/  BSYNC B3 ;  /* 0x0000000000037941 */ /* 0x000fea0003800000 */
.L_x_1761:
        /* <DEDUP_REMOVED lines=44> */
.L_x_1760:
[----:B------:R-:W-:Y:S05]  /*7b30*/  BSYNC B2 ;  /* 0x0000000000027941 */ /* 0x000fea0003800000 */
.L_x_1759:
        /* <DEDUP_REMOVED lines=12> */
.L_x_1755:
[----:B------:R-:W-:Y:S05]  /*7c00*/  BSYNC B1 ;  /* 0x0000000000017941 */ /* 0x000fea0003800000 */
.L_x_1753:
        /* <DEDUP_REMOVED lines=8> */
.L_x_1764:
        /* <DEDUP_REMOVED lines=12> */
.L_x_1767:
[----:B------:R-:W-:Y:S02]  /*7d50*/  IMAD.MOV.U32 R84, RZ, RZ, R74 ;  /* 0x000000ffff547224 */ /* 0x000fe400078e004a */
.L_x_1768:
[----:B------:R-:W-:Y:S05]  /*7d60*/  BSYNC B2 ;  /* 0x0000000000027941 */ /* 0x000fea0003800000 */
.L_x_1766:
        /* <DEDUP_REMOVED lines=16> */
.L_x_1772:
[----:B------:R-:W-:Y:S05]  /*7e70*/  BSYNC B3 ;  /* 0x0000000000037941 */ /* 0x000fea0003800000 */
.L_x_1771:
        /* <DEDUP_REMOVED lines=44> */
.L_x_1770:
[----:B------:R-:W-:Y:S05]  /*8140*/  BSYNC B2 ;  /* 0x0000000000027941 */ /* 0x000fea0003800000 */
.L_x_1769:
        /* <DEDUP_REMOVED lines=12> */
.L_x_1765:
[----:B------:R-:W-:Y:S05]  /*8210*/  BSYNC B1 ;  /* 0x0000000000017941 */ /* 0x000fea0003800000 */
.L_x_1763:
        /* <DEDUP_REMOVED lines=8> */
.L_x_1774:
        /* <DEDUP_REMOVED lines=12> */
.L_x_1777:
[----:B------:R-:W-:Y:S02]  /*8360*/  MOV R85, R74 ;  /* 0x0000004a00557202 */ /* 0x000fe40000000f00 */
.L_x_1778:
[----:B------:R-:W-:Y:S05]  /*8370*/  BSYNC B2 ;  /* 0x0000000000027941 */ /* 0x000fea0003800000 */
.L_x_1776:
        /* <DEDUP_REMOVED lines=16> */
.L_x_1782:
[----:B------:R-:W-:Y:S05]  /*8480*/  BSYNC B3 ;  /* 0x0000000000037941 */ /* 0x000fea0003800000 */
.L_x_1781:
        /* <DEDUP_REMOVED lines=44> */
.L_x_1780:
[----:B------:R-:W-:Y:S05]  /*8750*/  BSYNC B2 ;  /* 0x0000000000027941 */ /* 0x000fea0003800000 */
.L_x_1779:
[----:B------:R-:W0:Y:S01]  /*8760*/  I2F.U32 R48, R85 ;  /* 0x0000005500307306 */ /* 0x000e220000201000 */
[----:B-----5:R-:W-:Y:S01]  /*8770*/  PRMT R50, RZ, 0x7610, R45 ;  /* 0x00007610ff327816 */ /* 0x020fe2000000002d */
[----:B------:R-:W-:-:S04]  /*8780*/  IMAD.MOV.U32 R51, RZ, RZ, 0x2f800000 ;  /* 0x2f800000ff337424 */ /* 0x000fc800078e00ff */
[----:B------:R-:W-:-:S04]  /*8790*/  FMUL.FTZ R50, R50, c[0x0][0x1ec] ;  /* 0x00007b0032327a20 */ /* 0x000fc80000410000 */
[----:B------:R-:W-:Y:S02]  /*87a0*/  FMUL.FTZ R50, R50, c[0x0][0x1e8] ;  /* 0x00007a0032327a20 */ /* 0x000fe40000410000 */
[----:B0-----:R-:W-:-:S05]  /*87b0*/  FFMA.FTZ R48, R48, R51, 1.1641532182693481445e-10 ;  /* 0x2f00000030307423 */ /* 0x001fca0000010033 */
[----:B------:R-:W-:-:S04]  /*87c0*/  FSETP.GTU.FTZ.AND P3, PT, R48, c[0x0][0x1e4], PT ;  /* 0x0000790030007a0b */ /* 0x000fc80003f7c000 */
[----:B-1----:R-:W-:Y:S02]  /*87d0*/  FSEL R105, R50, RZ, !P3 ;  /* 0x000000ff32697208 */ /* 0x002fe40005800000 */
[----:B------:R-:W-:Y:S02]  /*87e0*/  @P0 PRMT R50, RZ, 0x7610, R41 ;  /* 0x00007610ff320816 */ /* 0x000fe40000000029 */
[----:B------:R-:W-:-:S03]  /*87f0*/  SEL R48, RZ, 0x1, P3 ;  /* 0x00000001ff307807 */ /* 0x000fc60001800000 */
[----:B------:R-:W-:Y:S01]  /*8800*/  @P0 FADD.FTZ R105, R50, R105 ;  /* 0x0000006932690221 */ /* 0x000fe20000010000 */
[----:B------:R-:W-:Y:S02]  /*8810*/  PRMT R85, R48, 0x7610, R85 ;  /* 0x0000761030557816 */ /* 0x000fe40000000055 */
.L_x_1775:
[----:B------:R-:W-:Y:S05]  /*8820*/  BSYNC B1 ;  /* 0x0000000000017941 */ /* 0x000fea0003800000 */
.L_x_1773:
        /* <DEDUP_REMOVED lines=8> */
.L_x_1784:
        /* <DEDUP_REMOVED lines=12> */
.L_x_1787:
[----:B------:R-:W-:Y:S02]  /*8970*/  IMAD.MOV.U32 R86, RZ, RZ, R74 ;  /* 0x000000ffff567224 */ /* 0x000fe400078e004a */
.L_x_1788:
[----:B------:R-:W-:Y:S05]  /*8980*/  BSYNC B2 ;  /* 0x0000000000027941 */ /* 0x000fea0003800000 */
.L_x_1786:
        /* <DEDUP_REMOVED lines=16> */
.L_x_1792:
[----:B------:R-:W-:Y:S05]  /*8a90*/  BSYNC B3 ;  /* 0x0000000000037941 */ /* 0x000fea0003800000 */
.L_x_1791:
        /* <DEDUP_REMOVED lines=44> */
.L_x_1790:
[----:B------:R-:W-:Y:S05]  /*8d60*/  BSYNC B2 ;  /* 0x0000000000027941 */ /* 0x000fea0003800000 */
.L_x_1789:
        /* <DEDUP_REMOVED lines=12> */
.L_x_1785:
[----:B------:R-:W-:Y:S05]  /*8e30*/  BSYNC B1 ;  /* 0x0000000000017941 */ /* 0x000fea0003800000 */
.L_x_1783:
        /* <DEDUP_REMOVED lines=8> */
.L_x_1794:
        /* <DEDUP_REMOVED lines=12> */
.L_x_1797:
[----:B------:R-:W-:Y:S02]  /*8f80*/  IMAD.MOV.U32 R87, RZ, RZ, R74 ;  /* 0x000000ffff577224 */ /* 0x000fe400078e004a */
.L_x_1798:
[----:B------:R-:W-:Y:S05]  /*8f90*/  BSYNC B2 ;  /* 0x0000000000027941 */ /* 0x000fea0003800000 */
.L_x_1796:
        /* <DEDUP_REMOVED lines=16> */
.L_x_1802:
[----:B------:R-:W-:Y:S05]  /*90a0*/  BSYNC B3 ;  /* 0x0000000000037941 */ /* 0x000fea0003800000 */
.L_x_1801:
        /* <DEDUP_REMOVED lines=44> */
.L_x_1800:
[----:B------:R-:W-:Y:S05]  /*9370*/  BSYNC B2 ;  /* 0x0000000000027941 */ /* 0x000fea0003800000 */
.L_x_1799:
        /* <DEDUP_REMOVED lines=12> */
.L_x_1795:
[----:B------:R-:W-:Y:S05]  /*9440*/  BSYNC B1 ;  /* 0x0000000000017941 */ /* 0x000fea0003800000 */
.L_x_1793:
        /* <DEDUP_REMOVED lines=8> */
.L_x_1804:
        /* <DEDUP_REMOVED lines=12> */
.L_x_1807:
[----:B------:R-:W-:Y:S02]  /*9590*/  IMAD.MOV.U32 R88, RZ, RZ, R74 ;  /* 0x000000ffff587224 */ /* 0x000fe400078e004a */
.L_x_1808:
[----:B------:R-:W-:Y:S05]  /*95a0*/  BSYNC B2 ;  /* 0x0000000000027941 */ /* 0x000fea0003800000 */
.L_x_1806:
        /* <DEDUP_REMOVED lines=16> */
.L_x_1812:
[----:B------:R-:W-:Y:S05]  /*96b0*/  BSYNC B3 ;  /* 0x0000000000037941 */ /* 0x000fea0003800000 */
.L_x_1811:
        /* <DEDUP_REMOVED lines=44> */
.L_x_1810:
[----:B------:R-:W-:Y:S05]  /*9980*/  BSYNC B2 ;  /* 0x0000000000027941 */ /* 0x000fea0003800000 */
.L_x_1809:
        /* <DEDUP_REMOVED lines=12> */
.L_x_1805:
[----:B------:R-:W-:Y:S05]  /*9a50*/  BSYNC B1 ;  /* 0x0000000000017941 */ /* 0x000fea0003800000 */
.L_x_1803:
        /* <DEDUP_REMOVED lines=8> */
.L_x_1814:
        /* <DEDUP_REMOVED lines=12> */
.L_x_1817:
[----:B------:R-:W-:Y:S02]  /*9ba0*/  IMAD.MOV.U32 R89, RZ, RZ, R74 ;  /* 0x000000ffff597224 */ /* 0x000fe400078e004a */
.L_x_1818:
[----:B------:R-:W-:Y:S05]  /*9bb0*/  BSYNC B2 ;  /* 0x0000000000027941 */ /* 0x000fea0003800000 */
.L_x_1816:
        /* <DEDUP_REMOVED lines=16> */
.L_x_1822:
[----:B------:R-:W-:Y:S05]  /*9cc0*/  BSYNC B3 ;  /* 0x0000000000037941 */ /* 0x000fea0003800000 */
.L_x_1821:
        /* <DEDUP_REMOVED lines=44> */
.L_x_1820:
[----:B------:R-:W-:Y:S05]  /*9f90*/  BSYNC B2 ;  /* 0x0000000000027941 */ /* 0x000fea0003800000 */
.L_x_1819:
        /* <DEDUP_REMOVED lines=12> */
.L_x_1815:
[----:B------:R-:W-:Y:S05]  /*a060*/  BSYNC B1 ;  /* 0x0000000000017941 */ /* 0x000fea0003800000 */
.L_x_1813:
        /* <DEDUP_REMOVED lines=12> */
[----:B0-----:R-:W-:Y:S02]  /*a130*/  SHF.L.U32 R49, R88, 0x10, RZ ;  /* 0x0000001058317819 */ /* 0x001fe400000006ff */
[----:B------:R-:W-:Y:S02]  /*a140*/  LOP3.LUT R48, R89, 0xffff, RZ, 0xc0, !PT ;  /* 0x0000ffff59307812 */ /* 0x000fe400078ec0ff */
[----:B------:R-:W-:Y:S02]  /*a150*/  LOP3.LUT R49, R49, 0xff0000, RZ, 0xc0, !PT ;  /* 0x00ff000031317812 */ /* 0x000fe400078ec0ff */
[----:B------:R-:W-:Y:S02]  /*a160*/  PRMT R51, R87, 0x7104, RZ ;  /* 0x0000710457337816 */ /* 0x000fe400000000ff */
[----:B------:R-:W-:Y:S02]  /*a170*/  PRMT R48, R49, 0x4210, R48 ;  /* 0x0000421031307816 */ /* 0x000fe40000000030 */
[----:B------:R-:W-:-:S02]  /*a180*/  LOP3.LUT R110, R85, 0xff, RZ, 0xc0, !PT ;  /* 0x000000ff556e7812 */ /* 0x000fc400078ec0ff */
[----:B------:R-:W-:Y:S02]  /*a190*/  LOP3.LUT R51, R48, 0xff00, R51, 0xf8, !PT ;  /* 0x0000ff0030337812 */ /* 0x000fe400078ef833 */
[----:B------:R-:W-:Y:S01]  /*a1a0*/  LOP3.LUT R50, R84, 0xff, RZ, 0xc0, !PT ;  /* 0x000000ff54327812 */ /* 0x000fe200078ec0ff */
[----:B------:R-:W-:Y:S01]  /*a1b0*/  IMAD.WIDE.U32 R110, R110, 0x1000000, RZ ;  /* 0x010000006e6e7825 */ /* 0x000fe200078e00ff */
[----:B------:R-:W-:Y:S02]  /*a1c0*/  LOP3.LUT R48, R83, 0xff, RZ, 0xc0, !PT ;  /* 0x000000ff53307812 */ /* 0x000fe400078ec0ff */
[----:B------:R-:W-:Y:S01]  /*a1d0*/  LOP3.LUT R109, R51, 0xff, R86, 0xf8, !PT ;  /* 0x000000ff336d7812 */ /* 0x000fe200078ef856 */
[----:B------:R-:W-:-:S04]  /*a1e0*/  IMAD.WIDE.U32 R50, R50, 0x10000, RZ ;  /* 0x0001000032327825 */ /* 0x000fc800078e00ff */
[----:B------:R-:W-:Y:S01]  /*a1f0*/  IMAD.WIDE.U32 R48, R48, 0x100, RZ ;  /* 0x0000010030307825 */ /* 0x000fe200078e00ff */
[----:B------:R-:W-:-:S03]  /*a200*/  LOP3.LUT R109, R51, R109, R111, 0xfe, !PT ;  /* 0x0000006d336d7212 */ /* 0x000fc600078efe6f */
[----:B------:R-:W-:Y:S01]  /*a210*/  IMAD.MOV.U32 R111, RZ, RZ, 0x8 ;  /* 0x00000008ff6f7424 */ /* 0x000fe200078e00ff */
[----:B------:R-:W-:Y:S02]  /*a220*/  LOP3.LUT R51, R48, R110, R50, 0xfe, !PT ;  /* 0x0000006e30337212 */ /* 0x000fe400078efe32 */
[----:B------:R-:W-:Y:S02]  /*a230*/  LOP3.LUT R49, R109, R49, RZ, 0xfc, !PT ;  /* 0x000000316d317212 */ /* 0x000fe400078efcff */
[----:B------:R-:W-:Y:S01]  /*a240*/  LOP3.LUT R48, R51, 0xff, R82, 0xf8, !PT ;  /* 0x000000ff33307812 */ /* 0x000fe200078ef852 */
[----:B------:R-:W-:-:S05]  /*a250*/  IMAD.WIDE.U32 R50, R90, R111, c[0x0][0x190] ;  /* 0x000064005a327625 */ /* 0x000fca00078e006f */
[----:B------:R0:W-:Y:S02]  /*a260*/  STG.E.64 [R50.64], R48 ;  /* 0x0000003032007986 */ /* 0x0001e4000c101b06 */
.L_x_1824:
[----:B------:R-:W-:Y:S05]  /*a270*/  BSYNC B1 ;  /* 0x0000000000017941 */ /* 0x000fea0003800000 */
.L_x_1823:
        /* <DEDUP_REMOVED lines=10> */
.L_x_1826:
        /* <DEDUP_REMOVED lines=12> */
.L_x_1829:
[----:B------:R-:W-:Y:S02]  /*a3e0*/  MOV R82, R74 ;  /* 0x0000004a00527202 */ /* 0x000fe40000000f00 */
.L_x_1830:
[----:B------:R-:W-:Y:S05]  /*a3f0*/  BSYNC B2 ;  /* 0x0000000000027941 */ /* 0x000fea0003800000 */
.L_x_1828:
        /* <DEDUP_REMOVED lines=16> */
.L_x_1834:
[----:B------:R-:W-:Y:S05]  /*a500*/  BSYNC B3 ;  /* 0x0000000000037941 */ /* 0x000fea0003800000 */
.L_x_1833:
        /* <DEDUP_REMOVED lines=44> */
.L_x_1832:
[----:B------:R-:W-:Y:S05]  /*a7d0*/  BSYNC B2 ;  /* 0x0000000000027941 */ /* 0x000fea0003800000 */
.L_x_1831:
        /* <DEDUP_REMOVED lines=12> */
.L_x_1827:
[----:B------:R-:W-:Y:S05]  /*a8a0*/  BSYNC B1 ;  /* 0x0000000000017941 */ /* 0x000fea0003800000 */
.L_x_1825:
        /* <DEDUP_REMOVED lines=8> */
.L_x_1836:
        /* <DEDUP_REMOVED lines=12> */
.L_x_1839:
[----:B------:R-:W-:Y:S02]  /*a9f0*/  IMAD.MOV.U32 R83, RZ, RZ, R74 ;  /* 0x000000ffff537224 */ /* 0x000fe400078e004a */
.L_x_1840:
[----:B------:R-:W-:Y:S05]  /*aa00*/  BSYNC B2 ;  /* 0x0000000000027941 */ /* 0x000fea0003800000 */
.L_x_1838:
        /* <DEDUP_REMOVED lines=16> */
.L_x_1844:
[----:B------:R-:W-:Y:S05]  /*ab10*/  BSYNC B3 ;  /* 0x0000000000037941 */ /* 0x000fea0003800000 */
.L_x_1843:
        /* <DEDUP_REMOVED lines=44> */
.L_x_1842:
[----:B------:R-:W-:Y:S05]  /*ade0*/  BSYNC B2 ;  /* 0x0000000000027941 */ /* 0x000fea0003800000 */
.L_x_1841:
        /* <DEDUP_REMOVED lines=12> */
.L_x_1837:
[----:B------:R-:W-:Y:S05]  /*aeb0*/  BSYNC B1 ;  /* 0x0000000000017941 */ /* 0x000fea0003800000 */
.L_x_1835:
        /* <DEDUP_REMOVED lines=8> */
.L_x_1846:
        /* <DEDUP_REMOVED lines=12> */
.L_x_1849:
[----:B------:R-:W-:Y:S02]  /*b000*/  MOV R84, R74 ;  /* 0x0000004a00547202 */ /* 0x000fe40000000f00 */
.L_x_1850:
[----:B------:R-:W-:Y:S05]  /*b010*/  BSYNC B2 ;  /* 0x0000000000027941 */ /* 0x000fea0003800000 */
.L_x_1848:
        /* <DEDUP_REMOVED lines=16> */
.L_x_1854:
[----:B------:R-:W-:Y:S05]  /*b120*/  BSYNC B3 ;  /* 0x0000000000037941 */ /* 0x000fea0003800000 */
.L_x_1853:
        /* <DEDUP_REMOVED lines=44> */
.L_x_1852:
[----:B------:R-:W-:Y:S05]  /*b3f0*/  BSYNC B2 ;  /* 0x0000000000027941 */ /* 0x000fea0003800000 */
.L_x_1851:
        /* <DEDUP_REMOVED lines=12> */
.L_x_1847:
[----:B------:R-:W-:Y:S05]  /*b4c0*/  BSYNC B1 ;  /* 0x0000000000017941 */ /* 0x000fea0003800000 */
.L_x_1845:
[----:B------:R-:W-:Y:S01]  /*b4d0*/  BSSY B1, `(.L_x_1855) ;  /* 0x0000060000017945 */ /* 0x000fe20003800000 */
[----:B------:R-:W-:Y:S05]  /*b4e0*/  @P2 BRA `(.L_x_1856) ;  /* 0x0000006000002947 */ /* 0x000fea0003800000 */
[----:B-1----:R-:W-:Y:S01]  /*b4f0*/  HFMA2.MMA R112, -RZ, RZ, 0, 0 ;  /* 0x00000000ff707435 */ /* 0x002fe200000001ff */
[----:B------:R-:W-:Y:S01]  /*b500*/  IMAD.MOV.U32 R49, RZ, RZ, R48 ;  /* 0x000000ffff317224 */ /* 0x000fe200078e0030 */
[----:B------:R-:W-:Y:S05]  /*b510*/  @!P0 BRA `(.L_x_1857) ;  /* 0x000005b000008947 */ /* 0x000fea0003800000 */
[----:B------:R-:W-:Y:S01]  /*b520*/  IMAD.MOV.U32 R49, RZ, RZ, R48 ;  /* 0x000000ffff317224 */ /* 0x000fe200078e0030 */
[----:B-----5:R-:W-:Y:S01]  /*b530*/  PRMT R112, RZ, 0x7610, R41 ;  /* 0x00007610ff707816 */ /* 0x020fe20000000029 */
[----:B------:R-:W-:Y:S05]  /*b540*/  BRA `(.L_x_1857) ;  /* 0x0000058000007947 */ /* 0x000fea0003800000 */
.L_x_1856:
        /* <DEDUP_REMOVED lines=12> */
.L_x_1859:
[----:B------:R-:W-:Y:S02]  /*b610*/  IMAD.MOV.U32 R85, RZ, RZ, R74 ;  /* 0x000000ffff557224 */ /* 0x000fe400078e004a */
.L_x_1860:
[----:B------:R-:W-:Y:S05]  /*b620*/  BSYNC B2 ;  /* 0x0000000000027941 */ /* 0x000fea0003800000 */
.L_x_1858:
        /* <DEDUP_REMOVED lines=16> */
.L_x_1864:
[----:B------:R-:W-:Y:S05]  /*b730*/  BSYNC B3 ;  /* 0x0000000000037941 */ /* 0x000fea0003800000 */
.L_x_1863:
        /* <DEDUP_REMOVED lines=44> */
.L_x_1862:
[----:B------:R-:W-:Y:S05]  /*ba00*/  BSYNC B2 ;  /* 0x0000000000027941 */ /* 0x000fea0003800000 */
.L_x_1861:
        /* <DEDUP_REMOVED lines=12> */
.L_x_1857:
[----:B------:R-:W-:Y:S05]  /*bad0*/  BSYNC B1 ;  /* 0x0000000000017941 */ /* 0x000fea0003800000 */
.L_x_1855:
        /* <DEDUP_REMOVED lines=8> */
.L_x_1866:
        /* <DEDUP_REMOVED lines=12> */
.L_x_1869:
[----:B------:R-:W-:Y:S02]  /*bc20*/  MOV R86, R74 ;  /* 0x0000004a00567202 */ /* 0x000fe40000000f00 */
.L_x_1870:
[----:B------:R-:W-:Y:S05]  /*bc30*/  BSYNC B2 ;  /* 0x0000000000027941 */ /* 0x000fea0003800000 */
.L_x_1868:
        /* <DEDUP_REMOVED lines=16> */
.L_x_1874:
[----:B------:R-:W-:Y:S05]  /*bd40*/  BSYNC B3 ;  /* 0x0000000000037941 */ /* 0x000fea0003800000 */
.L_x_1873:
        /* <DEDUP_REMOVED lines=44> */
.L_x_1872:
[----:B------:R-:W-:Y:S05]  /*c010*/  BSYNC B2 ;  /* 0x0000000000027941 */ /* 0x000fea0003800000 */
.L_x_1871:
        /* <DEDUP_REMOVED lines=12> */
.L_x_1867:
[----:B------:R-:W-:Y:S05]  /*c0e0*/  BSYNC B1 ;  /* 0x0000000000017941 */ /* 0x000fea0003800000 */
.L_x_1865:
        /* <DEDUP_REMOVED lines=8> */
.L_x_1876:
        /* <DEDUP_REMOVED lines=12> */
.L_x_1879:
[----:B------:R-:W-:Y:S02]  /*c230*/  IMAD.MOV.U32 R87, RZ, RZ, R74 ;  /* 0x000000ffff577224 */ /* 0x000fe400078e004a */
.L_x_1880:
[----:B------:R-:W-:Y:S05]  /*c240*/  BSYNC B2 ;  /* 0x0000000000027941 */ /* 0x000fea0003800000 */
.L_x_1878:
        /* <DEDUP_REMOVED lines=16> */
.L_x_1884:
[----:B------:R-:W-:Y:S05]  /*c350*/  BSYNC B3 ;  /* 0x0000000000037941 */ /* 0x000fea0003800000 */
.L_x_1883:
        /* <DEDUP_REMOVED lines=44> */
.L_x_1882:
[----:B------:R-:W-:Y:S05]  /*c620*/  BSYNC B2 ;  /* 0x0000000000027941 */ /* 0x000fea0003800000 */
.L_x_1881:
        /* <DEDUP_REMOVED lines=12> */
.L_x_1877:
[----:B------:R-:W-:Y:S05]  /*c6f0*/  BSYNC B1 ;  /* 0x0000000000017941 */ /* 0x000fea0003800000 */
.L_x_1875:
        /* <DEDUP_REMOVED lines=8> */
.L_x_1886:
        /* <DEDUP_REMOVED lines=12> */
.L_x_1889:
[----:B------:R-:W-:Y:S02]  /*c840*/  MOV R88, R74 ;  /* 0x0000004a00587202 */ /* 0x000fe40000000f00 */
.L_x_1890:
[----:B------:R-:W-:Y:S05]  /*c850*/  BSYNC B2 ;  /* 0x0000000000027941 */ /* 0x000fea0003800000 */
.L_x_1888:
        /* <DEDUP_REMOVED lines=16> */
.L_x_1894:
[----:B------:R-:W-:Y:S05]  /*c960*/  BSYNC B3 ;  /* 0x0000000000037941 */ /* 0x000fea0003800000 */
.L_x_1893:
        /* <DEDUP_REMOVED lines=44> */
.L_x_1892:
[----:B------:R-:W-:Y:S05]  /*cc30*/  BSYNC B2 ;  /* 0x0000000000027941 */ /* 0x000fea0003800000 */
.L_x_1891:
        /* <DEDUP_REMOVED lines=12> */
.L_x_1887:
[----:B------:R-:W-:Y:S05]  /*cd00*/  BSYNC B1 ;  /* 0x0000000000017941 */ /* 0x000fea0003800000 */
.L_x_1885:
        /* <DEDUP_REMOVED lines=8> */
.L_x_1896:
        /* <DEDUP_REMOVED lines=12> */
.L_x_1899:
[----:B------:R-:W-:Y:S02]  /*ce50*/  IMAD.MOV.U32 R89, RZ, RZ, R74 ;  /* 0x000000ffff597224 */ /* 0x000fe400078e004a */
.L_x_1900:
[----:B------:R-:W-:Y:S05]  /*ce60*/  BSYNC B2 ;  /* 0x0000000000027941 */ /* 0x000fea0003800000 */
.L_x_1898:
        /* <DEDUP_REMOVED lines=16> */
.L_x_1904:
[----:B------:R-:W-:Y:S05]  /*cf70*/  BSYNC B3 ;  /* 0x0000000000037941 */ /* 0x000fea0003800000 */
.L_x_1903:
[----:B------:R-:W-:Y:S01]  /*cf80*/  IMAD.HI.U32 R2, R75, -0x326172a9, RZ ;  /* 0xcd9e8d574b027827 */ /* 0x000fe200078e00ff */
        /* <DEDUP_REMOVED lines=43> */
.L_x_1902:
[----:B------:R-:W-:Y:S05]  /*d240*/  BSYNC B2 ;  /* 0x0000000000027941 */ /* 0x000fea0003800000 */
.L_x_1901:
        /* <DEDUP_REMOVED lines=12> */
.L_x_1897:
[----:B------:R-:W-:Y:S05]  /*d310*/  BSYNC B1 ;  /* 0x0000000000017941 */ /* 0x000fea0003800000 */
.L_x_1895:
[----:B------:R-:W-:Y:S01]  /*d320*/  FADD.FTZ R117, RZ, R61 ;  /* 0x0000003dff757221 */ /* 0x000fe20000010000 */
[----:B------:R-:W-:Y:S01]  /*d330*/  F2FP.BF16.PACK_AB R51, R116, R115 ;  /* 0x000000737433723e */ /* 0x000fe200000010ff */
[----:B------:R-:W-:Y:S01]  /*d340*/  IMAD.WIDE.U32 R52, R52, R53, c[0x0][0x188] ;  /* 0x0000620034347625 */ /* 0x000fe200078e0035 */
[----:B------:R-:W-:Y:S01]  /*d350*/  F2FP.BF16.PACK_AB R50, R114, R113 ;  /* 0x000000717232723e */ /* 0x000fe200000010ff */
[----:B------:R-:W-:Y:S01]  /*d360*/  BSSY B1, `(.L_x_1905) ;  /* 0x0000038000017945 */ /* 0x000fe20003800000 */
[----:B------:R-:W-:Y:S01]  /*d370*/  F2FP.BF16.PACK_AB R49, R112, R111 ;  /* 0x0000006f7031723e */ /* 0x000fe200000010ff */
[----:B------:R-:W-:Y:S01]  /*d380*/  FADD.FTZ R118, R117, R60 ;  /* 0x0000003c75767221 */ /* 0x000fe20000010000 */
[----:B------:R-:W-:Y:S02]  /*d390*/  F2FP.BF16.PACK_AB R48, R110, R109 ;  /* 0x0000006d6e30723e */ /* 0x000fe400000010ff */
[----:B------:R-:W-:Y:S01]  /*d3a0*/  LOP3.LUT P0, RZ, R91, 0x1f, RZ, 0xc0, !PT ;  /* 0x0000001f5bff7812 */ /* 0x000fe2000780c0ff */
[----:B------:R-:W-:-:S02]  /*d3b0*/  FADD.FTZ R117, R118, R59 ;  /* 0x0000003b76757221 */ /* 0x000fc40000010000 */
[----:B------:R0:W-:Y:S02]  /*d3c0*/  STG.E.128 [R52.64], R48 ;  /* 0x0000003034007986 */ /* 0x0001e4000c101d06 */
[----:B------:R-:W-:-:S04]  /*d3d0*/  FADD.FTZ R118, R117, R58 ;  /* 0x0000003a75767221 */ /* 0x000fc80000010000 */
[----:B------:R-:W-:-:S04]  /*d3e0*/  FADD.FTZ R117, R118, R57 ;  /* 0x0000003976757221 */ /* 0x000fc80000010000 */
        /* <DEDUP_REMOVED lines=26> */
[----:B------:R-:W-:Y:S05]  /*d590*/  @!P1 BRA `(.L_x_1906) ;  /* 0x0000014000009947 */ /* 0x000fea0003800000 */
[----:B------:R-:W-:Y:S01]  /*d5a0*/  IMAD.U32 R49, R88, 0x10000, RZ ;  /* 0x0001000058317824 */ /* 0x000fe200078e00ff */
[----:B------:R-:W-:Y:S02]  /*d5b0*/  LOP3.LUT R48, R89, 0xffff, RZ, 0xc0, !PT ;  /* 0x0000ffff59307812 */ /* 0x000fe400078ec0ff */
[----:B------:R-:W-:Y:S02]  /*d5c0*/  LOP3.LUT R50, R84, 0xff, RZ, 0xc0, !PT ;  /* 0x000000ff54327812 */ /* 0x000fe400078ec0ff */
[----:B------:R-:W-:Y:S02]  /*d5d0*/  LOP3.LUT R49, R49, 0xff0000, RZ, 0xc0, !PT ;  /* 0x00ff000031317812 */ /* 0x000fe400078ec0ff */
[----:B------:R-:W-:Y:S01]  /*d5e0*/  LOP3.LUT R52, R83, 0xff, RZ, 0xc0, !PT ;  /* 0x000000ff53347812 */ /* 0x000fe200078ec0ff */
[----:B------:R-:W-:Y:S01]  /*d5f0*/  IMAD.WIDE.U32 R50, R50, 0x10000, RZ ;  /* 0x0001000032327825 */ /* 0x000fe200078e00ff */
[----:B------:R-:W-:-:S02]  /*d600*/  PRMT R48, R49, 0x4210, R48 ;  /* 0x0000421031307816 */ /* 0x000fc40000000030 */
[----:B------:R-:W-:Y:S01]  /*d610*/  PRMT R49, R87, 0x7104, RZ ;  /* 0x0000710457317816 */ /* 0x000fe200000000ff */
[----:B------:R-:W-:-:S03]  /*d620*/  IMAD.WIDE.U32 R52, R52, 0x100, RZ ;  /* 0x0000010034347825 */ /* 0x000fc600078e00ff */
[----:B------:R-:W-:Y:S02]  /*d630*/  LOP3.LUT R49, R48, 0xff00, R49, 0xf8, !PT ;  /* 0x0000ff0030317812 */ /* 0x000fe400078ef831 */
[----:B------:R-:W-:Y:S02]  /*d640*/  LOP3.LUT R48, R85, 0xff, RZ, 0xc0, !PT ;  /* 0x000000ff55307812 */ /* 0x000fe400078ec0ff */
[----:B------:R-:W-:-:S03]  /*d650*/  LOP3.LUT R119, R49, 0xff, R86, 0xf8, !PT ;  /* 0x000000ff31777812 */ /* 0x000fc600078ef856 */
[----:B------:R-:W-:-:S05]  /*d660*/  IMAD.WIDE.U32 R48, R48, 0x1000000, RZ ;  /* 0x0100000030307825 */ /* 0x000fca00078e00ff */
[----:B------:R-:W-:Y:S01]  /*d670*/  LOP3.LUT R119, R51, R119, R49, 0xfe, !PT ;  /* 0x0000007733777212 */ /* 0x000fe200078efe31 */
[----:B------:R-:W-:Y:S01]  /*d680*/  IMAD.MOV.U32 R51, RZ, RZ, 0x8 ;  /* 0x00000008ff337424 */ /* 0x000fe200078e00ff */
[----:B------:R-:W-:Y:S02]  /*d690*/  LOP3.LUT R49, R52, R48, R50, 0xfe, !PT ;  /* 0x0000003034317212 */ /* 0x000fe400078efe32 */
[----:B------:R-:W-:Y:S02]  /*d6a0*/  LOP3.LUT R53, R119, R53, RZ, 0xfc, !PT ;  /* 0x0000003577357212 */ /* 0x000fe400078efcff */
[----:B------:R-:W-:Y:S01]  /*d6b0*/  LOP3.LUT R52, R49, 0xff, R82, 0xf8, !PT ;  /* 0x000000ff31347812 */ /* 0x000fe200078ef852 */
[----:B------:R-:W-:-:S05]  /*d6c0*/  IMAD.WIDE.U32 R48, R100, R51, c[0x0][0x190] ;  /* 0x0000640064307625 */ /* 0x000fca00078e0033 */
[----:B------:R0:W-:Y:S02]  /*d6d0*/  STG.E.64 [R48.64], R52 ;  /* 0x0000003430007986 */ /* 0x0001e4000c101b06 */
.L_x_1906:
[----:B------:R-:W-:Y:S05]  /*d6e0*/  BSYNC B1 ;  /* 0x0000000000017941 */ /* 0x000fea0003800000 */
.L_x_1905:
[----:B0-----:R-:W-:Y:S01]  /*d6f0*/  FADD.FTZ R53, R117, R116 ;  /* 0x0000007475357221 */ /* 0x001fe20000010000 */
[----:B------:R-:W-:Y:S05]  /*d700*/  BRA.DIV ~URZ, `(.L_x_1907) ;  /* 0x000011127f007947 */ /* 0x000fea000b800000 */
[----:B------:R0:W1:Y:S02]  /*d710*/  SHFL.BFLY PT, R50, R53, 0x1, 0x1f ;  /* 0x0c201f0035327f89 */ /* 0x00006400000e0000 */
.L_x_1913:
        /* <DEDUP_REMOVED lines=84> */
.L_x_1914:
[----:B01----:R-:W-:Y:S01]  /*dc60*/  FADD.FTZ R53, R50, R53 ;  /* 0x0000003532357221 */ /* 0x003fe20000010000 */
[----:B------:R-:W-:Y:S01]  /*dc70*/  ISETP.NE.AND P1, PT, RZ, UR8, PT ;  /* 0x00000008ff007c0c */ /* 0x000fe2000bf25270 */
[----:B------:R-:W-:Y:S01]  /*dc80*/  FMUL.FTZ R48, R117, R117 ;  /* 0x0000007575307220 */ /* 0x000fe20000410000 */
[----:B------:R-:W-:Y:S01]  /*dc90*/  MOV R50, c[0x0][0x1e0] ;  /* 0x0000780000327a02 */ /* 0x000fe20000000f00 */
[----:B------:R-:W-:Y:S03]  /*dca0*/  BSSY B1, `(.L_x_1909) ;  /* 0x00000b0000017945 */ /* 0x000fe60003800000 */
[----:B------:R-:W-:Y:S01]  /*dcb0*/  FSEL R49, R48, RZ, P1 ;  /* 0x000000ff30317208 */ /* 0x000fe20000800000 */
        /* <DEDUP_REMOVED lines=12> */
[----:B------:R-:W-:Y:S02]  /*dd80*/  IADD3 R62, R62, -0x1, RZ ;  /* 0xffffffff3e3e7810 */ /* 0x000fe40007ffe0ff */
[----:B------:R-:W-:Y:S01]  /*dd90*/  LOP3.LUT R91, R91, 0x1f, RZ, 0xc0, !PT ;  /* 0x0000001f5b5b7812 */ /* 0x000fe200078ec0ff */
[C---:B------:R-:W-:Y:S02]  /*dda0*/  FADD.FTZ R56, -R48.reuse, R56 ;  /* 0x0000003830387221 */ /* 0x040fe40000010100 */
[----:B------:R-:W-:Y:S02]  /*ddb0*/  FADD.FTZ R111, -R48, R111 ;  /* 0x0000006f306f7221 */ /* 0x000fe40000010100 */
[----:B------:R-:W-:Y:S02]  /*ddc0*/  IMAD R62, R62, c[0x0][0x168], RZ ;  /* 0x00005a003e3e7a24 */ /* 0x000fe400078e02ff */
[----:B------:R-:W-:-:S02]  /*ddd0*/  FADD.FTZ R118, -R48, R55 ;  /* 0x0000003730767221 */ /* 0x000fc40000010100 */
[C---:B------:R-:W-:Y:S02]  /*dde0*/  FMUL.FTZ R55, R53.reuse, R56 ;  /* 0x0000003835377220 */ /* 0x040fe40000410000 */
[----:B------:R-:W-:Y:S01]  /*ddf0*/  FMUL.FTZ R56, R53, R111 ;  /* 0x0000006f35387220 */ /* 0x000fe20000410000 */
[----:B------:R-:W-:Y:S01]  /*de00*/  SHF.R.S32.HI R111, RZ, 0x1f, R62 ;  /* 0x0000001fff6f7819 */ /* 0x000fe2000001143e */
[C---:B------:R-:W-:Y:S02]  /*de10*/  FADD.FTZ R60, -R48.reuse, R60 ;  /* 0x0000003c303c7221 */ /* 0x040fe40000010100 */
[C---:B------:R-:W-:Y:S01]  /*de20*/  FADD.FTZ R54, -R48.reuse, R54 ;  /* 0x0000003630367221 */ /* 0x040fe20000010100 */
[----:B------:R-:W-:Y:S01]  /*de30*/  LEA.HI R62, R111, R62, RZ, 0x3 ;  /* 0x0000003e6f3e7211 */ /* 0x000fe200078f18ff */
[----:B------:R-:W-:Y:S01]  /*de40*/  FMUL.FTZ R49, R53, R60 ;  /* 0x0000003c35317220 */ /* 0x000fe20000410000 */
[----:B------:R-:W-:Y:S01]  /*de50*/  PRMT R111, RZ, 0x7610, R36 ;  /* 0x00007610ff6f7816 */ /* 0x000fe20000000024 */
[----:B------:R-:W-:-:S02]  /*de60*/  FADD.FTZ R93, -R48, R93 ;  /* 0x0000005d305d7221 */ /* 0x000fc40000010100 */
[C---:B------:R-:W-:Y:S02]  /*de70*/  FADD.FTZ R100, -R48.reuse, R57 ;  /* 0x0000003930647221 */ /* 0x040fe40000010100 */
[----:B------:R-:W-:Y:S01]  /*de80*/  FFMA.FTZ R111, R49, R111, R66 ;  /* 0x0000006f316f7223 */ /* 0x000fe20000010042 */
[----:B------:R-:W-:Y:S01]  /*de90*/  PRMT R49, RZ, 0x5410, R35 ;  /* 0x00005410ff317816 */ /* 0x000fe20000000023 */
[C---:B------:R-:W-:Y:S02]  /*dea0*/  FMUL.FTZ R57, R53.reuse, R54 ;  /* 0x0000003635397220 */ /* 0x040fe40000410000 */
[C---:B------:R-:W-:Y:S02]  /*deb0*/  FMUL.FTZ R54, R53.reuse, R93 ;  /* 0x0000005d35367220 */ /* 0x040fe40000410000 */
[----:B------:R-:W-:Y:S02]  /*dec0*/  FADD.FTZ R92, -R48, R92 ;  /* 0x0000005c305c7221 */ /* 0x000fe40000010100 */
[----:B------:R-:W-:Y:S01]  /*ded0*/  FFMA.FTZ R54, R54, R49, R13 ;  /* 0x0000003136367223 */ /* 0x000fe2000001000d */
[----:B------:R-:W-:Y:S01]  /*dee0*/  PRMT R49, RZ, 0x7610, R35 ;  /* 0x00007610ff317816 */ /* 0x000fe20000000023 */
[----:B------:R-:W-:Y:S01]  /*def0*/  FMUL.FTZ R93, R53, R92 ;  /* 0x0000005c355d7220 */ /* 0x000fe20000410000 */
[----:B------:R-:W-:Y:S01]  /*df00*/  PRMT R92, RZ, 0x5410, R36 ;  /* 0x00005410ff5c7816 */ /* 0x000fe20000000024 */
[----:B------:R-:W-:-:S02]  /*df10*/  FADD.FTZ R124, -R48, R95 ;  /* 0x0000005f307c7221 */ /* 0x000fc40000010100 */
[----:B------:R-:W-:Y:S01]  /*df20*/  FFMA.FTZ R93, R93, R49, R12 ;  /* 0x000000315d5d7223 */ /* 0x000fe2000001000c */
[----:B------:R-:W-:Y:S01]  /*df30*/  PRMT R49, RZ, 0x5410, R34 ;  /* 0x00005410ff317816 */ /* 0x000fe20000000022 */
        /* <DEDUP_REMOVED lines=13> */
[C---:B------:R-:W-:Y:S02]  /*e010*/  FADD.FTZ R50, -R48.reuse, R61 ;  /* 0x0000003d30327221 */ /* 0x040fe40000010100 */
        /* <DEDUP_REMOVED lines=9> */
[----:B------:R-:W-:Y:S02]  /*e0b0*/  FADD.FTZ R52, -R48, R59 ;  /* 0x0000003b30347221 */ /* 0x000fe40000010100 */
[----:B------:R-:W-:Y:S01]  /*e0c0*/  FMUL.FTZ R59, R53, R98 ;  /* 0x00000062353b7220 */ /* 0x000fe20000410000 */
[----:B------:R-:W-:Y:S01]  /*e0d0*/  LEA.HI.SX32 R98, R62, R91, 0x1d ;  /* 0x0000005b3e627211 */ /* 0x000fe200078feaff */
[----:B------:R-:W-:-:S02]  /*e0e0*/  FADD.FTZ R102, -R48, R102 ;  /* 0x0000006630667221 */ /* 0x000fc40000010100 */
[----:B------:R-:W-:Y:S01]  /*e0f0*/  FFMA.FTZ R59, R59, R49, R18 ;  /* 0x000000313b3b7223 */ /* 0x000fe20000010012 */
[----:B------:R-:W-:Y:S01]  /*e100*/  PRMT R49, RZ, 0x5410, R31 ;  /* 0x00005410ff317816 */ /* 0x000fe2000000001f */
[C---:B------:R-:W-:Y:S02]  /*e110*/  FMUL.FTZ R102, R53.reuse, R102 ;  /* 0x0000006635667220 */ /* 0x040fe40000410000 */
[----:B------:R-:W-:Y:S02]  /*e120*/  FADD.FTZ R101, -R48, R101 ;  /* 0x0000006530657221 */ /* 0x000fe40000010100 */
[----:B------:R-:W-:Y:S01]  /*e130*/  FFMA.FTZ R102, R102, R49, R5 ;  /* 0x0000003166667223 */ /* 0x000fe20000010005 */
[----:B------:R-:W-:Y:S01]  /*e140*/  PRMT R49, RZ, 0x7610, R31 ;  /* 0x00007610ff317816 */ /* 0x000fe2000000001f */
[----:B------:R-:W-:Y:S02]  /*e150*/  FMUL.FTZ R101, R53, R101 ;  /* 0x0000006535657220 */ /* 0x000fe40000410000 */
        /* <DEDUP_REMOVED lines=13> */
[----:B------:R-:W-:Y:S02]  /*e230*/  FADD.FTZ R48, -R48, R116 ;  /* 0x0000007430307221 */ /* 0x000fe40000010100 */
[----:B------:R-:W-:Y:S01]  /*e240*/  FFMA.FTZ R101, R101, R49, R4 ;  /* 0x0000003165657223 */ /* 0x000fe20000010004 */
[----:B------:R-:W-:Y:S01]  /*e250*/  PRMT R49, RZ, 0x5410, R30 ;  /* 0x00005410ff317816 */ /* 0x000fe2000000001e */
        /* <DEDUP_REMOVED lines=12> */
[C---:B------:R-:W-:Y:S01]  /*e320*/  FMUL.FTZ R95, R53.reuse, R110 ;  /* 0x0000006e355f7220 */ /* 0x040fe20000410000 */
[----:B------:R-:W-:Y:S01]  /*e330*/  PRMT R110, RZ, 0x7610, R24 ;  /* 0x00007610ff6e7816 */ /* 0x000fe20000000018 */
[C---:B------:R-:W-:Y:S02]  /*e340*/  FMUL.FTZ R97, R53.reuse, R112 ;  /* 0x0000007035617220 */ /* 0x040fe40000410000 */
[C---:B------:R-:W-:Y:S01]  /*e350*/  FMUL.FTZ R58, R53.reuse, R113 ;  /* 0x00000071353a7220 */ /* 0x040fe20000410000 */
[----:B------:R-:W-:Y:S01]  /*e360*/  PRMT R113, RZ, 0x7610, R27 ;  /* 0x00007610ff717816 */ /* 0x000fe2000000001b */
[----:B------:R-:W-:-:S02]  /*e370*/  FMUL.FTZ R99, R53, R114 ;  /* 0x0000007235637220 */ /* 0x000fc40000410000 */
[C---:B------:R-:W-:Y:S02]  /*e380*/  FMUL.FTZ R60, R53.reuse, R115 ;  /* 0x00000073353c7220 */ /* 0x040fe40000410000 */
[----:B------:R-:W-:Y:S01]  /*e390*/  FMUL.FTZ R48, R53, R48 ;  /* 0x0000003035307220 */ /* 0x000fe20000410000 */
[----:B------:R-:W-:Y:S01]  /*e3a0*/  PRMT R53, RZ, 0x5410, R39 ;  /* 0x00005410ff357816 */ /* 0x000fe20000000027 */
[----:B------:R-:W-:Y:S01]  /*e3b0*/  FFMA.FTZ R104, R104, R49, R7 ;  /* 0x0000003168687223 */ /* 0x000fe20000010007 */
        /* <DEDUP_REMOVED lines=13> */
[----:B------:R-:W-:-:S02]  /*e490*/  FFMA.FTZ R96, R56, R96, R69 ;  /* 0x0000006038607223 */ /* 0x000fc40000010045 */
        /* <DEDUP_REMOVED lines=24> */
[----:B------:R-:W-:Y:S01]  /*e620*/  IMAD.MOV.U32 R93, RZ, RZ, 0x10 ;  /* 0x00000010ff5d7424 */ /* 0x000fe200078e00ff */
[----:B------:R-:W-:Y:S01]  /*e630*/  F2FP.BF16.PACK_AB R53, R61, R122 ;  /* 0x0000007a3d35723e */ /* 0x000fe200000010ff */
[----:B------:R-:W-:Y:S01]  /*e640*/  FFMA.FTZ R110, R95, R110, R76 ;  /* 0x0000006e5f6e7223 */ /* 0x000fe2000001004c */
[----:B------:R-:W-:-:S02]  /*e650*/  F2FP.BF16.PACK_AB R61, R97, R96 ;  /* 0x00000060613d723e */ /* 0x000fc400000010ff */
[C---:B------:R-:W-:Y:S02]  /*e660*/  IADD3 R96, R98.reuse, 0x20, RZ ;  /* 0x0000002062607810 */ /* 0x040fe40007ffe0ff */
[----:B------:R-:W-:Y:S02]  /*e670*/  F2FP.BF16.PACK_AB R48, R111, R92 ;  /* 0x0000005c6f30723e */ /* 0x000fe400000010ff */
[----:B------:R-:W-:Y:S01]  /*e680*/  IADD3 R94, R98, 0x40, RZ ;  /* 0x00000040625e7810 */ /* 0x000fe20007ffe0ff */
[-C--:B------:R-:W-:Y:S01]  /*e690*/  IMAD.WIDE.U32 R96, R96, R93.reuse, c[0x0][0x208] ;  /* 0x0000820060607625 */ /* 0x080fe200078e005d */
[C---:B------:R-:W-:Y:S02]  /*e6a0*/  IADD3 R92, R98.reuse, 0x60, RZ ;  /* 0x00000060625c7810 */ /* 0x040fe40007ffe0ff */
[----:B------:R-:W-:Y:S01]  /*e6b0*/  F2FP.BF16.PACK_AB R51, R57, R118 ;  /* 0x000000763933723e */ /* 0x000fe200000010ff */
[----:B------:R-:W-:Y:S01]  /*e6c0*/  IMAD.WIDE.U32 R98, R98, R93, c[0x0][0x208] ;  /* 0x0000820062627625 */ /* 0x000fe200078e005d */
[----:B------:R-:W-:-:S02]  /*e6d0*/  F2FP.BF16.PACK_AB R54, R63, R124 ;  /* 0x0000007c3f36723e */ /* 0x000fc400000010ff */
[----:B------:R-:W-:Y:S01]  /*e6e0*/  F2FP.BF16.PACK_AB R52, R59, R120 ;  /* 0x000000783b34723e */ /* 0x000fe200000010ff */
[-C--:B------:R-:W-:Y:S01]  /*e6f0*/  IMAD.WIDE.U32 R94, R94, R93.reuse, c[0x0][0x208] ;  /* 0x000082005e5e7625 */ /* 0x080fe200078e005d */
[----:B------:R-:W-:Y:S01]  /*e700*/  F2FP.BF16.PACK_AB R59, R101, R102 ;  /* 0x00000066653b723e */ /* 0x000fe200000010ff */
[----:B------:R0:W-:Y:S01]  /*e710*/  STG.E.128 [R98.64], R48 ;  /* 0x0000003062007986 */ /* 0x0001e2000c101d06 */
[----:B------:R-:W-:Y:S01]  /*e720*/  F2FP.BF16.PACK_AB R57, R105, R106 ;  /* 0x0000006a6939723e */ /* 0x000fe200000010ff */
[----:B------:R-:W-:Y:S01]  /*e730*/  IMAD.WIDE.U32 R92, R92, R93, c[0x0][0x208] ;  /* 0x000082005c5c7625 */ /* 0x000fe200078e005d */
[----:B------:R-:W-:Y:S01]  /*e740*/  F2FP.BF16.PACK_AB R56, R107, R108 ;  /* 0x0000006c6b38723e */ /* 0x000fe200000010ff */
[----:B------:R0:W-:Y:S01]  /*e750*/  STG.E.128 [R96.64], R52 ;  /* 0x0000003460007986 */ /* 0x0001e2000c101d06 */
[----:B------:R-:W-:Y:S02]  /*e760*/  F2FP.BF16.PACK_AB R63, R113, R60 ;  /* 0x0000003c713f723e */ /* 0x000fe400000010ff */
[----:B------:R-:W-:Y:S01]  /*e770*/  F2FP.BF16.PACK_AB R60, R110, R109 ;  /* 0x0000006d6e3c723e */ /* 0x000fe200000010ff */
[----:B------:R0:W-:Y:S04]  /*e780*/  STG.E.128 [R94.64], R56 ;  /* 0x000000385e007986 */ /* 0x0001e8000c101d06 */
[----:B------:R0:W-:Y:S02]  /*e790*/  STG.E.128 [R92.64], R60 ;  /* 0x0000003c5c007986 */ /* 0x0001e4000c101d06 */
.L_x_1910:
[----:B-1----:R-:W-:Y:S05]  /*e7a0*/  BSYNC B1 ;  /* 0x0000000000017941 */ /* 0x002fea0003800000 */
.L_x_1909:
[----:B0-----:R-:W-:-:S04]  /*e7b0*/  IMAD.MOV.U32 R49, RZ, RZ, c[0x0][0x160] ;  /* 0x00005800ff317624 */ /* 0x001fc800078e00ff */
[----:B------:R-:W-:-:S05]  /*e7c0*/  IMAD R68, R49, 0x4, R68 ;  /* 0x0000000431447824 */ /* 0x000fca00078e0244 */
[----:B------:R-:W-:-:S13]  /*e7d0*/  ISETP.GE.AND P0, PT, R68, c[0x0][0x164], PT ;  /* 0x0000590044007a0c */ /* 0x000fda0003f06270 */
[----:B-----5:R-:W-:Y:S01]  /*e7e0*/  @P0 CALL.REL.NOINC `(.L_x_1911) ;  /* 0x0000001000000944 */ /* 0x020fe20003c00000 */
[----:B------:R-:W-:Y:S05]  /*e7f0*/  BRA `(.L_x_1912) ;  /* 0xffff214000007947 */ /* 0x000fea000383ffff */
.L_x_1911:
[----:B------:R-:W-:Y:S05]  /*e800*/  BSYNC B0 ;  /* 0x0000000000007941 */ /* 0x000fea0003800000 */
.L_x_1578:
[----:B------:R-:W-:Y:S05]  /*e810*/  EXIT ;  /* 0x000000000000794d */ /* 0x000fea0003800000 */
.L_x_1907:
[----:B------:R-:W-:Y:S01]  /*e820*/  HFMA2.MMA R50, -RZ, RZ, 0, 5.9604644775390625e-08 ;  /* 0x00000001ff327435 */ /* 0x000fe200000001ff */
[----:B------:R-:W-:Y:S01]  /*e830*/  IMAD.MOV.U32 R51, RZ, RZ, 0x1f ;  /* 0x0000001fff337424 */ /* 0x000fe200078e00ff */
[----:B------:R-:W-:Y:S01]  /*e840*/  MOV R48, 0xe870 ;  /* 0x0000e87000307802 */ /* 0x000fe20000000f00 */
[----:B------:R-:W-:-:S03]  /*e850*/  IMAD.MOV.U32 R52, RZ, RZ, -0x1 ;  /* 0xffffffffff347424 */ /* 0x000fc600078e00ff */
[----:B-----5:R-:W-:Y:S05]  /*e860*/  CALL.REL.NOINC `($__internal_11_$__cuda_sm70_shflsync_bfly_p) ;  /* 0x0000078000007944 */ /* 0x020fea0003c00000 */
[----:B01----:R-:W-:Y:S05]  /*e870*/  BRA `(.L_x_1913) ;  /* 0xffffeea000007947 */ /* 0x003fea000383ffff */
.L_x_1908:
[----:B------:R-:W-:Y:S01]  /*e880*/  IMAD.MOV.U32 R50, RZ, RZ, 0x2 ;  /* 0x00000002ff327424 */ /* 0x000fe200078e00ff */
[----:B------:R-:W-:Y:S01]  /*e890*/  MOV R51, 0x1f ;  /* 0x0000001f00337802 */ /* 0x000fe20000000f00 */
[----:B------:R-:W-:Y:S01]  /*e8a0*/  IMAD.MOV.U32 R52, RZ, RZ, -0x1 ;  /* 0xffffffffff347424 */ /* 0x000fe200078e00ff */
[----:B------:R-:W-:Y:S02]  /*e8b0*/  MOV R48, 0xe8d0 ;  /* 0x0000e8d000307802 */ /* 0x000fe40000000f00 */
[----:B-----5:R-:W-:Y:S05]  /*e8c0*/  CALL.REL.NOINC `($__internal_11_$__cuda_sm70_shflsync_bfly_p) ;  /* 0x0000072000007944 */ /* 0x020fea0003c00000 */
[----:B01----:R-:W-:Y:S01]  /*e8d0*/  FADD.FTZ R53, R53, R50 ;  /* 0x0000003235357221 */ /* 0x003fe20000010000 */
[----:B------:R-:W-:Y:S01]  /*e8e0*/  MOV R52, 0xffffffff ;  /* 0xffffffff00347802 */ /* 0x000fe20000000f00 */
[----:B------:R-:W-:Y:S01]  /*e8f0*/  IMAD.MOV.U32 R50, RZ, RZ, 0x4 ;  /* 0x00000004ff327424 */ /* 0x000fe200078e00ff */
[----:B------:R-:W-:Y:S01]  /*e900*/  MOV R48, 0xe930 ;  /* 0x0000e93000307802 */ /* 0x000fe20000000f00 */
[----:B------:R-:W-:-:S02]  /*e910*/  IMAD.MOV.U32 R51, RZ, RZ, 0x1f ;  /* 0x0000001fff337424 */ /* 0x000fc400078e00ff */
[----:B------:R-:W-:Y:S05]  /*e920*/  CALL.REL.NOINC `($__internal_11_$__cuda_sm70_shflsync_bfly_p) ;  /* 0x000006c000007944 */ /* 0x000fea0003c00000 */
[----:B01----:R-:W-:Y:S01]  /*e930*/  FADD.FTZ R53, R53, R50 ;  /* 0x0000003235357221 */ /* 0x003fe20000010000 */
[----:B------:R-:W-:Y:S01]  /*e940*/  MOV R48, 0xe990 ;  /* 0x0000e99000307802 */ /* 0x000fe20000000f00 */
[----:B------:R-:W-:-:S02]  /*e950*/  IMAD.MOV.U32 R50, RZ, RZ, 0x8 ;  /* 0x00000008ff327424 */ /* 0x000fc400078e00ff */
[----:B------:R-:W-:Y:S02]  /*e960*/  IMAD.MOV.U32 R51, RZ, RZ, 0x1f ;  /* 0x0000001fff337424 */ /* 0x000fe400078e00ff */
[----:B------:R-:W-:Y:S02]  /*e970*/  IMAD.MOV.U32 R52, RZ, RZ, -0x1 ;  /* 0xffffffffff347424 */ /* 0x000fe400078e00ff */
[----:B------:R-:W-:Y:S05]  /*e980*/  CALL.REL.NOINC `($__internal_11_$__cuda_sm70_shflsync_bfly_p) ;  /* 0x0000066000007944 */ /* 0x000fea0003c00000 */
[----:B01----:R-:W-:Y:S01]  /*e990*/  FADD.FTZ R53, R53, R50 ;  /* 0x0000003235357221 */ /* 0x003fe20000010000 */
[----:B------:R-:W-:Y:S01]  /*e9a0*/  HFMA2.MMA R50, -RZ, RZ, 0, 9.5367431640625e-07 ;  /* 0x00000010ff327435 */ /* 0x000fe200000001ff */
[----:B------:R-:W-:Y:S01]  /*e9b0*/  IMAD.MOV.U32 R51, RZ, RZ, 0x1f ;  /* 0x0000001fff337424 */ /* 0x000fe200078e00ff */
[----:B------:R-:W-:Y:S01]  /*e9c0*/  MOV R48, 0xe9f0 ;  /* 0x0000e9f000307802 */ /* 0x000fe20000000f00 */
[----:B------:R-:W-:-:S03]  /*e9d0*/  IMAD.MOV.U32 R52, RZ, RZ, -0x1 ;  /* 0xffffffffff347424 */ /* 0x000fc600078e00ff */
[----:B------:R-:W-:Y:S05]  /*e9e0*/  CALL.REL.NOINC `($__internal_11_$__cuda_sm70_shflsync_bfly_p) ;  /* 0x0000060000007944 */ /* 0x000fea0003c00000 */
[----:B-1----:R-:W-:Y:S02]  /*e9f0*/  FADD.FTZ R50, R53, R50 ;  /* 0x0000003235327221 */ /* 0x002fe40000010000 */
[----:B0-----:R-:W-:Y:S02]  /*ea00*/  IMAD.MOV.U32 R52, RZ, RZ, -0x1 ;  /* 0xffffffffff347424 */ /* 0x001fe400078e00ff */
[----:B------:R-:W-:-:S02]  /*ea10*/  FMUL.FTZ R117, R50, c[0x0][0x1e0] ;  /* 0x0000780032757a20 */ /* 0x000fc40000410000 */
[----:B------:R-:W-:Y:S02]  /*ea20*/  IMAD.MOV.U32 R50, RZ, RZ, 0x1 ;  /* 0x00000001ff327424 */ /* 0x000fe400078e00ff */
[C---:B------:R-:W-:Y:S02]  /*ea30*/  FADD.FTZ R48, -R117.reuse, R61 ;  /* 0x0000003d75307221 */ /* 0x040fe40000010100 */
[C---:B------:R-:W-:Y:S02]  /*ea40*/  FADD.FTZ R49, -R117.reuse, R60 ;  /* 0x0000003c75317221 */ /* 0x040fe40000010100 */
[----:B------:R-:W-:Y:S02]  /*ea50*/  FFMA.FTZ R48, R48, R48, RZ ;  /* 0x0000003030307223 */ /* 0x000fe400000100ff */
[----:B------:R-:W-:Y:S02]  /*ea60*/  FADD.FTZ R51, -R117, R59 ;  /* 0x0000003b75337221 */ /* 0x000fe40000010100 */
[----:B------:R-:W-:-:S02]  /*ea70*/  FFMA.FTZ R48, R49, R49, R48 ;  /* 0x0000003131307223 */ /* 0x000fc40000010030 */
[----:B------:R-:W-:Y:S02]  /*ea80*/  FADD.FTZ R49, -R117, R58 ;  /* 0x0000003a75317221 */ /* 0x000fe40000010100 */
[----:B------:R-:W-:Y:S02]  /*ea90*/  FFMA.FTZ R48, R51, R51, R48 ;  /* 0x0000003333307223 */ /* 0x000fe40000010030 */
[----:B------:R-:W-:Y:S02]  /*eaa0*/  FADD.FTZ R51, -R117, R57 ;  /* 0x0000003975337221 */ /* 0x000fe40000010100 */
[----:B------:R-:W-:Y:S02]  /*eab0*/  FFMA.FTZ R48, R49, R49, R48 ;  /* 0x0000003131307223 */ /* 0x000fe40000010030 */
        /* <DEDUP_REMOVED lines=53> */
[----:B------:R-:W-:Y:S01]  /*ee10*/  FFMA.FTZ R48, R51, R51, R48 ;  /* 0x0000003333307223 */ /* 0x000fe20000010030 */
[----:B------:R-:W-:-:S03]  /*ee20*/  MOV R51, 0x1f ;  /* 0x0000001f00337802 */ /* 0x000fc60000000f00 */
[----:B------:R-:W-:Y:S01]  /*ee30*/  FFMA.FTZ R53, R49, R49, R48 ;  /* 0x0000003131357223 */ /* 0x000fe20000010030 */
[----:B------:R-:W-:Y:S02]  /*ee40*/  MOV R48, 0xee60 ;  /* 0x0000ee6000307802 */ /* 0x000fe40000000f00 */
[----:B------:R-:W-:Y:S05]  /*ee50*/  CALL.REL.NOINC `($__internal_11_$__cuda_sm70_shflsync_bfly_p) ;  /* 0x0000019000007944 */ /* 0x000fea0003c00000 */
[----:B01----:R-:W-:Y:S01]  /*ee60*/  FADD.FTZ R53, R53, R50 ;  /* 0x0000003235357221 */ /* 0x003fe20000010000 */
[----:B------:R-:W-:Y:S01]  /*ee70*/  MOV R52, 0xffffffff ;  /* 0xffffffff00347802 */ /* 0x000fe20000000f00 */
[----:B------:R-:W-:Y:S01]  /*ee80*/  IMAD.MOV.U32 R50, RZ, RZ, 0x2 ;  /* 0x00000002ff327424 */ /* 0x000fe200078e00ff */
[----:B------:R-:W-:Y:S01]  /*ee90*/  MOV R48, 0xeec0 ;  /* 0x0000eec000307802 */ /* 0x000fe20000000f00 */
[----:B------:R-:W-:Y:S02]  /*eea0*/  IMAD.MOV.U32 R51, RZ, RZ, 0x1f ;  /* 0x0000001fff337424 */ /* 0x000fe400078e00ff */
[----:B------:R-:W-:Y:S05]  /*eeb0*/  CALL.REL.NOINC `($__internal_11_$__cuda_sm70_shflsync_bfly_p) ;  /* 0x0000013000007944 */ /* 0x000fea0003c00000 */
[----:B01----:R-:W-:Y:S01]  /*eec0*/  FADD.FTZ R53, R53, R50 ;  /* 0x0000003235357221 */ /* 0x003fe20000010000 */
[----:B------:R-:W-:Y:S01]  /*eed0*/  MOV R48, 0xef20 ;  /* 0x0000ef2000307802 */ /* 0x000fe20000000f00 */
[----:B------:R-:W-:Y:S02]  /*eee0*/  IMAD.MOV.U32 R50, RZ, RZ, 0x4 ;  /* 0x00000004ff327424 */ /* 0x000fe400078e00ff */
[----:B------:R-:W-:Y:S02]  /*eef0*/  IMAD.MOV.U32 R51, RZ, RZ, 0x1f ;  /* 0x0000001fff337424 */ /* 0x000fe400078e00ff */
[----:B------:R-:W-:-:S02]  /*ef00*/  IMAD.MOV.U32 R52, RZ, RZ, -0x1 ;  /* 0xffffffffff347424 */ /* 0x000fc400078e00ff */
[----:B------:R-:W-:Y:S05]  /*ef10*/  CALL.REL.NOINC `($__internal_11_$__cuda_sm70_shflsync_bfly_p) ;  /* 0x000000d000007944 */ /* 0x000fea0003c00000 */
[----:B01----:R-:W-:Y:S01]  /*ef20*/  FADD.FTZ R53, R53, R50 ;  /* 0x0000003235357221 */ /* 0x003fe20000010000 */
[----:B------:R-:W-:Y:S01]  /*ef30*/  HFMA2.MMA R50, -RZ, RZ, 0, 4.76837158203125e-07 ;  /* 0x00000008ff327435 */ /* 0x000fe200000001ff */
[----:B------:R-:W-:Y:S01]  /*ef40*/  IMAD.MOV.U32 R51, RZ, RZ, 0x1f ;  /* 0x0000001fff337424 */ /* 0x000fe200078e00ff */
[----:B------:R-:W-:Y:S01]  /*ef50*/  MOV R48, 0xef80 ;  /* 0x0000ef8000307802 */ /* 0x000fe20000000f00 */
[----:B------:R-:W-:-:S03]  /*ef60*/  IMAD.MOV.U32 R52, RZ, RZ, -0x1 ;  /* 0xffffffffff347424 */ /* 0x000fc600078e00ff */
[----:B------:R-:W-:Y:S05]  /*ef70*/  CALL.REL.NOINC `($__internal_11_$__cuda_sm70_shflsync_bfly_p) ;  /* 0x0000007000007944 */ /* 0x000fea0003c00000 */
[----:B01----:R-:W-:Y:S01]  /*ef80*/  FADD.FTZ R53, R53, R50 ;  /* 0x0000003235357221 */ /* 0x003fe20000010000 */
[----:B------:R-:W-:Y:S01]  /*ef90*/  MOV R51, 0x1f ;  /* 0x0000001f00337802 */ /* 0x000fe20000000f00 */
[----:B------:R-:W-:Y:S01]  /*efa0*/  IMAD.MOV.U32 R50, RZ, RZ, 0x10 ;  /* 0x00000010ff327424 */ /* 0x000fe200078e00ff */
[----:B------:R-:W-:Y:S01]  /*efb0*/  MOV R48, 0xefe0 ;  /* 0x0000efe000307802 */ /* 0x000fe20000000f00 */
[----:B------:R-:W-:-:S02]  /*efc0*/  IMAD.MOV.U32 R52, RZ, RZ, -0x1 ;  /* 0xffffffffff347424 */ /* 0x000fc400078e00ff */
[----:B------:R-:W-:Y:S05]  /*efd0*/  CALL.REL.NOINC `($__internal_11_$__cuda_sm70_shflsync_bfly_p) ;  /* 0x0000001000007944 */ /* 0x000fea0003c00000 */
[----:B01----:R-:W-:Y:S05]  /*efe0*/  BRA `(.L_x_1914) ;  /* 0xffffec7000007947 */ /* 0x003fea000383ffff */
        .weak           $__internal_11_$__cuda_sm70_shflsync_bfly_p
        .type           $__internal_11_$__cuda_sm70_shflsync_bfly_p,@function
        .size           $__internal_11_$__cuda_sm70_shflsync_bfly_p,(.L_x_29151 - $__internal_11_$__cuda_sm70_shflsync_bfly_p)
$__internal_11_$__cuda_sm70_shflsync_bfly_p:
[----:B------:R-:W-:Y:S01]  /*eff0*/  IMAD.MOV.U32 R49, RZ, RZ, 0x0 ;  /* 0x00000000ff317424 */ /* 0x000fe200078e00ff */
[----:B------:R-:W-:Y:S04]  /*f000*/  WARPSYNC R52 ;  /* 0x0000003400007348 */ /* 0x000fe80003800000 */
[----:B------:R0:W1:Y:S01]  /*f010*/  SHFL.BFLY PT, R50, R53, R50, R51 ;  /* 0x0c00003235327389 */ /* 0x00006200000e0033 */
[----:B------:R-:W-:Y:S05]  /*f020*/  RET.REL.NODEC R48 `(_ZN10layer_norm13ln_fwd_kernelINS_13Kernel_traitsI13__nv_bfloat16S2_S2_S2_fjLj1024ELj1ELj4ELj1ELj16ENS_18Kernel_traits_baseILj1024ES2_S2_S2_S2_fjLj128EEEEELb1ELb0ELb1ELb1EEEvNS_9FwdParamsE) ;  /* 0xffff0fd030007950 */ /* 0x000fea0003c3ffff */
.L_x_1915:
        /* <DEDUP_REMOVED lines=13> */
.L_x_29151:


//--------------------- .text._ZN10layer_norm13ln_fwd_kernelINS_13Kernel_traitsI13__nv_bfloat16S2_S2_S2_fjLj1024ELj1ELj4ELj1ELj16ENS_18Kernel_traits_baseILj1024ES2_S2_S2_S2_fjLj128EEEEELb1ELb1ELb0ELb0EEEvNS_9FwdParamsE --------------------------
	.section	.text._ZN10layer_norm13ln_fwd_kernelINS_13Kernel_traitsI13__nv_bfloat16S2_S2_S2_fjLj1024ELj1ELj4ELj1ELj16ENS_18Kernel_traits_baseILj1024ES2_S2_S2_S2_fjLj128EEEEELb1ELb1ELb0ELb0EEEvNS_9FwdParamsE,"ax",@progbits
	.sectioninfo	@"SHI_REGISTERS=168"
	.align	128
        .global         _ZN10layer_norm13ln_fwd_kernelINS_13Kernel_traitsI13__nv_bfloat16S2_S2_S2_fjLj1024ELj1ELj4ELj1ELj16ENS_18Kernel_traits_baseILj1024ES2_S2_S2_S2_fjLj128EEEEELb1ELb1ELb0ELb0EEEvNS_9FwdParamsE
        .type           _ZN10layer_norm13ln_fwd_kernelINS_13Kernel_traitsI13__nv_bfloat16S2_S2_S2_fjLj1024ELj1ELj4ELj1ELj16ENS_18Kernel_traits_baseILj1024ES2_S2_S2_S2_fjLj128EEEEELb1ELb1ELb0ELb0EEEvNS_9FwdParamsE,@function
        .size           _ZN10layer_norm13ln_fwd_kernelINS_13Kernel_traitsI13__nv_bfloat16S2_S2_S2_fjLj1024ELj1ELj4ELj1ELj16ENS_18Kernel_traits_baseILj1024ES2_S2_S2_S2_fjLj128EEEEELb1ELb1ELb0ELb0EEEvNS_9FwdParamsE,(.L_x_29152 - _ZN10layer_norm13ln_fwd_kernelINS_13Kernel_traitsI13__nv_bfloat16S2_S2_S2_fjLj1024ELj1ELj4ELj1ELj16ENS_18Kernel_traits_baseILj1024ES2_S2_S2_S2_fjLj128EEEEELb1ELb1ELb0ELb0EEEvNS_9FwdParamsE)
        .other          _ZN10layer_norm13ln_fwd_kernelINS_13Kernel_traitsI13__nv_bfloat16S2_S2_S2_fjLj1024ELj1ELj4ELj1ELj16ENS_18Kernel_traits_baseILj1024ES2_S2_S2_S2_fjLj128EEEEELb1ELb1ELb0ELb0EEEvNS_9FwdParamsE,@"STO_CUDA_ENTRY STV_DEFAULT"
_ZN10layer_norm13ln_fwd_kernelINS_13Kernel_traitsI13__nv_bfloat16S2_S2_S2_fjLj1024ELj1ELj4ELj1ELj16ENS_18Kernel_traits_baseILj1024ES2_S2_S2_S2_fjLj128EEEEELb1ELb1ELb0ELb0EEEvNS_9FwdParamsE:
.text._ZN10layer_norm13ln_fwd_kernelINS_13Kernel_traitsI13__nv_bfloat16S2_S2_S2_fjLj1024ELj1ELj4ELj1ELj16ENS_18Kernel_traits_baseILj1024ES2_S2_S2_S2_fjLj128EEEEELb1ELb1ELb0ELb0EEEvNS_9FwdParamsE:
[----:B------:R-:W-:Y:S02]  /*0000*/  IMAD.MOV.U32 R1, RZ, RZ, c[0x0][0x28] ;  /* 0x00000a00ff017624 */ /* 0x000fe400078e00ff */
[----:B------:R-:W-:Y:S02]  /*0010*/  ULDC.U8 UR4, c[0x0][0x244] ;  /* 0x0000910000047ab9 */ /* 0x000fe40000000000 */
[----:B------:R-:W-:Y:S01]  /*0020*/  ISETP.NE.AND P0, PT, RZ, UR4, PT ;  /* 0x00000004ff007c0c */ /* 0x000fe2000bf05270 */
[----:B------:R-:W-:Y:S02]  /*0030*/  ULDC.64 UR4, c[0x0][0x230] ;  /* 0x00008c0000047ab9 */ /* 0x000fe40000000a00 */
[----:B------:R-:W-:Y:S01]  /*0040*/  IMAD.U32 R2, RZ, RZ, UR4 ;  /* 0x00000004ff027e24 */ /* 0x000fe2000f8e00ff */
[----:B------:R-:W-:Y:S01]  /*0050*/  ULDC.64 UR6, c[0x0][0x118] ;  /* 0x0000460000067ab9 */ /* 0x000fe20000000a00 */
[----:B------:R-:W-:Y:S02]  /*0060*/  IMAD.U32 R3, RZ, RZ, UR5 ;  /* 0x00000005ff037e24 */ /* 0x000fe4000f8e00ff */
[----:B------:R-:W-:Y:S02]  /*0070*/  IMAD.MOV.U32 R110, RZ, RZ, c[0x0][0x238] ;  /* 0x00008e00ff6e7624 */ /* 0x000fe400078e00ff */
        /* <DEDUP_REMOVED lines=9> */
[----:B-1----:R-:W-:-:S03]  /*0110*/  IMAD R22, R11, c[0x0][0x0], R18 ;  /* 0x000000000b167a24 */ /* 0x002fc600078e0212 */
[----:B------:R-:W-:Y:S02]  /*0120*/  LOP3.LUT R19, R40, 0x1f, RZ, 0x3c, !PT ;  /* 0x0000001f28137812 */ /* 0x000fe400078e3cff */
[----:B------:R-:W-:Y:S01]  /*0130*/  SHF.R.U32.HI R18, RZ, 0x5, R18 ;  /* 0x00000005ff127819 */ /* 0x000fe20000011612 */
[----:B------:R-:W-:-:S04]  /*0140*/  IMAD.WIDE.U32 R6, R22, -0x326172a9, RZ ;  /* 0xcd9e8d5716067825 */ /* 0x000fc800078e00ff */
[----:B------:R-:W-:Y:S01]  /*0150*/  IMAD R18, R11, 0x4, R18 ;  /* 0x000000040b127824 */ /* 0x000fe200078e0212 */
        /* <DEDUP_REMOVED lines=14> */
[----:B------:R-:W-:Y:S01]  /*0240*/  MOV R0, c[0x0][0x168] ;  /* 0x00005a0000007a02 */ /* 0x000fe20000000f00 */
        /* <DEDUP_REMOVED lines=14> */
[----:B------:R-:W-:Y:S01]  /*0330*/  UIADD3 UR19, UR4, -0x4ab325aa, URZ ;  /* 0xb54cda5604137890 */ /* 0x000fe2000fffe03f */
[----:B------:R-:W-:Y:S01]  /*0340*/  LEA.HI.SX32 R19, R0, R19, 0x1d ;  /* 0x0000001300137211 */ /* 0x000fe200078feaff */
[----:B------:R-:W-:Y:S01]  /*0350*/  UIADD3 UR20, UR5, 0x646e171e, URZ ;  /* 0x646e171e05147890 */ /* 0x000fe2000fffe03f */
[----:B------:R-:W-:Y:S01]  /*0360*/  LOP3.LUT R8, R5, UR12, R2, 0x96, !PT ;  /* 0x0000000c05087c12 */ /* 0x000fe2000f8e9602 */
[----:B------:R-:W-:Y:S01]  /*0370*/  IMAD.WIDE.U32 R2, R3, -0x2daee0ad, RZ ;  /* 0xd2511f5303027825 */ /* 0x000fe200078e00ff */
[C---:B------:R-:W-:Y:S01]  /*0380*/  LOP3.LUT P5, RZ, R19.reuse, 0xffffffe0, RZ, 0xc0, !PT ;  /* 0xffffffe013ff7812 */ /* 0x040fe200078ac0ff */
[----:B------:R-:W-:Y:S01]  /*0390*/  UIADD3 UR21, UR4, 0x5384540f, URZ ;  /* 0x5384540f04157890 */ /* 0x000fe2000fffe03f */
[----:B------:R-:W-:Y:S01]  /*03a0*/  ISETP.GE.U32.AND P4, PT, R19, 0x40, PT ;  /* 0x000000401300780c */ /* 0x000fe20003f86070 */
[----:B------:R-:W-:Y:S01]  /*03b0*/  IMAD.WIDE.U32 R8, R8, -0x326172a9, RZ ;  /* 0xcd9e8d5708087825 */ /* 0x000fe200078e00ff */
[----:B------:R-:W-:Y:S01]  /*03c0*/  LOP3.LUT R7, R3, UR14, R4, 0x96, !PT ;  /* 0x0000000e03077c12 */ /* 0x000fe2000f8e9604 */
[----:B------:R-:W-:Y:S01]  /*03d0*/  UIADD3 UR22, UR5, 0x1fd5c5a3, URZ ;  /* 0x1fd5c5a305167890 */ /* 0x000fe2000fffe03f */
[----:B------:R-:W-:Y:S01]  /*03e0*/  ISETP.GE.U32.AND P3, PT, R19, 0x60, PT ;  /* 0x000000601300780c */ /* 0x000fe20003f66070 */
[----:B------:R-:W-:Y:S01]  /*03f0*/  UIADD3 UR23, UR4, -0xe443238, URZ ;  /* 0xf1bbcdc804177890 */ /* 0x000fe2000fffe03f */
[----:B------:R-:W-:Y:S01]  /*0400*/  LOP3.LUT R4, R9, UR13, R6, 0x96, !PT ;  /* 0x0000000d09047c12 */ /* 0x000fe2000f8e9606 */
[----:B------:R-:W-:Y:S01]  /*0410*/  IMAD.WIDE.U32 R6, R7, -0x326172a9, RZ ;  /* 0xcd9e8d5707067825 */ /* 0x000fe200078e00ff */
[----:B------:R-:W-:Y:S01]  /*0420*/  ISETP.GE.U32.AND P2, PT, R19, 0x80, PT ;  /* 0x000000801300780c */ /* 0x000fe20003f46070 */
[----:B------:R-:W-:Y:S01]  /*0430*/  UIADD3 UR24, UR5, -0x24c28bd8, URZ ;  /* 0xdb3d742805187890 */ /* 0x000fe2000fffe03f */
[----:B------:R-:W-:Y:S01]  /*0440*/  P2R R23, PR, RZ, 0x20 ;  /* 0x00000020ff177803 */ /* 0x000fe20000000000 */
[----:B------:R-:W-:Y:S01]  /*0450*/  IMAD.WIDE.U32 R4, R4, -0x2daee0ad, RZ ;  /* 0xd2511f5304047825 */ /* 0x000fe200078e00ff */
[----:B------:R-:W-:Y:S01]  /*0460*/  LOP3.LUT R3, R7, UR15, R8, 0x96, !PT ;  /* 0x0000000f07037c12 */ /* 0x000fe2000f8e9608 */
[----:B------:R-:W-:Y:S01]  /*0470*/  UIADD3 UR25, UR4, -0x700cb87f, URZ ;  /* 0x8ff3478104197890 */ /* 0x000fe2000fffe03f */
[----:B------:R-:W-:Y:S01]  /*0480*/  P2R R24, PR, RZ, 0x10 ;  /* 0x00000010ff187803 */ /* 0x000fe20000000000 */
[----:B------:R-:W-:Y:S01]  /*0490*/  UIADD3 UR26, UR5, -0x695add53, URZ ;  /* 0x96a522ad051a7890 */ /* 0x000fe2000fffe03f */
[----:B------:R-:W-:Y:S01]  /*04a0*/  LOP3.LUT R8, R5, UR16, R2, 0x96, !PT ;  /* 0x0000001005087c12 */ /* 0x000fe2000f8e9602 */
[----:B------:R-:W-:Y:S01]  /*04b0*/  IMAD.WIDE.U32 R2, R3, -0x2daee0ad, RZ ;  /* 0xd2511f5303027825 */ /* 0x000fe200078e00ff */
[----:B------:R-:W-:-:S02]  /*04c0*/  P2R R25, PR, RZ, 0x8 ;  /* 0x00000008ff197803 */ /* 0x000fc40000000000 */
[----:B------:R-:W-:Y:S01]  /*04d0*/  P2R R26, PR, RZ, 0x4 ;  /* 0x00000004ff1a7803 */ /* 0x000fe20000000000 */
        /* <DEDUP_REMOVED lines=11> */
[----:B------:R-:W-:-:S04]  /*0590*/  IMAD.HI.U32 R15, R101, -0x326172a9, RZ ;  /* 0xcd9e8d57650f7827 */ /* 0x000fc800078e00ff */
[----:B------:R-:W-:Y:S01]  /*05a0*/  IMAD.HI.U32 R13, R103, -0x2daee0ad, RZ ;  /* 0xd2511f53670d7827 */ /* 0x000fe200078e00ff */
[----:B------:R-:W-:Y:S05]  /*05b0*/  @!P5 BRA `(.L_x_1917) ;  /* 0x000000e00000d947 */ /* 0x000fea0003800000 */
[----:B------:R-:W-:Y:S01]  /*05c0*/  ISETP.NE.U32.AND P0, PT, RZ, c[0x0][0x218], PT ;  /* 0x00008600ff007a0c */ /* 0x000fe20003f05070 */
[----:B------:R-:W-:-:S03]  /*05d0*/  IMAD.MOV.U32 R65, RZ, RZ, 0x10 ;  /* 0x00000010ff417424 */ /* 0x000fc600078e00ff */
[----:B------:R-:W-:Y:S01]  /*05e0*/  ISETP.NE.AND.EX P0, PT, RZ, c[0x0][0x21c], PT, P0 ;  /* 0x00008700ff007a0c */ /* 0x000fe20003f05300 */
[----:B------:R-:W-:-:S06]  /*05f0*/  IMAD.WIDE.U32 R64, R40, R65, c[0x0][0x1b0] ;  /* 0x00006c0028407625 */ /* 0x000fcc00078e0041 */
[----:B------:R-:W5:Y:S06]  /*0600*/  LDG.E.128 R64, [R64.64] ;  /* 0x0000000640407981 */ /* 0x000f6c000c1e1d00 */
[----:B------:R-:W-:-:S04]  /*0610*/  @P0 LEA R10, P1, R40, c[0x0][0x218], 0x4 ;  /* 0x00008600280a0a11 */ /* 0x000fc800078220ff */
[C---:B------:R-:W-:Y:S02]  /*0620*/  @P0 LEA.HI.X R11, R40.reuse, c[0x0][0x21c], RZ, 0x4, P1 ;  /* 0x00008700280b0a11 */ /* 0x040fe400008f24ff */
[----:B------:R-:W-:-:S03]  /*0630*/  LEA R4, P1, R40, c[0x0][0x1c8], 0x4 ;  /* 0x0000720028047a11 */ /* 0x000fc600078220ff */
[----:B------:R0:W5:Y:S01]  /*0640*/  @P0 LDG.E.128 R68, [R10.64] ;  /* 0x000000060a440981 */ /* 0x000162000c1e1d00 */
[----:B------:R-:W-:-:S06]  /*0650*/  LEA.HI.X R5, R40, c[0x0][0x1cc], RZ, 0x4, P1 ;  /* 0x0000730028057a11 */ /* 0x000fcc00008f24ff */
[----:B------:R-:W5:Y:S01]  /*0660*/  LDG.E.128 R4, [R4.64] ;  /* 0x0000000604047981 */ /* 0x000f62000c1e1d00 */
[----:B------:R-:W-:Y:S01]  /*0670*/  LOP3.LUT R40, R40, 0x20, RZ, 0xfc, !PT ;  /* 0x0000002028287812 */ /* 0x000fe200078efcff */
[----:B------:R-:W-:Y:S01]  /*0680*/  @!P0 CS2R R68, SRZ ;  /* 0x0000000000448805 */ /* 0x000fe2000001ff00 */
[----:B------:R-:W-:Y:S02]  /*0690*/  @!P0 CS2R R70, SRZ ;  /* 0x0000000000468805 */ /* 0x000fe4000001ff00 */
.L_x_1917:
[----:B0-----:R-:W-:Y:S05]  /*06a0*/  BSYNC B0 ;  /* 0x0000000000007941 */ /* 0x001fea0003800000 */
.L_x_1916:
        /* <DEDUP_REMOVED lines=16> */
.L_x_1919:
[----:B0-----:R-:W-:Y:S05]  /*07b0*/  BSYNC B0 ;  /* 0x0000000000007941 */ /* 0x001fea0003800000 */
.L_x_1918:
        /* <DEDUP_REMOVED lines=16> */
.L_x_1921:
[----:B0-----:R-:W-:Y:S05]  /*08c0*/  BSYNC B0 ;  /* 0x0000000000007941 */ /* 0x001fea0003800000 */
.L_x_1920:
[----:B------:R-:W-:Y:S01]  /*08d0*/  BSSY B0, `(.L_x_1922) ;  /* 0x000000f000007945 */ /* 0x000fe20003800000 */
[----:B------:R-:W-:Y:S05]  /*08e0*/  @!P2 BRA `(.L_x_1923) ;  /* 0x000000d00000a947 */ /* 0x000fea0003800000 */
[----:B------:R-:W-:Y:S01]  /*08f0*/  ISETP.NE.U32.AND P0, PT, RZ, c[0x0][0x218], PT ;  /* 0x00008600ff007a0c */ /* 0x000fe20003f05070 */
[----:B------:R-:W-:-:S03]  /*0900*/  IMAD.MOV.U32 R41, RZ, RZ, 0x10 ;  /* 0x00000010ff297424 */ /* 0x000fc600078e00ff */
        /* <DEDUP_REMOVED lines=11> */
.L_x_1923:
[----:B0-----:R-:W-:Y:S05]  /*09c0*/  BSYNC B0 ;  /* 0x0000000000007941 */ /* 0x001fea0003800000 */
.L_x_1922:
[----:B------:R-:W-:Y:S02]  /*09d0*/  ISETP.GE.AND P0, PT, R18, c[0x0][0x164], PT ;  /* 0x0000590012007a0c */ /* 0x000fe40003f06270 */
[----:B------:R-:W-:Y:S02]  /*09e0*/  LOP3.LUT R112, R15, UR23, R8, 0x96, !PT ;  /* 0x000000170f707c12 */ /* 0x000fe4000f8e9608 */
[----:B------:R-:W-:-:S09]  /*09f0*/  LOP3.LUT R114, R13, UR24, R2, 0x96, !PT ;  /* 0x000000180d727c12 */ /* 0x000fd2000f8e9602 */
[----:B------:R-:W-:Y:S05]  /*0a00*/  @P0 EXIT ;  /* 0x000000000000094d */ /* 0x000fea0003800000 */
[--C-:B-----5:R-:W-:Y:S01]  /*0a10*/  PRMT R17, RZ, 0x5410, R4.reuse ;  /* 0x00005410ff117816 */ /* 0x120fe20000000004 */
[----:B------:R-:W-:Y:S01]  /*0a20*/  IMAD R107, R101, -0x326172a9, RZ ;  /* 0xcd9e8d57656b7824 */ /* 0x000fe200078e02ff */
[----:B------:R-:W-:Y:S01]  /*0a30*/  PRMT R16, RZ, 0x7610, R4 ;  /* 0x00007610ff107816 */ /* 0x000fe20000000004 */
[C---:B------:R-:W-:Y:S01]  /*0a40*/  IMAD.HI.U32 R106, R114.reuse, -0x326172a9, RZ ;  /* 0xcd9e8d57726a7827 */ /* 0x040fe200078e00ff */
[--C-:B------:R-:W-:Y:S01]  /*0a50*/  PRMT R15, RZ, 0x5410, R5.reuse ;  /* 0x00005410ff0f7816 */ /* 0x100fe20000000005 */
[----:B------:R-:W-:Y:S01]  /*0a60*/  BSSY B0, `(.L_x_1924) ;  /* 0x0000d0d000007945 */ /* 0x000fe20003800000 */
[----:B------:R-:W-:Y:S01]  /*0a70*/  PRMT R14, RZ, 0x7610, R5 ;  /* 0x00007610ff0e7816 */ /* 0x000fe20000000005 */
[----:B------:R-:W-:Y:S01]  /*0a80*/  IMAD R105, R103, -0x2daee0ad, RZ ;  /* 0xd2511f5367697824 */ /* 0x000fe200078e02ff */
[--C-:B------:R-:W-:Y:S01]  /*0a90*/  PRMT R5, RZ, 0x5410, R30.reuse ;  /* 0x00005410ff057816 */ /* 0x100fe2000000001e */
[----:B------:R-:W-:Y:S01]  /*0aa0*/  IMAD R114, R114, -0x326172a9, RZ ;  /* 0xcd9e8d5772727824 */ /* 0x000fe200078e02ff */
[----:B------:R-:W-:Y:S01]  /*0ab0*/  PRMT R4, RZ, 0x7610, R30 ;  /* 0x00007610ff047816 */ /* 0x000fe2000000001e */
[----:B------:R-:W-:Y:S01]  /*0ac0*/  IMAD.MOV.U32 R109, RZ, RZ, RZ ;  /* 0x000000ffff6d7224 */ /* 0x000fe200078e00ff */
        /* <DEDUP_REMOVED lines=10> */
[----:B------:R-:W-:Y:S01]  /*0b70*/  PRMT R100, RZ, 0x7610, R40 ;  /* 0x00007610ff647816 */ /* 0x000fe20000000028 */
[C---:B------:R-:W-:Y:S01]  /*0b80*/  IMAD.HI.U32 R40, R112.reuse, -0x2daee0ad, RZ ;  /* 0xd2511f5370287827 */ /* 0x040fe200078e00ff */
[--C-:B------:R-:W-:Y:S02]  /*0b90*/  PRMT R38, RZ, 0x5410, R39.reuse ;  /* 0x00005410ff267816 */ /* 0x100fe40000000027 */
[----:B------:R-:W-:Y:S01]  /*0ba0*/  PRMT R74, RZ, 0x7610, R39 ;  /* 0x00007610ff4a7816 */ /* 0x000fe20000000027 */
[----:B------:R-:W-:Y:S01]  /*0bb0*/  IMAD R112, R112, -0x2daee0ad, RZ ;  /* 0xd2511f5370707824 */ /* 0x000fe200078e02ff */
        /* <DEDUP_REMOVED lines=49> */
[----:B------:R-:W-:-:S02]  /*0ed0*/  LOP3.LUT R107, R106, UR25, R107, 0x96, !PT ;  /* 0x000000196a6b7c12 */ /* 0x000fc4000f8e966b */
[----:B------:R-:W-:Y:S02]  /*0ee0*/  LOP3.LUT R111, R110, 0x3, RZ, 0xc0, !PT ;  /* 0x000000036e6f7812 */ /* 0x000fe400078ec0ff */
        /* <DEDUP_REMOVED lines=21> */
[----:B------:R-:W-:Y:S02]  /*1040*/  LOP3.LUT R105, R40, UR26, R105, 0x96, !PT ;  /* 0x0000001a28697c12 */ /* 0x000fe4000f8e9669 */
        /* <DEDUP_REMOVED lines=8> */
.L_x_2168:
[----:B------:R-:W-:Y:S02]  /*10d0*/  ISETP.NE.U32.AND P0, PT, RZ, c[0x0][0x1c0], PT ;  /* 0x00007000ff007a0c */ /* 0x000fe40003f05070 */
[----:B------:R-:W-:Y:S02]  /*10e0*/  ISETP.NE.AND P1, PT, R23, RZ, PT ;  /* 0x000000ff1700720c */ /* 0x000fe40003f25270 */
        /* <DEDUP_REMOVED lines=35> */
.L_x_1928:
[----:B0-----:R-:W-:Y:S02]  /*1320*/  IMAD.MOV.U32 R125, RZ, RZ, R114 ;  /* 0x000000ffff7d7224 */ /* 0x001fe400078e0072 */
.L_x_1929:
[----:B------:R-:W-:Y:S05]  /*1330*/  BSYNC B2 ;  /* 0x0000000000027941 */ /* 0x000fea0003800000 */
.L_x_1927:
        /* <DEDUP_REMOVED lines=16> */
.L_x_1933:
[----:B------:R-:W-:Y:S05]  /*1440*/  BSYNC B3 ;  /* 0x0000000000037941 */ /* 0x000fea0003800000 */
.L_x_1932:
        /* <DEDUP_REMOVED lines=44> */
.L_x_1931:
[----:B------:R-:W-:Y:S05]  /*1710*/  BSYNC B2 ;  /* 0x0000000000027941 */ /* 0x000fea0003800000 */
.L_x_1930:
[----:B------:R-:W0:Y:S01]  /*1720*/  I2F.U32 R120, R125 ;  /* 0x0000007d00787306 */ /* 0x000e220000201000 */
[----:B-----5:R-:W-:Y:S01]  /*1730*/  PRMT R111, RZ, 0x5410, R44 ;  /* 0x00005410ff6f7816 */ /* 0x020fe2000000002c */
[----:B------:R-:W-:Y:S01]  /*1740*/  IMAD.MOV.U32 R155, RZ, RZ, 0x2f800000 ;  /* 0x2f800000ff9b7424 */ /* 0x000fe200078e00ff */
[----:B------:R-:W-:Y:S01]  /*1750*/  BSSY B2, `(.L_x_1934) ;  /* 0x0000016000027945 */ /* 0x000fe20003800000 */
[----:B------:R-:W-:Y:S02]  /*1760*/  IADD3 R134, R126, 0x1, RZ ;  /* 0x000000017e867810 */ /* 0x000fe40007ffe0ff */
[----:B------:R-:W-:-:S04]  /*1770*/  FMUL.FTZ R111, R111, R154 ;  /* 0x0000009a6f6f7220 */ /* 0x000fc80000410000 */
[----:B------:R-:W-:Y:S02]  /*1780*/  FMUL.FTZ R111, R111, c[0x0][0x1e8] ;  /* 0x00007a006f6f7a20 */ /* 0x000fe40000410000 */
[----:B0-----:R-:W-:-:S05]  /*1790*/  FFMA.FTZ R120, R120, R155, 1.1641532182693481445e-10 ;  /* 0x2f00000078787423 */ /* 0x001fca000001009b */
[----:B------:R-:W-:-:S04]  /*17a0*/  FSETP.GTU.FTZ.AND P1, PT, R120, c[0x0][0x1e4], PT ;  /* 0x0000790078007a0b */ /* 0x000fc80003f3c000 */
[----:B------:R-:W-:Y:S02]  /*17b0*/  P2R R149, PR, RZ, 0x2 ;  /* 0x00000002ff957803 */ /* 0x000fe40000000000 */
[----:B------:R-:W-:Y:S02]  /*17c0*/  FSEL R120, R111, RZ, !P1 ;  /* 0x000000ff6f787208 */ /* 0x000fe40004800000 */
[----:B------:R-:W-:Y:S02]  /*17d0*/  ISETP.NE.AND P1, PT, R126, 0x1, PT ;  /* 0x000000017e00780c */ /* 0x000fe40003f25270 */
[----:B------:R-:W-:Y:S01]  /*17e0*/  @P0 PRMT R111, RZ, 0x5410, R40 ;  /* 0x00005410ff6f0816 */ /* 0x000fe20000000028 */
[----:B------:R-:W-:-:S04]  /*17f0*/  FMUL.FTZ R120, R17, R120 ;  /* 0x0000007811787220 */ /* 0x000fc80000410000 */
        /* <DEDUP_REMOVED lines=10> */
.L_x_1935:
[----:B------:R-:W-:Y:S02]  /*18a0*/  IMAD.MOV.U32 R111, RZ, RZ, R114 ;  /* 0x000000ffff6f7224 */ /* 0x000fe400078e0072 */
.L_x_1936:
[----:B------:R-:W-:Y:S05]  /*18b0*/  BSYNC B2 ;  /* 0x0000000000027941 */ /* 0x000fea0003800000 */
.L_x_1934:
        /* <DEDUP_REMOVED lines=16> */
.L_x_1940:
[----:B------:R-:W-:Y:S05]  /*19c0*/  BSYNC B3 ;  /* 0x0000000000037941 */ /* 0x000fea0003800000 */
.L_x_1939:
        /* <DEDUP_REMOVED lines=44> */
.L_x_1938:
[----:B------:R-:W-:Y:S05]  /*1c90*/  BSYNC B2 ;  /* 0x0000000000027941 */ /* 0x000fea0003800000 */
.L_x_1937:
[----:B------:R0:W1:Y:S01]  /*1ca0*/  I2F.U32 R126, R111 ;  /* 0x0000006f007e7306 */ /* 0x0000620000201000 */
[----:B------:R-:W-:Y:S01]  /*1cb0*/  BSSY B2, `(.L_x_1941) ;  /* 0x0000017000027945 */ /* 0x000fe20003800000 */
[----:B------:R-:W-:Y:S02]  /*1cc0*/  IADD3 R133, R134, 0x1, RZ ;  /* 0x0000000186857810 */ /* 0x000fe40007ffe0ff */
[----:B0-----:R-:W-:-:S05]  /*1cd0*/  PRMT R111, RZ, 0x7610, R44 ;  /* 0x00007610ff6f7816 */ /* 0x001fca000000002c */
[----:B------:R-:W-:Y:S02]  /*1ce0*/  FMUL.FTZ R44, R111, R154 ;  /* 0x0000009a6f2c7220 */ /* 0x000fe40000410000 */
[----:B-1----:R-:W-:Y:S02]  /*1cf0*/  FFMA.FTZ R126, R126, R155, 1.1641532182693481445e-10 ;  /* 0x2f0000007e7e7423 */ /* 0x002fe4000001009b */
[----:B------:R-:W-:-:S03]  /*1d00*/  FMUL.FTZ R44, R44, c[0x0][0x1e8] ;  /* 0x00007a002c2c7a20 */ /* 0x000fc60000410000 */
        /* <DEDUP_REMOVED lines=16> */
.L_x_1942:
[----:B------:R-:W-:Y:S02]  /*1e10*/  IMAD.MOV.U32 R44, RZ, RZ, R114 ;  /* 0x000000ffff2c7224 */ /* 0x000fe400078e0072 */
.L_x_1943:
[----:B------:R-:W-:Y:S05]  /*1e20*/  BSYNC B2 ;  /* 0x0000000000027941 */ /* 0x000fea0003800000 */
.L_x_1941:
        /* <DEDUP_REMOVED lines=16> */
.L_x_1947:
[----:B------:R-:W-:Y:S05]  /*1f30*/  BSYNC B3 ;  /* 0x0000000000037941 */ /* 0x000fea0003800000 */
.L_x_1946:
        /* <DEDUP_REMOVED lines=44> */
.L_x_1945:
[----:B------:R-:W-:Y:S05]  /*2200*/  BSYNC B2 ;  /* 0x0000000000027941 */ /* 0x000fea0003800000 */
.L_x_1944:
        /* <DEDUP_REMOVED lines=11> */
[----:B------:R-:W-:-:S04]  /*22c0*/  FMUL.FTZ R126, R15, R126 ;  /* 0x0000007e0f7e7220 */ /* 0x000fc80000410000 */
        /* <DEDUP_REMOVED lines=10> */
.L_x_1949:
[----:B------:R-:W-:Y:S02]  /*2370*/  MOV R44, R114 ;  /* 0x00000072002c7202 */ /* 0x000fe40000000f00 */
.L_x_1950:
[----:B------:R-:W-:Y:S05]  /*2380*/  BSYNC B2 ;  /* 0x0000000000027941 */ /* 0x000fea0003800000 */
.L_x_1948:
        /* <DEDUP_REMOVED lines=16> */
.L_x_1954:
[----:B------:R-:W-:Y:S05]  /*2490*/  BSYNC B3 ;  /* 0x0000000000037941 */ /* 0x000fea0003800000 */
.L_x_1953:
        /* <DEDUP_REMOVED lines=44> */
.L_x_1952:
[----:B------:R-:W-:Y:S05]  /*2760*/  BSYNC B2 ;  /* 0x0000000000027941 */ /* 0x000fea0003800000 */
.L_x_1951:
        /* <DEDUP_REMOVED lines=22> */
.L_x_1956:
[----:B------:R-:W-:Y:S02]  /*28d0*/  IMAD.MOV.U32 R111, RZ, RZ, R114 ;  /* 0x000000ffff6f7224 */ /* 0x000fe400078e0072 */
.L_x_1957:
[----:B------:R-:W-:Y:S05]  /*28e0*/  BSYNC B2 ;  /* 0x0000000000027941 */ /* 0x000fea0003800000 */
.L_x_1955:
        /* <DEDUP_REMOVED lines=16> */
.L_x_1961:
[----:B------:R-:W-:Y:S05]  /*29f0*/  BSYNC B3 ;  /* 0x0000000000037941 */ /* 0x000fea0003800000 */
.L_x_1960:
        /* <DEDUP_REMOVED lines=44> */
.L_x_1959:
[----:B------:R-:W-:Y:S05]  /*2cc0*/  BSYNC B2 ;  /* 0x0000000000027941 */ /* 0x000fea0003800000 */
.L_x_1958:
[----:B------:R0:W1:Y:S01]  /*2cd0*/  I2F.U32 R44, R111 ;  /* 0x0000006f002c7306 */ /* 0x0000620000201000 */
[----:B------:R-:W-:Y:S01]  /*2ce0*/  ISETP.NE.AND P4, PT, R45, 0x1, PT ;  /* 0x000000012d00780c */ /* 0x000fe20003f85270 */
[----:B------:R-:W-:Y:S01]  /*2cf0*/  BSSY B2, `(.L_x_1962) ;  /* 0x0000015000027945 */ /* 0x000fe20003800000 */
[----:B0-----:R-:W-:-:S05]  /*2d00*/  PRMT R111, RZ, 0x5410, R46 ;  /* 0x00005410ff6f7816 */ /* 0x001fca000000002e */
[----:B------:R-:W-:Y:S01]  /*2d10*/  FMUL.FTZ R134, R111, R154 ;  /* 0x0000009a6f867220 */ /* 0x000fe20000410000 */
[----:B------:R-:W-:Y:S01]  /*2d20*/  @P0 PRMT R111, RZ, 0x5410, R42 ;  /* 0x00005410ff6f0816 */ /* 0x000fe2000000002a */
[----:B-1----:R-:W-:Y:S02]  /*2d30*/  FFMA.FTZ R44, R44, R155, 1.1641532182693481445e-10 ;  /* 0x2f0000002c2c7423 */ /* 0x002fe4000001009b */
[----:B------:R-:W-:-:S03]  /*2d40*/  FMUL.FTZ R134, R134, c[0x0][0x1e8] ;  /* 0x00007a0086867a20 */ /* 0x000fc60000410000 */
        /* <DEDUP_REMOVED lines=14> */
.L_x_1963:
[----:B------:R-:W-:Y:S02]  /*2e30*/  IMAD.MOV.U32 R111, RZ, RZ, R114 ;  /* 0x000000ffff6f7224 */ /* 0x000fe400078e0072 */
.L_x_1964:
[----:B------:R-:W-:Y:S05]  /*2e40*/  BSYNC B2 ;  /* 0x0000000000027941 */ /* 0x000fea0003800000 */
.L_x_1962:
        /* <DEDUP_REMOVED lines=16> */
.L_x_1968:
[----:B------:R-:W-:Y:S05]  /*2f50*/  BSYNC B3 ;  /* 0x0000000000037941 */ /* 0x000fea0003800000 */
.L_x_1967:
        /* <DEDUP_REMOVED lines=44> */
.L_x_1966:
[----:B------:R-:W-:Y:S05]  /*3220*/  BSYNC B2 ;  /* 0x0000000000027941 */ /* 0x000fea0003800000 */
.L_x_1965:
        /* <DEDUP_REMOVED lines=10> */
[----:B------:R-:W-:Y:S01]  /*32d0*/  FMUL.FTZ R141, R12, R45 ;  /* 0x0000002d0c8d7220 */ /* 0x000fe20000410000 */
[----:B------:R-:W-:-:S03]  /*32e0*/  IADD3 R45, R44, 0x1, RZ ;  /* 0x000000012c2d7810 */ /* 0x000fc60007ffe0ff */
        /* <DEDUP_REMOVED lines=10> */
.L_x_1970:
[----:B------:R-:W-:Y:S02]  /*3390*/  IMAD.MOV.U32 R46, RZ, RZ, R114 ;  /* 0x000000ffff2e7224 */ /* 0x000fe400078e0072 */
.L_x_1971:
[----:B------:R-:W-:Y:S05]  /*33a0*/  BSYNC B2 ;  /* 0x0000000000027941 */ /* 0x000fea0003800000 */
.L_x_1969:
        /* <DEDUP_REMOVED lines=16> */
.L_x_1975:
[----:B------:R-:W-:Y:S05]  /*34b0*/  BSYNC B3 ;  /* 0x0000000000037941 */ /* 0x000fea0003800000 */
.L_x_1974:
        /* <DEDUP_REMOVED lines=44> */
.L_x_1973:
[----:B------:R-:W-:Y:S05]  /*3780*/  BSYNC B2 ;  /* 0x0000000000027941 */ /* 0x000fea0003800000 */
.L_x_1972:
        /* <DEDUP_REMOVED lines=22> */
.L_x_1977:
[----:B------:R-:W-:Y:S02]  /*38f0*/  IMAD.MOV.U32 R46, RZ, RZ, R114 ;  /* 0x000000ffff2e7224 */ /* 0x000fe400078e0072 */
.L_x_1978:
[----:B------:R-:W-:Y:S05]  /*3900*/  BSYNC B2 ;  /* 0x0000000000027941 */ /* 0x000fea0003800000 */
.L_x_1976:
        /* <DEDUP_REMOVED lines=18> */
.L_x_1982:
[----:B------:R-:W-:Y:S05]  /*3a30*/  BSYNC B3 ;  /* 0x0000000000037941 */ /* 0x000fea0003800000 */
.L_x_1981:
        /* <DEDUP_REMOVED lines=44> */
.L_x_1980:
[----:B------:R-:W-:Y:S05]  /*3d00*/  BSYNC B2 ;  /* 0x0000000000027941 */ /* 0x000fea0003800000 */
.L_x_1979:
[----:B------:R0:W1:Y:S01]  /*3d10*/  I2F.U32 R44, R46 ;  /* 0x0000002e002c7306 */ /* 0x0000620000201000 */
[----:B------:R-:W-:Y:S02]  /*3d20*/  PRMT R47, RZ, 0x7610, R47 ;  /* 0x00007610ff2f7816 */ /* 0x000fe4000000002f */
[----:B------:R-:W-:Y:S02]  /*3d30*/  SEL R159, RZ, 0x100, P4 ;  /* 0x00000100ff9f7807 */ /* 0x000fe40002000000 */
[----:B------:R-:W-:Y:S01]  /*3d40*/  SEL R158, RZ, 0x10000, P5 ;  /* 0x00010000ff9e7807 */ /* 0x000fe20002800000 */
[----:B------:R-:W-:Y:S01]  /*3d50*/  FMUL.FTZ R47, R47, R154 ;  /* 0x0000009a2f2f7220 */ /* 0x000fe20000410000 */
[----:B------:R-:W-:-:S02]  /*3d60*/  ISETP.NE.AND P5, PT, R162, RZ, PT ;  /* 0x000000ffa200720c */ /* 0x000fc40003fa5270 */
[----:B------:R-:W-:Y:S01]  /*3d70*/  SEL R162, RZ, 0x1, P2 ;  /* 0x00000001ffa27807 */ /* 0x000fe20001000000 */
[----:B------:R-:W-:Y:S01]  /*3d80*/  FMUL.FTZ R47, R47, c[0x0][0x1e8] ;  /* 0x00007a002f2f7a20 */ /* 0x000fe20000410000 */
[----:B------:R-:W-:Y:S02]  /*3d90*/  ISETP.NE.AND P6, PT, R149, RZ, PT ;  /* 0x000000ff9500720c */ /* 0x000fe40003fc5270 */
[----:B0-----:R-:W-:Y:S01]  /*3da0*/  F2FP.BF16.PACK_AB R46, R141, R134 ;  /* 0x000000868d2e723e */ /* 0x001fe200000010ff */
[----:B------:R-:W-:Y:S01]  /*3db0*/  IMAD.WIDE.U32 R162, R162, 0x1000000, RZ ;  /* 0x01000000a2a27825 */ /* 0x000fe200078e00ff */
[----:B------:R-:W-:-:S03]  /*3dc0*/  F2FP.BF16.PACK_AB R45, R133, R126 ;  /* 0x0000007e852d723e */ /* 0x000fc600000010ff */
[----:B-1----:R-:W-:Y:S01]  /*3dd0*/  FFMA.FTZ R44, R44, R155, 1.1641532182693481445e-10 ;  /* 0x2f0000002c2c7423 */ /* 0x002fe2000001009b */
[----:B------:R-:W-:-:S04]  /*3de0*/  SEL R155, RZ, 0x1, P3 ;  /* 0x00000001ff9b7807 */ /* 0x000fc80001800000 */
[----:B------:R-:W-:Y:S02]  /*3df0*/  FSETP.GTU.FTZ.AND P4, PT, R44, c[0x0][0x1e4], PT ;  /* 0x000079002c007a0b */ /* 0x000fe40003f9c000 */
[----:B------:R-:W-:Y:S02]  /*3e00*/  @P0 PRMT R44, RZ, 0x7610, R43 ;  /* 0x00007610ff2c0816 */ /* 0x000fe4000000002b */
[----:B------:R-:W-:Y:S02]  /*3e10*/  FSEL R47, R47, RZ, !P4 ;  /* 0x000000ff2f2f7208 */ /* 0x000fe40006000000 */
[----:B------:R-:W-:-:S03]  /*3e20*/  SEL R160, RZ, 0x1000000, P4 ;  /* 0x01000000ffa07807 */ /* 0x000fc60002000000 */
[----:B------:R-:W-:Y:S01]  /*3e30*/  FMUL.FTZ R149, R10, R47 ;  /* 0x0000002f0a957220 */ /* 0x000fe20000410000 */
[----:B------:R-:W-:Y:S02]  /*3e40*/  LOP3.LUT R158, R159, R160, R158, 0xfe, !PT ;  /* 0x000000a09f9e7212 */ /* 0x000fe400078efe9e */
[----:B------:R-:W-:Y:S01]  /*3e50*/  SEL R160, RZ, 0x1, P1 ;  /* 0x00000001ffa07807 */ /* 0x000fe20000800000 */
[----:B------:R-:W-:Y:S01]  /*3e60*/  @P0 FADD.FTZ R149, R44, R149 ;  /* 0x000000952c950221 */ /* 0x000fe20000010000 */
[----:B------:R-:W-:Y:S02]  /*3e70*/  LOP3.LUT R155, R163, R158, R155, 0xfe, !PT ;  /* 0x0000009ea39b7212 */ /* 0x000fe400078efe9b */
[----:B------:R-:W-:Y:S01]  /*3e80*/  SEL R158, RZ, 0x1, P5 ;  /* 0x00000001ff9e7807 */ /* 0x000fe20002800000 */
[----:B------:R-:W-:Y:S01]  /*3e90*/  IMAD.WIDE.U32 R160, R160, 0x10000, RZ ;  /* 0x00010000a0a07825 */ /* 0x000fe200078e00ff */
[----:B------:R-:W-:Y:S02]  /*3ea0*/  LEA R156, P0, R124, c[0x0][0x188], 0x4 ;  /* 0x000062007c9c7a11 */ /* 0x000fe400078020ff */
[----:B------:R-:W-:Y:S01]  /*3eb0*/  F2FP.BF16.PACK_AB R44, R125, R120 ;  /* 0x000000787d2c723e */ /* 0x000fe200000010ff */
[----:B------:R-:W-:Y:S01]  /*3ec0*/  IMAD.WIDE.U32 R158, R158, 0x100, RZ ;  /* 0x000001009e9e7825 */ /* 0x000fe200078e00ff */
[----:B------:R-:W-:-:S02]  /*3ed0*/  LEA.HI.X R157, R124, c[0x0][0x18c], RZ, 0x4, P0 ;  /* 0x000063007c9d7a11 */ /* 0x000fc400000f24ff */
[----:B------:R-:W-:Y:S02]  /*3ee0*/  F2FP.BF16.PACK_AB R47, R149, R142 ;  /* 0x0000008e952f723e */ /* 0x000fe400000010ff */
[----:B------:R-:W-:Y:S02]  /*3ef0*/  LOP3.LUT R159, R159, R155, R161, 0xfe, !PT ;  /* 0x0000009b9f9f7212 */ /* 0x000fe400078efea1 */
[----:B------:R-:W-:Y:S01]  /*3f00*/  LOP3.LUT R162, R158, R162, R160, 0xfe, !PT ;  /* 0x000000a29ea27212 */ /* 0x000fe200078efea0 */
[----:B------:R0:W-:Y:S01]  /*3f10*/  STG.E.128 [R156.64], R44 ;  /* 0x0000002c9c007986 */ /* 0x0001e2000c101d06 */
[----:B------:R-:W-:-:S04]  /*3f20*/  SEL R155, RZ, 0x1, P6 ;  /* 0x00000001ff9b7807 */ /* 0x000fc80003000000 */
[----:B------:R-:W-:Y:S02]  /*3f30*/  LOP3.LUT R158, R162, R155, RZ, 0xfc, !PT ;  /* 0x0000009ba29e7212 */ /* 0x000fe400078efcff */
[C---:B------:R-:W-:Y:S02]  /*3f40*/  IADD3 R155, R124.reuse, 0x20, RZ ;  /* 0x000000207c9b7810 */ /* 0x040fe40007ffe0ff */
[----:B0-----:R-:W-:-:S04]  /*3f50*/  LEA R44, P0, R124, c[0x0][0x190], 0x3 ;  /* 0x000064007c2c7a11 */ /* 0x001fc800078018ff */
[----:B------:R-:W-:-:S05]  /*3f60*/  LEA.HI.X R45, R124, c[0x0][0x194], RZ, 0x3, P0 ;  /* 0x000065007c2d7a11 */ /* 0x000fca00000f1cff */
[----:B------:R0:W-:Y:S04]  /*3f70*/  STG.E.64 [R44.64], R158 ;  /* 0x0000009e2c007986 */ /* 0x0001e8000c101b06 */
.L_x_1926:
[----:B------:R-:W-:Y:S05]  /*3f80*/  BSYNC B1 ;  /* 0x0000000000017941 */ /* 0x000fea0003800000 */
.L_x_1925:
        /* <DEDUP_REMOVED lines=23> */
.L_x_1986:
[----:B0-----:R-:W-:Y:S02]  /*4100*/  IMAD.MOV.U32 R127, RZ, RZ, R114 ;  /* 0x000000ffff7f7224 */ /* 0x001fe400078e0072 */
.L_x_1987:
[----:B------:R-:W-:Y:S05]  /*4110*/  BSYNC B2 ;  /* 0x0000000000027941 */ /* 0x000fea0003800000 */
.L_x_1985:
        /* <DEDUP_REMOVED lines=16> */
.L_x_1991:
[----:B------:R-:W-:Y:S05]  /*4220*/  BSYNC B3 ;  /* 0x0000000000037941 */ /* 0x000fea0003800000 */
.L_x_1990:
        /* <DEDUP_REMOVED lines=44> */
.L_x_1989:
[----:B------:R-:W-:Y:S05]  /*44f0*/  BSYNC B2 ;  /* 0x0000000000027941 */ /* 0x000fea0003800000 */
.L_x_1988:
        /* <DEDUP_REMOVED lines=11> */
[----:B------:R-:W-:-:S03]  /*45b0*/  ISETP.NE.AND P1, PT, R128, 0x1, PT ;  /* 0x000000018000780c */ /* 0x000fc60003f25270 */
[----:B------:R-:W-:Y:S01]  /*45c0*/  FMUL.FTZ R119, R9, R136 ;  /* 0x0000008809777220 */ /* 0x000fe20000410000 */
[----:B------:R-:W-:-:S05]  /*45d0*/  @P0 PRMT R136, RZ, 0x5410, R40 ;  /* 0x00005410ff880816 */ /* 0x000fca0000000028 */
[----:B------:R-:W-:-:S04]  /*45e0*/  @P0 FADD.FTZ R119, R136, R119 ;  /* 0x0000007788770221 */ /* 0x000fc80000010000 */
        /* <DEDUP_REMOVED lines=9> */
.L_x_1993:
[----:B------:R-:W-:Y:S02]  /*4680*/  IMAD.MOV.U32 R111, RZ, RZ, R114 ;  /* 0x000000ffff6f7224 */ /* 0x000fe400078e0072 */
.L_x_1994:
[----:B------:R-:W-:Y:S05]  /*4690*/  BSYNC B2 ;  /* 0x0000000000027941 */ /* 0x000fea0003800000 */
.L_x_1992:
        /* <DEDUP_REMOVED lines=16> */
.L_x_1998:
[----:B------:R-:W-:Y:S05]  /*47a0*/  BSYNC B3 ;  /* 0x0000000000037941 */ /* 0x000fea0003800000 */
.L_x_1997:
        /* <DEDUP_REMOVED lines=44> */
.L_x_1996:
[----:B------:R-:W-:Y:S05]  /*4a70*/  BSYNC B2 ;  /* 0x0000000000027941 */ /* 0x000fea0003800000 */
.L_x_1995:
[----:B------:R-:W0:Y:S01]  /*4a80*/  I2F.U32 R111, R111 ;  /* 0x0000006f006f7306 */ /* 0x000e220000201000 */
[----:B------:R-:W-:Y:S01]  /*4a90*/  PRMT R127, RZ, 0x7610, R44 ;  /* 0x00007610ff7f7816 */ /* 0x000fe2000000002c */
[----:B------:R-:W-:Y:S01]  /*4aa0*/  BSSY B2, `(.L_x_1999) ;  /* 0x0000016000027945 */ /* 0x000fe20003800000 */
[----:B------:R-:W-:-:S03]  /*4ab0*/  IADD3 R135, R143, 0x1, RZ ;  /* 0x000000018f877810 */ /* 0x000fc60007ffe0ff */
[----:B------:R-:W-:-:S04]  /*4ac0*/  FMUL.FTZ R127, R127, R154 ;  /* 0x0000009a7f7f7220 */ /* 0x000fc80000410000 */
[----:B------:R-:W-:Y:S02]  /*4ad0*/  FMUL.FTZ R127, R127, c[0x0][0x1e8] ;  /* 0x00007a007f7f7a20 */ /* 0x000fe40000410000 */
[----:B0-----:R-:W-:Y:S01]  /*4ae0*/  FFMA.FTZ R44, R111, R150, 1.1641532182693481445e-10 ;  /* 0x2f0000006f2c7423 */ /* 0x001fe20000010096 */
[----:B------:R-:W-:-:S04]  /*4af0*/  @P0 PRMT R111, RZ, 0x7610, R40 ;  /* 0x00007610ff6f0816 */ /* 0x000fc80000000028 */
[----:B------:R-:W-:-:S04]  /*4b00*/  FSETP.GTU.FTZ.AND P1, PT, R44, c[0x0][0x1e4], PT ;  /* 0x000079002c007a0b */ /* 0x000fc80003f3c000 */
[----:B------:R-:W-:Y:S02]  /*4b10*/  P2R R161, PR, RZ, 0x2 ;  /* 0x00000002ffa17803 */ /* 0x000fe40000000000 */
[----:B------:R-:W-:Y:S02]  /*4b20*/  FSEL R127, R127, RZ, !P1 ;  /* 0x000000ff7f7f7208 */ /* 0x000fe40004800000 */
[----:B------:R-:W-:-:S03]  /*4b30*/  ISETP.NE.AND P1, PT, R143, 0x1, PT ;  /* 0x000000018f00780c */ /* 0x000fc60003f25270 */
        /* <DEDUP_REMOVED lines=11> */
.L_x_2000:
[----:B------:R-:W-:Y:S02]  /*4bf0*/  MOV R44, R114 ;  /* 0x00000072002c7202 */ /* 0x000fe40000000f00 */
.L_x_2001:
[----:B------:R-:W-:Y:S05]  /*4c00*/  BSYNC B2 ;  /* 0x0000000000027941 */ /* 0x000fea0003800000 */
.L_x_1999:
        /* <DEDUP_REMOVED lines=16> */
.L_x_2005:
[----:B------:R-:W-:Y:S05]  /*4d10*/  BSYNC B3 ;  /* 0x0000000000037941 */ /* 0x000fea0003800000 */
.L_x_2004:
        /* <DEDUP_REMOVED lines=44> */
.L_x_2003:
[----:B------:R-:W-:Y:S05]  /*4fe0*/  BSYNC B2 ;  /* 0x0000000000027941 */ /* 0x000fea0003800000 */
.L_x_2002:
        /* <DEDUP_REMOVED lines=22> */
.L_x_2007:
[----:B------:R-:W-:Y:S02]  /*5150*/  IMAD.MOV.U32 R44, RZ, RZ, R114 ;  /* 0x000000ffff2c7224 */ /* 0x000fe400078e0072 */
.L_x_2008:
[----:B------:R-:W-:Y:S05]  /*5160*/  BSYNC B2 ;  /* 0x0000000000027941 */ /* 0x000fea0003800000 */
.L_x_2006:
        /* <DEDUP_REMOVED lines=16> */
.L_x_2012:
[----:B------:R-:W-:Y:S05]  /*5270*/  BSYNC B3 ;  /* 0x0000000000037941 */ /* 0x000fea0003800000 */
.L_x_2011:
        /* <DEDUP_REMOVED lines=44> */
.L_x_2010:
[----:B------:R-:W-:Y:S05]  /*5540*/  BSYNC B2 ;  /* 0x0000000000027941 */ /* 0x000fea0003800000 */
.L_x_2009:
        /* <DEDUP_REMOVED lines=10> */
[----:B------:R-:W-:Y:S01]  /*55f0*/  FMUL.FTZ R136, R6, R45 ;  /* 0x0000002d06887220 */ /* 0x000fe20000410000 */
        /* <DEDUP_REMOVED lines=11> */
.L_x_2014:
[----:B------:R-:W-:Y:S02]  /*56b0*/  IMAD.MOV.U32 R111, RZ, RZ, R114 ;  /* 0x000000ffff6f7224 */ /* 0x000fe400078e0072 */
.L_x_2015:
[----:B------:R-:W-:Y:S05]  /*56c0*/  BSYNC B2 ;  /* 0x0000000000027941 */ /* 0x000fea0003800000 */
.L_x_2013:
        /* <DEDUP_REMOVED lines=16> */
.L_x_2019:
[----:B------:R-:W-:Y:S05]  /*57d0*/  BSYNC B3 ;  /* 0x0000000000037941 */ /* 0x000fea0003800000 */
.L_x_2018:
        /* <DEDUP_REMOVED lines=44> */
.L_x_2017:
[----:B------:R-:W-:Y:S05]  /*5aa0*/  BSYNC B2 ;  /* 0x0000000000027941 */ /* 0x000fea0003800000 */
.L_x_2016:
        /* <DEDUP_REMOVED lines=22> */
.L_x_2021:
[----:B------:R-:W-:Y:S02]  /*5c10*/  IMAD.MOV.U32 R111, RZ, RZ, R114 ;  /* 0x000000ffff6f7224 */ /* 0x000fe400078e0072 */
.L_x_2022:
[----:B------:R-:W-:Y:S05]  /*5c20*/  BSYNC B2 ;  /* 0x0000000000027941 */ /* 0x000fea0003800000 */
.L_x_2020:
        /* <DEDUP_REMOVED lines=16> */
.L_x_2026:
[----:B------:R-:W-:Y:S05]  /*5d30*/  BSYNC B3 ;  /* 0x0000000000037941 */ /* 0x000fea0003800000 */
.L_x_2025:
        /* <DEDUP_REMOVED lines=44> */
.L_x_2024:
[----:B------:R-:W-:Y:S05]  /*6000*/  BSYNC B2 ;  /* 0x0000000000027941 */ /* 0x000fea0003800000 */
.L_x_2023:
        /* <DEDUP_REMOVED lines=8> */
[----:B------:R-:W-:-:S04]  /*6090*/  FSETP.GTU.FTZ.AND P4, PT, R45, c[0x0][0x1e4], PT ;  /* 0x000079002d007a0b */ /* 0x000fc80003f9c000 */
        /* <DEDUP_REMOVED lines=13> */
.L_x_2028:
[----:B------:R-:W-:Y:S02]  /*6170*/  IMAD.MOV.U32 R46, RZ, RZ, R114 ;  /* 0x000000ffff2e7224 */ /* 0x000fe400078e0072 */
.L_x_2029:
[----:B------:R-:W-:Y:S05]  /*6180*/  BSYNC B2 ;  /* 0x0000000000027941 */ /* 0x000fea0003800000 */
.L_x_2027:
        /* <DEDUP_REMOVED lines=16> */
.L_x_2033:
[----:B------:R-:W-:Y:S05]  /*6290*/  BSYNC B3 ;  /* 0x0000000000037941 */ /* 0x000fea0003800000 */
.L_x_2032:
        /* <DEDUP_REMOVED lines=44> */
.L_x_2031:
[----:B------:R-:W-:Y:S05]  /*6560*/  BSYNC B2 ;  /* 0x0000000000027941 */ /* 0x000fea0003800000 */
.L_x_2030:
        /* <DEDUP_REMOVED lines=9> */
[----:B------:R-:W-:-:S05]  /*6600*/  FSEL R44, R143, RZ, !P5 ;  /* 0x000000ff8f2c7208 */ /* 0x000fca0006800000 */
[----:B------:R-:W-:Y:S01]  /*6610*/  FMUL.FTZ R143, R3, R44 ;  /* 0x0000002c038f7220 */ /* 0x000fe20000410000 */
        /* <DEDUP_REMOVED lines=11> */
.L_x_2035:
[----:B------:R-:W-:Y:S02]  /*66d0*/  IMAD.MOV.U32 R46, RZ, RZ, R114 ;  /* 0x000000ffff2e7224 */ /* 0x000fe400078e0072 */
.L_x_2036:
[----:B------:R-:W-:Y:S05]  /*66e0*/  BSYNC B2 ;  /* 0x0000000000027941 */ /* 0x000fea0003800000 */
.L_x_2034:
        /* <DEDUP_REMOVED lines=18> */
.L_x_2040:
[----:B------:R-:W-:Y:S05]  /*6810*/  BSYNC B3 ;  /* 0x0000000000037941 */ /* 0x000fea0003800000 */
.L_x_2039:
        /* <DEDUP_REMOVED lines=40> */
[----:B------:R-:W-:Y:S01]  /*6aa0*/  IMAD.WIDE.U32 R44, R45, -0x2daee0ad, RZ ;  /* 0xd2511f532d2c7825 */ /* 0x000fe200078e00ff */
[----:B------:R-:W-:-:S03]  /*6ab0*/  MOV R114, R158 ;  /* 0x0000009e00727202 */ /* 0x000fc60000000f00 */
[----:B------:R-:W-:Y:S01]  /*6ac0*/  IMAD.MOV.U32 R112, RZ, RZ, R44 ;  /* 0x000000ffff707224 */ /* 0x000fe200078e002c */
[----:B------:R-:W-:Y:S02]  /*6ad0*/  LOP3.LUT R105, R45, UR26, R156, 0x96, !PT ;  /* 0x0000001a2d697c12 */ /* 0x000fe4000f8e969c */
.L_x_2038:
[----:B------:R-:W-:Y:S05]  /*6ae0*/  BSYNC B2 ;  /* 0x0000000000027941 */ /* 0x000fea0003800000 */
.L_x_2037:
[----:B------:R0:W1:Y:S01]  /*6af0*/  I2F.U32 R45, R46 ;  /* 0x0000002e002d7306 */ /* 0x0000620000201000 */
[----:B------:R-:W-:Y:S02]  /*6b00*/  PRMT R47, RZ, 0x7610, R47 ;  /* 0x00007610ff2f7816 */ /* 0x000fe4000000002f */
[----:B------:R-:W-:Y:S02]  /*6b10*/  SEL R158, RZ, 0x10000, P5 ;  /* 0x00010000ff9e7807 */ /* 0x000fe40002800000 */
[----:B------:R-:W-:Y:S01]  /*6b20*/  ISETP.NE.AND P6, PT, R160, RZ, PT ;  /* 0x000000ffa000720c */ /* 0x000fe20003fc5270 */
[----:B------:R-:W-:Y:S01]  /*6b30*/  FMUL.FTZ R47, R47, R154 ;  /* 0x0000009a2f2f7220 */ /* 0x000fe20000410000 */
[----:B------:R-:W-:Y:S02]  /*6b40*/  SEL R163, RZ, 0x100, P4 ;  /* 0x00000100ffa37807 */ /* 0x000fe40002000000 */
[----:B------:R-:W-:Y:S01]  /*6b50*/  SEL R162, RZ, 0x1, P2 ;  /* 0x00000001ffa27807 */ /* 0x000fe20001000000 */
[----:B------:R-:W-:Y:S01]  /*6b60*/  FMUL.FTZ R47, R47, c[0x0][0x1e8] ;  /* 0x00007a002f2f7a20 */ /* 0x000fe20000410000 */
[----:B------:R-:W-:-:S02]  /*6b70*/  SEL R159, RZ, 0x1, P3 ;  /* 0x00000001ff9f7807 */ /* 0x000fc40001800000 */
[----:B------:R-:W-:Y:S02]  /*6b80*/  ISETP.NE.AND P4, PT, R161, RZ, PT ;  /* 0x000000ffa100720c */ /* 0x000fe40003f85270 */
[----:B0-----:R-:W-:Y:S01]  /*6b90*/  F2FP.BF16.PACK_AB R46, R144, R135 ;  /* 0x00000087902e723e */ /* 0x001fe200000010ff */
[----:B-1----:R-:W-:Y:S01]  /*6ba0*/  FFMA.FTZ R45, R45, R150, 1.1641532182693481445e-10 ;  /* 0x2f0000002d2d7423 */ /* 0x002fe20000010096 */
[----:B------:R-:W-:-:S04]  /*6bb0*/  F2FP.BF16.PACK_AB R44, R128, R119 ;  /* 0x00000077802c723e */ /* 0x000fc800000010ff */
[----:B------:R-:W-:Y:S02]  /*6bc0*/  FSETP.GTU.FTZ.AND P5, PT, R45, c[0x0][0x1e4], PT ;  /* 0x000079002d007a0b */ /* 0x000fe40003fbc000 */
[----:B------:R-:W-:Y:S02]  /*6bd0*/  @P0 PRMT R45, RZ, 0x7610, R43 ;  /* 0x00007610ff2d0816 */ /* 0x000fe4000000002b */
[----:B------:R-:W-:Y:S02]  /*6be0*/  SEL R160, RZ, 0x1000000, P5 ;  /* 0x01000000ffa07807 */ /* 0x000fe40002800000 */
[----:B------:R-:W-:Y:S02]  /*6bf0*/  FSEL R47, R47, RZ, !P5 ;  /* 0x000000ff2f2f7208 */ /* 0x000fe40006800000 */
[----:B------:R-:W-:Y:S01]  /*6c00*/  LOP3.LUT R158, R163, R160, R158, 0xfe, !PT ;  /* 0x000000a0a39e7212 */ /* 0x000fe200078efe9e */
[----:B------:R-:W-:Y:S01]  /*6c10*/  IMAD.WIDE.U32 R162, R162, 0x1000000, RZ ;  /* 0x01000000a2a27825 */ /* 0x000fe200078e00ff */
[----:B------:R-:W-:-:S03]  /*6c20*/  SEL R160, RZ, 0x1, P1 ;  /* 0x00000001ffa07807 */ /* 0x000fc60000800000 */
[----:B------:R-:W-:Y:S01]  /*6c30*/  FMUL.FTZ R150, R2, R47 ;  /* 0x0000002f02967220 */ /* 0x000fe20000410000 */
[----:B------:R-:W-:Y:S01]  /*6c40*/  LOP3.LUT R163, R163, R158, R159, 0xfe, !PT ;  /* 0x0000009ea3a37212 */ /* 0x000fe200078efe9f */
[----:B------:R-:W-:Y:S01]  /*6c50*/  IMAD.WIDE.U32 R160, R160, 0x10000, RZ ;  /* 0x00010000a0a07825 */ /* 0x000fe200078e00ff */
[----:B------:R-:W-:-:S03]  /*6c60*/  SEL R158, RZ, 0x1, P4 ;  /* 0x00000001ff9e7807 */ /* 0x000fc60002000000 */
[----:B------:R-:W-:Y:S01]  /*6c70*/  @P0 FADD.FTZ R150, R45, R150 ;  /* 0x000000962d960221 */ /* 0x000fe20000010000 */
[C---:B------:R-:W-:Y:S01]  /*6c80*/  LEA R156, P0, R155.reuse, c[0x0][0x188], 0x4 ;  /* 0x000062009b9c7a11 */ /* 0x040fe200078020ff */
[----:B------:R-:W-:Y:S01]  /*6c90*/  IMAD.WIDE.U32 R158, R158, 0x100, RZ ;  /* 0x000001009e9e7825 */ /* 0x000fe200078e00ff */
[----:B------:R-:W-:Y:S02]  /*6ca0*/  F2FP.BF16.PACK_AB R45, R136, R127 ;  /* 0x0000007f882d723e */ /* 0x000fe400000010ff */
[----:B------:R-:W-:Y:S02]  /*6cb0*/  LEA.HI.X R157, R155, c[0x0][0x18c], RZ, 0x4, P0 ;  /* 0x000063009b9d7a11 */ /* 0x000fe400000f24ff */
[----:B------:R-:W-:Y:S02]  /*6cc0*/  F2FP.BF16.PACK_AB R47, R150, R143 ;  /* 0x0000008f962f723e */ /* 0x000fe400000010ff */
[----:B------:R-:W-:Y:S02]  /*6cd0*/  LOP3.LUT R159, R159, R163, R161, 0xfe, !PT ;  /* 0x000000a39f9f7212 */ /* 0x000fe400078efea1 */
[----:B------:R-:W-:Y:S01]  /*6ce0*/  LOP3.LUT R162, R158, R162, R160, 0xfe, !PT ;  /* 0x000000a29ea27212 */ /* 0x000fe200078efea0 */
[----:B------:R0:W-:Y:S01]  /*6cf0*/  STG.E.128 [R156.64], R44 ;  /* 0x0000002c9c007986 */ /* 0x0001e2000c101d06 */
[----:B------:R-:W-:-:S04]  /*6d00*/  SEL R161, RZ, 0x1, P6 ;  /* 0x00000001ffa17807 */ /* 0x000fc80003000000 */
[----:B------:R-:W-:Y:S02]  /*6d10*/  LOP3.LUT R158, R162, R161, RZ, 0xfc, !PT ;  /* 0x000000a1a29e7212 */ /* 0x000fe400078efcff */
[----:B0-----:R-:W-:-:S04]  /*6d20*/  LEA R44, P0, R155, c[0x0][0x190], 0x3 ;  /* 0x000064009b2c7a11 */ /* 0x001fc800078018ff */
[C---:B------:R-:W-:Y:S02]  /*6d30*/  LEA.HI.X R45, R155.reuse, c[0x0][0x194], RZ, 0x3, P0 ;  /* 0x000065009b2d7a11 */ /* 0x040fe400000f1cff */
[----:B------:R-:W-:-:S03]  /*6d40*/  IADD3 R155, R155, 0x20, RZ ;  /* 0x000000209b9b7810 */ /* 0x000fc60007ffe0ff */
[----:B------:R0:W-:Y:S04]  /*6d50*/  STG.E.64 [R44.64], R158 ;  /* 0x0000009e2c007986 */ /* 0x0001e8000c101b06 */
.L_x_1984:
[----:B------:R-:W-:Y:S05]  /*6d60*/  BSYNC B1 ;  /* 0x0000000000017941 */ /* 0x000fea0003800000 */
.L_x_1983:
        /* <DEDUP_REMOVED lines=23> */
.L_x_2044:
[----:B0-----:R-:W-:Y:S02]  /*6ee0*/  IMAD.MOV.U32 R129, RZ, RZ, R114 ;  /* 0x000000ffff817224 */ /* 0x001fe400078e0072 */
.L_x_2045:
[----:B------:R-:W-:Y:S05]  /*6ef0*/  BSYNC B2 ;  /* 0x0000000000027941 */ /* 0x000fea0003800000 */
.L_x_2043:
        /* <DEDUP_REMOVED lines=16> */
.L_x_2049:
[----:B------:R-:W-:Y:S05]  /*7000*/  BSYNC B3 ;  /* 0x0000000000037941 */ /* 0x000fea0003800000 */
.L_x_2048:
        /* <DEDUP_REMOVED lines=44> */
.L_x_2047:
[----:B------:R-:W-:Y:S05]  /*72d0*/  BSYNC B2 ;  /* 0x0000000000027941 */ /* 0x000fea0003800000 */
.L_x_2046:
        /* <DEDUP_REMOVED lines=24> */
.L_x_2051:
[----:B------:R-:W-:Y:S02]  /*7460*/  MOV R111, R114 ;  /* 0x00000072006f7202 */ /* 0x000fe40000000f00 */
.L_x_2052:
[----:B------:R-:W-:Y:S05]  /*7470*/  BSYNC B2 ;  /* 0x0000000000027941 */ /* 0x000fea0003800000 */
.L_x_2050:
        /* <DEDUP_REMOVED lines=16> */
.L_x_2056:
[----:B------:R-:W-:Y:S05]  /*7580*/  BSYNC B3 ;  /* 0x0000000000037941 */ /* 0x000fea0003800000 */
.L_x_2055:
        /* <DEDUP_REMOVED lines=44> */
.L_x_2054:
[----:B------:R-:W-:Y:S05]  /*7850*/  BSYNC B2 ;  /* 0x0000000000027941 */ /* 0x000fea0003800000 */
.L_x_2053:
        /* <DEDUP_REMOVED lines=23> */
.L_x_2058:
[----:B------:R-:W-:Y:S02]  /*79d0*/  IMAD.MOV.U32 R44, RZ, RZ, R114 ;  /* 0x000000ffff2c7224 */ /* 0x000fe400078e0072 */
.L_x_2059:
[----:B------:R-:W-:Y:S05]  /*79e0*/  BSYNC B2 ;  /* 0x0000000000027941 */ /* 0x000fea0003800000 */
.L_x_2057:
        /* <DEDUP_REMOVED lines=16> */
.L_x_2063:
[----:B------:R-:W-:Y:S05]  /*7af0*/  BSYNC B3 ;  /* 0x0000000000037941 */ /* 0x000fea0003800000 */
.L_x_2062:
        /* <DEDUP_REMOVED lines=44> */
.L_x_2061:
[----:B------:R-:W-:Y:S05]  /*7dc0*/  BSYNC B2 ;  /* 0x0000000000027941 */ /* 0x000fea0003800000 */
.L_x_2060:
        /* <DEDUP_REMOVED lines=22> */
.L_x_2065:
[----:B------:R-:W-:Y:S02]  /*7f30*/  IMAD.MOV.U32 R44, RZ, RZ, R114 ;  /* 0x000000ffff2c7224 */ /* 0x000fe400078e0072 */
.L_x_2066:
[----:B------:R-:W-:Y:S05]  /*7f40*/  BSYNC B2 ;  /* 0x0000000000027941 */ /* 0x000fea0003800000 */
.L_x_2064:
        /* <DEDUP_REMOVED lines=16> */
.L_x_2070:
[----:B------:R-:W-:Y:S05]  /*8050*/  BSYNC B3 ;  /* 0x0000000000037941 */ /* 0x000fea0003800000 */
.L_x_2069:
        /* <DEDUP_REMOVED lines=44> */
.L_x_2068:
[----:B------:R-:W-:Y:S05]  /*8320*/  BSYNC B2 ;  /* 0x0000000000027941 */ /* 0x000fea0003800000 */
.L_x_2067:
        /* <DEDUP_REMOVED lines=22> */
.L_x_2072:
[----:B------:R-:W-:Y:S02]  /*8490*/  IMAD.MOV.U32 R111, RZ, RZ, R114 ;  /* 0x000000ffff6f7224 */ /* 0x000fe400078e0072 */
.L_x_2073:
[----:B------:R-:W-:Y:S05]  /*84a0*/  BSYNC B2 ;  /* 0x0000000000027941 */ /* 0x000fea0003800000 */
.L_x_2071:
        /* <DEDUP_REMOVED lines=16> */
.L_x_2077:
[----:B------:R-:W-:Y:S05]  /*85b0*/  BSYNC B3 ;  /* 0x0000000000037941 */ /* 0x000fea0003800000 */
.L_x_2076:
        /* <DEDUP_REMOVED lines=44> */
.L_x_2075:
[----:B------:R-:W-:Y:S05]  /*8880*/  BSYNC B2 ;  /* 0x0000000000027941 */ /* 0x000fea0003800000 */
.L_x_2074:
        /* <DEDUP_REMOVED lines=22> */
.L_x_2079:
[----:B------:R-:W-:Y:S02]  /*89f0*/  IMAD.MOV.U32 R111, RZ, RZ, R114 ;  /* 0x000000ffff6f7224 */ /* 0x000fe400078e0072 */
.L_x_2080:
[----:B------:R-:W-:Y:S05]  /*8a00*/  BSYNC B2 ;  /* 0x0000000000027941 */ /* 0x000fea0003800000 */
.L_x_2078:
        /* <DEDUP_REMOVED lines=16> */
.L_x_2084:
[----:B------:R-:W-:Y:S05]  /*8b10*/  BSYNC B3 ;  /* 0x0000000000037941 */ /* 0x000fea0003800000 */
.L_x_2083:
        /* <DEDUP_REMOVED lines=44> */
.L_x_2082:
[----:B------:R-:W-:Y:S05]  /*8de0*/  BSYNC B2 ;  /* 0x0000000000027941 */ /* 0x000fea0003800000 */
.L_x_2081:
        /* <DEDUP_REMOVED lines=22> */
.L_x_2086:
[----:B------:R-:W-:Y:S02]  /*8f50*/  IMAD.MOV.U32 R46, RZ, RZ, R114 ;  /* 0x000000ffff2e7224 */ /* 0x000fe400078e0072 */
.L_x_2087:
[----:B------:R-:W-:Y:S05]  /*8f60*/  BSYNC B2 ;  /* 0x0000000000027941 */ /* 0x000fea0003800000 */
.L_x_2085:
        /* <DEDUP_REMOVED lines=16> */
.L_x_2091:
[----:B------:R-:W-:Y:S05]  /*9070*/  BSYNC B3 ;  /* 0x0000000000037941 */ /* 0x000fea0003800000 */
.L_x_2090:
        /* <DEDUP_REMOVED lines=44> */
.L_x_2089:
[----:B------:R-:W-:Y:S05]  /*9340*/  BSYNC B2 ;  /* 0x0000000000027941 */ /* 0x000fea0003800000 */
.L_x_2088:
        /* <DEDUP_REMOVED lines=9> */
[----:B------:R-:W-:-:S03]  /*93e0*/  @P0 PRMT R111, RZ, 0x5410, R43 ;  /* 0x00005410ff6f0816 */ /* 0x000fc6000000002b */
[----:B------:R-:W-:-:S04]  /*93f0*/  FMUL.FTZ R146, R31, R146 ;  /* 0x000000921f927220 */ /* 0x000fc80000410000 */
        /* <DEDUP_REMOVED lines=11> */
.L_x_2093:
[----:B------:R-:W-:Y:S02]  /*94b0*/  IMAD.MOV.U32 R46, RZ, RZ, R114 ;  /* 0x000000ffff2e7224 */ /* 0x000fe400078e0072 */
.L_x_2094:
[----:B------:R-:W-:Y:S05]  /*94c0*/  BSYNC B2 ;  /* 0x0000000000027941 */ /* 0x000fea0003800000 */
.L_x_2092:
        /* <DEDUP_REMOVED lines=18> */
.L_x_2098:
[----:B------:R-:W-:Y:S05]  /*95f0*/  BSYNC B3 ;  /* 0x0000000000037941 */ /* 0x000fea0003800000 */
.L_x_2097:
        /* <DEDUP_REMOVED lines=44> */
.L_x_2096:
[----:B------:R-:W-:Y:S05]  /*98c0*/  BSYNC B2 ;  /* 0x0000000000027941 */ /* 0x000fea0003800000 */
.L_x_2095:
        /* <DEDUP_REMOVED lines=13> */
[----:B------:R-:W-:-:S04]  /*99a0*/  FSETP.GTU.FTZ.AND P5, PT, R44, c[0x0][0x1e4], PT ;  /* 0x000079002c007a0b */ /* 0x000fc80003fbc000 */
[----:B------:R-:W-:Y:S02]  /*99b0*/  FSEL R44, R47, RZ, !P5 ;  /* 0x000000ff2f2c7208 */ /* 0x000fe40006800000 */
[----:B------:R-:W-:-:S03]  /*99c0*/  SEL R160, RZ, 0x1000000, P5 ;  /* 0x01000000ffa07807 */ /* 0x000fc60002800000 */
[----:B------:R-:W-:Y:S01]  /*99d0*/  FMUL.FTZ R151, R35, R44 ;  /* 0x0000002c23977220 */ /* 0x000fe20000410000 */
[----:B------:R-:W-:Y:S01]  /*99e0*/  LOP3.LUT R158, R163, R160, R158, 0xfe, !PT ;  /* 0x000000a0a39e7212 */ /* 0x000fe200078efe9e */
[----:B------:R-:W-:Y:S01]  /*99f0*/  IMAD.WIDE.U32 R162, R162, 0x1000000, RZ ;  /* 0x01000000a2a27825 */ /* 0x000fe200078e00ff */
[----:B------:R-:W-:Y:S02]  /*9a00*/  @P0 PRMT R44, RZ, 0x7610, R43 ;  /* 0x00007610ff2c0816 */ /* 0x000fe4000000002b */
[----:B------:R-:W-:Y:S02]  /*9a10*/  SEL R160, RZ, 0x1, P1 ;  /* 0x00000001ffa07807 */ /* 0x000fe40000800000 */
[----:B------:R-:W-:Y:S01]  /*9a20*/  LOP3.LUT R163, R163, R158, R159, 0xfe, !PT ;  /* 0x0000009ea3a37212 */ /* 0x000fe200078efe9f */
[----:B------:R-:W-:Y:S01]  /*9a30*/  @P0 FADD.FTZ R151, R44, R151 ;  /* 0x000000972c970221 */ /* 0x000fe20000010000 */
[----:B------:R-:W-:Y:S01]  /*9a40*/  SEL R158, RZ, 0x1, P4 ;  /* 0x00000001ff9e7807 */ /* 0x000fe20002000000 */
[----:B------:R-:W-:Y:S01]  /*9a50*/  IMAD.WIDE.U32 R160, R160, 0x10000, RZ ;  /* 0x00010000a0a07825 */ /* 0x000fe200078e00ff */
[----:B------:R-:W-:-:S02]  /*9a60*/  LEA R156, P0, R155, c[0x0][0x188], 0x4 ;  /* 0x000062009b9c7a11 */ /* 0x000fc400078020ff */
[----:B------:R-:W-:Y:S01]  /*9a70*/  F2FP.BF16.PACK_AB R44, R129, R122 ;  /* 0x0000007a812c723e */ /* 0x000fe200000010ff */
[----:B------:R-:W-:Y:S01]  /*9a80*/  IMAD.WIDE.U32 R158, R158, 0x100, RZ ;  /* 0x000001009e9e7825 */ /* 0x000fe200078e00ff */
        /* <DEDUP_REMOVED lines=11> */
.L_x_2042:
[----:B------:R-:W-:Y:S05]  /*9b40*/  BSYNC B1 ;  /* 0x0000000000017941 */ /* 0x000fea0003800000 */
.L_x_2041:
        /* <DEDUP_REMOVED lines=23> */
.L_x_2102:
[----:B0-----:R-:W-:Y:S02]  /*9cc0*/  IMAD.MOV.U32 R131, RZ, RZ, R114 ;  /* 0x000000ffff837224 */ /* 0x001fe400078e0072 */
.L_x_2103:
[----:B------:R-:W-:Y:S05]  /*9cd0*/  BSYNC B2 ;  /* 0x0000000000027941 */ /* 0x000fea0003800000 */
.L_x_2101:
        /* <DEDUP_REMOVED lines=16> */
.L_x_2107:
[----:B------:R-:W-:Y:S05]  /*9de0*/  BSYNC B3 ;  /* 0x0000000000037941 */ /* 0x000fea0003800000 */
.L_x_2106:
        /* <DEDUP_REMOVED lines=44> */
.L_x_2105:
[----:B------:R-:W-:Y:S05]  /*a0b0*/  BSYNC B2 ;  /* 0x0000000000027941 */ /* 0x000fea0003800000 */
.L_x_2104:
[----:B------:R-:W0:Y:S01]  /*a0c0*/  I2F.U32 R111, R131 ;  /* 0x00000083006f7306 */ /* 0x000e220000201000 */
[----:B-----5:R-:W-:Y:S01]  /*a0d0*/  PRMT R123, RZ, 0x5410, R44 ;  /* 0x00005410ff7b7816 */ /* 0x020fe2000000002c */
[----:B------:R-:W-:Y:S01]  /*a0e0*/  IMAD.MOV.U32 R160, RZ, RZ, 0x2f800000 ;  /* 0x2f800000ffa07424 */ /* 0x000fe200078e00ff */
[----:B------:R-:W-:Y:S01]  /*a0f0*/  @P0 PRMT R140, RZ, 0x5410, R40 ;  /* 0x00005410ff8c0816 */ /* 0x000fe20000000028 */
[----:B------:R-:W-:Y:S01]  /*a100*/  BSSY B2, `(.L_x_2108) ;  /* 0x0000015000027945 */ /* 0x000fe20003800000 */
[----:B------:R-:W-:Y:S01]  /*a110*/  IADD3 R147, R132, 0x1, RZ ;  /* 0x0000000184937810 */ /* 0x000fe20007ffe0ff */
[----:B------:R-:W-:-:S04]  /*a120*/  FMUL.FTZ R123, R123, R154 ;  /* 0x0000009a7b7b7220 */ /* 0x000fc80000410000 */
[----:B------:R-:W-:Y:S02]  /*a130*/  FMUL.FTZ R123, R123, c[0x0][0x1e8] ;  /* 0x00007a007b7b7a20 */ /* 0x000fe40000410000 */
[----:B0-----:R-:W-:-:S05]  /*a140*/  FFMA.FTZ R111, R111, R160, 1.1641532182693481445e-10 ;  /* 0x2f0000006f6f7423 */ /* 0x001fca00000100a0 */
        /* <DEDUP_REMOVED lines=15> */
.L_x_2109:
[----:B------:R-:W-:Y:S02]  /*a240*/  IMAD.MOV.U32 R111, RZ, RZ, R114 ;  /* 0x000000ffff6f7224 */ /* 0x000fe400078e0072 */
.L_x_2110:
[----:B------:R-:W-:Y:S05]  /*a250*/  BSYNC B2 ;  /* 0x0000000000027941 */ /* 0x000fea0003800000 */
.L_x_2108:
        /* <DEDUP_REMOVED lines=16> */
.L_x_2114:
[----:B------:R-:W-:Y:S05]  /*a360*/  BSYNC B3 ;  /* 0x0000000000037941 */ /* 0x000fea0003800000 */
.L_x_2113:
        /* <DEDUP_REMOVED lines=44> */
.L_x_2112:
[----:B------:R-:W-:Y:S05]  /*a630*/  BSYNC B2 ;  /* 0x0000000000027941 */ /* 0x000fea0003800000 */
.L_x_2111:
        /* <DEDUP_REMOVED lines=23> */
.L_x_2116:
[----:B------:R-:W-:Y:S02]  /*a7b0*/  IMAD.MOV.U32 R44, RZ, RZ, R114 ;  /* 0x000000ffff2c7224 */ /* 0x000fe400078e0072 */
.L_x_2117:
[----:B------:R-:W-:Y:S05]  /*a7c0*/  BSYNC B2 ;  /* 0x0000000000027941 */ /* 0x000fea0003800000 */
.L_x_2115:
        /* <DEDUP_REMOVED lines=16> */
.L_x_2121:
[----:B------:R-:W-:Y:S05]  /*a8d0*/  BSYNC B3 ;  /* 0x0000000000037941 */ /* 0x000fea0003800000 */
.L_x_2120:
        /* <DEDUP_REMOVED lines=44> */
.L_x_2119:
[----:B------:R-:W-:Y:S05]  /*aba0*/  BSYNC B2 ;  /* 0x0000000000027941 */ /* 0x000fea0003800000 */
.L_x_2118:
        /* <DEDUP_REMOVED lines=22> */
.L_x_2123:
[----:B------:R-:W-:Y:S02]  /*ad10*/  IMAD.MOV.U32 R44, RZ, RZ, R114 ;  /* 0x000000ffff2c7224 */ /* 0x000fe400078e0072 */
.L_x_2124:
[----:B------:R-:W-:Y:S05]  /*ad20*/  BSYNC B2 ;  /* 0x0000000000027941 */ /* 0x000fea0003800000 */
.L_x_2122:
        /* <DEDUP_REMOVED lines=16> */
.L_x_2128:
[----:B------:R-:W-:Y:S05]  /*ae30*/  BSYNC B3 ;  /* 0x0000000000037941 */ /* 0x000fea0003800000 */
.L_x_2127:
        /* <DEDUP_REMOVED lines=44> */
.L_x_2126:
[----:B------:R-:W-:Y:S05]  /*b100*/  BSYNC B2 ;  /* 0x0000000000027941 */ /* 0x000fea0003800000 */
.L_x_2125:
        /* <DEDUP_REMOVED lines=22> */
.L_x_2130:
[----:B------:R-:W-:Y:S02]  /*b270*/  MOV R111, R114 ;  /* 0x00000072006f7202 */ /* 0x000fe40000000f00 */
.L_x_2131:
[----:B------:R-:W-:Y:S05]  /*b280*/  BSYNC B2 ;  /* 0x0000000000027941 */ /* 0x000fea0003800000 */
.L_x_2129:
        /* <DEDUP_REMOVED lines=16> */
.L_x_2135:
[----:B------:R-:W-:Y:S05]  /*b390*/  BSYNC B3 ;  /* 0x0000000000037941 */ /* 0x000fea0003800000 */
.L_x_2134:
        /* <DEDUP_REMOVED lines=44> */
.L_x_2133:
[----:B------:R-:W-:Y:S05]  /*b660*/  BSYNC B2 ;  /* 0x0000000000027941 */ /* 0x000fea0003800000 */
.L_x_2132:
        /* <DEDUP_REMOVED lines=22> */
.L_x_2137:
[----:B------:R-:W-:Y:S02]  /*b7d0*/  IMAD.MOV.U32 R111, RZ, RZ, R114 ;  /* 0x000000ffff6f7224 */ /* 0x000fe400078e0072 */
.L_x_2138:
[----:B------:R-:W-:Y:S05]  /*b7e0*/  BSYNC B2 ;  /* 0x0000000000027941 */ /* 0x000fea0003800000 */
.L_x_2136:
        /* <DEDUP_REMOVED lines=16> */
.L_x_2142:
[----:B------:R-:W-:Y:S05]  /*b8f0*/  BSYNC B3 ;  /* 0x0000000000037941 */ /* 0x000fea0003800000 */
.L_x_2141:
        /* <DEDUP_REMOVED lines=44> */
.L_x_2140:
[----:B------:R-:W-:Y:S05]  /*bbc0*/  BSYNC B2 ;  /* 0x0000000000027941 */ /* 0x000fea0003800000 */
.L_x_2139:
        /* <DEDUP_REMOVED lines=22> */
.L_x_2144:
[----:B------:R-:W-:Y:S02]  /*bd30*/  IMAD.MOV.U32 R46, RZ, RZ, R114 ;  /* 0x000000ffff2e7224 */ /* 0x000fe400078e0072 */
.L_x_2145:
[----:B------:R-:W-:Y:S05]  /*bd40*/  BSYNC B2 ;  /* 0x0000000000027941 */ /* 0x000fea0003800000 */
.L_x_2143:
        /* <DEDUP_REMOVED lines=16> */
.L_x_2149:
[----:B------:R-:W-:Y:S05]  /*be50*/  BSYNC B3 ;  /* 0x0000000000037941 */ /* 0x000fea0003800000 */
.L_x_2148:
        /* <DEDUP_REMOVED lines=44> */
.L_x_2147:
[----:B------:R-:W-:Y:S05]  /*c120*/  BSYNC B2 ;  /* 0x0000000000027941 */ /* 0x000fea0003800000 */
.L_x_2146:
        /* <DEDUP_REMOVED lines=22> */
.L_x_2151:
[----:B------:R-:W-:Y:S02]  /*c290*/  IMAD.MOV.U32 R46, RZ, RZ, R114 ;  /* 0x000000ffff2e7224 */ /* 0x000fe400078e0072 */
.L_x_2152:
[----:B------:R-:W-:Y:S05]  /*c2a0*/  BSYNC B2 ;  /* 0x0000000000027941 */ /* 0x000fea0003800000 */
.L_x_2150:
        /* <DEDUP_REMOVED lines=18> */
.L_x_2156:
[----:B------:R-:W-:Y:S05]  /*c3d0*/  BSYNC B3 ;  /* 0x0000000000037941 */ /* 0x000fea0003800000 */
.L_x_2155:
        /* <DEDUP_REMOVED lines=44> */
.L_x_2154:
[----:B------:R-:W-:Y:S05]  /*c6a0*/  BSYNC B2 ;  /* 0x0000000000027941 */ /* 0x000fea0003800000 */
.L_x_2153:
[----:B------:R0:W1:Y:S01]  /*c6b0*/  I2F.U32 R45, R46 ;  /* 0x0000002e002d7306 */ /* 0x0000620000201000 */
[----:B------:R-:W-:Y:S02]  /*c6c0*/  PRMT R47, RZ, 0x7610, R47 ;  /* 0x00007610ff2f7816 */ /* 0x000fe4000000002f */
[----:B------:R-:W-:Y:S02]  /*c6d0*/  SEL R159, RZ, 0x100, P4 ;  /* 0x00000100ff9f7807 */ /* 0x000fe40002000000 */
[----:B------:R-:W-:Y:S01]  /*c6e0*/  SEL R162, RZ, 0x1, P2 ;  /* 0x00000001ffa27807 */ /* 0x000fe20001000000 */
[----:B------:R-:W-:Y:S01]  /*c6f0*/  FMUL.FTZ R47, R47, R154 ;  /* 0x0000009a2f2f7220 */ /* 0x000fe20000410000 */
[----:B------:R-:W-:Y:S02]  /*c700*/  SEL R158, RZ, 0x10000, P5 ;  /* 0x00010000ff9e7807 */ /* 0x000fe40002800000 */
[----:B------:R-:W-:Y:S01]  /*c710*/  ISETP.NE.AND P6, PT, R152, RZ, PT ;  /* 0x000000ff9800720c */ /* 0x000fe20003fc5270 */
[----:B------:R-:W-:Y:S01]  /*c720*/  FMUL.FTZ R47, R47, c[0x0][0x1e8] ;  /* 0x00007a002f2f7a20 */ /* 0x000fe20000410000 */
[----:B------:R-:W-:Y:S01]  /*c730*/  ISETP.NE.AND P5, PT, R161, RZ, PT ;  /* 0x000000ffa100720c */ /* 0x000fe20003fa5270 */
[----:B------:R-:W-:Y:S01]  /*c740*/  IMAD.WIDE.U32 R162, R162, 0x1000000, RZ ;  /* 0x01000000a2a27825 */ /* 0x000fe200078e00ff */
[----:B------:R-:W-:-:S02]  /*c750*/  SEL R161, RZ, 0x1, P3 ;  /* 0x00000001ffa17807 */ /* 0x000fc40001800000 */
[----:B0-----:R-:W-:Y:S01]  /*c760*/  F2FP.BF16.PACK_AB R46, R148, R139 ;  /* 0x0000008b942e723e */ /* 0x001fe200000010ff */
[----:B-1----:R-:W-:Y:S01]  /*c770*/  FFMA.FTZ R45, R45, R160, 1.1641532182693481445e-10 ;  /* 0x2f0000002d2d7423 */ /* 0x002fe200000100a0 */
[----:B------:R-:W-:Y:S02]  /*c780*/  SEL R160, RZ, 0x1, P1 ;  /* 0x00000001ffa07807 */ /* 0x000fe40000800000 */
[----:B------:R-:W-:Y:S02]  /*c790*/  F2FP.BF16.PACK_AB R44, R132, R123 ;  /* 0x0000007b842c723e */ /* 0x000fe400000010ff */
[----:B------:R-:W-:Y:S02]  /*c7a0*/  FSETP.GTU.FTZ.AND P4, PT, R45, c[0x0][0x1e4], PT ;  /* 0x000079002d007a0b */ /* 0x000fe40003f9c000 */
[----:B------:R-:W-:Y:S02]  /*c7b0*/  @P0 PRMT R45, RZ, 0x7610, R43 ;  /* 0x00007610ff2d0816 */ /* 0x000fe4000000002b */
[----:B------:R-:W-:-:S02]  /*c7c0*/  FSEL R47, R47, RZ, !P4 ;  /* 0x000000ff2f2f7208 */ /* 0x000fc40006000000 */
[----:B------:R-:W-:-:S03]  /*c7d0*/  SEL R154, RZ, 0x1000000, P4 ;  /* 0x01000000ff9a7807 */ /* 0x000fc60002000000 */
[----:B------:R-:W-:Y:S01]  /*c7e0*/  FMUL.FTZ R152, R74, R47 ;  /* 0x0000002f4a987220 */ /* 0x000fe20000410000 */
[----:B------:R-:W-:-:S03]  /*c7f0*/  LOP3.LUT R158, R159, R154, R158, 0xfe, !PT ;  /* 0x0000009a9f9e7212 */ /* 0x000fc600078efe9e */
[----:B------:R-:W-:Y:S01]  /*c800*/  @P0 FADD.FTZ R152, R45, R152 ;  /* 0x000000982d980221 */ /* 0x000fe20000010000 */
[----:B------:R-:W-:Y:S01]  /*c810*/  LOP3.LUT R163, R163, R158, R161, 0xfe, !PT ;  /* 0x0000009ea3a37212 */ /* 0x000fe200078efea1 */
[----:B------:R-:W-:Y:S01]  /*c820*/  IMAD.WIDE.U32 R160, R160, 0x10000, RZ ;  /* 0x00010000a0a07825 */ /* 0x000fe200078e00ff */
[C---:B------:R-:W-:Y:S02]  /*c830*/  LEA R156, P0, R155.reuse, c[0x0][0x188], 0x4 ;  /* 0x000062009b9c7a11 */ /* 0x040fe400078020ff */
[----:B------:R-:W-:Y:S02]  /*c840*/  SEL R158, RZ, 0x1, P5 ;  /* 0x00000001ff9e7807 */ /* 0x000fe40002800000 */
[----:B------:R-:W-:Y:S02]  /*c850*/  LEA.HI.X R157, R155, c[0x0][0x18c], RZ, 0x4, P0 ;  /* 0x000063009b9d7a11 */ /* 0x000fe400000f24ff */
[----:B------:R-:W-:Y:S01]  /*c860*/  F2FP.BF16.PACK_AB R45, R140, R131 ;  /* 0x000000838c2d723e */ /* 0x000fe200000010ff */
[----:B------:R-:W-:Y:S01]  /*c870*/  IMAD.WIDE.U32 R158, R158, 0x100, RZ ;  /* 0x000001009e9e7825 */ /* 0x000fe200078e00ff */
[----:B------:R-:W-:-:S02]  /*c880*/  F2FP.BF16.PACK_AB R47, R152, R147 ;  /* 0x00000093982f723e */ /* 0x000fc400000010ff */
[----:B------:R-:W-:Y:S02]  /*c890*/  LEA R154, P0, R155, c[0x0][0x190], 0x3 ;  /* 0x000064009b9a7a11 */ /* 0x000fe400078018ff */
[----:B------:R-:W-:Y:S01]  /*c8a0*/  LOP3.LUT R162, R158, R162, R160, 0xfe, !PT ;  /* 0x000000a29ea27212 */ /* 0x000fe200078efea0 */
[----:B------:R0:W-:Y:S01]  /*c8b0*/  STG.E.128 [R156.64], R44 ;  /* 0x0000002c9c007986 */ /* 0x0001e2000c101d06 */
[----:B------:R-:W-:Y:S02]  /*c8c0*/  LOP3.LUT R159, R159, R163, R161, 0xfe, !PT ;  /* 0x000000a39f9f7212 */ /* 0x000fe400078efea1 */
[----:B------:R-:W-:Y:S02]  /*c8d0*/  LEA.HI.X R155, R155, c[0x0][0x194], RZ, 0x3, P0 ;  /* 0x000065009b9b7a11 */ /* 0x000fe400000f1cff */
[----:B0-----:R-:W-:-:S04]  /*c8e0*/  SEL R45, RZ, 0x1, P6 ;  /* 0x00000001ff2d7807 */ /* 0x001fc80003000000 */
[----:B------:R-:W-:-:S05]  /*c8f0*/  LOP3.LUT R158, R162, R45, RZ, 0xfc, !PT ;  /* 0x0000002da29e7212 */ /* 0x000fca00078efcff */
[----:B------:R0:W-:Y:S02]  /*c900*/  STG.E.64 [R154.64], R158 ;  /* 0x0000009e9a007986 */ /* 0x0001e4000c101b06 */
.L_x_2100:
[----:B------:R-:W-:Y:S05]  /*c910*/  BSYNC B1 ;  /* 0x0000000000017941 */ /* 0x000fea0003800000 */
.L_x_2099:
[----:B0-----:R-:W-:Y:S01]  /*c920*/  FADD.FTZ R44, RZ, R120 ;  /* 0x00000078ff2c7221 */ /* 0x001fe20000010000 */
[----:B------:R-:W-:Y:S02]  /*c930*/  ISETP.NE.AND P0, PT, R23, RZ, PT ;  /* 0x000000ff1700720c */ /* 0x000fe40003f05270 */
[----:B------:R-:W-:Y:S01]  /*c940*/  ISETP.GT.U32.AND P1, PT, R19, 0x5f, PT ;  /* 0x0000005f1300780c */ /* 0x000fe20003f24070 */
        /* <DEDUP_REMOVED lines=37> */
.L_x_2169:
[----:B-1----:R-:W-:Y:S01]  /*cba0*/  FADD.FTZ R157, R46, R45 ;  /* 0x0000002d2e9d7221 */ /* 0x002fe20000010000 */
[----:B------:R-:W-:Y:S05]  /*cbb0*/  BRA.DIV ~URZ, `(.L_x_2158) ;  /* 0x000010027f007947 */ /* 0x000fea000b800000 */
[----:B------:R-:W1:Y:S01]  /*cbc0*/  SHFL.BFLY PT, R44, R157, 0x2, 0x1f ;  /* 0x0c401f009d2c7f89 */ /* 0x000e6200000e0000 */
[----:B------:R-:W-:Y:S01]  /*cbd0*/  ISETP.NE.AND P4, PT, R23, RZ, PT ;  /* 0x000000ff1700720c */ /* 0x000fe20003f85270 */
        /* <DEDUP_REMOVED lines=82> */
.L_x_2170:
[----:B------:R-:W-:Y:S01]  /*d100*/  FMUL.FTZ R44, R155, R155 ;  /* 0x0000009b9b2c7220 */ /* 0x000fe20000410000 */
[----:B------:R-:W-:Y:S01]  /*d110*/  ISETP.NE.AND P0, PT, RZ, UR8, PT ;  /* 0x00000008ff007c0c */ /* 0x000fe2000bf05270 */
[----:B------:R-:W-:Y:S01]  /*d120*/  IMAD.MOV.U32 R46, RZ, RZ, c[0x0][0x1e0] ;  /* 0x00007800ff2e7624 */ /* 0x000fe200078e00ff */
[----:B------:R-:W-:Y:S01]  /*d130*/  ISETP.NE.AND P1, PT, R23, RZ, PT ;  /* 0x000000ff1700720c */ /* 0x000fe20003f25270 */
[----:B-1----:R-:W-:Y:S01]  /*d140*/  FADD.FTZ R153, R153, R154 ;  /* 0x0000009a99997221 */ /* 0x002fe20000010000 */
[----:B------:R-:W-:Y:S01]  /*d150*/  FSEL R45, R44, RZ, P0 ;  /* 0x000000ff2c2d7208 */ /* 0x000fe20000000000 */
[----:B------:R-:W-:Y:S01]  /*d160*/  @!P3 IMAD.MOV.U32 R47, RZ, RZ, 0x4 ;  /* 0x00000004ff2fb424 */ /* 0x000fe200078e00ff */
[----:B------:R-:W-:Y:S01]  /*d170*/  BSSY B1, `(.L_x_2159) ;  /* 0x000002b000017945 */ /* 0x000fe20003800000 */
[----:B------:R-:W-:Y:S01]  /*d180*/  FFMA.FTZ R44, R153, R46, c[0x0][0x228] ;  /* 0x00008a00992c7623 */ /* 0x000fe2000001002e */
[----:B------:R-:W-:Y:S01]  /*d190*/  FSEL R153, R155, RZ, !P0 ;  /* 0x000000ff9b997208 */ /* 0x000fe20004000000 */
[----:B------:R-:W-:-:S04]  /*d1a0*/  @!P3 IMAD.WIDE R46, R18, R47, c[0x0][0x1a0] ;  /* 0x00006800122eb625 */ /* 0x000fc800078e022f */
[----:B------:R-:W-:Y:S01]  /*d1b0*/  FADD.FTZ R156, R44, R45 ;  /* 0x0000002d2c9c7221 */ /* 0x000fe20000010000 */
[----:B------:R1:W-:Y:S01]  /*d1c0*/  @!P3 STG.E [R46.64], R155 ;  /* 0x0000009b2e00b986 */ /* 0x0003e2000c101906 */
[----:B------:R-:W-:-:S04]  /*d1d0*/  @!P3 IMAD.MOV.U32 R45, RZ, RZ, 0x4 ;  /* 0x00000004ff2db424 */ /* 0x000fc800078e00ff */
[----:B------:R-:W2:Y:S01]  /*d1e0*/  MUFU.RSQ R156, R156 ;  /* 0x0000009c009c7308 */ /* 0x000ea20000001400 */
[----:B------:R-:W-:-:S05]  /*d1f0*/  @!P3 IMAD.WIDE R44, R18, R45, c[0x0][0x1a8] ;  /* 0x00006a00122cb625 */ /* 0x000fca00078e022d */
[----:B--2---:R1:W-:Y:S01]  /*d200*/  @!P3 STG.E [R44.64], R156 ;  /* 0x0000009c2c00b986 */ /* 0x0043e2000c101906 */
[----:B------:R-:W-:Y:S05]  /*d210*/  @!P1 BRA `(.L_x_2160) ;  /* 0x0000020000009947 */ /* 0x000fea0003800000 */
[--C-:B-1----:R-:W-:Y:S02]  /*d220*/  FADD.FTZ R45, R120, -R153.reuse ;  /* 0x80000099782d7221 */ /* 0x102fe40000010000 */
        /* <DEDUP_REMOVED lines=17> */
[----:B0-----:R-:W-:Y:S01]  /*d340*/  FFMA.FTZ R154, R77, R157, R70 ;  /* 0x0000009d4d9a7223 */ /* 0x001fe20000010046 */
        /* <DEDUP_REMOVED lines=13> */
.L_x_2160:
[----:B------:R-:W-:Y:S05]  /*d420*/  BSYNC B1 ;  /* 0x0000000000017941 */ /* 0x000fea0003800000 */
.L_x_2159:
[----:B------:R-:W-:Y:S01]  /*d430*/  ISETP.NE.AND P0, PT, R24, RZ, PT ;  /* 0x000000ff1800720c */ /* 0x000fe20003f05270 */
[----:B------:R-:W-:-:S12]  /*d440*/  BSSY B1, `(.L_x_2161) ;  /* 0x0000022000017945 */ /* 0x000fd80003800000 */
[----:B------:R-:W-:Y:S05]  /*d450*/  @!P0 BRA `(.L_x_2162) ;  /* 0x0000020000008947 */ /* 0x000fea0003800000 */
[--C-:B01----:R-:W-:Y:S02]  /*d460*/  FADD.FTZ R45, R119, -R153.reuse ;  /* 0x80000099772d7221 */ /* 0x103fe40000010000 */
        /* <DEDUP_REMOVED lines=14> */
[--C-:B------:R-:W-:Y:S02]  /*d550*/  FADD.FTZ R159, R143, -R153.reuse ;  /* 0x800000998f9f7221 */ /* 0x100fe40000010000 */
[----:B------:R-:W-:Y:S02]  /*d560*/  FADD.FTZ R161, R150, -R153 ;  /* 0x8000009996a17221 */ /* 0x000fe40000010000 */
[----:B------:R-:W-:Y:S02]  /*d570*/  FFMA.FTZ R45, R56, R45, R87 ;  /* 0x0000002d382d7223 */ /* 0x000fe40000010057 */
[----:B------:R-:W-:-:S02]  /*d580*/  FFMA.FTZ R46, R84, R47, R61 ;  /* 0x0000002f542e7223 */ /* 0x000fc4000001003d */
[----:B------:R-:W-:Y:S02]  /*d590*/  FFMA.FTZ R155, R57, R155, R88 ;  /* 0x0000009b399b7223 */ /* 0x000fe40000010058 */
[----:B------:R-:W-:Y:S01]  /*d5a0*/  FFMA.FTZ R154, R85, R157, R62 ;  /* 0x0000009d559a7223 */ /* 0x000fe2000001003e */
[----:B------:R-:W-:Y:S01]  /*d5b0*/  F2FP.BF16.PACK_AB R45, R46, R45 ;  /* 0x0000002d2e2d723e */ /* 0x000fe200000010ff */
[C---:B------:R-:W-:Y:S02]  /*d5c0*/  FMUL.FTZ R159, R156.reuse, R159 ;  /* 0x0000009f9c9f7220 */ /* 0x040fe40000410000 */
[----:B------:R-:W-:Y:S01]  /*d5d0*/  FMUL.FTZ R161, R156, R161 ;  /* 0x000000a19ca17220 */ /* 0x000fe20000410000 */
[----:B------:R-:W-:Y:S01]  /*d5e0*/  F2FP.BF16.PACK_AB R46, R154, R155 ;  /* 0x0000009b9a2e723e */ /* 0x000fe200000010ff */
[----:B------:R-:W-:Y:S02]  /*d5f0*/  FFMA.FTZ R47, R58, R159, R89 ;  /* 0x0000009f3a2f7223 */ /* 0x000fe40000010059 */
[----:B------:R-:W-:-:S02]  /*d600*/  FFMA.FTZ R158, R59, R161, R90 ;  /* 0x000000a13b9e7223 */ /* 0x000fc4000001005a */
[----:B------:R-:W-:-:S03]  /*d610*/  IMAD.MOV.U32 R155, RZ, RZ, 0x10 ;  /* 0x00000010ff9b7424 */ /* 0x000fc600078e00ff */
[----:B------:R-:W-:Y:S01]  /*d620*/  F2FP.BF16.PACK_AB R47, R158, R47 ;  /* 0x0000002f9e2f723e */ /* 0x000fe200000010ff */
[C---:B------:R-:W-:Y:S01]  /*d630*/  IMAD.WIDE.U32 R154, R124.reuse, R155, c[0x0][0x208] ;  /* 0x000082007c9a7625 */ /* 0x040fe200078e009b */
[----:B------:R-:W-:-:S04]  /*d640*/  IADD3 R124, R124, 0x20, RZ ;  /* 0x000000207c7c7810 */ /* 0x000fc80007ffe0ff */
[----:B------:R0:W-:Y:S03]  /*d650*/  STG.E.128 [R154.64], R44 ;  /* 0x0000002c9a007986 */ /* 0x0001e6000c101d06 */
.L_x_2162:
[----:B------:R-:W-:Y:S05]  /*d660*/  BSYNC B1 ;  /* 0x0000000000017941 */ /* 0x000fea0003800000 */
.L_x_2161:
        /* <DEDUP_REMOVED lines=35> */
.L_x_2164:
[----:B------:R-:W-:Y:S05]  /*d8a0*/  BSYNC B1 ;  /* 0x0000000000017941 */ /* 0x000fea0003800000 */
.L_x_2163:
[----:B------:R-:W-:Y:S01]  /*d8b0*/  ISETP.NE.AND P0, PT, R26, RZ, PT ;  /* 0x000000ff1a00720c */ /* 0x000fe20003f05270 */
[----:B------:R-:W-:-:S12]  /*d8c0*/  BSSY B1, `(.L_x_2165) ;  /* 0x0000021000017945 */ /* 0x000fd80003800000 */
[----:B------:R-:W-:Y:S05]  /*d8d0*/  @!P0 BRA `(.L_x_2166) ;  /* 0x000001f000008947 */ /* 0x000fea0003800000 */
[--C-:B01----:R-:W-:Y:S02]  /*d8e0*/  FADD.FTZ R45, R123, -R153.reuse ;  /* 0x800000997b2d7221 */ /* 0x103fe40000010000 */
        /* <DEDUP_REMOVED lines=9> */
[----:B------:R-:W-:Y:S02]  /*d980*/  FMUL.FTZ R45, R156, R157 ;  /* 0x0000009d9c2d7220 */ /* 0x000fe40000410000 */
[----:B------:R-:W-:-:S02]  /*d990*/  FFMA.FTZ R155, R99, R155, R110 ;  /* 0x0000009b639b7223 */ /* 0x000fc4000001006e */
[----:B------:R-:W-:Y:S02]  /*d9a0*/  FFMA.FTZ R154, R102, R45, R115 ;  /* 0x0000002d669a7223 */ /* 0x000fe40000010073 */
[C---:B------:R-:W-:Y:S02]  /*d9b0*/  FMUL.FTZ R44, R156.reuse, R47 ;  /* 0x0000002f9c2c7220 */ /* 0x040fe40000410000 */
[----:B------:R-:W-:Y:S01]  /*d9c0*/  FMUL.FTZ R159, R156, R159 ;  /* 0x0000009f9c9f7220 */ /* 0x000fe20000410000 */
[----:B------:R-:W-:Y:S01]  /*d9d0*/  F2FP.BF16.PACK_AB R45, R154, R155 ;  /* 0x0000009b9a2d723e */ /* 0x000fe200000010ff */
        /* <DEDUP_REMOVED lines=15> */
.L_x_2166:
[----:B------:R-:W-:Y:S05]  /*dad0*/  BSYNC B1 ;  /* 0x0000000000017941 */ /* 0x000fea0003800000 */
.L_x_2165:
[----:B01----:R-:W-:-:S04]  /*dae0*/  IMAD.MOV.U32 R45, RZ, RZ, 0x4 ;  /* 0x00000004ff2d7424 */ /* 0x003fc800078e00ff */
[----:B------:R-:W-:-:S05]  /*daf0*/  IMAD R18, R45, c[0x0][0x160], R18 ;  /* 0x000058002d127a24 */ /* 0x000fca00078e0212 */
[----:B------:R-:W-:-:S13]  /*db00*/  ISETP.GE.AND P0, PT, R18, c[0x0][0x164], PT ;  /* 0x0000590012007a0c */ /* 0x000fda0003f06270 */
[----:B------:R-:W-:Y:S01]  /*db10*/  @P0 CALL.REL.NOINC `(.L_x_2167) ;  /* 0x0000001000000944 */ /* 0x000fe20003c00000 */
[----:B------:R-:W-:Y:S05]  /*db20*/  BRA `(.L_x_2168) ;  /* 0xffff35a000007947 */ /* 0x000fea000383ffff */
.L_x_2167:
[----:B------:R-:W-:Y:S05]  /*db30*/  BSYNC B0 ;  /* 0x0000000000007941 */ /* 0x000fea0003800000 */
.L_x_1924:
[----:B------:R-:W-:Y:S05]  /*db40*/  EXIT ;  /* 0x000000000000794d */ /* 0x000fea0003800000 */
.L_x_2157:
[----:B------:R-:W-:Y:S01]  /*db50*/  IMAD.MOV.U32 R153, RZ, RZ, 0x1 ;  /* 0x00000001ff997424 */ /* 0x000fe200078e00ff */
[----:B------:R-:W-:Y:S01]  /*db60*/  MOV R44, 0xdba0 ;  /* 0x0000dba0002c7802 */ /* 0x000fe20000000f00 */
[----:B------:R-:W-:Y:S02]  /*db70*/  IMAD.MOV.U32 R47, RZ, RZ, 0x1f ;  /* 0x0000001fff2f7424 */ /* 0x000fe400078e00ff */
[----:B------:R-:W-:Y:S02]  /*db80*/  IMAD.MOV.U32 R156, RZ, RZ, -0x1 ;  /* 0xffffffffff9c7424 */ /* 0x000fe400078e00ff */
[----:B------:R-:W-:Y:S05]  /*db90*/  CALL.REL.NOINC `($__internal_12_$__cuda_sm70_shflsync_bfly_p) ;  /* 0x000007d000007944 */ /* 0x000fea0003c00000 */
[----:B-1----:R-:W-:Y:S01]  /*dba0*/  MOV R45, R153 ;  /* 0x00000099002d7202 */ /* 0x002fe20000000f00 */
[----:B0-----:R-:W-:Y:S05]  /*dbb0*/  BRA `(.L_x_2169) ;  /* 0xffffefe000007947 */ /* 0x001fea000383ffff */
.L_x_2158:
[----:B0-----:R-:W-:Y:S01]  /*dbc0*/  IMAD.MOV.U32 R46, RZ, RZ, R157 ;  /* 0x000000ffff2e7224 */ /* 0x001fe200078e009d */
[----:B------:R-:W-:Y:S01]  /*dbd0*/  MOV R44, 0xdc20 ;  /* 0x0000dc20002c7802 */ /* 0x000fe20000000f00 */
[----:B------:R-:W-:Y:S02]  /*dbe0*/  IMAD.MOV.U32 R153, RZ, RZ, 0x2 ;  /* 0x00000002ff997424 */ /* 0x000fe400078e00ff */
[----:B------:R-:W-:Y:S02]  /*dbf0*/  IMAD.MOV.U32 R47, RZ, RZ, 0x1f ;  /* 0x0000001fff2f7424 */ /* 0x000fe400078e00ff */
[----:B------:R-:W-:-:S02]  /*dc00*/  IMAD.MOV.U32 R156, RZ, RZ, -0x1 ;  /* 0xffffffffff9c7424 */ /* 0x000fc400078e00ff */
[----:B------:R-:W-:Y:S05]  /*dc10*/  CALL.REL.NOINC `($__internal_12_$__cuda_sm70_shflsync_bfly_p) ;  /* 0x0000075000007944 */ /* 0x000fea0003c00000 */
[----:B01----:R-:W-:Y:S01]  /*dc20*/  FADD.FTZ R46, R157, R153 ;  /* 0x000000999d2e7221 */ /* 0x003fe20000010000 */
[----:B------:R-:W-:Y:S01]  /*dc30*/  MOV R44, 0xdc80 ;  /* 0x0000dc80002c7802 */ /* 0x000fe20000000f00 */
[----:B------:R-:W-:-:S02]  /*dc40*/  IMAD.MOV.U32 R153, RZ, RZ, 0x4 ;  /* 0x00000004ff997424 */ /* 0x000fc400078e00ff */
[----:B------:R-:W-:Y:S02]  /*dc50*/  IMAD.MOV.U32 R47, RZ, RZ, 0x1f ;  /* 0x0000001fff2f7424 */ /* 0x000fe400078e00ff */
[----:B------:R-:W-:Y:S02]  /*dc60*/  IMAD.MOV.U32 R156, RZ, RZ, -0x1 ;  /* 0xffffffffff9c7424 */ /* 0x000fe400078e00ff */
[----:B------:R-:W-:Y:S05]  /*dc70*/  CALL.REL.NOINC `($__internal_12_$__cuda_sm70_shflsync_bfly_p) ;  /* 0x000006f000007944 */ /* 0x000fea0003c00000 */
[----:B01----:R-:W-:Y:S01]  /*dc80*/  FADD.FTZ R46, R46, R153 ;  /* 0x000000992e2e7221 */ /* 0x003fe20000010000 */
[----:B------:R-:W-:Y:S01]  /*dc90*/  HFMA2.MMA R153, -RZ, RZ, 0, 4.76837158203125e-07 ;  /* 0x00000008ff997435 */ /* 0x000fe200000001ff */
[----:B------:R-:W-:Y:S01]  /*dca0*/  IMAD.MOV.U32 R47, RZ, RZ, 0x1f ;  /* 0x0000001fff2f7424 */ /* 0x000fe200078e00ff */
[----:B------:R-:W-:Y:S01]  /*dcb0*/  MOV R44, 0xdce0 ;  /* 0x0000dce0002c7802 */ /* 0x000fe20000000f00 */
[----:B------:R-:W-:-:S03]  /*dcc0*/  IMAD.MOV.U32 R156, RZ, RZ, -0x1 ;  /* 0xffffffffff9c7424 */ /* 0x000fc600078e00ff */
[----:B------:R-:W-:Y:S05]  /*dcd0*/  CALL.REL.NOINC `($__internal_12_$__cuda_sm70_shflsync_bfly_p) ;  /* 0x0000069000007944 */ /* 0x000fea0003c00000 */
[----:B01----:R-:W-:Y:S01]  /*dce0*/  FADD.FTZ R46, R46, R153 ;  /* 0x000000992e2e7221 */ /* 0x003fe20000010000 */
[----:B------:R-:W-:Y:S01]  /*dcf0*/  MOV R44, 0xdd40 ;  /* 0x0000dd40002c7802 */ /* 0x000fe20000000f00 */
[----:B------:R-:W-:Y:S02]  /*dd00*/  IMAD.MOV.U32 R153, RZ, RZ, 0x10 ;  /* 0x00000010ff997424 */ /* 0x000fe400078e00ff */
[----:B------:R-:W-:-:S02]  /*dd10*/  IMAD.MOV.U32 R47, RZ, RZ, 0x1f ;  /* 0x0000001fff2f7424 */ /* 0x000fc400078e00ff */
[----:B------:R-:W-:Y:S02]  /*dd20*/  IMAD.MOV.U32 R156, RZ, RZ, -0x1 ;  /* 0xffffffffff9c7424 */ /* 0x000fe400078e00ff */
[----:B------:R-:W-:Y:S05]  /*dd30*/  CALL.REL.NOINC `($__internal_12_$__cuda_sm70_shflsync_bfly_p) ;  /* 0x0000063000007944 */ /* 0x000fea0003c00000 */
[----:B-1----:R-:W-:Y:S01]  /*dd40*/  FADD.FTZ R153, R46, R153 ;  /* 0x000000992e997221 */ /* 0x002fe20000010000 */
[----:B------:R-:W-:Y:S02]  /*dd50*/  ISETP.NE.AND P4, PT, R23, RZ, PT ;  /* 0x000000ff1700720c */ /* 0x000fe40003f85270 */
[----:B0-----:R-:W-:Y:S01]  /*dd60*/  MOV R156, 0xffffffff ;  /* 0xffffffff009c7802 */ /* 0x001fe20000000f00 */
[----:B------:R-:W-:Y:S02]  /*dd70*/  FMUL.FTZ R155, R153, c[0x0][0x1e0] ;  /* 0x00007800999b7a20 */ /* 0x000fe40000410000 */
[----:B------:R-:W-:Y:S02]  /*dd80*/  IMAD.MOV.U32 R153, RZ, RZ, 0x1 ;  /* 0x00000001ff997424 */ /* 0x000fe400078e00ff */
[--C-:B------:R-:W-:Y:S02]  /*dd90*/  FADD.FTZ R44, R120, -R155.reuse ;  /* 0x8000009b782c7221 */ /* 0x100fe40000010000 */
[----:B------:R-:W-:-:S02]  /*dda0*/  FADD.FTZ R45, R125, -R155 ;  /* 0x8000009b7d2d7221 */ /* 0x000fc40000010000 */
[----:B------:R-:W-:Y:S02]  /*ddb0*/  FFMA.FTZ R44, R44, R44, RZ ;  /* 0x0000002c2c2c7223 */ /* 0x000fe400000100ff */
        /* <DEDUP_REMOVED lines=62> */
[----:B------:R-:W-:Y:S01]  /*e1a0*/  MOV R44, 0xe1d0 ;  /* 0x0000e1d0002c7802 */ /* 0x000fe20000000f00 */
[----:B------:R-:W-:Y:S02]  /*e1b0*/  IMAD.MOV.U32 R47, RZ, RZ, 0x1f ;  /* 0x0000001fff2f7424 */ /* 0x000fe400078e00ff */
[----:B------:R-:W-:Y:S05]  /*e1c0*/  CALL.REL.NOINC `($__internal_12_$__cuda_sm70_shflsync_bfly_p) ;  /* 0x000001a000007944 */ /* 0x000fea0003c00000 */
[----:B01----:R-:W-:Y:S01]  /*e1d0*/  FADD.FTZ R46, R46, R153 ;  /* 0x000000992e2e7221 */ /* 0x003fe20000010000 */
[----:B------:R-:W-:Y:S01]  /*e1e0*/  MOV R44, 0xe230 ;  /* 0x0000e230002c7802 */ /* 0x000fe20000000f00 */
[----:B------:R-:W-:Y:S02]  /*e1f0*/  IMAD.MOV.U32 R153, RZ, RZ, 0x2 ;  /* 0x00000002ff997424 */ /* 0x000fe400078e00ff */
[----:B------:R-:W-:Y:S02]  /*e200*/  IMAD.MOV.U32 R47, RZ, RZ, 0x1f ;  /* 0x0000001fff2f7424 */ /* 0x000fe400078e00ff */
[----:B------:R-:W-:Y:S02]  /*e210*/  IMAD.MOV.U32 R156, RZ, RZ, -0x1 ;  /* 0xffffffffff9c7424 */ /* 0x000fe400078e00ff */
[----:B------:R-:W-:Y:S05]  /*e220*/  CALL.REL.NOINC `($__internal_12_$__cuda_sm70_shflsync_bfly_p) ;  /* 0x0000014000007944 */ /* 0x000fea0003c00000 */
[----:B01----:R-:W-:Y:S01]  /*e230*/  FADD.FTZ R46, R46, R153 ;  /* 0x000000992e2e7221 */ /* 0x003fe20000010000 */
[----:B------:R-:W-:Y:S01]  /*e240*/  MOV R44, 0xe290 ;  /* 0x0000e290002c7802 */ /* 0x000fe20000000f00 */
[----:B------:R-:W-:-:S02]  /*e250*/  IMAD.MOV.U32 R153, RZ, RZ, 0x4 ;  /* 0x00000004ff997424 */ /* 0x000fc400078e00ff */
[----:B------:R-:W-:Y:S02]  /*e260*/  IMAD.MOV.U32 R47, RZ, RZ, 0x1f ;  /* 0x0000001fff2f7424 */ /* 0x000fe400078e00ff */
[----:B------:R-:W-:Y:S02]  /*e270*/  IMAD.MOV.U32 R156, RZ, RZ, -0x1 ;  /* 0xffffffffff9c7424 */ /* 0x000fe400078e00ff */
[----:B------:R-:W-:Y:S05]  /*e280*/  CALL.REL.NOINC `($__internal_12_$__cuda_sm70_shflsync_bfly_p) ;  /* 0x000000e000007944 */ /* 0x000fea0003c00000 */
[----:B0-----:R-:W-:Y:S01]  /*e290*/  HFMA2.MMA R47, -RZ, RZ, 0, 1.847743988037109375e-06 ;  /* 0x0000001fff2f7435 */ /* 0x001fe200000001ff */
[----:B-1----:R-:W-:Y:S01]  /*e2a0*/  FADD.FTZ R46, R46, R153 ;  /* 0x000000992e2e7221 */ /* 0x002fe20000010000 */
[----:B------:R-:W-:Y:S01]  /*e2b0*/  MOV R44, 0xe2f0 ;  /* 0x0000e2f0002c7802 */ /* 0x000fe20000000f00 */
[----:B------:R-:W-:Y:S02]  /*e2c0*/  IMAD.MOV.U32 R153, RZ, RZ, 0x8 ;  /* 0x00000008ff997424 */ /* 0x000fe400078e00ff */
[----:B------:R-:W-:Y:S02]  /*e2d0*/  IMAD.MOV.U32 R156, RZ, RZ, -0x1 ;  /* 0xffffffffff9c7424 */ /* 0x000fe400078e00ff */
[----:B------:R-:W-:Y:S05]  /*e2e0*/  CALL.REL.NOINC `($__internal_12_$__cuda_sm70_shflsync_bfly_p) ;  /* 0x0000008000007944 */ /* 0x000fea0003c00000 */
[----:B-1----:R-:W-:Y:S01]  /*e2f0*/  FADD.FTZ R154, R46, R153 ;  /* 0x000000992e9a7221 */ /* 0x002fe20000010000 */
[----:B------:R-:W-:Y:S01]  /*e300*/  MOV R44, 0xe360 ;  /* 0x0000e360002c7802 */ /* 0x000fe20000000f00 */
[----:B------:R-:W-:Y:S02]  /*e310*/  IMAD.MOV.U32 R153, RZ, RZ, 0x10 ;  /* 0x00000010ff997424 */ /* 0x000fe400078e00ff */
[----:B0-----:R-:W-:-:S02]  /*e320*/  IMAD.MOV.U32 R47, RZ, RZ, 0x1f ;  /* 0x0000001fff2f7424 */ /* 0x001fc400078e00ff */
[----:B------:R-:W-:Y:S02]  /*e330*/  IMAD.MOV.U32 R156, RZ, RZ, -0x1 ;  /* 0xffffffffff9c7424 */ /* 0x000fe400078e00ff */
[----:B------:R-:W-:Y:S02]  /*e340*/  IMAD.MOV.U32 R46, RZ, RZ, R154 ;  /* 0x000000ffff2e7224 */ /* 0x000fe400078e009a */
[----:B------:R-:W-:Y:S05]  /*e350*/  CALL.REL.NOINC `($__internal_12_$__cuda_sm70_shflsync_bfly_p) ;  /* 0x0000001000007944 */ /* 0x000fea0003c00000 */
[----:B01----:R-:W-:Y:S05]  /*e360*/  BRA `(.L_x_2170) ;  /* 0xffffed9000007947 */ /* 0x003fea000383ffff */
        .weak           $__internal_12_$__cuda_sm70_shflsync_bfly_p
        .type           $__internal_12_$__cuda_sm70_shflsync_bfly_p,@function
        .size           $__internal_12_$__cuda_sm70_shflsync_bfly_p,(.L_x_29152 - $__internal_12_$__cuda_sm70_shflsync_bfly_p)
$__internal_12_$__cuda_sm70_shflsync_bfly_p:
[----:B------:R-:W-:Y:S01]  /*e370*/  IMAD.MOV.U32 R45, RZ, RZ, 0x0 ;  /* 0x00000000ff2d7424 */ /* 0x000fe200078e00ff */
[----:B------:R-:W-:Y:S04]  /*e380*/  WARPSYNC R156 ;  /* 0x0000009c00007348 */ /* 0x000fe80003800000 */
[----:B------:R0:W1:Y:S01]  /*e390*/  SHFL.BFLY PT, R153, R46, R153, R47 ;  /* 0x0c0000992e997389 */ /* 0x00006200000e002f */
[----:B------:R-:W-:Y:S05]  /*e3a0*/  RET.REL.NODEC R44 `(_ZN10layer_norm13ln_fwd_kernelINS_13Kernel_traitsI13__nv_bfloat16S2_S2_S2_fjLj1024ELj1ELj4ELj1ELj16ENS_18Kernel_traits_baseILj1024ES2_S2_S2_S2_fjLj128EEEEELb1ELb1ELb0ELb0EEEvNS_9FwdParamsE) ;  /* 0xffff1c502c007950 */ /* 0x000fea0003c3ffff */
.L_x_2171:
        /* <DEDUP_REMOVED lines=13> */
.L_x_29152:


//--------------------- .text._ZN10layer_norm13ln_fwd_kernelINS_13Kernel_traitsI13__nv_bfloat16S2_S2_S2_fjLj1024ELj1ELj4ELj1ELj16ENS_18Kernel_traits_baseILj1024ES2_S2_S2_S2_fjLj128EEEEELb1ELb1ELb0ELb1EEEvNS_9FwdParamsE --------------------------
	.section	.text._ZN10layer_norm13ln_fwd_kernelINS_13Kernel_traitsI13__nv_bfloat16S2_S2_S2_fjLj1024ELj1ELj4ELj1ELj16ENS_18Kernel_traits_baseILj1024ES2_S2_S2_S2_fjLj128EEEEELb1ELb1ELb0ELb1EEEvNS_9FwdParamsE,"ax",@progbits
	.sectioninfo	@"SHI_REGISTERS=128"
	.align	128
        .global         _ZN10layer_norm13ln_fwd_kernelINS_13Kernel_traitsI13__nv_bfloat16S2_S2_S2_fjLj1024ELj1ELj4ELj1ELj16ENS_18Kernel_traits_baseILj1024ES2_S2_S2_S2_fjLj128EEEEELb1ELb1ELb0ELb1EEEvNS_9FwdParamsE
        .type           _ZN10layer_norm13ln_fwd_kernelINS_13Kernel_traitsI13__nv_bfloat16S2_S2_S2_fjLj1024ELj1ELj4ELj1ELj16ENS_18Kernel_traits_baseILj1024ES2_S2_S2_S2_fjLj128EEEEELb1ELb1ELb0ELb1EEEvNS_9FwdParamsE,@function
        .size           _ZN10layer_norm13ln_fwd_kernelINS_13Kernel_traitsI13__nv_bfloat16S2_S2_S2_fjLj1024ELj1ELj4ELj1ELj16ENS_18Kernel_traits_baseILj1024ES2_S2_S2_S2_fjLj128EEEEELb1ELb1ELb0ELb1EEEvNS_9FwdParamsE,(.L_x_29153 - _ZN10layer_norm13ln_fwd_kernelINS_13Kernel_traitsI13__nv_bfloat16S2_S2_S2_fjLj1024ELj1ELj4ELj1ELj16ENS_18Kernel_traits_baseILj1024ES2_S2_S2_S2_fjLj128EEEEELb1ELb1ELb0ELb1EEEvNS_9FwdParamsE)
        .other          _ZN10layer_norm13ln_fwd_kernelINS_13Kernel_traitsI13__nv_bfloat16S2_S2_S2_fjLj1024ELj1ELj4ELj1ELj16ENS_18Kernel_traits_baseILj1024ES2_S2_S2_S2_fjLj128EEEEELb1ELb1ELb0ELb1EEEvNS_9FwdParamsE,@"STO_CUDA_ENTRY STV_DEFAULT"
_ZN10layer_norm13ln_fwd_kernelINS_13Kernel_traitsI13__nv_bfloat16S2_S2_S2_fjLj1024ELj1ELj4ELj1ELj16ENS_18Kernel_traits_baseILj1024ES2_S2_S2_S2_fjLj128EEEEELb1ELb1ELb0ELb1EEEvNS_9FwdParamsE:
.text._ZN10layer_norm13ln_fwd_kernelINS_13Kernel_traitsI13__nv_bfloat16S2_S2_S2_fjLj1024ELj1ELj4ELj1ELj16ENS_18Kernel_traits_baseILj1024ES2_S2_S2_S2_fjLj128EEEEELb1ELb1ELb0ELb1EEEvNS_9FwdParamsE:
[----:B------:R-:W-:Y:S02]  /*0000*/  IMAD.MOV.U32 R1, RZ, RZ, c[0x0][0x28] ;  /* 0x00000a00ff017624 */ /* 0x000fe400078e00ff */
[----:B------:R-:W-:Y:S02]  /*0010*/  ULDC.U8 UR4, c[0x0][0x244] ;  /* 0x0000910000047ab9 */ /* 0x000fe40000000000 */
[----:B------:R-:W-:Y:S01]  /*0020*/  ISETP.NE.AND P0, PT, RZ, UR4, PT ;  /* 0x00000004ff007c0c */ /* 0x000fe2000bf05270 */
[----:B------:R-:W-:Y:S01]  /*0030*/  ULDC.64 UR4, c[0x0][0x230] ;  /* 0x00008c0000047ab9 */ /* 0x000fe20000000a00 */
[----:B------:R-:W-:Y:S01]  /*0040*/  IMAD.MOV.U32 R24, RZ, RZ, c[0x0][0x238] ;  /* 0x00008e00ff187624 */ /* 0x000fe200078e00ff */
[----:B------:R-:W-:Y:S01]  /*0050*/  ULDC.64 UR6, c[0x0][0x118] ;  /* 0x0000460000067ab9 */ /* 0x000fe20000000a00 */
[----:B------:R-:W-:Y:S02]  /*0060*/  IMAD.U32 R2, RZ, RZ, UR4 ;  /* 0x00000004ff027e24 */ /* 0x000fe4000f8e00ff */
[----:B------:R-:W-:Y:S02]  /*0070*/  IMAD.U32 R3, RZ, RZ, UR5 ;  /* 0x00000005ff037e24 */ /* 0x000fe4000f8e00ff */
[----:B------:R-:W-:-:S05]  /*0080*/  IMAD.MOV.U32 R25, RZ, RZ, c[0x0][0x23c] ;  /* 0x00008f00ff197624 */ /* 0x000fca00078e00ff */
[----:B------:R-:W2:Y:S01]  /*0090*/  @P0 LDG.E.64 R2, [R2.64] ;  /* 0x0000000602020981 */ /* 0x000ea2000c1e1b00 */
[----:B------:R-:W-:Y:S01]  /*00a0*/  @P0 MOV R8, R24 ;  /* 0x0000001800080202 */ /* 0x000fe20000000f00 */
[----:B------:R-:W-:-:S05]  /*00b0*/  @P0 IMAD.MOV.U32 R9, RZ, RZ, R25 ;  /* 0x000000ffff090224 */ /* 0x000fca00078e0019 */
[----:B------:R-:W3:Y:S04]  /*00c0*/  @P0 LDG.E.64 R4, [R8.64] ;  /* 0x0000000608040981 */ /* 0x000ee8000c1e1b00 */
[----:B------:R-:W0:Y:S04]  /*00d0*/  S2R R32, SR_TID.X ;  /* 0x0000000000207919 */ /* 0x000e280000002100 */
[----:B------:R-:W1:Y:S01]  /*00e0*/  S2R R33, SR_CTAID.X ;  /* 0x0000000000217919 */ /* 0x000e620000002500 */
[----:B0-----:R-:W-:Y:S02]  /*00f0*/  IMAD.SHL.U32 R0, R32, 0x10, RZ ;  /* 0x0000001020007824 */ /* 0x001fe400078e00ff */
[----:B-1----:R-:W-:-:S03]  /*0100*/  IMAD R26, R33, c[0x0][0x0], R32 ;  /* 0x00000000211a7a24 */ /* 0x002fc600078e0220 */
[----:B------:R-:W-:Y:S01]  /*0110*/  LOP3.LUT R34, R0, 0x1f0, RZ, 0xc0, !PT ;  /* 0x000001f000227812 */ /* 0x000fe200078ec0ff */
[----:B------:R-:W-:Y:S01]  /*0120*/  IMAD.WIDE.U32 R6, R26, -0x326172a9, RZ ;  /* 0xcd9e8d571a067825 */ /* 0x000fe200078e00ff */
[----:B------:R-:W-:-:S05]  /*0130*/  SHF.R.U32.HI R0, RZ, 0x5, R32 ;  /* 0x00000005ff007819 */ /* 0x000fca0000011620 */
[----:B------:R-:W-:Y:S01]  /*0140*/  IMAD R0, R33, 0x4, R0 ;  /* 0x0000000421007824 */ /* 0x000fe200078e0200 */
[----:B------:R-:W-:-:S04]  /*0150*/  LOP3.LUT R35, R32, 0x1f, RZ, 0xc0, !PT ;  /* 0x0000001f20237812 */ /* 0x000fc800078ec0ff */
[----:B------:R-:W-:-:S04]  /*0160*/  LEA R56, P3, R35, c[0x0][0x1c8], 0x4 ;  /* 0x0000720023387a11 */ /* 0x000fc800078620ff */
[----:B------:R-:W-:Y:S01]  /*0170*/  IADD3.X R57, RZ, c[0x0][0x1cc], RZ, P3, !PT ;  /* 0x00007300ff397a10 */ /* 0x000fe20001ffe4ff */
[----:B--2---:R0:W1:Y:S01]  /*0180*/  @P0 R2UR UR4, R2 ;  /* 0x00000000020403c2 */ /* 0x00406200000e0000 */
[----:B---3--:R-:W-:-:S07]  /*0190*/  @P0 IADD3 R24, P1, R4, c[0x0][0x240], RZ ;  /* 0x0000900004180a10 */ /* 0x008fce0007f3e0ff */
[----:B------:R2:W3:Y:S01]  /*01a0*/  @P0 R2UR UR5, R3 ;  /* 0x00000000030503c2 */ /* 0x0004e200000e0000 */
[----:B------:R-:W-:Y:S01]  /*01b0*/  @P0 IMAD.X R25, RZ, RZ, R5, P1 ;  /* 0x000000ffff190224 */ /* 0x000fe200008e0605 */
[----:B------:R-:W-:Y:S02]  /*01c0*/  ISETP.NE.U32.AND P0, PT, RZ, c[0x0][0x218], PT ;  /* 0x00008600ff007a0c */ /* 0x000fe40003f05070 */
[----:B0-----:R-:W-:Y:S02]  /*01d0*/  IADD3 R2, P1, R34, c[0x0][0x218], RZ ;  /* 0x0000860022027a10 */ /* 0x001fe40007f3e0ff */
[--C-:B------:R-:W-:Y:S02]  /*01e0*/  SHF.R.U64 R27, R24, 0x2, R25.reuse ;  /* 0x00000002181b7819 */ /* 0x100fe40000001219 */
[----:B------:R-:W-:Y:S01]  /*01f0*/  SHF.R.U32.HI R25, RZ, 0x2, R25 ;  /* 0x00000002ff197819 */ /* 0x000fe20000011619 */
[----:B--2---:R-:W-:Y:S01]  /*0200*/  IMAD.X R3, RZ, RZ, c[0x0][0x21c], P1 ;  /* 0x00008700ff037624 */ /* 0x004fe200008e06ff */
[----:B------:R-:W-:Y:S01]  /*0210*/  ISETP.NE.AND.EX P0, PT, RZ, c[0x0][0x21c], PT, P0 ;  /* 0x00008700ff007a0c */ /* 0x000fe20003f05300 */
[----:B------:R-:W-:Y:S01]  /*0220*/  IMAD.WIDE.U32 R4, R27, -0x2daee0ad, RZ ;  /* 0xd2511f531b047825 */ /* 0x000fe200078e00ff */
[----:B-1----:R-:W-:Y:S01]  /*0230*/  LOP3.LUT R8, R7, UR4, R25, 0x96, !PT ;  /* 0x0000000407087c12 */ /* 0x002fe2000f8e9619 */
[----:B------:R-:W-:-:S02]  /*0240*/  UIADD3 UR9, UR4, -0x61c88647, URZ ;  /* 0x9e3779b904097890 */ /* 0x000fc4000fffe03f */
[----:B------:R-:W-:Y:S02]  /*0250*/  UIADD3 UR11, UR4, 0x3c6ef372, URZ ;  /* 0x3c6ef372040b7890 */ /* 0x000fe4000fffe03f */
[----:B------:R-:W-:Y:S01]  /*0260*/  IMAD.WIDE.U32 R8, R8, -0x2daee0ad, RZ ;  /* 0xd2511f5308087825 */ /* 0x000fe200078e00ff */
[----:B------:R-:W-:Y:S01]  /*0270*/  UIADD3 UR13, UR4, -0x255992d5, URZ ;  /* 0xdaa66d2b040d7890 */ /* 0x000fe2000fffe03f */
[----:B---3--:R-:W-:Y:S01]  /*0280*/  LOP3.LUT R10, R5, UR5, RZ, 0x3c, !PT ;  /* 0x00000005050a7c12 */ /* 0x008fe2000f8e3cff */
[----:B------:R-:W-:Y:S02]  /*0290*/  UIADD3 UR10, UR5, -0x4498517b, URZ ;  /* 0xbb67ae85050a7890 */ /* 0x000fe4000fffe03f */
[----:B------:R-:W-:Y:S02]  /*02a0*/  UIADD3 UR12, UR5, 0x76cf5d0a, URZ ;  /* 0x76cf5d0a050c7890 */ /* 0x000fe4000fffe03f */
[----:B------:R-:W-:Y:S01]  /*02b0*/  UIADD3 UR14, UR5, 0x32370b8f, URZ ;  /* 0x32370b8f050e7890 */ /* 0x000fe2000fffe03f */
[----:B------:R-:W-:Y:S01]  /*02c0*/  IMAD.WIDE.U32 R10, R10, -0x326172a9, RZ ;  /* 0xcd9e8d570a0a7825 */ /* 0x000fe200078e00ff */
[----:B------:R-:W-:Y:S01]  /*02d0*/  LOP3.LUT R7, R9, UR10, R4, 0x96, !PT ;  /* 0x0000000a09077c12 */ /* 0x000fe2000f8e9604 */
[----:B------:R-:W-:-:S02]  /*02e0*/  UIADD3 UR15, UR4, 0x78dde6e4, URZ ;  /* 0x78dde6e4040f7890 */ /* 0x000fc4000fffe03f */
[----:B------:R-:W-:Y:S01]  /*02f0*/  UIADD3 UR16, UR5, -0x126145ec, URZ ;  /* 0xed9eba1405107890 */ /* 0x000fe2000fffe03f */
[----:B------:R-:W-:Y:S01]  /*0300*/  LOP3.LUT R4, R11, UR9, R6, 0x96, !PT ;  /* 0x000000090b047c12 */ /* 0x000fe2000f8e9606 */
[----:B------:R-:W-:Y:S01]  /*0310*/  IMAD.WIDE.U32 R6, R7, -0x326172a9, RZ ;  /* 0xcd9e8d5707067825 */ /* 0x000fe200078e00ff */
[----:B------:R-:W-:Y:S02]  /*0320*/  UIADD3 UR18, UR5, -0x56f99767, URZ ;  /* 0xa906689905127890 */ /* 0x000fe4000fffe03f */
[----:B------:R-:W-:Y:S01]  /*0330*/  UIADD3 UR17, UR4, 0x1715609d, URZ ;  /* 0x1715609d04117890 */ /* 0x000fe2000fffe03f */
[----:B------:R-:W-:Y:S01]  /*0340*/  IMAD.WIDE.U32 R4, R4, -0x2daee0ad, RZ ;  /* 0xd2511f5304047825 */ /* 0x000fe200078e00ff */
[----:B------:R-:W-:Y:S01]  /*0350*/  LOP3.LUT R9, R7, UR11, R10, 0x96, !PT ;  /* 0x0000000b07097c12 */ /* 0x000fe2000f8e960a */
[----:B------:R-:W-:Y:S02]  /*0360*/  UIADD3 UR19, UR4, -0x4ab325aa, URZ ;  /* 0xb54cda5604137890 */ /* 0x000fe4000fffe03f */
[----:B------:R-:W-:Y:S01]  /*0370*/  UIADD3 UR20, UR5, 0x646e171e, URZ ;  /* 0x646e171e05147890 */ /* 0x000fe2000fffe03f */
[----:B------:R-:W-:Y:S01]  /*0380*/  LOP3.LUT R10, R5, UR12, R8, 0x96, !PT ;  /* 0x0000000c050a7c12 */ /* 0x000fe2000f8e9608 */
[----:B------:R-:W-:Y:S01]  /*0390*/  IMAD.WIDE.U32 R8, R9, -0x2daee0ad, RZ ;  /* 0xd2511f5309087825 */ /* 0x000fe200078e00ff */
[----:B------:R-:W-:Y:S01]  /*03a0*/  UIADD3 UR21, UR4, 0x5384540f, URZ ;  /* 0x5384540f04157890 */ /* 0x000fe2000fffe03f */
[----:B------:R-:W-:Y:S01]  /*03b0*/  ISETP.GE.AND P1, PT, R0, c[0x0][0x164], PT ;  /* 0x0000590000007a0c */ /* 0x000fe20003f26270 */
[----:B------:R-:W-:Y:S01]  /*03c0*/  UIADD3 UR22, UR5, 0x1fd5c5a3, URZ ;  /* 0x1fd5c5a305167890 */ /* 0x000fe2000fffe03f */
[----:B------:R-:W-:Y:S01]  /*03d0*/  IMAD.WIDE.U32 R10, R10, -0x326172a9, RZ ;  /* 0xcd9e8d570a0a7825 */ /* 0x000fe200078e00ff */
[----:B------:R-:W-:Y:S01]  /*03e0*/  LOP3.LUT R7, R9, UR14, R4, 0x96, !PT ;  /* 0x0000000e09077c12 */ /* 0x000fe2000f8e9604 */
[----:B------:R0:W5:Y:S03]  /*03f0*/  @P0 LDG.E.128 R20, [R2.64] ;  /* 0x0000000602140981 */ /* 0x000166000c1e1d00 */
[----:B------:R-:W-:Y:S01]  /*0400*/  LOP3.LUT R4, R11, UR13, R6, 0x96, !PT ;  /* 0x0000000d0b047c12 */ /* 0x000fe2000f8e9606 */
[----:B------:R-:W-:Y:S01]  /*0410*/  IMAD.WIDE.U32 R6, R7, -0x326172a9, RZ ;  /* 0xcd9e8d5707067825 */ /* 0x000fe200078e00ff */
[----:B------:R0:W5:Y:S03]  /*0420*/  @P0 LDG.E.128 R16, [R2.64+0x200] ;  /* 0x0002000602100981 */ /* 0x000166000c1e1d00 */
[----:B------:R-:W-:Y:S01]  /*0430*/  IMAD.WIDE.U32 R4, R4, -0x2daee0ad, RZ ;  /* 0xd2511f5304047825 */ /* 0x000fe200078e00ff */
[----:B------:R-:W-:Y:S01]  /*0440*/  LOP3.LUT R9, R7, UR15, R10, 0x96, !PT ;  /* 0x0000000f07097c12 */ /* 0x000fe2000f8e960a */
[----:B------:R0:W5:Y:S03]  /*0450*/  @P0 LDG.E.128 R12, [R2.64+0x400] ;  /* 0x00040006020c0981 */ /* 0x000166000c1e1d00 */
[----:B------:R-:W-:Y:S01]  /*0460*/  LOP3.LUT R10, R5, UR16, R8, 0x96, !PT ;  /* 0x00000010050a7c12 */ /* 0x000fe2000f8e9608 */
[----:B------:R-:W-:-:S04]  /*0470*/  IMAD.WIDE.U32 R8, R9, -0x2daee0ad, RZ ;  /* 0xd2511f5309087825 */ /* 0x000fc800078e00ff */
[----:B------:R-:W-:Y:S01]  /*0480*/  IMAD.WIDE.U32 R10, R10, -0x326172a9, RZ ;  /* 0xcd9e8d570a0a7825 */ /* 0x000fe200078e00ff */
[----:B------:R-:W-:-:S04]  /*0490*/  LOP3.LUT R30, R9, UR18, R4, 0x96, !PT ;  /* 0x00000012091e7c12 */ /* 0x000fc8000f8e9604 */
[----:B------:R-:W-:Y:S01]  /*04a0*/  LOP3.LUT R28, R11, UR17, R6, 0x96, !PT ;  /* 0x000000110b1c7c12 */ /* 0x000fe2000f8e9606 */
[----:B------:R-:W-:Y:S01]  /*04b0*/  IMAD.WIDE.U32 R30, R30, -0x326172a9, RZ ;  /* 0xcd9e8d571e1e7825 */ /* 0x000fe200078e00ff */
[----:B------:R0:W5:Y:S03]  /*04c0*/  @P0 LDG.E.128 R4, [R2.64+0x600] ;  /* 0x0006000602040981 */ /* 0x000166000c1e1d00 */
[----:B------:R-:W-:Y:S01]  /*04d0*/  IMAD.WIDE.U32 R28, R28, -0x2daee0ad, RZ ;  /* 0xd2511f531c1c7825 */ /* 0x000fe200078e00ff */
[----:B------:R-:W-:-:S04]  /*04e0*/  LOP3.LUT R9, R31, UR19, R10, 0x96, !PT ;  /* 0x000000131f097c12 */ /* 0x000fc8000f8e960a */
[----:B------:R-:W-:Y:S01]  /*04f0*/  LOP3.LUT R10, R29, UR20, R8, 0x96, !PT ;  /* 0x000000141d0a7c12 */ /* 0x000fe2000f8e9608 */
[----:B------:R-:W-:-:S04]  /*0500*/  IMAD.WIDE.U32 R8, R9, -0x2daee0ad, RZ ;  /* 0xd2511f5309087825 */ /* 0x000fc800078e00ff */
[----:B------:R-:W-:Y:S01]  /*0510*/  IMAD.WIDE.U32 R10, R10, -0x326172a9, RZ ;  /* 0xcd9e8d570a0a7825 */ /* 0x000fe200078e00ff */
[----:B------:R-:W-:-:S04]  /*0520*/  LOP3.LUT R85, R9, UR22, R28, 0x96, !PT ;  /* 0x0000001609557c12 */ /* 0x000fc8000f8e961c */
[----:B------:R-:W-:Y:S01]  /*0530*/  LOP3.LUT R80, R11, UR21, R30, 0x96, !PT ;  /* 0x000000150b507c12 */ /* 0x000fe2000f8e961e */
[----:B------:R-:W-:Y:S01]  /*0540*/  UIADD3 UR23, UR4, -0xe443238, URZ ;  /* 0xf1bbcdc804177890 */ /* 0x000fe2000fffe03f */
[----:B0-----:R-:W-:Y:S01]  /*0550*/  IADD3 R2, P2, R34, c[0x0][0x1b0], RZ ;  /* 0x00006c0022027a10 */ /* 0x001fe20007f5e0ff */
[----:B------:R-:W-:Y:S01]  /*0560*/  UIADD3 UR24, UR5, -0x24c28bd8, URZ ;  /* 0xdb3d742805187890 */ /* 0x000fe2000fffe03f */
[----:B------:R-:W-:-:S04]  /*0570*/  IMAD.HI.U32 R11, R85, -0x326172a9, RZ ;  /* 0xcd9e8d57550b7827 */ /* 0x000fc800078e00ff */
[----:B------:R-:W-:Y:S01]  /*0580*/  IMAD.HI.U32 R9, R80, -0x2daee0ad, RZ ;  /* 0xd2511f5350097827 */ /* 0x000fe200078e00ff */
[----:B------:R-:W-:-:S03]  /*0590*/  LOP3.LUT R81, R11, UR23, R10, 0x96, !PT ;  /* 0x000000170b517c12 */ /* 0x000fc6000f8e960a */
[----:B------:R-:W-:Y:S01]  /*05a0*/  IMAD.X R3, RZ, RZ, c[0x0][0x1b4], P2 ;  /* 0x00006d00ff037624 */ /* 0x000fe200010e06ff */
[----:B------:R-:W-:Y:S01]  /*05b0*/  LOP3.LUT R86, R9, UR24, R8, 0x96, !PT ;  /* 0x0000001809567c12 */ /* 0x000fe2000f8e9608 */
[----:B------:R-:W-:Y:S06]  /*05c0*/  @P1 EXIT ;  /* 0x000000000000194d */ /* 0x000fec0003800000 */
[----:B------:R-:W2:Y:S04]  /*05d0*/  LDG.E.128 R8, [R56.64+0x600] ;  /* 0x0006000638087981 */ /* 0x000ea8000c1e1d00 */
[----:B------:R0:W5:Y:S04]  /*05e0*/  LDG.E.128 R52, [R56.64] ;  /* 0x0000000638347981 */ /* 0x000168000c1e1d00 */
[----:B------:R0:W5:Y:S04]  /*05f0*/  LDG.E.128 R48, [R56.64+0x200] ;  /* 0x0002000638307981 */ /* 0x000168000c1e1d00 */
[----:B------:R0:W5:Y:S02]  /*0600*/  LDG.E.128 R44, [R56.64+0x400] ;  /* 0x00040006382c7981 */ /* 0x000164000c1e1d00 */
[----:B-----5:R-:W-:Y:S01]  /*0610*/  @!P0 CS2R R4, SRZ ;  /* 0x0000000000048805 */ /* 0x020fe2000001ff00 */
[----:B------:R-:W-:Y:S01]  /*0620*/  @!P0 CS2R R6, SRZ ;  /* 0x0000000000068805 */ /* 0x000fe2000001ff00 */
[----:B------:R-:W-:Y:S01]  /*0630*/  UIADD3 UR25, UR4, -0x700cb87f, URZ ;  /* 0x8ff3478104197890 */ /* 0x000fe2000fffe03f */
[----:B------:R-:W-:Y:S01]  /*0640*/  @!P0 CS2R R20, SRZ ;  /* 0x0000000000148805 */ /* 0x000fe2000001ff00 */
[----:B------:R-:W-:Y:S01]  /*0650*/  UIADD3 UR26, UR5, -0x695add53, URZ ;  /* 0x96a522ad051a7890 */ /* 0x000fe2000fffe03f */
[----:B------:R-:W-:Y:S01]  /*0660*/  @!P0 CS2R R22, SRZ ;  /* 0x0000000000168805 */ /* 0x000fe2000001ff00 */
[--C-:B------:R-:W-:Y:S01]  /*0670*/  PRMT R99, RZ, 0x5410, R4.reuse ;  /* 0x00005410ff637816 */ /* 0x100fe20000000004 */
[----:B------:R-:W-:Y:S01]  /*0680*/  @!P0 CS2R R16, SRZ ;  /* 0x0000000000108805 */ /* 0x000fe2000001ff00 */
[----:B------:R-:W-:Y:S01]  /*0690*/  PRMT R98, RZ, 0x7610, R4 ;  /* 0x00007610ff627816 */ /* 0x000fe20000000004 */
[----:B------:R-:W-:Y:S01]  /*06a0*/  @!P0 CS2R R18, SRZ ;  /* 0x0000000000128805 */ /* 0x000fe2000001ff00 */
[--C-:B------:R-:W-:Y:S01]  /*06b0*/  PRMT R90, RZ, 0x5410, R5.reuse ;  /* 0x00005410ff5a7816 */ /* 0x100fe20000000005 */
[----:B------:R-:W-:Y:S01]  /*06c0*/  @!P0 CS2R R12, SRZ ;  /* 0x00000000000c8805 */ /* 0x000fe2000001ff00 */
[----:B------:R-:W-:Y:S01]  /*06d0*/  PRMT R89, RZ, 0x7610, R5 ;  /* 0x00007610ff597816 */ /* 0x000fe20000000005 */
[----:B------:R-:W-:Y:S01]  /*06e0*/  @!P0 CS2R R14, SRZ ;  /* 0x00000000000e8805 */ /* 0x000fe2000001ff00 */
[----:B------:R-:W-:Y:S01]  /*06f0*/  IMAD R80, R80, -0x2daee0ad, RZ ;  /* 0xd2511f5350507824 */ /* 0x000fe200078e02ff */
[----:B------:R1:W5:Y:S01]  /*0700*/  LDG.E.128 R40, [R2.64] ;  /* 0x0000000602287981 */ /* 0x000362000c1e1d00 */
[----:B------:R-:W-:-:S02]  /*0710*/  IMAD R85, R85, -0x326172a9, RZ ;  /* 0xcd9e8d5755557824 */ /* 0x000fc400078e02ff */
[----:B------:R-:W-:Y:S01]  /*0720*/  IMAD.HI.U32 R4, R86, -0x326172a9, RZ ;  /* 0xcd9e8d5756047827 */ /* 0x000fe200078e00ff */
[----:B------:R1:W5:Y:S03]  /*0730*/  LDG.E.128 R36, [R2.64+0x200] ;  /* 0x0002000602247981 */ /* 0x000366000c1e1d00 */
[----:B------:R-:W-:Y:S01]  /*0740*/  IMAD.HI.U32 R5, R81, -0x2daee0ad, RZ ;  /* 0xd2511f5351057827 */ /* 0x000fe200078e00ff */
[----:B------:R1:W5:Y:S01]  /*0750*/  LDG.E.128 R32, [R2.64+0x400] ;  /* 0x0004000602207981 */ /* 0x000362000c1e1d00 */
[----:B------:R-:W-:Y:S01]  /*0760*/  BSSY B0, `(.L_x_2172) ;  /* 0x0000cb2000007945 */ /* 0x000fe20003800000 */
[--C-:B------:R-:W-:Y:S02]  /*0770*/  PRMT R88, RZ, 0x5410, R6.reuse ;  /* 0x00005410ff587816 */ /* 0x100fe40000000006 */
[----:B------:R1:W5:Y:S01]  /*0780*/  LDG.E.128 R28, [R2.64+0x600] ;  /* 0x00060006021c7981 */ /* 0x000362000c1e1d00 */
[----:B------:R-:W-:Y:S01]  /*0790*/  PRMT R79, RZ, 0x7610, R6 ;  /* 0x00007610ff4f7816 */ /* 0x000fe20000000006 */
[----:B------:R-:W-:Y:S01]  /*07a0*/  IMAD.MOV.U32 R6, RZ, RZ, R25 ;  /* 0x000000ffff067224 */ /* 0x000fe200078e0019 */
[----:B------:R-:W-:Y:S01]  /*07b0*/  LOP3.LUT R85, R4, UR25, R85, 0x96, !PT ;  /* 0x0000001904557c12 */ /* 0x000fe2000f8e9655 */
[----:B------:R-:W-:Y:S01]  /*07c0*/  IMAD.MOV.U32 R4, RZ, RZ, R26 ;  /* 0x000000ffff047224 */ /* 0x000fe200078e001a */
[----:B------:R-:W-:Y:S01]  /*07d0*/  LOP3.LUT R80, R5, UR26, R80, 0x96, !PT ;  /* 0x0000001a05507c12 */ /* 0x000fe2000f8e9650 */
[----:B------:R-:W-:Y:S01]  /*07e0*/  IMAD.MOV.U32 R5, RZ, RZ, R27 ;  /* 0x000000ffff057224 */ /* 0x000fe200078e001b */
[--C-:B------:R-:W-:Y:S01]  /*07f0*/  PRMT R125, RZ, 0x5410, R20.reuse ;  /* 0x00005410ff7d7816 */ /* 0x100fe20000000014 */
[----:B------:R-:W-:Y:S01]  /*0800*/  IMAD R86, R86, -0x326172a9, RZ ;  /* 0xcd9e8d5756567824 */ /* 0x000fe200078e02ff */
[----:B------:R-:W-:Y:S01]  /*0810*/  PRMT R124, RZ, 0x7610, R20 ;  /* 0x00007610ff7c7816 */ /* 0x000fe20000000014 */
[----:B------:R-:W-:Y:S01]  /*0820*/  IMAD R81, R81, -0x2daee0ad, RZ ;  /* 0xd2511f5351517824 */ /* 0x000fe200078e02ff */
[--C-:B-1----:R-:W-:Y:S01]  /*0830*/  PRMT R2, RZ, 0x5410, R7.reuse ;  /* 0x00005410ff027816 */ /* 0x102fe20000000007 */
[----:B------:R-:W-:Y:S01]  /*0840*/  ULDC.U8 UR8, c[0x0][0x1f0] ;  /* 0x00007c0000087ab9 */ /* 0x000fe20000000000 */
        /* <DEDUP_REMOVED lines=24> */
[----:B------:R-:W-:Y:S02]  /*09d0*/  LOP3.LUT R87, R24, 0x3, RZ, 0xc0, !PT ;  /* 0x0000000318577812 */ /* 0x000fe400078ec0ff */
[--C-:B--2---:R-:W-:Y:S02]  /*09e0*/  PRMT R113, RZ, 0x5410, R8.reuse ;  /* 0x00005410ff717816 */ /* 0x104fe40000000008 */
[----:B------:R-:W-:-:S02]  /*09f0*/  PRMT R97, RZ, 0x7610, R8 ;  /* 0x00007610ff617816 */ /* 0x000fc40000000008 */
[--C-:B------:R-:W-:Y:S02]  /*0a00*/  PRMT R96, RZ, 0x5410, R9.reuse ;  /* 0x00005410ff607816 */ /* 0x100fe40000000009 */
[----:B------:R-:W-:Y:S02]  /*0a10*/  PRMT R95, RZ, 0x7610, R9 ;  /* 0x00007610ff5f7816 */ /* 0x000fe40000000009 */
[--C-:B------:R-:W-:Y:S02]  /*0a20*/  PRMT R94, RZ, 0x5410, R10.reuse ;  /* 0x00005410ff5e7816 */ /* 0x100fe4000000000a */
[----:B------:R-:W-:Y:S02]  /*0a30*/  PRMT R93, RZ, 0x7610, R10 ;  /* 0x00007610ff5d7816 */ /* 0x000fe4000000000a */
[--C-:B------:R-:W-:Y:S02]  /*0a40*/  PRMT R92, RZ, 0x5410, R11.reuse ;  /* 0x00005410ff5c7816 */ /* 0x100fe4000000000b */
[----:B0-----:R-:W-:-:S02]  /*0a50*/  PRMT R91, RZ, 0x7610, R11 ;  /* 0x00007610ff5b7816 */ /* 0x001fc4000000000b */
.L_x_2400:
[----:B------:R-:W0:Y:S01]  /*0a60*/  S2R R12, SR_TID.X ;  /* 0x00000000000c7919 */ /* 0x000e220000002100 */
[----:B------:R-:W-:Y:S01]  /*0a70*/  ISETP.NE.U32.AND P1, PT, RZ, c[0x0][0x1c0], PT ;  /* 0x00007000ff007a0c */ /* 0x000fe20003f25070 */
[----:B------:R-:W-:Y:S01]  /*0a80*/  IMAD R8, R0, c[0x0][0x168], RZ ;  /* 0x00005a0000087a24 */ /* 0x000fe200078e02ff */
[----:B------:R-:W-:Y:S01]  /*0a90*/  ISETP.NE.U32.AND P0, PT, RZ, c[0x0][0x180], PT ;  /* 0x00006000ff007a0c */ /* 0x000fe20003f05070 */
[----:B------:R-:W-:Y:S01]  /*0aa0*/  IMAD.MOV.U32 R78, RZ, RZ, 0x10 ;  /* 0x00000010ff4e7424 */ /* 0x000fe200078e00ff */
[----:B------:R-:W-:-:S02]  /*0ab0*/  ISETP.NE.AND.EX P1, PT, RZ, c[0x0][0x1c4], PT, P1 ;  /* 0x00007100ff007a0c */ /* 0x000fc40003f25310 */
[----:B------:R-:W-:Y:S02]  /*0ac0*/  SHF.R.S32.HI R9, RZ, 0x1f, R8 ;  /* 0x0000001fff097819 */ /* 0x000fe40000011408 */
[----:B------:R-:W-:Y:S02]  /*0ad0*/  ISETP.NE.AND.EX P0, PT, RZ, c[0x0][0x184], PT, P0 ;  /* 0x00006100ff007a0c */ /* 0x000fe40003f05300 */
[----:B------:R-:W-:-:S07]  /*0ae0*/  LEA.HI R8, R9, R8, RZ, 0x3 ;  /* 0x0000000809087211 */ /* 0x000fce00078f18ff */
[----:B------:R-:W-:-:S05]  /*0af0*/  @P1 MOV R11, 0x2 ;  /* 0x00000002000b1802 */ /* 0x000fca0000000f00 */
[----:B------:R-:W-:Y:S01]  /*0b00*/  @P1 IMAD.WIDE R10, R0, R11, c[0x0][0x1c0] ;  /* 0x00007000000a1625 */ /* 0x000fe200078e020b */
[----:B0-----:R-:W-:-:S04]  /*0b10*/  LOP3.LUT R12, R12, 0x1f, RZ, 0xc0, !PT ;  /* 0x0000001f0c0c7812 */ /* 0x001fc800078ec0ff */
[----:B------:R-:W-:Y:S01]  /*0b20*/  LEA.HI.SX32 R8, R8, R12, 0x1d ;  /* 0x0000000c08087211 */ /* 0x000fe200078feaff */
[----:B------:R0:W2:Y:S04]  /*0b30*/  @P1 LDG.E.U16 R9, [R10.64] ;  /* 0x000000060a091981 */ /* 0x0000a8000c1e1500 */
[----:B------:R-:W-:-:S04]  /*0b40*/  IMAD.WIDE.U32 R16, R8, R78, c[0x0][0x170] ;  /* 0x00005c0008107625 */ /* 0x000fc800078e004e */
[----:B0-----:R-:W-:Y:S02]  /*0b50*/  @P0 IMAD.WIDE.U32 R10, R8, R78, c[0x0][0x180] ;  /* 0x00006000080a0625 */ /* 0x001fe400078e004e */
        /* <DEDUP_REMOVED lines=16> */
.L_x_2174:
[----:B0-----:R-:W-:Y:S02]  /*0c60*/  MOV R9, R86 ;  /* 0x0000005600097202 */ /* 0x001fe40000000f00 */
.L_x_2175:
[----:B------:R-:W-:Y:S05]  /*0c70*/  BSYNC B1 ;  /* 0x0000000000017941 */ /* 0x000fea0003800000 */
.L_x_2173:
        /* <DEDUP_REMOVED lines=16> */
.L_x_2179:
[----:B------:R-:W-:Y:S05]  /*0d80*/  BSYNC B2 ;  /* 0x0000000000027941 */ /* 0x000fea0003800000 */
.L_x_2178:
        /* <DEDUP_REMOVED lines=42> */
[----:B------:R-:W-:Y:S02]  /*1030*/  IMAD.MOV.U32 R12, RZ, RZ, RZ ;  /* 0x000000ffff0c7224 */ /* 0x000fe400078e00ff */
.L_x_2177:
[----:B------:R-:W-:Y:S05]  /*1040*/  BSYNC B1 ;  /* 0x0000000000017941 */ /* 0x000fea0003800000 */
.L_x_2176:
[----:B------:R-:W0:Y:S01]  /*1050*/  I2F.U32 R9, R9 ;  /* 0x0000000900097306 */ /* 0x000e220000201000 */
[----:B------:R-:W-:Y:S01]  /*1060*/  HFMA2.MMA R118, -RZ, RZ, 0.1171875, 0 ;  /* 0x2f800000ff767435 */ /* 0x000fe200000001ff */
[----:B-----5:R-:W-:Y:S01]  /*1070*/  PRMT R14, RZ, 0x5410, R16 ;  /* 0x00005410ff0e7816 */ /* 0x020fe20000000010 */
[----:B------:R-:W-:Y:S01]  /*1080*/  BSSY B1, `(.L_x_2180) ;  /* 0x0000017000017945 */ /* 0x000fe20003800000 */
[----:B------:R-:W-:-:S03]  /*1090*/  IADD3 R13, R12, 0x1, RZ ;  /* 0x000000010c0d7810 */ /* 0x000fc60007ffe0ff */
[----:B------:R-:W-:-:S04]  /*10a0*/  FMUL.FTZ R14, R14, R61 ;  /* 0x0000003d0e0e7220 */ /* 0x000fc80000410000 */
[----:B------:R-:W-:Y:S02]  /*10b0*/  FMUL.FTZ R14, R14, c[0x0][0x1e8] ;  /* 0x00007a000e0e7a20 */ /* 0x000fe40000410000 */
[----:B0-----:R-:W-:Y:S01]  /*10c0*/  FFMA.FTZ R10, R9, R118, 1.1641532182693481445e-10 ;  /* 0x2f000000090a7423 */ /* 0x001fe20000010076 */
[----:B------:R-:W-:-:S04]  /*10d0*/  PRMT R9, RZ, 0x5410, R52 ;  /* 0x00005410ff097816 */ /* 0x000fc80000000034 */
[----:B------:R-:W-:Y:S02]  /*10e0*/  FSETP.GTU.FTZ.AND P1, PT, R10, c[0x0][0x1e4], PT ;  /* 0x000079000a007a0b */ /* 0x000fe40003f3c000 */
[----:B------:R-:W-:Y:S02]  /*10f0*/  @P0 PRMT R10, RZ, 0x5410, R24 ;  /* 0x00005410ff0a0816 */ /* 0x000fe40000000018 */
        /* <DEDUP_REMOVED lines=14> */
.L_x_2181:
[----:B------:R-:W-:Y:S02]  /*11e0*/  IMAD.MOV.U32 R21, RZ, RZ, R86 ;  /* 0x000000ffff157224 */ /* 0x000fe400078e0056 */
.L_x_2182:
[----:B------:R-:W-:Y:S05]  /*11f0*/  BSYNC B1 ;  /* 0x0000000000017941 */ /* 0x000fea0003800000 */
.L_x_2180:
        /* <DEDUP_REMOVED lines=16> */
.L_x_2186:
[----:B------:R-:W-:Y:S05]  /*1300*/  BSYNC B2 ;  /* 0x0000000000027941 */ /* 0x000fea0003800000 */
.L_x_2185:
        /* <DEDUP_REMOVED lines=43> */
.L_x_2184:
[----:B------:R-:W-:Y:S05]  /*15c0*/  BSYNC B1 ;  /* 0x0000000000017941 */ /* 0x000fea0003800000 */
.L_x_2183:
        /* <DEDUP_REMOVED lines=8> */
[----:B------:R-:W-:Y:S02]  /*1650*/  PRMT R11, RZ, 0x7610, R52 ;  /* 0x00007610ff0b7816 */ /* 0x000fe40000000034 */
        /* <DEDUP_REMOVED lines=15> */
.L_x_2188:
[----:B------:R-:W-:Y:S02]  /*1750*/  IMAD.MOV.U32 R11, RZ, RZ, R86 ;  /* 0x000000ffff0b7224 */ /* 0x000fe400078e0056 */
.L_x_2189:
[----:B------:R-:W-:Y:S05]  /*1760*/  BSYNC B1 ;  /* 0x0000000000017941 */ /* 0x000fea0003800000 */
.L_x_2187:
        /* <DEDUP_REMOVED lines=16> */
.L_x_2193:
[----:B------:R-:W-:Y:S05]  /*1870*/  BSYNC B2 ;  /* 0x0000000000027941 */ /* 0x000fea0003800000 */
.L_x_2192:
        /* <DEDUP_REMOVED lines=38> */
[----:B------:R-:W-:-:S03]  /*1ae0*/  HFMA2.MMA R15, -RZ, RZ, 0, 0 ;  /* 0x00000000ff0f7435 */ /* 0x000fc600000001ff */
[----:B------:R-:W-:Y:S01]  /*1af0*/  IMAD.WIDE.U32 R12, R12, -0x2daee0ad, RZ ;  /* 0xd2511f530c0c7825 */ /* 0x000fe200078e00ff */
[----:B------:R-:W-:-:S03]  /*1b00*/  LOP3.LUT R85, R87, UR25, R14, 0x96, !PT ;  /* 0x0000001957557c12 */ /* 0x000fc6000f8e960e */
[----:B------:R-:W-:Y:S01]  /*1b10*/  IMAD.MOV.U32 R81, RZ, RZ, R12 ;  /* 0x000000ffff517224 */ /* 0x000fe200078e000c */
[----:B------:R-:W-:Y:S02]  /*1b20*/  LOP3.LUT R80, R13, UR26, R80, 0x96, !PT ;  /* 0x0000001a0d507c12 */ /* 0x000fe4000f8e9650 */
.L_x_2191:
[----:B------:R-:W-:Y:S05]  /*1b30*/  BSYNC B1 ;  /* 0x0000000000017941 */ /* 0x000fea0003800000 */
.L_x_2190:
[----:B------:R-:W0:Y:S01]  /*1b40*/  I2F.U32 R11, R11 ;  /* 0x0000000b000b7306 */ /* 0x000e220000201000 */
[----:B------:R-:W-:Y:S01]  /*1b50*/  PRMT R14, RZ, 0x5410, R17 ;  /* 0x00005410ff0e7816 */ /* 0x000fe20000000011 */
[----:B------:R-:W-:Y:S01]  /*1b60*/  BSSY B1, `(.L_x_2194) ;  /* 0x0000016000017945 */ /* 0x000fe20003800000 */
[----:B------:R-:W-:-:S03]  /*1b70*/  ISETP.NE.AND P2, PT, R15, 0x1, PT ;  /* 0x000000010f00780c */ /* 0x000fc60003f45270 */
[----:B------:R-:W-:-:S04]  /*1b80*/  FMUL.FTZ R14, R14, R61 ;  /* 0x0000003d0e0e7220 */ /* 0x000fc80000410000 */
[----:B------:R-:W-:Y:S02]  /*1b90*/  FMUL.FTZ R14, R14, c[0x0][0x1e8] ;  /* 0x00007a000e0e7a20 */ /* 0x000fe40000410000 */
[----:B0-----:R-:W-:Y:S01]  /*1ba0*/  FFMA.FTZ R12, R11, R118, 1.1641532182693481445e-10 ;  /* 0x2f0000000b0c7423 */ /* 0x001fe20000010076 */
[----:B------:R-:W-:-:S04]  /*1bb0*/  PRMT R11, RZ, 0x5410, R53 ;  /* 0x00005410ff0b7816 */ /* 0x000fc80000000035 */
        /* <DEDUP_REMOVED lines=15> */
.L_x_2195:
[----:B------:R-:W-:Y:S02]  /*1cb0*/  IMAD.MOV.U32 R16, RZ, RZ, R86 ;  /* 0x000000ffff107224 */ /* 0x000fe400078e0056 */
.L_x_2196:
[----:B------:R-:W-:Y:S05]  /*1cc0*/  BSYNC B1 ;  /* 0x0000000000017941 */ /* 0x000fea0003800000 */
.L_x_2194:
        /* <DEDUP_REMOVED lines=16> */
.L_x_2200:
[----:B------:R-:W-:Y:S05]  /*1dd0*/  BSYNC B2 ;  /* 0x0000000000027941 */ /* 0x000fea0003800000 */
.L_x_2199:
        /* <DEDUP_REMOVED lines=43> */
.L_x_2198:
[----:B------:R-:W-:Y:S05]  /*2090*/  BSYNC B1 ;  /* 0x0000000000017941 */ /* 0x000fea0003800000 */
.L_x_2197:
        /* <DEDUP_REMOVED lines=9> */
[----:B------:R-:W-:Y:S02]  /*2130*/  PRMT R13, RZ, 0x7610, R53 ;  /* 0x00007610ff0d7816 */ /* 0x000fe40000000035 */
        /* <DEDUP_REMOVED lines=13> */
.L_x_2202:
[----:B------:R-:W-:Y:S02]  /*2210*/  IMAD.MOV.U32 R13, RZ, RZ, R86 ;  /* 0x000000ffff0d7224 */ /* 0x000fe400078e0056 */
.L_x_2203:
[----:B------:R-:W-:Y:S05]  /*2220*/  BSYNC B1 ;  /* 0x0000000000017941 */ /* 0x000fea0003800000 */
.L_x_2201:
        /* <DEDUP_REMOVED lines=16> */
.L_x_2207:
[----:B------:R-:W-:Y:S05]  /*2330*/  BSYNC B2 ;  /* 0x0000000000027941 */ /* 0x000fea0003800000 */
.L_x_2206:
        /* <DEDUP_REMOVED lines=42> */
[----:B------:R-:W-:-:S06]  /*25e0*/  HFMA2.MMA R15, -RZ, RZ, 0, 0 ;  /* 0x00000000ff0f7435 */ /* 0x000fcc00000001ff */
.L_x_2205:
[----:B------:R-:W-:Y:S05]  /*25f0*/  BSYNC B1 ;  /* 0x0000000000017941 */ /* 0x000fea0003800000 */
.L_x_2204:
        /* <DEDUP_REMOVED lines=8> */
[----:B------:R-:W-:-:S04]  /*2680*/  PRMT R13, RZ, 0x5410, R54 ;  /* 0x00005410ff0d7816 */ /* 0x000fc80000000036 */
        /* <DEDUP_REMOVED lines=14> */
.L_x_2209:
[----:B------:R-:W-:Y:S02]  /*2770*/  IMAD.MOV.U32 R58, RZ, RZ, R86 ;  /* 0x000000ffff3a7224 */ /* 0x000fe400078e0056 */
.L_x_2210:
[----:B------:R-:W-:Y:S05]  /*2780*/  BSYNC B1 ;  /* 0x0000000000017941 */ /* 0x000fea0003800000 */
.L_x_2208:
        /* <DEDUP_REMOVED lines=16> */
.L_x_2214:
[----:B------:R-:W-:Y:S05]  /*2890*/  BSYNC B2 ;  /* 0x0000000000027941 */ /* 0x000fea0003800000 */
.L_x_2213:
        /* <DEDUP_REMOVED lines=43> */
.L_x_2212:
[----:B------:R-:W-:Y:S05]  /*2b50*/  BSYNC B1 ;  /* 0x0000000000017941 */ /* 0x000fea0003800000 */
.L_x_2211:
        /* <DEDUP_REMOVED lines=23> */
.L_x_2216:
[----:B------:R-:W-:Y:S02]  /*2cd0*/  IMAD.MOV.U32 R15, RZ, RZ, R86 ;  /* 0x000000ffff0f7224 */ /* 0x000fe400078e0056 */
.L_x_2217:
[----:B------:R-:W-:Y:S05]  /*2ce0*/  BSYNC B1 ;  /* 0x0000000000017941 */ /* 0x000fea0003800000 */
.L_x_2215:
        /* <DEDUP_REMOVED lines=16> */
.L_x_2221:
[----:B------:R-:W-:Y:S05]  /*2df0*/  BSYNC B2 ;  /* 0x0000000000027941 */ /* 0x000fea0003800000 */
.L_x_2220:
        /* <DEDUP_REMOVED lines=43> */
.L_x_2219:
[----:B------:R-:W-:Y:S05]  /*30b0*/  BSYNC B1 ;  /* 0x0000000000017941 */ /* 0x000fea0003800000 */
.L_x_2218:
        /* <DEDUP_REMOVED lines=9> */
[----:B------:R-:W-:-:S04]  /*3150*/  FSETP.GTU.FTZ.AND P5, PT, R17, c[0x0][0x1e4], PT ;  /* 0x0000790011007a0b */ /* 0x000fc80003fbc000 */
        /* <DEDUP_REMOVED lines=13> */
.L_x_2223:
[----:B------:R-:W-:Y:S02]  /*3230*/  IMAD.MOV.U32 R18, RZ, RZ, R86 ;  /* 0x000000ffff127224 */ /* 0x000fe400078e0056 */
.L_x_2224:
[----:B------:R-:W-:Y:S05]  /*3240*/  BSYNC B1 ;  /* 0x0000000000017941 */ /* 0x000fea0003800000 */
.L_x_2222:
        /* <DEDUP_REMOVED lines=18> */
.L_x_2228:
[----:B------:R-:W-:Y:S05]  /*3370*/  BSYNC B2 ;  /* 0x0000000000027941 */ /* 0x000fea0003800000 */
.L_x_2227:
        /* <DEDUP_REMOVED lines=43> */
.L_x_2226:
[----:B------:R-:W-:Y:S05]  /*3630*/  BSYNC B1 ;  /* 0x0000000000017941 */ /* 0x000fea0003800000 */
.L_x_2225:
[----:B------:R-:W0:Y:S01]  /*3640*/  I2F.U32 R17, R18 ;  /* 0x0000001200117306 */ /* 0x000e220000201000 */
[----:B------:R-:W-:Y:S01]  /*3650*/  PRMT R16, RZ, 0x7610, R19 ;  /* 0x00007610ff107816 */ /* 0x000fe20000000013 */
[----:B------:R-:W-:Y:S01]  /*3660*/  IMAD.MOV.U32 R82, RZ, RZ, 0x8 ;  /* 0x00000008ff527424 */ /* 0x000fe200078e00ff */
[----:B------:R-:W-:Y:S02]  /*3670*/  ISETP.NE.AND P6, PT, R20, RZ, PT ;  /* 0x000000ff1400720c */ /* 0x000fe40003fc5270 */
[----:B------:R-:W-:Y:S01]  /*3680*/  SEL R23, RZ, 0x10000, P5 ;  /* 0x00010000ff177807 */ /* 0x000fe20002800000 */
[----:B------:R-:W-:Y:S01]  /*3690*/  FMUL.FTZ R16, R16, R61 ;  /* 0x0000003d10107220 */ /* 0x000fe20000410000 */
[----:B------:R-:W-:Y:S02]  /*36a0*/  ISETP.NE.AND P5, PT, R21, RZ, PT ;  /* 0x000000ff1500720c */ /* 0x000fe40003fa5270 */
[----:B------:R-:W-:Y:S01]  /*36b0*/  SEL R20, RZ, 0x1, P2 ;  /* 0x00000001ff147807 */ /* 0x000fe20001000000 */
[----:B------:R-:W-:Y:S01]  /*36c0*/  FMUL.FTZ R22, R16, c[0x0][0x1e8] ;  /* 0x00007a0010167a20 */ /* 0x000fe20000410000 */
[----:B------:R-:W-:-:S02]  /*36d0*/  SEL R19, RZ, 0x1, P5 ;  /* 0x00000001ff137807 */ /* 0x000fc40002800000 */
[----:B------:R-:W-:Y:S01]  /*36e0*/  SEL R56, RZ, 0x100, P4 ;  /* 0x00000100ff387807 */ /* 0x000fe20002000000 */
[----:B------:R-:W-:Y:S01]  /*36f0*/  IMAD.WIDE.U32 R20, R20, 0x1000000, RZ ;  /* 0x0100000014147825 */ /* 0x000fe200078e00ff */
[----:B------:R-:W-:Y:S02]  /*3700*/  SEL R59, RZ, 0x1, P3 ;  /* 0x00000001ff3b7807 */ /* 0x000fe40001800000 */
[----:B------:R-:W-:Y:S01]  /*3710*/  IADD3 R64, R8, 0x20, RZ ;  /* 0x0000002008407810 */ /* 0x000fe20007ffe0ff */
[----:B0-----:R-:W-:Y:S02]  /*3720*/  FFMA.FTZ R17, R17, R118, 1.1641532182693481445e-10 ;  /* 0x2f00000011117423 */ /* 0x001fe40000010076 */
[----:B------:R-:W-:-:S03]  /*3730*/  IMAD.WIDE.U32 R18, R19, 0x100, RZ ;  /* 0x0000010013127825 */ /* 0x000fc600078e00ff */
[----:B------:R-:W-:Y:S01]  /*3740*/  FSETP.GTU.FTZ.AND P2, PT, R17, c[0x0][0x1e4], PT ;  /* 0x0000790011007a0b */ /* 0x000fe20003f5c000 */
[CC--:B------:R-:W-:Y:S01]  /*3750*/  @P0 IMAD.WIDE.U32 R62, R64.reuse, R78.reuse, c[0x0][0x180] ;  /* 0x00006000403e0625 */ /* 0x0c0fe200078e004e */
[----:B------:R-:W-:Y:S02]  /*3760*/  SEL R17, RZ, 0x1, P1 ;  /* 0x00000001ff117807 */ /* 0x000fe40000800000 */
[----:B------:R-:W-:Y:S01]  /*3770*/  SEL R57, RZ, 0x1000000, P2 ;  /* 0x01000000ff397807 */ /* 0x000fe20001000000 */
[----:B------:R-:W-:Y:S01]  /*3780*/  IMAD.WIDE.U32 R66, R64, R78, c[0x0][0x170] ;  /* 0x00005c0040427625 */ /* 0x000fe200078e004e */
[----:B------:R-:W-:Y:S02]  /*3790*/  FSEL R22, R22, RZ, !P2 ;  /* 0x000000ff16167208 */ /* 0x000fe40005000000 */
[----:B------:R-:W-:Y:S01]  /*37a0*/  LOP3.LUT R56, R56, R57, R23, 0xfe, !PT ;  /* 0x0000003938387212 */ /* 0x000fe200078efe17 */
[----:B------:R-:W-:Y:S01]  /*37b0*/  IMAD.WIDE.U32 R16, R17, 0x10000, RZ ;  /* 0x0001000011107825 */ /* 0x000fe200078e00ff */
[----:B------:R-:W-:-:S02]  /*37c0*/  PRMT R23, RZ, 0x7610, R55 ;  /* 0x00007610ff177816 */ /* 0x000fc40000000037 */
[----:B------:R-:W-:Y:S02]  /*37d0*/  LOP3.LUT R59, R21, R56, R59, 0xfe, !PT ;  /* 0x00000038153b7212 */ /* 0x000fe400078efe3b */
[----:B------:R-:W-:Y:S01]  /*37e0*/  LOP3.LUT R18, R18, R20, R16, 0xfe, !PT ;  /* 0x0000001412127212 */ /* 0x000fe200078efe10 */
[----:B------:R-:W-:Y:S01]  /*37f0*/  FMUL.FTZ R16, R22, R23 ;  /* 0x0000001716107220 */ /* 0x000fe20000410000 */
[----:B------:R-:W-:Y:S02]  /*3800*/  @P0 PRMT R21, RZ, 0x7610, R27 ;  /* 0x00007610ff150816 */ /* 0x000fe4000000001b */
[----:B------:R-:W-:Y:S02]  /*3810*/  SEL R57, RZ, 0x1, P6 ;  /* 0x00000001ff397807 */ /* 0x000fe40003000000 */
[----:B------:R-:W-:Y:S01]  /*3820*/  F2FP.BF16.PACK_AB R22, R14, R13 ;  /* 0x0000000d0e16723e */ /* 0x000fe200000010ff */
[----:B------:R-:W-:Y:S01]  /*3830*/  @P0 FADD.FTZ R16, R16, R21 ;  /* 0x0000001510100221 */ /* 0x000fe20000010000 */
[----:B------:R-:W-:Y:S01]  /*3840*/  LOP3.LUT R18, R18, R57, RZ, 0xfc, !PT ;  /* 0x0000003912127212 */ /* 0x000fe200078efcff */
[----:B------:R-:W-:Y:S01]  /*3850*/  IMAD.WIDE.U32 R56, R8, R78, c[0x0][0x188] ;  /* 0x0000620008387625 */ /* 0x000fe200078e004e */
[----:B------:R-:W-:-:S02]  /*3860*/  F2FP.BF16.PACK_AB R21, R12, R11 ;  /* 0x0000000b0c15723e */ /* 0x000fc400000010ff */
[----:B------:R-:W-:Y:S02]  /*3870*/  F2FP.BF16.PACK_AB R20, R10, R9 ;  /* 0x000000090a14723e */ /* 0x000fe400000010ff */
[----:B------:R-:W-:Y:S02]  /*3880*/  F2FP.BF16.PACK_AB R23, R16, R15 ;  /* 0x0000000f1017723e */ /* 0x000fe400000010ff */
[----:B------:R-:W-:Y:S01]  /*3890*/  LOP3.LUT R19, R19, R59, R17, 0xfe, !PT ;  /* 0x0000003b13137212 */ /* 0x000fe200078efe11 */
[----:B------:R-:W-:Y:S02]  /*38a0*/  IMAD.WIDE.U32 R58, R8, R82, c[0x0][0x190] ;  /* 0x00006400083a7625 */ /* 0x000fe400078e0052 */
[----:B------:R0:W-:Y:S04]  /*38b0*/  STG.E.128 [R56.64], R20 ;  /* 0x0000001438007986 */ /* 0x0001e8000c101d06 */
[----:B------:R1:W-:Y:S04]  /*38c0*/  STG.E.64 [R58.64], R18 ;  /* 0x000000123a007986 */ /* 0x0003e8000c101b06 */
[----:B------:R1:W5:Y:S04]  /*38d0*/  @P0 LDG.E.128 R24, [R62.64] ;  /* 0x000000063e180981 */ /* 0x000368000c1e1d00 */
[----:B0-----:R1:W5:Y:S01]  /*38e0*/  LDG.E.128 R20, [R66.64] ;  /* 0x0000000642147981 */ /* 0x001362000c1e1d00 */
[C---:B------:R-:W-:Y:S01]  /*38f0*/  ISETP.NE.AND P1, PT, R60.reuse, 0x1, PT ;  /* 0x000000013c00780c */ /* 0x040fe20003f25270 */
[----:B------:R-:W-:Y:S01]  /*3900*/  BSSY B1, `(.L_x_2229) ;  /* 0x000000c000017945 */ /* 0x000fe20003800000 */
[----:B------:R-:W-:-:S11]  /*3910*/  IADD3 R65, R60, 0x1, RZ ;  /* 0x000000013c417810 */ /* 0x000fd60007ffe0ff */
[----:B------:R-:W-:Y:S05]  /*3920*/  @!P1 BRA `(.L_x_2230) ;  /* 0x0000008000009947 */ /* 0x000fea0003800000 */
[----:B-1----:R-:W-:Y:S01]  /*3930*/  ISETP.NE.AND P1, PT, R60, 0x2, PT ;  /* 0x000000023c00780c */ /* 0x002fe20003f25270 */
[----:B------:R-:W-:-:S12]  /*3940*/  IMAD.MOV.U32 R17, RZ, RZ, R80 ;  /* 0x000000ffff117224 */ /* 0x000fd800078e0050 */
[----:B------:R-:W-:Y:S05]  /*3950*/  @!P1 BRA `(.L_x_2231) ;  /* 0x0000006000009947 */ /* 0x000fea0003800000 */
[----:B------:R-:W-:Y:S02]  /*3960*/  ISETP.NE.AND P1, PT, R60, 0x3, PT ;  /* 0x000000033c00780c */ /* 0x000fe40003f25270 */
[----:B------:R-:W-:-:S11]  /*3970*/  MOV R17, R85 ;  /* 0x0000005500117202 */ /* 0x000fd60000000f00 */
[----:B------:R-:W-:Y:S05]  /*3980*/  @P1 BRA `(.L_x_2231) ;  /* 0x0000003000001947 */ /* 0x000fea0003800000 */
[----:B------:R-:W-:Y:S01]  /*3990*/  IMAD.MOV.U32 R17, RZ, RZ, R81 ;  /* 0x000000ffff117224 */ /* 0x000fe200078e0051 */
[----:B------:R-:W-:Y:S05]  /*39a0*/  BRA `(.L_x_2231) ;  /* 0x0000001000007947 */ /* 0x000fea0003800000 */
.L_x_2230:
[----:B-1----:R-:W-:Y:S02]  /*39b0*/  IMAD.MOV.U32 R17, RZ, RZ, R86 ;  /* 0x000000ffff117224 */ /* 0x002fe400078e0056 */
.L_x_2231:
[----:B------:R-:W-:Y:S05]  /*39c0*/  BSYNC B1 ;  /* 0x0000000000017941 */ /* 0x000fea0003800000 */
.L_x_2229:
        /* <DEDUP_REMOVED lines=16> */
.L_x_2235:
[----:B------:R-:W-:Y:S05]  /*3ad0*/  BSYNC B2 ;  /* 0x0000000000027941 */ /* 0x000fea0003800000 */
.L_x_2234:
        /* <DEDUP_REMOVED lines=43> */
.L_x_2233:
[----:B------:R-:W-:Y:S05]  /*3d90*/  BSYNC B1 ;  /* 0x0000000000017941 */ /* 0x000fea0003800000 */
.L_x_2232:
[----:B------:R-:W0:Y:S01]  /*3da0*/  I2F.U32 R17, R17 ;  /* 0x0000001100117306 */ /* 0x000e220000201000 */
[----:B-----5:R-:W-:Y:S01]  /*3db0*/  PRMT R56, RZ, 0x5410, R20 ;  /* 0x00005410ff387816 */ /* 0x020fe20000000014 */
        /* <DEDUP_REMOVED lines=22> */
.L_x_2237:
[----:B------:R-:W-:Y:S02]  /*3f20*/  IMAD.MOV.U32 R57, RZ, RZ, R86 ;  /* 0x000000ffff397224 */ /* 0x000fe400078e0056 */
.L_x_2238:
[----:B------:R-:W-:Y:S05]  /*3f30*/  BSYNC B1 ;  /* 0x0000000000017941 */ /* 0x000fea0003800000 */
.L_x_2236:
        /* <DEDUP_REMOVED lines=16> */
.L_x_2242:
[----:B------:R-:W-:Y:S05]  /*4040*/  BSYNC B2 ;  /* 0x0000000000027941 */ /* 0x000fea0003800000 */
.L_x_2241:
        /* <DEDUP_REMOVED lines=41> */
[----:B------:R-:W-:Y:S02]  /*42e0*/  LOP3.LUT R80, R19, UR26, R80, 0x96, !PT ;  /* 0x0000001a13507c12 */ /* 0x000fe4000f8e9650 */
[----:B------:R-:W-:Y:S02]  /*42f0*/  MOV R81, R18 ;  /* 0x0000001200517202 */ /* 0x000fe40000000f00 */
.L_x_2240:
[----:B------:R-:W-:Y:S05]  /*4300*/  BSYNC B1 ;  /* 0x0000000000017941 */ /* 0x000fea0003800000 */
.L_x_2239:
        /* <DEDUP_REMOVED lines=24> */
.L_x_2244:
[----:B------:R-:W-:Y:S02]  /*4490*/  MOV R19, R86 ;  /* 0x0000005600137202 */ /* 0x000fe40000000f00 */
.L_x_2245:
[----:B------:R-:W-:Y:S05]  /*44a0*/  BSYNC B1 ;  /* 0x0000000000017941 */ /* 0x000fea0003800000 */
.L_x_2243:
        /* <DEDUP_REMOVED lines=16> */
.L_x_2249:
[----:B------:R-:W-:Y:S05]  /*45b0*/  BSYNC B2 ;  /* 0x0000000000027941 */ /* 0x000fea0003800000 */
.L_x_2248:
        /* <DEDUP_REMOVED lines=43> */
.L_x_2247:
[----:B------:R-:W-:Y:S05]  /*4870*/  BSYNC B1 ;  /* 0x0000000000017941 */ /* 0x000fea0003800000 */
.L_x_2246:
        /* <DEDUP_REMOVED lines=23> */
.L_x_2251:
[----:B------:R-:W-:Y:S02]  /*49f0*/  IMAD.MOV.U32 R20, RZ, RZ, R86 ;  /* 0x000000ffff147224 */ /* 0x000fe400078e0056 */
.L_x_2252:
[----:B------:R-:W-:Y:S05]  /*4a00*/  BSYNC B1 ;  /* 0x0000000000017941 */ /* 0x000fea0003800000 */
.L_x_2250:
        /* <DEDUP_REMOVED lines=16> */
.L_x_2256:
[----:B------:R-:W-:Y:S05]  /*4b10*/  BSYNC B2 ;  /* 0x0000000000027941 */ /* 0x000fea0003800000 */
.L_x_2255:
        /* <DEDUP_REMOVED lines=43> */
.L_x_2254:
[----:B------:R-:W-:Y:S05]  /*4dd0*/  BSYNC B1 ;  /* 0x0000000000017941 */ /* 0x000fea0003800000 */
.L_x_2253:
[----:B------:R0:W1:Y:S01]  /*4de0*/  I2F.U32 R59, R20 ;  /* 0x00000014003b7306 */ /* 0x0000620000201000 */
[----:B------:R-:W-:Y:S01]  /*4df0*/  ISETP.NE.AND P3, PT, R58, 0x1, PT ;  /* 0x000000013a00780c */ /* 0x000fe20003f65270 */
[----:B------:R-:W-:Y:S01]  /*4e00*/  BSSY B1, `(.L_x_2257) ;  /* 0x0000016000017945 */ /* 0x000fe20003800000 */
[----:B0-----:R-:W-:-:S05]  /*4e10*/  PRMT R20, RZ, 0x7610, R21 ;  /* 0x00007610ff147816 */ /* 0x001fca0000000015 */
[----:B------:R-:W-:Y:S01]  /*4e20*/  FMUL.FTZ R21, R20, R61 ;  /* 0x0000003d14157220 */ /* 0x000fe20000410000 */
[----:B------:R-:W-:Y:S01]  /*4e30*/  PRMT R20, RZ, 0x7610, R49 ;  /* 0x00007610ff147816 */ /* 0x000fe20000000031 */
[----:B-1----:R-:W-:Y:S02]  /*4e40*/  FFMA.FTZ R59, R59, R118, 1.1641532182693481445e-10 ;  /* 0x2f0000003b3b7423 */ /* 0x002fe40000010076 */
[----:B------:R-:W-:-:S03]  /*4e50*/  FMUL.FTZ R21, R21, c[0x0][0x1e8] ;  /* 0x00007a0015157a20 */ /* 0x000fc60000410000 */
[----:B------:R-:W-:Y:S02]  /*4e60*/  FSETP.GTU.FTZ.AND P2, PT, R59, c[0x0][0x1e4], PT ;  /* 0x000079003b007a0b */ /* 0x000fe40003f5c000 */
[----:B------:R-:W-:Y:S02]  /*4e70*/  IADD3 R59, R58, 0x1, RZ ;  /* 0x000000013a3b7810 */ /* 0x000fe40007ffe0ff */
        /* <DEDUP_REMOVED lines=13> */
.L_x_2258:
[----:B------:R-:W-:Y:S02]  /*4f50*/  IMAD.MOV.U32 R21, RZ, RZ, R86 ;  /* 0x000000ffff157224 */ /* 0x000fe400078e0056 */
.L_x_2259:
[----:B------:R-:W-:Y:S05]  /*4f60*/  BSYNC B1 ;  /* 0x0000000000017941 */ /* 0x000fea0003800000 */
.L_x_2257:
        /* <DEDUP_REMOVED lines=16> */
.L_x_2263:
[----:B------:R-:W-:Y:S05]  /*5070*/  BSYNC B2 ;  /* 0x0000000000027941 */ /* 0x000fea0003800000 */
.L_x_2262:
        /* <DEDUP_REMOVED lines=43> */
.L_x_2261:
[----:B------:R-:W-:Y:S05]  /*5330*/  BSYNC B1 ;  /* 0x0000000000017941 */ /* 0x000fea0003800000 */
.L_x_2260:
        /* <DEDUP_REMOVED lines=23> */
.L_x_2265:
[----:B------:R-:W-:Y:S02]  /*54b0*/  IMAD.MOV.U32 R60, RZ, RZ, R86 ;  /* 0x000000ffff3c7224 */ /* 0x000fe400078e0056 */
.L_x_2266:
[----:B------:R-:W-:Y:S05]  /*54c0*/  BSYNC B1 ;  /* 0x0000000000017941 */ /* 0x000fea0003800000 */
.L_x_2264:
        /* <DEDUP_REMOVED lines=16> */
.L_x_2270:
[----:B------:R-:W-:Y:S05]  /*55d0*/  BSYNC B2 ;  /* 0x0000000000027941 */ /* 0x000fea0003800000 */
.L_x_2269:
        /* <DEDUP_REMOVED lines=43> */
.L_x_2268:
[----:B------:R-:W-:Y:S05]  /*5890*/  BSYNC B1 ;  /* 0x0000000000017941 */ /* 0x000fea0003800000 */
.L_x_2267:
        /* <DEDUP_REMOVED lines=23> */
.L_x_2272:
[----:B------:R-:W-:Y:S02]  /*5a10*/  IMAD.MOV.U32 R60, RZ, RZ, R86 ;  /* 0x000000ffff3c7224 */ /* 0x000fe400078e0056 */
.L_x_2273:
[----:B------:R-:W-:Y:S05]  /*5a20*/  BSYNC B1 ;  /* 0x0000000000017941 */ /* 0x000fea0003800000 */
.L_x_2271:
        /* <DEDUP_REMOVED lines=16> */
.L_x_2277:
[----:B------:R-:W-:Y:S05]  /*5b30*/  BSYNC B2 ;  /* 0x0000000000027941 */ /* 0x000fea0003800000 */
.L_x_2276:
        /* <DEDUP_REMOVED lines=40> */
[----:B------:R-:W-:Y:S01]  /*5dc0*/  MOV R81, R58 ;  /* 0x0000003a00517202 */ /* 0x000fe20000000f00 */
[----:B------:R-:W-:Y:S01]  /*5dd0*/  IMAD.MOV.U32 R58, RZ, RZ, RZ ;  /* 0x000000ffff3a7224 */ /* 0x000fe200078e00ff */
[----:B------:R-:W-:Y:S02]  /*5de0*/  LOP3.LUT R80, R59, UR26, R80, 0x96, !PT ;  /* 0x0000001a3b507c12 */ /* 0x000fe4000f8e9650 */
.L_x_2275:
[----:B------:R-:W-:Y:S05]  /*5df0*/  BSYNC B1 ;  /* 0x0000000000017941 */ /* 0x000fea0003800000 */
.L_x_2274:
        /* <DEDUP_REMOVED lines=23> */
.L_x_2279:
[----:B------:R-:W-:Y:S02]  /*5f70*/  MOV R65, R86 ;  /* 0x0000005600417202 */ /* 0x000fe40000000f00 */
.L_x_2280:
[----:B------:R-:W-:Y:S05]  /*5f80*/  BSYNC B1 ;  /* 0x0000000000017941 */ /* 0x000fea0003800000 */
.L_x_2278:
        /* <DEDUP_REMOVED lines=18> */
.L_x_2284:
[----:B------:R-:W-:Y:S05]  /*60b0*/  BSYNC B2 ;  /* 0x0000000000027941 */ /* 0x000fea0003800000 */
.L_x_2283:
        /* <DEDUP_REMOVED lines=36> */
[----:B------:R-:W-:-:S03]  /*6300*/  HFMA2.MMA R66, -RZ, RZ, 0, 0 ;  /* 0x00000000ff427435 */ /* 0x000fc600000001ff */
[----:B------:R-:W-:Y:S01]  /*6310*/  LOP3.LUT R58, R63, UR23, R58, 0x96, !PT ;  /* 0x000000173f3a7c12 */ /* 0x000fe2000f8e963a */
[----:B------:R-:W-:-:S04]  /*6320*/  IMAD.WIDE.U32 R86, R86, -0x326172a9, RZ ;  /* 0xcd9e8d5756567825 */ /* 0x000fc800078e00ff */
[----:B------:R-:W-:Y:S01]  /*6330*/  IMAD.WIDE.U32 R58, R58, -0x2daee0ad, RZ ;  /* 0xd2511f533a3a7825 */ /* 0x000fe200078e00ff */
[----:B------:R-:W-:-:S03]  /*6340*/  LOP3.LUT R85, R87, UR25, R62, 0x96, !PT ;  /* 0x0000001957557c12 */ /* 0x000fc6000f8e963e */
[----:B------:R-:W-:Y:S01]  /*6350*/  IMAD.MOV.U32 R81, RZ, RZ, R58 ;  /* 0x000000ffff517224 */ /* 0x000fe200078e003a */
[----:B------:R-:W-:Y:S02]  /*6360*/  LOP3.LUT R80, R59, UR26, R80, 0x96, !PT ;  /* 0x0000001a3b507c12 */ /* 0x000fe4000f8e9650 */
.L_x_2282:
[----:B------:R-:W-:Y:S05]  /*6370*/  BSYNC B1 ;  /* 0x0000000000017941 */ /* 0x000fea0003800000 */
.L_x_2281:
[----:B------:R0:W1:Y:S01]  /*6380*/  I2F.U32 R59, R65 ;  /* 0x00000041003b7306 */ /* 0x0000620000201000 */
[----:B------:R-:W-:Y:S01]  /*6390*/  ISETP.NE.AND P6, PT, R56, RZ, PT ;  /* 0x000000ff3800720c */ /* 0x000fe20003fc5270 */
[----:B------:R-:W-:Y:S01]  /*63a0*/  IMAD.WIDE.U32 R62, R64, R78, c[0x0][0x188] ;  /* 0x00006200403e7625 */ /* 0x000fe200078e004e */
[----:B------:R-:W-:Y:S02]  /*63b0*/  PRMT R56, RZ, 0x7610, R23 ;  /* 0x00007610ff387816 */ /* 0x000fe40000000017 */
[----:B------:R-:W-:Y:S02]  /*63c0*/  SEL R67, RZ, 0x10000, P5 ;  /* 0x00010000ff437807 */ /* 0x000fe40002800000 */
[----:B------:R-:W-:Y:S01]  /*63d0*/  PRMT R23, RZ, 0x7610, R51 ;  /* 0x00007610ff177816 */ /* 0x000fe20000000033 */
[----:B------:R-:W-:Y:S01]  /*63e0*/  FMUL.FTZ R56, R56, R61 ;  /* 0x0000003d38387220 */ /* 0x000fe20000410000 */
[----:B------:R-:W-:-:S02]  /*63f0*/  F2FP.BF16.PACK_AB R58, R22, R21 ;  /* 0x00000015163a723e */ /* 0x000fc400000010ff */
[----:B0-----:R-:W-:Y:S01]  /*6400*/  SEL R65, RZ, 0x1, P2 ;  /* 0x00000001ff417807 */ /* 0x001fe20001000000 */
[----:B------:R-:W-:Y:S01]  /*6410*/  FMUL.FTZ R56, R56, c[0x0][0x1e8] ;  /* 0x00007a0038387a20 */ /* 0x000fe20000410000 */
[----:B------:R-:W-:Y:S02]  /*6420*/  SEL R70, RZ, 0x100, P4 ;  /* 0x00000100ff467807 */ /* 0x000fe40002000000 */
[----:B------:R-:W-:Y:S01]  /*6430*/  SEL R68, RZ, 0x1, P1 ;  /* 0x00000001ff447807 */ /* 0x000fe20000800000 */
[----:B-1----:R-:W-:Y:S01]  /*6440*/  FFMA.FTZ R59, R59, R118, 1.1641532182693481445e-10 ;  /* 0x2f0000003b3b7423 */ /* 0x002fe20000010076 */
[----:B------:R-:W-:-:S04]  /*6450*/  IADD3 R72, R8, 0x40, RZ ;  /* 0x0000004008487810 */ /* 0x000fc80007ffe0ff */
[----:B------:R-:W-:-:S04]  /*6460*/  FSETP.GTU.FTZ.AND P5, PT, R59, c[0x0][0x1e4], PT ;  /* 0x000079003b007a0b */ /* 0x000fc80003fbc000 */
[----:B------:R-:W-:Y:S02]  /*6470*/  FSEL R56, R56, RZ, !P5 ;  /* 0x000000ff38387208 */ /* 0x000fe40006800000 */
[----:B------:R-:W-:Y:S02]  /*6480*/  SEL R71, RZ, 0x1000000, P5 ;  /* 0x01000000ff477807 */ /* 0x000fe40002800000 */
[----:B------:R-:W-:Y:S01]  /*6490*/  ISETP.NE.AND P5, PT, R57, RZ, PT ;  /* 0x000000ff3900720c */ /* 0x000fe20003fa5270 */
[----:B------:R-:W-:Y:S01]  /*64a0*/  FMUL.FTZ R23, R56, R23 ;  /* 0x0000001738177220 */ /* 0x000fe20000410000 */
[----:B------:R-:W-:Y:S02]  /*64b0*/  @P0 PRMT R56, RZ, 0x7610, R27 ;  /* 0x00007610ff380816 */ /* 0x000fe4000000001b */
[----:B------:R-:W-:Y:S02]  /*64c0*/  F2FP.BF16.PACK_AB R57, R20, R19 ;  /* 0x000000131439723e */ /* 0x000fe400000010ff */
[----:B------:R-:W-:Y:S01]  /*64d0*/  SEL R69, RZ, 0x1, P5 ;  /* 0x00000001ff457807 */ /* 0x000fe20002800000 */
[----:B------:R-:W-:Y:S01]  /*64e0*/  @P0 FADD.FTZ R23, R56, R23 ;  /* 0x0000001738170221 */ /* 0x000fe20000010000 */
[----:B------:R-:W-:-:S02]  /*64f0*/  F2FP.BF16.PACK_AB R56, R18, R17 ;  /* 0x000000111238723e */ /* 0x000fc400000010ff */
[----:B------:R-:W-:Y:S02]  /*6500*/  LOP3.LUT R70, R70, R71, R67, 0xfe, !PT ;  /* 0x0000004746467212 */ /* 0x000fe400078efe43 */
[----:B------:R-:W-:Y:S02]  /*6510*/  F2FP.BF16.PACK_AB R59, R23, R60 ;  /* 0x0000003c173b723e */ /* 0x000fe400000010ff */
[----:B------:R-:W-:-:S03]  /*6520*/  SEL R67, RZ, 0x1, P3 ;  /* 0x00000001ff437807 */ /* 0x000fc60001800000 */
[----:B------:R0:W-:Y:S02]  /*6530*/  STG.E.128 [R62.64], R56 ;  /* 0x000000383e007986 */ /* 0x0001e4000c101d06 */
[----:B0-----:R-:W-:-:S04]  /*6540*/  IMAD.WIDE.U32 R62, R65, 0x1000000, RZ ;  /* 0x01000000413e7825 */ /* 0x001fc800078e00ff */
[----:B------:R-:W-:Y:S01]  /*6550*/  IMAD.WIDE.U32 R56, R68, 0x10000, RZ ;  /* 0x0001000044387825 */ /* 0x000fe200078e00ff */
[----:B------:R-:W-:Y:S02]  /*6560*/  LOP3.LUT R65, R63, R70, R67, 0xfe, !PT ;  /* 0x000000463f417212 */ /* 0x000fe400078efe43 */
[----:B------:R-:W-:Y:S01]  /*6570*/  SEL R63, RZ, 0x1, P6 ;  /* 0x00000001ff3f7807 */ /* 0x000fe20003000000 */
[----:B------:R-:W-:-:S05]  /*6580*/  IMAD.WIDE.U32 R58, R69, 0x100, RZ ;  /* 0x00000100453a7825 */ /* 0x000fca00078e00ff */
[----:B------:R-:W-:Y:S02]  /*6590*/  LOP3.LUT R56, R58, R62, R56, 0xfe, !PT ;  /* 0x0000003e3a387212 */ /* 0x000fe400078efe38 */
[----:B------:R-:W-:Y:S01]  /*65a0*/  LOP3.LUT R57, R59, R65, R57, 0xfe, !PT ;  /* 0x000000413b397212 */ /* 0x000fe200078efe39 */
[----:B------:R-:W-:Y:S01]  /*65b0*/  IMAD.WIDE.U32 R58, R64, R82, c[0x0][0x190] ;  /* 0x00006400403a7625 */ /* 0x000fe200078e0052 */
[----:B------:R-:W-:-:S03]  /*65c0*/  LOP3.LUT R56, R56, R63, RZ, 0xfc, !PT ;  /* 0x0000003f38387212 */ /* 0x000fc600078efcff */
[CC--:B------:R-:W-:Y:S02]  /*65d0*/  @P0 IMAD.WIDE.U32 R62, R72.reuse, R78.reuse, c[0x0][0x180] ;  /* 0x00006000483e0625 */ /* 0x0c0fe400078e004e */
[----:B------:R0:W-:Y:S02]  /*65e0*/  STG.E.64 [R58.64], R56 ;  /* 0x000000383a007986 */ /* 0x0001e4000c101b06 */
[----:B------:R-:W-:Y:S02]  /*65f0*/  IMAD.WIDE.U32 R64, R72, R78, c[0x0][0x170] ;  /* 0x00005c0048407625 */ /* 0x000fe400078e004e */
        /* <DEDUP_REMOVED lines=9> */
[----:B------:R-:W-:Y:S01]  /*6690*/  ISETP.NE.AND P1, PT, R66, 0x3, PT ;  /* 0x000000034200780c */ /* 0x000fe20003f25270 */
[----:B------:R-:W-:-:S12]  /*66a0*/  IMAD.MOV.U32 R70, RZ, RZ, R85 ;  /* 0x000000ffff467224 */ /* 0x000fd800078e0055 */
[----:B------:R-:W-:Y:S05]  /*66b0*/  @P1 BRA `(.L_x_2287) ;  /* 0x0000003000001947 */ /* 0x000fea0003800000 */
[----:B------:R-:W-:Y:S01]  /*66c0*/  IMAD.MOV.U32 R70, RZ, RZ, R81 ;  /* 0x000000ffff467224 */ /* 0x000fe200078e0051 */
[----:B------:R-:W-:Y:S05]  /*66d0*/  BRA `(.L_x_2287) ;  /* 0x0000001000007947 */ /* 0x000fea0003800000 */
.L_x_2286:
[----:B-1----:R-:W-:Y:S02]  /*66e0*/  IMAD.MOV.U32 R70, RZ, RZ, R86 ;  /* 0x000000ffff467224 */ /* 0x002fe400078e0056 */
.L_x_2287:
[----:B------:R-:W-:Y:S05]  /*66f0*/  BSYNC B1 ;  /* 0x0000000000017941 */ /* 0x000fea0003800000 */
.L_x_2285:
        /* <DEDUP_REMOVED lines=16> */
.L_x_2291:
[----:B------:R-:W-:Y:S05]  /*6800*/  BSYNC B2 ;  /* 0x0000000000027941 */ /* 0x000fea0003800000 */
.L_x_2290:
        /* <DEDUP_REMOVED lines=40> */
[----:B------:R-:W-:-:S03]  /*6a90*/  LOP3.LUT R85, R87, UR25, R64, 0x96, !PT ;  /* 0x0000001957557c12 */ /* 0x000fc6000f8e9640 */
[----:B------:R-:W-:Y:S01]  /*6aa0*/  IMAD.MOV.U32 R81, RZ, RZ, R62 ;  /* 0x000000ffff517224 */ /* 0x000fe200078e003e */
[----:B------:R-:W-:Y:S02]  /*6ab0*/  LOP3.LUT R80, R63, UR26, R80, 0x96, !PT ;  /* 0x0000001a3f507c12 */ /* 0x000fe4000f8e9650 */
.L_x_2289:
[----:B------:R-:W-:Y:S05]  /*6ac0*/  BSYNC B1 ;  /* 0x0000000000017941 */ /* 0x000fea0003800000 */
.L_x_2288:
        /* <DEDUP_REMOVED lines=24> */
.L_x_2293:
[----:B------:R-:W-:Y:S02]  /*6c50*/  IMAD.MOV.U32 R63, RZ, RZ, R86 ;  /* 0x000000ffff3f7224 */ /* 0x000fe400078e0056 */
.L_x_2294:
[----:B------:R-:W-:Y:S05]  /*6c60*/  BSYNC B1 ;  /* 0x0000000000017941 */ /* 0x000fea0003800000 */
.L_x_2292:
        /* <DEDUP_REMOVED lines=16> */
.L_x_2298:
[----:B------:R-:W-:Y:S05]  /*6d70*/  BSYNC B2 ;  /* 0x0000000000027941 */ /* 0x000fea0003800000 */
.L_x_2297:
        /* <DEDUP_REMOVED lines=43> */
.L_x_2296:
[----:B------:R-:W-:Y:S05]  /*7030*/  BSYNC B1 ;  /* 0x0000000000017941 */ /* 0x000fea0003800000 */
.L_x_2295:
[----:B------:R-:W0:Y:S01]  /*7040*/  I2F.U32 R63, R63 ;  /* 0x0000003f003f7306 */ /* 0x000e220000201000 */
[----:B------:R-:W-:Y:S01]  /*7050*/  PRMT R64, RZ, 0x7610, R56 ;  /* 0x00007610ff407816 */ /* 0x000fe20000000038 */
        /* <DEDUP_REMOVED lines=22> */
.L_x_2300:
[----:B------:R-:W-:Y:S02]  /*71c0*/  IMAD.MOV.U32 R56, RZ, RZ, R86 ;  /* 0x000000ffff387224 */ /* 0x000fe400078e0056 */
.L_x_2301:
[----:B------:R-:W-:Y:S05]  /*71d0*/  BSYNC B1 ;  /* 0x0000000000017941 */ /* 0x000fea0003800000 */
.L_x_2299:
        /* <DEDUP_REMOVED lines=16> */
.L_x_2305:
[----:B------:R-:W-:Y:S05]  /*72e0*/  BSYNC B2 ;  /* 0x0000000000027941 */ /* 0x000fea0003800000 */
.L_x_2304:
        /* <DEDUP_REMOVED lines=43> */
.L_x_2303:
[----:B------:R-:W-:Y:S05]  /*75a0*/  BSYNC B1 ;  /* 0x0000000000017941 */ /* 0x000fea0003800000 */
.L_x_2302:
        /* <DEDUP_REMOVED lines=23> */
.L_x_2307:
[----:B------:R-:W-:Y:S02]  /*7720*/  IMAD.MOV.U32 R56, RZ, RZ, R86 ;  /* 0x000000ffff387224 */ /* 0x000fe400078e0056 */
.L_x_2308:
[----:B------:R-:W-:Y:S05]  /*7730*/  BSYNC B1 ;  /* 0x0000000000017941 */ /* 0x000fea0003800000 */
.L_x_2306:
        /* <DEDUP_REMOVED lines=16> */
.L_x_2312:
[----:B------:R-:W-:Y:S05]  /*7840*/  BSYNC B2 ;  /* 0x0000000000027941 */ /* 0x000fea0003800000 */
.L_x_2311:
        /* <DEDUP_REMOVED lines=41> */
[----:B------:R-:W-:Y:S01]  /*7ae0*/  IMAD.MOV.U32 R67, RZ, RZ, RZ ;  /* 0x000000ffff437224 */ /* 0x000fe200078e00ff */
[----:B------:R-:W-:Y:S02]  /*7af0*/  MOV R81, R66 ;  /* 0x0000004200517202 */ /* 0x000fe40000000f00 */
.L_x_2310:
[----:B------:R-:W-:Y:S05]  /*7b00*/  BSYNC B1 ;  /* 0x0000000000017941 */ /* 0x000fea0003800000 */
.L_x_2309:
[----:B------:R0:W1:Y:S01]  /*7b10*/  I2F.U32 R65, R56 ;  /* 0x0000003800417306 */ /* 0x0000620000201000 */
[C---:B------:R-:W-:Y:S01]  /*7b20*/  ISETP.NE.AND P3, PT, R67.reuse, 0x1, PT ;  /* 0x000000014300780c */ /* 0x040fe20003f65270 */
[----:B------:R-:W-:Y:S01]  /*7b30*/  BSSY B1, `(.L_x_2313) ;  /* 0x0000016000017945 */ /* 0x000fe20003800000 */
[----:B------:R-:W-:Y:S02]  /*7b40*/  IADD3 R70, R67, 0x1, RZ ;  /* 0x0000000143467810 */ /* 0x000fe40007ffe0ff */
[----:B0-----:R-:W-:-:S05]  /*7b50*/  PRMT R56, RZ, 0x7610, R57 ;  /* 0x00007610ff387816 */ /* 0x001fca0000000039 */
[----:B------:R-:W-:Y:S01]  /*7b60*/  FMUL.FTZ R57, R56, R61 ;  /* 0x0000003d38397220 */ /* 0x000fe20000410000 */
[----:B------:R-:W-:Y:S01]  /*7b70*/  PRMT R56, RZ, 0x7610, R45 ;  /* 0x00007610ff387816 */ /* 0x000fe2000000002d */
[----:B-1----:R-:W-:Y:S02]  /*7b80*/  FFMA.FTZ R65, R65, R118, 1.1641532182693481445e-10 ;  /* 0x2f00000041417423 */ /* 0x002fe40000010076 */
[----:B------:R-:W-:-:S03]  /*7b90*/  FMUL.FTZ R57, R57, c[0x0][0x1e8] ;  /* 0x00007a0039397a20 */ /* 0x000fc60000410000 */
        /* <DEDUP_REMOVED lines=14> */
.L_x_2314:
[----:B------:R-:W-:Y:S02]  /*7c80*/  MOV R68, R86 ;  /* 0x0000005600447202 */ /* 0x000fe40000000f00 */
.L_x_2315:
[----:B------:R-:W-:Y:S05]  /*7c90*/  BSYNC B1 ;  /* 0x0000000000017941 */ /* 0x000fea0003800000 */
.L_x_2313:
        /* <DEDUP_REMOVED lines=16> */
.L_x_2319:
[----:B------:R-:W-:Y:S05]  /*7da0*/  BSYNC B2 ;  /* 0x0000000000027941 */ /* 0x000fea0003800000 */
.L_x_2318:
        /* <DEDUP_REMOVED lines=43> */
.L_x_2317:
[----:B------:R-:W-:Y:S05]  /*8060*/  BSYNC B1 ;  /* 0x0000000000017941 */ /* 0x000fea0003800000 */
.L_x_2316:
        /* <DEDUP_REMOVED lines=8> */
[----:B------:R-:W-:Y:S02]  /*80f0*/  PRMT R57, RZ, 0x5410, R46 ;  /* 0x00005410ff397816 */ /* 0x000fe4000000002e */
[----:B------:R-:W-:-:S05]  /*8100*/  FSEL R56, R56, RZ, !P3 ;  /* 0x000000ff38387208 */ /* 0x000fca0005800000 */
[----:B------:R-:W-:Y:S01]  /*8110*/  FMUL.FTZ R66, R56, R57 ;  /* 0x0000003938427220 */ /* 0x000fe20000410000 */
[----:B------:R-:W-:Y:S02]  /*8120*/  @P0 PRMT R57, RZ, 0x5410, R26 ;  /* 0x00005410ff390816 */ /* 0x000fe4000000001a */
        /* <DEDUP_REMOVED lines=11> */
.L_x_2321:
[----:B------:R-:W-:Y:S02]  /*81e0*/  IMAD.MOV.U32 R67, RZ, RZ, R86 ;  /* 0x000000ffff437224 */ /* 0x000fe400078e0056 */
.L_x_2322:
[----:B------:R-:W-:Y:S05]  /*81f0*/  BSYNC B1 ;  /* 0x0000000000017941 */ /* 0x000fea0003800000 */
.L_x_2320:
        /* <DEDUP_REMOVED lines=16> */
.L_x_2326:
[----:B------:R-:W-:Y:S05]  /*8300*/  BSYNC B2 ;  /* 0x0000000000027941 */ /* 0x000fea0003800000 */
.L_x_2325:
        /* <DEDUP_REMOVED lines=40> */
[----:B------:R-:W-:Y:S01]  /*8590*/  IMAD.MOV.U32 R81, RZ, RZ, R56 ;  /* 0x000000ffff517224 */ /* 0x000fe200078e0038 */
[----:B------:R-:W-:Y:S01]  /*85a0*/  LOP3.LUT R80, R57, UR26, R80, 0x96, !PT ;  /* 0x0000001a39507c12 */ /* 0x000fe2000f8e9650 */
[----:B------:R-:W-:Y:S02]  /*85b0*/  IMAD.MOV.U32 R56, RZ, RZ, RZ ;  /* 0x000000ffff387224 */ /* 0x000fe400078e00ff */
.L_x_2324:
[----:B------:R-:W-:Y:S05]  /*85c0*/  BSYNC B1 ;  /* 0x0000000000017941 */ /* 0x000fea0003800000 */
.L_x_2323:
[----:B------:R0:W1:Y:S01]  /*85d0*/  I2F.U32 R57, R67 ;  /* 0x0000004300397306 */ /* 0x0000620000201000 */
[----:B------:R-:W-:Y:S01]  /*85e0*/  PRMT R58, RZ, 0x7610, R58 ;  /* 0x00007610ff3a7816 */ /* 0x000fe2000000003a */
[----:B------:R-:W-:Y:S01]  /*85f0*/  BSSY B1, `(.L_x_2327) ;  /* 0x0000016000017945 */ /* 0x000fe20003800000 */
[C---:B------:R-:W-:Y:S02]  /*8600*/  ISETP.NE.AND P5, PT, R56.reuse, 0x1, PT ;  /* 0x000000013800780c */ /* 0x040fe40003fa5270 */
[----:B------:R-:W-:Y:S01]  /*8610*/  IADD3 R70, R56, 0x1, RZ ;  /* 0x0000000138467810 */ /* 0x000fe20007ffe0ff */
[----:B------:R-:W-:Y:S01]  /*8620*/  FMUL.FTZ R58, R58, R61 ;  /* 0x0000003d3a3a7220 */ /* 0x000fe20000410000 */
[----:B0-----:R-:W-:-:S03]  /*8630*/  PRMT R67, RZ, 0x7610, R46 ;  /* 0x00007610ff437816 */ /* 0x001fc6000000002e */
[----:B------:R-:W-:Y:S02]  /*8640*/  FMUL.FTZ R58, R58, c[0x0][0x1e8] ;  /* 0x00007a003a3a7a20 */ /* 0x000fe40000410000 */
[----:B-1----:R-:W-:-:S05]  /*8650*/  FFMA.FTZ R57, R57, R118, 1.1641532182693481445e-10 ;  /* 0x2f00000039397423 */ /* 0x002fca0000010076 */
[----:B------:R-:W-:-:S04]  /*8660*/  FSETP.GTU.FTZ.AND P4, PT, R57, c[0x0][0x1e4], PT ;  /* 0x0000790039007a0b */ /* 0x000fc80003f9c000 */
        /* <DEDUP_REMOVED lines=13> */
.L_x_2328:
[----:B------:R-:W-:Y:S02]  /*8740*/  IMAD.MOV.U32 R58, RZ, RZ, R86 ;  /* 0x000000ffff3a7224 */ /* 0x000fe400078e0056 */
.L_x_2329:
[----:B------:R-:W-:Y:S05]  /*8750*/  BSYNC B1 ;  /* 0x0000000000017941 */ /* 0x000fea0003800000 */
.L_x_2327:
        /* <DEDUP_REMOVED lines=16> */
.L_x_2333:
[----:B------:R-:W-:Y:S05]  /*8860*/  BSYNC B2 ;  /* 0x0000000000027941 */ /* 0x000fea0003800000 */
.L_x_2332:
        /* <DEDUP_REMOVED lines=41> */
[----:B------:R-:W-:Y:S01]  /*8b00*/  IMAD.MOV.U32 R81, RZ, RZ, R56 ;  /* 0x000000ffff517224 */ /* 0x000fe200078e0038 */
[----:B------:R-:W-:Y:S02]  /*8b10*/  LOP3.LUT R80, R57, UR26, R80, 0x96, !PT ;  /* 0x0000001a39507c12 */ /* 0x000fe4000f8e9650 */
.L_x_2331:
[----:B------:R-:W-:Y:S05]  /*8b20*/  BSYNC B1 ;  /* 0x0000000000017941 */ /* 0x000fea0003800000 */
.L_x_2330:
        /* <DEDUP_REMOVED lines=23> */
.L_x_2335:
[----:B------:R-:W-:Y:S02]  /*8ca0*/  IMAD.MOV.U32 R58, RZ, RZ, R86 ;  /* 0x000000ffff3a7224 */ /* 0x000fe400078e0056 */
.L_x_2336:
[----:B------:R-:W-:Y:S05]  /*8cb0*/  BSYNC B1 ;  /* 0x0000000000017941 */ /* 0x000fea0003800000 */
.L_x_2334:
        /* <DEDUP_REMOVED lines=18> */
.L_x_2340:
[----:B------:R-:W-:Y:S05]  /*8de0*/  BSYNC B2 ;  /* 0x0000000000027941 */ /* 0x000fea0003800000 */
.L_x_2339:
[----:B------:R-:W-:Y:S01]  /*8df0*/  LOP3.LUT R56, R56, UR5, R7, 0x96, !PT ;  /* 0x0000000538387c12 */ /* 0x000fe2000f8e9607 */
[----:B------:R-:W-:-:S04]  /*8e00*/  IMAD.HI.U32 R57, R4, -0x326172a9, RZ ;  /* 0xcd9e8d5704397827 */ /* 0x000fc800078e00ff */
[----:B------:R-:W-:Y:S01]  /*8e10*/  IMAD R75, R4, -0x326172a9, RZ ;  /* 0xcd9e8d57044b7824 */ /* 0x000fe200078e02ff */
[----:B------:R-:W-:Y:S01]  /*8e20*/  LOP3.LUT R57, R57, UR4, R6, 0x96, !PT ;  /* 0x0000000439397c12 */ /* 0x000fe2000f8e9606 */
[----:B------:R-:W-:-:S04]  /*8e30*/  IMAD.WIDE.U32 R70, R56, -0x326172a9, RZ ;  /* 0xcd9e8d5738467825 */ /* 0x000fc800078e00ff */
[----:B------:R-:W-:Y:S01]  /*8e40*/  IMAD.WIDE.U32 R56, R57, -0x2daee0ad, RZ ;  /* 0xd2511f5339387825 */ /* 0x000fe200078e00ff */
[----:B------:R-:W-:-:S03]  /*8e50*/  LOP3.LUT R75, R71, UR9, R75, 0x96, !PT ;  /* 0x00000009474b7c12 */ /* 0x000fc6000f8e964b */
[----:B------:R-:W-:Y:S02]  /*8e60*/  IMAD R71, R5, -0x2daee0ad, RZ ;  /* 0xd2511f5305477824 */ /* 0x000fe400078e02ff */
[----:B------:R-:W-:-:S03]  /*8e70*/  IMAD.WIDE.U32 R74, R75, -0x2daee0ad, RZ ;  /* 0xd2511f534b4a7825 */ /* 0x000fc600078e00ff */
[----:B------:R-:W-:Y:S02]  /*8e80*/  LOP3.LUT R57, R57, UR10, R71, 0x96, !PT ;  /* 0x0000000a39397c12 */ /* 0x000fe4000f8e9647 */
[----:B------:R-:W-:-:S03]  /*8e90*/  LOP3.LUT R71, R75, UR12, R56, 0x96, !PT ;  /* 0x0000000c4b477c12 */ /* 0x000fc6000f8e9638 */
        /* <DEDUP_REMOVED lines=27> */
[----:B------:R-:W-:-:S04]  /*9050*/  LOP3.LUT R57, R57, UR23, R70, 0x96, !PT ;  /* 0x0000001739397c12 */ /* 0x000fc8000f8e9646 */
[----:B------:R-:W-:Y:S01]  /*9060*/  LOP3.LUT R85, R87, UR25, R56, 0x96, !PT ;  /* 0x0000001957557c12 */ /* 0x000fe2000f8e9638 */
[----:B------:R-:W-:-:S04]  /*9070*/  IMAD.WIDE.U32 R56, R57, -0x2daee0ad, RZ ;  /* 0xd2511f5339387825 */ /* 0x000fc800078e00ff */
[----:B------:R-:W-:Y:S01]  /*9080*/  IMAD.MOV.U32 R81, RZ, RZ, R56 ;  /* 0x000000ffff517224 */ /* 0x000fe200078e0038 */
[----:B------:R-:W-:Y:S02]  /*9090*/  LOP3.LUT R80, R57, UR26, R80, 0x96, !PT ;  /* 0x0000001a39507c12 */ /* 0x000fe4000f8e9650 */
.L_x_2338:
[----:B------:R-:W-:Y:S05]  /*90a0*/  BSYNC B1 ;  /* 0x0000000000017941 */ /* 0x000fea0003800000 */
.L_x_2337:
[----:B------:R0:W1:Y:S01]  /*90b0*/  I2F.U32 R57, R58 ;  /* 0x0000003a00397306 */ /* 0x0000620000201000 */
[----:B------:R-:W-:Y:S01]  /*90c0*/  PRMT R56, RZ, 0x7610, R59 ;  /* 0x00007610ff387816 */ /* 0x000fe2000000003b */
[----:B------:R-:W-:Y:S01]  /*90d0*/  IMAD.WIDE.U32 R70, R72, R78, c[0x0][0x188] ;  /* 0x0000620048467625 */ /* 0x000fe200078e004e */
[----:B------:R-:W-:Y:S02]  /*90e0*/  SEL R75, RZ, 0x10000, P5 ;  /* 0x00010000ff4b7807 */ /* 0x000fe40002800000 */
[----:B------:R-:W-:Y:S01]  /*90f0*/  ISETP.NE.AND P6, PT, R69, RZ, PT ;  /* 0x000000ff4500720c */ /* 0x000fe20003fc5270 */
[----:B------:R-:W-:Y:S01]  /*9100*/  FMUL.FTZ R56, R56, R61 ;  /* 0x0000003d38387220 */ /* 0x000fe20000410000 */
[----:B------:R-:W-:Y:S02]  /*9110*/  PRMT R69, RZ, 0x7610, R47 ;  /* 0x00007610ff457816 */ /* 0x000fe4000000002f */
[----:B0-----:R-:W-:Y:S01]  /*9120*/  F2FP.BF16.PACK_AB R58, R67, R66 ;  /* 0x00000042433a723e */ /* 0x001fe200000010ff */
[----:B------:R-:W-:Y:S01]  /*9130*/  FMUL.FTZ R56, R56, c[0x0][0x1e8] ;  /* 0x00007a0038387a20 */ /* 0x000fe20000410000 */
[----:B------:R-:W-:Y:S01]  /*9140*/  SEL R77, RZ, 0x1, P3 ;  /* 0x00000001ff4d7807 */ /* 0x000fe20001800000 */
[----:B-1----:R-:W-:-:S05]  /*9150*/  FFMA.FTZ R57, R57, R118, 1.1641532182693481445e-10 ;  /* 0x2f00000039397423 */ /* 0x002fca0000010076 */
[----:B------:R-:W-:Y:S02]  /*9160*/  FSETP.GTU.FTZ.AND P5, PT, R57, c[0x0][0x1e4], PT ;  /* 0x0000790039007a0b */ /* 0x000fe40003fbc000 */
[----:B------:R-:W-:Y:S02]  /*9170*/  F2FP.BF16.PACK_AB R57, R65, R64 ;  /* 0x000000404139723e */ /* 0x000fe400000010ff */
[----:B------:R-:W-:Y:S02]  /*9180*/  FSEL R56, R56, RZ, !P5 ;  /* 0x000000ff38387208 */ /* 0x000fe40006800000 */
[----:B------:R-:W-:Y:S02]  /*9190*/  SEL R76, RZ, 0x1000000, P5 ;  /* 0x01000000ff4c7807 */ /* 0x000fe40002800000 */
[----:B------:R-:W-:Y:S01]  /*91a0*/  ISETP.NE.AND P5, PT, R73, RZ, PT ;  /* 0x000000ff4900720c */ /* 0x000fe20003fa5270 */
[----:B------:R-:W-:Y:S01]  /*91b0*/  FMUL.FTZ R69, R56, R69 ;  /* 0x0000004538457220 */ /* 0x000fe20000410000 */
[----:B------:R-:W-:-:S02]  /*91c0*/  @P0 PRMT R56, RZ, 0x7610, R27 ;  /* 0x00007610ff380816 */ /* 0x000fc4000000001b */
[----:B------:R-:W-:-:S03]  /*91d0*/  SEL R73, RZ, 0x100, P4 ;  /* 0x00000100ff497807 */ /* 0x000fc60002000000 */
[----:B------:R-:W-:Y:S01]  /*91e0*/  @P0 FADD.FTZ R69, R56, R69 ;  /* 0x0000004538450221 */ /* 0x000fe20000010000 */
[----:B------:R-:W-:Y:S02]  /*91f0*/  F2FP.BF16.PACK_AB R56, R63, R62 ;  /* 0x0000003e3f38723e */ /* 0x000fe400000010ff */
[----:B------:R-:W-:Y:S02]  /*9200*/  LOP3.LUT R75, R73, R76, R75, 0xfe, !PT ;  /* 0x0000004c494b7212 */ /* 0x000fe400078efe4b */
[----:B------:R-:W-:Y:S02]  /*9210*/  F2FP.BF16.PACK_AB R59, R69, R68 ;  /* 0x00000044453b723e */ /* 0x000fe400000010ff */
[----:B------:R-:W-:-:S03]  /*9220*/  SEL R73, RZ, 0x1, P2 ;  /* 0x00000001ff497807 */ /* 0x000fc60001000000 */
[----:B------:R0:W-:Y:S02]  /*9230*/  STG.E.128 [R70.64], R56 ;  /* 0x0000003846007986 */ /* 0x0001e4000c101d06 */
[----:B0-----:R-:W-:Y:S01]  /*9240*/  IMAD.WIDE.U32 R56, R73, 0x1000000, RZ ;  /* 0x0100000049387825 */ /* 0x001fe200078e00ff */
[----:B------:R-:W-:-:S04]  /*9250*/  SEL R73, RZ, 0x1, P1 ;  /* 0x00000001ff497807 */ /* 0x000fc80000800000 */
[----:B------:R-:W-:Y:S01]  /*9260*/  LOP3.LUT R77, R57, R75, R77, 0xfe, !PT ;  /* 0x0000004b394d7212 */ /* 0x000fe200078efe4d */
[----:B------:R-:W-:Y:S01]  /*9270*/  IMAD.WIDE.U32 R58, R73, 0x10000, RZ ;  /* 0x00010000493a7825 */ /* 0x000fe200078e00ff */
[----:B------:R-:W-:Y:S02]  /*9280*/  SEL R75, RZ, 0x1, P5 ;  /* 0x00000001ff4b7807 */ /* 0x000fe40002800000 */
[----:B------:R-:W-:-:S03]  /*9290*/  SEL R57, RZ, 0x1, P6 ;  /* 0x00000001ff397807 */ /* 0x000fc60003000000 */
[----:B------:R-:W-:-:S05]  /*92a0*/  IMAD.WIDE.U32 R70, R75, 0x100, RZ ;  /* 0x000001004b467825 */ /* 0x000fca00078e00ff */
[----:B------:R-:W-:Y:S02]  /*92b0*/  LOP3.LUT R56, R70, R56, R58, 0xfe, !PT ;  /* 0x0000003846387212 */ /* 0x000fe400078efe3a */
[----:B------:R-:W-:Y:S02]  /*92c0*/  LOP3.LUT R59, R71, R77, R59, 0xfe, !PT ;  /* 0x0000004d473b7212 */ /* 0x000fe400078efe3b */
[----:B------:R-:W-:Y:S01]  /*92d0*/  LOP3.LUT R58, R56, R57, RZ, 0xfc, !PT ;  /* 0x00000039383a7212 */ /* 0x000fe200078efcff */
[----:B------:R-:W-:Y:S01]  /*92e0*/  IMAD.WIDE.U32 R56, R72, R82, c[0x0][0x190] ;  /* 0x0000640048387625 */ /* 0x000fe200078e0052 */
[----:B------:R-:W-:-:S04]  /*92f0*/  IADD3 R70, R8, 0x60, RZ ;  /* 0x0000006008467810 */ /* 0x000fc80007ffe0ff */
[----:B------:R0:W-:Y:S02]  /*9300*/  STG.E.64 [R56.64], R58 ;  /* 0x0000003a38007986 */ /* 0x0001e4000c101b06 */
[----:B0-----:R-:W-:-:S05]  /*9310*/  @P0 IMAD.WIDE.U32 R56, R78, R70, c[0x0][0x180] ;  /* 0x000060004e380625 */ /* 0x001fca00078e0046 */
[----:B------:R0:W5:Y:S02]  /*9320*/  @P0 LDG.E.128 R24, [R56.64] ;  /* 0x0000000638180981 */ /* 0x000164000c1e1d00 */
[----:B0-----:R-:W-:-:S06]  /*9330*/  IMAD.WIDE.U32 R56, R70, R78, c[0x0][0x170] ;  /* 0x00005c0046387625 */ /* 0x001fcc00078e004e */
[----:B------:R-:W5:Y:S01]  /*9340*/  LDG.E.128 R56, [R56.64] ;  /* 0x0000000638387981 */ /* 0x000f62000c1e1d00 */
        /* <DEDUP_REMOVED lines=12> */
.L_x_2342:
[----:B------:R-:W-:Y:S02]  /*9410*/  IMAD.MOV.U32 R71, RZ, RZ, R86 ;  /* 0x000000ffff477224 */ /* 0x000fe400078e0056 */
.L_x_2343:
[----:B------:R-:W-:Y:S05]  /*9420*/  BSYNC B1 ;  /* 0x0000000000017941 */ /* 0x000fea0003800000 */
.L_x_2341:
        /* <DEDUP_REMOVED lines=16> */
.L_x_2347:
[----:B------:R-:W-:Y:S05]  /*9530*/  BSYNC B2 ;  /* 0x0000000000027941 */ /* 0x000fea0003800000 */
.L_x_2346:
        /* <DEDUP_REMOVED lines=39> */
[----:B------:R-:W-:-:S05]  /*97b0*/  IMAD.WIDE.U32 R72, R73, -0x2daee0ad, RZ ;  /* 0xd2511f5349487825 */ /* 0x000fca00078e00ff */
[----:B------:R-:W-:Y:S01]  /*97c0*/  MOV R81, R72 ;  /* 0x0000004800517202 */ /* 0x000fe20000000f00 */
[----:B------:R-:W-:Y:S01]  /*97d0*/  IMAD.MOV.U32 R72, RZ, RZ, RZ ;  /* 0x000000ffff487224 */ /* 0x000fe200078e00ff */
[----:B------:R-:W-:Y:S02]  /*97e0*/  LOP3.LUT R80, R73, UR26, R80, 0x96, !PT ;  /* 0x0000001a49507c12 */ /* 0x000fe4000f8e9650 */
.L_x_2345:
[----:B------:R-:W-:Y:S05]  /*97f0*/  BSYNC B1 ;  /* 0x0000000000017941 */ /* 0x000fea0003800000 */
.L_x_2344:
[----:B------:R-:W0:Y:S01]  /*9800*/  I2F.U32 R71, R71 ;  /* 0x0000004700477306 */ /* 0x000e220000201000 */
[----:B-----5:R-:W-:Y:S01]  /*9810*/  PRMT R74, RZ, 0x5410, R56 ;  /* 0x00005410ff4a7816 */ /* 0x020fe20000000038 */
[----:B------:R-:W-:Y:S01]  /*9820*/  BSSY B1, `(.L_x_2348) ;  /* 0x0000016000017945 */ /* 0x000fe20003800000 */
[----:B------:R-:W-:-:S03]  /*9830*/  IADD3 R75, R72, 0x1, RZ ;  /* 0x00000001484b7810 */ /* 0x000fc60007ffe0ff */
        /* <DEDUP_REMOVED lines=19> */
.L_x_2349:
[----:B------:R-:W-:Y:S02]  /*9970*/  MOV R82, R86 ;  /* 0x0000005600527202 */ /* 0x000fe40000000f00 */
.L_x_2350:
[----:B------:R-:W-:Y:S05]  /*9980*/  BSYNC B1 ;  /* 0x0000000000017941 */ /* 0x000fea0003800000 */
.L_x_2348:
        /* <DEDUP_REMOVED lines=16> */
.L_x_2354:
[----:B------:R-:W-:Y:S05]  /*9a90*/  BSYNC B2 ;  /* 0x0000000000027941 */ /* 0x000fea0003800000 */
.L_x_2353:
        /* <DEDUP_REMOVED lines=12> */
[----:B------:R-:W-:-:S05]  /*9b60*/  LOP3.LUT R72, R75, UR11, R72, 0x96, !PT ;  /* 0x0000000b4b487c12 */ /* 0x000fca000f8e9648 */
[----:B------:R-:W-:-:S05]  /*9b70*/  IMAD.WIDE.U32 R72, R72, -0x2daee0ad, RZ ;  /* 0xd2511f5348487825 */ /* 0x000fca00078e00ff */
[----:B------:R-:W-:Y:S01]  /*9b80*/  LOP3.LUT R73, R73, UR14, R76, 0x96, !PT ;  /* 0x0000000e49497c12 */ /* 0x000fe2000f8e964c */
        /* <DEDUP_REMOVED lines=20> */
[----:B------:R-:W-:-:S04]  /*9cd0*/  IMAD.WIDE.U32 R74, R75, -0x326172a9, RZ ;  /* 0xcd9e8d574b4a7825 */ /* 0x000fc800078e00ff */
[----:B------:R-:W-:Y:S01]  /*9ce0*/  IMAD.WIDE.U32 R86, R86, -0x326172a9, RZ ;  /* 0xcd9e8d5756567825 */ /* 0x000fe200078e00ff */
[----:B------:R-:W-:Y:S01]  /*9cf0*/  LOP3.LUT R72, R75, UR23, R72, 0x96, !PT ;  /* 0x000000174b487c12 */ /* 0x000fe2000f8e9648 */
[----:B------:R-:W-:-:S03]  /*9d00*/  HFMA2.MMA R75, -RZ, RZ, 0, 0 ;  /* 0x00000000ff4b7435 */ /* 0x000fc600000001ff */
[----:B------:R-:W-:Y:S01]  /*9d10*/  LOP3.LUT R85, R87, UR25, R74, 0x96, !PT ;  /* 0x0000001957557c12 */ /* 0x000fe2000f8e964a */
[----:B------:R-:W-:-:S04]  /*9d20*/  IMAD.WIDE.U32 R72, R72, -0x2daee0ad, RZ ;  /* 0xd2511f5348487825 */ /* 0x000fc800078e00ff */
[----:B------:R-:W-:Y:S01]  /*9d30*/  IMAD.MOV.U32 R81, RZ, RZ, R72 ;  /* 0x000000ffff517224 */ /* 0x000fe200078e0048 */
[----:B------:R-:W-:Y:S02]  /*9d40*/  LOP3.LUT R80, R73, UR26, R80, 0x96, !PT ;  /* 0x0000001a49507c12 */ /* 0x000fe4000f8e9650 */
.L_x_2352:
[----:B------:R-:W-:Y:S05]  /*9d50*/  BSYNC B1 ;  /* 0x0000000000017941 */ /* 0x000fea0003800000 */
.L_x_2351:
        /* <DEDUP_REMOVED lines=23> */
.L_x_2356:
[----:B------:R-:W-:Y:S02]  /*9ed0*/  IMAD.MOV.U32 R56, RZ, RZ, R86 ;  /* 0x000000ffff387224 */ /* 0x000fe400078e0056 */
.L_x_2357:
[----:B------:R-:W-:Y:S05]  /*9ee0*/  BSYNC B1 ;  /* 0x0000000000017941 */ /* 0x000fea0003800000 */
.L_x_2355:
        /* <DEDUP_REMOVED lines=16> */
.L_x_2361:
[----:B------:R-:W-:Y:S05]  /*9ff0*/  BSYNC B2 ;  /* 0x0000000000027941 */ /* 0x000fea0003800000 */
.L_x_2360:
        /* <DEDUP_REMOVED lines=43> */
.L_x_2359:
[----:B------:R-:W-:Y:S05]  /*a2b0*/  BSYNC B1 ;  /* 0x0000000000017941 */ /* 0x000fea0003800000 */
.L_x_2358:
[----:B------:R0:W1:Y:S01]  /*a2c0*/  I2F.U32 R73, R56 ;  /* 0x0000003800497306 */ /* 0x0000620000201000 */
[C---:B------:R-:W-:Y:S01]  /*a2d0*/  ISETP.NE.AND P2, PT, R77.reuse, 0x1, PT ;  /* 0x000000014d00780c */ /* 0x040fe20003f45270 */
[----:B------:R-:W-:Y:S01]  /*a2e0*/  BSSY B1, `(.L_x_2362) ;  /* 0x0000015000017945 */ /* 0x000fe20003800000 */
[----:B------:R-:W-:Y:S02]  /*a2f0*/  IADD3 R76, R77, 0x1, RZ ;  /* 0x000000014d4c7810 */ /* 0x000fe40007ffe0ff */
[----:B0-----:R-:W-:-:S05]  /*a300*/  PRMT R56, RZ, 0x5410, R57 ;  /* 0x00005410ff387816 */ /* 0x001fca0000000039 */
[----:B------:R-:W-:Y:S01]  /*a310*/  FMUL.FTZ R75, R56, R61 ;  /* 0x0000003d384b7220 */ /* 0x000fe20000410000 */
[----:B------:R-:W-:Y:S01]  /*a320*/  @P0 PRMT R56, RZ, 0x5410, R25 ;  /* 0x00005410ff380816 */ /* 0x000fe20000000019 */
[----:B-1----:R-:W-:Y:S02]  /*a330*/  FFMA.FTZ R73, R73, R118, 1.1641532182693481445e-10 ;  /* 0x2f00000049497423 */ /* 0x002fe40000010076 */
[----:B------:R-:W-:-:S03]  /*a340*/  FMUL.FTZ R75, R75, c[0x0][0x1e8] ;  /* 0x00007a004b4b7a20 */ /* 0x000fc60000410000 */
[----:B------:R-:W-:-:S04]  /*a350*/  FSETP.GTU.FTZ.AND P1, PT, R73, c[0x0][0x1e4], PT ;  /* 0x0000790049007a0b */ /* 0x000fc80003f3c000 */
        /* <DEDUP_REMOVED lines=12> */
.L_x_2363:
[----:B------:R-:W-:Y:S02]  /*a420*/  IMAD.MOV.U32 R56, RZ, RZ, R86 ;  /* 0x000000ffff387224 */ /* 0x000fe400078e0056 */
.L_x_2364:
[----:B------:R-:W-:Y:S05]  /*a430*/  BSYNC B1 ;  /* 0x0000000000017941 */ /* 0x000fea0003800000 */
.L_x_2362:
        /* <DEDUP_REMOVED lines=16> */
.L_x_2368:
[----:B------:R-:W-:Y:S05]  /*a540*/  BSYNC B2 ;  /* 0x0000000000027941 */ /* 0x000fea0003800000 */
.L_x_2367:
        /* <DEDUP_REMOVED lines=43> */
.L_x_2366:
[----:B------:R-:W-:Y:S05]  /*a800*/  BSYNC B1 ;  /* 0x0000000000017941 */ /* 0x000fea0003800000 */
.L_x_2365:
        /* <DEDUP_REMOVED lines=22> */
.L_x_2370:
[----:B------:R-:W-:Y:S02]  /*a970*/  IMAD.MOV.U32 R82, RZ, RZ, R86 ;  /* 0x000000ffff527224 */ /* 0x000fe400078e0056 */
.L_x_2371:
[----:B------:R-:W-:Y:S05]  /*a980*/  BSYNC B1 ;  /* 0x0000000000017941 */ /* 0x000fea0003800000 */
.L_x_2369:
        /* <DEDUP_REMOVED lines=16> */
.L_x_2375:
[----:B------:R-:W-:Y:S05]  /*aa90*/  BSYNC B2 ;  /* 0x0000000000027941 */ /* 0x000fea0003800000 */
.L_x_2374:
        /* <DEDUP_REMOVED lines=43> */
.L_x_2373:
[----:B------:R-:W-:Y:S05]  /*ad50*/  BSYNC B1 ;  /* 0x0000000000017941 */ /* 0x000fea0003800000 */
.L_x_2372:
        /* <DEDUP_REMOVED lines=8> */
[----:B------:R-:W-:-:S05]  /*ade0*/  FSEL R57, R76, RZ, !P3 ;  /* 0x000000ff4c397208 */ /* 0x000fca0005800000 */
[----:B------:R-:W-:Y:S01]  /*adf0*/  FMUL.FTZ R76, R94, R57 ;  /* 0x000000395e4c7220 */ /* 0x000fe20000410000 */
        /* <DEDUP_REMOVED lines=12> */
.L_x_2377:
[----:B------:R-:W-:Y:S02]  /*aec0*/  IMAD.MOV.U32 R77, RZ, RZ, R86 ;  /* 0x000000ffff4d7224 */ /* 0x000fe400078e0056 */
.L_x_2378:
[----:B------:R-:W-:Y:S05]  /*aed0*/  BSYNC B1 ;  /* 0x0000000000017941 */ /* 0x000fea0003800000 */
.L_x_2376:
        /* <DEDUP_REMOVED lines=16> */
.L_x_2382:
[----:B------:R-:W-:Y:S05]  /*afe0*/  BSYNC B2 ;  /* 0x0000000000027941 */ /* 0x000fea0003800000 */
.L_x_2381:
[----:B------:R-:W-:Y:S01]  /*aff0*/  LOP3.LUT R56, R56, UR5, R7, 0x96, !PT ;  /* 0x0000000538387c12 */ /* 0x000fe2000f8e9607 */
[----:B------:R-:W-:-:S04]  /*b000*/  IMAD.HI.U32 R57, R4, -0x326172a9, RZ ;  /* 0xcd9e8d5704397827 */ /* 0x000fc800078e00ff */
[----:B------:R-:W-:Y:S01]  /*b010*/  IMAD R81, R4, -0x326172a9, RZ ;  /* 0xcd9e8d5704517824 */ /* 0x000fe200078e02ff */
[----:B------:R-:W-:Y:S01]  /*b020*/  LOP3.LUT R57, R57, UR4, R6, 0x96, !PT ;  /* 0x0000000439397c12 */ /* 0x000fe2000f8e9606 */
[----:B------:R-:W-:-:S04]  /*b030*/  IMAD.WIDE.U32 R82, R56, -0x326172a9, RZ ;  /* 0xcd9e8d5738527825 */ /* 0x000fc800078e00ff */
[----:B------:R-:W-:Y:S01]  /*b040*/  IMAD.WIDE.U32 R56, R57, -0x2daee0ad, RZ ;  /* 0xd2511f5339387825 */ /* 0x000fe200078e00ff */
[----:B------:R-:W-:-:S03]  /*b050*/  LOP3.LUT R80, R83, UR9, R81, 0x96, !PT ;  /* 0x0000000953507c12 */ /* 0x000fc6000f8e9651 */
[----:B------:R-:W-:-:S05]  /*b060*/  IMAD R81, R5, -0x2daee0ad, RZ ;  /* 0xd2511f5305517824 */ /* 0x000fca00078e02ff */
        /* <DEDUP_REMOVED lines=28> */
[----:B------:R-:W-:Y:S01]  /*b230*/  LOP3.LUT R82, R57, UR23, R82, 0x96, !PT ;  /* 0x0000001739527c12 */ /* 0x000fe2000f8e9652 */
[----:B------:R-:W-:-:S04]  /*b240*/  IMAD.MOV.U32 R57, RZ, RZ, RZ ;  /* 0x000000ffff397224 */ /* 0x000fc800078e00ff */
[----:B------:R-:W-:-:S05]  /*b250*/  IMAD.WIDE.U32 R82, R82, -0x2daee0ad, RZ ;  /* 0xd2511f5352527825 */ /* 0x000fca00078e00ff */
[----:B------:R-:W-:Y:S02]  /*b260*/  LOP3.LUT R80, R83, UR26, R80, 0x96, !PT ;  /* 0x0000001a53507c12 */ /* 0x000fe4000f8e9650 */
[----:B------:R-:W-:Y:S01]  /*b270*/  MOV R81, R82 ;  /* 0x0000005200517202 */ /* 0x000fe20000000f00 */
[----:B------:R-:W-:-:S04]  /*b280*/  IMAD.WIDE.U32 R82, R84, -0x326172a9, RZ ;  /* 0xcd9e8d5754527825 */ /* 0x000fc800078e00ff */
[----:B------:R-:W-:Y:S01]  /*b290*/  IMAD.MOV.U32 R86, RZ, RZ, R82 ;  /* 0x000000ffff567224 */ /* 0x000fe200078e0052 */
[----:B------:R-:W-:Y:S02]  /*b2a0*/  LOP3.LUT R85, R83, UR25, R56, 0x96, !PT ;  /* 0x0000001953557c12 */ /* 0x000fe4000f8e9638 */
.L_x_2380:
[----:B------:R-:W-:Y:S05]  /*b2b0*/  BSYNC B1 ;  /* 0x0000000000017941 */ /* 0x000fea0003800000 */
.L_x_2379:
        /* <DEDUP_REMOVED lines=22> */
.L_x_2384:
[----:B------:R-:W-:Y:S02]  /*b420*/  IMAD.MOV.U32 R58, RZ, RZ, R86 ;  /* 0x000000ffff3a7224 */ /* 0x000fe400078e0056 */
.L_x_2385:
[----:B------:R-:W-:Y:S05]  /*b430*/  BSYNC B1 ;  /* 0x0000000000017941 */ /* 0x000fea0003800000 */
.L_x_2383:
        /* <DEDUP_REMOVED lines=16> */
.L_x_2389:
[----:B------:R-:W-:Y:S05]  /*b540*/  BSYNC B2 ;  /* 0x0000000000027941 */ /* 0x000fea0003800000 */
.L_x_2388:
[----:B------:R-:W-:Y:S01]  /*b550*/  LOP3.LUT R56, R56, UR5, R7, 0x96, !PT ;  /* 0x0000000538387c12 */ /* 0x000fe2000f8e9607 */
[----:B------:R-:W-:-:S04]  /*b560*/  IMAD.HI.U32 R81, R4, -0x326172a9, RZ ;  /* 0xcd9e8d5704517827 */ /* 0x000fc800078e00ff */
[----:B------:R-:W-:Y:S01]  /*b570*/  IMAD R83, R4, -0x326172a9, RZ ;  /* 0xcd9e8d5704537824 */ /* 0x000fe200078e02ff */
[----:B------:R-:W-:Y:S01]  /*b580*/  LOP3.LUT R81, R81, UR4, R6, 0x96, !PT ;  /* 0x0000000451517c12 */ /* 0x000fe2000f8e9606 */
[----:B------:R-:W-:-:S05]  /*b590*/  IMAD.WIDE.U32 R56, R56, -0x326172a9, RZ ;  /* 0xcd9e8d5738387825 */ /* 0x000fca00078e00ff */
[----:B------:R-:W-:Y:S01]  /*b5a0*/  LOP3.LUT R80, R57, UR9, R83, 0x96, !PT ;  /* 0x0000000939507c12 */ /* 0x000fe2000f8e9653 */
[----:B------:R-:W-:Y:S02]  /*b5b0*/  IMAD R57, R5, -0x2daee0ad, RZ ;  /* 0xd2511f5305397824 */ /* 0x000fe400078e02ff */
[----:B------:R-:W-:-:S04]  /*b5c0*/  IMAD.WIDE.U32 R82, R81, -0x2daee0ad, RZ ;  /* 0xd2511f5351527825 */ /* 0x000fc800078e00ff */
[----:B------:R-:W-:Y:S01]  /*b5d0*/  IMAD.WIDE.U32 R80, R80, -0x2daee0ad, RZ ;  /* 0xd2511f5350507825 */ /* 0x000fe200078e00ff */
[----:B------:R-:W-:-:S04]  /*b5e0*/  LOP3.LUT R83, R83, UR10, R57, 0x96, !PT ;  /* 0x0000000a53537c12 */ /* 0x000fc8000f8e9639 */
        /* <DEDUP_REMOVED lines=28> */
[----:B------:R-:W-:Y:S02]  /*b7b0*/  LOP3.LUT R80, R57, UR26, R80, 0x96, !PT ;  /* 0x0000001a39507c12 */ /* 0x000fe4000f8e9650 */
[----:B------:R-:W-:Y:S01]  /*b7c0*/  MOV R81, R56 ;  /* 0x0000003800517202 */ /* 0x000fe20000000f00 */
[----:B------:R-:W-:-:S04]  /*b7d0*/  IMAD.WIDE.U32 R56, R84, -0x326172a9, RZ ;  /* 0xcd9e8d5754387825 */ /* 0x000fc800078e00ff */
[----:B------:R-:W-:Y:S01]  /*b7e0*/  IMAD.MOV.U32 R86, RZ, RZ, R56 ;  /* 0x000000ffff567224 */ /* 0x000fe200078e0038 */
[----:B------:R-:W-:Y:S01]  /*b7f0*/  LOP3.LUT R85, R57, UR25, R82, 0x96, !PT ;  /* 0x0000001939557c12 */ /* 0x000fe2000f8e9652 */
[----:B------:R-:W-:Y:S02]  /*b800*/  IMAD.MOV.U32 R56, RZ, RZ, RZ ;  /* 0x000000ffff387224 */ /* 0x000fe400078e00ff */
.L_x_2387:
[----:B------:R-:W-:Y:S05]  /*b810*/  BSYNC B1 ;  /* 0x0000000000017941 */ /* 0x000fea0003800000 */
.L_x_2386:
[----:B------:R0:W1:Y:S01]  /*b820*/  I2F.U32 R57, R58 ;  /* 0x0000003a00397306 */ /* 0x0000620000201000 */
[C---:B------:R-:W-:Y:S01]  /*b830*/  ISETP.NE.AND P6, PT, R56.reuse, 0x1, PT ;  /* 0x000000013800780c */ /* 0x040fe20003fc5270 */
[----:B------:R-:W-:Y:S01]  /*b840*/  BSSY B1, `(.L_x_2390) ;  /* 0x0000015000017945 */ /* 0x000fe20003800000 */
[----:B------:R-:W-:Y:S02]  /*b850*/  IADD3 R87, R56, 0x1, RZ ;  /* 0x0000000138577810 */ /* 0x000fe40007ffe0ff */
[----:B0-----:R-:W-:Y:S01]  /*b860*/  PRMT R58, RZ, 0x5410, R59 ;  /* 0x00005410ff3a7816 */ /* 0x001fe2000000003b */
[----:B-1----:R-:W-:-:S05]  /*b870*/  FFMA.FTZ R57, R57, R118, 1.1641532182693481445e-10 ;  /* 0x2f00000039397423 */ /* 0x002fca0000010076 */
[----:B------:R-:W-:Y:S01]  /*b880*/  FSETP.GTU.FTZ.AND P5, PT, R57, c[0x0][0x1e4], PT ;  /* 0x0000790039007a0b */ /* 0x000fe20003fbc000 */
[----:B------:R-:W-:-:S04]  /*b890*/  FMUL.FTZ R57, R58, R61 ;  /* 0x0000003d3a397220 */ /* 0x000fc80000410000 */
[----:B------:R-:W-:-:S05]  /*b8a0*/  FMUL.FTZ R57, R57, c[0x0][0x1e8] ;  /* 0x00007a0039397a20 */ /* 0x000fca0000410000 */
        /* <DEDUP_REMOVED lines=13> */
.L_x_2391:
[----:B------:R-:W-:Y:S02]  /*b980*/  IMAD.MOV.U32 R58, RZ, RZ, R86 ;  /* 0x000000ffff3a7224 */ /* 0x000fe400078e0056 */
.L_x_2392:
[----:B------:R-:W-:Y:S05]  /*b990*/  BSYNC B1 ;  /* 0x0000000000017941 */ /* 0x000fea0003800000 */
.L_x_2390:
        /* <DEDUP_REMOVED lines=18> */
.L_x_2396:
[----:B------:R-:W-:Y:S05]  /*bac0*/  BSYNC B2 ;  /* 0x0000000000027941 */ /* 0x000fea0003800000 */
.L_x_2395:
[----:B------:R-:W-:Y:S01]  /*bad0*/  LOP3.LUT R56, R56, UR5, R7, 0x96, !PT ;  /* 0x0000000538387c12 */ /* 0x000fe2000f8e9607 */
[----:B------:R-:W-:-:S04]  /*bae0*/  IMAD.HI.U32 R81, R4, -0x326172a9, RZ ;  /* 0xcd9e8d5704517827 */ /* 0x000fc800078e00ff */
[----:B------:R-:W-:Y:S01]  /*baf0*/  IMAD R83, R4, -0x326172a9, RZ ;  /* 0xcd9e8d5704537824 */ /* 0x000fe200078e02ff */
[----:B------:R-:W-:Y:S01]  /*bb00*/  LOP3.LUT R81, R81, UR4, R6, 0x96, !PT ;  /* 0x0000000451517c12 */ /* 0x000fe2000f8e9606 */
[----:B------:R-:W-:-:S04]  /*bb10*/  IMAD.WIDE.U32 R56, R56, -0x326172a9, RZ ;  /* 0xcd9e8d5738387825 */ /* 0x000fc800078e00ff */
[----:B------:R-:W-:Y:S01]  /*bb20*/  IMAD.MOV.U32 R87, RZ, RZ, RZ ;  /* 0x000000ffff577224 */ /* 0x000fe200078e00ff */
        /* <DEDUP_REMOVED lines=37> */
[----:B------:R-:W-:Y:S02]  /*bd80*/  LOP3.LUT R85, R57, UR25, R82, 0x96, !PT ;  /* 0x0000001939557c12 */ /* 0x000fe4000f8e9652 */
.L_x_2394:
[----:B------:R-:W-:Y:S05]  /*bd90*/  BSYNC B1 ;  /* 0x0000000000017941 */ /* 0x000fea0003800000 */
.L_x_2393:
[----:B------:R0:W1:Y:S01]  /*bda0*/  I2F.U32 R57, R58 ;  /* 0x0000003a00397306 */ /* 0x0000620000201000 */
[----:B------:R-:W-:Y:S01]  /*bdb0*/  PRMT R56, RZ, 0x7610, R59 ;  /* 0x00007610ff387816 */ /* 0x000fe2000000003b */
[----:B------:R-:W-:-:S04]  /*bdc0*/  IMAD.MOV.U32 R82, RZ, RZ, 0x10 ;  /* 0x00000010ff527424 */ /* 0x000fc800078e00ff */
[----:B------:R-:W-:Y:S02]  /*bdd0*/  FMUL.FTZ R56, R56, R61 ;  /* 0x0000003d38387220 */ /* 0x000fe40000410000 */
[----:B------:R-:W-:Y:S01]  /*bde0*/  IMAD.WIDE.U32 R82, R70, R82, c[0x0][0x188] ;  /* 0x0000620046527625 */ /* 0x000fe200078e0052 */
[----:B0-----:R-:W-:-:S03]  /*bdf0*/  F2FP.BF16.PACK_AB R58, R77, R76 ;  /* 0x0000004c4d3a723e */ /* 0x001fc600000010ff */
[----:B------:R-:W-:Y:S02]  /*be00*/  FMUL.FTZ R56, R56, c[0x0][0x1e8] ;  /* 0x00007a0038387a20 */ /* 0x000fe40000410000 */
[----:B-1----:R-:W-:Y:S01]  /*be10*/  FFMA.FTZ R118, R57, R118, 1.1641532182693481445e-10 ;  /* 0x2f00000039767423 */ /* 0x002fe20000010076 */
[----:B------:R-:W-:-:S04]  /*be20*/  F2FP.BF16.PACK_AB R57, R75, R73 ;  /* 0x000000494b39723e */ /* 0x000fc800000010ff */
[----:B------:R-:W-:Y:S02]  /*be30*/  FSETP.GTU.FTZ.AND P6, PT, R118, c[0x0][0x1e4], PT ;  /* 0x0000790076007a0b */ /* 0x000fe40003fdc000 */
[----:B------:R-:W-:Y:S02]  /*be40*/  SEL R118, RZ, 0x10000, P5 ;  /* 0x00010000ff767807 */ /* 0x000fe40002800000 */
[----:B------:R-:W-:Y:S02]  /*be50*/  FSEL R56, R56, RZ, !P6 ;  /* 0x000000ff38387208 */ /* 0x000fe40007000000 */
[----:B------:R-:W-:Y:S02]  /*be60*/  ISETP.NE.AND P5, PT, R74, RZ, PT ;  /* 0x000000ff4a00720c */ /* 0x000fe40003fa5270 */
[----:B------:R-:W-:Y:S01]  /*be70*/  SEL R74, RZ, 0x1000000, P6 ;  /* 0x01000000ff4a7807 */ /* 0x000fe20003000000 */
[----:B------:R-:W-:Y:S01]  /*be80*/  FMUL.FTZ R61, R91, R56 ;  /* 0x000000385b3d7220 */ /* 0x000fe20000410000 */
[----:B------:R-:W-:-:S05]  /*be90*/  @P0 PRMT R56, RZ, 0x7610, R27 ;  /* 0x00007610ff380816 */ /* 0x000fca000000001b */
[----:B------:R-:W-:Y:S01]  /*bea0*/  @P0 FADD.FTZ R61, R56, R61 ;  /* 0x0000003d383d0221 */ /* 0x000fe20000010000 */
[----:B------:R-:W-:Y:S02]  /*beb0*/  ISETP.NE.AND P0, PT, R78, RZ, PT ;  /* 0x000000ff4e00720c */ /* 0x000fe40003f05270 */
[----:B------:R-:W-:Y:S02]  /*bec0*/  SEL R78, RZ, 0x100, P4 ;  /* 0x00000100ff4e7807 */ /* 0x000fe40002000000 */
[----:B------:R-:W-:Y:S02]  /*bed0*/  F2FP.BF16.PACK_AB R56, R72, R71 ;  /* 0x000000474838723e */ /* 0x000fe400000010ff */
[----:B------:R-:W-:Y:S02]  /*bee0*/  F2FP.BF16.PACK_AB R59, R61, R84 ;  /* 0x000000543d3b723e */ /* 0x000fe400000010ff */
[----:B------:R-:W-:Y:S01]  /*bef0*/  LOP3.LUT R78, R78, R74, R118, 0xfe, !PT ;  /* 0x0000004a4e4e7212 */ /* 0x000fe200078efe76 */
[----:B------:R-:W-:Y:S01]  /*bf00*/  IMAD.MOV.U32 R118, RZ, RZ, 0x8 ;  /* 0x00000008ff767424 */ /* 0x000fe200078e00ff */
[----:B------:R-:W-:Y:S01]  /*bf10*/  SEL R74, RZ, 0x1, P2 ;  /* 0x00000001ff4a7807 */ /* 0x000fe20001000000 */
[----:B------:R0:W-:Y:S04]  /*bf20*/  STG.E.128 [R82.64], R56 ;  /* 0x0000003852007986 */ /* 0x0001e8000c101d06 */
[----:B0-----:R-:W-:Y:S01]  /*bf30*/  IMAD.WIDE.U32 R56, R74, 0x1000000, RZ ;  /* 0x010000004a387825 */ /* 0x001fe200078e00ff */
[----:B------:R-:W-:-:S04]  /*bf40*/  SEL R74, RZ, 0x1, P3 ;  /* 0x00000001ff4a7807 */ /* 0x000fc80001800000 */
[----:B------:R-:W-:Y:S02]  /*bf50*/  LOP3.LUT R57, R57, R78, R74, 0xfe, !PT ;  /* 0x0000004e39397212 */ /* 0x000fe400078efe4a */
[----:B------:R-:W-:Y:S02]  /*bf60*/  SEL R74, RZ, 0x1, P1 ;  /* 0x00000001ff4a7807 */ /* 0x000fe40000800000 */
[----:B------:R-:W-:-:S03]  /*bf70*/  SEL R78, RZ, 0x1, P5 ;  /* 0x00000001ff4e7807 */ /* 0x000fc60002800000 */
[----:B------:R-:W-:-:S04]  /*bf80*/  IMAD.WIDE.U32 R58, R74, 0x10000, RZ ;  /* 0x000100004a3a7825 */ /* 0x000fc800078e00ff */
[----:B------:R-:W-:-:S05]  /*bf90*/  IMAD.WIDE.U32 R82, R78, 0x100, RZ ;  /* 0x000001004e527825 */ /* 0x000fca00078e00ff */
[----:B------:R-:W-:Y:S01]  /*bfa0*/  LOP3.LUT R59, R83, R57, R59, 0xfe, !PT ;  /* 0x00000039533b7212 */ /* 0x000fe200078efe3b */
[----:B------:R-:W-:Y:S01]  /*bfb0*/  FADD.FTZ R83, RZ, R9 ;  /* 0x00000009ff537221 */ /* 0x000fe20000010000 */
[----:B------:R-:W-:Y:S02]  /*bfc0*/  LOP3.LUT R56, R82, R56, R58, 0xfe, !PT ;  /* 0x0000003852387212 */ /* 0x000fe400078efe3a */
[----:B------:R-:W-:Y:S01]  /*bfd0*/  SEL R57, RZ, 0x1, P0 ;  /* 0x00000001ff397807 */ /* 0x000fe20000000000 */
[----:B------:R-:W-:-:S03]  /*bfe0*/  FADD.FTZ R74, R83, R10 ;  /* 0x0000000a534a7221 */ /* 0x000fc60000010000 */
[----:B------:R-:W-:Y:S01]  /*bff0*/  LOP3.LUT R58, R56, R57, RZ, 0xfc, !PT ;  /* 0x00000039383a7212 */ /* 0x000fe200078efcff */
[----:B------:R-:W-:Y:S02]  /*c000*/  FADD.FTZ R83, R74, R11 ;  /* 0x0000000b4a537221 */ /* 0x000fe40000010000 */
[----:B------:R-:W-:Y:S02]  /*c010*/  IMAD.WIDE.U32 R56, R70, R118, c[0x0][0x190] ;  /* 0x0000640046387625 */ /* 0x000fe400078e0076 */
[----:B------:R-:W0:Y:S02]  /*c020*/  S2R R118, SR_TID.X ;  /* 0x0000000000767919 */ /* 0x000e240000002100 */
[----:B------:R-:W-:Y:S02]  /*c030*/  FADD.FTZ R74, R83, R12 ;  /* 0x0000000c534a7221 */ /* 0x000fe40000010000 */
[----:B------:R1:W-:Y:S02]  /*c040*/  STG.E.64 [R56.64], R58 ;  /* 0x0000003a38007986 */ /* 0x0003e4000c101b06 */
[----:B------:R-:W-:-:S04]  /*c050*/  FADD.FTZ R83, R74, R13 ;  /* 0x0000000d4a537221 */ /* 0x000fc80000010000 */
[----:B------:R-:W-:-:S04]  /*c060*/  FADD.FTZ R74, R83, R14 ;  /* 0x0000000e534a7221 */ /* 0x000fc80000010000 */
[----:B------:R-:W-:-:S04]  /*c070*/  FADD.FTZ R83, R74, R15 ;  /* 0x0000000f4a537221 */ /* 0x000fc80000010000 */
[----:B------:R-:W-:-:S04]  /*c080*/  FADD.FTZ R74, R83, R16 ;  /* 0x00000010534a7221 */ /* 0x000fc80000010000 */
[----:B------:R-:W-:Y:S01]  /*c090*/  FADD.FTZ R83, R74, R17 ;  /* 0x000000114a537221 */ /* 0x000fe20000010000 */
[----:B0-----:R-:W-:-:S03]  /*c0a0*/  LOP3.LUT R118, R118, 0x1f, RZ, 0xc0, !PT ;  /* 0x0000001f76767812 */ /* 0x001fc600078ec0ff */
[----:B------:R-:W-:Y:S01]  /*c0b0*/  FADD.FTZ R74, R83, R18 ;  /* 0x00000012534a7221 */ /* 0x000fe20000010000 */
[----:B------:R-:W-:-:S03]  /*c0c0*/  ISETP.NE.AND P1, PT, R118, RZ, PT ;  /* 0x000000ff7600720c */ /* 0x000fc60003f25270 */
[----:B-1----:R-:W-:-:S04]  /*c0d0*/  FADD.FTZ R57, R74, R19 ;  /* 0x000000134a397221 */ /* 0x002fc80000010000 */
        /* <DEDUP_REMOVED lines=21> */
[----:B------:R-:W-:Y:S05]  /*c230*/  BRA.DIV ~URZ, `(.L_x_2397) ;  /* 0x000010627f007947 */ /* 0x000fea000b800000 */
[----:B------:R0:W1:Y:S02]  /*c240*/  SHFL.BFLY PT, R59, R58, 0x1, 0x1f ;  /* 0x0c201f003a3b7f89 */ /* 0x00006400000e0000 */
.L_x_2401:
        /* <DEDUP_REMOVED lines=84> */
.L_x_2402:
[C---:B------:R-:W-:Y:S01]  /*c790*/  FMUL.FTZ R57, R58.reuse, R58 ;  /* 0x0000003a3a397220 */ /* 0x040fe20000410000 */
[----:B------:R-:W-:Y:S01]  /*c7a0*/  ISETP.NE.AND P0, PT, RZ, UR8, PT ;  /* 0x00000008ff007c0c */ /* 0x000fe2000bf05270 */
[----:B-1----:R-:W-:Y:S01]  /*c7b0*/  FADD.FTZ R59, R59, R74 ;  /* 0x0000004a3b3b7221 */ /* 0x002fe20000010000 */
[----:B------:R-:W-:Y:S01]  /*c7c0*/  MOV R56, c[0x0][0x1e0] ;  /* 0x0000780000387a02 */ /* 0x000fe20000000f00 */
[----:B0-----:R-:W-:Y:S01]  /*c7d0*/  IMAD.MOV.U32 R74, RZ, RZ, 0x4 ;  /* 0x00000004ff4a7424 */ /* 0x001fe200078e00ff */
[----:B------:R-:W-:Y:S02]  /*c7e0*/  FSEL R57, R57, RZ, P0 ;  /* 0x000000ff39397208 */ /* 0x000fe40000000000 */
[----:B------:R-:W-:Y:S01]  /*c7f0*/  FSEL R78, R58, RZ, !P0 ;  /* 0x000000ff3a4e7208 */ /* 0x000fe20004000000 */
[----:B------:R-:W-:-:S04]  /*c800*/  FFMA.FTZ R56, R59, R56, c[0x0][0x228] ;  /* 0x00008a003b387623 */ /* 0x000fc80000010038 */
[----:B------:R-:W-:Y:S02]  /*c810*/  FADD.FTZ R59, R56, R57 ;  /* 0x00000039383b7221 */ /* 0x000fe40000010000 */
[----:B------:R-:W-:-:S04]  /*c820*/  @!P1 IMAD.WIDE R56, R0, R74, c[0x0][0x1a0] ;  /* 0x0000680000389625 */ /* 0x000fc800078e024a */
[----:B------:R-:W0:Y:S01]  /*c830*/  MUFU.RSQ R59, R59 ;  /* 0x0000003b003b7308 */ /* 0x000e220000001400 */
[C---:B------:R-:W-:Y:S01]  /*c840*/  FADD.FTZ R12, -R78.reuse, R12 ;  /* 0x0000000c4e0c7221 */ /* 0x040fe20000010100 */
        /* <DEDUP_REMOVED lines=9> */
[C---:B------:R-:W-:Y:S01]  /*c8e0*/  FMUL.FTZ R12, R59.reuse, R15 ;  /* 0x0000000f3b0c7220 */ /* 0x040fe20000410000 */
[----:B------:R-:W-:Y:S01]  /*c8f0*/  PRMT R15, RZ, 0x5410, R43 ;  /* 0x00005410ff0f7816 */ /* 0x000fe2000000002b */
[C---:B------:R-:W-:Y:S02]  /*c900*/  FMUL.FTZ R9, R59.reuse, R10 ;  /* 0x0000000a3b097220 */ /* 0x040fe40000410000 */
[----:B------:R-:W-:-:S02]  /*c910*/  FMUL.FTZ R10, R59, R13 ;  /* 0x0000000d3b0a7220 */ /* 0x000fc40000410000 */
[----:B------:R-:W-:Y:S01]  /*c920*/  FFMA.FTZ R12, R12, R15, R119 ;  /* 0x0000000f0c0c7223 */ /* 0x000fe20000010077 */
[----:B------:R-:W-:Y:S01]  /*c930*/  PRMT R15, RZ, 0x7610, R43 ;  /* 0x00007610ff0f7816 */ /* 0x000fe2000000002b */
[C---:B------:R-:W-:Y:S02]  /*c940*/  FMUL.FTZ R13, R59.reuse, R14 ;  /* 0x0000000e3b0d7220 */ /* 0x040fe40000410000 */
[C---:B------:R-:W-:Y:S02]  /*c950*/  FMUL.FTZ R14, R59.reuse, R16 ;  /* 0x000000103b0e7220 */ /* 0x040fe40000410000 */
[----:B------:R-:W-:Y:S02]  /*c960*/  FADD.FTZ R118, -R78, R11 ;  /* 0x0000000b4e767221 */ /* 0x000fe40000010100 */
[----:B------:R-:W-:Y:S01]  /*c970*/  FFMA.FTZ R15, R14, R15, R117 ;  /* 0x0000000f0e0f7223 */ /* 0x000fe20000010075 */
[----:B------:R-:W-:Y:S01]  /*c980*/  PRMT R14, RZ, 0x5410, R42 ;  /* 0x00005410ff0e7816 */ /* 0x000fe2000000002a */
[----:B------:R-:W-:-:S02]  /*c990*/  FMUL.FTZ R118, R59, R118 ;  /* 0x000000763b767220 */ /* 0x000fc40000410000 */
[----:B------:R-:W-:Y:S01]  /*c9a0*/  FMUL.FTZ R82, R59, R82 ;  /* 0x000000523b527220 */ /* 0x000fe20000410000 */
[----:B------:R-:W-:Y:S01]  /*c9b0*/  F2FP.BF16.PACK_AB R15, R15, R12 ;  /* 0x0000000c0f0f723e */ /* 0x000fe200000010ff */
[----:B------:R-:W-:Y:S01]  /*c9c0*/  FFMA.FTZ R10, R10, R14, R121 ;  /* 0x0000000e0a0a7223 */ /* 0x000fe20000010079 */
[----:B------:R-:W-:Y:S01]  /*c9d0*/  PRMT R14, RZ, 0x7610, R42 ;  /* 0x00007610ff0e7816 */ /* 0x000fe2000000002a */
[C---:B------:R-:W-:Y:S02]  /*c9e0*/  FADD.FTZ R21, -R78.reuse, R21 ;  /* 0x000000154e157221 */ /* 0x040fe40000010100 */
[----:B------:R-:W-:Y:S02]  /*c9f0*/  FADD.FTZ R22, -R78, R22 ;  /* 0x000000164e167221 */ /* 0x000fe40000010100 */
[----:B------:R-:W-:Y:S01]  /*ca00*/  FFMA.FTZ R13, R13, R14, R120 ;  /* 0x0000000e0d0d7223 */ /* 0x000fe20000010078 */
[----:B------:R-:W-:Y:S01]  /*ca10*/  PRMT R14, RZ, 0x5410, R41 ;  /* 0x00005410ff0e7816 */ /* 0x000fe20000000029 */
[----:B------:R-:W-:-:S02]  /*ca20*/  FMUL.FTZ R16, R59, R21 ;  /* 0x000000153b107220 */ /* 0x000fc40000410000 */
[C---:B------:R-:W-:Y:S02]  /*ca30*/  FMUL.FTZ R21, R59.reuse, R22 ;  /* 0x000000163b157220 */ /* 0x040fe40000410000 */
        /* <DEDUP_REMOVED lines=15> */
[C---:B------:R-:W-:Y:S01]  /*cb30*/  FADD.FTZ R65, -R78.reuse, R65 ;  /* 0x000000414e417221 */ /* 0x040fe20000010100 */
[----:B------:R-:W-:Y:S01]  /*cb40*/  F2FP.BF16.PACK_AB R12, R9, R82 ;  /* 0x00000052090c723e */ /* 0x000fe200000010ff */
[----:B------:R-:W-:Y:S01]  /*cb50*/  FADD.FTZ R62, -R78, R62 ;  /* 0x0000003e4e3e7221 */ /* 0x000fe20000010100 */
[----:B------:R-:W-:Y:S01]  /*cb60*/  PRMT R9, RZ, 0x5410, R38 ;  /* 0x00005410ff097816 */ /* 0x000fe20000000026 */
[----:B------:R-:W-:Y:S02]  /*cb70*/  FMUL.FTZ R65, R59, R65 ;  /* 0x000000413b417220 */ /* 0x000fe40000410000 */
[----:B------:R-:W-:-:S04]  /*cb80*/  @!P1 IMAD.WIDE R56, R0, R74, c[0x0][0x1a8] ;  /* 0x00006a0000389625 */ /* 0x000fc800078e024a */
[----:B------:R-:W-:Y:S01]  /*cb90*/  FFMA.FTZ R16, R16, R9, R111 ;  /* 0x0000000910107223 */ /* 0x000fe2000001006f */
[----:B------:R-:W-:Y:S01]  /*cba0*/  PRMT R9, RZ, 0x7610, R38 ;  /* 0x00007610ff097816 */ /* 0x000fe20000000026 */
[----:B------:R-:W-:Y:S01]  /*cbb0*/  FMUL.FTZ R62, R59, R62 ;  /* 0x0000003e3b3e7220 */ /* 0x000fe20000410000 */
[----:B------:R0:W-:Y:S01]  /*cbc0*/  @!P1 STG.E [R56.64], R59 ;  /* 0x0000003b38009986 */ /* 0x0001e2000c101906 */
[C---:B------:R-:W-:Y:S02]  /*cbd0*/  FADD.FTZ R63, -R78.reuse, R63 ;  /* 0x0000003f4e3f7221 */ /* 0x040fe40000010100 */
[----:B------:R-:W-:Y:S01]  /*cbe0*/  FFMA.FTZ R21, R21, R9, R110 ;  /* 0x0000000915157223 */ /* 0x000fe2000001006e */
[----:B------:R-:W-:Y:S01]  /*cbf0*/  PRMT R9, RZ, 0x5410, R36 ;  /* 0x00005410ff097816 */ /* 0x000fe20000000024 */
[----:B------:R-:W-:Y:S02]  /*cc00*/  FMUL.FTZ R63, R59, R63 ;  /* 0x0000003f3b3f7220 */ /* 0x000fe40000410000 */
[----:B------:R-:W-:-:S02]  /*cc10*/  FADD.FTZ R60, -R78, R60 ;  /* 0x0000003c4e3c7221 */ /* 0x000fc40000010100 */
[----:B------:R-:W-:Y:S01]  /*cc20*/  FFMA.FTZ R11, R11, R9, R116 ;  /* 0x000000090b0b7223 */ /* 0x000fe20000010074 */
[--C-:B------:R-:W-:Y:S01]  /*cc30*/  PRMT R9, RZ, 0x5410, R34.reuse ;  /* 0x00005410ff097816 */ /* 0x100fe20000000022 */
[C---:B------:R-:W-:Y:S02]  /*cc40*/  FADD.FTZ R77, -R78.reuse, R77 ;  /* 0x0000004d4e4d7221 */ /* 0x040fe40000010100 */
[----:B0-----:R-:W-:Y:S02]  /*cc50*/  FADD.FTZ R56, -R78, R19 ;  /* 0x000000134e387221 */ /* 0x001fe40000010100 */
[----:B------:R-:W-:Y:S01]  /*cc60*/  FFMA.FTZ R66, R66, R9, R103 ;  /* 0x0000000942427223 */ /* 0x000fe20000010067 */
[----:B------:R-:W-:Y:S01]  /*cc70*/  PRMT R9, RZ, 0x7610, R34 ;  /* 0x00007610ff097816 */ /* 0x000fe20000000022 */
[----:B------:R-:W-:Y:S02]  /*cc80*/  FADD.FTZ R84, -R78, R84 ;  /* 0x000000544e547221 */ /* 0x000fe40000010100 */
[----:B------:R-:W-:-:S02]  /*cc90*/  FMUL.FTZ R57, R59, R56 ;  /* 0x000000383b397220 */ /* 0x000fc40000410000 */
[----:B------:R-:W-:Y:S01]  /*cca0*/  FFMA.FTZ R67, R67, R9, R102 ;  /* 0x0000000943437223 */ /* 0x000fe20000010066 */
[----:B------:R-:W-:Y:S01]  /*ccb0*/  PRMT R9, RZ, 0x5410, R33 ;  /* 0x00005410ff097816 */ /* 0x000fe20000000021 */
[C---:B------:R-:W-:Y:S02]  /*ccc0*/  FMUL.FTZ R60, R59.reuse, R60 ;  /* 0x0000003c3b3c7220 */ /* 0x040fe40000410000 */
[C---:B------:R-:W-:Y:S02]  /*ccd0*/  FMUL.FTZ R56, R59.reuse, R77 ;  /* 0x0000004d3b387220 */ /* 0x040fe40000410000 */
[----:B------:R-:W-:Y:S01]  /*cce0*/  FFMA.FTZ R64, R64, R9, R105 ;  /* 0x0000000940407223 */ /* 0x000fe20000010069 */
[----:B------:R-:W-:Y:S01]  /*ccf0*/  PRMT R9, RZ, 0x7610, R33 ;  /* 0x00007610ff097816 */ /* 0x000fe20000000021 */
[----:B------:R-:W-:Y:S02]  /*cd00*/  FMUL.FTZ R77, R59, R84 ;  /* 0x000000543b4d7220 */ /* 0x000fe40000410000 */
[----:B------:R-:W-:-:S02]  /*cd10*/  FADD.FTZ R18, -R78, R18 ;  /* 0x000000124e127221 */ /* 0x000fc40000010100 */
[----:B------:R-:W-:Y:S01]  /*cd20*/  FFMA.FTZ R65, R65, R9, R104 ;  /* 0x0000000941417223 */ /* 0x000fe20000010068 */
[----:B------:R-:W-:Y:S01]  /*cd30*/  PRMT R9, RZ, 0x5410, R32 ;  /* 0x00005410ff097816 */ /* 0x000fe20000000020 */
[C---:B------:R-:W-:Y:S02]  /*cd40*/  FADD.FTZ R20, -R78.reuse, R20 ;  /* 0x000000144e147221 */ /* 0x040fe40000010100 */
[----:B------:R-:W-:Y:S02]  /*cd50*/  FADD.FTZ R23, -R78, R23 ;  /* 0x000000174e177221 */ /* 0x000fe40000010100 */
[----:B------:R-:W-:Y:S01]  /*cd60*/  FFMA.FTZ R62, R62, R9, R107 ;  /* 0x000000093e3e7223 */ /* 0x000fe2000001006b */
[----:B------:R-:W-:Y:S01]  /*cd70*/  PRMT R9, RZ, 0x7610, R32 ;  /* 0x00007610ff097816 */ /* 0x000fe20000000020 */
[C---:B------:R-:W-:Y:S02]  /*cd80*/  FADD.FTZ R68, -R78.reuse, R68 ;  /* 0x000000444e447221 */ /* 0x040fe40000010100 */
[----:B------:R-:W-:-:S02]  /*cd90*/  FADD.FTZ R69, -R78, R69 ;  /* 0x000000454e457221 */ /* 0x000fc40000010100 */
[----:B------:R-:W-:Y:S01]  /*cda0*/  FFMA.FTZ R63, R63, R9, R106 ;  /* 0x000000093f3f7223 */ /* 0x000fe2000001006a */
[----:B------:R-:W-:Y:S01]  /*cdb0*/  PRMT R9, RZ, 0x5410, R31 ;  /* 0x00005410ff097816 */ /* 0x000fe2000000001f */
        /* <DEDUP_REMOVED lines=8> */
[----:B------:R-:W-:Y:S01]  /*ce40*/  FFMA.FTZ R77, R77, R9, R2 ;  /* 0x000000094d4d7223 */ /* 0x000fe20000010002 */
[----:B------:R-:W-:Y:S01]  /*ce50*/  PRMT R9, RZ, 0x7610, R31 ;  /* 0x00007610ff097816 */ /* 0x000fe2000000001f */
[C---:B------:R-:W-:Y:S01]  /*ce60*/  FMUL.FTZ R23, R59.reuse, R23 ;  /* 0x000000173b177220 */ /* 0x040fe20000410000 */
[----:B------:R-:W-:Y:S01]  /*ce70*/  PRMT R60, RZ, 0x7610, R35 ;  /* 0x00007610ff3c7816 */ /* 0x000fe20000000023 */
[----:B------:R-:W-:Y:S02]  /*ce80*/  FMUL.FTZ R78, R59, R78 ;  /* 0x0000004e3b4e7220 */ /* 0x000fe40000410000 */
[----:B------:R-:W-:Y:S01]  /*ce90*/  FFMA.FTZ R58, R23, R14, R108 ;  /* 0x0000000e173a7223 */ /* 0x000fe2000001006c */
[----:B------:R-:W-:Y:S01]  /*cea0*/  F2FP.BF16.PACK_AB R14, R13, R10 ;  /* 0x0000000a0d0e723e */ /* 0x000fe200000010ff */
[----:B------:R-:W-:Y:S01]  /*ceb0*/  FFMA.FTZ R78, R78, R9, R3 ;  /* 0x000000094e4e7223 */ /* 0x000fe20000010003 */
[----:B------:R-:W-:Y:S01]  /*cec0*/  PRMT R9, RZ, 0x5410, R30 ;  /* 0x00005410ff097816 */ /* 0x000fe2000000001e */
[----:B------:R-:W-:Y:S01]  /*ced0*/  FMUL.FTZ R22, R59, R75 ;  /* 0x0000004b3b167220 */ /* 0x000fe20000410000 */
[----:B------:R-:W-:Y:S01]  /*cee0*/  F2FP.BF16.PACK_AB R13, R17, R118 ;  /* 0x00000076110d723e */ /* 0x000fe200000010ff */
[C---:B------:R-:W-:Y:S01]  /*cef0*/  FMUL.FTZ R75, R59.reuse, R76 ;  /* 0x0000004c3b4b7220 */ /* 0x040fe20000410000 */
[----:B------:R-:W-:Y:S01]  /*cf00*/  F2FP.BF16.PACK_AB R19, R58, R19 ;  /* 0x000000133a13723e */ /* 0x000fe200000010ff */
[C---:B------:R-:W-:Y:S01]  /*cf10*/  FMUL.FTZ R18, R59.reuse, R18 ;  /* 0x000000123b127220 */ /* 0x040fe20000410000 */
[----:B------:R-:W-:Y:S01]  /*cf20*/  PRMT R17, RZ, 0x5410, R37 ;  /* 0x00005410ff117816 */ /* 0x000fe20000000025 */
[C---:B------:R-:W-:Y:S01]  /*cf30*/  FMUL.FTZ R68, R59.reuse, R68 ;  /* 0x000000443b447220 */ /* 0x040fe20000410000 */
[----:B------:R-:W-:Y:S01]  /*cf40*/  PRMT R58, RZ, 0x7610, R36 ;  /* 0x00007610ff3a7816 */ /* 0x000fe20000000024 */
[----:B------:R-:W-:Y:S01]  /*cf50*/  FMUL.FTZ R69, R59, R69 ;  /* 0x000000453b457220 */ /* 0x000fe20000410000 */
[----:B------:R-:W-:Y:S01]  /*cf60*/  PRMT R23, RZ, 0x5410, R35 ;  /* 0x00005410ff177816 */ /* 0x000fe20000000023 */
[----:B------:R-:W-:Y:S01]  /*cf70*/  FFMA.FTZ R75, R75, R9, R88 ;  /* 0x000000094b4b7223 */ /* 0x000fe20000010058 */
[----:B------:R-:W-:Y:S01]  /*cf80*/  PRMT R10, RZ, 0x7610, R37 ;  /* 0x00007610ff0a7816 */ /* 0x000fe20000000025 */
[----:B------:R-:W-:Y:S01]  /*cf90*/  FMUL.FTZ R61, R59, R20 ;  /* 0x000000143b3d7220 */ /* 0x000fe20000410000 */
[----:B------:R-:W-:Y:S01]  /*cfa0*/  PRMT R9, RZ, 0x7610, R30 ;  /* 0x00007610ff097816 */ /* 0x000fe2000000001e */
[----:B------:R-:W-:Y:S01]  /*cfb0*/  FFMA.FTZ R17, R57, R17, R114 ;  /* 0x0000001139117223 */ /* 0x000fe20000010072 */
[--C-:B------:R-:W-:Y:S01]  /*cfc0*/  PRMT R57, RZ, 0x5410, R28.reuse ;  /* 0x00005410ff397816 */ /* 0x100fe2000000001c */
[----:B------:R-:W-:Y:S01]  /*cfd0*/  FFMA.FTZ R58, R18, R58, R115 ;  /* 0x0000003a123a7223 */ /* 0x000fe20000010073 */
[----:B------:R-:W-:Y:S01]  /*cfe0*/  F2FP.BF16.PACK_AB R18, R21, R16 ;  /* 0x000000101512723e */ /* 0x000fe200000010ff */
[----:B------:R-:W-:Y:S01]  /*cff0*/  FFMA.FTZ R23, R68, R23, R101 ;  /* 0x0000001744177223 */ /* 0x000fe20000010065 */
[----:B------:R-:W-:Y:S01]  /*d000*/  PRMT R68, RZ, 0x7610, R28 ;  /* 0x00007610ff447816 */ /* 0x000fe2000000001c */
[----:B------:R-:W-:Y:S01]  /*d010*/  FFMA.FTZ R60, R69, R60, R100 ;  /* 0x0000003c453c7223 */ /* 0x000fe20000010064 */
[----:B------:R-:W-:Y:S01]  /*d020*/  F2FP.BF16.PACK_AB R16, R58, R11 ;  /* 0x0000000b3a10723e */ /* 0x000fe200000010ff */
[C---:B------:R-:W-:Y:S01]  /*d030*/  FMUL.FTZ R20, R59.reuse, R71 ;  /* 0x000000473b147220 */ /* 0x040fe20000410000 */
[----:B------:R-:W-:Y:S01]  /*d040*/  LEA R58, P0, R8, c[0x0][0x208], 0x4 ;  /* 0x00008200083a7a11 */ /* 0x000fe200078020ff */
[----:B------:R-:W-:Y:S01]  /*d050*/  FMUL.FTZ R71, R59, R72 ;  /* 0x000000483b477220 */ /* 0x000fe20000410000 */
[----:B------:R-:W-:Y:S01]  /*d060*/  PRMT R72, RZ, 0x7610, R29 ;  /* 0x00007610ff487816 */ /* 0x000fe2000000001d */
[----:B------:R-:W-:Y:S01]  /*d070*/  FFMA.FTZ R10, R61, R10, R112 ;  /* 0x0000000a3d0a7223 */ /* 0x000fe20000010070 */
[----:B------:R-:W-:Y:S01]  /*d080*/  F2FP.BF16.PACK_AB R23, R60, R23 ;  /* 0x000000173c17723e */ /* 0x000fe200000010ff */
[----:B------:R-:W-:Y:S01]  /*d090*/  FFMA.FTZ R56, R56, R9, R79 ;  /* 0x0000000938387223 */ /* 0x000fe2000001004f */
[----:B------:R-:W-:Y:S01]  /*d0a0*/  PRMT R9, RZ, 0x5410, R29 ;  /* 0x00005410ff097816 */ /* 0x000fe2000000001d */
[----:B------:R-:W-:Y:S01]  /*d0b0*/  FMUL.FTZ R73, R59, R73 ;  /* 0x000000493b497220 */ /* 0x000fe20000410000 */
[----:B------:R-:W-:Y:S01]  /*d0c0*/  IADD3 R60, R8, 0x20, RZ ;  /* 0x00000020083c7810 */ /* 0x000fe20007ffe0ff */
[----:B------:R-:W-:Y:S01]  /*d0d0*/  FFMA.FTZ R57, R20, R57, R99 ;  /* 0x0000003914397223 */ /* 0x000fe20000010063 */
[----:B------:R-:W-:Y:S01]  /*d0e0*/  F2FP.BF16.PACK_AB R20, R63, R62 ;  /* 0x0000003e3f14723e */ /* 0x000fe200000010ff */
[----:B------:R-:W-:Y:S01]  /*d0f0*/  FFMA.FTZ R68, R71, R68, R98 ;  /* 0x0000004447447223 */ /* 0x000fe20000010062 */
[----:B------:R-:W-:Y:S01]  /*d100*/  F2FP.BF16.PACK_AB R17, R10, R17 ;  /* 0x000000110a11723e */ /* 0x000fe200000010ff */
[----:B------:R-:W-:Y:S01]  /*d110*/  IMAD.MOV.U32 R63, RZ, RZ, 0x10 ;  /* 0x00000010ff3f7424 */ /* 0x000fe200078e00ff */
[----:B------:R-:W-:Y:S01]  /*d120*/  IADD3 R62, R8, 0x40, RZ ;  /* 0x00000040083e7810 */ /* 0x000fe20007ffe0ff */
[----:B------:R-:W-:Y:S01]  /*d130*/  FFMA.FTZ R9, R73, R9, R90 ;  /* 0x0000000949097223 */ /* 0x000fe2000001005a */
[----:B------:R-:W-:Y:S01]  /*d140*/  F2FP.BF16.PACK_AB R10, R56, R75 ;  /* 0x0000004b380a723e */ /* 0x000fe200000010ff */
[----:B------:R-:W-:Y:S01]  /*d150*/  FFMA.FTZ R72, R22, R72, R89 ;  /* 0x0000004816487223 */ /* 0x000fe20000010059 */
[----:B------:R-:W-:Y:S01]  /*d160*/  LEA R56, P1, R70, c[0x0][0x208], 0x4 ;  /* 0x0000820046387a11 */ /* 0x000fe200078220ff */
[----:B------:R-:W-:Y:S01]  /*d170*/  IMAD.WIDE.U32 R60, R60, R63, c[0x0][0x208] ;  /* 0x000082003c3c7625 */ /* 0x000fe200078e003f */
[----:B------:R-:W-:-:S02]  /*d180*/  LEA.HI.X R59, R8, c[0x0][0x20c], RZ, 0x4, P0 ;  /* 0x00008300083b7a11 */ /* 0x000fc400000f24ff */
[----:B------:R-:W-:Y:S01]  /*d190*/  F2FP.BF16.PACK_AB R22, R67, R66 ;  /* 0x000000424316723e */ /* 0x000fe200000010ff */
[----:B------:R-:W-:Y:S01]  /*d1a0*/  IMAD.WIDE.U32 R62, R62, R63, c[0x0][0x208] ;  /* 0x000082003e3e7625 */ /* 0x000fe200078e003f */
[----:B------:R-:W-:Y:S01]  /*d1b0*/  F2FP.BF16.PACK_AB R21, R65, R64 ;  /* 0x000000404115723e */ /* 0x000fe200000010ff */
[----:B------:R0:W-:Y:S01]  /*d1c0*/  STG.E.128 [R58.64], R12 ;  /* 0x0000000c3a007986 */ /* 0x0001e2000c101d06 */
[----:B------:R-:W-:Y:S01]  /*d1d0*/  F2FP.BF16.PACK_AB R8, R68, R57 ;  /* 0x000000394408723e */ /* 0x000fe200000010ff */
[----:B------:R-:W-:Y:S01]  /*d1e0*/  IMAD R0, R74, c[0x0][0x160], R0 ;  /* 0x000058004a007a24 */ /* 0x000fe200078e0200 */
[----:B------:R-:W-:Y:S01]  /*d1f0*/  F2FP.BF16.PACK_AB R11, R78, R77 ;  /* 0x0000004d4e0b723e */ /* 0x000fe200000010ff */
[----:B------:R0:W-:Y:S01]  /*d200*/  STG.E.128 [R60.64], R16 ;  /* 0x000000103c007986 */ /* 0x0001e2000c101d06 */
[----:B------:R-:W-:Y:S02]  /*d210*/  F2FP.BF16.PACK_AB R9, R72, R9 ;  /* 0x000000094809723e */ /* 0x000fe400000010ff */
[----:B------:R-:W-:Y:S01]  /*d220*/  LEA.HI.X R57, R70, c[0x0][0x20c], RZ, 0x4, P1 ;  /* 0x0000830046397a11 */ /* 0x000fe200008f24ff */
[----:B------:R0:W-:Y:S01]  /*d230*/  STG.E.128 [R62.64], R20 ;  /* 0x000000143e007986 */ /* 0x0001e2000c101d06 */
[----:B------:R-:W-:-:S03]  /*d240*/  ISETP.GE.AND P0, PT, R0, c[0x0][0x164], PT ;  /* 0x0000590000007a0c */ /* 0x000fc60003f06270 */
[----:B------:R0:W-:Y:S10]  /*d250*/  STG.E.128 [R56.64], R8 ;  /* 0x0000000838007986 */ /* 0x0001f4000c101d06 */
[----:B0-----:R-:W-:Y:S01]  /*d260*/  @P0 CALL.REL.NOINC `(.L_x_2399) ;  /* 0x0000001000000944 */ /* 0x001fe20003c00000 */
[----:B------:R-:W-:Y:S05]  /*d270*/  BRA `(.L_x_2400) ;  /* 0xffff37e000007947 */ /* 0x000fea000383ffff */
.L_x_2399:
[----:B------:R-:W-:Y:S05]  /*d280*/  BSYNC B0 ;  /* 0x0000000000007941 */ /* 0x000fea0003800000 */
.L_x_2172:
[----:B------:R-:W-:Y:S05]  /*d290*/  EXIT ;  /* 0x000000000000794d */ /* 0x000fea0003800000 */
.L_x_2397:
[----:B------:R-:W-:Y:S01]  /*d2a0*/  HFMA2.MMA R78, -RZ, RZ, 0, 1.847743988037109375e-06 ;  /* 0x0000001fff4e7435 */ /* 0x000fe200000001ff */
[----:B------:R-:W-:Y:S01]  /*d2b0*/  IMAD.MOV.U32 R74, RZ, RZ, R58 ;  /* 0x000000ffff4a7224 */ /* 0x000fe200078e003a */
[----:B------:R-:W-:Y:S01]  /*d2c0*/  MOV R56, 0xd300 ;  /* 0x0000d30000387802 */ /* 0x000fe20000000f00 */
[----:B------:R-:W-:-:S02]  /*d2d0*/  IMAD.MOV.U32 R59, RZ, RZ, 0x1 ;  /* 0x00000001ff3b7424 */ /* 0x000fc400078e00ff */
[----:B------:R-:W-:Y:S02]  /*d2e0*/  IMAD.MOV.U32 R57, RZ, RZ, -0x1 ;  /* 0xffffffffff397424 */ /* 0x000fe400078e00ff */
[----:B------:R-:W-:Y:S05]  /*d2f0*/  CALL.REL.NOINC `($__internal_13_$__cuda_sm70_shflsync_bfly_p) ;  /* 0x000007c000007944 */ /* 0x000fea0003c00000 */
[----:B-1----:R-:W-:Y:S05]  /*d300*/  BRA `(.L_x_2401) ;  /* 0xffffef4000007947 */ /* 0x002fea000383ffff */
.L_x_2398:
[----:B------:R-:W-:Y:S01]  /*d310*/  IMAD.MOV.U32 R74, RZ, RZ, R58 ;  /* 0x000000ffff4a7224 */ /* 0x000fe200078e003a */
[----:B------:R-:W-:Y:S01]  /*d320*/  MOV R57, 0xffffffff ;  /* 0xffffffff00397802 */ /* 0x000fe20000000f00 */
[----:B------:R-:W-:Y:S01]  /*d330*/  IMAD.MOV.U32 R59, RZ, RZ, 0x2 ;  /* 0x00000002ff3b7424 */ /* 0x000fe200078e00ff */
[----:B------:R-:W-:Y:S01]  /*d340*/  MOV R56, 0xd370 ;  /* 0x0000d37000387802 */ /* 0x000fe20000000f00 */
[----:B------:R-:W-:Y:S02]  /*d350*/  IMAD.MOV.U32 R78, RZ, RZ, 0x1f ;  /* 0x0000001fff4e7424 */ /* 0x000fe400078e00ff */
[----:B------:R-:W-:Y:S05]  /*d360*/  CALL.REL.NOINC `($__internal_13_$__cuda_sm70_shflsync_bfly_p) ;  /* 0x0000075000007944 */ /* 0x000fea0003c00000 */
[----:B-1----:R-:W-:Y:S01]  /*d370*/  FADD.FTZ R58, R58, R59 ;  /* 0x0000003b3a3a7221 */ /* 0x002fe20000010000 */
[----:B------:R-:W-:Y:S01]  /*d380*/  MOV R56, 0xd3e0 ;  /* 0x0000d3e000387802 */ /* 0x000fe20000000f00 */
[----:B------:R-:W-:Y:S02]  /*d390*/  IMAD.MOV.U32 R59, RZ, RZ, 0x4 ;  /* 0x00000004ff3b7424 */ /* 0x000fe400078e00ff */
[----:B------:R-:W-:Y:S02]  /*d3a0*/  IMAD.MOV.U32 R78, RZ, RZ, 0x1f ;  /* 0x0000001fff4e7424 */ /* 0x000fe400078e00ff */
[----:B------:R-:W-:-:S02]  /*d3b0*/  IMAD.MOV.U32 R57, RZ, RZ, -0x1 ;  /* 0xffffffffff397424 */ /* 0x000fc400078e00ff */
[----:B------:R-:W-:Y:S02]  /*d3c0*/  IMAD.MOV.U32 R74, RZ, RZ, R58 ;  /* 0x000000ffff4a7224 */ /* 0x000fe400078e003a */
[----:B------:R-:W-:Y:S05]  /*d3d0*/  CALL.REL.NOINC `($__internal_13_$__cuda_sm70_shflsync_bfly_p) ;  /* 0x000006e000007944 */ /* 0x000fea0003c00000 */
[----:B-1----:R-:W-:Y:S01]  /*d3e0*/  FADD.FTZ R58, R58, R59 ;  /* 0x0000003b3a3a7221 */ /* 0x002fe20000010000 */
[----:B------:R-:W-:Y:S01]  /*d3f0*/  HFMA2.MMA R59, -RZ, RZ, 0, 4.76837158203125e-07 ;  /* 0x00000008ff3b7435 */ /* 0x000fe200000001ff */
[----:B------:R-:W-:Y:S01]  /*d400*/  IMAD.MOV.U32 R78, RZ, RZ, 0x1f ;  /* 0x0000001fff4e7424 */ /* 0x000fe200078e00ff */
[----:B------:R-:W-:Y:S01]  /*d410*/  MOV R56, 0xd450 ;  /* 0x0000d45000387802 */ /* 0x000fe20000000f00 */
[----:B------:R-:W-:Y:S02]  /*d420*/  IMAD.MOV.U32 R57, RZ, RZ, -0x1 ;  /* 0xffffffffff397424 */ /* 0x000fe400078e00ff */
[----:B------:R-:W-:Y:S02]  /*d430*/  IMAD.MOV.U32 R74, RZ, RZ, R58 ;  /* 0x000000ffff4a7224 */ /* 0x000fe400078e003a */
[----:B------:R-:W-:Y:S05]  /*d440*/  CALL.REL.NOINC `($__internal_13_$__cuda_sm70_shflsync_bfly_p) ;  /* 0x0000067000007944 */ /* 0x000fea0003c00000 */
[----:B-1----:R-:W-:Y:S01]  /*d450*/  FADD.FTZ R58, R58, R59 ;  /* 0x0000003b3a3a7221 */ /* 0x002fe20000010000 */
[----:B------:R-:W-:Y:S01]  /*d460*/  MOV R78, 0x1f ;  /* 0x0000001f004e7802 */ /* 0x000fe20000000f00 */
[----:B------:R-:W-:Y:S01]  /*d470*/  IMAD.MOV.U32 R59, RZ, RZ, 0x10 ;  /* 0x00000010ff3b7424 */ /* 0x000fe200078e00ff */
[----:B------:R-:W-:Y:S01]  /*d480*/  MOV R56, 0xd4c0 ;  /* 0x0000d4c000387802 */ /* 0x000fe20000000f00 */
[----:B------:R-:W-:-:S02]  /*d490*/  IMAD.MOV.U32 R57, RZ, RZ, -0x1 ;  /* 0xffffffffff397424 */ /* 0x000fc400078e00ff */
[----:B------:R-:W-:Y:S02]  /*d4a0*/  IMAD.MOV.U32 R74, RZ, RZ, R58 ;  /* 0x000000ffff4a7224 */ /* 0x000fe400078e003a */
[----:B------:R-:W-:Y:S05]  /*d4b0*/  CALL.REL.NOINC `($__internal_13_$__cuda_sm70_shflsync_bfly_p) ;  /* 0x0000060000007944 */ /* 0x000fea0003c00000 */
[----:B-1----:R-:W-:Y:S02]  /*d4c0*/  FADD.FTZ R58, R58, R59 ;  /* 0x0000003b3a3a7221 */ /* 0x002fe40000010000 */
[----:B------:R-:W-:Y:S02]  /*d4d0*/  IMAD.MOV.U32 R59, RZ, RZ, 0x1 ;  /* 0x00000001ff3b7424 */ /* 0x000fe400078e00ff */
[----:B------:R-:W-:Y:S02]  /*d4e0*/  FMUL.FTZ R58, R58, c[0x0][0x1e0] ;  /* 0x000078003a3a7a20 */ /* 0x000fe40000410000 */
[----:B------:R-:W-:Y:S02]  /*d4f0*/  IMAD.MOV.U32 R78, RZ, RZ, 0x1f ;  /* 0x0000001fff4e7424 */ /* 0x000fe400078e00ff */
[C---:B------:R-:W-:Y:S02]  /*d500*/  FADD.FTZ R56, -R58.reuse, R9 ;  /* 0x000000093a387221 */ /* 0x040fe40000010100 */
[----:B------:R-:W-:-:S02]  /*d510*/  FADD.FTZ R57, -R58, R10 ;  /* 0x0000000a3a397221 */ /* 0x000fc40000010100 */
        /* <DEDUP_REMOVED lines=63> */
[----:B------:R-:W-:Y:S02]  /*d910*/  MOV R56, 0xd930 ;  /* 0x0000d93000387802 */ /* 0x000fe40000000f00 */
[----:B------:R-:W-:Y:S05]  /*d920*/  CALL.REL.NOINC `($__internal_13_$__cuda_sm70_shflsync_bfly_p) ;  /* 0x0000019000007944 */ /* 0x000fea0003c00000 */
[----:B-1----:R-:W-:Y:S01]  /*d930*/  FADD.FTZ R74, R74, R59 ;  /* 0x0000003b4a4a7221 */ /* 0x002fe20000010000 */
[----:B------:R-:W-:Y:S01]  /*d940*/  MOV R56, 0xd990 ;  /* 0x0000d99000387802 */ /* 0x000fe20000000f00 */
[----:B------:R-:W-:Y:S02]  /*d950*/  IMAD.MOV.U32 R59, RZ, RZ, 0x2 ;  /* 0x00000002ff3b7424 */ /* 0x000fe400078e00ff */
[----:B------:R-:W-:Y:S02]  /*d960*/  IMAD.MOV.U32 R78, RZ, RZ, 0x1f ;  /* 0x0000001fff4e7424 */ /* 0x000fe400078e00ff */
[----:B------:R-:W-:Y:S02]  /*d970*/  IMAD.MOV.U32 R57, RZ, RZ, -0x1 ;  /* 0xffffffffff397424 */ /* 0x000fe400078e00ff */
[----:B------:R-:W-:Y:S05]  /*d980*/  CALL.REL.NOINC `($__internal_13_$__cuda_sm70_shflsync_bfly_p) ;  /* 0x0000013000007944 */ /* 0x000fea0003c00000 */
[----:B------:R-:W-:Y:S01]  /*d990*/  HFMA2.MMA R78, -RZ, RZ, 0, 1.847743988037109375e-06 ;  /* 0x0000001fff4e7435 */ /* 0x000fe200000001ff */
[----:B-1----:R-:W-:Y:S01]  /*d9a0*/  FADD.FTZ R74, R74, R59 ;  /* 0x0000003b4a4a7221 */ /* 0x002fe20000010000 */
[----:B------:R-:W-:Y:S01]  /*d9b0*/  MOV R56, 0xd9f0 ;  /* 0x0000d9f000387802 */ /* 0x000fe20000000f00 */
[----:B------:R-:W-:-:S02]  /*d9c0*/  IMAD.MOV.U32 R59, RZ, RZ, 0x4 ;  /* 0x00000004ff3b7424 */ /* 0x000fc400078e00ff */
[----:B------:R-:W-:Y:S02]  /*d9d0*/  IMAD.MOV.U32 R57, RZ, RZ, -0x1 ;  /* 0xffffffffff397424 */ /* 0x000fe400078e00ff */
[----:B------:R-:W-:Y:S05]  /*d9e0*/  CALL.REL.NOINC `($__internal_13_$__cuda_sm70_shflsync_bfly_p) ;  /* 0x000000d000007944 */ /* 0x000fea0003c00000 */
[----:B-1----:R-:W-:Y:S01]  /*d9f0*/  FADD.FTZ R74, R74, R59 ;  /* 0x0000003b4a4a7221 */ /* 0x002fe20000010000 */
[----:B------:R-:W-:Y:S01]  /*da00*/  MOV R56, 0xda50 ;  /* 0x0000da5000387802 */ /* 0x000fe20000000f00 */
[----:B------:R-:W-:Y:S02]  /*da10*/  IMAD.MOV.U32 R59, RZ, RZ, 0x8 ;  /* 0x00000008ff3b7424 */ /* 0x000fe400078e00ff */
[----:B------:R-:W-:Y:S02]  /*da20*/  IMAD.MOV.U32 R78, RZ, RZ, 0x1f ;  /* 0x0000001fff4e7424 */ /* 0x000fe400078e00ff */
[----:B------:R-:W-:Y:S02]  /*da30*/  IMAD.MOV.U32 R57, RZ, RZ, -0x1 ;  /* 0xffffffffff397424 */ /* 0x000fe400078e00ff */
[----:B------:R-:W-:Y:S05]  /*da40*/  CALL.REL.NOINC `($__internal_13_$__cuda_sm70_shflsync_bfly_p) ;  /* 0x0000007000007944 */ /* 0x000fea0003c00000 */
[----:B-1----:R-:W-:Y:S01]  /*da50*/  FADD.FTZ R74, R74, R59 ;  /* 0x0000003b4a4a7221 */ /* 0x002fe20000010000 */
[----:B------:R-:W-:Y:S01]  /*da60*/  MOV R59, 0x10 ;  /* 0x00000010003b7802 */ /* 0x000fe20000000f00 */
[----:B------:R-:W-:Y:S01]  /*da70*/  IMAD.MOV.U32 R78, RZ, RZ, 0x1f ;  /* 0x0000001fff4e7424 */ /* 0x000fe200078e00ff */
[----:B------:R-:W-:Y:S01]  /*da80*/  MOV R56, 0xdab0 ;  /* 0x0000dab000387802 */ /* 0x000fe20000000f00 */
[----:B------:R-:W-:-:S02]  /*da90*/  IMAD.MOV.U32 R57, RZ, RZ, -0x1 ;  /* 0xffffffffff397424 */ /* 0x000fc400078e00ff */
[----:B------:R-:W-:Y:S05]  /*daa0*/  CALL.REL.NOINC `($__internal_13_$__cuda_sm70_shflsync_bfly_p) ;  /* 0x0000001000007944 */ /* 0x000fea0003c00000 */
[----:B-1----:R-:W-:Y:S05]  /*dab0*/  BRA `(.L_x_2402) ;  /* 0xffffecd000007947 */ /* 0x002fea000383ffff */
        .weak           $__internal_13_$__cuda_sm70_shflsync_bfly_p
        .type           $__internal_13_$__cuda_sm70_shflsync_bfly_p,@function
        .size           $__internal_13_$__cuda_sm70_shflsync_bfly_p,(.L_x_29153 - $__internal_13_$__cuda_sm70_shflsync_bfly_p)
$__internal_13_$__cuda_sm70_shflsync_bfly_p:
[----:B------:R-:W-:Y:S04]  /*dac0*/  WARPSYNC R57 ;  /* 0x0000003900007348 */ /* 0x000fe80003800000 */
[----:B------:R0:W1:Y:S02]  /*dad0*/  SHFL.BFLY PT, R59, R74, R59, R78 ;  /* 0x0c00003b4a3b7389 */ /* 0x00006400000e004e */
[----:B0-----:R-:W-:-:S04]  /*dae0*/  IMAD.MOV.U32 R57, RZ, RZ, 0x0 ;  /* 0x00000000ff397424 */ /* 0x001fc800078e00ff */
[----:B------:R-:W-:Y:S05]  /*daf0*/  RET.REL.NODEC R56 `(_ZN10layer_norm13ln_fwd_kernelINS_13Kernel_traitsI13__nv_bfloat16S2_S2_S2_fjLj1024ELj1ELj4ELj1ELj16ENS_18Kernel_traits_baseILj1024ES2_S2_S2_S2_fjLj128EEEEELb1ELb1ELb0ELb1EEEvNS_9FwdParamsE) ;  /* 0xffff250038007950 */ /* 0x000fea0003c3ffff */
.L_x_2403:
        /* <DEDUP_REMOVED lines=16> */
.L_x_29153:


//--------------------- .text._ZN10layer_norm13ln_fwd_kernelINS_13Kernel_traitsI13__nv_bfloat16S2_S2_S2_fjLj1024ELj1ELj4ELj1ELj16ENS_18Kernel_traits_baseILj1024ES2_S2_S2_S2_fjLj128EEEEELb1ELb1ELb1ELb0EEEvNS_9FwdParamsE --------------------------
	.section	.text._ZN10layer_norm13ln_fwd_kernelINS_13Kernel_traitsI13__nv_bfloat16S2_S2_S2_fjLj1024ELj1ELj4ELj1ELj16ENS_18Kernel_traits_baseILj1024ES2_S2_S2_S2_fjLj128EEEEELb1ELb1ELb1ELb0EEEvNS_9FwdParamsE,"ax",@progbits
	.sectioninfo	@"SHI_REGISTERS=177"
	.align	128
        .global         _ZN10layer_norm13ln_fwd_kernelINS_13Kernel_traitsI13__nv_bfloat16S2_S2_S2_fjLj1024ELj1ELj4ELj1ELj16ENS_18Kernel_traits_baseILj1024ES2_S2_S2_S2_fjLj128EEEEELb1ELb1ELb1ELb0EEEvNS_9FwdParamsE
        .type           _ZN10layer_norm13ln_fwd_kernelINS_13Kernel_traitsI13__nv_bfloat16S2_S2_S2_fjLj1024ELj1ELj4ELj1ELj16ENS_18Kernel_traits_baseILj1024ES2_S2_S2_S2_fjLj128EEEEELb1ELb1ELb1ELb0EEEvNS_9FwdParamsE,@function
        .size           _ZN10layer_norm13ln_fwd_kernelINS_13Kernel_traitsI13__nv_bfloat16S2_S2_S2_fjLj1024ELj1ELj4ELj1ELj16ENS_18Kernel_traits_baseILj1024ES2_S2_S2_S2_fjLj128EEEEELb1ELb1ELb1ELb0EEEvNS_9FwdParamsE,(.L_x_29154 - _ZN10layer_norm13ln_fwd_kernelINS_13Kernel_traitsI13__nv_bfloat16S2_S2_S2_fjLj1024ELj1ELj4ELj1ELj16ENS_18Kernel_traits_baseILj1024ES2_S2_S2_S2_fjLj128EEEEELb1ELb1ELb1ELb0EEEvNS_9FwdParamsE)
        .other          _ZN10layer_norm13ln_fwd_kernelINS_13Kernel_traitsI13__nv_bfloat16S2_S2_S2_fjLj1024ELj1ELj4ELj1ELj16ENS_18Kernel_traits_baseILj1024ES2_S2_S2_S2_fjLj128EEEEELb1ELb1ELb1ELb0EEEvNS_9FwdParamsE,@"STO_CUDA_ENTRY STV_DEFAULT"
_ZN10layer_norm13ln_fwd_kernelINS_13Kernel_traitsI13__nv_bfloat16S2_S2_S2_fjLj1024ELj1ELj4ELj1ELj16ENS_18Kernel_traits_baseILj1024ES2_S2_S2_S2_fjLj128EEEEELb1ELb1ELb1ELb0EEEvNS_9FwdParamsE:
.text._ZN10layer_norm13ln_fwd_kernelINS_13Kernel_traitsI13__nv_bfloat16S2_S2_S2_fjLj1024ELj1ELj4ELj1ELj16ENS_18Kernel_traits_baseILj1024ES2_S2_S2_S2_fjLj128EEEEELb1ELb1ELb1ELb0EEEvNS_9FwdParamsE:
        /* <DEDUP_REMOVED lines=19> */
[----:B--2---:R-:W0:Y:S01]  /*0130*/  @P0 R2UR UR4, R4 ;  /* 0x00000000040403c2 */ /* 0x004e2200000e0000 */
[----:B---3--:R-:W-:-:S07]  /*0140*/  @P0 IADD3 R159, P1, R2, c[0x0][0x240], RZ ;  /* 0x00009000029f0a10 */ /* 0x008fce0007f3e0ff */
[----:B------:R1:W2:Y:S01]  /*0150*/  @P0 R2UR UR5, R5 ;  /* 0x00000000050503c2 */ /* 0x0002a200000e0000 */
        /* <DEDUP_REMOVED lines=42> */
[----:B------:R-:W-:-:S03]  /*0400*/  LOP3.LUT R9, R5, UR18, R6, 0x96, !PT ;  /* 0x0000001205097c12 */ /* 0x000fc6000f8e9606 */
[----:B------:R-:W-:Y:S01]  /*0410*/  IMAD.MOV.U32 R5, RZ, RZ, c[0x0][0x168] ;  /* 0x00005a00ff057624 */ /* 0x000fe200078e00ff */
[----:B------:R-:W-:Y:S01]  /*0420*/  LOP3.LUT R6, R11, UR17, R8, 0x96, !PT ;  /* 0x000000110b067c12 */ /* 0x000fe2000f8e9608 */
[----:B------:R-:W-:-:S03]  /*0430*/  IMAD.WIDE.U32 R8, R9, -0x326172a9, RZ ;  /* 0xcd9e8d5709087825 */ /* 0x000fc600078e00ff */
[----:B------:R-:W-:Y:S01]  /*0440*/  SHF.R.S32.HI R5, RZ, 0x1f, R5 ;  /* 0x0000001fff057819 */ /* 0x000fe20000011405 */
        /* <DEDUP_REMOVED lines=9> */
[----:B------:R-:W-:Y:S01]  /*04e0*/  SHF.R.U32.HI R5, RZ, 0x5, R14 ;  /* 0x00000005ff057819 */ /* 0x000fe2000001160e */
[----:B------:R-:W-:Y:S01]  /*04f0*/  IMAD.HI.U32 R17, R133, -0x326172a9, RZ ;  /* 0xcd9e8d5785117827 */ /* 0x000fe200078e00ff */
[----:B------:R-:W-:-:S02]  /*0500*/  LOP3.LUT P0, RZ, R4, 0xffffffe0, RZ, 0xc0, !PT ;  /* 0xffffffe004ff7812 */ /* 0x000fc4000780c0ff */
[----:B------:R-:W-:Y:S01]  /*0510*/  LOP3.LUT R132, R13, UR21, R8, 0x96, !PT ;  /* 0x000000150d847c12 */ /* 0x000fe2000f8e9608 */
[----:B------:R-:W-:Y:S01]  /*0520*/  IMAD R5, R15, 0x4, R5 ;  /* 0x000000040f057824 */ /* 0x000fe200078e0205 */
[C---:B------:R-:W-:Y:S02]  /*0530*/  ISETP.GE.U32.AND P5, PT, R4.reuse, 0x40, PT ;  /* 0x000000400400780c */ /* 0x040fe40003fa6070 */
[----:B------:R-:W-:Y:S01]  /*0540*/  ISETP.GE.U32.AND P4, PT, R4, 0x60, PT ;  /* 0x000000600400780c */ /* 0x000fe20003f86070 */
[----:B------:R-:W-:Y:S01]  /*0550*/  IMAD.HI.U32 R15, R132, -0x2daee0ad, RZ ;  /* 0xd2511f53840f7827 */ /* 0x000fe200078e00ff */
[----:B------:R-:W-:Y:S02]  /*0560*/  P2R R55, PR, RZ, 0x20 ;  /* 0x00000020ff377803 */ /* 0x000fe40000000000 */
        /* <DEDUP_REMOVED lines=12> */
[----:B------:R-:W-:-:S05]  /*0630*/  LEA.HI.X R9, R60, c[0x0][0x1cc], RZ, 0x4, P3 ;  /* 0x000073003c097a11 */ /* 0x000fca00018f24ff */
[----:B------:R0:W5:Y:S01]  /*0640*/  LDG.E.128 R20, [R8.64] ;  /* 0x0000000608147981 */ /* 0x000162000c1e1d00 */
[----:B------:R-:W-:Y:S01]  /*0650*/  LOP3.LUT R60, R60, 0x20, RZ, 0xfc, !PT ;  /* 0x000000203c3c7812 */ /* 0x000fe200078efcff */
[----:B------:R-:W-:Y:S01]  /*0660*/  @!P2 CS2R R84, SRZ ;  /* 0x000000000054a805 */ /* 0x000fe2000001ff00 */
[----:B------:R-:W-:Y:S02]  /*0670*/  @!P2 CS2R R86, SRZ ;  /* 0x000000000056a805 */ /* 0x000fe4000001ff00 */
.L_x_2405:
[----:B0-----:R-:W-:Y:S05]  /*0680*/  BSYNC B0 ;  /* 0x0000000000007941 */ /* 0x001fea0003800000 */
.L_x_2404:
        /* <DEDUP_REMOVED lines=13> */
[----:B------:R-:W-:Y:S01]  /*0760*/  IADD3 R60, R60, 0x20, RZ ;  /* 0x000000203c3c7810 */ /* 0x000fe20007ffe0ff */
[----:B------:R-:W-:Y:S01]  /*0770*/  @!P2 CS2R R80, SRZ ;  /* 0x000000000050a805 */ /* 0x000fe2000001ff00 */
[----:B------:R-:W-:Y:S02]  /*0780*/  @!P2 CS2R R82, SRZ ;  /* 0x000000000052a805 */ /* 0x000fe4000001ff00 */
.L_x_2407:
[----:B0-----:R-:W-:Y:S05]  /*0790*/  BSYNC B0 ;  /* 0x0000000000007941 */ /* 0x001fea0003800000 */
.L_x_2406:
        /* <DEDUP_REMOVED lines=13> */
[----:B------:R-:W-:Y:S01]  /*0870*/  IADD3 R60, R60, 0x20, RZ ;  /* 0x000000203c3c7810 */ /* 0x000fe20007ffe0ff */
[----:B------:R-:W-:Y:S01]  /*0880*/  @!P2 CS2R R72, SRZ ;  /* 0x000000000048a805 */ /* 0x000fe2000001ff00 */
[----:B------:R-:W-:Y:S02]  /*0890*/  @!P2 CS2R R74, SRZ ;  /* 0x00000000004aa805 */ /* 0x000fe4000001ff00 */
.L_x_2409:
[----:B0-----:R-:W-:Y:S05]  /*08a0*/  BSYNC B0 ;  /* 0x0000000000007941 */ /* 0x001fea0003800000 */
.L_x_2408:
        /* <DEDUP_REMOVED lines=10> */
[----:B------:R-:W-:-:S04]  /*0950*/  IMAD.WIDE.U32 R60, R60, R61, c[0x0][0x1b0] ;  /* 0x00006c003c3c7625 */ /* 0x000fc800078e003d */
[----:B------:R0:W5:Y:S04]  /*0960*/  LDG.E.128 R36, [R8.64] ;  /* 0x0000000608247981 */ /* 0x000168000c1e1d00 */
[----:B------:R-:W5:Y:S01]  /*0970*/  LDG.E.128 R60, [R60.64] ;  /* 0x000000063c3c7981 */ /* 0x000f62000c1e1d00 */
[----:B------:R-:W-:Y:S01]  /*0980*/  @!P2 CS2R R64, SRZ ;  /* 0x000000000040a805 */ /* 0x000fe2000001ff00 */
[----:B------:R-:W-:Y:S02]  /*0990*/  @!P2 CS2R R66, SRZ ;  /* 0x000000000042a805 */ /* 0x000fe4000001ff00 */
.L_x_2411:
[----:B0-----:R-:W-:Y:S05]  /*09a0*/  BSYNC B0 ;  /* 0x0000000000007941 */ /* 0x001fea0003800000 */
.L_x_2410:
        /* <DEDUP_REMOVED lines=9> */
[----:B------:R-:W-:Y:S01]  /*0a40*/  BSSY B0, `(.L_x_2412) ;  /* 0x0000e8d000007945 */ /* 0x000fe20003800000 */
        /* <DEDUP_REMOVED lines=49> */
[----:B------:R-:W-:Y:S01]  /*0d60*/  IMAD.HI.U32 R60, R160, -0x326172a9, RZ ;  /* 0xcd9e8d57a03c7827 */ /* 0x000fe200078e00ff */
[--C-:B------:R-:W-:Y:S02]  /*0d70*/  PRMT R100, RZ, 0x5410, R61.reuse ;  /* 0x00005410ff647816 */ /* 0x100fe4000000003d */
[----:B------:R-:W-:Y:S01]  /*0d80*/  PRMT R104, RZ, 0x7610, R61 ;  /* 0x00007610ff687816 */ /* 0x000fe2000000003d */
[----:B------:R-:W-:Y:S01]  /*0d90*/  IMAD.HI.U32 R61, R162, -0x2daee0ad, RZ ;  /* 0xd2511f53a23d7827 */ /* 0x000fe200078e00ff */
[--C-:B------:R-:W-:Y:S02]  /*0da0*/  PRMT R49, RZ, 0x5410, R85.reuse ;  /* 0x00005410ff317816 */ /* 0x100fe40000000055 */
[----:B------:R-:W-:Y:S01]  /*0db0*/  PRMT R48, RZ, 0x7610, R85 ;  /* 0x00007610ff307816 */ /* 0x000fe20000000055 */
[----:B------:R-:W-:Y:S01]  /*0dc0*/  IMAD R160, R160, -0x326172a9, RZ ;  /* 0xcd9e8d57a0a07824 */ /* 0x000fe200078e02ff */
[--C-:B------:R-:W-:Y:S01]  /*0dd0*/  PRMT R59, RZ, 0x5410, R79.reuse ;  /* 0x00005410ff3b7816 */ /* 0x100fe2000000004f */
[----:B------:R-:W-:Y:S01]  /*0de0*/  IMAD R162, R162, -0x2daee0ad, RZ ;  /* 0xd2511f53a2a27824 */ /* 0x000fe200078e02ff */
        /* <DEDUP_REMOVED lines=37> */
[----:B------:R-:W-:Y:S02]  /*1040*/  LOP3.LUT R159, R159, 0x3, RZ, 0xc0, !PT ;  /* 0x000000039f9f7812 */ /* 0x000fe400078ec0ff */
[--C-:B------:R-:W-:Y:S02]  /*1050*/  PRMT R109, RZ, 0x5410, R65.reuse ;  /* 0x00005410ff6d7816 */ /* 0x100fe40000000041 */
[----:B------:R-:W-:Y:S02]  /*1060*/  PRMT R113, RZ, 0x7610, R65 ;  /* 0x00007610ff717816 */ /* 0x000fe40000000041 */
[--C-:B------:R-:W-:Y:S02]  /*1070*/  PRMT R112, RZ, 0x5410, R66.reuse ;  /* 0x00005410ff707816 */ /* 0x100fe40000000042 */
[----:B------:R-:W-:Y:S02]  /*1080*/  PRMT R115, RZ, 0x7610, R66 ;  /* 0x00007610ff737816 */ /* 0x000fe40000000042 */
[----:B------:R-:W-:-:S02]  /*1090*/  PRMT R114, RZ, 0x5410, R67 ;  /* 0x00005410ff727816 */ /* 0x000fc40000000043 */
[----:B------:R-:W-:Y:S02]  /*10a0*/  PRMT R116, RZ, 0x7610, R67 ;  /* 0x00007610ff747816 */ /* 0x000fe40000000043 */
.L_x_2758:
[----:B------:R-:W-:-:S04]  /*10b0*/  IMAD.MOV.U32 R68, RZ, RZ, 0x4 ;  /* 0x00000004ff447424 */ /* 0x000fc800078e00ff */
[----:B------:R-:W-:-:S05]  /*10c0*/  IMAD.WIDE R70, R5, R68, c[0x0][0x1d0] ;  /* 0x0000740005467625 */ /* 0x000fca00078e0244 */
[----:B------:R0:W2:Y:S01]  /*10d0*/  LDG.E R169, [R70.64] ;  /* 0x0000000646a97981 */ /* 0x0000a2000c1e1900 */
[----:B------:R-:W-:-:S05]  /*10e0*/  IMAD.WIDE R68, R5, R68, c[0x0][0x1d8] ;  /* 0x0000760005447625 */ /* 0x000fca00078e0244 */
[----:B------:R1:W5:Y:S01]  /*10f0*/  LDG.E R161, [R68.64] ;  /* 0x0000000644a17981 */ /* 0x000362000c1e1900 */
[----:B------:R-:W-:Y:S01]  /*1100*/  IMAD R130, R5, c[0x0][0x168], RZ ;  /* 0x00005a0005827a24 */ /* 0x000fe200078e02ff */
[----:B------:R-:W-:Y:S02]  /*1110*/  BSSY B1, `(.L_x_2413) ;  /* 0x0000348000017945 */ /* 0x000fe40003800000 */
        /* <DEDUP_REMOVED lines=8> */
[----:B------:R-:W-:Y:S01]  /*11a0*/  @P2 LEA.HI R164, R167, R164, RZ, 0x3 ;  /* 0x000000a4a7a42211 */ /* 0x000fe200078f18ff */
[----:B------:R-:W-:Y:S01]  /*11b0*/  IMAD.MOV.U32 R167, RZ, RZ, RZ ;  /* 0x000000ffffa77224 */ /* 0x000fe200078e00ff */
        /* <DEDUP_REMOVED lines=21> */
.L_x_2416:
        /* <DEDUP_REMOVED lines=12> */
.L_x_2419:
[----:B------:R-:W-:Y:S02]  /*13d0*/  IMAD.MOV.U32 R118, RZ, RZ, R160 ;  /* 0x000000ffff767224 */ /* 0x000fe400078e00a0 */
.L_x_2420:
[----:B------:R-:W-:Y:S05]  /*13e0*/  BSYNC B3 ;  /* 0x0000000000037941 */ /* 0x000fea0003800000 */
.L_x_2418:
        /* <DEDUP_REMOVED lines=16> */
.L_x_2424:
[----:B------:R-:W-:Y:S05]  /*14f0*/  BSYNC B4 ;  /* 0x0000000000047941 */ /* 0x000fea0003800000 */
.L_x_2423:
        /* <DEDUP_REMOVED lines=44> */
.L_x_2422:
[----:B------:R-:W-:Y:S05]  /*17c0*/  BSYNC B3 ;  /* 0x0000000000037941 */ /* 0x000fea0003800000 */
.L_x_2421:
        /* <DEDUP_REMOVED lines=9> */
[----:B------:R-:W-:Y:S01]  /*1860*/  SEL R69, RZ, 0x1, P5 ;  /* 0x00000001ff457807 */ /* 0x000fe20002800000 */
[----:B------:R-:W-:-:S03]  /*1870*/  FMUL.FTZ R117, R6, R117 ;  /* 0x0000007506757220 */ /* 0x000fc60000410000 */
[----:B------:R-:W-:Y:S01]  /*1880*/  PRMT R118, R69, 0x7610, R118 ;  /* 0x0000761045767816 */ /* 0x000fe20000000076 */
[----:B------:R-:W-:Y:S02]  /*1890*/  @P3 FADD.FTZ R117, R70, R117 ;  /* 0x0000007546753221 */ /* 0x000fe40000010000 */
.L_x_2417:
[----:B------:R-:W-:Y:S05]  /*18a0*/  BSYNC B2 ;  /* 0x0000000000027941 */ /* 0x000fea0003800000 */
.L_x_2415:
        /* <DEDUP_REMOVED lines=8> */
.L_x_2426:
        /* <DEDUP_REMOVED lines=12> */
.L_x_2429:
[----:B------:R-:W-:Y:S02]  /*19f0*/  IMAD.MOV.U32 R119, RZ, RZ, R160 ;  /* 0x000000ffff777224 */ /* 0x000fe400078e00a0 */
.L_x_2430:
[----:B------:R-:W-:Y:S05]  /*1a00*/  BSYNC B3 ;  /* 0x0000000000037941 */ /* 0x000fea0003800000 */
.L_x_2428:
        /* <DEDUP_REMOVED lines=16> */
.L_x_2434:
[----:B------:R-:W-:Y:S05]  /*1b10*/  BSYNC B4 ;  /* 0x0000000000047941 */ /* 0x000fea0003800000 */
.L_x_2433:
        /* <DEDUP_REMOVED lines=44> */
.L_x_2432:
[----:B------:R-:W-:Y:S05]  /*1de0*/  BSYNC B3 ;  /* 0x0000000000037941 */ /* 0x000fea0003800000 */
.L_x_2431:
        /* <DEDUP_REMOVED lines=10> */
[----:B------:R-:W-:Y:S01]  /*1e90*/  FMUL.FTZ R120, R7, R70 ;  /* 0x0000004607787220 */ /* 0x000fe20000410000 */
[----:B------:R-:W-:-:S03]  /*1ea0*/  PRMT R119, R68, 0x7610, R119 ;  /* 0x0000761044777816 */ /* 0x000fc60000000077 */
[----:B------:R-:W-:Y:S02]  /*1eb0*/  @P3 FADD.FTZ R120, R71, R120 ;  /* 0x0000007847783221 */ /* 0x000fe40000010000 */
.L_x_2427:
[----:B------:R-:W-:Y:S05]  /*1ec0*/  BSYNC B2 ;  /* 0x0000000000027941 */ /* 0x000fea0003800000 */
.L_x_2425:
        /* <DEDUP_REMOVED lines=8> */
.L_x_2436:
        /* <DEDUP_REMOVED lines=12> */
.L_x_2439:
[----:B------:R-:W-:Y:S02]  /*2010*/  MOV R122, R160 ;  /* 0x000000a0007a7202 */ /* 0x000fe40000000f00 */
.L_x_2440:
[----:B------:R-:W-:Y:S05]  /*2020*/  BSYNC B3 ;  /* 0x0000000000037941 */ /* 0x000fea0003800000 */
.L_x_2438:
        /* <DEDUP_REMOVED lines=16> */
.L_x_2444:
[----:B------:R-:W-:Y:S05]  /*2130*/  BSYNC B4 ;  /* 0x0000000000047941 */ /* 0x000fea0003800000 */
.L_x_2443:
        /* <DEDUP_REMOVED lines=44> */
.L_x_2442:
[----:B------:R-:W-:Y:S05]  /*2400*/  BSYNC B3 ;  /* 0x0000000000037941 */ /* 0x000fea0003800000 */
.L_x_2441:
        /* <DEDUP_REMOVED lines=13> */
.L_x_2437:
[----:B------:R-:W-:Y:S05]  /*24e0*/  BSYNC B2 ;  /* 0x0000000000027941 */ /* 0x000fea0003800000 */
.L_x_2435:
        /* <DEDUP_REMOVED lines=8> */
.L_x_2446:
        /* <DEDUP_REMOVED lines=12> */
.L_x_2449:
[----:B------:R-:W-:Y:S02]  /*2630*/  IMAD.MOV.U32 R123, RZ, RZ, R160 ;  /* 0x000000ffff7b7224 */ /* 0x000fe400078e00a0 */
.L_x_2450:
[----:B------:R-:W-:Y:S05]  /*2640*/  BSYNC B3 ;  /* 0x0000000000037941 */ /* 0x000fea0003800000 */
.L_x_2448:
        /* <DEDUP_REMOVED lines=16> */
.L_x_2454:
[----:B------:R-:W-:Y:S05]  /*2750*/  BSYNC B4 ;  /* 0x0000000000047941 */ /* 0x000fea0003800000 */
.L_x_2453:
        /* <DEDUP_REMOVED lines=44> */
.L_x_2452:
[----:B------:R-:W-:Y:S05]  /*2a20*/  BSYNC B3 ;  /* 0x0000000000037941 */ /* 0x000fea0003800000 */
.L_x_2451:
        /* <DEDUP_REMOVED lines=13> */
.L_x_2447:
[----:B------:R-:W-:Y:S05]  /*2b00*/  BSYNC B2 ;  /* 0x0000000000027941 */ /* 0x000fea0003800000 */
.L_x_2445:
        /* <DEDUP_REMOVED lines=8> */
.L_x_2456:
        /* <DEDUP_REMOVED lines=12> */
.L_x_2459:
[----:B------:R-:W-:Y:S02]  /*2c50*/  IMAD.MOV.U32 R126, RZ, RZ, R160 ;  /* 0x000000ffff7e7224 */ /* 0x000fe400078e00a0 */
.L_x_2460:
[----:B------:R-:W-:Y:S05]  /*2c60*/  BSYNC B3 ;  /* 0x0000000000037941 */ /* 0x000fea0003800000 */
.L_x_2458:
        /* <DEDUP_REMOVED lines=16> */
.L_x_2464:
[----:B------:R-:W-:Y:S05]  /*2d70*/  BSYNC B4 ;  /* 0x0000000000047941 */ /* 0x000fea0003800000 */
.L_x_2463:
        /* <DEDUP_REMOVED lines=44> */
.L_x_2462:
[----:B------:R-:W-:Y:S05]  /*3040*/  BSYNC B3 ;  /* 0x0000000000037941 */ /* 0x000fea0003800000 */
.L_x_2461:
        /* <DEDUP_REMOVED lines=13> */
.L_x_2457:
[----:B------:R-:W-:Y:S05]  /*3120*/  BSYNC B2 ;  /* 0x0000000000027941 */ /* 0x000fea0003800000 */
.L_x_2455:
        /* <DEDUP_REMOVED lines=8> */
.L_x_2466:
        /* <DEDUP_REMOVED lines=12> */
.L_x_2469:
[----:B------:R-:W-:Y:S02]  /*3270*/  MOV R127, R160 ;  /* 0x000000a0007f7202 */ /* 0x000fe40000000f00 */
.L_x_2470:
[----:B------:R-:W-:Y:S05]  /*3280*/  BSYNC B3 ;  /* 0x0000000000037941 */ /* 0x000fea0003800000 */
.L_x_2468:
        /* <DEDUP_REMOVED lines=16> */
.L_x_2474:
[----:B------:R-:W-:Y:S05]  /*3390*/  BSYNC B4 ;  /* 0x0000000000047941 */ /* 0x000fea0003800000 */
.L_x_2473:
        /* <DEDUP_REMOVED lines=44> */
.L_x_2472:
[----:B------:R-:W-:Y:S05]  /*3660*/  BSYNC B3 ;  /* 0x0000000000037941 */ /* 0x000fea0003800000 */
.L_x_2471:
        /* <DEDUP_REMOVED lines=13> */
.L_x_2467:
[----:B------:R-:W-:Y:S05]  /*3740*/  BSYNC B2 ;  /* 0x0000000000027941 */ /* 0x000fea0003800000 */
.L_x_2465:
        /* <DEDUP_REMOVED lines=8> */
.L_x_2476:
        /* <DEDUP_REMOVED lines=12> */
.L_x_2479:
[----:B------:R-:W-:Y:S02]  /*3890*/  IMAD.MOV.U32 R134, RZ, RZ, R160 ;  /* 0x000000ffff867224 */ /* 0x000fe400078e00a0 */
.L_x_2480:
[----:B------:R-:W-:Y:S05]  /*38a0*/  BSYNC B3 ;  /* 0x0000000000037941 */ /* 0x000fea0003800000 */
.L_x_2478:
        /* <DEDUP_REMOVED lines=16> */
.L_x_2484:
[----:B------:R-:W-:Y:S05]  /*39b0*/  BSYNC B4 ;  /* 0x0000000000047941 */ /* 0x000fea0003800000 */
.L_x_2483:
        /* <DEDUP_REMOVED lines=44> */
.L_x_2482:
[----:B------:R-:W-:Y:S05]  /*3c80*/  BSYNC B3 ;  /* 0x0000000000037941 */ /* 0x000fea0003800000 */
.L_x_2481:
        /* <DEDUP_REMOVED lines=13> */
.L_x_2477:
[----:B------:R-:W-:Y:S05]  /*3d60*/  BSYNC B2 ;  /* 0x0000000000027941 */ /* 0x000fea0003800000 */
.L_x_2475:
        /* <DEDUP_REMOVED lines=8> */
.L_x_2486:
        /* <DEDUP_REMOVED lines=12> */
.L_x_2489:
[----:B------:R-:W-:Y:S02]  /*3eb0*/  IMAD.MOV.U32 R165, RZ, RZ, R160 ;  /* 0x000000ffffa57224 */ /* 0x000fe400078e00a0 */
.L_x_2490:
[----:B------:R-:W-:Y:S05]  /*3ec0*/  BSYNC B3 ;  /* 0x0000000000037941 */ /* 0x000fea0003800000 */
.L_x_2488:
        /* <DEDUP_REMOVED lines=16> */
.L_x_2494:
[----:B------:R-:W-:Y:S05]  /*3fd0*/  BSYNC B4 ;  /* 0x0000000000047941 */ /* 0x000fea0003800000 */
.L_x_2493:
        /* <DEDUP_REMOVED lines=44> */
.L_x_2492:
[----:B------:R-:W-:Y:S05]  /*42a0*/  BSYNC B3 ;  /* 0x0000000000037941 */ /* 0x000fea0003800000 */
.L_x_2491:
        /* <DEDUP_REMOVED lines=13> */
.L_x_2487:
[----:B------:R-:W-:Y:S05]  /*4380*/  BSYNC B2 ;  /* 0x0000000000027941 */ /* 0x000fea0003800000 */
.L_x_2485:
[----:B------:R-:W-:Y:S01]  /*4390*/  HFMA2.MMA R131, -RZ, RZ, 0, 9.5367431640625e-07 ;  /* 0x00000010ff837435 */ /* 0x000fe200000001ff */
[----:B------:R-:W-:Y:S01]  /*43a0*/  F2FP.BF16.PACK_AB R71, R136, R129 ;  /* 0x000000818847723e */ /* 0x000fe200000010ff */
[----:B------:R-:W-:Y:S01]  /*43b0*/  BSSY B2, `(.L_x_2495) ;  /* 0x000001b000027945 */ /* 0x000fe20003800000 */
[----:B------:R-:W-:Y:S02]  /*43c0*/  F2FP.BF16.PACK_AB R70, R128, R125 ;  /* 0x0000007d8046723e */ /* 0x000fe400000010ff */
[----:B------:R-:W-:Y:S02]  /*43d0*/  F2FP.BF16.PACK_AB R69, R124, R121 ;  /* 0x000000797c45723e */ /* 0x000fe400000010ff */
[----:B------:R-:W-:-:S03]  /*43e0*/  F2FP.BF16.PACK_AB R68, R120, R117 ;  /* 0x000000757844723e */ /* 0x000fc600000010ff */
[----:B------:R-:W-:-:S05]  /*43f0*/  IMAD.WIDE.U32 R130, R168, R131, c[0x0][0x188] ;  /* 0x00006200a8827625 */ /* 0x000fca00078e0083 */
[----:B------:R0:W-:Y:S01]  /*4400*/  STG.E.128 [R130.64], R68 ;  /* 0x0000004482007986 */ /* 0x0001e2000c101d06 */
[----:B------:R-:W-:Y:S05]  /*4410*/  @!P2 BRA `(.L_x_2496) ;  /* 0x000001400000a947 */ /* 0x000fea0003800000 */
[----:B0-----:R-:W-:Y:S01]  /*4420*/  IMAD.U32 R68, R134, 0x10000, RZ ;  /* 0x0001000086447824 */ /* 0x001fe200078e00ff */
[----:B------:R-:W-:Y:S02]  /*4430*/  LOP3.LUT R69, R165, 0xffff, RZ, 0xc0, !PT ;  /* 0x0000ffffa5457812 */ /* 0x000fe400078ec0ff */
        /* <DEDUP_REMOVED lines=11> */
[----:B------:R-:W-:Y:S01]  /*44f0*/  LOP3.LUT R69, R71, R173, R69, 0xfe, !PT ;  /* 0x000000ad47457212 */ /* 0x000fe200078efe45 */
[----:B------:R-:W-:Y:S01]  /*4500*/  IMAD.MOV.U32 R170, RZ, RZ, 0x8 ;  /* 0x00000008ffaa7424 */ /* 0x000fe200078e00ff */
[----:B------:R-:W-:Y:S02]  /*4510*/  LOP3.LUT R171, R130, R68, R70, 0xfe, !PT ;  /* 0x0000004482ab7212 */ /* 0x000fe400078efe46 */
[----:B------:R-:W-:Y:S01]  /*4520*/  LOP3.LUT R69, R69, R131, RZ, 0xfc, !PT ;  /* 0x0000008345457212 */ /* 0x000fe200078efcff */
[----:B------:R-:W-:Y:S01]  /*4530*/  IMAD.WIDE.U32 R70, R167, R170, c[0x0][0x190] ;  /* 0x00006400a7467625 */ /* 0x000fe200078e00aa */
[----:B------:R-:W-:-:S05]  /*4540*/  LOP3.LUT R68, R171, 0xff, R118, 0xf8, !PT ;  /* 0x000000ffab447812 */ /* 0x000fca00078ef876 */
[----:B------:R0:W-:Y:S02]  /*4550*/  STG.E.64 [R70.64], R68 ;  /* 0x0000004446007986 */ /* 0x0001e4000c101b06 */
.L_x_2496:
[----:B------:R-:W-:Y:S05]  /*4560*/  BSYNC B2 ;  /* 0x0000000000027941 */ /* 0x000fea0003800000 */
.L_x_2495:
[----:B------:R-:W-:Y:S02]  /*4570*/  IADD3 R168, R168, 0x20, RZ ;  /* 0x00000020a8a87810 */ /* 0x000fe40007ffe0ff */
[----:B------:R-:W-:Y:S02]  /*4580*/  IADD3 R167, R167, 0x20, RZ ;  /* 0x00000020a7a77810 */ /* 0x000fe40007ffe0ff */
.L_x_2414:
[----:B-1----:R-:W-:Y:S05]  /*4590*/  BSYNC B1 ;  /* 0x0000000000017941 */ /* 0x002fea0003800000 */
.L_x_2413:
        /* <DEDUP_REMOVED lines=20> */
.L_x_2500:
        /* <DEDUP_REMOVED lines=12> */
.L_x_2503:
[----:B------:R-:W-:Y:S02]  /*47a0*/  IMAD.MOV.U32 R118, RZ, RZ, R160 ;  /* 0x000000ffff767224 */ /* 0x000fe400078e00a0 */
.L_x_2504:
[----:B------:R-:W-:Y:S05]  /*47b0*/  BSYNC B3 ;  /* 0x0000000000037941 */ /* 0x000fea0003800000 */
.L_x_2502:
        /* <DEDUP_REMOVED lines=16> */
.L_x_2508:
[----:B------:R-:W-:Y:S05]  /*48c0*/  BSYNC B4 ;  /* 0x0000000000047941 */ /* 0x000fea0003800000 */
.L_x_2507:
        /* <DEDUP_REMOVED lines=44> */
.L_x_2506:
[----:B------:R-:W-:Y:S05]  /*4b90*/  BSYNC B3 ;  /* 0x0000000000037941 */ /* 0x000fea0003800000 */
.L_x_2505:
        /* <DEDUP_REMOVED lines=13> */
.L_x_2501:
[----:B------:R-:W-:Y:S05]  /*4c70*/  BSYNC B2 ;  /* 0x0000000000027941 */ /* 0x000fea0003800000 */
.L_x_2499:
        /* <DEDUP_REMOVED lines=8> */
.L_x_2510:
        /* <DEDUP_REMOVED lines=12> */
.L_x_2513:
[----:B------:R-:W-:Y:S02]  /*4dc0*/  IMAD.MOV.U32 R119, RZ, RZ, R160 ;  /* 0x000000ffff777224 */ /* 0x000fe400078e00a0 */
.L_x_2514:
[----:B------:R-:W-:Y:S05]  /*4dd0*/  BSYNC B3 ;  /* 0x0000000000037941 */ /* 0x000fea0003800000 */
.L_x_2512:
        /* <DEDUP_REMOVED lines=16> */
.L_x_2518:
[----:B------:R-:W-:Y:S05]  /*4ee0*/  BSYNC B4 ;  /* 0x0000000000047941 */ /* 0x000fea0003800000 */
.L_x_2517:
        /* <DEDUP_REMOVED lines=44> */
.L_x_2516:
[----:B------:R-:W-:Y:S05]  /*51b0*/  BSYNC B3 ;  /* 0x0000000000037941 */ /* 0x000fea0003800000 */
.L_x_2515:
        /* <DEDUP_REMOVED lines=13> */
.L_x_2511:
[----:B------:R-:W-:Y:S05]  /*5290*/  BSYNC B2 ;  /* 0x0000000000027941 */ /* 0x000fea0003800000 */
.L_x_2509:
        /* <DEDUP_REMOVED lines=8> */
.L_x_2520:
        /* <DEDUP_REMOVED lines=12> */
.L_x_2523:
[----:B------:R-:W-:Y:S02]  /*53e0*/  IMAD.MOV.U32 R122, RZ, RZ, R160 ;  /* 0x000000ffff7a7224 */ /* 0x000fe400078e00a0 */
.L_x_2524:
[----:B------:R-:W-:Y:S05]  /*53f0*/  BSYNC B3 ;  /* 0x0000000000037941 */ /* 0x000fea0003800000 */
.L_x_2522:
        /* <DEDUP_REMOVED lines=16> */
.L_x_2528:
[----:B------:R-:W-:Y:S05]  /*5500*/  BSYNC B4 ;  /* 0x0000000000047941 */ /* 0x000fea0003800000 */
.L_x_2527:
        /* <DEDUP_REMOVED lines=44> */
.L_x_2526:
[----:B------:R-:W-:Y:S05]  /*57d0*/  BSYNC B3 ;  /* 0x0000000000037941 */ /* 0x000fea0003800000 */
.L_x_2525:
        /* <DEDUP_REMOVED lines=13> */
.L_x_2521:
[----:B------:R-:W-:Y:S05]  /*58b0*/  BSYNC B2 ;  /* 0x0000000000027941 */ /* 0x000fea0003800000 */
.L_x_2519:
        /* <DEDUP_REMOVED lines=8> */
.L_x_2530:
        /* <DEDUP_REMOVED lines=12> */
.L_x_2533:
[----:B------:R-:W-:Y:S02]  /*5a00*/  IMAD.MOV.U32 R123, RZ, RZ, R160 ;  /* 0x000000ffff7b7224 */ /* 0x000fe400078e00a0 */
.L_x_2534:
[----:B------:R-:W-:Y:S05]  /*5a10*/  BSYNC B3 ;  /* 0x0000000000037941 */ /* 0x000fea0003800000 */
.L_x_2532:
        /* <DEDUP_REMOVED lines=16> */
.L_x_2538:
[----:B------:R-:W-:Y:S05]  /*5b20*/  BSYNC B4 ;  /* 0x0000000000047941 */ /* 0x000fea0003800000 */
.L_x_2537:
        /* <DEDUP_REMOVED lines=44> */
.L_x_2536:
[----:B------:R-:W-:Y:S05]  /*5df0*/  BSYNC B3 ;  /* 0x0000000000037941 */ /* 0x000fea0003800000 */
.L_x_2535:
        /* <DEDUP_REMOVED lines=13> */
.L_x_2531:
[----:B------:R-:W-:Y:S05]  /*5ed0*/  BSYNC B2 ;  /* 0x0000000000027941 */ /* 0x000fea0003800000 */
.L_x_2529:
        /* <DEDUP_REMOVED lines=8> */
.L_x_2540:
        /* <DEDUP_REMOVED lines=12> */
.L_x_2543:
[----:B------:R-:W-:Y:S02]  /*6020*/  IMAD.MOV.U32 R126, RZ, RZ, R160 ;  /* 0x000000ffff7e7224 */ /* 0x000fe400078e00a0 */
.L_x_2544:
[----:B------:R-:W-:Y:S05]  /*6030*/  BSYNC B3 ;  /* 0x0000000000037941 */ /* 0x000fea0003800000 */
.L_x_2542:
        /* <DEDUP_REMOVED lines=16> */
.L_x_2548:
[----:B------:R-:W-:Y:S05]  /*6140*/  BSYNC B4 ;  /* 0x0000000000047941 */ /* 0x000fea0003800000 */
.L_x_2547:
        /* <DEDUP_REMOVED lines=44> */
.L_x_2546:
[----:B------:R-:W-:Y:S05]  /*6410*/  BSYNC B3 ;  /* 0x0000000000037941 */ /* 0x000fea0003800000 */
.L_x_2545:
        /* <DEDUP_REMOVED lines=13> */
.L_x_2541:
[----:B------:R-:W-:Y:S05]  /*64f0*/  BSYNC B2 ;  /* 0x0000000000027941 */ /* 0x000fea0003800000 */
.L_x_2539:
        /* <DEDUP_REMOVED lines=8> */
.L_x_2550:
        /* <DEDUP_REMOVED lines=12> */
.L_x_2553:
[----:B------:R-:W-:Y:S02]  /*6640*/  IMAD.MOV.U32 R127, RZ, RZ, R160 ;  /* 0x000000ffff7f7224 */ /* 0x000fe400078e00a0 */
.L_x_2554:
[----:B------:R-:W-:Y:S05]  /*6650*/  BSYNC B3 ;  /* 0x0000000000037941 */ /* 0x000fea0003800000 */
.L_x_2552:
        /* <DEDUP_REMOVED lines=16> */
.L_x_2558:
[----:B------:R-:W-:Y:S05]  /*6760*/  BSYNC B4 ;  /* 0x0000000000047941 */ /* 0x000fea0003800000 */
.L_x_2557:
        /* <DEDUP_REMOVED lines=44> */
.L_x_2556:
[----:B------:R-:W-:Y:S05]  /*6a30*/  BSYNC B3 ;  /* 0x0000000000037941 */ /* 0x000fea0003800000 */
.L_x_2555:
        /* <DEDUP_REMOVED lines=13> */
.L_x_2551:
[----:B------:R-:W-:Y:S05]  /*6b10*/  BSYNC B2 ;  /* 0x0000000000027941 */ /* 0x000fea0003800000 */
.L_x_2549:
        /* <DEDUP_REMOVED lines=8> */
.L_x_2560:
        /* <DEDUP_REMOVED lines=12> */
.L_x_2563:
[----:B------:R-:W-:Y:S02]  /*6c60*/  IMAD.MOV.U32 R134, RZ, RZ, R160 ;  /* 0x000000ffff867224 */ /* 0x000fe400078e00a0 */
.L_x_2564:
[----:B------:R-:W-:Y:S05]  /*6c70*/  BSYNC B3 ;  /* 0x0000000000037941 */ /* 0x000fea0003800000 */
.L_x_2562:
        /* <DEDUP_REMOVED lines=16> */
.L_x_2568:
[----:B------:R-:W-:Y:S05]  /*6d80*/  BSYNC B4 ;  /* 0x0000000000047941 */ /* 0x000fea0003800000 */
.L_x_2567:
        /* <DEDUP_REMOVED lines=44> */
.L_x_2566:
[----:B------:R-:W-:Y:S05]  /*7050*/  BSYNC B3 ;  /* 0x0000000000037941 */ /* 0x000fea0003800000 */
.L_x_2565:
        /* <DEDUP_REMOVED lines=13> */
.L_x_2561:
[----:B------:R-:W-:Y:S05]  /*7130*/  BSYNC B2 ;  /* 0x0000000000027941 */ /* 0x000fea0003800000 */
.L_x_2559:
        /* <DEDUP_REMOVED lines=8> */
.L_x_2570:
        /* <DEDUP_REMOVED lines=12> */
.L_x_2573:
[----:B------:R-:W-:Y:S02]  /*7280*/  IMAD.MOV.U32 R165, RZ, RZ, R160 ;  /* 0x000000ffffa57224 */ /* 0x000fe400078e00a0 */
.L_x_2574:
[----:B------:R-:W-:Y:S05]  /*7290*/  BSYNC B3 ;  /* 0x0000000000037941 */ /* 0x000fea0003800000 */
.L_x_2572:
        /* <DEDUP_REMOVED lines=16> */
.L_x_2578:
[----:B------:R-:W-:Y:S05]  /*73a0*/  BSYNC B4 ;  /* 0x0000000000047941 */ /* 0x000fea0003800000 */
.L_x_2577:
        /* <DEDUP_REMOVED lines=44> */
.L_x_2576:
[----:B------:R-:W-:Y:S05]  /*7670*/  BSYNC B3 ;  /* 0x0000000000037941 */ /* 0x000fea0003800000 */
.L_x_2575:
        /* <DEDUP_REMOVED lines=13> */
.L_x_2571:
[----:B------:R-:W-:Y:S05]  /*7750*/  BSYNC B2 ;  /* 0x0000000000027941 */ /* 0x000fea0003800000 */
.L_x_2569:
        /* <DEDUP_REMOVED lines=29> */
.L_x_2580:
[----:B------:R-:W-:Y:S05]  /*7930*/  BSYNC B2 ;  /* 0x0000000000027941 */ /* 0x000fea0003800000 */
.L_x_2579:
[----:B------:R-:W-:Y:S02]  /*7940*/  IADD3 R168, R168, 0x20, RZ ;  /* 0x00000020a8a87810 */ /* 0x000fe40007ffe0ff */
[----:B------:R-:W-:Y:S02]  /*7950*/  IADD3 R167, R167, 0x20, RZ ;  /* 0x00000020a7a77810 */ /* 0x000fe40007ffe0ff */
.L_x_2498:
[----:B------:R-:W-:Y:S05]  /*7960*/  BSYNC B1 ;  /* 0x0000000000017941 */ /* 0x000fea0003800000 */
.L_x_2497:
        /* <DEDUP_REMOVED lines=20> */
.L_x_2584:
        /* <DEDUP_REMOVED lines=12> */
.L_x_2587:
[----:B------:R-:W-:Y:S02]  /*7b70*/  IMAD.MOV.U32 R118, RZ, RZ, R160 ;  /* 0x000000ffff767224 */ /* 0x000fe400078e00a0 */
.L_x_2588:
[----:B------:R-:W-:Y:S05]  /*7b80*/  BSYNC B3 ;  /* 0x0000000000037941 */ /* 0x000fea0003800000 */
.L_x_2586:
        /* <DEDUP_REMOVED lines=16> */
.L_x_2592:
[----:B------:R-:W-:Y:S05]  /*7c90*/  BSYNC B4 ;  /* 0x0000000000047941 */ /* 0x000fea0003800000 */
.L_x_2591:
        /* <DEDUP_REMOVED lines=44> */
.L_x_2590:
[----:B------:R-:W-:Y:S05]  /*7f60*/  BSYNC B3 ;  /* 0x0000000000037941 */ /* 0x000fea0003800000 */
.L_x_2589:
        /* <DEDUP_REMOVED lines=13> */
.L_x_2585:
[----:B------:R-:W-:Y:S05]  /*8040*/  BSYNC B2 ;  /* 0x0000000000027941 */ /* 0x000fea0003800000 */
.L_x_2583:
        /* <DEDUP_REMOVED lines=8> */
.L_x_2594:
        /* <DEDUP_REMOVED lines=12> */
.L_x_2597:
[----:B------:R-:W-:Y:S02]  /*8190*/  IMAD.MOV.U32 R119, RZ, RZ, R160 ;  /* 0x000000ffff777224 */ /* 0x000fe400078e00a0 */
.L_x_2598:
[----:B------:R-:W-:Y:S05]  /*81a0*/  BSYNC B3 ;  /* 0x0000000000037941 */ /* 0x000fea0003800000 */
.L_x_2596:
        /* <DEDUP_REMOVED lines=16> */
.L_x_2602:
[----:B------:R-:W-:Y:S05]  /*82b0*/  BSYNC B4 ;  /* 0x0000000000047941 */ /* 0x000fea0003800000 */
.L_x_2601:
        /* <DEDUP_REMOVED lines=44> */
.L_x_2600:
[----:B------:R-:W-:Y:S05]  /*8580*/  BSYNC B3 ;  /* 0x0000000000037941 */ /* 0x000fea0003800000 */
.L_x_2599:
        /* <DEDUP_REMOVED lines=13> */
.L_x_2595:
[----:B------:R-:W-:Y:S05]  /*8660*/  BSYNC B2 ;  /* 0x0000000000027941 */ /* 0x000fea0003800000 */
.L_x_2593:
        /* <DEDUP_REMOVED lines=8> */
.L_x_2604:
        /* <DEDUP_REMOVED lines=12> */
.L_x_2607:
[----:B------:R-:W-:Y:S02]  /*87b0*/  MOV R122, R160 ;  /* 0x000000a0007a7202 */ /* 0x000fe40000000f00 */
.L_x_2608:
[----:B------:R-:W-:Y:S05]  /*87c0*/  BSYNC B3 ;  /* 0x0000000000037941 */ /* 0x000fea0003800000 */
.L_x_2606:
        /* <DEDUP_REMOVED lines=16> */
.L_x_2612:
[----:B------:R-:W-:Y:S05]  /*88d0*/  BSYNC B4 ;  /* 0x0000000000047941 */ /* 0x000fea0003800000 */
.L_x_2611:
        /* <DEDUP_REMOVED lines=44> */
.L_x_2610:
[----:B------:R-:W-:Y:S05]  /*8ba0*/  BSYNC B3 ;  /* 0x0000000000037941 */ /* 0x000fea0003800000 */
.L_x_2609:
        /* <DEDUP_REMOVED lines=13> */
.L_x_2605:
[----:B------:R-:W-:Y:S05]  /*8c80*/  BSYNC B2 ;  /* 0x0000000000027941 */ /* 0x000fea0003800000 */
.L_x_2603:
        /* <DEDUP_REMOVED lines=8> */
.L_x_2614:
        /* <DEDUP_REMOVED lines=12> */
.L_x_2617:
[----:B------:R-:W-:Y:S02]  /*8dd0*/  IMAD.MOV.U32 R123, RZ, RZ, R160 ;  /* 0x000000ffff7b7224 */ /* 0x000fe400078e00a0 */
.L_x_2618:
[----:B------:R-:W-:Y:S05]  /*8de0*/  BSYNC B3 ;  /* 0x0000000000037941 */ /* 0x000fea0003800000 */
.L_x_2616:
        /* <DEDUP_REMOVED lines=16> */
.L_x_2622:
[----:B------:R-:W-:Y:S05]  /*8ef0*/  BSYNC B4 ;  /* 0x0000000000047941 */ /* 0x000fea0003800000 */
.L_x_2621:
        /* <DEDUP_REMOVED lines=44> */
.L_x_2620:
[----:B------:R-:W-:Y:S05]  /*91c0*/  BSYNC B3 ;  /* 0x0000000000037941 */ /* 0x000fea0003800000 */
.L_x_2619:
        /* <DEDUP_REMOVED lines=13> */
.L_x_2615:
[----:B------:R-:W-:Y:S05]  /*92a0*/  BSYNC B2 ;  /* 0x0000000000027941 */ /* 0x000fea0003800000 */
.L_x_2613:
        /* <DEDUP_REMOVED lines=8> */
.L_x_2624:
        /* <DEDUP_REMOVED lines=12> */
.L_x_2627:
[----:B------:R-:W-:Y:S02]  /*93f0*/  IMAD.MOV.U32 R126, RZ, RZ, R160 ;  /* 0x000000ffff7e7224 */ /* 0x000fe400078e00a0 */
.L_x_2628:
[----:B------:R-:W-:Y:S05]  /*9400*/  BSYNC B3 ;  /* 0x0000000000037941 */ /* 0x000fea0003800000 */
.L_x_2626:
        /* <DEDUP_REMOVED lines=16> */
.L_x_2632:
[----:B------:R-:W-:Y:S05]  /*9510*/  BSYNC B4 ;  /* 0x0000000000047941 */ /* 0x000fea0003800000 */
.L_x_2631:
        /* <DEDUP_REMOVED lines=44> */
.L_x_2630:
[----:B------:R-:W-:Y:S05]  /*97e0*/  BSYNC B3 ;  /* 0x0000000000037941 */ /* 0x000fea0003800000 */
.L_x_2629:
        /* <DEDUP_REMOVED lines=13> */
.L_x_2625:
[----:B------:R-:W-:Y:S05]  /*98c0*/  BSYNC B2 ;  /* 0x0000000000027941 */ /* 0x000fea0003800000 */
.L_x_2623:
        /* <DEDUP_REMOVED lines=8> */
.L_x_2634:
        /* <DEDUP_REMOVED lines=12> */
.L_x_2637:
[----:B------:R-:W-:Y:S02]  /*9a10*/  MOV R127, R160 ;  /* 0x000000a0007f7202 */ /* 0x000fe40000000f00 */
.L_x_2638:
[----:B------:R-:W-:Y:S05]  /*9a20*/  BSYNC B3 ;  /* 0x0000000000037941 */ /* 0x000fea0003800000 */
.L_x_2636:
        /* <DEDUP_REMOVED lines=16> */
.L_x_2642:
[----:B------:R-:W-:Y:S05]  /*9b30*/  BSYNC B4 ;  /* 0x0000000000047941 */ /* 0x000fea0003800000 */
.L_x_2641:
        /* <DEDUP_REMOVED lines=44> */
.L_x_2640:
[----:B------:R-:W-:Y:S05]  /*9e00*/  BSYNC B3 ;  /* 0x0000000000037941 */ /* 0x000fea0003800000 */
.L_x_2639:
        /* <DEDUP_REMOVED lines=13> */
.L_x_2635:
[----:B------:R-:W-:Y:S05]  /*9ee0*/  BSYNC B2 ;  /* 0x0000000000027941 */ /* 0x000fea0003800000 */
.L_x_2633:
        /* <DEDUP_REMOVED lines=8> */
.L_x_2644:
        /* <DEDUP_REMOVED lines=12> */
.L_x_2647:
[----:B------:R-:W-:Y:S02]  /*a030*/  IMAD.MOV.U32 R134, RZ, RZ, R160 ;  /* 0x000000ffff867224 */ /* 0x000fe400078e00a0 */
.L_x_2648:
[----:B------:R-:W-:Y:S05]  /*a040*/  BSYNC B3 ;  /* 0x0000000000037941 */ /* 0x000fea0003800000 */
.L_x_2646:
        /* <DEDUP_REMOVED lines=16> */
.L_x_2652:
[----:B------:R-:W-:Y:S05]  /*a150*/  BSYNC B4 ;  /* 0x0000000000047941 */ /* 0x000fea0003800000 */
.L_x_2651:
        /* <DEDUP_REMOVED lines=44> */
.L_x_2650:
[----:B------:R-:W-:Y:S05]  /*a420*/  BSYNC B3 ;  /* 0x0000000000037941 */ /* 0x000fea0003800000 */
.L_x_2649:
        /* <DEDUP_REMOVED lines=13> */
.L_x_2645:
[----:B------:R-:W-:Y:S05]  /*a500*/  BSYNC B2 ;  /* 0x0000000000027941 */ /* 0x000fea0003800000 */
.L_x_2643:
        /* <DEDUP_REMOVED lines=8> */
.L_x_2654:
        /* <DEDUP_REMOVED lines=12> */
.L_x_2657:
[----:B------:R-:W-:Y:S02]  /*a650*/  IMAD.MOV.U32 R165, RZ, RZ, R160 ;  /* 0x000000ffffa57224 */ /* 0x000fe400078e00a0 */
.L_x_2658:
[----:B------:R-:W-:Y:S05]  /*a660*/  BSYNC B3 ;  /* 0x0000000000037941 */ /* 0x000fea0003800000 */
.L_x_2656:
        /* <DEDUP_REMOVED lines=16> */
.L_x_2662:
[----:B------:R-:W-:Y:S05]  /*a770*/  BSYNC B4 ;  /* 0x0000000000047941 */ /* 0x000fea0003800000 */
.L_x_2661:
        /* <DEDUP_REMOVED lines=44> */
.L_x_2660:
[----:B------:R-:W-:Y:S05]  /*aa40*/  BSYNC B3 ;  /* 0x0000000000037941 */ /* 0x000fea0003800000 */
.L_x_2659:
        /* <DEDUP_REMOVED lines=13> */
.L_x_2655:
[----:B------:R-:W-:Y:S05]  /*ab20*/  BSYNC B2 ;  /* 0x0000000000027941 */ /* 0x000fea0003800000 */
.L_x_2653:
        /* <DEDUP_REMOVED lines=29> */
.L_x_2664:
[----:B------:R-:W-:Y:S05]  /*ad00*/  BSYNC B2 ;  /* 0x0000000000027941 */ /* 0x000fea0003800000 */
.L_x_2663:
[----:B------:R-:W-:Y:S02]  /*ad10*/  IADD3 R168, R168, 0x20, RZ ;  /* 0x00000020a8a87810 */ /* 0x000fe40007ffe0ff */
[----:B------:R-:W-:Y:S02]  /*ad20*/  IADD3 R167, R167, 0x20, RZ ;  /* 0x00000020a7a77810 */ /* 0x000fe40007ffe0ff */
.L_x_2582:
[----:B------:R-:W-:Y:S05]  /*ad30*/  BSYNC B1 ;  /* 0x0000000000017941 */ /* 0x000fea0003800000 */
.L_x_2581:
[----:B------:R-:W-:Y:S01]  /*ad40*/  BSSY B1, `(.L_x_2665) ;  /* 0x0000337000017945 */ /* 0x000fe20003800000 */
        /* <DEDUP_REMOVED lines=18> */
.L_x_2668:
        /* <DEDUP_REMOVED lines=12> */
.L_x_2671:
[----:B------:R-:W-:Y:S02]  /*af30*/  IMAD.MOV.U32 R118, RZ, RZ, R160 ;  /* 0x000000ffff767224 */ /* 0x000fe400078e00a0 */
.L_x_2672:
[----:B------:R-:W-:Y:S05]  /*af40*/  BSYNC B3 ;  /* 0x0000000000037941 */ /* 0x000fea0003800000 */
.L_x_2670:
        /* <DEDUP_REMOVED lines=16> */
.L_x_2676:
[----:B------:R-:W-:Y:S05]  /*b050*/  BSYNC B4 ;  /* 0x0000000000047941 */ /* 0x000fea0003800000 */
.L_x_2675:
        /* <DEDUP_REMOVED lines=44> */
.L_x_2674:
[----:B------:R-:W-:Y:S05]  /*b320*/  BSYNC B3 ;  /* 0x0000000000037941 */ /* 0x000fea0003800000 */
.L_x_2673:
        /* <DEDUP_REMOVED lines=13> */
.L_x_2669:
[----:B------:R-:W-:Y:S05]  /*b400*/  BSYNC B2 ;  /* 0x0000000000027941 */ /* 0x000fea0003800000 */
.L_x_2667:
        /* <DEDUP_REMOVED lines=8> */
.L_x_2678:
        /* <DEDUP_REMOVED lines=12> */
.L_x_2681:
[----:B------:R-:W-:Y:S02]  /*b550*/  IMAD.MOV.U32 R119, RZ, RZ, R160 ;  /* 0x000000ffff777224 */ /* 0x000fe400078e00a0 */
.L_x_2682:
[----:B------:R-:W-:Y:S05]  /*b560*/  BSYNC B3 ;  /* 0x0000000000037941 */ /* 0x000fea0003800000 */
.L_x_2680:
        /* <DEDUP_REMOVED lines=16> */
.L_x_2686:
[----:B------:R-:W-:Y:S05]  /*b670*/  BSYNC B4 ;  /* 0x0000000000047941 */ /* 0x000fea0003800000 */
.L_x_2685:
        /* <DEDUP_REMOVED lines=44> */
.L_x_2684:
[----:B------:R-:W-:Y:S05]  /*b940*/  BSYNC B3 ;  /* 0x0000000000037941 */ /* 0x000fea0003800000 */
.L_x_2683:
        /* <DEDUP_REMOVED lines=13> */
.L_x_2679:
[----:B------:R-:W-:Y:S05]  /*ba20*/  BSYNC B2 ;  /* 0x0000000000027941 */ /* 0x000fea0003800000 */
.L_x_2677:
        /* <DEDUP_REMOVED lines=8> */
.L_x_2688:
        /* <DEDUP_REMOVED lines=12> */
.L_x_2691:
[----:B------:R-:W-:Y:S02]  /*bb70*/  IMAD.MOV.U32 R122, RZ, RZ, R160 ;  /* 0x000000ffff7a7224 */ /* 0x000fe400078e00a0 */
.L_x_2692:
[----:B------:R-:W-:Y:S05]  /*bb80*/  BSYNC B3 ;  /* 0x0000000000037941 */ /* 0x000fea0003800000 */
.L_x_2690:
        /* <DEDUP_REMOVED lines=16> */
.L_x_2696:
[----:B------:R-:W-:Y:S05]  /*bc90*/  BSYNC B4 ;  /* 0x0000000000047941 */ /* 0x000fea0003800000 */
.L_x_2695:
        /* <DEDUP_REMOVED lines=44> */
.L_x_2694:
[----:B------:R-:W-:Y:S05]  /*bf60*/  BSYNC B3 ;  /* 0x0000000000037941 */ /* 0x000fea0003800000 */
.L_x_2693:
        /* <DEDUP_REMOVED lines=13> */
.L_x_2689:
[----:B------:R-:W-:Y:S05]  /*c040*/  BSYNC B2 ;  /* 0x0000000000027941 */ /* 0x000fea0003800000 */
.L_x_2687:
        /* <DEDUP_REMOVED lines=8> */
.L_x_2698:
        /* <DEDUP_REMOVED lines=12> */
.L_x_2701:
[----:B------:R-:W-:Y:S02]  /*c190*/  IMAD.MOV.U32 R123, RZ, RZ, R160 ;  /* 0x000000ffff7b7224 */ /* 0x000fe400078e00a0 */
.L_x_2702:
[----:B------:R-:W-:Y:S05]  /*c1a0*/  BSYNC B3 ;  /* 0x0000000000037941 */ /* 0x000fea0003800000 */
.L_x_2700:
        /* <DEDUP_REMOVED lines=16> */
.L_x_2706:
[----:B------:R-:W-:Y:S05]  /*c2b0*/  BSYNC B4 ;  /* 0x0000000000047941 */ /* 0x000fea0003800000 */
.L_x_2705:
        /* <DEDUP_REMOVED lines=44> */
.L_x_2704:
[----:B------:R-:W-:Y:S05]  /*c580*/  BSYNC B3 ;  /* 0x0000000000037941 */ /* 0x000fea0003800000 */
.L_x_2703:
        /* <DEDUP_REMOVED lines=13> */
.L_x_2699:
[----:B------:R-:W-:Y:S05]  /*c660*/  BSYNC B2 ;  /* 0x0000000000027941 */ /* 0x000fea0003800000 */
.L_x_2697:
        /* <DEDUP_REMOVED lines=8> */
.L_x_2708:
        /* <DEDUP_REMOVED lines=12> */
.L_x_2711:
[----:B------:R-:W-:Y:S02]  /*c7b0*/  IMAD.MOV.U32 R126, RZ, RZ, R160 ;  /* 0x000000ffff7e7224 */ /* 0x000fe400078e00a0 */
.L_x_2712:
[----:B------:R-:W-:Y:S05]  /*c7c0*/  BSYNC B3 ;  /* 0x0000000000037941 */ /* 0x000fea0003800000 */
.L_x_2710:
        /* <DEDUP_REMOVED lines=16> */
.L_x_2716:
[----:B------:R-:W-:Y:S05]  /*c8d0*/  BSYNC B4 ;  /* 0x0000000000047941 */ /* 0x000fea0003800000 */
.L_x_2715:
        /* <DEDUP_REMOVED lines=44> */
.L_x_2714:
[----:B------:R-:W-:Y:S05]  /*cba0*/  BSYNC B3 ;  /* 0x0000000000037941 */ /* 0x000fea0003800000 */
.L_x_2713:
        /* <DEDUP_REMOVED lines=13> */
.L_x_2709:
[----:B------:R-:W-:Y:S05]  /*cc80*/  BSYNC B2 ;  /* 0x0000000000027941 */ /* 0x000fea0003800000 */
.L_x_2707:
        /* <DEDUP_REMOVED lines=8> */
.L_x_2718:
        /* <DEDUP_REMOVED lines=12> */
.L_x_2721:
[----:B------:R-:W-:Y:S02]  /*cdd0*/  IMAD.MOV.U32 R127, RZ, RZ, R160 ;  /* 0x000000ffff7f7224 */ /* 0x000fe400078e00a0 */
.L_x_2722:
[----:B------:R-:W-:Y:S05]  /*cde0*/  BSYNC B3 ;  /* 0x0000000000037941 */ /* 0x000fea0003800000 */
.L_x_2720:
        /* <DEDUP_REMOVED lines=16> */
.L_x_2726:
[----:B------:R-:W-:Y:S05]  /*cef0*/  BSYNC B4 ;  /* 0x0000000000047941 */ /* 0x000fea0003800000 */
.L_x_2725:
        /* <DEDUP_REMOVED lines=44> */
.L_x_2724:
[----:B------:R-:W-:Y:S05]  /*d1c0*/  BSYNC B3 ;  /* 0x0000000000037941 */ /* 0x000fea0003800000 */
.L_x_2723:
        /* <DEDUP_REMOVED lines=13> */
.L_x_2719:
[----:B------:R-:W-:Y:S05]  /*d2a0*/  BSYNC B2 ;  /* 0x0000000000027941 */ /* 0x000fea0003800000 */
.L_x_2717:
        /* <DEDUP_REMOVED lines=8> */
.L_x_2728:
        /* <DEDUP_REMOVED lines=12> */
.L_x_2731:
[----:B------:R-:W-:Y:S02]  /*d3f0*/  IMAD.MOV.U32 R134, RZ, RZ, R160 ;  /* 0x000000ffff867224 */ /* 0x000fe400078e00a0 */
.L_x_2732:
[----:B------:R-:W-:Y:S05]  /*d400*/  BSYNC B3 ;  /* 0x0000000000037941 */ /* 0x000fea0003800000 */
.L_x_2730:
        /* <DEDUP_REMOVED lines=16> */
.L_x_2736:
[----:B------:R-:W-:Y:S05]  /*d510*/  BSYNC B4 ;  /* 0x0000000000047941 */ /* 0x000fea0003800000 */
.L_x_2735:
        /* <DEDUP_REMOVED lines=44> */
.L_x_2734:
[----:B------:R-:W-:Y:S05]  /*d7e0*/  BSYNC B3 ;  /* 0x0000000000037941 */ /* 0x000fea0003800000 */
.L_x_2733:
        /* <DEDUP_REMOVED lines=13> */
.L_x_2729:
[----:B------:R-:W-:Y:S05]  /*d8c0*/  BSYNC B2 ;  /* 0x0000000000027941 */ /* 0x000fea0003800000 */
.L_x_2727:
        /* <DEDUP_REMOVED lines=8> */
.L_x_2738:
        /* <DEDUP_REMOVED lines=12> */
.L_x_2741:
[----:B------:R-:W-:Y:S02]  /*da10*/  IMAD.MOV.U32 R165, RZ, RZ, R160 ;  /* 0x000000ffffa57224 */ /* 0x000fe400078e00a0 */
.L_x_2742:
[----:B------:R-:W-:Y:S05]  /*da20*/  BSYNC B3 ;  /* 0x0000000000037941 */ /* 0x000fea0003800000 */
.L_x_2740:
        /* <DEDUP_REMOVED lines=16> */
.L_x_2746:
[----:B------:R-:W-:Y:S05]  /*db30*/  BSYNC B4 ;  /* 0x0000000000047941 */ /* 0x000fea0003800000 */
.L_x_2745:
        /* <DEDUP_REMOVED lines=44> */
.L_x_2744:
[----:B------:R-:W-:Y:S05]  /*de00*/  BSYNC B3 ;  /* 0x0000000000037941 */ /* 0x000fea0003800000 */
.L_x_2743:
        /* <DEDUP_REMOVED lines=13> */
.L_x_2739:
[----:B------:R-:W-:Y:S05]  /*dee0*/  BSYNC B2 ;  /* 0x0000000000027941 */ /* 0x000fea0003800000 */
.L_x_2737:
        /* <DEDUP_REMOVED lines=28> */
.L_x_2666:
[----:B------:R-:W-:Y:S05]  /*e0b0*/  BSYNC B1 ;  /* 0x0000000000017941 */ /* 0x000fea0003800000 */
.L_x_2665:
[----:B0-----:R-:W-:Y:S01]  /*e0c0*/  FADD.FTZ R69, RZ, R117 ;  /* 0x00000075ff457221 */ /* 0x001fe20000010000 */
[C---:B------:R-:W-:Y:S02]  /*e0d0*/  ISETP.GT.U32.AND P2, PT, R4.reuse, 0x3f, PT ;  /* 0x0000003f0400780c */ /* 0x040fe40003f44070 */
[----:B------:R-:W-:Y:S01]  /*e0e0*/  ISETP.GT.U32.AND P3, PT, R4, 0x5f, PT ;  /* 0x0000005f0400780c */ /* 0x000fe20003f64070 */
        /* <DEDUP_REMOVED lines=36> */
.L_x_2759:
        /* <DEDUP_REMOVED lines=85> */
.L_x_2760:
[----:B------:R-:W-:Y:S01]  /*e880*/  FMUL.FTZ R68, R131, R131 ;  /* 0x0000008383447220 */ /* 0x000fe20000410000 */
[----:B------:R-:W-:Y:S01]  /*e890*/  ISETP.NE.AND P2, PT, RZ, UR8, PT ;  /* 0x00000008ff007c0c */ /* 0x000fe2000bf45270 */
[----:B------:R-:W-:Y:S01]  /*e8a0*/  IMAD.MOV.U32 R70, RZ, RZ, c[0x0][0x1e0] ;  /* 0x00007800ff467624 */ /* 0x000fe200078e00ff */
[----:B------:R-:W-:Y:S01]  /*e8b0*/  BSSY B1, `(.L_x_2749) ;  /* 0x00000a0000017945 */ /* 0x000fe20003800000 */
[----:B01----:R-:W-:Y:S01]  /*e8c0*/  FADD.FTZ R167, R130, R167 ;  /* 0x000000a782a77221 */ /* 0x003fe20000010000 */
[----:B------:R-:W-:-:S03]  /*e8d0*/  FSEL R69, R68, RZ, P2 ;  /* 0x000000ff44457208 */ /* 0x000fc60001000000 */
[----:B------:R-:W-:-:S04]  /*e8e0*/  FFMA.FTZ R68, R167, R70, c[0x0][0x228] ;  /* 0x00008a00a7447623 */ /* 0x000fc80000010046 */
[----:B------:R-:W-:Y:S01]  /*e8f0*/  FADD.FTZ R167, R68, R69 ;  /* 0x0000004544a77221 */ /* 0x000fe20000010000 */
[----:B------:R-:W-:-:S04]  /*e900*/  @!P5 LEA R68, P3, R5, c[0x0][0x1a0], 0x2 ;  /* 0x000068000544da11 */ /* 0x000fc800078610ff */
[C---:B------:R-:W-:Y:S01]  /*e910*/  @!P5 LEA.HI.X R69, R5.reuse, c[0x0][0x1a4], R164, 0x2, P3 ;  /* 0x000069000545da11 */ /* 0x040fe200018f14a4 */
[----:B------:R-:W0:Y:S01]  /*e920*/  MUFU.RSQ R167, R167 ;  /* 0x000000a700a77308 */ /* 0x000e220000001400 */
[----:B------:R-:W-:-:S03]  /*e930*/  @!P5 LEA R70, P3, R5, c[0x0][0x1a8], 0x2 ;  /* 0x00006a000546da11 */ /* 0x000fc600078610ff */
[----:B------:R1:W-:Y:S01]  /*e940*/  @!P5 STG.E [R68.64], R131 ;  /* 0x000000834400d986 */ /* 0x0003e2000c101906 */
[----:B------:R-:W-:Y:S02]  /*e950*/  @!P5 LEA.HI.X R71, R5, c[0x0][0x1ac], R164, 0x2, P3 ;  /* 0x00006b000547da11 */ /* 0x000fe400018f14a4 */
[----:B-----5:R-:W-:-:S03]  /*e960*/  ISETP.GE.AND P3, PT, R161, 0x1, PT ;  /* 0x00000001a100780c */ /* 0x020fc60003f66270 */
[----:B0-----:R1:W-:Y:S10]  /*e970*/  @!P5 STG.E [R70.64], R167 ;  /* 0x000000a74600d986 */ /* 0x0013f4000c101906 */
[----:B------:R-:W-:Y:S05]  /*e980*/  @!P3 BRA `(.L_x_2750) ;  /* 0x000009200000b947 */ /* 0x000fea0003800000 */
[----:B------:R-:W-:Y:S01]  /*e990*/  IADD3 R161, R161, -0x1, RZ ;  /* 0xffffffffa1a17810 */ /* 0x000fe20007ffe0ff */
[----:B------:R-:W-:Y:S01]  /*e9a0*/  BSSY B2, `(.L_x_2751) ;  /* 0x0000028000027945 */ /* 0x000fe20003800000 */
[----:B-1----:R-:W-:-:S02]  /*e9b0*/  LOP3.LUT R69, R163, 0x1f, RZ, 0xc0, !PT ;  /* 0x0000001fa3457812 */ /* 0x002fc400078ec0ff */
        /* <DEDUP_REMOVED lines=38> */
.L_x_2752:
[----:B------:R-:W-:Y:S05]  /*ec20*/  BSYNC B2 ;  /* 0x0000000000027941 */ /* 0x000fea0003800000 */
.L_x_2751:
        /* <DEDUP_REMOVED lines=35> */
.L_x_2754:
[----:B------:R-:W-:Y:S05]  /*ee60*/  BSYNC B2 ;  /* 0x0000000000027941 */ /* 0x000fea0003800000 */
.L_x_2753:
[----:B------:R-:W-:Y:S01]  /*ee70*/  ISETP.NE.AND P2, PT, R56, RZ, PT ;  /* 0x000000ff3800720c */ /* 0x000fe20003f45270 */
[----:B------:R-:W-:-:S12]  /*ee80*/  BSSY B2, `(.L_x_2755) ;  /* 0x0000022000027945 */ /* 0x000fd80003800000 */
[----:B------:R-:W-:Y:S05]  /*ee90*/  @!P2 BRA `(.L_x_2756) ;  /* 0x000002000000a947 */ /* 0x000fea0003800000 */
[--C-:B------:R-:W-:Y:S02]  /*eea0*/  FADD.FTZ R164, R148, -R163.reuse ;  /* 0x800000a394a47221 */ /* 0x100fe40000010000 */
[--C-:B0-----:R-:W-:Y:S02]  /*eeb0*/  FADD.FTZ R68, R143, -R163.reuse ;  /* 0x800000a38f447221 */ /* 0x101fe40000010000 */
[--C-:B------:R-:W-:Y:S02]  /*eec0*/  FADD.FTZ R70, R146, -R163.reuse ;  /* 0x800000a392467221 */ /* 0x100fe40000010000 */
[----:B------:R-:W-:Y:S02]  /*eed0*/  FMUL.FTZ R164, R167, R164 ;  /* 0x000000a4a7a47220 */ /* 0x000fe40000410000 */
[--C-:B------:R-:W-:Y:S02]  /*eee0*/  FADD.FTZ R130, R145, -R163.reuse ;  /* 0x800000a391827221 */ /* 0x100fe40000010000 */
[----:B------:R-:W-:-:S02]  /*eef0*/  FADD.FTZ R168, R147, -R163 ;  /* 0x800000a393a87221 */ /* 0x000fc40000010000 */
[--C-:B------:R-:W-:Y:S02]  /*ef00*/  FADD.FTZ R170, R150, -R163.reuse ;  /* 0x800000a396aa7221 */ /* 0x100fe40000010000 */
[--C-:B------:R-:W-:Y:S02]  /*ef10*/  FADD.FTZ R172, R149, -R163.reuse ;  /* 0x800000a395ac7221 */ /* 0x100fe40000010000 */
[----:B------:R-:W-:Y:S02]  /*ef20*/  FADD.FTZ R174, R166, -R163 ;  /* 0x800000a3a6ae7221 */ /* 0x000fe40000010000 */
[C---:B------:R-:W-:Y:S02]  /*ef30*/  FMUL.FTZ R68, R167.reuse, R68 ;  /* 0x00000044a7447220 */ /* 0x040fe40000410000 */
[C---:B------:R-:W-:Y:S02]  /*ef40*/  FMUL.FTZ R70, R167.reuse, R70 ;  /* 0x00000046a7467220 */ /* 0x040fe40000410000 */
[----:B------:R-:W-:Y:S01]  /*ef50*/  FFMA.FTZ R71, R92, R164, R73 ;  /* 0x000000a45c477223 */ /* 0x000fe20000010049 */
[----:B------:R-:W-:Y:S01]  /*ef60*/  HFMA2.MMA R164, -RZ, RZ, 0, 9.5367431640625e-07 ;  /* 0x00000010ffa47435 */ /* 0x000fe200000001ff */
        /* <DEDUP_REMOVED lines=19> */
.L_x_2756:
[----:B------:R-:W-:Y:S05]  /*f0a0*/  BSYNC B2 ;  /* 0x0000000000027941 */ /* 0x000fea0003800000 */
.L_x_2755:
        /* <DEDUP_REMOVED lines=32> */
.L_x_2750:
[----:B------:R-:W-:Y:S05]  /*f2b0*/  BSYNC B1 ;  /* 0x0000000000017941 */ /* 0x000fea0003800000 */
.L_x_2749:
[----:B01----:R-:W-:-:S04]  /*f2c0*/  IMAD.MOV.U32 R68, RZ, RZ, c[0x0][0x160] ;  /* 0x00005800ff447624 */ /* 0x003fc800078e00ff */
[----:B------:R-:W-:-:S05]  /*f2d0*/  IMAD R5, R68, 0x4, R5 ;  /* 0x0000000444057824 */ /* 0x000fca00078e0205 */
[----:B------:R-:W-:-:S13]  /*f2e0*/  ISETP.GE.AND P2, PT, R5, c[0x0][0x164], PT ;  /* 0x0000590005007a0c */ /* 0x000fda0003f46270 */
[----:B------:R-:W-:Y:S01]  /*f2f0*/  @P2 CALL.REL.NOINC `(.L_x_2757) ;  /* 0x0000001000002944 */ /* 0x000fe20003c00000 */
[----:B------:R-:W-:Y:S05]  /*f300*/  BRA `(.L_x_2758) ;  /* 0xffff1da000007947 */ /* 0x000fea000383ffff */
.L_x_2757:
[----:B------:R-:W-:Y:S05]  /*f310*/  BSYNC B0 ;  /* 0x0000000000007941 */ /* 0x000fea0003800000 */
.L_x_2412:
[----:B------:R-:W-:Y:S05]  /*f320*/  EXIT ;  /* 0x000000000000794d */ /* 0x000fea0003800000 */
.L_x_2747:
[----:B------:R-:W-:Y:S01]  /*f330*/  IMAD.MOV.U32 R169, RZ, RZ, 0x1 ;  /* 0x00000001ffa97424 */ /* 0x000fe200078e00ff */
[----:B------:R-:W-:Y:S01]  /*f340*/  MOV R130, 0x1f ;  /* 0x0000001f00827802 */ /* 0x000fe20000000f00 */
[----:B------:R-:W-:Y:S01]  /*f350*/  IMAD.MOV.U32 R171, RZ, RZ, -0x1 ;  /* 0xffffffffffab7424 */ /* 0x000fe200078e00ff */
[----:B------:R-:W-:Y:S02]  /*f360*/  MOV R68, 0xf380 ;  /* 0x0000f38000447802 */ /* 0x000fe40000000f00 */
[----:B-----5:R-:W-:Y:S05]  /*f370*/  CALL.REL.NOINC `($__internal_14_$__cuda_sm70_shflsync_bfly_p) ;  /* 0x000007d000007944 */ /* 0x020fea0003c00000 */
[----:B-1----:R-:W-:Y:S01]  /*f380*/  IMAD.MOV.U32 R69, RZ, RZ, R130 ;  /* 0x000000ffff457224 */ /* 0x002fe200078e0082 */
[----:B0-----:R-:W-:Y:S05]  /*f390*/  BRA `(.L_x_2759) ;  /* 0xffffef9000007947 */ /* 0x001fea000383ffff */
.L_x_2748:
[----:B------:R-:W-:Y:S01]  /*f3a0*/  HFMA2.MMA R130, -RZ, RZ, 0, 1.847743988037109375e-06 ;  /* 0x0000001fff827435 */ /* 0x000fe200000001ff */
[----:B0-----:R-:W-:Y:S01]  /*f3b0*/  IMAD.MOV.U32 R70, RZ, RZ, R167 ;  /* 0x000000ffff467224 */ /* 0x001fe200078e00a7 */
[----:B------:R-:W-:Y:S01]  /*f3c0*/  MOV R68, 0xf400 ;  /* 0x0000f40000447802 */ /* 0x000fe20000000f00 */
[----:B------:R-:W-:Y:S02]  /*f3d0*/  IMAD.MOV.U32 R169, RZ, RZ, 0x2 ;  /* 0x00000002ffa97424 */ /* 0x000fe400078e00ff */
[----:B------:R-:W-:Y:S02]  /*f3e0*/  IMAD.MOV.U32 R171, RZ, RZ, -0x1 ;  /* 0xffffffffffab7424 */ /* 0x000fe400078e00ff */
[----:B-----5:R-:W-:Y:S05]  /*f3f0*/  CALL.REL.NOINC `($__internal_14_$__cuda_sm70_shflsync_bfly_p) ;  /* 0x0000075000007944 */ /* 0x020fea0003c00000 */
[----:B01----:R-:W-:Y:S01]  /*f400*/  FADD.FTZ R70, R167, R130 ;  /* 0x00000082a7467221 */ /* 0x003fe20000010000 */
[----:B------:R-:W-:Y:S01]  /*f410*/  MOV R68, 0xf460 ;  /* 0x0000f46000447802 */ /* 0x000fe20000000f00 */
[----:B------:R-:W-:-:S02]  /*f420*/  IMAD.MOV.U32 R169, RZ, RZ, 0x4 ;  /* 0x00000004ffa97424 */ /* 0x000fc400078e00ff */
[----:B------:R-:W-:Y:S02]  /*f430*/  IMAD.MOV.U32 R130, RZ, RZ, 0x1f ;  /* 0x0000001fff827424 */ /* 0x000fe400078e00ff */
[----:B------:R-:W-:Y:S02]  /*f440*/  IMAD.MOV.U32 R171, RZ, RZ, -0x1 ;  /* 0xffffffffffab7424 */ /* 0x000fe400078e00ff */
[----:B------:R-:W-:Y:S05]  /*f450*/  CALL.REL.NOINC `($__internal_14_$__cuda_sm70_shflsync_bfly_p) ;  /* 0x000006f000007944 */ /* 0x000fea0003c00000 */
[----:B01----:R-:W-:Y:S01]  /*f460*/  FADD.FTZ R70, R70, R130 ;  /* 0x0000008246467221 */ /* 0x003fe20000010000 */
[----:B------:R-:W-:Y:S01]  /*f470*/  MOV R169, 0x8 ;  /* 0x0000000800a97802 */ /* 0x000fe20000000f00 */
[----:B------:R-:W-:Y:S01]  /*f480*/  IMAD.MOV.U32 R130, RZ, RZ, 0x1f ;  /* 0x0000001fff827424 */ /* 0x000fe200078e00ff */
[----:B------:R-:W-:Y:S01]  /*f490*/  MOV R68, 0xf4c0 ;  /* 0x0000f4c000447802 */ /* 0x000fe20000000f00 */
[----:B------:R-:W-:Y:S02]  /*f4a0*/  IMAD.MOV.U32 R171, RZ, RZ, -0x1 ;  /* 0xffffffffffab7424 */ /* 0x000fe400078e00ff */
[----:B------:R-:W-:Y:S05]  /*f4b0*/  CALL.REL.NOINC `($__internal_14_$__cuda_sm70_shflsync_bfly_p) ;  /* 0x0000069000007944 */ /* 0x000fea0003c00000 */
[----:B01----:R-:W-:Y:S01]  /*f4c0*/  FADD.FTZ R70, R70, R130 ;  /* 0x0000008246467221 */ /* 0x003fe20000010000 */
[----:B------:R-:W-:Y:S01]  /*f4d0*/  MOV R171, 0xffffffff ;  /* 0xffffffff00ab7802 */ /* 0x000fe20000000f00 */
[----:B------:R-:W-:Y:S01]  /*f4e0*/  IMAD.MOV.U32 R169, RZ, RZ, 0x10 ;  /* 0x00000010ffa97424 */ /* 0x000fe200078e00ff */
[----:B------:R-:W-:Y:S01]  /*f4f0*/  MOV R68, 0xf520 ;  /* 0x0000f52000447802 */ /* 0x000fe20000000f00 */
[----:B------:R-:W-:-:S02]  /*f500*/  IMAD.MOV.U32 R130, RZ, RZ, 0x1f ;  /* 0x0000001fff827424 */ /* 0x000fc400078e00ff */
[----:B------:R-:W-:Y:S05]  /*f510*/  CALL.REL.NOINC `($__internal_14_$__cuda_sm70_shflsync_bfly_p) ;  /* 0x0000063000007944 */ /* 0x000fea0003c00000 */
[----:B-1----:R-:W-:Y:S02]  /*f520*/  FADD.FTZ R130, R70, R130 ;  /* 0x0000008246827221 */ /* 0x002fe40000010000 */
[----:B0-----:R-:W-:-:S02]  /*f530*/  IMAD.MOV.U32 R169, RZ, RZ, 0x1 ;  /* 0x00000001ffa97424 */ /* 0x001fc400078e00ff */
        /* <DEDUP_REMOVED lines=22> */
[----:B------:R-:W-:Y:S02]  /*f6a0*/  FADD.FTZ R68, R135, -R131 ;  /* 0x8000008387447221 */ /* 0x000fe40000010000 */
[----:B------:R-:W-:Y:S02]  /*f6b0*/  IMAD.MOV.U32 R171, RZ, RZ, -0x1 ;  /* 0xffffffffffab7424 */ /* 0x000fe400078e00ff */
        /* <DEDUP_REMOVED lines=29> */
[----:B------:R-:W-:Y:S01]  /*f890*/  @P3 FFMA.FTZ R71, R69, R69, R68 ;  /* 0x0000004545473223 */ /* 0x000fe20000010044 */
[----:B------:R-:W-:Y:S01]  /*f8a0*/  MOV R68, 0xf9b0 ;  /* 0x0000f9b000447802 */ /* 0x000fe20000000f00 */
        /* <DEDUP_REMOVED lines=13> */
[----:B------:R-:W-:-:S04]  /*f980*/  @P4 FFMA.FTZ R71, R69, R69, R70 ;  /* 0x0000004545474223 */ /* 0x000fc80000010046 */
[----:B------:R-:W-:Y:S02]  /*f990*/  IMAD.MOV.U32 R70, RZ, RZ, R71 ;  /* 0x000000ffff467224 */ /* 0x000fe400078e0047 */
[----:B------:R-:W-:Y:S05]  /*f9a0*/  CALL.REL.NOINC `($__internal_14_$__cuda_sm70_shflsync_bfly_p) ;  /* 0x000001a000007944 */ /* 0x000fea0003c00000 */
[----:B0-----:R-:W-:Y:S01]  /*f9b0*/  HFMA2.MMA R169, -RZ, RZ, 0, 1.1920928955078125e-07 ;  /* 0x00000002ffa97435 */ /* 0x001fe200000001ff */
[----:B-1----:R-:W-:Y:S01]  /*f9c0*/  FADD.FTZ R70, R71, R130 ;  /* 0x0000008247467221 */ /* 0x002fe20000010000 */
[----:B------:R-:W-:Y:S01]  /*f9d0*/  MOV R68, 0xfa10 ;  /* 0x0000fa1000447802 */ /* 0x000fe20000000f00 */
[----:B------:R-:W-:Y:S02]  /*f9e0*/  IMAD.MOV.U32 R130, RZ, RZ, 0x1f ;  /* 0x0000001fff827424 */ /* 0x000fe400078e00ff */
[----:B------:R-:W-:Y:S02]  /*f9f0*/  IMAD.MOV.U32 R171, RZ, RZ, -0x1 ;  /* 0xffffffffffab7424 */ /* 0x000fe400078e00ff */
[----:B------:R-:W-:Y:S05]  /*fa00*/  CALL.REL.NOINC `($__internal_14_$__cuda_sm70_shflsync_bfly_p) ;  /* 0x0000014000007944 */ /* 0x000fea0003c00000 */
[----:B01----:R-:W-:Y:S01]  /*fa10*/  FADD.FTZ R70, R70, R130 ;  /* 0x0000008246467221 */ /* 0x003fe20000010000 */
[----:B------:R-:W-:Y:S01]  /*fa20*/  MOV R171, 0xffffffff ;  /* 0xffffffff00ab7802 */ /* 0x000fe20000000f00 */
[----:B------:R-:W-:Y:S01]  /*fa30*/  IMAD.MOV.U32 R169, RZ, RZ, 0x4 ;  /* 0x00000004ffa97424 */ /* 0x000fe200078e00ff */
[----:B------:R-:W-:Y:S01]  /*fa40*/  MOV R68, 0xfa70 ;  /* 0x0000fa7000447802 */ /* 0x000fe20000000f00 */
[----:B------:R-:W-:Y:S02]  /*fa50*/  IMAD.MOV.U32 R130, RZ, RZ, 0x1f ;  /* 0x0000001fff827424 */ /* 0x000fe400078e00ff */
[----:B------:R-:W-:Y:S05]  /*fa60*/  CALL.REL.NOINC `($__internal_14_$__cuda_sm70_shflsync_bfly_p) ;  /* 0x000000e000007944 */ /* 0x000fea0003c00000 */
[----:B01----:R-:W-:Y:S01]  /*fa70*/  FADD.FTZ R70, R70, R130 ;  /* 0x0000008246467221 */ /* 0x003fe20000010000 */
[----:B------:R-:W-:Y:S01]  /*fa80*/  MOV R68, 0xfad0 ;  /* 0x0000fad000447802 */ /* 0x000fe20000000f00 */
[----:B------:R-:W-:-:S02]  /*fa90*/  IMAD.MOV.U32 R169, RZ, RZ, 0x8 ;  /* 0x00000008ffa97424 */ /* 0x000fc400078e00ff */
[----:B------:R-:W-:Y:S02]  /*faa0*/  IMAD.MOV.U32 R130, RZ, RZ, 0x1f ;  /* 0x0000001fff827424 */ /* 0x000fe400078e00ff */
[----:B------:R-:W-:Y:S02]  /*fab0*/  IMAD.MOV.U32 R171, RZ, RZ, -0x1 ;  /* 0xffffffffffab7424 */ /* 0x000fe400078e00ff */
[----:B------:R-:W-:Y:S05]  /*fac0*/  CALL.REL.NOINC `($__internal_14_$__cuda_sm70_shflsync_bfly_p) ;  /* 0x0000008000007944 */ /* 0x000fea0003c00000 */
[----:B-1----:R-:W-:Y:S01]  /*fad0*/  FADD.FTZ R167, R70, R130 ;  /* 0x0000008246a77221 */ /* 0x002fe20000010000 */
[----:B------:R-:W-:Y:S01]  /*fae0*/  HFMA2.MMA R130, -RZ, RZ, 0, 1.847743988037109375e-06 ;  /* 0x0000001fff827435 */ /* 0x000fe200000001ff */
[----:B0-----:R-:W-:Y:S01]  /*faf0*/  IMAD.MOV.U32 R169, RZ, RZ, 0x10 ;  /* 0x00000010ffa97424 */ /* 0x001fe200078e00ff */
[----:B------:R-:W-:Y:S01]  /*fb00*/  MOV R68, 0xfb40 ;  /* 0x0000fb4000447802 */ /* 0x000fe20000000f00 */
[----:B------:R-:W-:Y:S02]  /*fb10*/  IMAD.MOV.U32 R171, RZ, RZ, -0x1 ;  /* 0xffffffffffab7424 */ /* 0x000fe400078e00ff */
[----:B------:R-:W-:Y:S02]  /*fb20*/  IMAD.MOV.U32 R70, RZ, RZ, R167 ;  /* 0x000000ffff467224 */ /* 0x000fe400078e00a7 */
[----:B------:R-:W-:Y:S05]  /*fb30*/  CALL.REL.NOINC `($__internal_14_$__cuda_sm70_shflsync_bfly_p) ;  /* 0x0000001000007944 */ /* 0x000fea0003c00000 */
[----:B01----:R-:W-:Y:S05]  /*fb40*/  BRA `(.L_x_2760) ;  /* 0xffffed3000007947 */ /* 0x003fea000383ffff */
        .weak           $__internal_14_$__cuda_sm70_shflsync_bfly_p
        .type           $__internal_14_$__cuda_sm70_shflsync_bfly_p,@function
        .size           $__internal_14_$__cuda_sm70_shflsync_bfly_p,(.L_x_29154 - $__internal_14_$__cuda_sm70_shflsync_bfly_p)
$__internal_14_$__cuda_sm70_shflsync_bfly_p:
[----:B------:R-:W-:Y:S01]  /*fb50*/  IMAD.MOV.U32 R69, RZ, RZ, 0x0 ;  /* 0x00000000ff457424 */ /* 0x000fe200078e00ff */
[----:B------:R-:W-:Y:S04]  /*fb60*/  WARPSYNC R171 ;  /* 0x000000ab00007348 */ /* 0x000fe80003800000 */
[----:B------:R0:W1:Y:S01]  /*fb70*/  SHFL.BFLY PT, R130, R70, R169, R130 ;  /* 0x0c0000a946827389 */ /* 0x00006200000e0082 */
[----:B------:R-:W-:Y:S05]  /*fb80*/  RET.REL.NODEC R68 `(_ZN10layer_norm13ln_fwd_kernelINS_13Kernel_traitsI13__nv_bfloat16S2_S2_S2_fjLj1024ELj1ELj4ELj1ELj16ENS_18Kernel_traits_baseILj1024ES2_S2_S2_S2_fjLj128EEEEELb1ELb1ELb1ELb0EEEvNS_9FwdParamsE) ;  /* 0xffff047044007950 */ /* 0x000fea0003c3ffff */
.L_x_2761:
        /* <DEDUP_REMOVED lines=15> */
.L_x_29154:


//--------------------- .text._ZN10layer_norm13ln_fwd_kernelINS_13Kernel_traitsI13__nv_bfloat16S2_S2_S2_fjLj1024ELj1ELj4ELj1ELj16ENS_18Kernel_traits_baseILj1024ES2_S2_S2_S2_fjLj128EEEEELb1ELb1ELb1ELb1EEEvNS_9FwdParamsE --------------------------
	.section	.text._ZN10layer_norm13ln_fwd_kernelINS_13Kernel_traitsI13__nv_bfloat16S2_S2_S2_fjLj1024ELj1ELj4ELj1ELj16ENS_18Kernel_traits_baseILj1024ES2_S2_S2_S2_fjLj128EEEEELb1ELb1ELb1ELb1EEEvNS_9FwdParamsE,"ax",@progbits
	.sectioninfo	@"SHI_REGISTERS=167"
	.align	128
        .global         _ZN10layer_norm13ln_fwd_kernelINS_13Kernel_traitsI13__nv_bfloat16S2_S2_S2_fjLj1024ELj1ELj4ELj1ELj16ENS_18Kernel_traits_baseILj1024ES2_S2_S2_S2_fjLj128EEEEELb1ELb1ELb1ELb1EEEvNS_9FwdParamsE
        .type           _ZN10layer_norm13ln_fwd_kernelINS_13Kernel_traitsI13__nv_bfloat16S2_S2_S2_fjLj1024ELj1ELj4ELj1ELj16ENS_18Kernel_traits_baseILj1024ES2_S2_S2_S2_fjLj128EEEEELb1ELb1ELb1ELb1EEEvNS_9FwdParamsE,@function
        .size           _ZN10layer_norm13ln_fwd_kernelINS_13Kernel_traitsI13__nv_bfloat16S2_S2_S2_fjLj1024ELj1ELj4ELj1ELj16ENS_18Kernel_traits_baseILj1024ES2_S2_S2_S2_fjLj128EEEEELb1ELb1ELb1ELb1EEEvNS_9FwdParamsE,(.L_x_29155 - _ZN10layer_norm13ln_fwd_kernelINS_13Kernel_traitsI13__nv_bfloat16S2_S2_S2_fjLj1024ELj1ELj4ELj1ELj16ENS_18Kernel_traits_baseILj1024ES2_S2_S2_S2_fjLj128EEEEELb1ELb1ELb1ELb1EEEvNS_9FwdParamsE)
        .other          _ZN10layer_norm13ln_fwd_kernelINS_13Kernel_traitsI13__nv_bfloat16S2_S2_S2_fjLj1024ELj1ELj4ELj1ELj16ENS_18Kernel_traits_baseILj1024ES2_S2_S2_S2_fjLj128EEEEELb1ELb1ELb1ELb1EEEvNS_9FwdParamsE,@"STO_CUDA_ENTRY STV_DEFAULT"
_ZN10layer_norm13ln_fwd_kernelINS_13Kernel_traitsI13__nv_bfloat16S2_S2_S2_fjLj1024ELj1ELj4ELj1ELj16ENS_18Kernel_traits_baseILj1024ES2_S2_S2_S2_fjLj128EEEEELb1ELb1ELb1ELb1EEEvNS_9FwdParamsE:
.text._ZN10layer_norm13ln_fwd_kernelINS_13Kernel_traitsI13__nv_bfloat16S2_S2_S2_fjLj1024ELj1ELj4ELj1ELj16ENS_18Kernel_traits_baseILj1024ES2_S2_S2_S2_fjLj128EEEEELb1ELb1ELb1ELb1EEEvNS_9FwdParamsE:
[----:B------:R-:W-:Y:S02]  /*0000*/  IMAD.MOV.U32 R1, RZ, RZ, c[0x0][0x28] ;  /* 0x00000a00ff017624 */ /* 0x000fe400078e00ff */
[----:B------:R-:W-:Y:S01]  /*0010*/  ULDC.U8 UR4, c[0x0][0x244] ;  /* 0x0000910000047ab9 */ /* 0x000fe20000000000 */
[----:B------:R-:W-:Y:S01]  /*0020*/  IMAD.MOV.U32 R130, RZ, RZ, c[0x0][0x238] ;  /* 0x00008e00ff827624 */ /* 0x000fe200078e00ff */
[----:B------:R-:W-:Y:S01]  /*0030*/  ISETP.NE.AND P0, PT, RZ, UR4, PT ;  /* 0x00000004ff007c0c */ /* 0x000fe2000bf05270 */
[----:B------:R-:W-:Y:S02]  /*0040*/  ULDC.64 UR4, c[0x0][0x230] ;  /* 0x00008c0000047ab9 */ /* 0x000fe40000000a00 */
[----:B------:R-:W-:Y:S01]  /*0050*/  IMAD.U32 R2, RZ, RZ, UR4 ;  /* 0x00000004ff027e24 */ /* 0x000fe2000f8e00ff */
[----:B------:R-:W-:Y:S01]  /*0060*/  ULDC.64 UR6, c[0x0][0x118] ;  /* 0x0000460000067ab9 */ /* 0x000fe20000000a00 */
[----:B------:R-:W-:Y:S01]  /*0070*/  IMAD.U32 R3, RZ, RZ, UR5 ;  /* 0x00000005ff037e24 */ /* 0x000fe2000f8e00ff */
[----:B------:R-:W-:-:S07]  /*0080*/  MOV R131, c[0x0][0x23c] ;  /* 0x00008f0000837a02 */ /* 0x000fce0000000f00 */
        /* <DEDUP_REMOVED lines=22> */
[----:B------:R-:W-:Y:S01]  /*01f0*/  UIADD3 UR15, UR4, 0x78dde6e4, URZ ;  /* 0x78dde6e4040f7890 */ /* 0x000fe2000fffe03f */
[----:B--2---:R-:W-:Y:S01]  /*0200*/  LOP3.LUT R8, R5, UR5, RZ, 0x3c, !PT ;  /* 0x0000000505087c12 */ /* 0x004fe2000f8e3cff */
[----:B------:R-:W-:Y:S01]  /*0210*/  UIADD3 UR10, UR5, -0x4498517b, URZ ;  /* 0xbb67ae85050a7890 */ /* 0x000fe2000fffe03f */
[----:B------:R-:W-:Y:S01]  /*0220*/  IMAD.SHL.U32 R0, R20, 0x10, RZ ;  /* 0x0000001014007824 */ /* 0x000fe200078e00ff */
[----:B------:R-:W-:-:S02]  /*0230*/  UIADD3 UR12, UR5, 0x76cf5d0a, URZ ;  /* 0x76cf5d0a050c7890 */ /* 0x000fc4000fffe03f */
[----:B------:R-:W-:Y:S01]  /*0240*/  IMAD.WIDE.U32 R8, R8, -0x326172a9, RZ ;  /* 0xcd9e8d5708087825 */ /* 0x000fe200078e00ff */
[----:B------:R-:W-:Y:S01]  /*0250*/  UIADD3 UR14, UR5, 0x32370b8f, URZ ;  /* 0x32370b8f050e7890 */ /* 0x000fe2000fffe03f */
[----:B------:R-:W-:Y:S01]  /*0260*/  LOP3.LUT R22, R0, 0x1f0, RZ, 0xc0, !PT ;  /* 0x000001f000167812 */ /* 0x000fe200078ec0ff */
[----:B------:R-:W-:Y:S01]  /*0270*/  UIADD3 UR16, UR5, -0x126145ec, URZ ;  /* 0xed9eba1405107890 */ /* 0x000fe2000fffe03f */
        /* <DEDUP_REMOVED lines=13> */
[----:B------:R-:W-:-:S04]  /*0350*/  LOP3.LUT R7, R3, UR14, R4, 0x96, !PT ;  /* 0x0000000e03077c12 */ /* 0x000fc8000f8e9604 */
[----:B------:R-:W-:Y:S01]  /*0360*/  LOP3.LUT R4, R13, UR13, R6, 0x96, !PT ;  /* 0x0000000d0d047c12 */ /* 0x000fe2000f8e9606 */
[----:B0-----:R-:W5:Y:S01]  /*0370*/  @P0 LDG.E.128 R60, [R60.64+0x600] ;  /* 0x000600063c3c0981 */ /* 0x001f62000c1e1d00 */
[----:B------:R-:W-:-:S04]  /*0380*/  IMAD.WIDE.U32 R6, R7, -0x326172a9, RZ ;  /* 0xcd9e8d5707067825 */ /* 0x000fc800078e00ff */
        /* <DEDUP_REMOVED lines=21> */
[----:B------:R-:W-:Y:S01]  /*04e0*/  IMAD.WIDE.U32 R14, R14, -0x326172a9, RZ ;  /* 0xcd9e8d570e0e7825 */ /* 0x000fe200078e00ff */
[----:B------:R-:W-:Y:S02]  /*04f0*/  LOP3.LUT R0, R20, 0x1f, RZ, 0xc0, !PT ;  /* 0x0000001f14007812 */ /* 0x000fe400078ec0ff */
[----:B------:R-:W-:Y:S02]  /*0500*/  LOP3.LUT R86, R13, UR22, R4, 0x96, !PT ;  /* 0x000000160d567c12 */ /* 0x000fe4000f8e9604 */
[----:B------:R-:W-:Y:S01]  /*0510*/  LOP3.LUT R87, R15, UR21, R6, 0x96, !PT ;  /* 0x000000150f577c12 */ /* 0x000fe2000f8e9606 */
[----:B------:R-:W-:Y:S01]  /*0520*/  UIADD3 UR23, UR4, -0xe443238, URZ ;  /* 0xf1bbcdc804177890 */ /* 0x000fe2000fffe03f */
[----:B------:R-:W-:Y:S01]  /*0530*/  LEA R6, P3, R0, c[0x0][0x1c8], 0x4 ;  /* 0x0000720000067a11 */ /* 0x000fe200078620ff */
[----:B------:R-:W-:Y:S01]  /*0540*/  UIADD3 UR24, UR5, -0x24c28bd8, URZ ;  /* 0xdb3d742805187890 */ /* 0x000fe2000fffe03f */
[----:B------:R-:W-:Y:S01]  /*0550*/  IADD3 R4, P2, R22, c[0x0][0x1b0], RZ ;  /* 0x00006c0016047a10 */ /* 0x000fe20007f5e0ff */
[----:B------:R-:W-:-:S04]  /*0560*/  IMAD.HI.U32 R13, R86, -0x326172a9, RZ ;  /* 0xcd9e8d57560d7827 */ /* 0x000fc800078e00ff */
[----:B------:R-:W-:Y:S01]  /*0570*/  IMAD.HI.U32 R3, R87, -0x2daee0ad, RZ ;  /* 0xd2511f5357037827 */ /* 0x000fe200078e00ff */
[----:B------:R-:W-:-:S03]  /*0580*/  LOP3.LUT R94, R13, UR23, R14, 0x96, !PT ;  /* 0x000000170d5e7c12 */ /* 0x000fc6000f8e960e */
[----:B------:R-:W-:Y:S01]  /*0590*/  IMAD.X R7, RZ, RZ, c[0x0][0x1cc], P3 ;  /* 0x00007300ff077624 */ /* 0x000fe200018e06ff */
[----:B------:R-:W-:Y:S01]  /*05a0*/  LOP3.LUT R92, R3, UR24, R12, 0x96, !PT ;  /* 0x00000018035c7c12 */ /* 0x000fe2000f8e960c */
[----:B------:R-:W-:Y:S01]  /*05b0*/  IMAD.X R5, RZ, RZ, c[0x0][0x1b4], P2 ;  /* 0x00006d00ff057624 */ /* 0x000fe200010e06ff */
[----:B------:R-:W-:Y:S06]  /*05c0*/  @P1 EXIT ;  /* 0x000000000000194d */ /* 0x000fec0003800000 */
[----:B-----5:R-:W-:Y:S01]  /*05d0*/  @!P0 CS2R R8, SRZ ;  /* 0x0000000000088805 */ /* 0x020fe2000001ff00 */
[----:B------:R-:W-:Y:S01]  /*05e0*/  @!P0 CS2R R10, SRZ ;  /* 0x00000000000a8805 */ /* 0x000fe2000001ff00 */
[----:B------:R-:W-:Y:S01]  /*05f0*/  @!P0 CS2R R16, SRZ ;  /* 0x0000000000108805 */ /* 0x000fe2000001ff00 */
[----:B------:R-:W-:Y:S01]  /*0600*/  @!P0 CS2R R18, SRZ ;  /* 0x0000000000128805 */ /* 0x000fe2000001ff00 */
[----:B------:R0:W5:Y:S01]  /*0610*/  LDG.E.128 R56, [R4.64] ;  /* 0x0000000604387981 */ /* 0x000162000c1e1d00 */
[----:B------:R-:W-:Y:S01]  /*0620*/  @!P0 CS2R R24, SRZ ;  /* 0x0000000000188805 */ /* 0x000fe2000001ff00 */
[----:B------:R-:W-:Y:S02]  /*0630*/  PRMT R3, RZ, 0x5410, R8 ;  /* 0x00005410ff037816 */ /* 0x000fe40000000008 */
[----:B------:R0:W5:Y:S01]  /*0640*/  LDG.E.128 R52, [R4.64+0x200] ;  /* 0x0002000604347981 */ /* 0x000162000c1e1d00 */
[----:B------:R-:W-:-:S03]  /*0650*/  @!P0 CS2R R26, SRZ ;  /* 0x00000000001a8805 */ /* 0x000fc6000001ff00 */
[----:B------:R0:W5:Y:S04]  /*0660*/  LDG.E.128 R48, [R4.64+0x400] ;  /* 0x0004000604307981 */ /* 0x000168000c1e1d00 */
[----:B------:R0:W5:Y:S01]  /*0670*/  LDG.E.128 R44, [R4.64+0x600] ;  /* 0x00060006042c7981 */ /* 0x000162000c1e1d00 */
[----:B------:R-:W-:-:S03]  /*0680*/  PRMT R12, RZ, 0x7610, R16 ;  /* 0x00007610ff0c7816 */ /* 0x000fc60000000010 */
[----:B------:R1:W5:Y:S01]  /*0690*/  LDG.E.128 R40, [R6.64] ;  /* 0x0000000606287981 */ /* 0x000362000c1e1d00 */
[----:B------:R-:W-:-:S03]  /*06a0*/  UIADD3 UR25, UR4, -0x700cb87f, URZ ;  /* 0x8ff3478104197890 */ /* 0x000fc6000fffe03f */
[----:B------:R1:W5:Y:S01]  /*06b0*/  LDG.E.128 R36, [R6.64+0x200] ;  /* 0x0002000606247981 */ /* 0x000362000c1e1d00 */
[----:B0-----:R-:W-:-:S03]  /*06c0*/  PRMT R4, RZ, 0x7610, R8 ;  /* 0x00007610ff047816 */ /* 0x001fc60000000008 */
[----:B------:R1:W5:Y:S01]  /*06d0*/  LDG.E.128 R32, [R6.64+0x400] ;  /* 0x0004000606207981 */ /* 0x000362000c1e1d00 */
[----:B------:R-:W-:Y:S02]  /*06e0*/  PRMT R5, RZ, 0x5410, R9 ;  /* 0x00005410ff057816 */ /* 0x000fe40000000009 */
[----:B------:R-:W-:Y:S01]  /*06f0*/  PRMT R8, RZ, 0x7610, R10 ;  /* 0x00007610ff087816 */ /* 0x000fe2000000000a */
[----:B------:R1:W5:Y:S01]  /*0700*/  LDG.E.128 R28, [R6.64+0x600] ;  /* 0x00060006061c7981 */ /* 0x000362000c1e1d00 */
[----:B------:R-:W-:Y:S01]  /*0710*/  UIADD3 UR26, UR5, -0x695add53, URZ ;  /* 0x96a522ad051a7890 */ /* 0x000fe2000fffe03f */
[----:B------:R-:W-:Y:S01]  /*0720*/  @!P0 CS2R R60, SRZ ;  /* 0x00000000003c8805 */ /* 0x000fe2000001ff00 */
[----:B------:R-:W-:Y:S01]  /*0730*/  @!P0 CS2R R62, SRZ ;  /* 0x00000000003e8805 */ /* 0x000fe2000001ff00 */
[--C-:B------:R-:W-:Y:S01]  /*0740*/  PRMT R13, RZ, 0x5410, R17.reuse ;  /* 0x00005410ff0d7816 */ /* 0x100fe20000000011 */
[----:B------:R-:W-:Y:S01]  /*0750*/  IMAD R86, R86, -0x326172a9, RZ ;  /* 0xcd9e8d5756567824 */ /* 0x000fe200078e02ff */
[----:B------:R-:W-:Y:S01]  /*0760*/  PRMT R14, RZ, 0x7610, R17 ;  /* 0x00007610ff0e7816 */ /* 0x000fe20000000011 */
[----:B------:R-:W-:Y:S01]  /*0770*/  IMAD.HI.U32 R65, R92, -0x326172a9, RZ ;  /* 0xcd9e8d575c417827 */ /* 0x000fe200078e00ff */
[----:B------:R-:W-:Y:S01]  /*0780*/  PRMT R15, RZ, 0x5410, R18 ;  /* 0x00005410ff0f7816 */ /* 0x000fe20000000012 */
[----:B------:R-:W-:Y:S01]  /*0790*/  BSSY B0, `(.L_x_2762) ;  /* 0x0000e4e000007945 */ /* 0x000fe20003800000 */
[----:B-1----:R-:W-:Y:S01]  /*07a0*/  PRMT R6, RZ, 0x7610, R9 ;  /* 0x00007610ff067816 */ /* 0x002fe20000000009 */
[----:B------:R-:W-:Y:S01]  /*07b0*/  IMAD R87, R87, -0x2daee0ad, RZ ;  /* 0xd2511f5357577824 */ /* 0x000fe200078e02ff */
[----:B------:R-:W-:Y:S01]  /*07c0*/  PRMT R7, RZ, 0x5410, R10 ;  /* 0x00005410ff077816 */ /* 0x000fe2000000000a */
[----:B------:R-:W-:Y:S01]  /*07d0*/  IMAD.HI.U32 R64, R94, -0x2daee0ad, RZ ;  /* 0xd2511f535e407827 */ /* 0x000fe200078e00ff */
[--C-:B------:R-:W-:Y:S01]  /*07e0*/  PRMT R9, RZ, 0x5410, R11.reuse ;  /* 0x00005410ff097816 */ /* 0x100fe2000000000b */
[----:B------:R-:W-:Y:S01]  /*07f0*/  ULDC.U8 UR8, c[0x0][0x1f0] ;  /* 0x00007c0000087ab9 */ /* 0x000fe20000000000 */
[----:B------:R-:W-:Y:S01]  /*0800*/  PRMT R10, RZ, 0x7610, R11 ;  /* 0x00007610ff0a7816 */ /* 0x000fe2000000000b */
[----:B------:R-:W-:Y:S01]  /*0810*/  IMAD R92, R92, -0x326172a9, RZ ;  /* 0xcd9e8d575c5c7824 */ /* 0x000fe200078e02ff */
[----:B------:R-:W-:Y:S01]  /*0820*/  PRMT R11, RZ, 0x5410, R16 ;  /* 0x00005410ff0b7816 */ /* 0x000fe20000000010 */
        /* <DEDUP_REMOVED lines=13> */
[----:B------:R-:W-:Y:S02]  /*0900*/  LOP3.LUT R86, R65, UR25, R86, 0x96, !PT ;  /* 0x0000001941567c12 */ /* 0x000fe4000f8e9656 */
[----:B------:R-:W-:Y:S02]  /*0910*/  LOP3.LUT R87, R64, UR26, R87, 0x96, !PT ;  /* 0x0000001a40577c12 */ /* 0x000fe4000f8e9657 */
[----:B------:R-:W-:-:S02]  /*0920*/  PRMT R27, RZ, 0x5410, R60 ;  /* 0x00005410ff1b7816 */ /* 0x000fc4000000003c */
[----:B------:R-:W-:Y:S02]  /*0930*/  PRMT R84, RZ, 0x7610, R60 ;  /* 0x00007610ff547816 */ /* 0x000fe4000000003c */
[----:B------:R-:W-:Y:S02]  /*0940*/  LOP3.LUT R130, R130, 0x3, RZ, 0xc0, !PT ;  /* 0x0000000382827812 */ /* 0x000fe400078ec0ff */
[--C-:B------:R-:W-:Y:S02]  /*0950*/  PRMT R91, RZ, 0x5410, R61.reuse ;  /* 0x00005410ff5b7816 */ /* 0x100fe4000000003d */
[----:B------:R-:W-:Y:S02]  /*0960*/  PRMT R93, RZ, 0x7610, R61 ;  /* 0x00007610ff5d7816 */ /* 0x000fe4000000003d */
[--C-:B------:R-:W-:Y:S02]  /*0970*/  PRMT R95, RZ, 0x5410, R62.reuse ;  /* 0x00005410ff5f7816 */ /* 0x100fe4000000003e */
[----:B------:R-:W-:-:S02]  /*0980*/  PRMT R96, RZ, 0x7610, R62 ;  /* 0x00007610ff607816 */ /* 0x000fc4000000003e */
[--C-:B------:R-:W-:Y:S02]  /*0990*/  PRMT R97, RZ, 0x5410, R63.reuse ;  /* 0x00005410ff617816 */ /* 0x100fe4000000003f */
[----:B------:R-:W-:Y:S02]  /*09a0*/  PRMT R98, RZ, 0x7610, R63 ;  /* 0x00007610ff627816 */ /* 0x000fe4000000003f */
.L_x_3096:
[----:B------:R-:W-:-:S10]  /*09b0*/  HFMA2.MMA R75, -RZ, RZ, 0, 2.384185791015625e-07 ;  /* 0x00000004ff4b7435 */ /* 0x000fd400000001ff */
[----:B------:R-:W-:-:S05]  /*09c0*/  IMAD.WIDE R68, R2, R75, c[0x0][0x1d0] ;  /* 0x0000740002447625 */ /* 0x000fca00078e024b */
[----:B------:R0:W2:Y:S01]  /*09d0*/  LDG.E R74, [R68.64] ;  /* 0x00000006444a7981 */ /* 0x0000a2000c1e1900 */
[----:B------:R-:W-:Y:S01]  /*09e0*/  ISETP.NE.U32.AND P0, PT, RZ, c[0x0][0x180], PT ;  /* 0x00006000ff007a0c */ /* 0x000fe20003f05070 */
[C---:B------:R-:W-:Y:S02]  /*09f0*/  IMAD R70, R2.reuse, c[0x0][0x168], RZ ;  /* 0x00005a0002467a24 */ /* 0x040fe400078e02ff */
[----:B------:R-:W-:Y:S01]  /*0a00*/  IMAD.MOV.U32 R131, RZ, RZ, RZ ;  /* 0x000000ffff837224 */ /* 0x000fe200078e00ff */
[----:B------:R-:W-:Y:S01]  /*0a10*/  ISETP.NE.AND.EX P0, PT, RZ, c[0x0][0x184], PT, P0 ;  /* 0x00006100ff007a0c */ /* 0x000fe20003f05300 */
[----:B0-----:R-:W-:-:S05]  /*0a20*/  IMAD.WIDE R68, R2, R75, c[0x0][0x1d8] ;  /* 0x0000760002447625 */ /* 0x001fca00078e024b */
[----:B-----5:R0:W5:Y:S01]  /*0a30*/  LDG.E R80, [R68.64] ;  /* 0x0000000644507981 */ /* 0x020162000c1e1900 */
[----:B--2---:R-:W-:-:S13]  /*0a40*/  ISETP.GE.AND P1, PT, R74, 0x1, PT ;  /* 0x000000014a00780c */ /* 0x004fda0003f26270 */
[----:B------:R-:W-:-:S05]  /*0a50*/  @P1 IADD3 R71, R74, -0x1, RZ ;  /* 0xffffffff4a471810 */ /* 0x000fca0007ffe0ff */
[----:B------:R-:W-:Y:S01]  /*0a60*/  @P1 IMAD R72, R71, c[0x0][0x168], RZ ;  /* 0x00005a0047481a24 */ /* 0x000fe200078e02ff */
[----:B------:R-:W-:-:S04]  /*0a70*/  SHF.R.S32.HI R71, RZ, 0x1f, R70 ;  /* 0x0000001fff477819 */ /* 0x000fc80000011446 */
[----:B------:R-:W-:Y:S02]  /*0a80*/  @P1 SHF.R.S32.HI R73, RZ, 0x1f, R72 ;  /* 0x0000001fff491819 */ /* 0x000fe40000011448 */
[----:B------:R-:W-:Y:S01]  /*0a90*/  LEA.HI R71, R71, R70, RZ, 0x3 ;  /* 0x0000004647477211 */ /* 0x000fe200078f18ff */
[----:B------:R-:W-:Y:S01]  /*0aa0*/  @P1 IMAD.MOV.U32 R70, RZ, RZ, 0x10 ;  /* 0x00000010ff461424 */ /* 0x000fe200078e00ff */
[----:B------:R-:W-:Y:S01]  /*0ab0*/  @P1 LEA.HI R73, R73, R72, RZ, 0x3 ;  /* 0x0000004849491211 */ /* 0x000fe200078f18ff */
[----:B------:R-:W-:Y:S01]  /*0ac0*/  @P0 IMAD.MOV.U32 R72, RZ, RZ, 0x10 ;  /* 0x00000010ff480424 */ /* 0x000fe200078e00ff */
[-C--:B------:R-:W-:Y:S02]  /*0ad0*/  LEA.HI.SX32 R133, R71, R0.reuse, 0x1d ;  /* 0x0000000047857211 */ /* 0x080fe400078feaff */
        /* <DEDUP_REMOVED lines=9> */
[----:B0-----:R-:W-:Y:S01]  /*0b70*/  IMAD.MOV.U32 R79, RZ, RZ, RZ ;  /* 0x000000ffff4f7224 */ /* 0x001fe200078e00ff */
[----:B------:R-:W-:Y:S01]  /*0b80*/  MOV R68, R130 ;  /* 0x0000008200447202 */ /* 0x000fe20000000f00 */
[----:B------:R-:W-:Y:S05]  /*0b90*/  @!P0 BRA `(.L_x_2765) ;  /* 0x000005c000008947 */ /* 0x000fea0003800000 */
[----:B------:R-:W-:Y:S01]  /*0ba0*/  IMAD.MOV.U32 R68, RZ, RZ, R130 ;  /* 0x000000ffff447224 */ /* 0x000fe200078e0082 */
[----:B-----5:R-:W-:Y:S01]  /*0bb0*/  PRMT R79, RZ, 0x5410, R60 ;  /* 0x00005410ff4f7816 */ /* 0x020fe2000000003c */
[----:B------:R-:W-:Y:S05]  /*0bc0*/  BRA `(.L_x_2765) ;  /* 0x0000059000007947 */ /* 0x000fea0003800000 */
.L_x_2764:
        /* <DEDUP_REMOVED lines=12> */
.L_x_2767:
[----:B------:R-:W-:Y:S02]  /*0c90*/  MOV R76, R92 ;  /* 0x0000005c004c7202 */ /* 0x000fe40000000f00 */
.L_x_2768:
[----:B------:R-:W-:Y:S05]  /*0ca0*/  BSYNC B2 ;  /* 0x0000000000027941 */ /* 0x000fea0003800000 */
.L_x_2766:
        /* <DEDUP_REMOVED lines=16> */
.L_x_2772:
[----:B------:R-:W-:Y:S05]  /*0db0*/  BSYNC B3 ;  /* 0x0000000000037941 */ /* 0x000fea0003800000 */
.L_x_2771:
        /* <DEDUP_REMOVED lines=44> */
.L_x_2770:
[----:B------:R-:W-:Y:S05]  /*1080*/  BSYNC B2 ;  /* 0x0000000000027941 */ /* 0x000fea0003800000 */
.L_x_2769:
[----:B------:R-:W0:Y:S01]  /*1090*/  I2F.U32 R69, R76 ;  /* 0x0000004c00457306 */ /* 0x000e220000201000 */
[----:B-----5:R-:W-:Y:S01]  /*10a0*/  PRMT R70, RZ, 0x5410, R64 ;  /* 0x00005410ff467816 */ /* 0x020fe20000000040 */
[----:B------:R-:W-:Y:S01]  /*10b0*/  IMAD.MOV.U32 R72, RZ, RZ, 0x2f800000 ;  /* 0x2f800000ff487424 */ /* 0x000fe200078e00ff */
[----:B------:R-:W-:-:S03]  /*10c0*/  PRMT R79, RZ, 0x5410, R40 ;  /* 0x00005410ff4f7816 */ /* 0x000fc60000000028 */
[----:B------:R-:W-:-:S04]  /*10d0*/  FMUL.FTZ R70, R70, c[0x0][0x1ec] ;  /* 0x00007b0046467a20 */ /* 0x000fc80000410000 */
[----:B------:R-:W-:Y:S02]  /*10e0*/  FMUL.FTZ R70, R70, c[0x0][0x1e8] ;  /* 0x00007a0046467a20 */ /* 0x000fe40000410000 */
[----:B0-----:R-:W-:-:S05]  /*10f0*/  FFMA.FTZ R69, R69, R72, 1.1641532182693481445e-10 ;  /* 0x2f00000045457423 */ /* 0x001fca0000010048 */
[----:B------:R-:W-:-:S04]  /*1100*/  FSETP.GTU.FTZ.AND P3, PT, R69, c[0x0][0x1e4], PT ;  /* 0x0000790045007a0b */ /* 0x000fc80003f7c000 */
[----:B------:R-:W-:Y:S02]  /*1110*/  FSEL R70, R70, RZ, !P3 ;  /* 0x000000ff46467208 */ /* 0x000fe40005800000 */
[----:B------:R-:W-:-:S03]  /*1120*/  SEL R99, RZ, 0x1, P3 ;  /* 0x00000001ff637807 */ /* 0x000fc60001800000 */
[----:B------:R-:W-:Y:S01]  /*1130*/  FMUL.FTZ R79, R70, R79 ;  /* 0x0000004f464f7220 */ /* 0x000fe20000410000 */
[----:B------:R-:W-:-:S05]  /*1140*/  @P0 PRMT R70, RZ, 0x5410, R60 ;  /* 0x00005410ff460816 */ /* 0x000fca000000003c */
[----:B------:R-:W-:Y:S02]  /*1150*/  @P0 FADD.FTZ R79, R79, R70 ;  /* 0x000000464f4f0221 */ /* 0x000fe40000010000 */
.L_x_2765:
[----:B------:R-:W-:Y:S05]  /*1160*/  BSYNC B1 ;  /* 0x0000000000017941 */ /* 0x000fea0003800000 */
.L_x_2763:
        /* <DEDUP_REMOVED lines=8> */
.L_x_2774:
        /* <DEDUP_REMOVED lines=12> */
.L_x_2777:
[----:B------:R-:W-:Y:S02]  /*12b0*/  IMAD.MOV.U32 R76, RZ, RZ, R92 ;  /* 0x000000ffff4c7224 */ /* 0x000fe400078e005c */
.L_x_2778:
[----:B------:R-:W-:Y:S05]  /*12c0*/  BSYNC B2 ;  /* 0x0000000000027941 */ /* 0x000fea0003800000 */
.L_x_2776:
        /* <DEDUP_REMOVED lines=16> */
.L_x_2782:
[----:B------:R-:W-:Y:S05]  /*13d0*/  BSYNC B3 ;  /* 0x0000000000037941 */ /* 0x000fea0003800000 */
.L_x_2781:
        /* <DEDUP_REMOVED lines=44> */
.L_x_2780:
[----:B------:R-:W-:Y:S05]  /*16a0*/  BSYNC B2 ;  /* 0x0000000000027941 */ /* 0x000fea0003800000 */
.L_x_2779:
[----:B------:R-:W0:Y:S01]  /*16b0*/  I2F.U32 R68, R76 ;  /* 0x0000004c00447306 */ /* 0x000e220000201000 */
[----:B-----5:R-:W-:Y:S01]  /*16c0*/  PRMT R70, RZ, 0x7610, R64 ;  /* 0x00007610ff467816 */ /* 0x020fe20000000040 */
[----:B------:R-:W-:-:S04]  /*16d0*/  IMAD.MOV.U32 R71, RZ, RZ, 0x2f800000 ;  /* 0x2f800000ff477424 */ /* 0x000fc800078e00ff */
[----:B------:R-:W-:-:S04]  /*16e0*/  FMUL.FTZ R70, R70, c[0x0][0x1ec] ;  /* 0x00007b0046467a20 */ /* 0x000fc80000410000 */
[----:B------:R-:W-:Y:S02]  /*16f0*/  FMUL.FTZ R70, R70, c[0x0][0x1e8] ;  /* 0x00007a0046467a20 */ /* 0x000fe40000410000 */
[----:B0-----:R-:W-:Y:S01]  /*1700*/  FFMA.FTZ R68, R68, R71, 1.1641532182693481445e-10 ;  /* 0x2f00000044447423 */ /* 0x001fe20000010047 */
[----:B------:R-:W-:-:S04]  /*1710*/  PRMT R71, RZ, 0x7610, R40 ;  /* 0x00007610ff477816 */ /* 0x000fc80000000028 */
[----:B------:R-:W-:-:S04]  /*1720*/  FSETP.GTU.FTZ.AND P3, PT, R68, c[0x0][0x1e4], PT ;  /* 0x0000790044007a0b */ /* 0x000fc80003f7c000 */
[----:B------:R-:W-:Y:S02]  /*1730*/  FSEL R70, R70, RZ, !P3 ;  /* 0x000000ff46467208 */ /* 0x000fe40005800000 */
[----:B------:R-:W-:-:S03]  /*1740*/  SEL R100, RZ, 0x1, P3 ;  /* 0x00000001ff647807 */ /* 0x000fc60001800000 */
[----:B------:R-:W-:Y:S01]  /*1750*/  FMUL.FTZ R78, R70, R71 ;  /* 0x00000047464e7220 */ /* 0x000fe20000410000 */
[----:B------:R-:W-:-:S05]  /*1760*/  @P0 PRMT R71, RZ, 0x7610, R60 ;  /* 0x00007610ff470816 */ /* 0x000fca000000003c */
[----:B------:R-:W-:Y:S02]  /*1770*/  @P0 FADD.FTZ R78, R78, R71 ;  /* 0x000000474e4e0221 */ /* 0x000fe40000010000 */
.L_x_2775:
[----:B------:R-:W-:Y:S05]  /*1780*/  BSYNC B1 ;  /* 0x0000000000017941 */ /* 0x000fea0003800000 */
.L_x_2773:
        /* <DEDUP_REMOVED lines=8> */
.L_x_2784:
        /* <DEDUP_REMOVED lines=12> */
.L_x_2787:
[----:B------:R-:W-:Y:S02]  /*18d0*/  IMAD.MOV.U32 R82, RZ, RZ, R92 ;  /* 0x000000ffff527224 */ /* 0x000fe400078e005c */
.L_x_2788:
[----:B------:R-:W-:Y:S05]  /*18e0*/  BSYNC B2 ;  /* 0x0000000000027941 */ /* 0x000fea0003800000 */
.L_x_2786:
        /* <DEDUP_REMOVED lines=16> */
.L_x_2792:
[----:B------:R-:W-:Y:S05]  /*19f0*/  BSYNC B3 ;  /* 0x0000000000037941 */ /* 0x000fea0003800000 */
.L_x_2791:
        /* <DEDUP_REMOVED lines=44> */
.L_x_2790:
[----:B------:R-:W-:Y:S05]  /*1cc0*/  BSYNC B2 ;  /* 0x0000000000027941 */ /* 0x000fea0003800000 */
.L_x_2789:
[----:B------:R-:W0:Y:S01]  /*1cd0*/  I2F.U32 R69, R82 ;  /* 0x0000005200457306 */ /* 0x000e220000201000 */
[----:B------:R-:W-:Y:S01]  /*1ce0*/  HFMA2.MMA R72, -RZ, RZ, 0.1171875, 0 ;  /* 0x2f800000ff487435 */ /* 0x000fe200000001ff */
[----:B-----5:R-:W-:Y:S02]  /*1cf0*/  PRMT R70, RZ, 0x5410, R65 ;  /* 0x00005410ff467816 */ /* 0x020fe40000000041 */
        /* <DEDUP_REMOVED lines=10> */
.L_x_2785:
[----:B------:R-:W-:Y:S05]  /*1da0*/  BSYNC B1 ;  /* 0x0000000000017941 */ /* 0x000fea0003800000 */
.L_x_2783:
        /* <DEDUP_REMOVED lines=8> */
.L_x_2794:
        /* <DEDUP_REMOVED lines=12> */
.L_x_2797:
[----:B------:R-:W-:Y:S02]  /*1ef0*/  IMAD.MOV.U32 R102, RZ, RZ, R92 ;  /* 0x000000ffff667224 */ /* 0x000fe400078e005c */
.L_x_2798:
[----:B------:R-:W-:Y:S05]  /*1f00*/  BSYNC B2 ;  /* 0x0000000000027941 */ /* 0x000fea0003800000 */
.L_x_2796:
        /* <DEDUP_REMOVED lines=16> */
.L_x_2802:
[----:B------:R-:W-:Y:S05]  /*2010*/  BSYNC B3 ;  /* 0x0000000000037941 */ /* 0x000fea0003800000 */
.L_x_2801:
        /* <DEDUP_REMOVED lines=42> */
[----:B------:R-:W-:Y:S01]  /*22c0*/  LOP3.LUT R87, R71, UR26, R68, 0x96, !PT ;  /* 0x0000001a47577c12 */ /* 0x000fe2000f8e9644 */
[----:B------:R-:W-:Y:S02]  /*22d0*/  IMAD.MOV.U32 R94, RZ, RZ, R70 ;  /* 0x000000ffff5e7224 */ /* 0x000fe400078e0046 */
.L_x_2800:
[----:B------:R-:W-:Y:S05]  /*22e0*/  BSYNC B2 ;  /* 0x0000000000027941 */ /* 0x000fea0003800000 */
.L_x_2799:
        /* <DEDUP_REMOVED lines=11> */
[----:B------:R-:W-:Y:S02]  /*23a0*/  @P0 PRMT R71, RZ, 0x7610, R61 ;  /* 0x00007610ff470816 */ /* 0x000fe4000000003d */
[----:B------:R-:W-:-:S03]  /*23b0*/  PRMT R102, R68, 0x7610, R102 ;  /* 0x0000761044667816 */ /* 0x000fc60000000066 */
[----:B------:R-:W-:Y:S02]  /*23c0*/  @P0 FADD.FTZ R76, R76, R71 ;  /* 0x000000474c4c0221 */ /* 0x000fe40000010000 */
.L_x_2795:
[----:B------:R-:W-:Y:S05]  /*23d0*/  BSYNC B1 ;  /* 0x0000000000017941 */ /* 0x000fea0003800000 */
.L_x_2793:
        /* <DEDUP_REMOVED lines=8> */
.L_x_2804:
        /* <DEDUP_REMOVED lines=12> */
.L_x_2807:
[----:B------:R-:W-:Y:S02]  /*2520*/  IMAD.MOV.U32 R82, RZ, RZ, R92 ;  /* 0x000000ffff527224 */ /* 0x000fe400078e005c */
.L_x_2808:
[----:B------:R-:W-:Y:S05]  /*2530*/  BSYNC B2 ;  /* 0x0000000000027941 */ /* 0x000fea0003800000 */
.L_x_2806:
        /* <DEDUP_REMOVED lines=16> */
.L_x_2812:
[----:B------:R-:W-:Y:S05]  /*2640*/  BSYNC B3 ;  /* 0x0000000000037941 */ /* 0x000fea0003800000 */
.L_x_2811:
        /* <DEDUP_REMOVED lines=44> */
.L_x_2810:
[----:B------:R-:W-:Y:S05]  /*2910*/  BSYNC B2 ;  /* 0x0000000000027941 */ /* 0x000fea0003800000 */
.L_x_2809:
        /* <DEDUP_REMOVED lines=13> */
.L_x_2805:
[----:B------:R-:W-:Y:S05]  /*29f0*/  BSYNC B1 ;  /* 0x0000000000017941 */ /* 0x000fea0003800000 */
.L_x_2803:
        /* <DEDUP_REMOVED lines=8> */
.L_x_2814:
        /* <DEDUP_REMOVED lines=12> */
.L_x_2817:
[----:B------:R-:W-:Y:S02]  /*2b40*/  MOV R104, R92 ;  /* 0x0000005c00687202 */ /* 0x000fe40000000f00 */
.L_x_2818:
[----:B------:R-:W-:Y:S05]  /*2b50*/  BSYNC B2 ;  /* 0x0000000000027941 */ /* 0x000fea0003800000 */
.L_x_2816:
        /* <DEDUP_REMOVED lines=16> */
.L_x_2822:
[----:B------:R-:W-:Y:S05]  /*2c60*/  BSYNC B3 ;  /* 0x0000000000037941 */ /* 0x000fea0003800000 */
.L_x_2821:
        /* <DEDUP_REMOVED lines=43> */
[----:B------:R-:W-:Y:S02]  /*2f20*/  MOV R94, R70 ;  /* 0x00000046005e7202 */ /* 0x000fe40000000f00 */
.L_x_2820:
[----:B------:R-:W-:Y:S05]  /*2f30*/  BSYNC B2 ;  /* 0x0000000000027941 */ /* 0x000fea0003800000 */
.L_x_2819:
        /* <DEDUP_REMOVED lines=14> */
.L_x_2815:
[----:B------:R-:W-:Y:S05]  /*3020*/  BSYNC B1 ;  /* 0x0000000000017941 */ /* 0x000fea0003800000 */
.L_x_2813:
        /* <DEDUP_REMOVED lines=8> */
.L_x_2824:
        /* <DEDUP_REMOVED lines=12> */
.L_x_2827:
[----:B------:R-:W-:Y:S02]  /*3170*/  IMAD.MOV.U32 R105, RZ, RZ, R92 ;  /* 0x000000ffff697224 */ /* 0x000fe400078e005c */
.L_x_2828:
[----:B------:R-:W-:Y:S05]  /*3180*/  BSYNC B2 ;  /* 0x0000000000027941 */ /* 0x000fea0003800000 */
.L_x_2826:
        /* <DEDUP_REMOVED lines=16> */
.L_x_2832:
[----:B------:R-:W-:Y:S05]  /*3290*/  BSYNC B3 ;  /* 0x0000000000037941 */ /* 0x000fea0003800000 */
.L_x_2831:
        /* <DEDUP_REMOVED lines=44> */
.L_x_2830:
[----:B------:R-:W-:Y:S05]  /*3560*/  BSYNC B2 ;  /* 0x0000000000027941 */ /* 0x000fea0003800000 */
.L_x_2829:
        /* <DEDUP_REMOVED lines=11> */
[----:B------:R-:W-:Y:S02]  /*3620*/  @P0 PRMT R70, RZ, 0x5410, R63 ;  /* 0x00005410ff460816 */ /* 0x000fe4000000003f */
[----:B------:R-:W-:-:S03]  /*3630*/  PRMT R105, R69, 0x7610, R105 ;  /* 0x0000761045697816 */ /* 0x000fc60000000069 */
[----:B------:R-:W-:Y:S02]  /*3640*/  @P0 FADD.FTZ R73, R73, R70 ;  /* 0x0000004649490221 */ /* 0x000fe40000010000 */
.L_x_2825:
[----:B------:R-:W-:Y:S05]  /*3650*/  BSYNC B1 ;  /* 0x0000000000017941 */ /* 0x000fea0003800000 */
.L_x_2823:
        /* <DEDUP_REMOVED lines=8> */
.L_x_2834:
        /* <DEDUP_REMOVED lines=12> */
.L_x_2837:
[----:B------:R-:W-:Y:S02]  /*37a0*/  IMAD.MOV.U32 R108, RZ, RZ, R92 ;  /* 0x000000ffff6c7224 */ /* 0x000fe400078e005c */
.L_x_2838:
[----:B------:R-:W-:Y:S05]  /*37b0*/  BSYNC B2 ;  /* 0x0000000000027941 */ /* 0x000fea0003800000 */
.L_x_2836:
        /* <DEDUP_REMOVED lines=16> */
.L_x_2842:
[----:B------:R-:W-:Y:S05]  /*38c0*/  BSYNC B3 ;  /* 0x0000000000037941 */ /* 0x000fea0003800000 */
.L_x_2841:
[----:B------:R-:W-:Y:S01]  /*38d0*/  IMAD.HI.U32 R68, R85, -0x326172a9, RZ ;  /* 0xcd9e8d5755447827 */ /* 0x000fe200078e00ff */
[----:B------:R-:W-:-:S03]  /*38e0*/  LOP3.LUT R69, R69, UR5, R90, 0x96, !PT ;  /* 0x0000000545457c12 */ /* 0x000fc6000f8e965a */
[----:B------:R-:W-:Y:S01]  /*38f0*/  IMAD R71, R85, -0x326172a9, RZ ;  /* 0xcd9e8d5755477824 */ /* 0x000fe200078e02ff */
[----:B------:R-:W-:Y:S01]  /*3900*/  LOP3.LUT R68, R68, UR4, R89, 0x96, !PT ;  /* 0x0000000444447c12 */ /* 0x000fe2000f8e9659 */
[----:B------:R-:W-:-:S04]  /*3910*/  IMAD.WIDE.U32 R82, R69, -0x326172a9, RZ ;  /* 0xcd9e8d5745527825 */ /* 0x000fc800078e00ff */
[----:B------:R-:W-:Y:S02]  /*3920*/  IMAD R69, R88, -0x2daee0ad, RZ ;  /* 0xd2511f5358457824 */ /* 0x000fe400078e02ff */
        /* <DEDUP_REMOVED lines=38> */
.L_x_2840:
[----:B------:R-:W-:Y:S05]  /*3b90*/  BSYNC B2 ;  /* 0x0000000000027941 */ /* 0x000fea0003800000 */
.L_x_2839:
        /* <DEDUP_REMOVED lines=13> */
.L_x_2835:
[----:B------:R-:W-:Y:S05]  /*3c70*/  BSYNC B1 ;  /* 0x0000000000017941 */ /* 0x000fea0003800000 */
.L_x_2833:
[----:B------:R-:W-:Y:S01]  /*3c80*/  IMAD.MOV.U32 R132, RZ, RZ, 0x10 ;  /* 0x00000010ff847424 */ /* 0x000fe200078e00ff */
[----:B------:R-:W-:Y:S01]  /*3c90*/  F2FP.BF16.PACK_AB R71, R72, R73 ;  /* 0x000000494847723e */ /* 0x000fe200000010ff */
[----:B------:R-:W-:Y:S01]  /*3ca0*/  BSSY B1, `(.L_x_2843) ;  /* 0x000001f000017945 */ /* 0x000fe20003800000 */
[----:B------:R-:W-:Y:S01]  /*3cb0*/  F2FP.BF16.PACK_AB R70, R74, R75 ;  /* 0x0000004b4a46723e */ /* 0x000fe200000010ff */
[-C--:B------:R-:W-:Y:S01]  /*3cc0*/  IMAD.WIDE.U32 R108, R133, R132.reuse, c[0x0][0x188] ;  /* 0x00006200856c7625 */ /* 0x080fe200078e0084 */
[----:B------:R-:W-:Y:S02]  /*3cd0*/  F2FP.BF16.PACK_AB R69, R76, R77 ;  /* 0x0000004d4c45723e */ /* 0x000fe400000010ff */
[----:B------:R-:W-:Y:S02]  /*3ce0*/  F2FP.BF16.PACK_AB R68, R78, R79 ;  /* 0x0000004f4e44723e */ /* 0x000fe400000010ff */
[----:B------:R-:W-:Y:S02]  /*3cf0*/  IADD3 R115, R131, 0x20, RZ ;  /* 0x0000002083737810 */ /* 0x000fe40007ffe0ff */
[----:B------:R-:W-:Y:S01]  /*3d00*/  IADD3 R119, R133, 0x20, RZ ;  /* 0x0000002085777810 */ /* 0x000fe20007ffe0ff */
[----:B------:R0:W-:Y:S02]  /*3d10*/  STG.E.128 [R108.64], R68 ;  /* 0x000000446c007986 */ /* 0x0001e4000c101d06 */
[----:B------:R-:W-:-:S04]  /*3d20*/  @P1 IMAD.WIDE.U32 R106, R115, R132, c[0x0][0x170] ;  /* 0x00005c00736a1625 */ /* 0x000fc800078e0084 */
[----:B------:R-:W-:Y:S01]  /*3d30*/  @P0 IMAD.WIDE.U32 R82, R119, R132, c[0x0][0x180] ;  /* 0x0000600077520625 */ /* 0x000fe200078e0084 */
[----:B------:R-:W-:Y:S05]  /*3d40*/  @!P1 BRA `(.L_x_2844) ;  /* 0x0000014000009947 */ /* 0x000fea0003800000 */
[----:B0-----:R-:W-:Y:S01]  /*3d50*/  IMAD.U32 R69, R105, 0x10000, RZ ;  /* 0x0001000069457824 */ /* 0x001fe200078e00ff */
[----:B------:R-:W-:Y:S02]  /*3d60*/  LOP3.LUT R68, R114, 0xffff, RZ, 0xc0, !PT ;  /* 0x0000ffff72447812 */ /* 0x000fe400078ec0ff */
        /* <DEDUP_REMOVED lines=18> */
.L_x_2844:
[----:B------:R-:W-:Y:S05]  /*3e90*/  BSYNC B1 ;  /* 0x0000000000017941 */ /* 0x000fea0003800000 */
.L_x_2843:
[----:B-----5:R1:W5:Y:S04]  /*3ea0*/  @P1 LDG.E.128 R64, [R106.64] ;  /* 0x000000066a401981 */ /* 0x020368000c1e1d00 */
[----:B------:R1:W5:Y:S01]  /*3eb0*/  @P0 LDG.E.128 R60, [R82.64] ;  /* 0x00000006523c0981 */ /* 0x000362000c1e1d00 */
[----:B------:R-:W-:Y:S01]  /*3ec0*/  BSSY B1, `(.L_x_2845) ;  /* 0x0000062000017945 */ /* 0x000fe20003800000 */
[----:B------:R-:W-:Y:S05]  /*3ed0*/  @P2 BRA `(.L_x_2846) ;  /* 0x0000006000002947 */ /* 0x000fea0003800000 */
[----:B------:R-:W-:Y:S01]  /*3ee0*/  IMAD.MOV.U32 R113, RZ, RZ, RZ ;  /* 0x000000ffff717224 */ /* 0x000fe200078e00ff */
[----:B0-----:R-:W-:Y:S01]  /*3ef0*/  MOV R68, R110 ;  /* 0x0000006e00447202 */ /* 0x001fe20000000f00 */
[----:B------:R-:W-:Y:S05]  /*3f00*/  @!P0 BRA `(.L_x_2847) ;  /* 0x000005d000008947 */ /* 0x000fea0003800000 */
[----:B------:R-:W-:Y:S01]  /*3f10*/  IMAD.MOV.U32 R68, RZ, RZ, R110 ;  /* 0x000000ffff447224 */ /* 0x000fe200078e006e */
[----:B-----5:R-:W-:Y:S01]  /*3f20*/  PRMT R113, RZ, 0x5410, R60 ;  /* 0x00005410ff717816 */ /* 0x020fe2000000003c */
[----:B------:R-:W-:Y:S05]  /*3f30*/  BRA `(.L_x_2847) ;  /* 0x000005a000007947 */ /* 0x000fea0003800000 */
.L_x_2846:
        /* <DEDUP_REMOVED lines=12> */
.L_x_2849:
[----:B------:R-:W-:Y:S02]  /*4000*/  MOV R99, R92 ;  /* 0x0000005c00637202 */ /* 0x000fe40000000f00 */
.L_x_2850:
[----:B------:R-:W-:Y:S05]  /*4010*/  BSYNC B2 ;  /* 0x0000000000027941 */ /* 0x000fea0003800000 */
.L_x_2848:
        /* <DEDUP_REMOVED lines=16> */
.L_x_2854:
[----:B------:R-:W-:Y:S05]  /*4120*/  BSYNC B3 ;  /* 0x0000000000037941 */ /* 0x000fea0003800000 */
.L_x_2853:
[----:B------:R-:W-:Y:S01]  /*4130*/  IMAD.HI.U32 R68, R85, -0x326172a9, RZ ;  /* 0xcd9e8d5755447827 */ /* 0x000fe200078e00ff */
[----:B------:R-:W-:-:S03]  /*4140*/  LOP3.LUT R69, R69, UR5, R90, 0x96, !PT ;  /* 0x0000000545457c12 */ /* 0x000fc6000f8e965a */
[----:B------:R-:W-:Y:S01]  /*4150*/  IMAD R71, R85, -0x326172a9, RZ ;  /* 0xcd9e8d5755477824 */ /* 0x000fe200078e02ff */
[----:B-1----:R-:W-:Y:S01]  /*4160*/  LOP3.LUT R82, R68, UR4, R89, 0x96, !PT ;  /* 0x0000000444527c12 */ /* 0x002fe2000f8e9659 */
        /* <DEDUP_REMOVED lines=40> */
.L_x_2852:
[----:B------:R-:W-:Y:S05]  /*43f0*/  BSYNC B2 ;  /* 0x0000000000027941 */ /* 0x000fea0003800000 */
.L_x_2851:
        /* <DEDUP_REMOVED lines=14> */
.L_x_2847:
[----:B------:R-:W-:Y:S05]  /*44e0*/  BSYNC B1 ;  /* 0x0000000000017941 */ /* 0x000fea0003800000 */
.L_x_2845:
        /* <DEDUP_REMOVED lines=8> */
.L_x_2856:
        /* <DEDUP_REMOVED lines=12> */
.L_x_2859:
[----:B------:R-:W-:Y:S02]  /*4630*/  IMAD.MOV.U32 R100, RZ, RZ, R92 ;  /* 0x000000ffff647224 */ /* 0x000fe400078e005c */
.L_x_2860:
[----:B------:R-:W-:Y:S05]  /*4640*/  BSYNC B2 ;  /* 0x0000000000027941 */ /* 0x000fea0003800000 */
.L_x_2858:
        /* <DEDUP_REMOVED lines=16> */
.L_x_2864:
[----:B------:R-:W-:Y:S05]  /*4750*/  BSYNC B3 ;  /* 0x0000000000037941 */ /* 0x000fea0003800000 */
.L_x_2863:
        /* <DEDUP_REMOVED lines=44> */
.L_x_2862:
[----:B------:R-:W-:Y:S05]  /*4a20*/  BSYNC B2 ;  /* 0x0000000000027941 */ /* 0x000fea0003800000 */
.L_x_2861:
        /* <DEDUP_REMOVED lines=14> */
.L_x_2857:
[----:B------:R-:W-:Y:S05]  /*4b10*/  BSYNC B1 ;  /* 0x0000000000017941 */ /* 0x000fea0003800000 */
.L_x_2855:
        /* <DEDUP_REMOVED lines=8> */
.L_x_2866:
        /* <DEDUP_REMOVED lines=12> */
.L_x_2869:
[----:B------:R-:W-:Y:S02]  /*4c60*/  IMAD.MOV.U32 R101, RZ, RZ, R92 ;  /* 0x000000ffff657224 */ /* 0x000fe400078e005c */
.L_x_2870:
[----:B------:R-:W-:Y:S05]  /*4c70*/  BSYNC B2 ;  /* 0x0000000000027941 */ /* 0x000fea0003800000 */
.L_x_2868:
        /* <DEDUP_REMOVED lines=16> */
.L_x_2874:
[----:B------:R-:W-:Y:S05]  /*4d80*/  BSYNC B3 ;  /* 0x0000000000037941 */ /* 0x000fea0003800000 */
.L_x_2873:
        /* <DEDUP_REMOVED lines=44> */
.L_x_2872:
[----:B------:R-:W-:Y:S05]  /*5050*/  BSYNC B2 ;  /* 0x0000000000027941 */ /* 0x000fea0003800000 */
.L_x_2871:
[----:B------:R-:W0:Y:S01]  /*5060*/  I2F.U32 R69, R101 ;  /* 0x0000006500457306 */ /* 0x000e220000201000 */
[----:B------:R-:W-:Y:S01]  /*5070*/  HFMA2.MMA R70, -RZ, RZ, 0.1171875, 0 ;  /* 0x2f800000ff467435 */ /* 0x000fe200000001ff */
[----:B-----5:R-:W-:-:S05]  /*5080*/  PRMT R71, RZ, 0x5410, R65 ;  /* 0x00005410ff477816 */ /* 0x020fca0000000041 */
        /* <DEDUP_REMOVED lines=11> */
.L_x_2867:
[----:B------:R-:W-:Y:S05]  /*5140*/  BSYNC B1 ;  /* 0x0000000000017941 */ /* 0x000fea0003800000 */
.L_x_2865:
        /* <DEDUP_REMOVED lines=8> */
.L_x_2876:
        /* <DEDUP_REMOVED lines=12> */
.L_x_2879:
[----:B------:R-:W-:Y:S02]  /*5290*/  IMAD.MOV.U32 R102, RZ, RZ, R92 ;  /* 0x000000ffff667224 */ /* 0x000fe400078e005c */
.L_x_2880:
[----:B------:R-:W-:Y:S05]  /*52a0*/  BSYNC B2 ;  /* 0x0000000000027941 */ /* 0x000fea0003800000 */
.L_x_2878:
        /* <DEDUP_REMOVED lines=16> */
.L_x_2884:
[----:B------:R-:W-:Y:S05]  /*53b0*/  BSYNC B3 ;  /* 0x0000000000037941 */ /* 0x000fea0003800000 */
.L_x_2883:
        /* <DEDUP_REMOVED lines=44> */
.L_x_2882:
[----:B------:R-:W-:Y:S05]  /*5680*/  BSYNC B2 ;  /* 0x0000000000027941 */ /* 0x000fea0003800000 */
.L_x_2881:
        /* <DEDUP_REMOVED lines=14> */
.L_x_2877:
[----:B------:R-:W-:Y:S05]  /*5770*/  BSYNC B1 ;  /* 0x0000000000017941 */ /* 0x000fea0003800000 */
.L_x_2875:
        /* <DEDUP_REMOVED lines=8> */
.L_x_2886:
        /* <DEDUP_REMOVED lines=12> */
.L_x_2889:
[----:B------:R-:W-:Y:S02]  /*58c0*/  IMAD.MOV.U32 R103, RZ, RZ, R92 ;  /* 0x000000ffff677224 */ /* 0x000fe400078e005c */
.L_x_2890:
[----:B------:R-:W-:Y:S05]  /*58d0*/  BSYNC B2 ;  /* 0x0000000000027941 */ /* 0x000fea0003800000 */
.L_x_2888:
        /* <DEDUP_REMOVED lines=16> */
.L_x_2894:
[----:B------:R-:W-:Y:S05]  /*59e0*/  BSYNC B3 ;  /* 0x0000000000037941 */ /* 0x000fea0003800000 */
.L_x_2893:
        /* <DEDUP_REMOVED lines=44> */
.L_x_2892:
[----:B------:R-:W-:Y:S05]  /*5cb0*/  BSYNC B2 ;  /* 0x0000000000027941 */ /* 0x000fea0003800000 */
.L_x_2891:
        /* <DEDUP_REMOVED lines=14> */
.L_x_2887:
[----:B------:R-:W-:Y:S05]  /*5da0*/  BSYNC B1 ;  /* 0x0000000000017941 */ /* 0x000fea0003800000 */
.L_x_2885:
        /* <DEDUP_REMOVED lines=8> */
.L_x_2896:
        /* <DEDUP_REMOVED lines=12> */
.L_x_2899:
[----:B------:R-:W-:Y:S02]  /*5ef0*/  MOV R104, R92 ;  /* 0x0000005c00687202 */ /* 0x000fe40000000f00 */
.L_x_2900:
[----:B------:R-:W-:Y:S05]  /*5f00*/  BSYNC B2 ;  /* 0x0000000000027941 */ /* 0x000fea0003800000 */
.L_x_2898:
        /* <DEDUP_REMOVED lines=16> */
.L_x_2904:
[----:B------:R-:W-:Y:S05]  /*6010*/  BSYNC B3 ;  /* 0x0000000000037941 */ /* 0x000fea0003800000 */
.L_x_2903:
        /* <DEDUP_REMOVED lines=44> */
.L_x_2902:
[----:B------:R-:W-:Y:S05]  /*62e0*/  BSYNC B2 ;  /* 0x0000000000027941 */ /* 0x000fea0003800000 */
.L_x_2901:
        /* <DEDUP_REMOVED lines=14> */
.L_x_2897:
[----:B------:R-:W-:Y:S05]  /*63d0*/  BSYNC B1 ;  /* 0x0000000000017941 */ /* 0x000fea0003800000 */
.L_x_2895:
[----:B------:R-:W-:Y:S01]  /*63e0*/  BSSY B1, `(.L_x_2905) ;  /* 0x0000062000017945 */ /* 0x000fe20003800000 */
[----:B------:R-:W-:Y:S05]  /*63f0*/  @P2 BRA `(.L_x_2906) ;  /* 0x0000006000002947 */ /* 0x000fea0003800000 */
[----:B-1----:R-:W-:Y:S02]  /*6400*/  IMAD.MOV.U32 R107, RZ, RZ, RZ ;  /* 0x000000ffff6b7224 */ /* 0x002fe400078e00ff */
[----:B------:R-:W-:Y:S01]  /*6410*/  IMAD.MOV.U32 R68, RZ, RZ, R69 ;  /* 0x000000ffff447224 */ /* 0x000fe200078e0045 */
[----:B------:R-:W-:Y:S05]  /*6420*/  @!P0 BRA `(.L_x_2907) ;  /* 0x000005d000008947 */ /* 0x000fea0003800000 */
[----:B------:R-:W-:Y:S02]  /*6430*/  MOV R68, R69 ;  /* 0x0000004500447202 */ /* 0x000fe40000000f00 */
[----:B-----5:R-:W-:Y:S01]  /*6440*/  PRMT R107, RZ, 0x5410, R63 ;  /* 0x00005410ff6b7816 */ /* 0x020fe2000000003f */
[----:B------:R-:W-:Y:S05]  /*6450*/  BRA `(.L_x_2907) ;  /* 0x000005a000007947 */ /* 0x000fea0003800000 */
.L_x_2906:
        /* <DEDUP_REMOVED lines=12> */
.L_x_2909:
[----:B------:R-:W-:Y:S02]  /*6520*/  IMAD.MOV.U32 R105, RZ, RZ, R92 ;  /* 0x000000ffff697224 */ /* 0x000fe400078e005c */
.L_x_2910:
[----:B------:R-:W-:Y:S05]  /*6530*/  BSYNC B2 ;  /* 0x0000000000027941 */ /* 0x000fea0003800000 */
.L_x_2908:
        /* <DEDUP_REMOVED lines=16> */
.L_x_2914:
[----:B------:R-:W-:Y:S05]  /*6640*/  BSYNC B3 ;  /* 0x0000000000037941 */ /* 0x000fea0003800000 */
.L_x_2913:
        /* <DEDUP_REMOVED lines=44> */
.L_x_2912:
[----:B------:R-:W-:Y:S05]  /*6910*/  BSYNC B2 ;  /* 0x0000000000027941 */ /* 0x000fea0003800000 */
.L_x_2911:
        /* <DEDUP_REMOVED lines=8> */
[----:B-1----:R-:W-:Y:S02]  /*69a0*/  FSEL R107, R71, RZ, !P3 ;  /* 0x000000ff476b7208 */ /* 0x002fe40005800000 */
[----:B------:R-:W-:-:S03]  /*69b0*/  SEL R69, RZ, 0x1, P3 ;  /* 0x00000001ff457807 */ /* 0x000fc60001800000 */
[----:B------:R-:W-:Y:S01]  /*69c0*/  FMUL.FTZ R107, R107, R70 ;  /* 0x000000466b6b7220 */ /* 0x000fe20000410000 */
[----:B------:R-:W-:Y:S02]  /*69d0*/  @P0 PRMT R70, RZ, 0x5410, R63 ;  /* 0x00005410ff460816 */ /* 0x000fe4000000003f */
[----:B------:R-:W-:-:S03]  /*69e0*/  PRMT R105, R69, 0x7610, R105 ;  /* 0x0000761045697816 */ /* 0x000fc60000000069 */
[----:B------:R-:W-:Y:S02]  /*69f0*/  @P0 FADD.FTZ R107, R70, R107 ;  /* 0x0000006b466b0221 */ /* 0x000fe40000010000 */
.L_x_2907:
[----:B------:R-:W-:Y:S05]  /*6a00*/  BSYNC B1 ;  /* 0x0000000000017941 */ /* 0x000fea0003800000 */
.L_x_2905:
        /* <DEDUP_REMOVED lines=8> */
.L_x_2916:
        /* <DEDUP_REMOVED lines=12> */
.L_x_2919:
[----:B------:R-:W-:Y:S02]  /*6b50*/  IMAD.MOV.U32 R114, RZ, RZ, R92 ;  /* 0x000000ffff727224 */ /* 0x000fe400078e005c */
.L_x_2920:
[----:B------:R-:W-:Y:S05]  /*6b60*/  BSYNC B2 ;  /* 0x0000000000027941 */ /* 0x000fea0003800000 */
.L_x_2918:
        /* <DEDUP_REMOVED lines=16> */
.L_x_2924:
[----:B------:R-:W-:Y:S05]  /*6c70*/  BSYNC B3 ;  /* 0x0000000000037941 */ /* 0x000fea0003800000 */
.L_x_2923:
        /* <DEDUP_REMOVED lines=44> */
.L_x_2922:
[----:B------:R-:W-:Y:S05]  /*6f40*/  BSYNC B2 ;  /* 0x0000000000027941 */ /* 0x000fea0003800000 */
.L_x_2921:
        /* <DEDUP_REMOVED lines=14> */
.L_x_2917:
[----:B------:R-:W-:Y:S05]  /*7030*/  BSYNC B1 ;  /* 0x0000000000017941 */ /* 0x000fea0003800000 */
.L_x_2915:
[-C--:B------:R-:W-:Y:S01]  /*7040*/  IMAD.WIDE.U32 R118, R119, R132.reuse, c[0x0][0x188] ;  /* 0x0000620077767625 */ /* 0x080fe200078e0084 */
[----:B------:R-:W-:Y:S01]  /*7050*/  F2FP.BF16.PACK_AB R71, R106, R107 ;  /* 0x0000006b6a47723e */ /* 0x000fe200000010ff */
[----:B------:R-:W-:Y:S01]  /*7060*/  BSSY B1, `(.L_x_2925) ;  /* 0x000001e000017945 */ /* 0x000fe20003800000 */
[----:B------:R-:W-:Y:S02]  /*7070*/  F2FP.BF16.PACK_AB R70, R108, R109 ;  /* 0x0000006d6c46723e */ /* 0x000fe400000010ff */
        /* <DEDUP_REMOVED lines=28> */
.L_x_2926:
[----:B------:R-:W-:Y:S05]  /*7240*/  BSYNC B1 ;  /* 0x0000000000017941 */ /* 0x000fea0003800000 */
.L_x_2925:
        /* <DEDUP_REMOVED lines=10> */
.L_x_2928:
        /* <DEDUP_REMOVED lines=12> */
.L_x_2931:
[----:B------:R-:W-:Y:S02]  /*73b0*/  IMAD.MOV.U32 R99, RZ, RZ, R92 ;  /* 0x000000ffff637224 */ /* 0x000fe400078e005c */
.L_x_2932:
[----:B------:R-:W-:Y:S05]  /*73c0*/  BSYNC B2 ;  /* 0x0000000000027941 */ /* 0x000fea0003800000 */
.L_x_2930:
        /* <DEDUP_REMOVED lines=16> */
.L_x_2936:
[----:B------:R-:W-:Y:S05]  /*74d0*/  BSYNC B3 ;  /* 0x0000000000037941 */ /* 0x000fea0003800000 */
.L_x_2935:
        /* <DEDUP_REMOVED lines=44> */
.L_x_2934:
[----:B------:R-:W-:Y:S05]  /*77a0*/  BSYNC B2 ;  /* 0x0000000000027941 */ /* 0x000fea0003800000 */
.L_x_2933:
        /* <DEDUP_REMOVED lines=8> */
[----:B------:R-:W-:Y:S02]  /*7830*/  PRMT R71, RZ, 0x5410, R32 ;  /* 0x00005410ff477816 */ /* 0x000fe40000000020 */
[----:B------:R-:W-:-:S03]  /*7840*/  SEL R69, RZ, 0x1, P3 ;  /* 0x00000001ff457807 */ /* 0x000fc60001800000 */
[----:B------:R-:W-:Y:S01]  /*7850*/  FMUL.FTZ R122, R122, R71 ;  /* 0x000000477a7a7220 */ /* 0x000fe20000410000 */
[----:B------:R-:W-:Y:S02]  /*7860*/  @P0 PRMT R71, RZ, 0x5410, R60 ;  /* 0x00005410ff470816 */ /* 0x000fe4000000003c */
[----:B------:R-:W-:-:S03]  /*7870*/  PRMT R99, R69, 0x7610, R99 ;  /* 0x0000761045637816 */ /* 0x000fc60000000063 */
[----:B------:R-:W-:Y:S02]  /*7880*/  @P0 FADD.FTZ R122, R71, R122 ;  /* 0x0000007a477a0221 */ /* 0x000fe40000010000 */
.L_x_2929:
[----:B------:R-:W-:Y:S05]  /*7890*/  BSYNC B1 ;  /* 0x0000000000017941 */ /* 0x000fea0003800000 */
.L_x_2927:
        /* <DEDUP_REMOVED lines=8> */
.L_x_2938:
        /* <DEDUP_REMOVED lines=12> */
.L_x_2941:
[----:B------:R-:W-:Y:S02]  /*79e0*/  IMAD.MOV.U32 R100, RZ, RZ, R92 ;  /* 0x000000ffff647224 */ /* 0x000fe400078e005c */
.L_x_2942:
[----:B------:R-:W-:Y:S05]  /*79f0*/  BSYNC B2 ;  /* 0x0000000000027941 */ /* 0x000fea0003800000 */
.L_x_2940:
        /* <DEDUP_REMOVED lines=16> */
.L_x_2946:
[----:B------:R-:W-:Y:S05]  /*7b00*/  BSYNC B3 ;  /* 0x0000000000037941 */ /* 0x000fea0003800000 */
.L_x_2945:
        /* <DEDUP_REMOVED lines=44> */
.L_x_2944:
[----:B------:R-:W-:Y:S05]  /*7dd0*/  BSYNC B2 ;  /* 0x0000000000027941 */ /* 0x000fea0003800000 */
.L_x_2943:
        /* <DEDUP_REMOVED lines=14> */
.L_x_2939:
[----:B------:R-:W-:Y:S05]  /*7ec0*/  BSYNC B1 ;  /* 0x0000000000017941 */ /* 0x000fea0003800000 */
.L_x_2937:
        /* <DEDUP_REMOVED lines=8> */
.L_x_2948:
        /* <DEDUP_REMOVED lines=12> */
.L_x_2951:
[----:B------:R-:W-:Y:S02]  /*8010*/  IMAD.MOV.U32 R101, RZ, RZ, R92 ;  /* 0x000000ffff657224 */ /* 0x000fe400078e005c */
.L_x_2952:
[----:B------:R-:W-:Y:S05]  /*8020*/  BSYNC B2 ;  /* 0x0000000000027941 */ /* 0x000fea0003800000 */
.L_x_2950:
        /* <DEDUP_REMOVED lines=16> */
.L_x_2956:
[----:B------:R-:W-:Y:S05]  /*8130*/  BSYNC B3 ;  /* 0x0000000000037941 */ /* 0x000fea0003800000 */
.L_x_2955:
        /* <DEDUP_REMOVED lines=44> */
.L_x_2954:
[----:B------:R-:W-:Y:S05]  /*8400*/  BSYNC B2 ;  /* 0x0000000000027941 */ /* 0x000fea0003800000 */
.L_x_2953:
        /* <DEDUP_REMOVED lines=14> */
.L_x_2949:
[----:B------:R-:W-:Y:S05]  /*84f0*/  BSYNC B1 ;  /* 0x0000000000017941 */ /* 0x000fea0003800000 */
.L_x_2947:
        /* <DEDUP_REMOVED lines=8> */
.L_x_2958:
        /* <DEDUP_REMOVED lines=12> */
.L_x_2961:
[----:B------:R-:W-:Y:S02]  /*8640*/  IMAD.MOV.U32 R102, RZ, RZ, R92 ;  /* 0x000000ffff667224 */ /* 0x000fe400078e005c */
.L_x_2962:
[----:B------:R-:W-:Y:S05]  /*8650*/  BSYNC B2 ;  /* 0x0000000000027941 */ /* 0x000fea0003800000 */
.L_x_2960:
        /* <DEDUP_REMOVED lines=16> */
.L_x_2966:
[----:B------:R-:W-:Y:S05]  /*8760*/  BSYNC B3 ;  /* 0x0000000000037941 */ /* 0x000fea0003800000 */
.L_x_2965:
        /* <DEDUP_REMOVED lines=44> */
.L_x_2964:
[----:B------:R-:W-:Y:S05]  /*8a30*/  BSYNC B2 ;  /* 0x0000000000027941 */ /* 0x000fea0003800000 */
.L_x_2963:
        /* <DEDUP_REMOVED lines=14> */
.L_x_2959:
[----:B------:R-:W-:Y:S05]  /*8b20*/  BSYNC B1 ;  /* 0x0000000000017941 */ /* 0x000fea0003800000 */
.L_x_2957:
        /* <DEDUP_REMOVED lines=8> */
.L_x_2968:
        /* <DEDUP_REMOVED lines=12> */
.L_x_2971:
[----:B------:R-:W-:Y:S02]  /*8c70*/  MOV R103, R92 ;  /* 0x0000005c00677202 */ /* 0x000fe40000000f00 */
.L_x_2972:
[----:B------:R-:W-:Y:S05]  /*8c80*/  BSYNC B2 ;  /* 0x0000000000027941 */ /* 0x000fea0003800000 */
.L_x_2970:
        /* <DEDUP_REMOVED lines=16> */
.L_x_2976:
[----:B------:R-:W-:Y:S05]  /*8d90*/  BSYNC B3 ;  /* 0x0000000000037941 */ /* 0x000fea0003800000 */
.L_x_2975:
        /* <DEDUP_REMOVED lines=44> */
.L_x_2974:
[----:B------:R-:W-:Y:S05]  /*9060*/  BSYNC B2 ;  /* 0x0000000000027941 */ /* 0x000fea0003800000 */
.L_x_2973:
        /* <DEDUP_REMOVED lines=14> */
.L_x_2969:
[----:B------:R-:W-:Y:S05]  /*9150*/  BSYNC B1 ;  /* 0x0000000000017941 */ /* 0x000fea0003800000 */
.L_x_2967:
        /* <DEDUP_REMOVED lines=8> */
.L_x_2978:
        /* <DEDUP_REMOVED lines=12> */
.L_x_2981:
[----:B------:R-:W-:Y:S02]  /*92a0*/  IMAD.MOV.U32 R104, RZ, RZ, R92 ;  /* 0x000000ffff687224 */ /* 0x000fe400078e005c */
.L_x_2982:
[----:B------:R-:W-:Y:S05]  /*92b0*/  BSYNC B2 ;  /* 0x0000000000027941 */ /* 0x000fea0003800000 */
.L_x_2980:
        /* <DEDUP_REMOVED lines=16> */
.L_x_2986:
[----:B------:R-:W-:Y:S05]  /*93c0*/  BSYNC B3 ;  /* 0x0000000000037941 */ /* 0x000fea0003800000 */
.L_x_2985:
        /* <DEDUP_REMOVED lines=44> */
.L_x_2984:
[----:B------:R-:W-:Y:S05]  /*9690*/  BSYNC B2 ;  /* 0x0000000000027941 */ /* 0x000fea0003800000 */
.L_x_2983:
        /* <DEDUP_REMOVED lines=8> */
[----:B------:R-:W-:Y:S02]  /*9720*/  PRMT R70, RZ, 0x7610, R34 ;  /* 0x00007610ff467816 */ /* 0x000fe40000000022 */
[----:B------:R-:W-:-:S03]  /*9730*/  SEL R68, RZ, 0x1, P3 ;  /* 0x00000001ff447807 */ /* 0x000fc60001800000 */
[----:B------:R-:W-:Y:S01]  /*9740*/  FMUL.FTZ R117, R117, R70 ;  /* 0x0000004675757220 */ /* 0x000fe20000410000 */
[----:B------:R-:W-:Y:S02]  /*9750*/  @P0 PRMT R70, RZ, 0x7610, R62 ;  /* 0x00007610ff460816 */ /* 0x000fe4000000003e */
[----:B------:R-:W-:-:S03]  /*9760*/  PRMT R104, R68, 0x7610, R104 ;  /* 0x0000761044687816 */ /* 0x000fc60000000068 */
[----:B------:R-:W-:Y:S02]  /*9770*/  @P0 FADD.FTZ R117, R70, R117 ;  /* 0x0000007546750221 */ /* 0x000fe40000010000 */
.L_x_2979:
[----:B------:R-:W-:Y:S05]  /*9780*/  BSYNC B1 ;  /* 0x0000000000017941 */ /* 0x000fea0003800000 */
.L_x_2977:
        /* <DEDUP_REMOVED lines=8> */
.L_x_2988:
        /* <DEDUP_REMOVED lines=12> */
.L_x_2991:
[----:B------:R-:W-:Y:S02]  /*98d0*/  IMAD.MOV.U32 R105, RZ, RZ, R92 ;  /* 0x000000ffff697224 */ /* 0x000fe400078e005c */
.L_x_2992:
[----:B------:R-:W-:Y:S05]  /*98e0*/  BSYNC B2 ;  /* 0x0000000000027941 */ /* 0x000fea0003800000 */
.L_x_2990:
        /* <DEDUP_REMOVED lines=16> */
.L_x_2996:
[----:B------:R-:W-:Y:S05]  /*99f0*/  BSYNC B3 ;  /* 0x0000000000037941 */ /* 0x000fea0003800000 */
.L_x_2995:
        /* <DEDUP_REMOVED lines=44> */
.L_x_2994:
[----:B------:R-:W-:Y:S05]  /*9cc0*/  BSYNC B2 ;  /* 0x0000000000027941 */ /* 0x000fea0003800000 */
.L_x_2993:
        /* <DEDUP_REMOVED lines=14> */
.L_x_2989:
[----:B------:R-:W-:Y:S05]  /*9db0*/  BSYNC B1 ;  /* 0x0000000000017941 */ /* 0x000fea0003800000 */
.L_x_2987:
        /* <DEDUP_REMOVED lines=8> */
.L_x_2998:
        /* <DEDUP_REMOVED lines=12> */
.L_x_3001:
[----:B------:R-:W-:Y:S02]  /*9f00*/  IMAD.MOV.U32 R114, RZ, RZ, R92 ;  /* 0x000000ffff727224 */ /* 0x000fe400078e005c */
.L_x_3002:
[----:B------:R-:W-:Y:S05]  /*9f10*/  BSYNC B2 ;  /* 0x0000000000027941 */ /* 0x000fea0003800000 */
.L_x_3000:
        /* <DEDUP_REMOVED lines=16> */
.L_x_3006:
[----:B------:R-:W-:Y:S05]  /*a020*/  BSYNC B3 ;  /* 0x0000000000037941 */ /* 0x000fea0003800000 */
.L_x_3005:
        /* <DEDUP_REMOVED lines=44> */
.L_x_3004:
[----:B------:R-:W-:Y:S05]  /*a2f0*/  BSYNC B2 ;  /* 0x0000000000027941 */ /* 0x000fea0003800000 */
.L_x_3003:
        /* <DEDUP_REMOVED lines=14> */
.L_x_2999:
[----:B------:R-:W-:Y:S05]  /*a3e0*/  BSYNC B1 ;  /* 0x0000000000017941 */ /* 0x000fea0003800000 */
.L_x_2997:
[----:B------:R-:W-:Y:S01]  /*a3f0*/  IMAD.WIDE.U32 R126, R127, R132, c[0x0][0x188] ;  /* 0x000062007f7e7625 */ /* 0x000fe200078e0084 */
        /* <DEDUP_REMOVED lines=24> */
[----:B------:R-:W-:-:S03]  /*a580*/  LOP3.LUT R129, R71, R129, R127, 0xfe, !PT ;  /* 0x0000008147817212 */ /* 0x000fc600078efe7f */
[----:B------:R-:W-:Y:S01]  /*a590*/  IMAD.MOV.U32 R130, RZ, RZ, 0x8 ;  /* 0x00000008ff827424 */ /* 0x000fe200078e00ff */
[----:B------:R-:W-:Y:S02]  /*a5a0*/  LOP3.LUT R68, R68, R126, R70, 0xfe, !PT ;  /* 0x0000007e44447212 */ /* 0x000fe400078efe46 */
[----:B------:R-:W-:Y:S01]  /*a5b0*/  LOP3.LUT R69, R129, R69, RZ, 0xfc, !PT ;  /* 0x0000004581457212 */ /* 0x000fe200078efcff */
[----:B------:R-:W-:Y:S01]  /*a5c0*/  IMAD.WIDE.U32 R70, R123, R130, c[0x0][0x190] ;  /* 0x000064007b467625 */ /* 0x000fe200078e0082 */
[----:B------:R-:W-:-:S05]  /*a5d0*/  LOP3.LUT R68, R68, 0xff, R99, 0xf8, !PT ;  /* 0x000000ff44447812 */ /* 0x000fca00078ef863 */
[----:B------:R0:W-:Y:S02]  /*a5e0*/  STG.E.64 [R70.64], R68 ;  /* 0x0000004446007986 */ /* 0x0001e4000c101b06 */
.L_x_3008:
[----:B------:R-:W-:Y:S05]  /*a5f0*/  BSYNC B1 ;  /* 0x0000000000017941 */ /* 0x000fea0003800000 */
.L_x_3007:
[----:B-----5:R1:W5:Y:S04]  /*a600*/  @P1 LDG.E.128 R64, [R124.64] ;  /* 0x000000067c401981 */ /* 0x020368000c1e1d00 */
[----:B------:R1:W5:Y:S01]  /*a610*/  @P0 LDG.E.128 R60, [R82.64] ;  /* 0x00000006523c0981 */ /* 0x000362000c1e1d00 */
[----:B------:R-:W-:Y:S01]  /*a620*/  BSSY B1, `(.L_x_3009) ;  /* 0x0000062000017945 */ /* 0x000fe20003800000 */
[----:B------:R-:W-:Y:S05]  /*a630*/  @P2 BRA `(.L_x_3010) ;  /* 0x0000006000002947 */ /* 0x000fea0003800000 */
[----:B-1----:R-:W-:Y:S02]  /*a640*/  IMAD.MOV.U32 R124, RZ, RZ, RZ ;  /* 0x000000ffff7c7224 */ /* 0x002fe400078e00ff */
[----:B0-----:R-:W-:Y:S01]  /*a650*/  IMAD.MOV.U32 R68, RZ, RZ, R128 ;  /* 0x000000ffff447224 */ /* 0x001fe200078e0080 */
[----:B------:R-:W-:Y:S05]  /*a660*/  @!P0 BRA `(.L_x_3011) ;  /* 0x000005d000008947 */ /* 0x000fea0003800000 */
[----:B------:R-:W-:Y:S01]  /*a670*/  IMAD.MOV.U32 R68, RZ, RZ, R128 ;  /* 0x000000ffff447224 */ /* 0x000fe200078e0080 */
[----:B-----5:R-:W-:Y:S01]  /*a680*/  PRMT R124, RZ, 0x5410, R60 ;  /* 0x00005410ff7c7816 */ /* 0x020fe2000000003c */
[----:B------:R-:W-:Y:S05]  /*a690*/  BRA `(.L_x_3011) ;  /* 0x000005a000007947 */ /* 0x000fea0003800000 */
.L_x_3010:
        /* <DEDUP_REMOVED lines=12> */
.L_x_3013:
[----:B------:R-:W-:Y:S02]  /*a760*/  IMAD.MOV.U32 R99, RZ, RZ, R92 ;  /* 0x000000ffff637224 */ /* 0x000fe400078e005c */
.L_x_3014:
[----:B------:R-:W-:Y:S05]  /*a770*/  BSYNC B2 ;  /* 0x0000000000027941 */ /* 0x000fea0003800000 */
.L_x_3012:
        /* <DEDUP_REMOVED lines=16> */
.L_x_3018:
[----:B------:R-:W-:Y:S05]  /*a880*/  BSYNC B3 ;  /* 0x0000000000037941 */ /* 0x000fea0003800000 */
.L_x_3017:
        /* <DEDUP_REMOVED lines=44> */
.L_x_3016:
[----:B------:R-:W-:Y:S05]  /*ab50*/  BSYNC B2 ;  /* 0x0000000000027941 */ /* 0x000fea0003800000 */
.L_x_3015:
[----:B------:R-:W0:Y:S01]  /*ab60*/  I2F.U32 R69, R99 ;  /* 0x0000006300457306 */ /* 0x000e220000201000 */
[----:B------:R-:W-:Y:S01]  /*ab70*/  HFMA2.MMA R70, -RZ, RZ, 0.1171875, 0 ;  /* 0x2f800000ff467435 */ /* 0x000fe200000001ff */
[----:B-----5:R-:W-:-:S05]  /*ab80*/  PRMT R71, RZ, 0x5410, R64 ;  /* 0x00005410ff477816 */ /* 0x020fca0000000040 */
        /* <DEDUP_REMOVED lines=11> */
.L_x_3011:
[----:B------:R-:W-:Y:S05]  /*ac40*/  BSYNC B1 ;  /* 0x0000000000017941 */ /* 0x000fea0003800000 */
.L_x_3009:
        /* <DEDUP_REMOVED lines=8> */
.L_x_3020:
        /* <DEDUP_REMOVED lines=12> */
.L_x_3023:
[----:B------:R-:W-:Y:S02]  /*ad90*/  IMAD.MOV.U32 R100, RZ, RZ, R92 ;  /* 0x000000ffff647224 */ /* 0x000fe400078e005c */
.L_x_3024:
[----:B------:R-:W-:Y:S05]  /*ada0*/  BSYNC B2 ;  /* 0x0000000000027941 */ /* 0x000fea0003800000 */
.L_x_3022:
        /* <DEDUP_REMOVED lines=16> */
.L_x_3028:
[----:B------:R-:W-:Y:S05]  /*aeb0*/  BSYNC B3 ;  /* 0x0000000000037941 */ /* 0x000fea0003800000 */
.L_x_3027:
        /* <DEDUP_REMOVED lines=44> */
.L_x_3026:
[----:B------:R-:W-:Y:S05]  /*b180*/  BSYNC B2 ;  /* 0x0000000000027941 */ /* 0x000fea0003800000 */
.L_x_3025:
        /* <DEDUP_REMOVED lines=14> */
.L_x_3021:
[----:B------:R-:W-:Y:S05]  /*b270*/  BSYNC B1 ;  /* 0x0000000000017941 */ /* 0x000fea0003800000 */
.L_x_3019:
        /* <DEDUP_REMOVED lines=8> */
.L_x_3030:
        /* <DEDUP_REMOVED lines=12> */
.L_x_3033:
[----:B------:R-:W-:Y:S02]  /*b3c0*/  IMAD.MOV.U32 R101, RZ, RZ, R92 ;  /* 0x000000ffff657224 */ /* 0x000fe400078e005c */
.L_x_3034:
[----:B------:R-:W-:Y:S05]  /*b3d0*/  BSYNC B2 ;  /* 0x0000000000027941 */ /* 0x000fea0003800000 */
.L_x_3032:
        /* <DEDUP_REMOVED lines=16> */
.L_x_3038:
[----:B------:R-:W-:Y:S05]  /*b4e0*/  BSYNC B3 ;  /* 0x0000000000037941 */ /* 0x000fea0003800000 */
.L_x_3037:
        /* <DEDUP_REMOVED lines=44> */
.L_x_3036:
[----:B------:R-:W-:Y:S05]  /*b7b0*/  BSYNC B2 ;  /* 0x0000000000027941 */ /* 0x000fea0003800000 */
.L_x_3035:
        /* <DEDUP_REMOVED lines=14> */
.L_x_3031:
[----:B------:R-:W-:Y:S05]  /*b8a0*/  BSYNC B1 ;  /* 0x0000000000017941 */ /* 0x000fea0003800000 */
.L_x_3029:
        /* <DEDUP_REMOVED lines=8> */
.L_x_3040:
        /* <DEDUP_REMOVED lines=12> */
.L_x_3043:
[----:B------:R-:W-:Y:S02]  /*b9f0*/  IMAD.MOV.U32 R102, RZ, RZ, R92 ;  /* 0x000000ffff667224 */ /* 0x000fe400078e005c */
.L_x_3044:
[----:B------:R-:W-:Y:S05]  /*ba00*/  BSYNC B2 ;  /* 0x0000000000027941 */ /* 0x000fea0003800000 */
.L_x_3042:
        /* <DEDUP_REMOVED lines=16> */
.L_x_3048:
[----:B------:R-:W-:Y:S05]  /*bb10*/  BSYNC B3 ;  /* 0x0000000000037941 */ /* 0x000fea0003800000 */
.L_x_3047:
        /* <DEDUP_REMOVED lines=44> */
.L_x_3046:
[----:B------:R-:W-:Y:S05]  /*bde0*/  BSYNC B2 ;  /* 0x0000000000027941 */ /* 0x000fea0003800000 */
.L_x_3045:
        /* <DEDUP_REMOVED lines=14> */
.L_x_3041:
[----:B------:R-:W-:Y:S05]  /*bed0*/  BSYNC B1 ;  /* 0x0000000000017941 */ /* 0x000fea0003800000 */
.L_x_3039:
        /* <DEDUP_REMOVED lines=8> */
.L_x_3050:
        /* <DEDUP_REMOVED lines=12> */
.L_x_3053:
[----:B------:R-:W-:Y:S02]  /*c020*/  IMAD.MOV.U32 R103, RZ, RZ, R92 ;  /* 0x000000ffff677224 */ /* 0x000fe400078e005c */
.L_x_3054:
[----:B------:R-:W-:Y:S05]  /*c030*/  BSYNC B2 ;  /* 0x0000000000027941 */ /* 0x000fea0003800000 */
.L_x_3052:
        /* <DEDUP_REMOVED lines=16> */
.L_x_3058:
[----:B------:R-:W-:Y:S05]  /*c140*/  BSYNC B3 ;  /* 0x0000000000037941 */ /* 0x000fea0003800000 */
.L_x_3057:
        /* <DEDUP_REMOVED lines=44> */
.L_x_3056:
[----:B------:R-:W-:Y:S05]  /*c410*/  BSYNC B2 ;  /* 0x0000000000027941 */ /* 0x000fea0003800000 */
.L_x_3055:
        /* <DEDUP_REMOVED lines=14> */
.L_x_3051:
[----:B------:R-:W-:Y:S05]  /*c500*/  BSYNC B1 ;  /* 0x0000000000017941 */ /* 0x000fea0003800000 */
.L_x_3049:
        /* <DEDUP_REMOVED lines=8> */
.L_x_3060:
        /* <DEDUP_REMOVED lines=12> */
.L_x_3063:
[----:B------:R-:W-:Y:S02]  /*c650*/  IMAD.MOV.U32 R104, RZ, RZ, R92 ;  /* 0x000000ffff687224 */ /* 0x000fe400078e005c */
.L_x_3064:
[----:B------:R-:W-:Y:S05]  /*c660*/  BSYNC B2 ;  /* 0x0000000000027941 */ /* 0x000fea0003800000 */
.L_x_3062:
        /* <DEDUP_REMOVED lines=16> */
.L_x_3068:
[----:B------:R-:W-:Y:S05]  /*c770*/  BSYNC B3 ;  /* 0x0000000000037941 */ /* 0x000fea0003800000 */
.L_x_3067:
        /* <DEDUP_REMOVED lines=44> */
.L_x_3066:
[----:B------:R-:W-:Y:S05]  /*ca40*/  BSYNC B2 ;  /* 0x0000000000027941 */ /* 0x000fea0003800000 */
.L_x_3065:
        /* <DEDUP_REMOVED lines=14> */
.L_x_3061:
[----:B------:R-:W-:Y:S05]  /*cb30*/  BSYNC B1 ;  /* 0x0000000000017941 */ /* 0x000fea0003800000 */
.L_x_3059:
        /* <DEDUP_REMOVED lines=8> */
.L_x_3070:
        /* <DEDUP_REMOVED lines=12> */
.L_x_3073:
[----:B------:R-:W-:Y:S02]  /*cc80*/  IMAD.MOV.U32 R105, RZ, RZ, R92 ;  /* 0x000000ffff697224 */ /* 0x000fe400078e005c */
.L_x_3074:
[----:B------:R-:W-:Y:S05]  /*cc90*/  BSYNC B2 ;  /* 0x0000000000027941 */ /* 0x000fea0003800000 */
.L_x_3072:
        /* <DEDUP_REMOVED lines=16> */
.L_x_3078:
[----:B------:R-:W-:Y:S05]  /*cda0*/  BSYNC B3 ;  /* 0x0000000000037941 */ /* 0x000fea0003800000 */
.L_x_3077:
        /* <DEDUP_REMOVED lines=44> */
.L_x_3076:
[----:B------:R-:W-:Y:S05]  /*d070*/  BSYNC B2 ;  /* 0x0000000000027941 */ /* 0x000fea0003800000 */
.L_x_3075:
        /* <DEDUP_REMOVED lines=14> */
.L_x_3071:
[----:B------:R-:W-:Y:S05]  /*d160*/  BSYNC B1 ;  /* 0x0000000000017941 */ /* 0x000fea0003800000 */
.L_x_3069:
        /* <DEDUP_REMOVED lines=8> */
.L_x_3080:
        /* <DEDUP_REMOVED lines=12> */
.L_x_3083:
[----:B------:R-:W-:Y:S02]  /*d2b0*/  IMAD.MOV.U32 R114, RZ, RZ, R92 ;  /* 0x000000ffff727224 */ /* 0x000fe400078e005c */
.L_x_3084:
[----:B------:R-:W-:Y:S05]  /*d2c0*/  BSYNC B2 ;  /* 0x0000000000027941 */ /* 0x000fea0003800000 */
.L_x_3082:
        /* <DEDUP_REMOVED lines=16> */
.L_x_3088:
[----:B------:R-:W-:Y:S05]  /*d3d0*/  BSYNC B3 ;  /* 0x0000000000037941 */ /* 0x000fea0003800000 */
.L_x_3087:
        /* <DEDUP_REMOVED lines=44> */
.L_x_3086:
[----:B------:R-:W-:Y:S05]  /*d6a0*/  BSYNC B2 ;  /* 0x0000000000027941 */ /* 0x000fea0003800000 */
.L_x_3085:
        /* <DEDUP_REMOVED lines=14> */
.L_x_3081:
[----:B------:R-:W-:Y:S05]  /*d790*/  BSYNC B1 ;  /* 0x0000000000017941 */ /* 0x000fea0003800000 */
.L_x_3079:
[----:B------:R-:W-:Y:S01]  /*d7a0*/  FADD.FTZ R69, RZ, R79 ;  /* 0x0000004fff457221 */ /* 0x000fe20000010000 */
[----:B------:R-:W-:Y:S01]  /*d7b0*/  F2FP.BF16.PACK_AB R71, R134, R123 ;  /* 0x0000007b8647723e */ /* 0x000fe200000010ff */
[----:B------:R-:W-:Y:S01]  /*d7c0*/  IMAD.WIDE.U32 R82, R133, R132, c[0x0][0x188] ;  /* 0x0000620085527625 */ /* 0x000fe200078e0084 */
[----:B------:R-:W-:Y:S01]  /*d7d0*/  F2FP.BF16.PACK_AB R70, R129, R128 ;  /* 0x000000808146723e */ /* 0x000fe200000010ff */
[----:B------:R-:W-:Y:S01]  /*d7e0*/  BSSY B1, `(.L_x_3089) ;  /* 0x0000038000017945 */ /* 0x000fe20003800000 */
        /* <DEDUP_REMOVED lines=33> */
[----:B------:R-:W-:Y:S01]  /*da00*/  FADD.FTZ R133, R132, R123 ;  /* 0x0000007b84857221 */ /* 0x000fe20000010000 */
[----:B------:R-:W-:Y:S05]  /*da10*/  @!P1 BRA `(.L_x_3090) ;  /* 0x0000014000009947 */ /* 0x000fea0003800000 */
[----:B0-----:R-:W-:Y:S01]  /*da20*/  IMAD.U32 R69, R105, 0x10000, RZ ;  /* 0x0001000069457824 */ /* 0x001fe200078e00ff */
[----:B------:R-:W-:Y:S02]  /*da30*/  LOP3.LUT R68, R114, 0xffff, RZ, 0xc0, !PT ;  /* 0x0000ffff72447812 */ /* 0x000fe400078ec0ff */
        /* <DEDUP_REMOVED lines=18> */
.L_x_3090:
[----:B------:R-:W-:Y:S05]  /*db60*/  BSYNC B1 ;  /* 0x0000000000017941 */ /* 0x000fea0003800000 */
.L_x_3089:
[----:B------:R-:W-:Y:S01]  /*db70*/  FADD.FTZ R131, R133, R134 ;  /* 0x0000008685837221 */ /* 0x000fe20000010000 */
[----:B------:R-:W-:Y:S05]  /*db80*/  BRA.DIV ~URZ, `(.L_x_3091) ;  /* 0x000011027f007947 */ /* 0x000fea000b800000 */
[----:B0-----:R0:W1:Y:S02]  /*db90*/  SHFL.BFLY PT, R68, R131, 0x1, 0x1f ;  /* 0x0c201f0083447f89 */ /* 0x00106400000e0000 */
.L_x_3097:
        /* <DEDUP_REMOVED lines=84> */
.L_x_3098:
[----:B------:R-:W-:Y:S01]  /*e0e0*/  FMUL.FTZ R68, R83, R83 ;  /* 0x0000005353447220 */ /* 0x000fe20000410000 */
[----:B------:R-:W-:Y:S01]  /*e0f0*/  ISETP.NE.AND P0, PT, RZ, UR8, PT ;  /* 0x00000008ff007c0c */ /* 0x000fe2000bf05270 */
[----:B------:R-:W-:Y:S01]  /*e100*/  IMAD.MOV.U32 R70, RZ, RZ, c[0x0][0x1e0] ;  /* 0x00007800ff467624 */ /* 0x000fe200078e00ff */
[----:B------:R-:W-:Y:S01]  /*e110*/  BSSY B1, `(.L_x_3093) ;  /* 0x00000b0000017945 */ /* 0x000fe20003800000 */
[----:B01----:R-:W-:Y:S01]  /*e120*/  FADD.FTZ R131, R82, R131 ;  /* 0x0000008352837221 */ /* 0x003fe20000010000 */
[----:B------:R-:W-:-:S03]  /*e130*/  FSEL R69, R68, RZ, P0 ;  /* 0x000000ff44457208 */ /* 0x000fc60000000000 */
[----:B------:R-:W-:Y:S01]  /*e140*/  FFMA.FTZ R68, R131, R70, c[0x0][0x228] ;  /* 0x00008a0083447623 */ /* 0x000fe20000010046 */
[----:B------:R-:W-:-:S03]  /*e150*/  @!P2 LEA R70, P3, R2, c[0x0][0x1a8], 0x2 ;  /* 0x00006a000246aa11 */ /* 0x000fc600078610ff */
[----:B------:R-:W-:Y:S01]  /*e160*/  FADD.FTZ R131, R68, R69 ;  /* 0x0000004544837221 */ /* 0x000fe20000010000 */
[C---:B------:R-:W-:Y:S02]  /*e170*/  @!P2 LEA R68, P1, R2.reuse, c[0x0][0x1a0], 0x2 ;  /* 0x000068000244aa11 */ /* 0x040fe400078210ff */
[C-C-:B------:R-:W-:Y:S02]  /*e180*/  @!P2 LEA.HI.X R71, R2.reuse, c[0x0][0x1ac], R81.reuse, 0x2, P3 ;  /* 0x00006b000247aa11 */ /* 0x140fe400018f1451 */
[----:B------:R-:W-:Y:S01]  /*e190*/  @!P2 LEA.HI.X R69, R2, c[0x0][0x1a4], R81, 0x2, P1 ;  /* 0x000069000245aa11 */ /* 0x000fe200008f1451 */
[----:B------:R-:W0:Y:S01]  /*e1a0*/  MUFU.RSQ R131, R131 ;  /* 0x0000008300837308 */ /* 0x000e220000001400 */
[----:B------:R-:W-:-:S03]  /*e1b0*/  ISETP.GE.AND P1, PT, R80, 0x1, PT ;  /* 0x000000015000780c */ /* 0x000fc60003f26270 */
[----:B------:R1:W-:Y:S04]  /*e1c0*/  @!P2 STG.E [R68.64], R83 ;  /* 0x000000534400a986 */ /* 0x0003e8000c101906 */
[----:B0-----:R1:W-:Y:S06]  /*e1d0*/  @!P2 STG.E [R70.64], R131 ;  /* 0x000000834600a986 */ /* 0x0013ec000c101906 */
[----:B------:R-:W-:Y:S05]  /*e1e0*/  @!P1 BRA `(.L_x_3094) ;  /* 0x00000a2000009947 */ /* 0x000fea0003800000 */
[----:B-1----:R-:W-:-:S05]  /*e1f0*/  FSEL R83, R83, RZ, !P0 ;  /* 0x000000ff53537208 */ /* 0x002fca0004000000 */
[C---:B------:R-:W-:Y:S02]  /*e200*/  FADD.FTZ R106, -R83.reuse, R106 ;  /* 0x0000006a536a7221 */ /* 0x040fe40000010100 */
[C---:B------:R-:W-:Y:S02]  /*e210*/  FADD.FTZ R70, -R83.reuse, R77 ;  /* 0x0000004d53467221 */ /* 0x040fe40000010100 */
[C---:B------:R-:W-:Y:S02]  /*e220*/  FADD.FTZ R72, -R83.reuse, R72 ;  /* 0x0000004853487221 */ /* 0x040fe40000010100 */
[----:B------:R-:W-:Y:S02]  /*e230*/  FADD.FTZ R77, -R83, R123 ;  /* 0x0000007b534d7221 */ /* 0x000fe40000010100 */
[----:B------:R-:W-:Y:S01]  /*e240*/  FMUL.FTZ R123, R131, R106 ;  /* 0x0000006a837b7220 */ /* 0x000fe20000410000 */
[----:B------:R-:W-:Y:S01]  /*e250*/  PRMT R106, RZ, 0x7610, R59 ;  /* 0x00007610ff6a7816 */ /* 0x000fe2000000003b */
[----:B------:R-:W-:-:S02]  /*e260*/  FADD.FTZ R138, -R83, R111 ;  /* 0x0000006f538a7221 */ /* 0x000fc40000010100 */
[----:B------:R-:W-:Y:S02]  /*e270*/  FMUL.FTZ R111, R131, R72 ;  /* 0x00000048836f7220 */ /* 0x000fe40000410000 */
[C---:B------:R-:W-:Y:S02]  /*e280*/  FADD.FTZ R74, -R83.reuse, R74 ;  /* 0x0000004a534a7221 */ /* 0x040fe40000010100 */
[C---:B------:R-:W-:Y:S01]  /*e290*/  FADD.FTZ R150, -R83.reuse, R119 ;  /* 0x0000007753967221 */ /* 0x040fe20000010100 */
[----:B------:R-:W-:Y:S01]  /*e2a0*/  PRMT R119, RZ, 0x7610, R58 ;  /* 0x00007610ff777816 */ /* 0x000fe2000000003a */
[----:B------:R-:W-:Y:S02]  /*e2b0*/  FADD.FTZ R142, -R83, R109 ;  /* 0x0000006d538e7221 */ /* 0x000fe40000010100 */
[----:B------:R-:W-:Y:S01]  /*e2c0*/  FFMA.FTZ R106, R111, R106, R10 ;  /* 0x0000006a6f6a7223 */ /* 0x000fe2000001000a */
[----:B------:R-:W-:Y:S01]  /*e2d0*/  IADD3 R111, R80, -0x1, RZ ;  /* 0xffffffff506f7810 */ /* 0x000fe20007ffe0ff */
[----:B------:R-:W-:Y:S01]  /*e2e0*/  FADD.FTZ R148, -R83, R121 ;  /* 0x0000007953947221 */ /* 0x000fe20000010100 */
[----:B------:R-:W-:Y:S01]  /*e2f0*/  PRMT R121, RZ, 0x5410, R57 ;  /* 0x00005410ff797816 */ /* 0x000fe20000000039 */
[----:B------:R-:W-:Y:S01]  /*e300*/  FMUL.FTZ R109, R131, R74 ;  /* 0x0000004a836d7220 */ /* 0x000fe20000410000 */
[----:B------:R-:W-:Y:S01]  /*e310*/  PRMT R80, RZ, 0x5410, R58 ;  /* 0x00005410ff507816 */ /* 0x000fe2000000003a */
[----:B------:R-:W-:-:S02]  /*e320*/  FADD.FTZ R156, -R83, R116 ;  /* 0x00000074539c7221 */ /* 0x000fc40000010100 */
[----:B------:R-:W-:Y:S02]  /*e330*/  FMUL.FTZ R116, R131, R70 ;  /* 0x0000004683747220 */ /* 0x000fe40000410000 */
[----:B------:R-:W-:Y:S02]  /*e340*/  FFMA.FTZ R109, R109, R119, R8 ;  /* 0x000000776d6d7223 */ /* 0x000fe40000010008 */
[----:B------:R-:W-:Y:S02]  /*e350*/  IMAD R119, R111, c[0x0][0x168], RZ ;  /* 0x00005a006f777a24 */ /* 0x000fe400078e02ff */
[----:B------:R-:W-:Y:S01]  /*e360*/  FFMA.FTZ R111, R116, R121, R5 ;  /* 0x00000079746f7223 */ /* 0x000fe20000010005 */
[----:B------:R-:W-:Y:S01]  /*e370*/  PRMT R121, RZ, 0x5410, R54 ;  /* 0x00005410ff797816 */ /* 0x000fe20000000036 */
[----:B------:R-:W-:Y:S01]  /*e380*/  FADD.FTZ R146, -R83, R122 ;  /* 0x0000007a53927221 */ /* 0x000fe20000010100 */
[----:B------:R-:W-:Y:S01]  /*e390*/  PRMT R116, RZ, 0x7610, R57 ;  /* 0x00007610ff747816 */ /* 0x000fe20000000039 */
[----:B------:R-:W-:-:S02]  /*e3a0*/  FMUL.FTZ R122, R131, R142 ;  /* 0x0000008e837a7220 */ /* 0x000fc40000410000 */
[C---:B------:R-:W-:Y:S02]  /*e3b0*/  FADD.FTZ R108, -R83.reuse, R108 ;  /* 0x0000006c536c7221 */ /* 0x040fe40000010100 */
[----:B------:R-:W-:Y:S01]  /*e3c0*/  FFMA.FTZ R122, R122, R121, R15 ;  /* 0x000000797a7a7223 */ /* 0x000fe2000001000f */
[----:B------:R-:W-:Y:S01]  /*e3d0*/  PRMT R121, RZ, 0x7610, R54 ;  /* 0x00007610ff797816 */ /* 0x000fe20000000036 */
[----:B------:R-:W-:Y:S02]  /*e3e0*/  FADD.FTZ R154, -R83, R117 ;  /* 0x00000075539a7221 */ /* 0x000fe40000010100 */
[----:B------:R-:W-:Y:S02]  /*e3f0*/  FMUL.FTZ R117, R131, R108 ;  /* 0x0000006c83757220 */ /* 0x000fe40000410000 */
[----:B------:R-:W-:Y:S02]  /*e400*/  FADD.FTZ R140, -R83, R110 ;  /* 0x0000006e538c7221 */ /* 0x000fe40000010100 */
[----:B------:R-:W-:Y:S01]  /*e410*/  FFMA.FTZ R117, R117, R121, R16 ;  /* 0x0000007975757223 */ /* 0x000fe20000010010 */
[----:B------:R-:W-:Y:S01]  /*e420*/  PRMT R121, RZ, 0x5410, R53 ;  /* 0x00005410ff797816 */ /* 0x000fe20000000035 */
[----:B------:R-:W-:-:S02]  /*e430*/  FMUL.FTZ R110, R131, R138 ;  /* 0x0000008a836e7220 */ /* 0x000fc40000410000 */
[----:B------:R-:W-:Y:S02]  /*e440*/  FMUL.FTZ R81, R131, R140 ;  /* 0x0000008c83517220 */ /* 0x000fe40000410000 */
[----:B------:R-:W-:Y:S01]  /*e450*/  FFMA.FTZ R110, R110, R121, R13 ;  /* 0x000000796e6e7223 */ /* 0x000fe2000001000d */
[----:B------:R-:W-:Y:S01]  /*e460*/  PRMT R121, RZ, 0x7610, R53 ;  /* 0x00007610ff797816 */ /* 0x000fe20000000035 */
[C---:B------:R-:W-:Y:S02]  /*e470*/  FADD.FTZ R68, -R83.reuse, R79 ;  /* 0x0000004f53447221 */ /* 0x040fe40000010100 */
[C---:B------:R-:W-:Y:S02]  /*e480*/  FADD.FTZ R136, -R83.reuse, R113 ;  /* 0x0000007153887221 */ /* 0x040fe40000010100 */
[----:B------:R-:W-:Y:S02]  /*e490*/  FADD.FTZ R152, -R83, R118 ;  /* 0x0000007653987221 */ /* 0x000fe40000010100 */
[----:B------:R-:W-:Y:S01]  /*e4a0*/  FFMA.FTZ R81, R81, R121, R14 ;  /* 0x0000007951517223 */ /* 0x000fe2000001000e */
[----:B------:R-:W-:Y:S01]  /*e4b0*/  PRMT R121, RZ, 0x5410, R52 ;  /* 0x00005410ff797816 */ /* 0x000fe20000000034 */
[----:B------:R-:W-:-:S02]  /*e4c0*/  FMUL.FTZ R118, R131, R68 ;  /* 0x0000004483767220 */ /* 0x000fc40000410000 */
[----:B------:R-:W-:Y:S02]  /*e4d0*/  FMUL.FTZ R68, R131, R136 ;  /* 0x0000008883447220 */ /* 0x000fe40000410000 */
[C---:B------:R-:W-:Y:S02]  /*e4e0*/  FADD.FTZ R112, -R83.reuse, R112 ;  /* 0x0000007053707221 */ /* 0x040fe40000010100 */
[----:B------:R-:W-:Y:S01]  /*e4f0*/  FFMA.FTZ R121, R68, R121, R11 ;  /* 0x0000007944797223 */ /* 0x000fe2000001000b */
[----:B------:R-:W-:Y:S01]  /*e500*/  PRMT R68, RZ, 0x7610, R52 ;  /* 0x00007610ff447816 */ /* 0x000fe20000000034 */
[C---:B------:R-:W-:Y:S02]  /*e510*/  FADD.FTZ R126, -R83.reuse, R126 ;  /* 0x0000007e537e7221 */ /* 0x040fe40000010100 */
[----:B------:R-:W-:Y:S02]  /*e520*/  FADD.FTZ R76, -R83, R76 ;  /* 0x0000004c534c7221 */ /* 0x000fe40000010100 */
[----:B------:R-:W-:-:S02]  /*e530*/  FMUL.FTZ R69, R131, R112 ;  /* 0x0000007083457220 */ /* 0x000fc40000410000 */
[C---:B------:R-:W-:Y:S02]  /*e540*/  FADD.FTZ R120, -R83.reuse, R120 ;  /* 0x0000007853787221 */ /* 0x040fe40000010100 */
[----:B------:R-:W-:Y:S02]  /*e550*/  FADD.FTZ R158, -R83, R115 ;  /* 0x00000073539e7221 */ /* 0x000fe40000010100 */
[C---:B------:R-:W-:Y:S02]  /*e560*/  FMUL.FTZ R70, R131.reuse, R126 ;  /* 0x0000007e83467220 */ /* 0x040fe40000410000 */
[----:B------:R-:W-:Y:S02]  /*e570*/  FMUL.FTZ R115, R131, R76 ;  /* 0x0000004c83737220 */ /* 0x000fe40000410000 */
[----:B------:R-:W-:Y:S01]  /*e580*/  FFMA.FTZ R126, R69, R68, R12 ;  /* 0x00000044457e7223 */ /* 0x000fe2000001000c */
[----:B------:R-:W-:Y:S01]  /*e590*/  PRMT R68, RZ, 0x5410, R51 ;  /* 0x00005410ff447816 */ /* 0x000fe20000000033 */
[----:B------:R-:W-:-:S02]  /*e5a0*/  FMUL.FTZ R108, R131, R120 ;  /* 0x00000078836c7220 */ /* 0x000fc40000410000 */
[----:B------:R-:W-:Y:S02]  /*e5b0*/  FMUL.FTZ R120, R131, R156 ;  /* 0x0000009c83787220 */ /* 0x000fe40000410000 */
[----:B------:R-:W-:Y:S02]  /*e5c0*/  FADD.FTZ R82, -R83, R75 ;  /* 0x0000004b53527221 */ /* 0x000fe40000010100 */
[----:B------:R-:W-:Y:S01]  /*e5d0*/  FFMA.FTZ R116, R115, R116, R6 ;  /* 0x0000007473747223 */ /* 0x000fe20000010006 */
[----:B------:R-:W-:Y:S01]  /*e5e0*/  PRMT R115, RZ, 0x5410, R56 ;  /* 0x00005410ff737816 */ /* 0x000fe20000000038 */
[----:B------:R-:W-:Y:S01]  /*e5f0*/  FFMA.FTZ R120, R120, R68, R25 ;  /* 0x0000004478787223 */ /* 0x000fe20000010019 */
[----:B------:R-:W-:Y:S01]  /*e600*/  PRMT R68, RZ, 0x7610, R51 ;  /* 0x00007610ff447816 */ /* 0x000fe20000000033 */
[C---:B------:R-:W-:Y:S01]  /*e610*/  FADD.FTZ R160, -R83.reuse, R124 ;  /* 0x0000007c53a07221 */ /* 0x040fe20000010100 */
[----:B------:R-:W-:Y:S01]  /*e620*/  F2FP.BF16.PACK_AB R69, R116, R111 ;  /* 0x0000006f7445723e */ /* 0x000fe200000010ff */
[----:B------:R-:W-:Y:S01]  /*e630*/  FADD.FTZ R78, -R83, R78 ;  /* 0x0000004e534e7221 */ /* 0x000fe20000010100 */
[----:B------:R-:W-:Y:S01]  /*e640*/  MOV R111, 0x10 ;  /* 0x00000010006f7802 */ /* 0x000fe20000000f00 */
[----:B------:R-:W-:-:S02]  /*e650*/  FMUL.FTZ R124, R131, R82 ;  /* 0x00000052837c7220 */ /* 0x000fc40000410000 */
[----:B------:R-:W-:Y:S02]  /*e660*/  FMUL.FTZ R113, R131, R158 ;  /* 0x0000009e83717220 */ /* 0x000fe40000410000 */
[----:B------:R-:W-:Y:S01]  /*e670*/  FFMA.FTZ R118, R118, R115, R3 ;  /* 0x0000007376767223 */ /* 0x000fe20000010003 */
[----:B------:R-:W-:Y:S01]  /*e680*/  PRMT R115, RZ, 0x7610, R56 ;  /* 0x00007610ff737816 */ /* 0x000fe20000000038 */
[C---:B------:R-:W-:Y:S02]  /*e690*/  FADD.FTZ R144, -R83.reuse, R107 ;  /* 0x0000006b53907221 */ /* 0x040fe40000010100 */
[----:B------:R-:W-:Y:S02]  /*e6a0*/  FADD.FTZ R162, -R83, R125 ;  /* 0x0000007d53a27221 */ /* 0x000fe40000010100 */
[----:B------:R-:W-:Y:S02]  /*e6b0*/  FMUL.FTZ R107, R131, R78 ;  /* 0x0000004e836b7220 */ /* 0x000fe40000410000 */
[----:B------:R-:W-:Y:S01]  /*e6c0*/  FFMA.FTZ R80, R124, R80, R7 ;  /* 0x000000507c507223 */ /* 0x000fe20000010007 */
[----:B------:R-:W-:Y:S01]  /*e6d0*/  SHF.R.S32.HI R124, RZ, 0x1f, R119 ;  /* 0x0000001fff7c7819 */ /* 0x000fe20000011477 */
[----:B------:R-:W-:Y:S01]  /*e6e0*/  FFMA.FTZ R125, R113, R68, R26 ;  /* 0x00000044717d7223 */ /* 0x000fe2000001001a */
[----:B------:R-:W-:Y:S01]  /*e6f0*/  PRMT R68, RZ, 0x5410, R50 ;  /* 0x00005410ff447816 */ /* 0x000fe20000000032 */
[----:B------:R-:W-:-:S02]  /*e700*/  FMUL.FTZ R112, R131, R152 ;  /* 0x0000009883707220 */ /* 0x000fc40000410000 */
[----:B------:R-:W-:Y:S01]  /*e710*/  FFMA.FTZ R115, R107, R115, R4 ;  /* 0x000000736b737223 */ /* 0x000fe20000010004 */
[----:B------:R-:W-:Y:S01]  /*e720*/  LEA.HI R107, R124, R119, RZ, 0x3 ;  /* 0x000000777c6b7211 */ /* 0x000fe200078f18ff */
[C---:B------:R-:W-:Y:S01]  /*e730*/  FADD.FTZ R132, -R83.reuse, R73 ;  /* 0x0000004953847221 */ /* 0x040fe20000010100 */
[----:B------:R-:W-:Y:S01]  /*e740*/  PRMT R124, RZ, 0x7610, R55 ;  /* 0x00007610ff7c7816 */ /* 0x000fe20000000037 */
[----:B------:R-:W-:Y:S01]  /*e750*/  FFMA.FTZ R112, R112, R68, R23 ;  /* 0x0000004470707223 */ /* 0x000fe20000010017 */
[----:B------:R-:W-:Y:S01]  /*e760*/  PRMT R68, RZ, 0x7610, R50 ;  /* 0x00007610ff447816 */ /* 0x000fe20000000032 */
[C---:B------:R-:W-:Y:S01]  /*e770*/  FADD.FTZ R164, -R83.reuse, R127 ;  /* 0x0000007f53a47221 */ /* 0x040fe20000010100 */
[----:B------:R-:W-:Y:S01]  /*e780*/  PRMT R119, RZ, 0x5410, R55 ;  /* 0x00005410ff777816 */ /* 0x000fe20000000037 */
[----:B------:R-:W-:Y:S01]  /*e790*/  FADD.FTZ R128, -R83, R128 ;  /* 0x0000008053807221 */ /* 0x000fe20000010100 */
[----:B------:R-:W-:Y:S01]  /*e7a0*/  LEA.HI.SX32 R107, R107, R0, 0x1d ;  /* 0x000000006b6b7211 */ /* 0x000fe200078feaff */
[----:B------:R-:W-:-:S02]  /*e7b0*/  FADD.FTZ R73, -R83, R129 ;  /* 0x0000008153497221 */ /* 0x000fc40000010100 */
[----:B------:R-:W-:Y:S02]  /*e7c0*/  FADD.FTZ R134, -R83, R134 ;  /* 0x0000008653867221 */ /* 0x000fe40000010100 */
[----:B------:R-:W-:Y:S02]  /*e7d0*/  FMUL.FTZ R83, R131, R154 ;  /* 0x0000009a83537220 */ /* 0x000fe40000410000 */
[----:B------:R-:W-:Y:S02]  /*e7e0*/  FFMA.FTZ R124, R123, R124, R18 ;  /* 0x0000007c7b7c7223 */ /* 0x000fe40000010012 */
[----:B------:R-:W-:Y:S01]  /*e7f0*/  FFMA.FTZ R123, R83, R68, R24 ;  /* 0x00000044537b7223 */ /* 0x000fe20000010018 */
[----:B------:R-:W-:Y:S01]  /*e800*/  PRMT R68, RZ, 0x5410, R49 ;  /* 0x00005410ff447816 */ /* 0x000fe20000000031 */
[C---:B------:R-:W-:Y:S02]  /*e810*/  FMUL.FTZ R79, R131.reuse, R150 ;  /* 0x00000096834f7220 */ /* 0x040fe40000410000 */
[----:B------:R-:W-:-:S02]  /*e820*/  FMUL.FTZ R82, R131, R146 ;  /* 0x0000009283527220 */ /* 0x000fc40000410000 */
[----:B------:R-:W-:Y:S01]  /*e830*/  FFMA.FTZ R108, R108, R68, R21 ;  /* 0x000000446c6c7223 */ /* 0x000fe20000010015 */
[----:B------:R-:W-:Y:S01]  /*e840*/  PRMT R68, RZ, 0x7610, R49 ;  /* 0x00007610ff447816 */ /* 0x000fe20000000031 */
[C---:B------:R-:W-:Y:S02]  /*e850*/  FMUL.FTZ R75, R131.reuse, R148 ;  /* 0x00000094834b7220 */ /* 0x040fe40000410000 */
[----:B------:R-:W-:Y:S01]  /*e860*/  FMUL.FTZ R76, R131, R77 ;  /* 0x0000004d834c7220 */ /* 0x000fe20000410000 */
[----:B------:R-:W-:Y:S01]  /*e870*/  PRMT R77, RZ, 0x5410, R59 ;  /* 0x00005410ff4d7816 */ /* 0x000fe2000000003b */
[----:B------:R-:W-:Y:S01]  /*e880*/  FFMA.FTZ R113, R79, R68, R22 ;  /* 0x000000444f717223 */ /* 0x000fe20000010016 */
[----:B------:R-:W-:Y:S01]  /*e890*/  PRMT R68, RZ, 0x5410, R48 ;  /* 0x00005410ff447816 */ /* 0x000fe20000000030 */
[----:B------:R-:W-:Y:S01]  /*e8a0*/  FMUL.FTZ R132, R131, R132 ;  /* 0x0000008483847220 */ /* 0x000fe20000410000 */
[----:B------:R-:W-:Y:S01]  /*e8b0*/  F2FP.BF16.PACK_AB R79, R125, R120 ;  /* 0x000000787d4f723e */ /* 0x000fe200000010ff */
[----:B------:R-:W-:-:S02]  /*e8c0*/  FMUL.FTZ R144, R131, R144 ;  /* 0x0000009083907220 */ /* 0x000fc40000410000 */
[----:B------:R-:W-:Y:S01]  /*e8d0*/  FFMA.FTZ R82, R82, R68, R19 ;  /* 0x0000004452527223 */ /* 0x000fe20000010013 */
[----:B------:R-:W-:Y:S01]  /*e8e0*/  PRMT R68, RZ, 0x7610, R48 ;  /* 0x00007610ff447816 */ /* 0x000fe20000000030 */
[C---:B------:R-:W-:Y:S02]  /*e8f0*/  FMUL.FTZ R72, R131.reuse, R160 ;  /* 0x000000a083487220 */ /* 0x040fe40000410000 */
[----:B------:R-:W-:Y:S02]  /*e900*/  FMUL.FTZ R71, R131, R162 ;  /* 0x000000a283477220 */ /* 0x000fe40000410000 */
[----:B------:R-:W-:Y:S01]  /*e910*/  FFMA.FTZ R83, R75, R68, R20 ;  /* 0x000000444b537223 */ /* 0x000fe20000010014 */
[----:B------:R-:W-:Y:S01]  /*e920*/  PRMT R68, RZ, 0x5410, R47 ;  /* 0x00005410ff447816 */ /* 0x000fe2000000002f */
[C---:B------:R-:W-:Y:S02]  /*e930*/  FMUL.FTZ R78, R131.reuse, R164 ;  /* 0x000000a4834e7220 */ /* 0x040fe40000410000 */
[----:B------:R-:W-:-:S02]  /*e940*/  FMUL.FTZ R74, R131, R128 ;  /* 0x00000080834a7220 */ /* 0x000fc40000410000 */
[----:B------:R-:W-:Y:S01]  /*e950*/  FFMA.FTZ R133, R76, R68, R97 ;  /* 0x000000444c857223 */ /* 0x000fe20000010061 */
[----:B------:R-:W-:Y:S01]  /*e960*/  PRMT R68, RZ, 0x7610, R47 ;  /* 0x00007610ff447816 */ /* 0x000fe2000000002f */
[----:B------:R-:W-:Y:S01]  /*e970*/  FMUL.FTZ R73, R131, R73 ;  /* 0x0000004983497220 */ /* 0x000fe20000410000 */
[----:B------:R-:W-:Y:S01]  /*e980*/  F2FP.BF16.PACK_AB R76, R83, R82 ;  /* 0x00000052534c723e */ /* 0x000fe200000010ff */
[----:B------:R-:W-:Y:S02]  /*e990*/  FMUL.FTZ R131, R131, R134 ;  /* 0x0000008683837220 */ /* 0x000fe40000410000 */
[----:B------:R-:W-:Y:S02]  /*e9a0*/  FFMA.FTZ R77, R132, R77, R9 ;  /* 0x0000004d844d7223 */ /* 0x000fe40000010009 */
[----:B------:R-:W-:Y:S01]  /*e9b0*/  FFMA.FTZ R136, R131, R68, R98 ;  /* 0x0000004483887223 */ /* 0x000fe20000010062 */
[----:B------:R-:W-:Y:S01]  /*e9c0*/  PRMT R68, RZ, 0x5410, R46 ;  /* 0x00005410ff447816 */ /* 0x000fe2000000002e */
[----:B------:R-:W-:-:S03]  /*e9d0*/  FFMA.FTZ R119, R144, R119, R17 ;  /* 0x0000007790777223 */ /* 0x000fc60000010011 */
[----:B------:R-:W-:Y:S01]  /*e9e0*/  F2FP.BF16.PACK_AB R83, R136, R133 ;  /* 0x000000858853723e */ /* 0x000fe200000010ff */
[----:B------:R-:W-:Y:S01]  /*e9f0*/  FFMA.FTZ R131, R74, R68, R95 ;  /* 0x000000444a837223 */ /* 0x000fe2000001005f */
[----:B------:R-:W-:Y:S02]  /*ea00*/  PRMT R68, RZ, 0x7610, R46 ;  /* 0x00007610ff447816 */ /* 0x000fe4000000002e */
[----:B------:R-:W-:Y:S02]  /*ea10*/  F2FP.BF16.PACK_AB R75, R124, R119 ;  /* 0x000000777c4b723e */ /* 0x000fe400000010ff */
[----:B------:R-:W-:Y:S01]  /*ea20*/  F2FP.BF16.PACK_AB R74, R117, R122 ;  /* 0x0000007a754a723e */ /* 0x000fe200000010ff */
[----:B------:R-:W-:Y:S01]  /*ea30*/  FFMA.FTZ R134, R73, R68, R96 ;  /* 0x0000004449867223 */ /* 0x000fe20000010060 */
[----:B------:R-:W-:Y:S02]  /*ea40*/  PRMT R68, RZ, 0x5410, R45 ;  /* 0x00005410ff447816 */ /* 0x000fe4000000002d */
[----:B------:R-:W-:-:S02]  /*ea50*/  F2FP.BF16.PACK_AB R73, R81, R110 ;  /* 0x0000006e5149723e */ /* 0x000fc400000010ff */
[----:B------:R-:W-:Y:S01]  /*ea60*/  IADD3 R110, R107, 0x60, RZ ;  /* 0x000000606b6e7810 */ /* 0x000fe20007ffe0ff */
[----:B------:R-:W-:Y:S01]  /*ea70*/  FFMA.FTZ R129, R70, R68, R91 ;  /* 0x0000004446817223 */ /* 0x000fe2000001005b */
[----:B------:R-:W-:Y:S02]  /*ea80*/  PRMT R68, RZ, 0x7610, R45 ;  /* 0x00007610ff447816 */ /* 0x000fe4000000002d */
[----:B------:R-:W-:Y:S02]  /*ea90*/  F2FP.BF16.PACK_AB R70, R109, R80 ;  /* 0x000000506d46723e */ /* 0x000fe400000010ff */
[----:B------:R-:W-:Y:S01]  /*eaa0*/  F2FP.BF16.PACK_AB R82, R134, R131 ;  /* 0x000000838652723e */ /* 0x000fe200000010ff */
[----:B------:R-:W-:Y:S01]  /*eab0*/  FFMA.FTZ R132, R78, R68, R93 ;  /* 0x000000444e847223 */ /* 0x000fe2000001005d */
[----:B------:R-:W-:Y:S02]  /*eac0*/  PRMT R68, RZ, 0x5410, R44 ;  /* 0x00005410ff447816 */ /* 0x000fe4000000002c */
[----:B------:R-:W-:-:S02]  /*ead0*/  F2FP.BF16.PACK_AB R78, R123, R112 ;  /* 0x000000707b4e723e */ /* 0x000fc400000010ff */
[----:B------:R-:W-:Y:S01]  /*eae0*/  F2FP.BF16.PACK_AB R81, R132, R129 ;  /* 0x000000818451723e */ /* 0x000fe200000010ff */
[----:B------:R-:W-:Y:S01]  /*eaf0*/  FFMA.FTZ R127, R72, R68, R27 ;  /* 0x00000044487f7223 */ /* 0x000fe2000001001b */
[----:B------:R-:W-:Y:S02]  /*eb00*/  PRMT R68, RZ, 0x7610, R44 ;  /* 0x00007610ff447816 */ /* 0x000fe4000000002c */
[----:B------:R-:W-:-:S03]  /*eb10*/  F2FP.BF16.PACK_AB R72, R126, R121 ;  /* 0x000000797e48723e */ /* 0x000fc600000010ff */
[----:B------:R-:W-:Y:S01]  /*eb20*/  FFMA.FTZ R128, R71, R68, R84 ;  /* 0x0000004447807223 */ /* 0x000fe20000010054 */
[----:B------:R-:W-:Y:S02]  /*eb30*/  F2FP.BF16.PACK_AB R71, R106, R77 ;  /* 0x0000004d6a47723e */ /* 0x000fe400000010ff */
[----:B------:R-:W-:Y:S01]  /*eb40*/  F2FP.BF16.PACK_AB R77, R113, R108 ;  /* 0x0000006c714d723e */ /* 0x000fe200000010ff */
[CC--:B------:R-:W-:Y:S01]  /*eb50*/  IMAD.WIDE.U32 R112, R107.reuse, R111.reuse, c[0x0][0x208] ;  /* 0x000082006b707625 */ /* 0x0c0fe200078e006f */
[C---:B------:R-:W-:Y:S02]  /*eb60*/  IADD3 R106, R107.reuse, 0x20, RZ ;  /* 0x000000206b6a7810 */ /* 0x040fe40007ffe0ff */
[----:B------:R-:W-:Y:S02]  /*eb70*/  IADD3 R108, R107, 0x40, RZ ;  /* 0x000000406b6c7810 */ /* 0x000fe40007ffe0ff */
[----:B------:R-:W-:Y:S01]  /*eb80*/  F2FP.BF16.PACK_AB R68, R115, R118 ;  /* 0x000000767344723e */ /* 0x000fe200000010ff */
[----:B------:R-:W-:Y:S01]  /*eb90*/  IMAD.WIDE.U32 R106, R106, R111, c[0x0][0x208] ;  /* 0x000082006a6a7625 */ /* 0x000fe200078e006f */
[----:B------:R-:W-:-:S03]  /*eba0*/  F2FP.BF16.PACK_AB R80, R128, R127 ;  /* 0x0000007f8050723e */ /* 0x000fc600000010ff */
[-C--:B------:R-:W-:Y:S01]  /*ebb0*/  IMAD.WIDE.U32 R108, R108, R111.reuse, c[0x0][0x208] ;  /* 0x000082006c6c7625 */ /* 0x080fe200078e006f */
[----:B------:R0:W-:Y:S03]  /*ebc0*/  STG.E.128 [R112.64], R68 ;  /* 0x0000004470007986 */ /* 0x0001e6000c101d06 */
[----:B------:R-:W-:Y:S01]  /*ebd0*/  IMAD.WIDE.U32 R110, R110, R111, c[0x0][0x208] ;  /* 0x000082006e6e7625 */ /* 0x000fe200078e006f */
[----:B------:R0:W-:Y:S04]  /*ebe0*/  STG.E.128 [R106.64], R72 ;  /* 0x000000486a007986 */ /* 0x0001e8000c101d06 */
[----:B------:R0:W-:Y:S04]  /*ebf0*/  STG.E.128 [R108.64], R76 ;  /* 0x0000004c6c007986 */ /* 0x0001e8000c101d06 */
[----:B------:R0:W-:Y:S02]  /*ec00*/  STG.E.128 [R110.64], R80 ;  /* 0x000000506e007986 */ /* 0x0001e4000c101d06 */
.L_x_3094:
[----:B------:R-:W-:Y:S05]  /*ec10*/  BSYNC B1 ;  /* 0x0000000000017941 */ /* 0x000fea0003800000 */
.L_x_3093:
[----:B01----:R-:W-:-:S04]  /*ec20*/  IMAD.MOV.U32 R69, RZ, RZ, c[0x0][0x160] ;  /* 0x00005800ff457624 */ /* 0x003fc800078e00ff */
[----:B------:R-:W-:-:S05]  /*ec30*/  IMAD R2, R69, 0x4, R2 ;  /* 0x0000000445027824 */ /* 0x000fca00078e0202 */
[----:B------:R-:W-:-:S13]  /*ec40*/  ISETP.GE.AND P0, PT, R2, c[0x0][0x164], PT ;  /* 0x0000590002007a0c */ /* 0x000fda0003f06270 */
[----:B-----5:R-:W-:Y:S01]  /*ec50*/  @P0 CALL.REL.NOINC `(.L_x_3095) ;  /* 0x0000001000000944 */ /* 0x020fe20003c00000 */
[----:B------:R-:W-:Y:S05]  /*ec60*/  BRA `(.L_x_3096) ;  /* 0xffff1d4000007947 */ /* 0x000fea000383ffff */
.L_x_3095:
[----:B------:R-:W-:Y:S05]  /*ec70*/  BSYNC B0 ;  /* 0x0000000000007941 */ /* 0x000fea0003800000 */
.L_x_2762:
[----:B------:R-:W-:Y:S05]  /*ec80*/  EXIT ;  /* 0x000000000000794d */ /* 0x000fea0003800000 */
.L_x_3091:
[----:B0-----:R-:W-:Y:S01]  /*ec90*/  HFMA2.MMA R70, -RZ, RZ, 0, 1.847743988037109375e-06 ;  /* 0x0000001fff467435 */ /* 0x001fe200000001ff */
[----:B------:R-:W-:Y:S01]  /*eca0*/  IMAD.MOV.U32 R82, RZ, RZ, 0x1 ;  /* 0x00000001ff527424 */ /* 0x000fe200078e00ff */
[----:B------:R-:W-:Y:S01]  /*ecb0*/  MOV R68, 0xece0 ;  /* 0x0000ece000447802 */ /* 0x000fe20000000f00 */
[----:B------:R-:W-:-:S03]  /*ecc0*/  IMAD.MOV.U32 R71, RZ, RZ, -0x1 ;  /* 0xffffffffff477424 */ /* 0x000fc600078e00ff */
[----:B-----5:R-:W-:Y:S05]  /*ecd0*/  CALL.REL.NOINC `($__internal_15_$__cuda_sm70_shflsync_bfly_p) ;  /* 0x0000079000007944 */ /* 0x020fea0003c00000 */
[----:B-1----:R-:W-:Y:S01]  /*ece0*/  IMAD.MOV.U32 R68, RZ, RZ, R82 ;  /* 0x000000ffff447224 */ /* 0x002fe200078e0052 */
[----:B0-----:R-:W-:Y:S05]  /*ecf0*/  BRA `(.L_x_3097) ;  /* 0xffffeea000007947 */ /* 0x001fea000383ffff */
.L_x_3092:
[----:B------:R-:W-:Y:S01]  /*ed00*/  IMAD.MOV.U32 R82, RZ, RZ, 0x2 ;  /* 0x00000002ff527424 */ /* 0x000fe200078e00ff */
[----:B------:R-:W-:Y:S01]  /*ed10*/  MOV R70, 0x1f ;  /* 0x0000001f00467802 */ /* 0x000fe20000000f00 */
[----:B------:R-:W-:Y:S01]  /*ed20*/  IMAD.MOV.U32 R71, RZ, RZ, -0x1 ;  /* 0xffffffffff477424 */ /* 0x000fe200078e00ff */
[----:B------:R-:W-:Y:S02]  /*ed30*/  MOV R68, 0xed50 ;  /* 0x0000ed5000447802 */ /* 0x000fe40000000f00 */
[----:B-----5:R-:W-:Y:S05]  /*ed40*/  CALL.REL.NOINC `($__internal_15_$__cuda_sm70_shflsync_bfly_p) ;  /* 0x0000072000007944 */ /* 0x020fea0003c00000 */
[----:B01----:R-:W-:Y:S01]  /*ed50*/  FADD.FTZ R131, R131, R82 ;  /* 0x0000005283837221 */ /* 0x003fe20000010000 */
[----:B------:R-:W-:Y:S01]  /*ed60*/  MOV R71, 0xffffffff ;  /* 0xffffffff00477802 */ /* 0x000fe20000000f00 */
[----:B------:R-:W-:Y:S01]  /*ed70*/  IMAD.MOV.U32 R82, RZ, RZ, 0x4 ;  /* 0x00000004ff527424 */ /* 0x000fe200078e00ff */
[----:B------:R-:W-:Y:S01]  /*ed80*/  MOV R68, 0xedb0 ;  /* 0x0000edb000447802 */ /* 0x000fe20000000f00 */
[----:B------:R-:W-:-:S02]  /*ed90*/  IMAD.MOV.U32 R70, RZ, RZ, 0x1f ;  /* 0x0000001fff467424 */ /* 0x000fc400078e00ff */
[----:B------:R-:W-:Y:S05]  /*eda0*/  CALL.REL.NOINC `($__internal_15_$__cuda_sm70_shflsync_bfly_p) ;  /* 0x000006c000007944 */ /* 0x000fea0003c00000 */
[----:B01----:R-:W-:Y:S01]  /*edb0*/  FADD.FTZ R131, R131, R82 ;  /* 0x0000005283837221 */ /* 0x003fe20000010000 */
[----:B------:R-:W-:Y:S01]  /*edc0*/  MOV R68, 0xee10 ;  /* 0x0000ee1000447802 */ /* 0x000fe20000000f00 */
[----:B------:R-:W-:-:S02]  /*edd0*/  IMAD.MOV.U32 R82, RZ, RZ, 0x8 ;  /* 0x00000008ff527424 */ /* 0x000fc400078e00ff */
[----:B------:R-:W-:Y:S02]  /*ede0*/  IMAD.MOV.U32 R70, RZ, RZ, 0x1f ;  /* 0x0000001fff467424 */ /* 0x000fe400078e00ff */
[----:B------:R-:W-:Y:S02]  /*edf0*/  IMAD.MOV.U32 R71, RZ, RZ, -0x1 ;  /* 0xffffffffff477424 */ /* 0x000fe400078e00ff */
[----:B------:R-:W-:Y:S05]  /*ee00*/  CALL.REL.NOINC `($__internal_15_$__cuda_sm70_shflsync_bfly_p) ;  /* 0x0000066000007944 */ /* 0x000fea0003c00000 */
[----:B01----:R-:W-:Y:S01]  /*ee10*/  FADD.FTZ R131, R131, R82 ;  /* 0x0000005283837221 */ /* 0x003fe20000010000 */
[----:B------:R-:W-:Y:S01]  /*ee20*/  HFMA2.MMA R82, -RZ, RZ, 0, 9.5367431640625e-07 ;  /* 0x00000010ff527435 */ /* 0x000fe200000001ff */
[----:B------:R-:W-:Y:S01]  /*ee30*/  IMAD.MOV.U32 R70, RZ, RZ, 0x1f ;  /* 0x0000001fff467424 */ /* 0x000fe200078e00ff */
[----:B------:R-:W-:Y:S01]  /*ee40*/  MOV R68, 0xee70 ;  /* 0x0000ee7000447802 */ /* 0x000fe20000000f00 */
[----:B------:R-:W-:-:S03]  /*ee50*/  IMAD.MOV.U32 R71, RZ, RZ, -0x1 ;  /* 0xffffffffff477424 */ /* 0x000fc600078e00ff */
[----:B------:R-:W-:Y:S05]  /*ee60*/  CALL.REL.NOINC `($__internal_15_$__cuda_sm70_shflsync_bfly_p) ;  /* 0x0000060000007944 */ /* 0x000fea0003c00000 */
        /* <DEDUP_REMOVED lines=70> */
[----:B------:R-:W-:Y:S05]  /*f2d0*/  CALL.REL.NOINC `($__internal_15_$__cuda_sm70_shflsync_bfly_p) ;  /* 0x0000019000007944 */ /* 0x000fea0003c00000 */
[----:B01----:R-:W-:Y:S01]  /*f2e0*/  FADD.FTZ R131, R131, R82 ;  /* 0x0000005283837221 */ /* 0x003fe20000010000 */
[----:B------:R-:W-:Y:S01]  /*f2f0*/  MOV R71, 0xffffffff ;  /* 0xffffffff00477802 */ /* 0x000fe20000000f00 */
[----:B------:R-:W-:Y:S01]  /*f300*/  IMAD.MOV.U32 R82, RZ, RZ, 0x2 ;  /* 0x00000002ff527424 */ /* 0x000fe200078e00ff */
[----:B------:R-:W-:Y:S01]  /*f310*/  MOV R68, 0xf340 ;  /* 0x0000f34000447802 */ /* 0x000fe20000000f00 */
[----:B------:R-:W-:Y:S02]  /*f320*/  IMAD.MOV.U32 R70, RZ, RZ, 0x1f ;  /* 0x0000001fff467424 */ /* 0x000fe400078e00ff */
[----:B------:R-:W-:Y:S05]  /*f330*/  CALL.REL.NOINC `($__internal_15_$__cuda_sm70_shflsync_bfly_p) ;  /* 0x0000013000007944 */ /* 0x000fea0003c00000 */
[----:B01----:R-:W-:Y:S01]  /*f340*/  FADD.FTZ R131, R131, R82 ;  /* 0x0000005283837221 */ /* 0x003fe20000010000 */
[----:B------:R-:W-:Y:S01]  /*f350*/  MOV R68, 0xf3a0 ;  /* 0x0000f3a000447802 */ /* 0x000fe20000000f00 */
[----:B------:R-:W-:Y:S02]  /*f360*/  IMAD.MOV.U32 R82, RZ, RZ, 0x4 ;  /* 0x00000004ff527424 */ /* 0x000fe400078e00ff */
[----:B------:R-:W-:Y:S02]  /*f370*/  IMAD.MOV.U32 R70, RZ, RZ, 0x1f ;  /* 0x0000001fff467424 */ /* 0x000fe400078e00ff */
[----:B------:R-:W-:-:S02]  /*f380*/  IMAD.MOV.U32 R71, RZ, RZ, -0x1 ;  /* 0xffffffffff477424 */ /* 0x000fc400078e00ff */
[----:B------:R-:W-:Y:S05]  /*f390*/  CALL.REL.NOINC `($__internal_15_$__cuda_sm70_shflsync_bfly_p) ;  /* 0x000000d000007944 */ /* 0x000fea0003c00000 */
[----:B01----:R-:W-:Y:S01]  /*f3a0*/  FADD.FTZ R131, R131, R82 ;  /* 0x0000005283837221 */ /* 0x003fe20000010000 */
[----:B------:R-:W-:Y:S01]  /*f3b0*/  HFMA2.MMA R82, -RZ, RZ, 0, 4.76837158203125e-07 ;  /* 0x00000008ff527435 */ /* 0x000fe200000001ff */
[----:B------:R-:W-:Y:S01]  /*f3c0*/  IMAD.MOV.U32 R70, RZ, RZ, 0x1f ;  /* 0x0000001fff467424 */ /* 0x000fe200078e00ff */
[----:B------:R-:W-:Y:S01]  /*f3d0*/  MOV R68, 0xf400 ;  /* 0x0000f40000447802 */ /* 0x000fe20000000f00 */
[----:B------:R-:W-:-:S03]  /*f3e0*/  IMAD.MOV.U32 R71, RZ, RZ, -0x1 ;  /* 0xffffffffff477424 */ /* 0x000fc600078e00ff */
[----:B------:R-:W-:Y:S05]  /*f3f0*/  CALL.REL.NOINC `($__internal_15_$__cuda_sm70_shflsync_bfly_p) ;  /* 0x0000007000007944 */ /* 0x000fea0003c00000 */
[----:B01----:R-:W-:Y:S01]  /*f400*/  FADD.FTZ R131, R131, R82 ;  /* 0x0000005283837221 */ /* 0x003fe20000010000 */
[----:B------:R-:W-:Y:S01]  /*f410*/  MOV R70, 0x1f ;  /* 0x0000001f00467802 */ /* 0x000fe20000000f00 */
[----:B------:R-:W-:Y:S01]  /*f420*/  IMAD.MOV.U32 R82, RZ, RZ, 0x10 ;  /* 0x00000010ff527424 */ /* 0x000fe200078e00ff */
[----:B------:R-:W-:Y:S01]  /*f430*/  MOV R68, 0xf460 ;  /* 0x0000f46000447802 */ /* 0x000fe20000000f00 */
[----:B------:R-:W-:-:S02]  /*f440*/  IMAD.MOV.U32 R71, RZ, RZ, -0x1 ;  /* 0xffffffffff477424 */ /* 0x000fc400078e00ff */
[----:B------:R-:W-:Y:S05]  /*f450*/  CALL.REL.NOINC `($__internal_15_$__cuda_sm70_shflsync_bfly_p) ;  /* 0x0000001000007944 */ /* 0x000fea0003c00000 */
[----:B01----:R-:W-:Y:S05]  /*f460*/  BRA `(.L_x_3098) ;  /* 0xffffec7000007947 */ /* 0x003fea000383ffff */
        .weak           $__internal_15_$__cuda_sm70_shflsync_bfly_p
        .type           $__internal_15_$__cuda_sm70_shflsync_bfly_p,@function
        .size           $__internal_15_$__cuda_sm70_shflsync_bfly_p,(.L_x_29155 - $__internal_15_$__cuda_sm70_shflsync_bfly_p)
$__internal_15_$__cuda_sm70_shflsync_bfly_p:
[----:B------:R-:W-:Y:S01]  /*f470*/  IMAD.MOV.U32 R69, RZ, RZ, 0x0 ;  /* 0x00000000ff457424 */ /* 0x000fe200078e00ff */
[----:B------:R-:W-:Y:S04]  /*f480*/  WARPSYNC R71 ;  /* 0x0000004700007348 */ /* 0x000fe80003800000 */
[----:B------:R0:W1:Y:S01]  /*f490*/  SHFL.BFLY PT, R82, R131, R82, R70 ;  /* 0x0c00005283527389 */ /* 0x00006200000e0046 */
[----:B------:R-:W-:Y:S05]  /*f4a0*/  RET.REL.NODEC R68 `(_ZN10layer_norm13ln_fwd_kernelINS_13Kernel_traitsI13__nv_bfloat16S2_S2_S2_fjLj1024ELj1ELj4ELj1ELj16ENS_18Kernel_traits_baseILj1024ES2_S2_S2_S2_fjLj128EEEEELb1ELb1ELb1ELb1EEEvNS_9FwdParamsE) ;  /* 0xffff0b5044007950 */ /* 0x000fea0003c3ffff */
.L_x_3099:
        /* <DEDUP_REMOVED lines=13> */
.L_x_29155:


//--------------------- .text._ZN10layer_norm13ln_fwd_kernelINS_13Kernel_traitsI6__halfS2_S2_S2_fjLj1024ELj1ELj4ELj1ELj16ENS_18Kernel_traits_baseILj1024ES2_S2_S2_S2_fjLj128EEEEELb0ELb0ELb0ELb0EEEvNS_9FwdParamsE --------------------------
	.section	.text._ZN10layer_norm13ln_fwd_kernelINS_13Kernel_traitsI6__halfS2_S2_S2_fjLj1024ELj1ELj4ELj1ELj16ENS_18Kernel_traits_baseILj1024ES2_S2_S2_S2_fjLj128EEEEELb0ELb0ELb0ELb0EEEvNS_9FwdParamsE,"ax",@progbits
	.sectioninfo	@"SHI_REGISTERS=125"
	.align	128
        .global         _ZN10layer_norm13ln_fwd_kernelINS_13Kernel_traitsI6__halfS2_S2_S2_fjLj1024ELj1ELj4ELj1ELj16ENS_18Kernel_traits_baseILj1024ES2_S2_S2_S2_fjLj128EEEEELb0ELb0ELb0ELb0EEEvNS_9FwdParamsE
        .type           _ZN10layer_norm13ln_fwd_kernelINS_13Kernel_traitsI6__halfS2_S2_S2_fjLj1024ELj1ELj4ELj1ELj16ENS_18Kernel_traits_baseILj1024ES2_S2_S2_S2_fjLj128EEEEELb0ELb0ELb0ELb0EEEvNS_9FwdParamsE,@function
        .size           _ZN10layer_norm13ln_fwd_kernelINS_13Kernel_traitsI6__halfS2_S2_S2_fjLj1024ELj1ELj4ELj1ELj16ENS_18Kernel_traits_baseILj1024ES2_S2_S2_S2_fjLj128EEEEELb0ELb0ELb0ELb0EEEvNS_9FwdParamsE,(.L_x_29156 - _ZN10layer_norm13ln_fwd_kernelINS_13Kernel_traitsI6__halfS2_S2_S2_fjLj1024ELj1ELj4ELj1ELj16ENS_18Kernel_traits_baseILj1024ES2_S2_S2_S2_fjLj128EEEEELb0ELb0ELb0ELb0EEEvNS_9FwdParamsE)
        .other          _ZN10layer_norm13ln_fwd_kernelINS_13Kernel_traitsI6__halfS2_S2_S2_fjLj1024ELj1ELj4ELj1ELj16ENS_18Kernel_traits_baseILj1024ES2_S2_S2_S2_fjLj128EEEEELb0ELb0ELb0ELb0EEEvNS_9FwdParamsE,@"STO_CUDA_ENTRY STV_DEFAULT"
_ZN10layer_norm13ln_fwd_kernelINS_13Kernel_traitsI6__halfS2_S2_S2_fjLj1024ELj1ELj4ELj1ELj16ENS_18Kernel_traits_baseILj1024ES2_S2_S2_S2_fjLj128EEEEELb0ELb0ELb0ELb0EEEvNS_9FwdParamsE:
.text._ZN10layer_norm13ln_fwd_kernelINS_13Kernel_traitsI6__halfS2_S2_S2_fjLj1024ELj1ELj4ELj1ELj16ENS_18Kernel_traits_baseILj1024ES2_S2_S2_S2_fjLj128EEEEELb0ELb0ELb0ELb0EEEvNS_9FwdParamsE:
        /* <DEDUP_REMOVED lines=33> */
.L_x_3101:
[----:B0-----:R-:W-:Y:S05]  /*0210*/  BSYNC B0 ;  /* 0x0000000000007941 */ /* 0x001fea0003800000 */
.L_x_3100:
        /* <DEDUP_REMOVED lines=13> */
.L_x_3103:
[----:B0-----:R-:W-:Y:S05]  /*02f0*/  BSYNC B0 ;  /* 0x0000000000007941 */ /* 0x001fea0003800000 */
.L_x_3102:
        /* <DEDUP_REMOVED lines=13> */
.L_x_3105:
[----:B0-----:R-:W-:Y:S05]  /*03d0*/  BSYNC B0 ;  /* 0x0000000000007941 */ /* 0x001fea0003800000 */
.L_x_3104:
        /* <DEDUP_REMOVED lines=12> */
.L_x_3107:
[----:B0-----:R-:W-:Y:S05]  /*04a0*/  BSYNC B0 ;  /* 0x0000000000007941 */ /* 0x001fea0003800000 */
.L_x_3106:
[----:B------:R-:W-:Y:S02]  /*04b0*/  LOP3.LUT P2, RZ, R10, c[0x0][0x1c0], RZ, 0xfc, !PT ;  /* 0x000070000aff7a12 */ /* 0x000fe4000784fcff */
[----:B------:R-:W-:-:S04]  /*04c0*/  MOV R0, c[0x0][0x184] ;  /* 0x0000610000007a02 */ /* 0x000fc80000000f00 */
[----:B------:R-:W-:Y:S01]  /*04d0*/  LOP3.LUT P2, RZ, R0, c[0x0][0x1c4], RZ, 0xfc, P2 ;  /* 0x0000710000ff7a12 */ /* 0x000fe2000104fcff */
[----:B------:R-:W-:-:S12]  /*04e0*/  @P3 EXIT ;  /* 0x000000000000394d */ /* 0x000fd80003800000 */
[--C-:B-----5:R-:W-:Y:S01]  /*04f0*/  HADD2.F32 R13, -RZ, R6.reuse.H0_H0 ;  /* 0x20000006ff0d7230 */ /* 0x120fe20000004100 */
[----:B------:R-:W-:Y:S01]  /*0500*/  ULDC.U8 UR6, c[0x0][0x1f0] ;  /* 0x00007c0000067ab9 */ /* 0x000fe20000000000 */
[----:B------:R-:W-:Y:S02]  /*0510*/  HADD2.F32 R12, -RZ, R6.H1_H1 ;  /* 0x30000006ff0c7230 */ /* 0x000fe40000004100 */
[--C-:B------:R-:W-:Y:S02]  /*0520*/  HADD2.F32 R11, -RZ, R7.reuse.H0_H0 ;  /* 0x20000007ff0b7230 */ /* 0x100fe40000004100 */
[----:B------:R-:W-:Y:S02]  /*0530*/  HADD2.F32 R10, -RZ, R7.H1_H1 ;  /* 0x30000007ff0a7230 */ /* 0x000fe40000004100 */
[--C-:B------:R-:W-:Y:S02]  /*0540*/  HADD2.F32 R64, -RZ, R44.reuse.H0_H0 ;  /* 0x2000002cff407230 */ /* 0x100fe40000004100 */
[----:B------:R-:W-:-:S02]  /*0550*/  HADD2.F32 R67, -RZ, R44.H1_H1 ;  /* 0x3000002cff437230 */ /* 0x000fc40000004100 */
[--C-:B------:R-:W-:Y:S02]  /*0560*/  HADD2.F32 R24, -RZ, R16.reuse.H0_H0 ;  /* 0x20000010ff187230 */ /* 0x100fe40000004100 */
        /* <DEDUP_REMOVED lines=23> */
[----:B------:R-:W-:Y:S02]  /*06e0*/  HADD2.F32 R18, -RZ, R19.H0_H0 ;  /* 0x20000013ff127230 */ /* 0x000fe40000004100 */
[--C-:B------:R-:W-:Y:S02]  /*06f0*/  HADD2.F32 R5, -RZ, R50.reuse.H0_H0 ;  /* 0x20000032ff057230 */ /* 0x100fe40000004100 */
[----:B------:R-:W-:Y:S02]  /*0700*/  HADD2.F32 R4, -RZ, R50.H1_H1 ;  /* 0x30000032ff047230 */ /* 0x000fe40000004100 */
[----:B------:R-:W-:Y:S02]  /*0710*/  HADD2.F32 R28, -RZ, R29.H0_H0 ;  /* 0x2000001dff1c7230 */ /* 0x000fe40000004100 */
[--C-:B------:R-:W-:Y:S02]  /*0720*/  HADD2.F32 R30, -RZ, R31.reuse.H0_H0 ;  /* 0x2000001fff1e7230 */ /* 0x100fe40000004100 */
[----:B------:R-:W-:-:S02]  /*0730*/  HADD2.F32 R51, -RZ, R31.H1_H1 ;  /* 0x3000001fff337230 */ /* 0x000fc40000004100 */
[--C-:B------:R-:W-:Y:S02]  /*0740*/  HADD2.F32 R46, -RZ, R47.reuse.H0_H0 ;  /* 0x2000002fff2e7230 */ /* 0x100fe40000004100 */
[----:B------:R-:W-:Y:S02]  /*0750*/  HADD2.F32 R70, -RZ, R47.H1_H1 ;  /* 0x3000002fff467230 */ /* 0x000fe40000004100 */
[----:B------:R-:W-:Y:S02]  /*0760*/  HADD2.F32 R19, -RZ, R19.H1_H1 ;  /* 0x30000013ff137230 */ /* 0x000fe40000004100 */
        /* <DEDUP_REMOVED lines=25> */
.L_x_3223:
        /* <DEDUP_REMOVED lines=13> */
[----:B------:R-:W-:Y:S01]  /*09d0*/  MOV R114, R81 ;  /* 0x0000005100727202 */ /* 0x000fe20000000f00 */
[----:B--2---:R-:W-:Y:S01]  /*09e0*/  @P3 HADD2.F32 R113, -RZ, R40.H0_H0 ;  /* 0x20000028ff713230 */ /* 0x004fe20000004100 */
[----:B------:R-:W-:Y:S05]  /*09f0*/  @!P0 BRA `(.L_x_3109) ;  /* 0x0000056000008947 */ /* 0x000fea0003800000 */
[----:B------:R-:W-:Y:S02]  /*0a00*/  MOV R40, 0x10 ;  /* 0x0000001000287802 */ /* 0x000fe40000000f00 */
[----:B------:R-:W-:-:S03]  /*0a10*/  ISETP.NE.U32.AND P3, PT, RZ, c[0x0][0x180], PT ;  /* 0x00006000ff007a0c */ /* 0x000fc60003f65070 */
[----:B------:R-:W-:Y:S01]  /*0a20*/  IMAD.WIDE.U32 R40, R81, R40, c[0x0][0x170] ;  /* 0x00005c0051287625 */ /* 0x000fe200078e0028 */
[----:B------:R-:W-:-:S05]  /*0a30*/  ISETP.NE.AND.EX P3, PT, RZ, c[0x0][0x184], PT, P3 ;  /* 0x00006100ff007a0c */ /* 0x000fca0003f65330 */
[----:B------:R-:W2:Y:S08]  /*0a40*/  LDG.E.128 R40, [R40.64] ;  /* 0x0000000428287981 */ /* 0x000eb0000c1e1d00 */
[----:B------:R-:W-:-:S04]  /*0a50*/  @P3 LEA R90, P4, R81, c[0x0][0x180], 0x4 ;  /* 0x00006000515a3a11 */ /* 0x000fc800078820ff */
[----:B------:R-:W-:-:S05]  /*0a60*/  @P3 LEA.HI.X R91, R81, c[0x0][0x184], RZ, 0x4, P4 ;  /* 0x00006100515b3a11 */ /* 0x000fca00020f24ff */
[----:B------:R0:W5:Y:S01]  /*0a70*/  @P3 LDG.E.128 R36, [R90.64] ;  /* 0x000000045a243981 */ /* 0x000162000c1e1d00 */
[----:B------:R-:W-:-:S04]  /*0a80*/  ISETP.NE.U32.AND P3, PT, RZ, c[0x0][0x180], PT ;  /* 0x00006000ff007a0c */ /* 0x000fc80003f65070 */
[----:B------:R-:W-:Y:S01]  /*0a90*/  ISETP.NE.AND.EX P3, PT, RZ, c[0x0][0x184], PT, P3 ;  /* 0x00006100ff007a0c */ /* 0x000fe20003f65330 */
[----:B--2---:R-:W-:-:S05]  /*0aa0*/  HADD2.F32 R80, -RZ, R40.H0_H0 ;  /* 0x20000028ff507230 */ /* 0x004fca0000004100 */
[----:B------:R-:W-:-:S07]  /*0ab0*/  FMUL.FTZ R80, R80, R113 ;  /* 0x0000007150507220 */ /* 0x000fce0000410000 */
[----:B------:R-:W-:Y:S05]  /*0ac0*/  @P3 BRA `(.L_x_3110) ;  /* 0x0000002000003947 */ /* 0x000fea0003800000 */
[----:B0-----:R-:W-:Y:S05]  /*0ad0*/  @P2 BRA `(.L_x_3111) ;  /* 0x0000003000002947 */ /* 0x001fea0003800000 */
[----:B------:R-:W-:Y:S05]  /*0ae0*/  BRA `(.L_x_3112) ;  /* 0x0000004000007947 */ /* 0x000fea0003800000 */
.L_x_3110:
[----:B0----5:R-:W-:-:S05]  /*0af0*/  HADD2.F32 R91, -RZ, R36.H0_H0 ;  /* 0x20000024ff5b7230 */ /* 0x021fca0000004100 */
[----:B------:R-:W-:-:S05]  /*0b00*/  FADD.FTZ R80, R91, R80 ;  /* 0x000000505b507221 */ /* 0x000fca0000010000 */
.L_x_3111:
[----:B------:R-:W-:-:S04]  /*0b10*/  F2FP.PACK_AB R90, RZ, R80 ;  /* 0x00000050ff5a723e */ /* 0x000fc800000000ff */
[----:B------:R-:W-:Y:S02]  /*0b20*/  PRMT R32, R90, 0x7610, R32 ;  /* 0x000076105a207816 */ /* 0x000fe40000000020 */
.L_x_3112:
[----:B------:R-:W-:-:S05]  /*0b30*/  HADD2.F32 R40, -RZ, R40.H1_H1 ;  /* 0x30000028ff287230 */ /* 0x000fca0000004100 */
[----:B------:R-:W-:Y:S01]  /*0b40*/  FMUL.FTZ R91, R40, R113 ;  /* 0x00000071285b7220 */ /* 0x000fe20000410000 */
[----:B------:R-:W-:Y:S05]  /*0b50*/  @P3 BRA `(.L_x_3113) ;  /* 0x0000002000003947 */ /* 0x000fea0003800000 */
[----:B------:R-:W-:Y:S05]  /*0b60*/  @P2 BRA `(.L_x_3114) ;  /* 0x0000003000002947 */ /* 0x000fea0003800000 */
[----:B------:R-:W-:Y:S05]  /*0b70*/  BRA `(.L_x_3115) ;  /* 0x0000004000007947 */ /* 0x000fea0003800000 */
.L_x_3113:
[----:B-----5:R-:W-:-:S05]  /*0b80*/  HADD2.F32 R40, -RZ, R36.H1_H1 ;  /* 0x30000024ff287230 */ /* 0x020fca0000004100 */
[----:B------:R-:W-:-:S05]  /*0b90*/  FADD.FTZ R91, R40, R91 ;  /* 0x0000005b285b7221 */ /* 0x000fca0000010000 */
.L_x_3114:
[----:B------:R-:W-:-:S04]  /*0ba0*/  F2FP.PACK_AB R40, RZ, R91 ;  /* 0x0000005bff28723e */ /* 0x000fc800000000ff */
[----:B------:R-:W-:Y:S02]  /*0bb0*/  PRMT R32, R32, 0x5410, R40 ;  /* 0x0000541020207816 */ /* 0x000fe40000000028 */
.L_x_3115:
[----:B------:R-:W-:-:S05]  /*0bc0*/  HADD2.F32 R90, -RZ, R41.H0_H0 ;  /* 0x20000029ff5a7230 */ /* 0x000fca0000004100 */
[----:B------:R-:W-:Y:S01]  /*0bd0*/  FMUL.FTZ R90, R90, R113 ;  /* 0x000000715a5a7220 */ /* 0x000fe20000410000 */
[----:B------:R-:W-:Y:S05]  /*0be0*/  @P3 BRA `(.L_x_3116) ;  /* 0x0000002000003947 */ /* 0x000fea0003800000 */
[----:B------:R-:W-:Y:S05]  /*0bf0*/  @P2 BRA `(.L_x_3117) ;  /* 0x0000003000002947 */ /* 0x000fea0003800000 */
[----:B------:R-:W-:Y:S05]  /*0c00*/  BRA `(.L_x_3118) ;  /* 0x0000004000007947 */ /* 0x000fea0003800000 */
.L_x_3116:
[----:B-----5:R-:W-:-:S05]  /*0c10*/  HADD2.F32 R93, -RZ, R37.H0_H0 ;  /* 0x20000025ff5d7230 */ /* 0x020fca0000004100 */
[----:B------:R-:W-:-:S05]  /*0c20*/  FADD.FTZ R90, R93, R90 ;  /* 0x0000005a5d5a7221 */ /* 0x000fca0000010000 */
.L_x_3117:
[----:B------:R-:W-:-:S04]  /*0c30*/  F2FP.PACK_AB R40, RZ, R90 ;  /* 0x0000005aff28723e */ /* 0x000fc800000000ff */
[----:B------:R-:W-:Y:S02]  /*0c40*/  PRMT R33, R40, 0x7610, R33 ;  /* 0x0000761028217816 */ /* 0x000fe40000000021 */
.L_x_3118:
[----:B------:R-:W-:-:S05]  /*0c50*/  HADD2.F32 R40, -RZ, R41.H1_H1 ;  /* 0x30000029ff287230 */ /* 0x000fca0000004100 */
[----:B------:R-:W-:Y:S01]  /*0c60*/  FMUL.FTZ R93, R40, R113 ;  /* 0x00000071285d7220 */ /* 0x000fe20000410000 */
[----:B------:R-:W-:Y:S05]  /*0c70*/  @P3 BRA `(.L_x_3119) ;  /* 0x0000002000003947 */ /* 0x000fea0003800000 */
[----:B------:R-:W-:Y:S05]  /*0c80*/  @P2 BRA `(.L_x_3120) ;  /* 0x0000003000002947 */ /* 0x000fea0003800000 */
[----:B------:R-:W-:Y:S05]  /*0c90*/  BRA `(.L_x_3121) ;  /* 0x0000004000007947 */ /* 0x000fea0003800000 */
.L_x_3119:
[----:B-----5:R-:W-:-:S05]  /*0ca0*/  HADD2.F32 R40, -RZ, R37.H1_H1 ;  /* 0x30000025ff287230 */ /* 0x020fca0000004100 */
[----:B------:R-:W-:-:S05]  /*0cb0*/  FADD.FTZ R93, R40, R93 ;  /* 0x0000005d285d7221 */ /* 0x000fca0000010000 */
.L_x_3120:
[----:B------:R-:W-:-:S04]  /*0cc0*/  F2FP.PACK_AB R40, RZ, R93 ;  /* 0x0000005dff28723e */ /* 0x000fc800000000ff */
[----:B------:R-:W-:Y:S02]  /*0cd0*/  PRMT R33, R33, 0x5410, R40 ;  /* 0x0000541021217816 */ /* 0x000fe40000000028 */
.L_x_3121:
[----:B------:R-:W-:-:S05]  /*0ce0*/  HADD2.F32 R92, -RZ, R42.H0_H0 ;  /* 0x2000002aff5c7230 */ /* 0x000fca0000004100 */
[----:B------:R-:W-:Y:S01]  /*0cf0*/  FMUL.FTZ R92, R92, R113 ;  /* 0x000000715c5c7220 */ /* 0x000fe20000410000 */
[----:B------:R-:W-:Y:S05]  /*0d00*/  @P3 BRA `(.L_x_3122) ;  /* 0x0000002000003947 */ /* 0x000fea0003800000 */
[----:B------:R-:W-:Y:S05]  /*0d10*/  @P2 BRA `(.L_x_3123) ;  /* 0x0000003000002947 */ /* 0x000fea0003800000 */
[----:B------:R-:W-:Y:S05]  /*0d20*/  BRA `(.L_x_3124) ;  /* 0x0000004000007947 */ /* 0x000fea0003800000 */
.L_x_3122:
[----:B-----5:R-:W-:-:S05]  /*0d30*/  HADD2.F32 R41, -RZ, R38.H0_H0 ;  /* 0x20000026ff297230 */ /* 0x020fca0000004100 */
[----:B------:R-:W-:-:S05]  /*0d40*/  FADD.FTZ R92, R41, R92 ;  /* 0x0000005c295c7221 */ /* 0x000fca0000010000 */
.L_x_3123:
[----:B------:R-:W-:-:S04]  /*0d50*/  F2FP.PACK_AB R40, RZ, R92 ;  /* 0x0000005cff28723e */ /* 0x000fc800000000ff */
[----:B------:R-:W-:Y:S02]  /*0d60*/  PRMT R34, R40, 0x7610, R34 ;  /* 0x0000761028227816 */ /* 0x000fe40000000022 */
.L_x_3124:
[----:B------:R-:W-:-:S05]  /*0d70*/  HADD2.F32 R42, -RZ, R42.H1_H1 ;  /* 0x3000002aff2a7230 */ /* 0x000fca0000004100 */
[----:B------:R-:W-:Y:S01]  /*0d80*/  FMUL.FTZ R100, R42, R113 ;  /* 0x000000712a647220 */ /* 0x000fe20000410000 */
[----:B------:R-:W-:Y:S05]  /*0d90*/  @P3 BRA `(.L_x_3125) ;  /* 0x0000002000003947 */ /* 0x000fea0003800000 */
[----:B------:R-:W-:Y:S05]  /*0da0*/  @P2 BRA `(.L_x_3126) ;  /* 0x0000003000002947 */ /* 0x000fea0003800000 */
[----:B------:R-:W-:Y:S05]  /*0db0*/  BRA `(.L_x_3127) ;  /* 0x0000004000007947 */ /* 0x000fea0003800000 */
.L_x_3125:
[----:B-----5:R-:W-:-:S05]  /*0dc0*/  HADD2.F32 R41, -RZ, R38.H1_H1 ;  /* 0x30000026ff297230 */ /* 0x020fca0000004100 */
[----:B------:R-:W-:-:S05]  /*0dd0*/  FADD.FTZ R100, R41, R100 ;  /* 0x0000006429647221 */ /* 0x000fca0000010000 */
.L_x_3126:
[----:B------:R-:W-:-:S04]  /*0de0*/  F2FP.PACK_AB R40, RZ, R100 ;  /* 0x00000064ff28723e */ /* 0x000fc800000000ff */
[----:B------:R-:W-:Y:S02]  /*0df0*/  PRMT R34, R34, 0x5410, R40 ;  /* 0x0000541022227816 */ /* 0x000fe40000000028 */
.L_x_3127:
[----:B------:R-:W-:-:S05]  /*0e00*/  HADD2.F32 R40, -RZ, R43.H0_H0 ;  /* 0x2000002bff287230 */ /* 0x000fca0000004100 */
[----:B------:R-:W-:Y:S01]  /*0e10*/  FMUL.FTZ R101, R40, R113 ;  /* 0x0000007128657220 */ /* 0x000fe20000410000 */
[----:B------:R-:W-:Y:S05]  /*0e20*/  @P3 BRA `(.L_x_3128) ;  /* 0x0000002000003947 */ /* 0x000fea0003800000 */
[----:B------:R-:W-:Y:S05]  /*0e30*/  @P2 BRA `(.L_x_3129) ;  /* 0x0000003000002947 */ /* 0x000fea0003800000 */
[----:B------:R-:W-:Y:S05]  /*0e40*/  BRA `(.L_x_3130) ;  /* 0x0000004000007947 */ /* 0x000fea0003800000 */
.L_x_3128:
[----:B-----5:R-:W-:-:S05]  /*0e50*/  HADD2.F32 R40, -RZ, R39.H0_H0 ;  /* 0x20000027ff287230 */ /* 0x020fca0000004100 */
[----:B------:R-:W-:-:S05]  /*0e60*/  FADD.FTZ R101, R40, R101 ;  /* 0x0000006528657221 */ /* 0x000fca0000010000 */
.L_x_3129:
[----:B------:R-:W-:-:S04]  /*0e70*/  F2FP.PACK_AB R40, RZ, R101 ;  /* 0x00000065ff28723e */ /* 0x000fc800000000ff */
[----:B------:R-:W-:Y:S02]  /*0e80*/  PRMT R35, R40, 0x7610, R35 ;  /* 0x0000761028237816 */ /* 0x000fe40000000023 */
.L_x_3130:
[----:B------:R-:W-:-:S05]  /*0e90*/  HADD2.F32 R108, -RZ, R43.H1_H1 ;  /* 0x3000002bff6c7230 */ /* 0x000fca0000004100 */
[----:B------:R-:W-:Y:S01]  /*0ea0*/  FMUL.FTZ R108, R108, R113 ;  /* 0x000000716c6c7220 */ /* 0x000fe20000410000 */
[----:B------:R-:W-:Y:S05]  /*0eb0*/  @P3 BRA `(.L_x_3131) ;  /* 0x0000002000003947 */ /* 0x000fea0003800000 */
[----:B------:R-:W-:Y:S05]  /*0ec0*/  @P2 BRA `(.L_x_3132) ;  /* 0x0000003000002947 */ /* 0x000fea0003800000 */
[----:B------:R-:W-:Y:S05]  /*0ed0*/  BRA `(.L_x_3133) ;  /* 0x0000004000007947 */ /* 0x000fea0003800000 */
.L_x_3131:
[----:B-----5:R-:W-:-:S05]  /*0ee0*/  HADD2.F32 R41, -RZ, R39.H1_H1 ;  /* 0x30000027ff297230 */ /* 0x020fca0000004100 */
[----:B------:R-:W-:-:S05]  /*0ef0*/  FADD.FTZ R108, R41, R108 ;  /* 0x0000006c296c7221 */ /* 0x000fca0000010000 */
.L_x_3132:
[----:B------:R-:W-:-:S04]  /*0f00*/  F2FP.PACK_AB R40, RZ, R108 ;  /* 0x0000006cff28723e */ /* 0x000fc800000000ff */
[----:B------:R-:W-:Y:S02]  /*0f10*/  PRMT R35, R35, 0x5410, R40 ;  /* 0x0000541023237816 */ /* 0x000fe40000000028 */
.L_x_3133:
[C---:B------:R-:W-:Y:S02]  /*0f20*/  @P2 LEA R40, P3, R81.reuse, c[0x0][0x188], 0x4 ;  /* 0x0000620051282a11 */ /* 0x040fe400078620ff */
[C---:B------:R-:W-:Y:S02]  /*0f30*/  IADD3 R114, R81.reuse, 0x20, RZ ;  /* 0x0000002051727810 */ /* 0x040fe40007ffe0ff */
[----:B------:R-:W-:-:S05]  /*0f40*/  @P2 LEA.HI.X R41, R81, c[0x0][0x18c], RZ, 0x4, P3 ;  /* 0x0000630051292a11 */ /* 0x000fca00018f24ff */
[----:B------:R0:W-:Y:S04]  /*0f50*/  @P2 STG.E.128 [R40.64], R32 ;  /* 0x0000002028002986 */ /* 0x0001e8000c101d04 */
.L_x_3109:
[----:B------:R-:W-:Y:S05]  /*0f60*/  BSYNC B0 ;  /* 0x0000000000007941 */ /* 0x000fea0003800000 */
.L_x_3108:
        /* <DEDUP_REMOVED lines=12> */
[----:B------:R-:W-:Y:S01]  /*1030*/  ISETP.NE.AND.EX P3, PT, RZ, c[0x0][0x184], PT, P3 ;  /* 0x00006100ff007a0c */ /* 0x000fe20003f65330 */
[----:B--2---:R-:W-:-:S05]  /*1040*/  HADD2.F32 R94, -RZ, R40.H0_H0 ;  /* 0x20000028ff5e7230 */ /* 0x004fca0000004100 */
[----:B------:R-:W-:-:S07]  /*1050*/  FMUL.FTZ R79, R94, R113 ;  /* 0x000000715e4f7220 */ /* 0x000fce0000410000 */
[----:B------:R-:W-:Y:S05]  /*1060*/  @P3 BRA `(.L_x_3136) ;  /* 0x0000002000003947 */ /* 0x000fea0003800000 */
[----:B0-----:R-:W-:Y:S05]  /*1070*/  @P2 BRA `(.L_x_3137) ;  /* 0x0000003000002947 */ /* 0x001fea0003800000 */
[----:B------:R-:W-:Y:S05]  /*1080*/  BRA `(.L_x_3138) ;  /* 0x0000004000007947 */ /* 0x000fea0003800000 */
.L_x_3136:
[----:B0----5:R-:W-:-:S05]  /*1090*/  HADD2.F32 R88, -RZ, R36.H0_H0 ;  /* 0x20000024ff587230 */ /* 0x021fca0000004100 */
[----:B------:R-:W-:-:S05]  /*10a0*/  FADD.FTZ R79, R88, R79 ;  /* 0x0000004f584f7221 */ /* 0x000fca0000010000 */
.L_x_3137:
[----:B------:R-:W-:-:S04]  /*10b0*/  F2FP.PACK_AB R88, RZ, R79 ;  /* 0x0000004fff58723e */ /* 0x000fc800000000ff */
[----:B------:R-:W-:Y:S02]  /*10c0*/  PRMT R32, R88, 0x7610, R32 ;  /* 0x0000761058207816 */ /* 0x000fe40000000020 */
.L_x_3138:
[----:B------:R-:W-:-:S05]  /*10d0*/  HADD2.F32 R40, -RZ, R40.H1_H1 ;  /* 0x30000028ff287230 */ /* 0x000fca0000004100 */
[----:B------:R-:W-:Y:S01]  /*10e0*/  FMUL.FTZ R89, R40, R113 ;  /* 0x0000007128597220 */ /* 0x000fe20000410000 */
[----:B------:R-:W-:Y:S05]  /*10f0*/  @P3 BRA `(.L_x_3139) ;  /* 0x0000002000003947 */ /* 0x000fea0003800000 */
[----:B------:R-:W-:Y:S05]  /*1100*/  @P2 BRA `(.L_x_3140) ;  /* 0x0000003000002947 */ /* 0x000fea0003800000 */
[----:B------:R-:W-:Y:S05]  /*1110*/  BRA `(.L_x_3141) ;  /* 0x0000004000007947 */ /* 0x000fea0003800000 */
.L_x_3139:
[----:B-----5:R-:W-:-:S05]  /*1120*/  HADD2.F32 R40, -RZ, R36.H1_H1 ;  /* 0x30000024ff287230 */ /* 0x020fca0000004100 */
[----:B------:R-:W-:-:S05]  /*1130*/  FADD.FTZ R89, R40, R89 ;  /* 0x0000005928597221 */ /* 0x000fca0000010000 */
.L_x_3140:
[----:B------:R-:W-:-:S04]  /*1140*/  F2FP.PACK_AB R40, RZ, R89 ;  /* 0x00000059ff28723e */ /* 0x000fc800000000ff */
[----:B------:R-:W-:Y:S02]  /*1150*/  PRMT R32, R32, 0x5410, R40 ;  /* 0x0000541020207816 */ /* 0x000fe40000000028 */
.L_x_3141:
[----:B------:R-:W-:-:S05]  /*1160*/  HADD2.F32 R88, -RZ, R41.H0_H0 ;  /* 0x20000029ff587230 */ /* 0x000fca0000004100 */
[----:B------:R-:W-:Y:S01]  /*1170*/  FMUL.FTZ R88, R88, R113 ;  /* 0x0000007158587220 */ /* 0x000fe20000410000 */
[----:B------:R-:W-:Y:S05]  /*1180*/  @P3 BRA `(.L_x_3142) ;  /* 0x0000002000003947 */ /* 0x000fea0003800000 */
[----:B------:R-:W-:Y:S05]  /*1190*/  @P2 BRA `(.L_x_3143) ;  /* 0x0000003000002947 */ /* 0x000fea0003800000 */
[----:B------:R-:W-:Y:S05]  /*11a0*/  BRA `(.L_x_3144) ;  /* 0x0000004000007947 */ /* 0x000fea0003800000 */
.L_x_3142:
[----:B-----5:R-:W-:-:S05]  /*11b0*/  HADD2.F32 R95, -RZ, R37.H0_H0 ;  /* 0x20000025ff5f7230 */ /* 0x020fca0000004100 */
[----:B------:R-:W-:-:S05]  /*11c0*/  FADD.FTZ R88, R95, R88 ;  /* 0x000000585f587221 */ /* 0x000fca0000010000 */
.L_x_3143:
[----:B------:R-:W-:-:S04]  /*11d0*/  F2FP.PACK_AB R40, RZ, R88 ;  /* 0x00000058ff28723e */ /* 0x000fc800000000ff */
[----:B------:R-:W-:Y:S02]  /*11e0*/  PRMT R33, R40, 0x7610, R33 ;  /* 0x0000761028217816 */ /* 0x000fe40000000021 */
.L_x_3144:
[----:B------:R-:W-:-:S05]  /*11f0*/  HADD2.F32 R94, -RZ, R41.H1_H1 ;  /* 0x30000029ff5e7230 */ /* 0x000fca0000004100 */
[----:B------:R-:W-:Y:S01]  /*1200*/  FMUL.FTZ R94, R94, R113 ;  /* 0x000000715e5e7220 */ /* 0x000fe20000410000 */
[----:B------:R-:W-:Y:S05]  /*1210*/  @P3 BRA `(.L_x_3145) ;  /* 0x0000002000003947 */ /* 0x000fea0003800000 */
[----:B------:R-:W-:Y:S05]  /*1220*/  @P2 BRA `(.L_x_3146) ;  /* 0x0000003000002947 */ /* 0x000fea0003800000 */
[----:B------:R-:W-:Y:S05]  /*1230*/  BRA `(.L_x_3147) ;  /* 0x0000004000007947 */ /* 0x000fea0003800000 */
.L_x_3145:
[----:B-----5:R-:W-:-:S05]  /*1240*/  HADD2.F32 R41, -RZ, R37.H1_H1 ;  /* 0x30000025ff297230 */ /* 0x020fca0000004100 */
[----:B------:R-:W-:-:S05]  /*1250*/  FADD.FTZ R94, R41, R94 ;  /* 0x0000005e295e7221 */ /* 0x000fca0000010000 */
.L_x_3146:
[----:B------:R-:W-:-:S04]  /*1260*/  F2FP.PACK_AB R40, RZ, R94 ;  /* 0x0000005eff28723e */ /* 0x000fc800000000ff */
[----:B------:R-:W-:Y:S02]  /*1270*/  PRMT R33, R33, 0x5410, R40 ;  /* 0x0000541021217816 */ /* 0x000fe40000000028 */
.L_x_3147:
[----:B------:R-:W-:-:S05]  /*1280*/  HADD2.F32 R40, -RZ, R42.H0_H0 ;  /* 0x2000002aff287230 */ /* 0x000fca0000004100 */
[----:B------:R-:W-:Y:S01]  /*1290*/  FMUL.FTZ R95, R40, R113 ;  /* 0x00000071285f7220 */ /* 0x000fe20000410000 */
[----:B------:R-:W-:Y:S05]  /*12a0*/  @P3 BRA `(.L_x_3148) ;  /* 0x0000002000003947 */ /* 0x000fea0003800000 */
[----:B------:R-:W-:Y:S05]  /*12b0*/  @P2 BRA `(.L_x_3149) ;  /* 0x0000003000002947 */ /* 0x000fea0003800000 */
[----:B------:R-:W-:Y:S05]  /*12c0*/  BRA `(.L_x_3150) ;  /* 0x0000004000007947 */ /* 0x000fea0003800000 */
.L_x_3148:
[----:B-----5:R-:W-:-:S05]  /*12d0*/  HADD2.F32 R40, -RZ, R38.H0_H0 ;  /* 0x20000026ff287230 */ /* 0x020fca0000004100 */
[----:B------:R-:W-:-:S05]  /*12e0*/  FADD.FTZ R95, R40, R95 ;  /* 0x0000005f285f7221 */ /* 0x000fca0000010000 */
.L_x_3149:
[----:B------:R-:W-:-:S04]  /*12f0*/  F2FP.PACK_AB R40, RZ, R95 ;  /* 0x0000005fff28723e */ /* 0x000fc800000000ff */
[----:B------:R-:W-:Y:S02]  /*1300*/  PRMT R34, R40, 0x7610, R34 ;  /* 0x0000761028227816 */ /* 0x000fe40000000022 */
.L_x_3150:
[----:B------:R-:W-:-:S05]  /*1310*/  HADD2.F32 R42, -RZ, R42.H1_H1 ;  /* 0x3000002aff2a7230 */ /* 0x000fca0000004100 */
[----:B------:R-:W-:Y:S01]  /*1320*/  FMUL.FTZ R102, R42, R113 ;  /* 0x000000712a667220 */ /* 0x000fe20000410000 */
[----:B------:R-:W-:Y:S05]  /*1330*/  @P3 BRA `(.L_x_3151) ;  /* 0x0000002000003947 */ /* 0x000fea0003800000 */
[----:B------:R-:W-:Y:S05]  /*1340*/  @P2 BRA `(.L_x_3152) ;  /* 0x0000003000002947 */ /* 0x000fea0003800000 */
[----:B------:R-:W-:Y:S05]  /*1350*/  BRA `(.L_x_3153) ;  /* 0x0000004000007947 */ /* 0x000fea0003800000 */
.L_x_3151:
[----:B-----5:R-:W-:-:S05]  /*1360*/  HADD2.F32 R41, -RZ, R38.H1_H1 ;  /* 0x30000026ff297230 */ /* 0x020fca0000004100 */
[----:B------:R-:W-:-:S05]  /*1370*/  FADD.FTZ R102, R41, R102 ;  /* 0x0000006629667221 */ /* 0x000fca0000010000 */
.L_x_3152:
[----:B------:R-:W-:-:S04]  /*1380*/  F2FP.PACK_AB R40, RZ, R102 ;  /* 0x00000066ff28723e */ /* 0x000fc800000000ff */
[----:B------:R-:W-:Y:S02]  /*1390*/  PRMT R34, R34, 0x5410, R40 ;  /* 0x0000541022227816 */ /* 0x000fe40000000028 */
.L_x_3153:
[----:B------:R-:W-:-:S05]  /*13a0*/  HADD2.F32 R40, -RZ, R43.H0_H0 ;  /* 0x2000002bff287230 */ /* 0x000fca0000004100 */
[----:B------:R-:W-:Y:S01]  /*13b0*/  FMUL.FTZ R103, R40, R113 ;  /* 0x0000007128677220 */ /* 0x000fe20000410000 */
[----:B------:R-:W-:Y:S05]  /*13c0*/  @P3 BRA `(.L_x_3154) ;  /* 0x0000002000003947 */ /* 0x000fea0003800000 */
[----:B------:R-:W-:Y:S05]  /*13d0*/  @P2 BRA `(.L_x_3155) ;  /* 0x0000003000002947 */ /* 0x000fea0003800000 */
[----:B------:R-:W-:Y:S05]  /*13e0*/  BRA `(.L_x_3156) ;  /* 0x0000004000007947 */ /* 0x000fea0003800000 */
.L_x_3154:
[----:B-----5:R-:W-:-:S05]  /*13f0*/  HADD2.F32 R40, -RZ, R39.H0_H0 ;  /* 0x20000027ff287230 */ /* 0x020fca0000004100 */
[----:B------:R-:W-:-:S05]  /*1400*/  FADD.FTZ R103, R40, R103 ;  /* 0x0000006728677221 */ /* 0x000fca0000010000 */
.L_x_3155:
[----:B------:R-:W-:-:S04]  /*1410*/  F2FP.PACK_AB R40, RZ, R103 ;  /* 0x00000067ff28723e */ /* 0x000fc800000000ff */
[----:B------:R-:W-:Y:S02]  /*1420*/  PRMT R35, R40, 0x7610, R35 ;  /* 0x0000761028237816 */ /* 0x000fe40000000023 */
.L_x_3156:
[----:B------:R-:W-:-:S05]  /*1430*/  HADD2.F32 R40, -RZ, R43.H1_H1 ;  /* 0x3000002bff287230 */ /* 0x000fca0000004100 */
[----:B------:R-:W-:Y:S01]  /*1440*/  FMUL.FTZ R109, R40, R113 ;  /* 0x00000071286d7220 */ /* 0x000fe20000410000 */
[----:B------:R-:W-:Y:S05]  /*1450*/  @P3 BRA `(.L_x_3157) ;  /* 0x0000002000003947 */ /* 0x000fea0003800000 */
[----:B------:R-:W-:Y:S05]  /*1460*/  @P2 BRA `(.L_x_3158) ;  /* 0x0000003000002947 */ /* 0x000fea0003800000 */
[----:B------:R-:W-:Y:S05]  /*1470*/  BRA `(.L_x_3159) ;  /* 0x0000004000007947 */ /* 0x000fea0003800000 */
.L_x_3157:
[----:B-----5:R-:W-:-:S05]  /*1480*/  HADD2.F32 R40, -RZ, R39.H1_H1 ;  /* 0x30000027ff287230 */ /* 0x020fca0000004100 */
[----:B------:R-:W-:-:S05]  /*1490*/  FADD.FTZ R109, R40, R109 ;  /* 0x0000006d286d7221 */ /* 0x000fca0000010000 */
.L_x_3158:
[----:B------:R-:W-:-:S04]  /*14a0*/  F2FP.PACK_AB R40, RZ, R109 ;  /* 0x0000006dff28723e */ /* 0x000fc800000000ff */
[----:B------:R-:W-:Y:S02]  /*14b0*/  PRMT R35, R35, 0x5410, R40 ;  /* 0x0000541023237816 */ /* 0x000fe40000000028 */
.L_x_3159:
[----:B------:R-:W-:-:S04]  /*14c0*/  @P2 LEA R40, P3, R114, c[0x0][0x188], 0x4 ;  /* 0x0000620072282a11 */ /* 0x000fc800078620ff */
[C---:B------:R-:W-:Y:S02]  /*14d0*/  @P2 LEA.HI.X R41, R114.reuse, c[0x0][0x18c], RZ, 0x4, P3 ;  /* 0x0000630072292a11 */ /* 0x040fe400018f24ff */
[----:B------:R-:W-:-:S03]  /*14e0*/  IADD3 R114, R114, 0x20, RZ ;  /* 0x0000002072727810 */ /* 0x000fc60007ffe0ff */
[----:B------:R0:W-:Y:S04]  /*14f0*/  @P2 STG.E.128 [R40.64], R32 ;  /* 0x0000002028002986 */ /* 0x0001e8000c101d04 */
.L_x_3135:
[----:B------:R-:W-:Y:S05]  /*1500*/  BSYNC B0 ;  /* 0x0000000000007941 */ /* 0x000fea0003800000 */
.L_x_3134:
        /* <DEDUP_REMOVED lines=18> */
.L_x_3162:
[----:B0----5:R-:W-:-:S05]  /*1630*/  HADD2.F32 R87, -RZ, R36.H0_H0 ;  /* 0x20000024ff577230 */ /* 0x021fca0000004100 */
[----:B------:R-:W-:-:S05]  /*1640*/  FADD.FTZ R78, R87, R78 ;  /* 0x0000004e574e7221 */ /* 0x000fca0000010000 */
.L_x_3163:
[----:B------:R-:W-:-:S04]  /*1650*/  F2FP.PACK_AB R86, RZ, R78 ;  /* 0x0000004eff56723e */ /* 0x000fc800000000ff */
[----:B------:R-:W-:Y:S02]  /*1660*/  PRMT R32, R86, 0x7610, R32 ;  /* 0x0000761056207816 */ /* 0x000fe40000000020 */
.L_x_3164:
[----:B------:R-:W-:-:S05]  /*1670*/  HADD2.F32 R40, -RZ, R40.H1_H1 ;  /* 0x30000028ff287230 */ /* 0x000fca0000004100 */
[----:B------:R-:W-:Y:S01]  /*1680*/  FMUL.FTZ R87, R40, R113 ;  /* 0x0000007128577220 */ /* 0x000fe20000410000 */
[----:B------:R-:W-:Y:S05]  /*1690*/  @P3 BRA `(.L_x_3165) ;  /* 0x0000002000003947 */ /* 0x000fea0003800000 */
[----:B------:R-:W-:Y:S05]  /*16a0*/  @P2 BRA `(.L_x_3166) ;  /* 0x0000003000002947 */ /* 0x000fea0003800000 */
[----:B------:R-:W-:Y:S05]  /*16b0*/  BRA `(.L_x_3167) ;  /* 0x0000004000007947 */ /* 0x000fea0003800000 */
.L_x_3165:
[----:B-----5:R-:W-:-:S05]  /*16c0*/  HADD2.F32 R40, -RZ, R36.H1_H1 ;  /* 0x30000024ff287230 */ /* 0x020fca0000004100 */
[----:B------:R-:W-:-:S05]  /*16d0*/  FADD.FTZ R87, R40, R87 ;  /* 0x0000005728577221 */ /* 0x000fca0000010000 */
.L_x_3166:
[----:B------:R-:W-:-:S04]  /*16e0*/  F2FP.PACK_AB R40, RZ, R87 ;  /* 0x00000057ff28723e */ /* 0x000fc800000000ff */
[----:B------:R-:W-:Y:S02]  /*16f0*/  PRMT R32, R32, 0x5410, R40 ;  /* 0x0000541020207816 */ /* 0x000fe40000000028 */
.L_x_3167:
[----:B------:R-:W-:-:S05]  /*1700*/  HADD2.F32 R86, -RZ, R41.H0_H0 ;  /* 0x20000029ff567230 */ /* 0x000fca0000004100 */
[----:B------:R-:W-:Y:S01]  /*1710*/  FMUL.FTZ R86, R86, R113 ;  /* 0x0000007156567220 */ /* 0x000fe20000410000 */
[----:B------:R-:W-:Y:S05]  /*1720*/  @P3 BRA `(.L_x_3168) ;  /* 0x0000002000003947 */ /* 0x000fea0003800000 */
[----:B------:R-:W-:Y:S05]  /*1730*/  @P2 BRA `(.L_x_3169) ;  /* 0x0000003000002947 */ /* 0x000fea0003800000 */
[----:B------:R-:W-:Y:S05]  /*1740*/  BRA `(.L_x_3170) ;  /* 0x0000004000007947 */ /* 0x000fea0003800000 */
.L_x_3168:
[----:B-----5:R-:W-:-:S05]  /*1750*/  HADD2.F32 R97, -RZ, R37.H0_H0 ;  /* 0x20000025ff617230 */ /* 0x020fca0000004100 */
[----:B------:R-:W-:-:S05]  /*1760*/  FADD.FTZ R86, R97, R86 ;  /* 0x0000005661567221 */ /* 0x000fca0000010000 */
.L_x_3169:
[----:B------:R-:W-:-:S04]  /*1770*/  F2FP.PACK_AB R40, RZ, R86 ;  /* 0x00000056ff28723e */ /* 0x000fc800000000ff */
[----:B------:R-:W-:Y:S02]  /*1780*/  PRMT R33, R40, 0x7610, R33 ;  /* 0x0000761028217816 */ /* 0x000fe40000000021 */
.L_x_3170:
[----:B------:R-:W-:-:S05]  /*1790*/  HADD2.F32 R96, -RZ, R41.H1_H1 ;  /* 0x30000029ff607230 */ /* 0x000fca0000004100 */
[----:B------:R-:W-:Y:S01]  /*17a0*/  FMUL.FTZ R96, R96, R113 ;  /* 0x0000007160607220 */ /* 0x000fe20000410000 */
[----:B------:R-:W-:Y:S05]  /*17b0*/  @P3 BRA `(.L_x_3171) ;  /* 0x0000002000003947 */ /* 0x000fea0003800000 */
[----:B------:R-:W-:Y:S05]  /*17c0*/  @P2 BRA `(.L_x_3172) ;  /* 0x0000003000002947 */ /* 0x000fea0003800000 */
[----:B------:R-:W-:Y:S05]  /*17d0*/  BRA `(.L_x_3173) ;  /* 0x0000004000007947 */ /* 0x000fea0003800000 */
.L_x_3171:
[----:B-----5:R-:W-:-:S05]  /*17e0*/  HADD2.F32 R41, -RZ, R37.H1_H1 ;  /* 0x30000025ff297230 */ /* 0x020fca0000004100 */
[----:B------:R-:W-:-:S05]  /*17f0*/  FADD.FTZ R96, R41, R96 ;  /* 0x0000006029607221 */ /* 0x000fca0000010000 */
.L_x_3172:
[----:B------:R-:W-:-:S04]  /*1800*/  F2FP.PACK_AB R40, RZ, R96 ;  /* 0x00000060ff28723e */ /* 0x000fc800000000ff */
[----:B------:R-:W-:Y:S02]  /*1810*/  PRMT R33, R33, 0x5410, R40 ;  /* 0x0000541021217816 */ /* 0x000fe40000000028 */
.L_x_3173:
[----:B------:R-:W-:-:S05]  /*1820*/  HADD2.F32 R40, -RZ, R42.H0_H0 ;  /* 0x2000002aff287230 */ /* 0x000fca0000004100 */
[----:B------:R-:W-:Y:S01]  /*1830*/  FMUL.FTZ R97, R40, R113 ;  /* 0x0000007128617220 */ /* 0x000fe20000410000 */
[----:B------:R-:W-:Y:S05]  /*1840*/  @P3 BRA `(.L_x_3174) ;  /* 0x0000002000003947 */ /* 0x000fea0003800000 */
[----:B------:R-:W-:Y:S05]  /*1850*/  @P2 BRA `(.L_x_3175) ;  /* 0x0000003000002947 */ /* 0x000fea0003800000 */
[----:B------:R-:W-:Y:S05]  /*1860*/  BRA `(.L_x_3176) ;  /* 0x0000004000007947 */ /* 0x000fea0003800000 */
.L_x_3174:
[----:B-----5:R-:W-:-:S05]  /*1870*/  HADD2.F32 R40, -RZ, R38.H0_H0 ;  /* 0x20000026ff287230 */ /* 0x020fca0000004100 */
[----:B------:R-:W-:-:S05]  /*1880*/  FADD.FTZ R97, R40, R97 ;  /* 0x0000006128617221 */ /* 0x000fca0000010000 */
.L_x_3175:
[----:B------:R-:W-:-:S04]  /*1890*/  F2FP.PACK_AB R40, RZ, R97 ;  /* 0x00000061ff28723e */ /* 0x000fc800000000ff */
[----:B------:R-:W-:Y:S02]  /*18a0*/  PRMT R34, R40, 0x7610, R34 ;  /* 0x0000761028227816 */ /* 0x000fe40000000022 */
.L_x_3176:
[----:B------:R-:W-:-:S05]  /*18b0*/  HADD2.F32 R42, -RZ, R42.H1_H1 ;  /* 0x3000002aff2a7230 */ /* 0x000fca0000004100 */
[----:B------:R-:W-:Y:S01]  /*18c0*/  FMUL.FTZ R104, R42, R113 ;  /* 0x000000712a687220 */ /* 0x000fe20000410000 */
[----:B------:R-:W-:Y:S05]  /*18d0*/  @P3 BRA `(.L_x_3177) ;  /* 0x0000002000003947 */ /* 0x000fea0003800000 */
[----:B------:R-:W-:Y:S05]  /*18e0*/  @P2 BRA `(.L_x_3178) ;  /* 0x0000003000002947 */ /* 0x000fea0003800000 */
[----:B------:R-:W-:Y:S05]  /*18f0*/  BRA `(.L_x_3179) ;  /* 0x0000004000007947 */ /* 0x000fea0003800000 */
.L_x_3177:
[----:B-----5:R-:W-:-:S05]  /*1900*/  HADD2.F32 R41, -RZ, R38.H1_H1 ;  /* 0x30000026ff297230 */ /* 0x020fca0000004100 */
[----:B------:R-:W-:-:S05]  /*1910*/  FADD.FTZ R104, R41, R104 ;  /* 0x0000006829687221 */ /* 0x000fca0000010000 */
.L_x_3178:
[----:B------:R-:W-:-:S04]  /*1920*/  F2FP.PACK_AB R40, RZ, R104 ;  /* 0x00000068ff28723e */ /* 0x000fc800000000ff */
[----:B------:R-:W-:Y:S02]  /*1930*/  PRMT R34, R34, 0x5410, R40 ;  /* 0x0000541022227816 */ /* 0x000fe40000000028 */
.L_x_3179:
[----:B------:R-:W-:-:S05]  /*1940*/  HADD2.F32 R40, -RZ, R43.H0_H0 ;  /* 0x2000002bff287230 */ /* 0x000fca0000004100 */
[----:B------:R-:W-:Y:S01]  /*1950*/  FMUL.FTZ R105, R40, R113 ;  /* 0x0000007128697220 */ /* 0x000fe20000410000 */
[----:B------:R-:W-:Y:S05]  /*1960*/  @P3 BRA `(.L_x_3180) ;  /* 0x0000002000003947 */ /* 0x000fea0003800000 */
[----:B------:R-:W-:Y:S05]  /*1970*/  @P2 BRA `(.L_x_3181) ;  /* 0x0000003000002947 */ /* 0x000fea0003800000 */
[----:B------:R-:W-:Y:S05]  /*1980*/  BRA `(.L_x_3182) ;  /* 0x0000004000007947 */ /* 0x000fea0003800000 */
.L_x_3180:
[----:B-----5:R-:W-:-:S05]  /*1990*/  HADD2.F32 R40, -RZ, R39.H0_H0 ;  /* 0x20000027ff287230 */ /* 0x020fca0000004100 */
[----:B------:R-:W-:-:S05]  /*19a0*/  FADD.FTZ R105, R40, R105 ;  /* 0x0000006928697221 */ /* 0x000fca0000010000 */
.L_x_3181:
[----:B------:R-:W-:-:S04]  /*19b0*/  F2FP.PACK_AB R40, RZ, R105 ;  /* 0x00000069ff28723e */ /* 0x000fc800000000ff */
[----:B------:R-:W-:Y:S02]  /*19c0*/  PRMT R35, R40, 0x7610, R35 ;  /* 0x0000761028237816 */ /* 0x000fe40000000023 */
.L_x_3182:
[----:B------:R-:W-:-:S05]  /*19d0*/  HADD2.F32 R110, -RZ, R43.H1_H1 ;  /* 0x3000002bff6e7230 */ /* 0x000fca0000004100 */
[----:B------:R-:W-:Y:S01]  /*19e0*/  FMUL.FTZ R110, R110, R113 ;  /* 0x000000716e6e7220 */ /* 0x000fe20000410000 */
[----:B------:R-:W-:Y:S05]  /*19f0*/  @P3 BRA `(.L_x_3183) ;  /* 0x0000002000003947 */ /* 0x000fea0003800000 */
[----:B------:R-:W-:Y:S05]  /*1a00*/  @P2 BRA `(.L_x_3184) ;  /* 0x0000003000002947 */ /* 0x000fea0003800000 */
[----:B------:R-:W-:Y:S05]  /*1a10*/  BRA `(.L_x_3185) ;  /* 0x0000004000007947 */ /* 0x000fea0003800000 */
.L_x_3183:
[----:B-----5:R-:W-:-:S05]  /*1a20*/  HADD2.F32 R41, -RZ, R39.H1_H1 ;  /* 0x30000027ff297230 */ /* 0x020fca0000004100 */
[----:B------:R-:W-:-:S05]  /*1a30*/  FADD.FTZ R110, R41, R110 ;  /* 0x0000006e296e7221 */ /* 0x000fca0000010000 */
.L_x_3184:
[----:B------:R-:W-:-:S04]  /*1a40*/  F2FP.PACK_AB R40, RZ, R110 ;  /* 0x0000006eff28723e */ /* 0x000fc800000000ff */
[----:B------:R-:W-:Y:S02]  /*1a50*/  PRMT R35, R35, 0x5410, R40 ;  /* 0x0000541023237816 */ /* 0x000fe40000000028 */
.L_x_3185:
[----:B------:R-:W-:-:S04]  /*1a60*/  @P2 LEA R40, P3, R114, c[0x0][0x188], 0x4 ;  /* 0x0000620072282a11 */ /* 0x000fc800078620ff */
[C---:B------:R-:W-:Y:S02]  /*1a70*/  @P2 LEA.HI.X R41, R114.reuse, c[0x0][0x18c], RZ, 0x4, P3 ;  /* 0x0000630072292a11 */ /* 0x040fe400018f24ff */
[----:B------:R-:W-:-:S03]  /*1a80*/  IADD3 R114, R114, 0x20, RZ ;  /* 0x0000002072727810 */ /* 0x000fc60007ffe0ff */
[----:B------:R0:W-:Y:S04]  /*1a90*/  @P2 STG.E.128 [R40.64], R32 ;  /* 0x0000002028002986 */ /* 0x0001e8000c101d04 */
.L_x_3161:
[----:B------:R-:W-:Y:S05]  /*1aa0*/  BSYNC B0 ;  /* 0x0000000000007941 */ /* 0x000fea0003800000 */
.L_x_3160:
        /* <DEDUP_REMOVED lines=17> */
.L_x_3188:
[----:B0----5:R-:W-:-:S05]  /*1bc0*/  HADD2.F32 R84, -RZ, R36.H0_H0 ;  /* 0x20000024ff547230 */ /* 0x021fca0000004100 */
[----:B------:R-:W-:-:S05]  /*1bd0*/  FADD.FTZ R77, R84, R77 ;  /* 0x0000004d544d7221 */ /* 0x000fca0000010000 */
.L_x_3189:
[----:B------:R-:W-:-:S04]  /*1be0*/  F2FP.PACK_AB R84, RZ, R77 ;  /* 0x0000004dff54723e */ /* 0x000fc800000000ff */
[----:B------:R-:W-:Y:S02]  /*1bf0*/  PRMT R32, R84, 0x7610, R32 ;  /* 0x0000761054207816 */ /* 0x000fe40000000020 */
.L_x_3190:
[----:B------:R-:W-:-:S05]  /*1c00*/  HADD2.F32 R40, -RZ, R40.H1_H1 ;  /* 0x30000028ff287230 */ /* 0x000fca0000004100 */
[----:B------:R-:W-:Y:S01]  /*1c10*/  FMUL.FTZ R85, R40, R113 ;  /* 0x0000007128557220 */ /* 0x000fe20000410000 */
[----:B------:R-:W-:Y:S05]  /*1c20*/  @P3 BRA `(.L_x_3191) ;  /* 0x0000002000003947 */ /* 0x000fea0003800000 */
[----:B------:R-:W-:Y:S05]  /*1c30*/  @P2 BRA `(.L_x_3192) ;  /* 0x0000003000002947 */ /* 0x000fea0003800000 */
[----:B------:R-:W-:Y:S05]  /*1c40*/  BRA `(.L_x_3193) ;  /* 0x0000004000007947 */ /* 0x000fea0003800000 */
.L_x_3191:
[----:B-----5:R-:W-:-:S05]  /*1c50*/  HADD2.F32 R40, -RZ, R36.H1_H1 ;  /* 0x30000024ff287230 */ /* 0x020fca0000004100 */
[----:B------:R-:W-:-:S05]  /*1c60*/  FADD.FTZ R85, R40, R85 ;  /* 0x0000005528557221 */ /* 0x000fca0000010000 */
.L_x_3192:
[----:B------:R-:W-:-:S04]  /*1c70*/  F2FP.PACK_AB R40, RZ, R85 ;  /* 0x00000055ff28723e */ /* 0x000fc800000000ff */
[----:B------:R-:W-:Y:S02]  /*1c80*/  PRMT R32, R32, 0x5410, R40 ;  /* 0x0000541020207816 */ /* 0x000fe40000000028 */
.L_x_3193:
[----:B------:R-:W-:-:S05]  /*1c90*/  HADD2.F32 R84, -RZ, R41.H0_H0 ;  /* 0x20000029ff547230 */ /* 0x000fca0000004100 */
[----:B------:R-:W-:Y:S01]  /*1ca0*/  FMUL.FTZ R84, R84, R113 ;  /* 0x0000007154547220 */ /* 0x000fe20000410000 */
[----:B------:R-:W-:Y:S05]  /*1cb0*/  @P3 BRA `(.L_x_3194) ;  /* 0x0000002000003947 */ /* 0x000fea0003800000 */
[----:B------:R-:W-:Y:S05]  /*1cc0*/  @P2 BRA `(.L_x_3195) ;  /* 0x0000003000002947 */ /* 0x000fea0003800000 */
[----:B------:R-:W-:Y:S05]  /*1cd0*/  BRA `(.L_x_3196) ;  /* 0x0000004000007947 */ /* 0x000fea0003800000 */
.L_x_3194:
[----:B-----5:R-:W-:-:S05]  /*1ce0*/  HADD2.F32 R99, -RZ, R37.H0_H0 ;  /* 0x20000025ff637230 */ /* 0x020fca0000004100 */
[----:B------:R-:W-:-:S05]  /*1cf0*/  FADD.FTZ R84, R99, R84 ;  /* 0x0000005463547221 */ /* 0x000fca0000010000 */
.L_x_3195:
[----:B------:R-:W-:-:S04]  /*1d00*/  F2FP.PACK_AB R40, RZ, R84 ;  /* 0x00000054ff28723e */ /* 0x000fc800000000ff */
[----:B------:R-:W-:Y:S02]  /*1d10*/  PRMT R33, R40, 0x7610, R33 ;  /* 0x0000761028217816 */ /* 0x000fe40000000021 */
.L_x_3196:
[----:B------:R-:W-:-:S05]  /*1d20*/  HADD2.F32 R98, -RZ, R41.H1_H1 ;  /* 0x30000029ff627230 */ /* 0x000fca0000004100 */
[----:B------:R-:W-:Y:S01]  /*1d30*/  FMUL.FTZ R98, R98, R113 ;  /* 0x0000007162627220 */ /* 0x000fe20000410000 */
[----:B------:R-:W-:Y:S05]  /*1d40*/  @P3 BRA `(.L_x_3197) ;  /* 0x0000002000003947 */ /* 0x000fea0003800000 */
[----:B------:R-:W-:Y:S05]  /*1d50*/  @P2 BRA `(.L_x_3198) ;  /* 0x0000003000002947 */ /* 0x000fea0003800000 */
[----:B------:R-:W-:Y:S05]  /*1d60*/  BRA `(.L_x_3199) ;  /* 0x0000004000007947 */ /* 0x000fea0003800000 */
.L_x_3197:
[----:B-----5:R-:W-:-:S05]  /*1d70*/  HADD2.F32 R41, -RZ, R37.H1_H1 ;  /* 0x30000025ff297230 */ /* 0x020fca0000004100 */
[----:B------:R-:W-:-:S05]  /*1d80*/  FADD.FTZ R98, R41, R98 ;  /* 0x0000006229627221 */ /* 0x000fca0000010000 */
.L_x_3198:
[----:B------:R-:W-:-:S04]  /*1d90*/  F2FP.PACK_AB R40, RZ, R98 ;  /* 0x00000062ff28723e */ /* 0x000fc800000000ff */
[----:B------:R-:W-:Y:S02]  /*1da0*/  PRMT R33, R33, 0x5410, R40 ;  /* 0x0000541021217816 */ /* 0x000fe40000000028 */
.L_x_3199:
[----:B------:R-:W-:-:S05]  /*1db0*/  HADD2.F32 R40, -RZ, R42.H0_H0 ;  /* 0x2000002aff287230 */ /* 0x000fca0000004100 */
[----:B------:R-:W-:Y:S01]  /*1dc0*/  FMUL.FTZ R99, R40, R113 ;  /* 0x0000007128637220 */ /* 0x000fe20000410000 */
[----:B------:R-:W-:Y:S05]  /*1dd0*/  @P3 BRA `(.L_x_3200) ;  /* 0x0000002000003947 */ /* 0x000fea0003800000 */
[----:B------:R-:W-:Y:S05]  /*1de0*/  @P2 BRA `(.L_x_3201) ;  /* 0x0000003000002947 */ /* 0x000fea0003800000 */
[----:B------:R-:W-:Y:S05]  /*1df0*/  BRA `(.L_x_3202) ;  /* 0x0000004000007947 */ /* 0x000fea0003800000 */
.L_x_3200:
[----:B-----5:R-:W-:-:S05]  /*1e00*/  HADD2.F32 R40, -RZ, R38.H0_H0 ;  /* 0x20000026ff287230 */ /* 0x020fca0000004100 */
[----:B------:R-:W-:-:S05]  /*1e10*/  FADD.FTZ R99, R40, R99 ;  /* 0x0000006328637221 */ /* 0x000fca0000010000 */
.L_x_3201:
[----:B------:R-:W-:-:S04]  /*1e20*/  F2FP.PACK_AB R40, RZ, R99 ;  /* 0x00000063ff28723e */ /* 0x000fc800000000ff */
[----:B------:R-:W-:Y:S02]  /*1e30*/  PRMT R34, R40, 0x7610, R34 ;  /* 0x0000761028227816 */ /* 0x000fe40000000022 */
.L_x_3202:
[----:B------:R-:W-:-:S05]  /*1e40*/  HADD2.F32 R42, -RZ, R42.H1_H1 ;  /* 0x3000002aff2a7230 */ /* 0x000fca0000004100 */
[----:B------:R-:W-:Y:S01]  /*1e50*/  FMUL.FTZ R106, R42, R113 ;  /* 0x000000712a6a7220 */ /* 0x000fe20000410000 */
[----:B------:R-:W-:Y:S05]  /*1e60*/  @P3 BRA `(.L_x_3203) ;  /* 0x0000002000003947 */ /* 0x000fea0003800000 */
[----:B------:R-:W-:Y:S05]  /*1e70*/  @P2 BRA `(.L_x_3204) ;  /* 0x0000003000002947 */ /* 0x000fea0003800000 */
[----:B------:R-:W-:Y:S05]  /*1e80*/  BRA `(.L_x_3205) ;  /* 0x0000004000007947 */ /* 0x000fea0003800000 */
.L_x_3203:
[----:B-----5:R-:W-:-:S05]  /*1e90*/  HADD2.F32 R41, -RZ, R38.H1_H1 ;  /* 0x30000026ff297230 */ /* 0x020fca0000004100 */
[----:B------:R-:W-:-:S05]  /*1ea0*/  FADD.FTZ R106, R41, R106 ;  /* 0x0000006a296a7221 */ /* 0x000fca0000010000 */
.L_x_3204:
[----:B------:R-:W-:-:S04]  /*1eb0*/  F2FP.PACK_AB R40, RZ, R106 ;  /* 0x0000006aff28723e */ /* 0x000fc800000000ff */
[----:B------:R-:W-:Y:S02]  /*1ec0*/  PRMT R34, R34, 0x5410, R40 ;  /* 0x0000541022227816 */ /* 0x000fe40000000028 */
.L_x_3205:
[----:B------:R-:W-:-:S05]  /*1ed0*/  HADD2.F32 R40, -RZ, R43.H0_H0 ;  /* 0x2000002bff287230 */ /* 0x000fca0000004100 */
[----:B------:R-:W-:Y:S01]  /*1ee0*/  FMUL.FTZ R107, R40, R113 ;  /* 0x00000071286b7220 */ /* 0x000fe20000410000 */
[----:B------:R-:W-:Y:S05]  /*1ef0*/  @P3 BRA `(.L_x_3206) ;  /* 0x0000002000003947 */ /* 0x000fea0003800000 */
[----:B------:R-:W-:Y:S05]  /*1f00*/  @P2 BRA `(.L_x_3207) ;  /* 0x0000003000002947 */ /* 0x000fea0003800000 */
[----:B------:R-:W-:Y:S05]  /*1f10*/  BRA `(.L_x_3208) ;  /* 0x0000004000007947 */ /* 0x000fea0003800000 */
.L_x_3206:
[----:B-----5:R-:W-:-:S05]  /*1f20*/  HADD2.F32 R40, -RZ, R39.H0_H0 ;  /* 0x20000027ff287230 */ /* 0x020fca0000004100 */
[----:B------:R-:W-:-:S05]  /*1f30*/  FADD.FTZ R107, R40, R107 ;  /* 0x0000006b286b7221 */ /* 0x000fca0000010000 */
.L_x_3207:
[----:B------:R-:W-:-:S04]  /*1f40*/  F2FP.PACK_AB R40, RZ, R107 ;  /* 0x0000006bff28723e */ /* 0x000fc800000000ff */
[----:B------:R-:W-:Y:S02]  /*1f50*/  PRMT R35, R40, 0x7610, R35 ;  /* 0x0000761028237816 */ /* 0x000fe40000000023 */
.L_x_3208:
[----:B------:R-:W-:-:S05]  /*1f60*/  HADD2.F32 R40, -RZ, R43.H1_H1 ;  /* 0x3000002bff287230 */ /* 0x000fca0000004100 */
[----:B------:R-:W-:Y:S01]  /*1f70*/  FMUL.FTZ R111, R40, R113 ;  /* 0x00000071286f7220 */ /* 0x000fe20000410000 */
[----:B------:R-:W-:Y:S05]  /*1f80*/  @P3 BRA `(.L_x_3209) ;  /* 0x0000002000003947 */ /* 0x000fea0003800000 */
[----:B------:R-:W-:Y:S05]  /*1f90*/  @P2 BRA `(.L_x_3210) ;  /* 0x0000003000002947 */ /* 0x000fea0003800000 */
[----:B------:R-:W-:Y:S05]  /*1fa0*/  BRA `(.L_x_3211) ;  /* 0x0000004000007947 */ /* 0x000fea0003800000 */
.L_x_3209:
[----:B-----5:R-:W-:-:S05]  /*1fb0*/  HADD2.F32 R40, -RZ, R39.H1_H1 ;  /* 0x30000027ff287230 */ /* 0x020fca0000004100 */
[----:B------:R-:W-:-:S05]  /*1fc0*/  FADD.FTZ R111, R40, R111 ;  /* 0x0000006f286f7221 */ /* 0x000fca0000010000 */
.L_x_3210:
[----:B------:R-:W-:-:S04]  /*1fd0*/  F2FP.PACK_AB R40, RZ, R111 ;  /* 0x0000006fff28723e */ /* 0x000fc800000000ff */
[----:B------:R-:W-:Y:S02]  /*1fe0*/  PRMT R35, R35, 0x5410, R40 ;  /* 0x0000541023237816 */ /* 0x000fe40000000028 */
.L_x_3211:
[----:B------:R-:W-:-:S04]  /*1ff0*/  @P2 LEA R40, P3, R114, c[0x0][0x188], 0x4 ;  /* 0x0000620072282a11 */ /* 0x000fc800078620ff */
[----:B------:R-:W-:-:S05]  /*2000*/  @P2 LEA.HI.X R41, R114, c[0x0][0x18c], RZ, 0x4, P3 ;  /* 0x0000630072292a11 */ /* 0x000fca00018f24ff */
[----:B------:R0:W-:Y:S04]  /*2010*/  @P2 STG.E.128 [R40.64], R32 ;  /* 0x0000002028002986 */ /* 0x0001e8000c101d04 */
.L_x_3187:
[----:B------:R-:W-:Y:S05]  /*2020*/  BSYNC B0 ;  /* 0x0000000000007941 */ /* 0x000fea0003800000 */
.L_x_3186:
        /* <DEDUP_REMOVED lines=39> */
.L_x_3224:
        /* <DEDUP_REMOVED lines=29> */
[----:B------:R-:W-:Y:S01]  /*2470*/  FADD.FTZ R112, R88, -R113 ;  /* 0x8000007158707221 */ /* 0x000fe20000010000 */
[----:B------:R-:W-:-:S05]  /*2480*/  FSEL R40, R40, RZ, P0 ;  /* 0x000000ff28287208 */ /* 0x000fca0000000000 */
        /* <DEDUP_REMOVED lines=54> */
.L_x_3225:
        /* <DEDUP_REMOVED lines=17> */
[--C-:B--2---:R-:W-:Y:S02]  /*2900*/  FADD.FTZ R40, R80, -R114.reuse ;  /* 0x8000007250287221 */ /* 0x104fe40000010000 */
[--C-:B------:R-:W-:Y:S02]  /*2910*/  FADD.FTZ R42, R91, -R114.reuse ;  /* 0x800000725b2a7221 */ /* 0x100fe40000010000 */
[----:B0-----:R-:W-:-:S02]  /*2920*/  FADD.FTZ R112, R90, -R114 ;  /* 0x800000725a707221 */ /* 0x001fc40000010000 */
        /* <DEDUP_REMOVED lines=9> */
[----:B------:R-:W-:Y:S01]  /*29c0*/  F2FP.PACK_AB R40, R41, R40 ;  /* 0x000000282928723e */ /* 0x000fe200000000ff */
[--C-:B------:R-:W-:Y:S02]  /*29d0*/  FADD.FTZ R118, R92, -R114.reuse ;  /* 0x800000725c767221 */ /* 0x100fe40000010000 */
[--C-:B------:R-:W-:Y:S01]  /*29e0*/  FADD.FTZ R120, R100, -R114.reuse ;  /* 0x8000007264787221 */ /* 0x100fe20000010000 */
[----:B------:R-:W-:Y:S01]  /*29f0*/  F2FP.PACK_AB R41, R43, R112 ;  /* 0x000000702b29723e */ /* 0x000fe200000000ff */
[----:B------:R-:W-:-:S02]  /*2a00*/  FADD.FTZ R112, R101, -R114 ;  /* 0x8000007265707221 */ /* 0x000fc40000010000 */
[----:B------:R-:W-:Y:S02]  /*2a10*/  FADD.FTZ R116, R108, -R114 ;  /* 0x800000726c747221 */ /* 0x000fe40000010000 */
[C---:B------:R-:W-:Y:S02]  /*2a20*/  FMUL.FTZ R112, R115.reuse, R112 ;  /* 0x0000007073707220 */ /* 0x040fe40000410000 */
[C---:B------:R-:W-:Y:S02]  /*2a30*/  FMUL.FTZ R118, R115.reuse, R118 ;  /* 0x0000007673767220 */ /* 0x040fe40000410000 */
[----:B------:R-:W-:Y:S01]  /*2a40*/  FFMA.FTZ R43, R18, R112, R11 ;  /* 0x00000070122b7223 */ /* 0x000fe2000001000b */
[----:B------:R-:W-:Y:S01]  /*2a50*/  HFMA2.MMA R112, -RZ, RZ, 0, 9.5367431640625e-07 ;  /* 0x00000010ff707435 */ /* 0x000fe200000001ff */
[C---:B------:R-:W-:Y:S02]  /*2a60*/  FMUL.FTZ R120, R115.reuse, R120 ;  /* 0x0000007873787220 */ /* 0x040fe40000410000 */
[----:B------:R-:W-:-:S02]  /*2a70*/  FMUL.FTZ R116, R115, R116 ;  /* 0x0000007473747220 */ /* 0x000fc40000410000 */
[----:B------:R-:W-:Y:S02]  /*2a80*/  FFMA.FTZ R42, R20, R118, R13 ;  /* 0x00000076142a7223 */ /* 0x000fe4000001000d */
[----:B------:R-:W-:Y:S02]  /*2a90*/  FFMA.FTZ R113, R21, R120, R12 ;  /* 0x0000007815717223 */ /* 0x000fe4000001000c */
[----:B------:R-:W-:-:S03]  /*2aa0*/  FFMA.FTZ R116, R19, R116, R10 ;  /* 0x0000007413747223 */ /* 0x000fc6000001000a */
[----:B------:R-:W-:Y:S01]  /*2ab0*/  F2FP.PACK_AB R42, R113, R42 ;  /* 0x0000002a712a723e */ /* 0x000fe200000000ff */
[C---:B------:R-:W-:Y:S01]  /*2ac0*/  IMAD.WIDE.U32 R112, R81.reuse, R112, c[0x0][0x208] ;  /* 0x0000820051707625 */ /* 0x040fe200078e0070 */
[----:B------:R-:W-:Y:S02]  /*2ad0*/  F2FP.PACK_AB R43, R116, R43 ;  /* 0x0000002b742b723e */ /* 0x000fe400000000ff */
[----:B------:R-:W-:-:S03]  /*2ae0*/  IADD3 R81, R81, 0x20, RZ ;  /* 0x0000002051517810 */ /* 0x000fc60007ffe0ff */
[----:B------:R0:W-:Y:S04]  /*2af0*/  STG.E.128 [R112.64], R40 ;  /* 0x0000002870007986 */ /* 0x0001e8000c101d04 */
.L_x_3215:
[----:B------:R-:W-:Y:S05]  /*2b00*/  BSYNC B0 ;  /* 0x0000000000007941 */ /* 0x000fea0003800000 */
.L_x_3214:
[----:B------:R-:W-:Y:S01]  /*2b10*/  ISETP.GE.U32.AND P3, PT, R26, 0x40, PT ;  /* 0x000000401a00780c */ /* 0x000fe20003f66070 */
[----:B------:R-:W-:-:S12]  /*2b20*/  BSSY B0, `(.L_x_3216) ;  /* 0x0000022000007945 */ /* 0x000fd80003800000 */
[----:B------:R-:W-:Y:S05]  /*2b30*/  @!P3 BRA `(.L_x_3217) ;  /* 0x000002000000b947 */ /* 0x000fea0003800000 */
[--C-:B0-2---:R-:W-:Y:S02]  /*2b40*/  FADD.FTZ R40, R79, -R114.reuse ;  /* 0x800000724f287221 */ /* 0x105fe40000010000 */
        /* <DEDUP_REMOVED lines=11> */
[----:B------:R-:W-:Y:S01]  /*2c00*/  F2FP.PACK_AB R40, R41, R40 ;  /* 0x000000282928723e */ /* 0x000fe200000000ff */
[----:B------:R-:W-:-:S02]  /*2c10*/  FADD.FTZ R118, R95, -R114 ;  /* 0x800000725f767221 */ /* 0x000fc40000010000 */
[--C-:B------:R-:W-:Y:S01]  /*2c20*/  FADD.FTZ R120, R102, -R114.reuse ;  /* 0x8000007266787221 */ /* 0x100fe20000010000 */
[----:B------:R-:W-:Y:S01]  /*2c30*/  F2FP.PACK_AB R41, R43, R112 ;  /* 0x000000702b29723e */ /* 0x000fe200000000ff */
        /* <DEDUP_REMOVED lines=11> */
[----:B------:R-:W-:-:S03]  /*2cf0*/  F2FP.PACK_AB R42, R113, R42 ;  /* 0x0000002a712a723e */ /* 0x000fc600000000ff */
[C---:B------:R-:W-:Y:S01]  /*2d00*/  IMAD.WIDE.U32 R112, R81.reuse, R112, c[0x0][0x208] ;  /* 0x0000820051707625 */ /* 0x040fe200078e0070 */
[----:B------:R-:W-:Y:S02]  /*2d10*/  F2FP.PACK_AB R43, R116, R43 ;  /* 0x0000002b742b723e */ /* 0x000fe400000000ff */
[----:B------:R-:W-:-:S03]  /*2d20*/  IADD3 R81, R81, 0x20, RZ ;  /* 0x0000002051517810 */ /* 0x000fc60007ffe0ff */
[----:B------:R0:W-:Y:S04]  /*2d30*/  STG.E.128 [R112.64], R40 ;  /* 0x0000002870007986 */ /* 0x0001e8000c101d04 */
.L_x_3217:
[----:B------:R-:W-:Y:S05]  /*2d40*/  BSYNC B0 ;  /* 0x0000000000007941 */ /* 0x000fea0003800000 */
.L_x_3216:
        /* <DEDUP_REMOVED lines=35> */
.L_x_3219:
[----:B------:R-:W-:Y:S05]  /*2f80*/  BSYNC B0 ;  /* 0x0000000000007941 */ /* 0x000fea0003800000 */
.L_x_3218:
[----:B------:R-:W-:Y:S01]  /*2f90*/  BSSY B0, `(.L_x_3220) ;  /* 0x0000021000007945 */ /* 0x000fe20003800000 */
[----:B------:R-:W-:Y:S05]  /*2fa0*/  @!P1 BRA `(.L_x_3221) ;  /* 0x000001f000009947 */ /* 0x000fea0003800000 */
[--C-:B------:R-:W-:Y:S02]  /*2fb0*/  FADD.FTZ R118, R99, -R114.reuse ;  /* 0x8000007263767221 */ /* 0x100fe40000010000 */
[--C-:B------:R-:W-:Y:S02]  /*2fc0*/  FADD.FTZ R120, R106, -R114.reuse ;  /* 0x800000726a787221 */ /* 0x100fe40000010000 */
[--C-:B0-2---:R-:W-:Y:S02]  /*2fd0*/  FADD.FTZ R40, R77, -R114.reuse ;  /* 0x800000724d287221 */ /* 0x105fe40000010000 */
        /* <DEDUP_REMOVED lines=16> */
[----:B------:R-:W-:Y:S01]  /*30e0*/  F2FP.PACK_AB R43, R114, R43 ;  /* 0x0000002b722b723e */ /* 0x000fe200000000ff */
[----:B------:R-:W-:Y:S01]  /*30f0*/  FMUL.FTZ R115, R115, R42 ;  /* 0x0000002a73737220 */ /* 0x000fe20000410000 */
[----:B------:R-:W-:Y:S01]  /*3100*/  F2FP.PACK_AB R42, R41, R118 ;  /* 0x00000076292a723e */ /* 0x000fe200000000ff */
[----:B------:R-:W-:Y:S01]  /*3110*/  FFMA.FTZ R41, R44, R112, R71 ;  /* 0x000000702c297223 */ /* 0x000fe20000010047 */
[----:B------:R-:W-:Y:S01]  /*3120*/  MOV R114, 0x10 ;  /* 0x0000001000727802 */ /* 0x000fe20000000f00 */
[----:B------:R-:W-:Y:S02]  /*3130*/  FFMA.FTZ R40, R64, R40, R47 ;  /* 0x0000002840287223 */ /* 0x000fe4000001002f */
[----:B------:R-:W-:Y:S02]  /*3140*/  FFMA.FTZ R112, R68, R115, R73 ;  /* 0x0000007344707223 */ /* 0x000fe40000010049 */
[----:B------:R-:W-:-:S03]  /*3150*/  FFMA.FTZ R113, R67, R116, R72 ;  /* 0x0000007443717223 */ /* 0x000fc60000010048 */
[----:B------:R-:W-:Y:S02]  /*3160*/  F2FP.PACK_AB R41, R112, R41 ;  /* 0x000000297029723e */ /* 0x000fe400000000ff */
[----:B------:R-:W-:Y:S01]  /*3170*/  F2FP.PACK_AB R40, R113, R40 ;  /* 0x000000287128723e */ /* 0x000fe200000000ff */
[----:B------:R-:W-:-:S05]  /*3180*/  IMAD.WIDE.U32 R112, R81, R114, c[0x0][0x208] ;  /* 0x0000820051707625 */ /* 0x000fca00078e0072 */
[----:B------:R0:W-:Y:S02]  /*3190*/  STG.E.128 [R112.64], R40 ;  /* 0x0000002870007986 */ /* 0x0001e4000c101d04 */
.L_x_3221:
[----:B------:R-:W-:Y:S05]  /*31a0*/  BSYNC B0 ;  /* 0x0000000000007941 */ /* 0x000fea0003800000 */
.L_x_3220:
[----:B0-2---:R-:W-:-:S10]  /*31b0*/  HFMA2.MMA R41, -RZ, RZ, 0, 2.384185791015625e-07 ;  /* 0x00000004ff297435 */ /* 0x005fd400000001ff */
[----:B------:R-:W-:-:S05]  /*31c0*/  IMAD R82, R41, c[0x0][0x160], R82 ;  /* 0x0000580029527a24 */ /* 0x000fca00078e0252 */
[----:B------:R-:W-:-:S13]  /*31d0*/  ISETP.GE.AND P3, PT, R82, c[0x0][0x164], PT ;  /* 0x0000590052007a0c */ /* 0x000fda0003f66270 */
[----:B-----5:R-:W-:Y:S01]  /*31e0*/  @P3 CALL.REL.NOINC `(.L_x_3222) ;  /* 0x0000001000003944 */ /* 0x020fe20003c00000 */
[----:B------:R-:W-:Y:S05]  /*31f0*/  BRA `(.L_x_3223) ;  /* 0xffffd70000007947 */ /* 0x000fea000383ffff */
.L_x_3222:
[----:B------:R-:W-:Y:S05]  /*3200*/  EXIT ;  /* 0x000000000000794d */ /* 0x000fea0003800000 */
.L_x_3212:
[----:B------:R-:W-:Y:S01]  /*3210*/  HFMA2.MMA R43, -RZ, RZ, 0, 1.847743988037109375e-06 ;  /* 0x0000001fff2b7435 */ /* 0x000fe200000001ff */
[----:B------:R-:W-:Y:S02]  /*3220*/  MOV R115, 0x1 ;  /* 0x0000000100737802 */ /* 0x000fe40000000f00 */
[----:B------:R-:W-:Y:S02]  /*3230*/  MOV R114, 0xffffffff ;  /* 0xffffffff00727802 */ /* 0x000fe40000000f00 */
[----:B------:R-:W-:Y:S02]  /*3240*/  MOV R40, 0x3260 ;  /* 0x0000326000287802 */ /* 0x000fe40000000f00 */
[----:B-----5:R-:W-:Y:S05]  /*3250*/  CALL.REL.NOINC `($__internal_16_$__cuda_sm70_shflsync_bfly_p) ;  /* 0x000007c000007944 */ /* 0x020fea0003c00000 */
[----:B-1----:R-:W-:Y:S01]  /*3260*/  MOV R41, R115 ;  /* 0x0000007300297202 */ /* 0x002fe20000000f00 */
[----:B0-----:R-:W-:Y:S05]  /*3270*/  BRA `(.L_x_3224) ;  /* 0xfffff02000007947 */ /* 0x001fea000383ffff */
.L_x_3213:
[----:B------:R-:W-:Y:S01]  /*3280*/  HFMA2.MMA R115, -RZ, RZ, 0, 1.1920928955078125e-07 ;  /* 0x00000002ff737435 */ /* 0x000fe200000001ff */
[----:B0-----:R-:W-:Y:S02]  /*3290*/  MOV R42, R116 ;  /* 0x00000074002a7202 */ /* 0x001fe40000000f00 */
[----:B------:R-:W-:Y:S02]  /*32a0*/  MOV R43, 0x1f ;  /* 0x0000001f002b7802 */ /* 0x000fe40000000f00 */
[----:B------:R-:W-:-:S02]  /*32b0*/  MOV R114, 0xffffffff ;  /* 0xffffffff00727802 */ /* 0x000fc40000000f00 */
[----:B------:R-:W-:Y:S02]  /*32c0*/  MOV R40, 0x32e0 ;  /* 0x000032e000287802 */ /* 0x000fe40000000f00 */
[----:B-----5:R-:W-:Y:S05]  /*32d0*/  CALL.REL.NOINC `($__internal_16_$__cuda_sm70_shflsync_bfly_p) ;  /* 0x0000074000007944 */ /* 0x020fea0003c00000 */
[----:B01----:R-:W-:Y:S01]  /*32e0*/  FADD.FTZ R42, R116, R115 ;  /* 0x00000073742a7221 */ /* 0x003fe20000010000 */
[----:B------:R-:W-:Y:S01]  /*32f0*/  HFMA2.MMA R115, -RZ, RZ, 0, 2.384185791015625e-07 ;  /* 0x00000004ff737435 */ /* 0x000fe200000001ff */
[----:B------:R-:W-:Y:S02]  /*3300*/  MOV R43, 0x1f ;  /* 0x0000001f002b7802 */ /* 0x000fe40000000f00 */
[----:B------:R-:W-:Y:S02]  /*3310*/  MOV R114, 0xffffffff ;  /* 0xffffffff00727802 */ /* 0x000fe40000000f00 */
[----:B------:R-:W-:Y:S02]  /*3320*/  MOV R40, 0x3340 ;  /* 0x0000334000287802 */ /* 0x000fe40000000f00 */
[----:B------:R-:W-:Y:S05]  /*3330*/  CALL.REL.NOINC `($__internal_16_$__cuda_sm70_shflsync_bfly_p) ;  /* 0x000006e000007944 */ /* 0x000fea0003c00000 */
[----:B01----:R-:W-:Y:S01]  /*3340*/  FADD.FTZ R42, R42, R115 ;  /* 0x000000732a2a7221 */ /* 0x003fe20000010000 */
[----:B------:R-:W-:Y:S01]  /*3350*/  HFMA2.MMA R115, -RZ, RZ, 0, 4.76837158203125e-07 ;  /* 0x00000008ff737435 */ /* 0x000fe200000001ff */
[----:B------:R-:W-:Y:S02]  /*3360*/  MOV R43, 0x1f ;  /* 0x0000001f002b7802 */ /* 0x000fe40000000f00 */
[----:B------:R-:W-:-:S02]  /*3370*/  MOV R114, 0xffffffff ;  /* 0xffffffff00727802 */ /* 0x000fc40000000f00 */
[----:B------:R-:W-:Y:S02]  /*3380*/  MOV R40, 0x33a0 ;  /* 0x000033a000287802 */ /* 0x000fe40000000f00 */
[----:B------:R-:W-:Y:S05]  /*3390*/  CALL.REL.NOINC `($__internal_16_$__cuda_sm70_shflsync_bfly_p) ;  /* 0x0000068000007944 */ /* 0x000fea0003c00000 */
[----:B01----:R-:W-:Y:S01]  /*33a0*/  FADD.FTZ R42, R42, R115 ;  /* 0x000000732a2a7221 */ /* 0x003fe20000010000 */
[----:B------:R-:W-:Y:S01]  /*33b0*/  HFMA2.MMA R115, -RZ, RZ, 0, 9.5367431640625e-07 ;  /* 0x00000010ff737435 */ /* 0x000fe200000001ff */
[----:B------:R-:W-:Y:S02]  /*33c0*/  MOV R43, 0x1f ;  /* 0x0000001f002b7802 */ /* 0x000fe40000000f00 */
[----:B------:R-:W-:Y:S02]  /*33d0*/  MOV R114, 0xffffffff ;  /* 0xffffffff00727802 */ /* 0x000fe40000000f00 */
[----:B------:R-:W-:Y:S02]  /*33e0*/  MOV R40, 0x3400 ;  /* 0x0000340000287802 */ /* 0x000fe40000000f00 */
[----:B------:R-:W-:Y:S05]  /*33f0*/  CALL.REL.NOINC `($__internal_16_$__cuda_sm70_shflsync_bfly_p) ;  /* 0x0000062000007944 */ /* 0x000fea0003c00000 */
[----:B-1----:R-:W-:Y:S01]  /*3400*/  FADD.FTZ R113, R42, R115 ;  /* 0x000000732a717221 */ /* 0x002fe20000010000 */
[----:B------:R-:W-:Y:S01]  /*3410*/  HFMA2.MMA R115, -RZ, RZ, 0, 5.9604644775390625e-08 ;  /* 0x00000001ff737435 */ /* 0x000fe200000001ff */
[----:B0-----:R-:W-:Y:S02]  /*3420*/  MOV R114, 0xffffffff ;  /* 0xffffffff00727802 */ /* 0x001fe40000000f00 */
        /* <DEDUP_REMOVED lines=15> */
[----:B------:R-:W-:Y:S01]  /*3520*/  FFMA.FTZ R40, R43, R43, R40 ;  /* 0x0000002b2b287223 */ /* 0x000fe20000010028 */
[----:B------:R-:W-:Y:S01]  /*3530*/  MOV R43, 0x1f ;  /* 0x0000001f002b7802 */ /* 0x000fe20000000f00 */
[--C-:B------:R-:W-:Y:S02]  /*3540*/  FADD.FTZ R112, R88, -R113.reuse ;  /* 0x8000007158707221 */ /* 0x100fe40000010000 */
[----:B------:R-:W-:Y:S02]  /*3550*/  FFMA.FTZ R40, R41, R41, R40 ;  /* 0x0000002929287223 */ /* 0x000fe40000010028 */
[----:B------:R-:W-:-:S03]  /*3560*/  FADD.FTZ R41, R79, -R113 ;  /* 0x800000714f297221 */ /* 0x000fc60000010000 */
        /* <DEDUP_REMOVED lines=48> */
[----:B------:R-:W-:Y:S05]  /*3870*/  CALL.REL.NOINC `($__internal_16_$__cuda_sm70_shflsync_bfly_p) ;  /* 0x000001a000007944 */ /* 0x000fea0003c00000 */
[----:B01----:R-:W-:Y:S01]  /*3880*/  FADD.FTZ R42, R42, R115 ;  /* 0x000000732a2a7221 */ /* 0x003fe20000010000 */
[----:B------:R-:W-:Y:S01]  /*3890*/  HFMA2.MMA R115, -RZ, RZ, 0, 1.1920928955078125e-07 ;  /* 0x00000002ff737435 */ /* 0x000fe200000001ff */
[----:B------:R-:W-:Y:S02]  /*38a0*/  MOV R43, 0x1f ;  /* 0x0000001f002b7802 */ /* 0x000fe40000000f00 */
[----:B------:R-:W-:Y:S02]  /*38b0*/  MOV R114, 0xffffffff ;  /* 0xffffffff00727802 */ /* 0x000fe40000000f00 */
[----:B------:R-:W-:Y:S02]  /*38c0*/  MOV R40, 0x38e0 ;  /* 0x000038e000287802 */ /* 0x000fe40000000f00 */
[----:B------:R-:W-:Y:S05]  /*38d0*/  CALL.REL.NOINC `($__internal_16_$__cuda_sm70_shflsync_bfly_p) ;  /* 0x0000014000007944 */ /* 0x000fea0003c00000 */
[----:B01----:R-:W-:Y:S01]  /*38e0*/  FADD.FTZ R42, R42, R115 ;  /* 0x000000732a2a7221 */ /* 0x003fe20000010000 */
[----:B------:R-:W-:Y:S01]  /*38f0*/  HFMA2.MMA R115, -RZ, RZ, 0, 2.384185791015625e-07 ;  /* 0x00000004ff737435 */ /* 0x000fe200000001ff */
[----:B------:R-:W-:Y:S02]  /*3900*/  MOV R43, 0x1f ;  /* 0x0000001f002b7802 */ /* 0x000fe40000000f00 */
[----:B------:R-:W-:-:S02]  /*3910*/  MOV R114, 0xffffffff ;  /* 0xffffffff00727802 */ /* 0x000fc40000000f00 */
[----:B------:R-:W-:Y:S02]  /*3920*/  MOV R40, 0x3940 ;  /* 0x0000394000287802 */ /* 0x000fe40000000f00 */
[----:B------:R-:W-:Y:S05]  /*3930*/  CALL.REL.NOINC `($__internal_16_$__cuda_sm70_shflsync_bfly_p) ;  /* 0x000000e000007944 */ /* 0x000fea0003c00000 */
[----:B01----:R-:W-:Y:S01]  /*3940*/  FADD.FTZ R42, R42, R115 ;  /* 0x000000732a2a7221 */ /* 0x003fe20000010000 */
[----:B------:R-:W-:Y:S01]  /*3950*/  HFMA2.MMA R115, -RZ, RZ, 0, 4.76837158203125e-07 ;  /* 0x00000008ff737435 */ /* 0x000fe200000001ff */
[----:B------:R-:W-:Y:S02]  /*3960*/  MOV R43, 0x1f ;  /* 0x0000001f002b7802 */ /* 0x000fe40000000f00 */
[----:B------:R-:W-:Y:S02]  /*3970*/  MOV R114, 0xffffffff ;  /* 0xffffffff00727802 */ /* 0x000fe40000000f00 */
[----:B------:R-:W-:Y:S02]  /*3980*/  MOV R40, 0x39a0 ;  /* 0x000039a000287802 */ /* 0x000fe40000000f00 */
[----:B------:R-:W-:Y:S05]  /*3990*/  CALL.REL.NOINC `($__internal_16_$__cuda_sm70_shflsync_bfly_p) ;  /* 0x0000008000007944 */ /* 0x000fea0003c00000 */
[----:B-1----:R-:W-:Y:S01]  /*39a0*/  FADD.FTZ R112, R42, R115 ;  /* 0x000000732a707221 */ /* 0x002fe20000010000 */
[----:B------:R-:W-:Y:S01]  /*39b0*/  HFMA2.MMA R115, -RZ, RZ, 0, 9.5367431640625e-07 ;  /* 0x00000010ff737435 */ /* 0x000fe200000001ff */
[----:B0-----:R-:W-:Y:S02]  /*39c0*/  MOV R43, 0x1f ;  /* 0x0000001f002b7802 */ /* 0x001fe40000000f00 */
[----:B------:R-:W-:-:S02]  /*39d0*/  MOV R114, 0xffffffff ;  /* 0xffffffff00727802 */ /* 0x000fc40000000f00 */
[----:B------:R-:W-:Y:S02]  /*39e0*/  MOV R42, R112 ;  /* 0x00000070002a7202 */ /* 0x000fe40000000f00 */
[----:B------:R-:W-:Y:S02]  /*39f0*/  MOV R40, 0x3a10 ;  /* 0x00003a1000287802 */ /* 0x000fe40000000f00 */
[----:B------:R-:W-:Y:S05]  /*3a00*/  CALL.REL.NOINC `($__internal_16_$__cuda_sm70_shflsync_bfly_p) ;  /* 0x0000001000007944 */ /* 0x000fea0003c00000 */
[----:B01----:R-:W-:Y:S05]  /*3a10*/  BRA `(.L_x_3225) ;  /* 0xffffedd000007947 */ /* 0x003fea000383ffff */
        .weak           $__internal_16_$__cuda_sm70_shflsync_bfly_p
        .type           $__internal_16_$__cuda_sm70_shflsync_bfly_p,@function
        .size           $__internal_16_$__cuda_sm70_shflsync_bfly_p,(.L_x_29156 - $__internal_16_$__cuda_sm70_shflsync_bfly_p)
$__internal_16_$__cuda_sm70_shflsync_bfly_p:
[----:B------:R-:W-:Y:S01]  /*3a20*/  HFMA2.MMA R41, -RZ, RZ, 0, 0 ;  /* 0x00000000ff297435 */ /* 0x000fe200000001ff */
[----:B------:R-:W-:Y:S04]  /*3a30*/  WARPSYNC R114 ;  /* 0x0000007200007348 */ /* 0x000fe80003800000 */
[----:B------:R0:W1:Y:S01]  /*3a40*/  SHFL.BFLY PT, R115, R42, R115, R43 ;  /* 0x0c0000732a737389 */ /* 0x00006200000e002b */
[----:B------:R-:W-:Y:S05]  /*3a50*/  RET.REL.NODEC R40 `(_ZN10layer_norm13ln_fwd_kernelINS_13Kernel_traitsI6__halfS2_S2_S2_fjLj1024ELj1ELj4ELj1ELj16ENS_18Kernel_traits_baseILj1024ES2_S2_S2_S2_fjLj128EEEEELb0ELb0ELb0ELb0EEEvNS_9FwdParamsE) ;  /* 0xffffc5a028007950 */ /* 0x000fea0003c3ffff */
.L_x_3226:
        /* <DEDUP_REMOVED lines=10> */
.L_x_29156:


//--------------------- .text._ZN10layer_norm13ln_fwd_kernelINS_13Kernel_traitsI6__halfS2_S2_S2_fjLj1024ELj1ELj4ELj1ELj16ENS_18Kernel_traits_baseILj1024ES2_S2_S2_S2_fjLj128EEEEELb0ELb0ELb0ELb1EEEvNS_9FwdParamsE --------------------------
	.section	.text._ZN10layer_norm13ln_fwd_kernelINS_13Kernel_traitsI6__halfS2_S2_S2_fjLj1024ELj1ELj4ELj1ELj16ENS_18Kernel_traits_baseILj1024ES2_S2_S2_S2_fjLj128EEEEELb0ELb0ELb0ELb1EEEvNS_9FwdParamsE,"ax",@progbits
	.sectioninfo	@"SHI_REGISTERS=127"
	.align	128
        .global         _ZN10layer_norm13ln_fwd_kernelINS_13Kernel_traitsI6__halfS2_S2_S2_fjLj1024ELj1ELj4ELj1ELj16ENS_18Kernel_traits_baseILj1024ES2_S2_S2_S2_fjLj128EEEEELb0ELb0ELb0ELb1EEEvNS_9FwdParamsE
        .type           _ZN10layer_norm13ln_fwd_kernelINS_13Kernel_traitsI6__halfS2_S2_S2_fjLj1024ELj1ELj4ELj1ELj16ENS_18Kernel_traits_baseILj1024ES2_S2_S2_S2_fjLj128EEEEELb0ELb0ELb0ELb1EEEvNS_9FwdParamsE,@function
        .size           _ZN10layer_norm13ln_fwd_kernelINS_13Kernel_traitsI6__halfS2_S2_S2_fjLj1024ELj1ELj4ELj1ELj16ENS_18Kernel_traits_baseILj1024ES2_S2_S2_S2_fjLj128EEEEELb0ELb0ELb0ELb1EEEvNS_9FwdParamsE,(.L_x_29157 - _ZN10layer_norm13ln_fwd_kernelINS_13Kernel_traitsI6__halfS2_S2_S2_fjLj1024ELj1ELj4ELj1ELj16ENS_18Kernel_traits_baseILj1024ES2_S2_S2_S2_fjLj128EEEEELb0ELb0ELb0ELb1EEEvNS_9FwdParamsE)
        .other          _ZN10layer_norm13ln_fwd_kernelINS_13Kernel_traitsI6__halfS2_S2_S2_fjLj1024ELj1ELj4ELj1ELj16ENS_18Kernel_traits_baseILj1024ES2_S2_S2_S2_fjLj128EEEEELb0ELb0ELb0ELb1EEEvNS_9FwdParamsE,@"STO_CUDA_ENTRY STV_DEFAULT"
_ZN10layer_norm13ln_fwd_kernelINS_13Kernel_traitsI6__halfS2_S2_S2_fjLj1024ELj1ELj4ELj1ELj16ENS_18Kernel_traits_baseILj1024ES2_S2_S2_S2_fjLj128EEEEELb0ELb0ELb0ELb1EEEvNS_9FwdParamsE:
.text._ZN10layer_norm13ln_fwd_kernelINS_13Kernel_traitsI6__halfS2_S2_S2_fjLj1024ELj1ELj4ELj1ELj16ENS_18Kernel_traits_baseILj1024ES2_S2_S2_S2_fjLj128EEEEELb0ELb0ELb0ELb1EEEvNS_9FwdParamsE:
        /* <DEDUP_REMOVED lines=36> */
[--C-:B------:R-:W-:Y:S01]  /*0240*/  HADD2.F32 R0, -RZ, R8.reuse.H0_H0 ;  /* 0x20000008ff007230 */ /* 0x100fe20000004100 */
[----:B------:R-:W-:Y:S01]  /*0250*/  LOP3.LUT R90, R90, 0x1f, RZ, 0xc0, !PT ;  /* 0x0000001f5a5a7812 */ /* 0x000fe200078ec0ff */
[----:B0-----:R-:W-:Y:S01]  /*0260*/  HADD2.F32 R2, -RZ, R8.H1_H1 ;  /* 0x30000008ff027230 */ /* 0x001fe20000004100 */
[----:B------:R-:W-:Y:S01]  /*0270*/  ULDC.U8 UR6, c[0x0][0x1f0] ;  /* 0x00007c0000067ab9 */ /* 0x000fe20000000000 */
[----:B------:R-:W-:-:S02]  /*0280*/  HADD2.F32 R3, -RZ, R9.H0_H0 ;  /* 0x20000009ff037230 */ /* 0x000fc40000004100 */
[----:B------:R-:W-:Y:S02]  /*0290*/  HADD2.F32 R4, -RZ, R9.H1_H1 ;  /* 0x30000009ff047230 */ /* 0x000fe40000004100 */
[--C-:B------:R-:W-:Y:S02]  /*02a0*/  HADD2.F32 R5, -RZ, R10.reuse.H0_H0 ;  /* 0x2000000aff057230 */ /* 0x100fe40000004100 */
[----:B------:R-:W-:Y:S02]  /*02b0*/  HADD2.F32 R6, -RZ, R10.H1_H1 ;  /* 0x3000000aff067230 */ /* 0x000fe40000004100 */
[--C-:B------:R-:W-:Y:S02]  /*02c0*/  HADD2.F32 R7, -RZ, R11.reuse.H0_H0 ;  /* 0x2000000bff077230 */ /* 0x100fe40000004100 */
[----:B------:R-:W-:Y:S02]  /*02d0*/  HADD2.F32 R8, -RZ, R11.H1_H1 ;  /* 0x3000000bff087230 */ /* 0x000fe40000004100 */
        /* <DEDUP_REMOVED lines=24> */
[----:B--2---:R-:W-:-:S02]  /*0460*/  HADD2.F32 R53, -RZ, R32.H0_H0 ;  /* 0x20000020ff357230 */ /* 0x004fc40000004100 */
[----:B------:R-:W-:Y:S02]  /*0470*/  HADD2.F32 R55, -RZ, R32.H1_H1 ;  /* 0x30000020ff377230 */ /* 0x000fe40000004100 */
[--C-:B------:R-:W-:Y:S02]  /*0480*/  HADD2.F32 R54, -RZ, R33.reuse.H0_H0 ;  /* 0x20000021ff367230 */ /* 0x100fe40000004100 */
[----:B------:R-:W-:Y:S02]  /*0490*/  HADD2.F32 R57, -RZ, R33.H1_H1 ;  /* 0x30000021ff397230 */ /* 0x000fe40000004100 */
[--C-:B------:R-:W-:Y:S02]  /*04a0*/  HADD2.F32 R56, -RZ, R34.reuse.H0_H0 ;  /* 0x20000022ff387230 */ /* 0x100fe40000004100 */
[----:B------:R-:W-:Y:S02]  /*04b0*/  HADD2.F32 R59, -RZ, R34.H1_H1 ;  /* 0x30000022ff3b7230 */ /* 0x000fe40000004100 */
[----:B------:R-:W-:-:S02]  /*04c0*/  HADD2.F32 R58, -RZ, R35.H0_H0 ;  /* 0x20000023ff3a7230 */ /* 0x000fc40000004100 */
[----:B------:R-:W-:Y:S02]  /*04d0*/  HADD2.F32 R61, -RZ, R35.H1_H1 ;  /* 0x30000023ff3d7230 */ /* 0x000fe40000004100 */
[--C-:B---3--:R-:W-:Y:S02]  /*04e0*/  HADD2.F32 R60, -RZ, R36.reuse.H0_H0 ;  /* 0x20000024ff3c7230 */ /* 0x108fe40000004100 */
[----:B------:R-:W-:Y:S02]  /*04f0*/  HADD2.F32 R63, -RZ, R36.H1_H1 ;  /* 0x30000024ff3f7230 */ /* 0x000fe40000004100 */
[--C-:B------:R-:W-:Y:S02]  /*0500*/  HADD2.F32 R62, -RZ, R37.reuse.H0_H0 ;  /* 0x20000025ff3e7230 */ /* 0x100fe40000004100 */
[----:B------:R-:W-:Y:S02]  /*0510*/  HADD2.F32 R65, -RZ, R37.H1_H1 ;  /* 0x30000025ff417230 */ /* 0x000fe40000004100 */
[----:B------:R-:W-:-:S02]  /*0520*/  HADD2.F32 R64, -RZ, R38.H0_H0 ;  /* 0x20000026ff407230 */ /* 0x000fc40000004100 */
[----:B------:R-:W-:Y:S02]  /*0530*/  HADD2.F32 R67, -RZ, R38.H1_H1 ;  /* 0x30000026ff437230 */ /* 0x000fe40000004100 */
[--C-:B------:R-:W-:Y:S02]  /*0540*/  HADD2.F32 R66, -RZ, R39.reuse.H0_H0 ;  /* 0x20000027ff427230 */ /* 0x100fe40000004100 */
[----:B------:R-:W-:Y:S02]  /*0550*/  HADD2.F32 R69, -RZ, R39.H1_H1 ;  /* 0x30000027ff457230 */ /* 0x000fe40000004100 */
[--C-:B----4-:R-:W-:Y:S02]  /*0560*/  HADD2.F32 R68, -RZ, R40.reuse.H0_H0 ;  /* 0x20000028ff447230 */ /* 0x110fe40000004100 */
        /* <DEDUP_REMOVED lines=15> */
.L_x_3326:
[----:B------:R-:W-:Y:S01]  /*0660*/  ISETP.NE.U32.AND P2, PT, RZ, c[0x0][0x1c0], PT ;  /* 0x00007000ff007a0c */ /* 0x000fe20003f45070 */
[----:B------:R-:W-:Y:S01]  /*0670*/  IMAD R36, R92, c[0x0][0x168], RZ ;  /* 0x00005a005c247a24 */ /* 0x000fe200078e02ff */
[----:B------:R-:W-:Y:S01]  /*0680*/  ISETP.NE.U32.AND P1, PT, RZ, c[0x0][0x180], PT ;  /* 0x00006000ff007a0c */ /* 0x000fe20003f25070 */
[----:B------:R-:W-:Y:S01]  /*0690*/  HFMA2.MMA R104, -RZ, RZ, 0, 9.5367431640625e-07 ;  /* 0x00000010ff687435 */ /* 0x000fe200000001ff */
[----:B------:R-:W-:Y:S02]  /*06a0*/  ISETP.NE.AND.EX P2, PT, RZ, c[0x0][0x1c4], PT, P2 ;  /* 0x00007100ff007a0c */ /* 0x000fe40003f45320 */
[----:B------:R-:W-:Y:S02]  /*06b0*/  SHF.R.S32.HI R37, RZ, 0x1f, R36 ;  /* 0x0000001fff257819 */ /* 0x000fe40000011424 */
        /* <DEDUP_REMOVED lines=10> */
[----:B------:R0:W5:Y:S01]  /*0760*/  @P1 LDG.E.128 R28, [R40.64] ;  /* 0x00000004281c1981 */ /* 0x000162000c1e1d00 */
[----:B------:R-:W-:Y:S01]  /*0770*/  HFMA2.MMA R96, -RZ, RZ, 1.875, 0 ;  /* 0x3f800000ff607435 */ /* 0x000fe200000001ff */
[----:B------:R-:W-:-:S04]  /*0780*/  ISETP.NE.U32.AND P3, PT, RZ, c[0x0][0x180], PT ;  /* 0x00006000ff007a0c */ /* 0x000fc80003f65070 */
[----:B---3--:R-:W-:Y:S01]  /*0790*/  @P2 HADD2.F32 R96, -RZ, R42.H0_H0 ;  /* 0x2000002aff602230 */ /* 0x008fe20000004100 */
[----:B------:R-:W-:Y:S01]  /*07a0*/  ISETP.NE.AND.EX P2, PT, RZ, c[0x0][0x184], PT, P3 ;  /* 0x00006100ff007a0c */ /* 0x000fe20003f45330 */
[----:B--2---:R-:W-:-:S05]  /*07b0*/  HADD2.F32 R47, -RZ, R36.H0_H0 ;  /* 0x20000024ff2f7230 */ /* 0x004fca0000004100 */
[----:B------:R-:W-:-:S07]  /*07c0*/  FMUL.FTZ R46, R47, R96 ;  /* 0x000000602f2e7220 */ /* 0x000fce0000410000 */
[----:B------:R-:W-:Y:S05]  /*07d0*/  @P2 BRA `(.L_x_3227) ;  /* 0x0000002000002947 */ /* 0x000fea0003800000 */
[----:B0-----:R-:W-:Y:S05]  /*07e0*/  @P0 BRA `(.L_x_3228) ;  /* 0x0000003000000947 */ /* 0x001fea0003800000 */
[----:B------:R-:W-:Y:S05]  /*07f0*/  BRA `(.L_x_3229) ;  /* 0x0000004000007947 */ /* 0x000fea0003800000 */
.L_x_3227:
[----:B0----5:R-:W-:-:S05]  /*0800*/  HADD2.F32 R41, -RZ, R28.H0_H0 ;  /* 0x2000001cff297230 */ /* 0x021fca0000004100 */
[----:B------:R-:W-:-:S05]  /*0810*/  FADD.FTZ R46, R46, R41 ;  /* 0x000000292e2e7221 */ /* 0x000fca0000010000 */
.L_x_3228:
[----:B------:R-:W-:-:S04]  /*0820*/  F2FP.PACK_AB R40, RZ, R46 ;  /* 0x0000002eff28723e */ /* 0x000fc800000000ff */
[----:B------:R-:W-:Y:S02]  /*0830*/  PRMT R32, R40, 0x7610, R32 ;  /* 0x0000761028207816 */ /* 0x000fe40000000020 */
.L_x_3229:
[----:B------:R-:W-:-:S05]  /*0840*/  HADD2.F32 R41, -RZ, R36.H1_H1 ;  /* 0x30000024ff297230 */ /* 0x000fca0000004100 */
[----:B------:R-:W-:Y:S01]  /*0850*/  FMUL.FTZ R70, R41, R96 ;  /* 0x0000006029467220 */ /* 0x000fe20000410000 */
[----:B------:R-:W-:Y:S05]  /*0860*/  @P2 BRA `(.L_x_3230) ;  /* 0x0000002000002947 */ /* 0x000fea0003800000 */
[----:B------:R-:W-:Y:S05]  /*0870*/  @P0 BRA `(.L_x_3231) ;  /* 0x0000003000000947 */ /* 0x000fea0003800000 */
[----:B------:R-:W-:Y:S05]  /*0880*/  BRA `(.L_x_3232) ;  /* 0x0000004000007947 */ /* 0x000fea0003800000 */
.L_x_3230:
[----:B-----5:R-:W-:-:S05]  /*0890*/  HADD2.F32 R41, -RZ, R28.H1_H1 ;  /* 0x3000001cff297230 */ /* 0x020fca0000004100 */
[----:B------:R-:W-:-:S05]  /*08a0*/  FADD.FTZ R70, R70, R41 ;  /* 0x0000002946467221 */ /* 0x000fca0000010000 */
.L_x_3231:
[----:B------:R-:W-:-:S04]  /*08b0*/  F2FP.PACK_AB R36, RZ, R70 ;  /* 0x00000046ff24723e */ /* 0x000fc800000000ff */
[----:B------:R-:W-:Y:S02]  /*08c0*/  PRMT R32, R32, 0x5410, R36 ;  /* 0x0000541020207816 */ /* 0x000fe40000000024 */
.L_x_3232:
[----:B------:R-:W-:-:S05]  /*08d0*/  HADD2.F32 R47, -RZ, R37.H0_H0 ;  /* 0x20000025ff2f7230 */ /* 0x000fca0000004100 */
[----:B------:R-:W-:Y:S01]  /*08e0*/  FMUL.FTZ R47, R47, R96 ;  /* 0x000000602f2f7220 */ /* 0x000fe20000410000 */
[----:B------:R-:W-:Y:S05]  /*08f0*/  @P2 BRA `(.L_x_3233) ;  /* 0x0000002000002947 */ /* 0x000fea0003800000 */
[----:B------:R-:W-:Y:S05]  /*0900*/  @P0 BRA `(.L_x_3234) ;  /* 0x0000003000000947 */ /* 0x000fea0003800000 */
[----:B------:R-:W-:Y:S05]  /*0910*/  BRA `(.L_x_3235) ;  /* 0x0000004000007947 */ /* 0x000fea0003800000 */
.L_x_3233:
[----:B-----5:R-:W-:-:S05]  /*0920*/  HADD2.F32 R36, -RZ, R29.H0_H0 ;  /* 0x2000001dff247230 */ /* 0x020fca0000004100 */
[----:B------:R-:W-:-:S05]  /*0930*/  FADD.FTZ R47, R47, R36 ;  /* 0x000000242f2f7221 */ /* 0x000fca0000010000 */
.L_x_3234:
[----:B------:R-:W-:-:S04]  /*0940*/  F2FP.PACK_AB R36, RZ, R47 ;  /* 0x0000002fff24723e */ /* 0x000fc800000000ff */
[----:B------:R-:W-:Y:S02]  /*0950*/  PRMT R33, R36, 0x7610, R33 ;  /* 0x0000761024217816 */ /* 0x000fe40000000021 */
.L_x_3235:
[----:B------:R-:W-:-:S05]  /*0960*/  HADD2.F32 R37, -RZ, R37.H1_H1 ;  /* 0x30000025ff257230 */ /* 0x000fca0000004100 */
[----:B------:R-:W-:Y:S01]  /*0970*/  FMUL.FTZ R72, R37, R96 ;  /* 0x0000006025487220 */ /* 0x000fe20000410000 */
[----:B------:R-:W-:Y:S05]  /*0980*/  @P2 BRA `(.L_x_3236) ;  /* 0x0000002000002947 */ /* 0x000fea0003800000 */
[----:B------:R-:W-:Y:S05]  /*0990*/  @P0 BRA `(.L_x_3237) ;  /* 0x0000003000000947 */ /* 0x000fea0003800000 */
[----:B------:R-:W-:Y:S05]  /*09a0*/  BRA `(.L_x_3238) ;  /* 0x0000004000007947 */ /* 0x000fea0003800000 */
.L_x_3236:
[----:B-----5:R-:W-:-:S05]  /*09b0*/  HADD2.F32 R37, -RZ, R29.H1_H1 ;  /* 0x3000001dff257230 */ /* 0x020fca0000004100 */
[----:B------:R-:W-:-:S05]  /*09c0*/  FADD.FTZ R72, R72, R37 ;  /* 0x0000002548487221 */ /* 0x000fca0000010000 */
.L_x_3237:
[----:B------:R-:W-:-:S04]  /*09d0*/  F2FP.PACK_AB R36, RZ, R72 ;  /* 0x00000048ff24723e */ /* 0x000fc800000000ff */
[----:B------:R-:W-:Y:S02]  /*09e0*/  PRMT R33, R33, 0x5410, R36 ;  /* 0x0000541021217816 */ /* 0x000fe40000000024 */
.L_x_3238:
[----:B------:R-:W-:-:S05]  /*09f0*/  HADD2.F32 R71, -RZ, R38.H0_H0 ;  /* 0x20000026ff477230 */ /* 0x000fca0000004100 */
[----:B------:R-:W-:Y:S01]  /*0a00*/  FMUL.FTZ R71, R71, R96 ;  /* 0x0000006047477220 */ /* 0x000fe20000410000 */
[----:B------:R-:W-:Y:S05]  /*0a10*/  @P2 BRA `(.L_x_3239) ;  /* 0x0000002000002947 */ /* 0x000fea0003800000 */
[----:B------:R-:W-:Y:S05]  /*0a20*/  @P0 BRA `(.L_x_3240) ;  /* 0x0000003000000947 */ /* 0x000fea0003800000 */
[----:B------:R-:W-:Y:S05]  /*0a30*/  BRA `(.L_x_3241) ;  /* 0x0000004000007947 */ /* 0x000fea0003800000 */
.L_x_3239:
[----:B-----5:R-:W-:-:S05]  /*0a40*/  HADD2.F32 R36, -RZ, R30.H0_H0 ;  /* 0x2000001eff247230 */ /* 0x020fca0000004100 */
[----:B------:R-:W-:-:S05]  /*0a50*/  FADD.FTZ R71, R71, R36 ;  /* 0x0000002447477221 */ /* 0x000fca0000010000 */
.L_x_3240:
[----:B------:R-:W-:-:S04]  /*0a60*/  F2FP.PACK_AB R36, RZ, R71 ;  /* 0x00000047ff24723e */ /* 0x000fc800000000ff */
[----:B------:R-:W-:Y:S02]  /*0a70*/  PRMT R34, R36, 0x7610, R34 ;  /* 0x0000761024227816 */ /* 0x000fe40000000022 */
.L_x_3241:
[----:B------:R-:W-:-:S05]  /*0a80*/  HADD2.F32 R37, -RZ, R38.H1_H1 ;  /* 0x30000026ff257230 */ /* 0x000fca0000004100 */
[----:B------:R-:W-:Y:S01]  /*0a90*/  FMUL.FTZ R74, R37, R96 ;  /* 0x00000060254a7220 */ /* 0x000fe20000410000 */
[----:B------:R-:W-:Y:S05]  /*0aa0*/  @P2 BRA `(.L_x_3242) ;  /* 0x0000002000002947 */ /* 0x000fea0003800000 */
[----:B------:R-:W-:Y:S05]  /*0ab0*/  @P0 BRA `(.L_x_3243) ;  /* 0x0000003000000947 */ /* 0x000fea0003800000 */
[----:B------:R-:W-:Y:S05]  /*0ac0*/  BRA `(.L_x_3244) ;  /* 0x0000004000007947 */ /* 0x000fea0003800000 */
.L_x_3242:
[----:B-----5:R-:W-:-:S05]  /*0ad0*/  HADD2.F32 R37, -RZ, R30.H1_H1 ;  /* 0x3000001eff257230 */ /* 0x020fca0000004100 */
[----:B------:R-:W-:-:S05]  /*0ae0*/  FADD.FTZ R74, R74, R37 ;  /* 0x000000254a4a7221 */ /* 0x000fca0000010000 */
.L_x_3243:
[----:B------:R-:W-:-:S04]  /*0af0*/  F2FP.PACK_AB R36, RZ, R74 ;  /* 0x0000004aff24723e */ /* 0x000fc800000000ff */
[----:B------:R-:W-:Y:S02]  /*0b00*/  PRMT R34, R34, 0x5410, R36 ;  /* 0x0000541022227816 */ /* 0x000fe40000000024 */
.L_x_3244:
[----:B------:R-:W-:-:S05]  /*0b10*/  HADD2.F32 R93, -RZ, R39.H0_H0 ;  /* 0x20000027ff5d7230 */ /* 0x000fca0000004100 */
[----:B------:R-:W-:Y:S01]  /*0b20*/  FMUL.FTZ R93, R93, R96 ;  /* 0x000000605d5d7220 */ /* 0x000fe20000410000 */
[----:B------:R-:W-:Y:S05]  /*0b30*/  @P2 BRA `(.L_x_3245) ;  /* 0x0000002000002947 */ /* 0x000fea0003800000 */
[----:B------:R-:W-:Y:S05]  /*0b40*/  @P0 BRA `(.L_x_3246) ;  /* 0x0000003000000947 */ /* 0x000fea0003800000 */
[----:B------:R-:W-:Y:S05]  /*0b50*/  BRA `(.L_x_3247) ;  /* 0x0000004000007947 */ /* 0x000fea0003800000 */
.L_x_3245:
[----:B-----5:R-:W-:-:S05]  /*0b60*/  HADD2.F32 R36, -RZ, R31.H0_H0 ;  /* 0x2000001fff247230 */ /* 0x020fca0000004100 */
[----:B------:R-:W-:-:S05]  /*0b70*/  FADD.FTZ R93, R93, R36 ;  /* 0x000000245d5d7221 */ /* 0x000fca0000010000 */
.L_x_3246:
[----:B------:R-:W-:-:S04]  /*0b80*/  F2FP.PACK_AB R36, RZ, R93 ;  /* 0x0000005dff24723e */ /* 0x000fc800000000ff */
[----:B------:R-:W-:Y:S02]  /*0b90*/  PRMT R35, R36, 0x7610, R35 ;  /* 0x0000761024237816 */ /* 0x000fe40000000023 */
.L_x_3247:
[----:B------:R-:W-:-:S05]  /*0ba0*/  HADD2.F32 R39, -RZ, R39.H1_H1 ;  /* 0x30000027ff277230 */ /* 0x000fca0000004100 */
[----:B------:R-:W-:Y:S01]  /*0bb0*/  FMUL.FTZ R94, R39, R96 ;  /* 0x00000060275e7220 */ /* 0x000fe20000410000 */
[----:B------:R-:W-:Y:S05]  /*0bc0*/  @P2 BRA `(.L_x_3248) ;  /* 0x0000002000002947 */ /* 0x000fea0003800000 */
[----:B------:R-:W-:Y:S05]  /*0bd0*/  @P0 BRA `(.L_x_3249) ;  /* 0x0000003000000947 */ /* 0x000fea0003800000 */
[----:B------:R-:W-:Y:S05]  /*0be0*/  BRA `(.L_x_3250) ;  /* 0x0000004000007947 */ /* 0x000fea0003800000 */
.L_x_3248:
[----:B-----5:R-:W-:-:S05]  /*0bf0*/  HADD2.F32 R37, -RZ, R31.H1_H1 ;  /* 0x3000001fff257230 */ /* 0x020fca0000004100 */
[----:B------:R-:W-:-:S05]  /*0c00*/  FADD.FTZ R94, R94, R37 ;  /* 0x000000255e5e7221 */ /* 0x000fca0000010000 */
.L_x_3249:
[----:B------:R-:W-:-:S04]  /*0c10*/  F2FP.PACK_AB R36, RZ, R94 ;  /* 0x0000005eff24723e */ /* 0x000fc800000000ff */
[----:B------:R-:W-:Y:S02]  /*0c20*/  PRMT R35, R35, 0x5410, R36 ;  /* 0x0000541023237816 */ /* 0x000fe40000000024 */
.L_x_3250:
        /* <DEDUP_REMOVED lines=9> */
[----:B--2---:R-:W-:-:S05]  /*0cc0*/  HADD2.F32 R95, -RZ, R36.H0_H0 ;  /* 0x20000024ff5f7230 */ /* 0x004fca0000004100 */
[----:B------:R-:W-:Y:S01]  /*0cd0*/  FMUL.FTZ R95, R95, R96 ;  /* 0x000000605f5f7220 */ /* 0x000fe20000410000 */
[----:B------:R-:W-:Y:S05]  /*0ce0*/  @P2 BRA `(.L_x_3251) ;  /* 0x0000002000002947 */ /* 0x000fea0003800000 */
[----:B0-----:R-:W-:Y:S05]  /*0cf0*/  @P0 BRA `(.L_x_3252) ;  /* 0x0000003000000947 */ /* 0x001fea0003800000 */
[----:B------:R-:W-:Y:S05]  /*0d00*/  BRA `(.L_x_3253) ;  /* 0x0000004000007947 */ /* 0x000fea0003800000 */
.L_x_3251:
[----:B0----5:R-:W-:-:S05]  /*0d10*/  HADD2.F32 R40, -RZ, R28.H0_H0 ;  /* 0x2000001cff287230 */ /* 0x021fca0000004100 */
[----:B------:R-:W-:-:S05]  /*0d20*/  FADD.FTZ R95, R40, R95 ;  /* 0x0000005f285f7221 */ /* 0x000fca0000010000 */
.L_x_3252:
[----:B------:R-:W-:-:S04]  /*0d30*/  F2FP.PACK_AB R40, RZ, R95 ;  /* 0x0000005fff28723e */ /* 0x000fc800000000ff */
[----:B------:R-:W-:Y:S02]  /*0d40*/  PRMT R32, R40, 0x7610, R32 ;  /* 0x0000761028207816 */ /* 0x000fe40000000020 */
.L_x_3253:
[----:B------:R-:W-:-:S05]  /*0d50*/  HADD2.F32 R41, -RZ, R36.H1_H1 ;  /* 0x30000024ff297230 */ /* 0x000fca0000004100 */
[----:B------:R-:W-:Y:S01]  /*0d60*/  FMUL.FTZ R98, R41, R96 ;  /* 0x0000006029627220 */ /* 0x000fe20000410000 */
[----:B------:R-:W-:Y:S05]  /*0d70*/  @P2 BRA `(.L_x_3254) ;  /* 0x0000002000002947 */ /* 0x000fea0003800000 */
[----:B------:R-:W-:Y:S05]  /*0d80*/  @P0 BRA `(.L_x_3255) ;  /* 0x0000003000000947 */ /* 0x000fea0003800000 */
[----:B------:R-:W-:Y:S05]  /*0d90*/  BRA `(.L_x_3256) ;  /* 0x0000004000007947 */ /* 0x000fea0003800000 */
.L_x_3254:
[----:B-----5:R-:W-:-:S05]  /*0da0*/  HADD2.F32 R41, -RZ, R28.H1_H1 ;  /* 0x3000001cff297230 */ /* 0x020fca0000004100 */
[----:B------:R-:W-:-:S05]  /*0db0*/  FADD.FTZ R98, R41, R98 ;  /* 0x0000006229627221 */ /* 0x000fca0000010000 */
.L_x_3255:
[----:B------:R-:W-:-:S04]  /*0dc0*/  F2FP.PACK_AB R36, RZ, R98 ;  /* 0x00000062ff24723e */ /* 0x000fc800000000ff */
[----:B------:R-:W-:Y:S02]  /*0dd0*/  PRMT R32, R32, 0x5410, R36 ;  /* 0x0000541020207816 */ /* 0x000fe40000000024 */
.L_x_3256:
[----:B------:R-:W-:-:S05]  /*0de0*/  HADD2.F32 R97, -RZ, R37.H0_H0 ;  /* 0x20000025ff617230 */ /* 0x000fca0000004100 */
[----:B------:R-:W-:Y:S01]  /*0df0*/  FMUL.FTZ R97, R97, R96 ;  /* 0x0000006061617220 */ /* 0x000fe20000410000 */
[----:B------:R-:W-:Y:S05]  /*0e00*/  @P2 BRA `(.L_x_3257) ;  /* 0x0000002000002947 */ /* 0x000fea0003800000 */
[----:B------:R-:W-:Y:S05]  /*0e10*/  @P0 BRA `(.L_x_3258) ;  /* 0x0000003000000947 */ /* 0x000fea0003800000 */
[----:B------:R-:W-:Y:S05]  /*0e20*/  BRA `(.L_x_3259) ;  /* 0x0000004000007947 */ /* 0x000fea0003800000 */
.L_x_3257:
[----:B-----5:R-:W-:-:S05]  /*0e30*/  HADD2.F32 R36, -RZ, R29.H0_H0 ;  /* 0x2000001dff247230 */ /* 0x020fca0000004100 */
[----:B------:R-:W-:-:S05]  /*0e40*/  FADD.FTZ R97, R36, R97 ;  /* 0x0000006124617221 */ /* 0x000fca0000010000 */
.L_x_3258:
[----:B------:R-:W-:-:S04]  /*0e50*/  F2FP.PACK_AB R36, RZ, R97 ;  /* 0x00000061ff24723e */ /* 0x000fc800000000ff */
[----:B------:R-:W-:Y:S02]  /*0e60*/  PRMT R33, R36, 0x7610, R33 ;  /* 0x0000761024217816 */ /* 0x000fe40000000021 */
.L_x_3259:
[----:B------:R-:W-:-:S05]  /*0e70*/  HADD2.F32 R37, -RZ, R37.H1_H1 ;  /* 0x30000025ff257230 */ /* 0x000fca0000004100 */
[----:B------:R-:W-:Y:S01]  /*0e80*/  FMUL.FTZ R100, R37, R96 ;  /* 0x0000006025647220 */ /* 0x000fe20000410000 */
[----:B------:R-:W-:Y:S05]  /*0e90*/  @P2 BRA `(.L_x_3260) ;  /* 0x0000002000002947 */ /* 0x000fea0003800000 */
[----:B------:R-:W-:Y:S05]  /*0ea0*/  @P0 BRA `(.L_x_3261) ;  /* 0x0000003000000947 */ /* 0x000fea0003800000 */
[----:B------:R-:W-:Y:S05]  /*0eb0*/  BRA `(.L_x_3262) ;  /* 0x0000004000007947 */ /* 0x000fea0003800000 */
.L_x_3260:
[----:B-----5:R-:W-:-:S05]  /*0ec0*/  HADD2.F32 R37, -RZ, R29.H1_H1 ;  /* 0x3000001dff257230 */ /* 0x020fca0000004100 */
[----:B------:R-:W-:-:S05]  /*0ed0*/  FADD.FTZ R100, R37, R100 ;  /* 0x0000006425647221 */ /* 0x000fca0000010000 */
.L_x_3261:
[----:B------:R-:W-:-:S04]  /*0ee0*/  F2FP.PACK_AB R36, RZ, R100 ;  /* 0x00000064ff24723e */ /* 0x000fc800000000ff */
[----:B------:R-:W-:Y:S02]  /*0ef0*/  PRMT R33, R33, 0x5410, R36 ;  /* 0x0000541021217816 */ /* 0x000fe40000000024 */
.L_x_3262:
[----:B------:R-:W-:-:S05]  /*0f00*/  HADD2.F32 R99, -RZ, R38.H0_H0 ;  /* 0x20000026ff637230 */ /* 0x000fca0000004100 */
[----:B------:R-:W-:Y:S01]  /*0f10*/  FMUL.FTZ R99, R99, R96 ;  /* 0x0000006063637220 */ /* 0x000fe20000410000 */
[----:B------:R-:W-:Y:S05]  /*0f20*/  @P2 BRA `(.L_x_3263) ;  /* 0x0000002000002947 */ /* 0x000fea0003800000 */
[----:B------:R-:W-:Y:S05]  /*0f30*/  @P0 BRA `(.L_x_3264) ;  /* 0x0000003000000947 */ /* 0x000fea0003800000 */
[----:B------:R-:W-:Y:S05]  /*0f40*/  BRA `(.L_x_3265) ;  /* 0x0000004000007947 */ /* 0x000fea0003800000 */
.L_x_3263:
[----:B-----5:R-:W-:-:S05]  /*0f50*/  HADD2.F32 R36, -RZ, R30.H0_H0 ;  /* 0x2000001eff247230 */ /* 0x020fca0000004100 */
[----:B------:R-:W-:-:S05]  /*0f60*/  FADD.FTZ R99, R36, R99 ;  /* 0x0000006324637221 */ /* 0x000fca0000010000 */
.L_x_3264:
[----:B------:R-:W-:-:S04]  /*0f70*/  F2FP.PACK_AB R36, RZ, R99 ;  /* 0x00000063ff24723e */ /* 0x000fc800000000ff */
[----:B------:R-:W-:Y:S02]  /*0f80*/  PRMT R34, R36, 0x7610, R34 ;  /* 0x0000761024227816 */ /* 0x000fe40000000022 */
.L_x_3265:
[----:B------:R-:W-:-:S05]  /*0f90*/  HADD2.F32 R37, -RZ, R38.H1_H1 ;  /* 0x30000026ff257230 */ /* 0x000fca0000004100 */
[----:B------:R-:W-:Y:S01]  /*0fa0*/  FMUL.FTZ R102, R37, R96 ;  /* 0x0000006025667220 */ /* 0x000fe20000410000 */
[----:B------:R-:W-:Y:S05]  /*0fb0*/  @P2 BRA `(.L_x_3266) ;  /* 0x0000002000002947 */ /* 0x000fea0003800000 */
[----:B------:R-:W-:Y:S05]  /*0fc0*/  @P0 BRA `(.L_x_3267) ;  /* 0x0000003000000947 */ /* 0x000fea0003800000 */
[----:B------:R-:W-:Y:S05]  /*0fd0*/  BRA `(.L_x_3268) ;  /* 0x0000004000007947 */ /* 0x000fea0003800000 */
.L_x_3266:
[----:B-----5:R-:W-:-:S05]  /*0fe0*/  HADD2.F32 R37, -RZ, R30.H1_H1 ;  /* 0x3000001eff257230 */ /* 0x020fca0000004100 */
[----:B------:R-:W-:-:S05]  /*0ff0*/  FADD.FTZ R102, R37, R102 ;  /* 0x0000006625667221 */ /* 0x000fca0000010000 */
.L_x_3267:
[----:B------:R-:W-:-:S04]  /*1000*/  F2FP.PACK_AB R36, RZ, R102 ;  /* 0x00000066ff24723e */ /* 0x000fc800000000ff */
[----:B------:R-:W-:Y:S02]  /*1010*/  PRMT R34, R34, 0x5410, R36 ;  /* 0x0000541022227816 */ /* 0x000fe40000000024 */
.L_x_3268:
[----:B------:R-:W-:-:S05]  /*1020*/  HADD2.F32 R101, -RZ, R39.H0_H0 ;  /* 0x20000027ff657230 */ /* 0x000fca0000004100 */
[----:B------:R-:W-:Y:S01]  /*1030*/  FMUL.FTZ R101, R101, R96 ;  /* 0x0000006065657220 */ /* 0x000fe20000410000 */
[----:B------:R-:W-:Y:S05]  /*1040*/  @P2 BRA `(.L_x_3269) ;  /* 0x0000002000002947 */ /* 0x000fea0003800000 */
[----:B------:R-:W-:Y:S05]  /*1050*/  @P0 BRA `(.L_x_3270) ;  /* 0x0000003000000947 */ /* 0x000fea0003800000 */
[----:B------:R-:W-:Y:S05]  /*1060*/  BRA `(.L_x_3271) ;  /* 0x0000004000007947 */ /* 0x000fea0003800000 */
.L_x_3269:
[----:B-----5:R-:W-:-:S05]  /*1070*/  HADD2.F32 R36, -RZ, R31.H0_H0 ;  /* 0x2000001fff247230 */ /* 0x020fca0000004100 */
[----:B------:R-:W-:-:S05]  /*1080*/  FADD.FTZ R101, R36, R101 ;  /* 0x0000006524657221 */ /* 0x000fca0000010000 */
.L_x_3270:
[----:B------:R-:W-:-:S04]  /*1090*/  F2FP.PACK_AB R36, RZ, R101 ;  /* 0x00000065ff24723e */ /* 0x000fc800000000ff */
[----:B------:R-:W-:Y:S02]  /*10a0*/  PRMT R35, R36, 0x7610, R35 ;  /* 0x0000761024237816 */ /* 0x000fe40000000023 */
.L_x_3271:
[----:B------:R-:W-:-:S05]  /*10b0*/  HADD2.F32 R39, -RZ, R39.H1_H1 ;  /* 0x30000027ff277230 */ /* 0x000fca0000004100 */
[----:B------:R-:W-:Y:S01]  /*10c0*/  FMUL.FTZ R103, R39, R96 ;  /* 0x0000006027677220 */ /* 0x000fe20000410000 */
[----:B------:R-:W-:Y:S05]  /*10d0*/  @P2 BRA `(.L_x_3272) ;  /* 0x0000002000002947 */ /* 0x000fea0003800000 */
[----:B------:R-:W-:Y:S05]  /*10e0*/  @P0 BRA `(.L_x_3273) ;  /* 0x0000003000000947 */ /* 0x000fea0003800000 */
[----:B------:R-:W-:Y:S05]  /*10f0*/  BRA `(.L_x_3274) ;  /* 0x0000004000007947 */ /* 0x000fea0003800000 */
.L_x_3272:
[----:B-----5:R-:W-:-:S05]  /*1100*/  HADD2.F32 R36, -RZ, R31.H1_H1 ;  /* 0x3000001fff247230 */ /* 0x020fca0000004100 */
[----:B------:R-:W-:-:S05]  /*1110*/  FADD.FTZ R103, R36, R103 ;  /* 0x0000006724677221 */ /* 0x000fca0000010000 */
.L_x_3273:
[----:B------:R-:W-:-:S04]  /*1120*/  F2FP.PACK_AB R36, RZ, R103 ;  /* 0x00000067ff24723e */ /* 0x000fc800000000ff */
[----:B------:R-:W-:Y:S02]  /*1130*/  PRMT R35, R35, 0x5410, R36 ;  /* 0x0000541023237816 */ /* 0x000fe40000000024 */
.L_x_3274:
        /* <DEDUP_REMOVED lines=14> */
.L_x_3275:
[----:B0----5:R-:W-:-:S05]  /*1220*/  HADD2.F32 R41, -RZ, R28.H0_H0 ;  /* 0x2000001cff297230 */ /* 0x021fca0000004100 */
[----:B------:R-:W-:-:S05]  /*1230*/  FADD.FTZ R106, R41, R106 ;  /* 0x0000006a296a7221 */ /* 0x000fca0000010000 */
.L_x_3276:
[----:B------:R-:W-:-:S04]  /*1240*/  F2FP.PACK_AB R40, RZ, R106 ;  /* 0x0000006aff28723e */ /* 0x000fc800000000ff */
[----:B------:R-:W-:Y:S02]  /*1250*/  PRMT R32, R40, 0x7610, R32 ;  /* 0x0000761028207816 */ /* 0x000fe40000000020 */
.L_x_3277:
[----:B------:R-:W-:-:S05]  /*1260*/  HADD2.F32 R41, -RZ, R36.H1_H1 ;  /* 0x30000024ff297230 */ /* 0x000fca0000004100 */
[----:B------:R-:W-:Y:S01]  /*1270*/  FMUL.FTZ R108, R41, R96 ;  /* 0x00000060296c7220 */ /* 0x000fe20000410000 */
[----:B------:R-:W-:Y:S05]  /*1280*/  @P2 BRA `(.L_x_3278) ;  /* 0x0000002000002947 */ /* 0x000fea0003800000 */
[----:B------:R-:W-:Y:S05]  /*1290*/  @P0 BRA `(.L_x_3279) ;  /* 0x0000003000000947 */ /* 0x000fea0003800000 */
[----:B------:R-:W-:Y:S05]  /*12a0*/  BRA `(.L_x_3280) ;  /* 0x0000004000007947 */ /* 0x000fea0003800000 */
.L_x_3278:
[----:B-----5:R-:W-:-:S05]  /*12b0*/  HADD2.F32 R41, -RZ, R28.H1_H1 ;  /* 0x3000001cff297230 */ /* 0x020fca0000004100 */
[----:B------:R-:W-:-:S05]  /*12c0*/  FADD.FTZ R108, R41, R108 ;  /* 0x0000006c296c7221 */ /* 0x000fca0000010000 */
.L_x_3279:
[----:B------:R-:W-:-:S04]  /*12d0*/  F2FP.PACK_AB R36, RZ, R108 ;  /* 0x0000006cff24723e */ /* 0x000fc800000000ff */
[----:B------:R-:W-:Y:S02]  /*12e0*/  PRMT R32, R32, 0x5410, R36 ;  /* 0x0000541020207816 */ /* 0x000fe40000000024 */
.L_x_3280:
[----:B------:R-:W-:-:S05]  /*12f0*/  HADD2.F32 R107, -RZ, R37.H0_H0 ;  /* 0x20000025ff6b7230 */ /* 0x000fca0000004100 */
[----:B------:R-:W-:Y:S01]  /*1300*/  FMUL.FTZ R107, R107, R96 ;  /* 0x000000606b6b7220 */ /* 0x000fe20000410000 */
[----:B------:R-:W-:Y:S05]  /*1310*/  @P2 BRA `(.L_x_3281) ;  /* 0x0000002000002947 */ /* 0x000fea0003800000 */
[----:B------:R-:W-:Y:S05]  /*1320*/  @P0 BRA `(.L_x_3282) ;  /* 0x0000003000000947 */ /* 0x000fea0003800000 */
[----:B------:R-:W-:Y:S05]  /*1330*/  BRA `(.L_x_3283) ;  /* 0x0000004000007947 */ /* 0x000fea0003800000 */
.L_x_3281:
[----:B-----5:R-:W-:-:S05]  /*1340*/  HADD2.F32 R36, -RZ, R29.H0_H0 ;  /* 0x2000001dff247230 */ /* 0x020fca0000004100 */
[----:B------:R-:W-:-:S05]  /*1350*/  FADD.FTZ R107, R36, R107 ;  /* 0x0000006b246b7221 */ /* 0x000fca0000010000 */
.L_x_3282:
[----:B------:R-:W-:-:S04]  /*1360*/  F2FP.PACK_AB R36, RZ, R107 ;  /* 0x0000006bff24723e */ /* 0x000fc800000000ff */
[----:B------:R-:W-:Y:S02]  /*1370*/  PRMT R33, R36, 0x7610, R33 ;  /* 0x0000761024217816 */ /* 0x000fe40000000021 */
.L_x_3283:
[----:B------:R-:W-:-:S05]  /*1380*/  HADD2.F32 R37, -RZ, R37.H1_H1 ;  /* 0x30000025ff257230 */ /* 0x000fca0000004100 */
[----:B------:R-:W-:Y:S01]  /*1390*/  FMUL.FTZ R110, R37, R96 ;  /* 0x00000060256e7220 */ /* 0x000fe20000410000 */
[----:B------:R-:W-:Y:S05]  /*13a0*/  @P2 BRA `(.L_x_3284) ;  /* 0x0000002000002947 */ /* 0x000fea0003800000 */
[----:B------:R-:W-:Y:S05]  /*13b0*/  @P0 BRA `(.L_x_3285) ;  /* 0x0000003000000947 */ /* 0x000fea0003800000 */
[----:B------:R-:W-:Y:S05]  /*13c0*/  BRA `(.L_x_3286) ;  /* 0x0000004000007947 */ /* 0x000fea0003800000 */
.L_x_3284:
[----:B-----5:R-:W-:-:S05]  /*13d0*/  HADD2.F32 R37, -RZ, R29.H1_H1 ;  /* 0x3000001dff257230 */ /* 0x020fca0000004100 */
[----:B------:R-:W-:-:S05]  /*13e0*/  FADD.FTZ R110, R37, R110 ;  /* 0x0000006e256e7221 */ /* 0x000fca0000010000 */
.L_x_3285:
[----:B------:R-:W-:-:S04]  /*13f0*/  F2FP.PACK_AB R36, RZ, R110 ;  /* 0x0000006eff24723e */ /* 0x000fc800000000ff */
[----:B------:R-:W-:Y:S02]  /*1400*/  PRMT R33, R33, 0x5410, R36 ;  /* 0x0000541021217816 */ /* 0x000fe40000000024 */
.L_x_3286:
[----:B------:R-:W-:-:S05]  /*1410*/  HADD2.F32 R109, -RZ, R38.H0_H0 ;  /* 0x20000026ff6d7230 */ /* 0x000fca0000004100 */
[----:B------:R-:W-:Y:S01]  /*1420*/  FMUL.FTZ R109, R109, R96 ;  /* 0x000000606d6d7220 */ /* 0x000fe20000410000 */
[----:B------:R-:W-:Y:S05]  /*1430*/  @P2 BRA `(.L_x_3287) ;  /* 0x0000002000002947 */ /* 0x000fea0003800000 */
[----:B------:R-:W-:Y:S05]  /*1440*/  @P0 BRA `(.L_x_3288) ;  /* 0x0000003000000947 */ /* 0x000fea0003800000 */
[----:B------:R-:W-:Y:S05]  /*1450*/  BRA `(.L_x_3289) ;  /* 0x0000004000007947 */ /* 0x000fea0003800000 */
.L_x_3287:
[----:B-----5:R-:W-:-:S05]  /*1460*/  HADD2.F32 R36, -RZ, R30.H0_H0 ;  /* 0x2000001eff247230 */ /* 0x020fca0000004100 */
[----:B------:R-:W-:-:S05]  /*1470*/  FADD.FTZ R109, R36, R109 ;  /* 0x0000006d246d7221 */ /* 0x000fca0000010000 */
.L_x_3288:
[----:B------:R-:W-:-:S04]  /*1480*/  F2FP.PACK_AB R36, RZ, R109 ;  /* 0x0000006dff24723e */ /* 0x000fc800000000ff */
[----:B------:R-:W-:Y:S02]  /*1490*/  PRMT R34, R36, 0x7610, R34 ;  /* 0x0000761024227816 */ /* 0x000fe40000000022 */
.L_x_3289:
[----:B------:R-:W-:-:S05]  /*14a0*/  HADD2.F32 R37, -RZ, R38.H1_H1 ;  /* 0x30000026ff257230 */ /* 0x000fca0000004100 */
[----:B------:R-:W-:Y:S01]  /*14b0*/  FMUL.FTZ R112, R37, R96 ;  /* 0x0000006025707220 */ /* 0x000fe20000410000 */
[----:B------:R-:W-:Y:S05]  /*14c0*/  @P2 BRA `(.L_x_3290) ;  /* 0x0000002000002947 */ /* 0x000fea0003800000 */
[----:B------:R-:W-:Y:S05]  /*14d0*/  @P0 BRA `(.L_x_3291) ;  /* 0x0000003000000947 */ /* 0x000fea0003800000 */
[----:B------:R-:W-:Y:S05]  /*14e0*/  BRA `(.L_x_3292) ;  /* 0x0000004000007947 */ /* 0x000fea0003800000 */
.L_x_3290:
[----:B-----5:R-:W-:-:S05]  /*14f0*/  HADD2.F32 R37, -RZ, R30.H1_H1 ;  /* 0x3000001eff257230 */ /* 0x020fca0000004100 */
[----:B------:R-:W-:-:S05]  /*1500*/  FADD.FTZ R112, R37, R112 ;  /* 0x0000007025707221 */ /* 0x000fca0000010000 */
.L_x_3291:
[----:B------:R-:W-:-:S04]  /*1510*/  F2FP.PACK_AB R36, RZ, R112 ;  /* 0x00000070ff24723e */ /* 0x000fc800000000ff */
[----:B------:R-:W-:Y:S02]  /*1520*/  PRMT R34, R34, 0x5410, R36 ;  /* 0x0000541022227816 */ /* 0x000fe40000000024 */
.L_x_3292:
[----:B------:R-:W-:-:S05]  /*1530*/  HADD2.F32 R111, -RZ, R39.H0_H0 ;  /* 0x20000027ff6f7230 */ /* 0x000fca0000004100 */
[----:B------:R-:W-:Y:S01]  /*1540*/  FMUL.FTZ R111, R111, R96 ;  /* 0x000000606f6f7220 */ /* 0x000fe20000410000 */
[----:B------:R-:W-:Y:S05]  /*1550*/  @P2 BRA `(.L_x_3293) ;  /* 0x0000002000002947 */ /* 0x000fea0003800000 */
[----:B------:R-:W-:Y:S05]  /*1560*/  @P0 BRA `(.L_x_3294) ;  /* 0x0000003000000947 */ /* 0x000fea0003800000 */
[----:B------:R-:W-:Y:S05]  /*1570*/  BRA `(.L_x_3295) ;  /* 0x0000004000007947 */ /* 0x000fea0003800000 */
.L_x_3293:
[----:B-----5:R-:W-:-:S05]  /*1580*/  HADD2.F32 R36, -RZ, R31.H0_H0 ;  /* 0x2000001fff247230 */ /* 0x020fca0000004100 */
[----:B------:R-:W-:-:S05]  /*1590*/  FADD.FTZ R111, R36, R111 ;  /* 0x0000006f246f7221 */ /* 0x000fca0000010000 */
.L_x_3294:
[----:B------:R-:W-:-:S04]  /*15a0*/  F2FP.PACK_AB R36, RZ, R111 ;  /* 0x0000006fff24723e */ /* 0x000fc800000000ff */
[----:B------:R-:W-:Y:S02]  /*15b0*/  PRMT R35, R36, 0x7610, R35 ;  /* 0x0000761024237816 */ /* 0x000fe40000000023 */
.L_x_3295:
[----:B------:R-:W-:-:S05]  /*15c0*/  HADD2.F32 R39, -RZ, R39.H1_H1 ;  /* 0x30000027ff277230 */ /* 0x000fca0000004100 */
[----:B------:R-:W-:Y:S01]  /*15d0*/  FMUL.FTZ R113, R39, R96 ;  /* 0x0000006027717220 */ /* 0x000fe20000410000 */
[----:B------:R-:W-:Y:S05]  /*15e0*/  @P2 BRA `(.L_x_3296) ;  /* 0x0000002000002947 */ /* 0x000fea0003800000 */
[----:B------:R-:W-:Y:S05]  /*15f0*/  @P0 BRA `(.L_x_3297) ;  /* 0x0000003000000947 */ /* 0x000fea0003800000 */
[----:B------:R-:W-:Y:S05]  /*1600*/  BRA `(.L_x_3298) ;  /* 0x0000004000007947 */ /* 0x000fea0003800000 */
.L_x_3296:
[----:B-----5:R-:W-:-:S05]  /*1610*/  HADD2.F32 R36, -RZ, R31.H1_H1 ;  /* 0x3000001fff247230 */ /* 0x020fca0000004100 */
[----:B------:R-:W-:-:S05]  /*1620*/  FADD.FTZ R113, R36, R113 ;  /* 0x0000007124717221 */ /* 0x000fca0000010000 */
.L_x_3297:
[----:B------:R-:W-:-:S04]  /*1630*/  F2FP.PACK_AB R36, RZ, R113 ;  /* 0x00000071ff24723e */ /* 0x000fc800000000ff */
[----:B------:R-:W-:Y:S02]  /*1640*/  PRMT R35, R35, 0x5410, R36 ;  /* 0x0000541023237816 */ /* 0x000fe40000000024 */
.L_x_3298:
[----:B------:R-:W-:Y:S02]  /*1650*/  IADD3 R75, R45, 0x60, RZ ;  /* 0x000000602d4b7810 */ /* 0x000fe40007ffe0ff */
[----:B------:R-:W-:-:S03]  /*1660*/  @P0 LEA R42, P3, R73, c[0x0][0x188], 0x4 ;  /* 0x00006200492a0a11 */ /* 0x000fc600078620ff */
[----:B------:R-:W-:Y:S01]  /*1670*/  IMAD.WIDE.U32 R36, R75, R104, c[0x0][0x170] ;  /* 0x00005c004b247625 */ /* 0x000fe200078e0068 */
        /* <DEDUP_REMOVED lines=11> */
.L_x_3299:
[----:B0----5:R-:W-:-:S05]  /*1730*/  HADD2.F32 R41, -RZ, R28.H0_H0 ;  /* 0x2000001cff297230 */ /* 0x021fca0000004100 */
[----:B------:R-:W-:-:S05]  /*1740*/  FADD.FTZ R104, R41, R104 ;  /* 0x0000006829687221 */ /* 0x000fca0000010000 */
.L_x_3300:
[----:B------:R-:W-:-:S04]  /*1750*/  F2FP.PACK_AB R40, RZ, R104 ;  /* 0x00000068ff28723e */ /* 0x000fc800000000ff */
[----:B------:R-:W-:Y:S02]  /*1760*/  PRMT R32, R40, 0x7610, R32 ;  /* 0x0000761028207816 */ /* 0x000fe40000000020 */
.L_x_3301:
[----:B------:R-:W-:-:S05]  /*1770*/  HADD2.F32 R41, -RZ, R36.H1_H1 ;  /* 0x30000024ff297230 */ /* 0x000fca0000004100 */
[----:B------:R-:W-:Y:S01]  /*1780*/  FMUL.FTZ R41, R41, R96 ;  /* 0x0000006029297220 */ /* 0x000fe20000410000 */
[----:B------:R-:W-:Y:S05]  /*1790*/  @P2 BRA `(.L_x_3302) ;  /* 0x0000002000002947 */ /* 0x000fea0003800000 */
[----:B------:R-:W-:Y:S05]  /*17a0*/  @P0 BRA `(.L_x_3303) ;  /* 0x0000003000000947 */ /* 0x000fea0003800000 */
[----:B------:R-:W-:Y:S05]  /*17b0*/  BRA `(.L_x_3304) ;  /* 0x0000004000007947 */ /* 0x000fea0003800000 */
.L_x_3302:
[----:B-----5:R-:W-:-:S05]  /*17c0*/  HADD2.F32 R36, -RZ, R28.H1_H1 ;  /* 0x3000001cff247230 */ /* 0x020fca0000004100 */
[----:B------:R-:W-:-:S05]  /*17d0*/  FADD.FTZ R41, R36, R41 ;  /* 0x0000002924297221 */ /* 0x000fca0000010000 */
.L_x_3303:
[----:B------:R-:W-:-:S04]  /*17e0*/  F2FP.PACK_AB R36, RZ, R41 ;  /* 0x00000029ff24723e */ /* 0x000fc800000000ff */
[----:B------:R-:W-:Y:S02]  /*17f0*/  PRMT R32, R32, 0x5410, R36 ;  /* 0x0000541020207816 */ /* 0x000fe40000000024 */
.L_x_3304:
[----:B------:R-:W-:-:S05]  /*1800*/  HADD2.F32 R43, -RZ, R37.H0_H0 ;  /* 0x20000025ff2b7230 */ /* 0x000fca0000004100 */
[----:B------:R-:W-:Y:S01]  /*1810*/  FMUL.FTZ R40, R43, R96 ;  /* 0x000000602b287220 */ /* 0x000fe20000410000 */
[----:B------:R-:W-:Y:S05]  /*1820*/  @P2 BRA `(.L_x_3305) ;  /* 0x0000002000002947 */ /* 0x000fea0003800000 */
[----:B------:R-:W-:Y:S05]  /*1830*/  @P0 BRA `(.L_x_3306) ;  /* 0x0000003000000947 */ /* 0x000fea0003800000 */
[----:B------:R-:W-:Y:S05]  /*1840*/  BRA `(.L_x_3307) ;  /* 0x0000004000007947 */ /* 0x000fea0003800000 */
.L_x_3305:
[----:B-----5:R-:W-:-:S05]  /*1850*/  HADD2.F32 R43, -RZ, R29.H0_H0 ;  /* 0x2000001dff2b7230 */ /* 0x020fca0000004100 */
[----:B------:R-:W-:-:S05]  /*1860*/  FADD.FTZ R40, R43, R40 ;  /* 0x000000282b287221 */ /* 0x000fca0000010000 */
.L_x_3306:
[----:B------:R-:W-:-:S04]  /*1870*/  F2FP.PACK_AB R36, RZ, R40 ;  /* 0x00000028ff24723e */ /* 0x000fc800000000ff */
[----:B------:R-:W-:Y:S02]  /*1880*/  PRMT R33, R36, 0x7610, R33 ;  /* 0x0000761024217816 */ /* 0x000fe40000000021 */
.L_x_3307:
[----:B------:R-:W-:-:S05]  /*1890*/  HADD2.F32 R37, -RZ, R37.H1_H1 ;  /* 0x30000025ff257230 */ /* 0x000fca0000004100 */
[----:B------:R-:W-:Y:S01]  /*18a0*/  FMUL.FTZ R43, R37, R96 ;  /* 0x00000060252b7220 */ /* 0x000fe20000410000 */
[----:B------:R-:W-:Y:S05]  /*18b0*/  @P2 BRA `(.L_x_3308) ;  /* 0x0000002000002947 */ /* 0x000fea0003800000 */
[----:B------:R-:W-:Y:S05]  /*18c0*/  @P0 BRA `(.L_x_3309) ;  /* 0x0000003000000947 */ /* 0x000fea0003800000 */
[----:B------:R-:W-:Y:S05]  /*18d0*/  BRA `(.L_x_3310) ;  /* 0x0000004000007947 */ /* 0x000fea0003800000 */
.L_x_3308:
[----:B-----5:R-:W-:-:S05]  /*18e0*/  HADD2.F32 R36, -RZ, R29.H1_H1 ;  /* 0x3000001dff247230 */ /* 0x020fca0000004100 */
[----:B------:R-:W-:-:S05]  /*18f0*/  FADD.FTZ R43, R36, R43 ;  /* 0x0000002b242b7221 */ /* 0x000fca0000010000 */
.L_x_3309:
[----:B------:R-:W-:-:S04]  /*1900*/  F2FP.PACK_AB R36, RZ, R43 ;  /* 0x0000002bff24723e */ /* 0x000fc800000000ff */
[----:B------:R-:W-:Y:S02]  /*1910*/  PRMT R33, R33, 0x5410, R36 ;  /* 0x0000541021217816 */ /* 0x000fe40000000024 */
.L_x_3310:
[----:B------:R-:W-:-:S05]  /*1920*/  HADD2.F32 R37, -RZ, R38.H0_H0 ;  /* 0x20000026ff257230 */ /* 0x000fca0000004100 */
[----:B------:R-:W-:Y:S01]  /*1930*/  FMUL.FTZ R42, R37, R96 ;  /* 0x00000060252a7220 */ /* 0x000fe20000410000 */
[----:B------:R-:W-:Y:S05]  /*1940*/  @P2 BRA `(.L_x_3311) ;  /* 0x0000002000002947 */ /* 0x000fea0003800000 */
[----:B------:R-:W-:Y:S05]  /*1950*/  @P0 BRA `(.L_x_3312) ;  /* 0x0000003000000947 */ /* 0x000fea0003800000 */
[----:B------:R-:W-:Y:S05]  /*1960*/  BRA `(.L_x_3313) ;  /* 0x0000004000007947 */ /* 0x000fea0003800000 */
.L_x_3311:
[----:B-----5:R-:W-:-:S05]  /*1970*/  HADD2.F32 R37, -RZ, R30.H0_H0 ;  /* 0x2000001eff257230 */ /* 0x020fca0000004100 */
[----:B------:R-:W-:-:S05]  /*1980*/  FADD.FTZ R42, R37, R42 ;  /* 0x0000002a252a7221 */ /* 0x000fca0000010000 */
.L_x_3312:
[----:B------:R-:W-:-:S04]  /*1990*/  F2FP.PACK_AB R36, RZ, R42 ;  /* 0x0000002aff24723e */ /* 0x000fc800000000ff */
[----:B------:R-:W-:Y:S02]  /*19a0*/  PRMT R34, R36, 0x7610, R34 ;  /* 0x0000761024227816 */ /* 0x000fe40000000022 */
.L_x_3313:
[----:B------:R-:W-:-:S05]  /*19b0*/  HADD2.F32 R115, -RZ, R38.H1_H1 ;  /* 0x30000026ff737230 */ /* 0x000fca0000004100 */
[----:B------:R-:W-:Y:S01]  /*19c0*/  FMUL.FTZ R115, R115, R96 ;  /* 0x0000006073737220 */ /* 0x000fe20000410000 */
[----:B------:R-:W-:Y:S05]  /*19d0*/  @P2 BRA `(.L_x_3314) ;  /* 0x0000002000002947 */ /* 0x000fea0003800000 */
[----:B------:R-:W-:Y:S05]  /*19e0*/  @P0 BRA `(.L_x_3315) ;  /* 0x0000003000000947 */ /* 0x000fea0003800000 */
[----:B------:R-:W-:Y:S05]  /*19f0*/  BRA `(.L_x_3316) ;  /* 0x0000004000007947 */ /* 0x000fea0003800000 */
.L_x_3314:
[----:B-----5:R-:W-:-:S05]  /*1a00*/  HADD2.F32 R36, -RZ, R30.H1_H1 ;  /* 0x3000001eff247230 */ /* 0x020fca0000004100 */
[----:B------:R-:W-:-:S05]  /*1a10*/  FADD.FTZ R115, R36, R115 ;  /* 0x0000007324737221 */ /* 0x000fca0000010000 */
.L_x_3315:
[----:B------:R-:W-:-:S04]  /*1a20*/  F2FP.PACK_AB R36, RZ, R115 ;  /* 0x00000073ff24723e */ /* 0x000fc800000000ff */
[----:B------:R-:W-:Y:S02]  /*1a30*/  PRMT R34, R34, 0x5410, R36 ;  /* 0x0000541022227816 */ /* 0x000fe40000000024 */
.L_x_3316:
[----:B------:R-:W-:-:S05]  /*1a40*/  HADD2.F32 R37, -RZ, R39.H0_H0 ;  /* 0x20000027ff257230 */ /* 0x000fca0000004100 */
[----:B------:R-:W-:Y:S01]  /*1a50*/  FMUL.FTZ R114, R37, R96 ;  /* 0x0000006025727220 */ /* 0x000fe20000410000 */
[----:B------:R-:W-:Y:S05]  /*1a60*/  @P2 BRA `(.L_x_3317) ;  /* 0x0000002000002947 */ /* 0x000fea0003800000 */
[----:B------:R-:W-:Y:S05]  /*1a70*/  @P0 BRA `(.L_x_3318) ;  /* 0x0000003000000947 */ /* 0x000fea0003800000 */
[----:B------:R-:W-:Y:S05]  /*1a80*/  BRA `(.L_x_3319) ;  /* 0x0000004000007947 */ /* 0x000fea0003800000 */
.L_x_3317:
[----:B-----5:R-:W-:-:S05]  /*1a90*/  HADD2.F32 R37, -RZ, R31.H0_H0 ;  /* 0x2000001fff257230 */ /* 0x020fca0000004100 */
[----:B------:R-:W-:-:S05]  /*1aa0*/  FADD.FTZ R114, R37, R114 ;  /* 0x0000007225727221 */ /* 0x000fca0000010000 */
.L_x_3318:
[----:B------:R-:W-:-:S04]  /*1ab0*/  F2FP.PACK_AB R36, RZ, R114 ;  /* 0x00000072ff24723e */ /* 0x000fc800000000ff */
[----:B------:R-:W-:Y:S02]  /*1ac0*/  PRMT R35, R36, 0x7610, R35 ;  /* 0x0000761024237816 */ /* 0x000fe40000000023 */
.L_x_3319:
[----:B------:R-:W-:-:S05]  /*1ad0*/  HADD2.F32 R39, -RZ, R39.H1_H1 ;  /* 0x30000027ff277230 */ /* 0x000fca0000004100 */
[----:B------:R-:W-:Y:S01]  /*1ae0*/  FMUL.FTZ R96, R39, R96 ;  /* 0x0000006027607220 */ /* 0x000fe20000410000 */
[----:B------:R-:W-:Y:S05]  /*1af0*/  @P2 BRA `(.L_x_3320) ;  /* 0x0000002000002947 */ /* 0x000fea0003800000 */
[----:B------:R-:W-:Y:S05]  /*1b00*/  @P0 BRA `(.L_x_3321) ;  /* 0x0000003000000947 */ /* 0x000fea0003800000 */
[----:B------:R-:W-:Y:S05]  /*1b10*/  BRA `(.L_x_3322) ;  /* 0x0000004000007947 */ /* 0x000fea0003800000 */
.L_x_3320:
[----:B-----5:R-:W-:-:S05]  /*1b20*/  HADD2.F32 R37, -RZ, R31.H1_H1 ;  /* 0x3000001fff257230 */ /* 0x020fca0000004100 */
[----:B------:R-:W-:-:S05]  /*1b30*/  FADD.FTZ R96, R37, R96 ;  /* 0x0000006025607221 */ /* 0x000fca0000010000 */
.L_x_3321:
[----:B------:R-:W-:-:S04]  /*1b40*/  F2FP.PACK_AB R36, RZ, R96 ;  /* 0x00000060ff24723e */ /* 0x000fc800000000ff */
[----:B------:R-:W-:Y:S02]  /*1b50*/  PRMT R35, R35, 0x5410, R36 ;  /* 0x0000541023237816 */ /* 0x000fe40000000024 */
.L_x_3322:
        /* <DEDUP_REMOVED lines=38> */
.L_x_3327:
        /* <DEDUP_REMOVED lines=12> */
[----:B0-----:R-:W-:Y:S02]  /*1e80*/  FADD.FTZ R116, -R121, R70 ;  /* 0x0000004679747221 */ /* 0x001fe40000010100 */
        /* <DEDUP_REMOVED lines=71> */
.L_x_3328:
[----:B------:R-:W-:Y:S01]  /*2300*/  FMUL.FTZ R36, R121, R121 ;  /* 0x0000007979247220 */ /* 0x000fe20000410000 */
[----:B------:R-:W-:Y:S01]  /*2310*/  ISETP.NE.AND P1, PT, RZ, UR6, PT ;  /* 0x00000006ff007c0c */ /* 0x000fe2000bf25270 */
[----:B-1----:R-:W-:Y:S01]  /*2320*/  FADD.FTZ R105, R105, R116 ;  /* 0x0000007469697221 */ /* 0x002fe20000010000 */
[----:B------:R-:W-:Y:S02]  /*2330*/  MOV R38, c[0x0][0x1e0] ;  /* 0x0000780000267a02 */ /* 0x000fe40000000f00 */
[----:B------:R-:W-:Y:S02]  /*2340*/  FSEL R37, R36, RZ, P1 ;  /* 0x000000ff24257208 */ /* 0x000fe40000800000 */
[----:B------:R-:W-:Y:S01]  /*2350*/  FSEL R119, R121, RZ, !P1 ;  /* 0x000000ff79777208 */ /* 0x000fe20004800000 */
[----:B------:R-:W-:Y:S01]  /*2360*/  FFMA.FTZ R36, R105, R38, c[0x0][0x228] ;  /* 0x00008a0069247623 */ /* 0x000fe20000010026 */
[----:B------:R-:W-:-:S03]  /*2370*/  HFMA2.MMA R105, -RZ, RZ, 0, 2.384185791015625e-07 ;  /* 0x00000004ff697435 */ /* 0x000fc600000001ff */
[----:B------:R-:W-:Y:S02]  /*2380*/  FADD.FTZ R117, R36, R37 ;  /* 0x0000002524757221 */ /* 0x000fe40000010000 */
[C---:B------:R-:W-:Y:S02]  /*2390*/  FADD.FTZ R124, -R119.reuse, R93 ;  /* 0x0000005d777c7221 */ /* 0x040fe40000010100 */
[----:B------:R-:W-:Y:S02]  /*23a0*/  FADD.FTZ R46, -R119, R46 ;  /* 0x0000002e772e7221 */ /* 0x000fe40000010100 */
[----:B------:R-:W1:Y:S01]  /*23b0*/  MUFU.RSQ R117, R117 ;  /* 0x0000007500757308 */ /* 0x000e620000001400 */
[----:B------:R-:W-:-:S04]  /*23c0*/  @!P2 IMAD.WIDE R38, R92, R105, c[0x0][0x1a0] ;  /* 0x000068005c26a625 */ /* 0x000fc800078e0269 */
[----:B------:R-:W-:Y:S01]  /*23d0*/  FADD.FTZ R70, -R119, R70 ;  /* 0x0000004677467221 */ /* 0x000fe20000010100 */
[----:B------:R2:W-:Y:S01]  /*23e0*/  @!P2 STG.E [R38.64], R121 ;  /* 0x000000792600a986 */ /* 0x0005e2000c101904 */
[----:B------:R-:W-:-:S04]  /*23f0*/  @!P2 IMAD.WIDE R36, R92, R105, c[0x0][0x1a8] ;  /* 0x00006a005c24a625 */ /* 0x000fc800078e0269 */
[C---:B0-----:R-:W-:Y:S02]  /*2400*/  FADD.FTZ R116, -R119.reuse, R47 ;  /* 0x0000002f77747221 */ /* 0x041fe40000010100 */
[C---:B------:R-:W-:Y:S02]  /*2410*/  FADD.FTZ R118, -R119.reuse, R72 ;  /* 0x0000004877767221 */ /* 0x040fe40000010100 */
[----:B------:R-:W-:Y:S01]  /*2420*/  FADD.FTZ R120, -R119, R71 ;  /* 0x0000004777787221 */ /* 0x000fe20000010100 */
[----:B-1----:R0:W-:Y:S01]  /*2430*/  @!P2 STG.E [R36.64], R117 ;  /* 0x000000752400a986 */ /* 0x0021e2000c101904 */
[----:B------:R-:W-:Y:S02]  /*2440*/  FMUL.FTZ R124, R117, R124 ;  /* 0x0000007c757c7220 */ /* 0x000fe40000410000 */
[C---:B--2---:R-:W-:Y:S02]  /*2450*/  FADD.FTZ R38, -R119.reuse, R94 ;  /* 0x0000005e77267221 */ /* 0x044fe40000010100 */
[----:B------:R-:W-:-:S02]  /*2460*/  FADD.FTZ R122, -R119, R74 ;  /* 0x0000004a777a7221 */ /* 0x000fc40000010100 */
[----:B------:R-:W-:Y:S02]  /*2470*/  FMUL.FTZ R38, R117, R38 ;  /* 0x0000002675267220 */ /* 0x000fe40000410000 */
[----:B------:R-:W-:Y:S02]  /*2480*/  FADD.FTZ R71, -R119, R40 ;  /* 0x0000002877477221 */ /* 0x000fe40000010100 */
[C---:B------:R-:W-:Y:S02]  /*2490*/  FMUL.FTZ R46, R117.reuse, R46 ;  /* 0x0000002e752e7220 */ /* 0x040fe40000410000 */
[----:B------:R-:W-:Y:S02]  /*24a0*/  FMUL.FTZ R70, R117, R70 ;  /* 0x0000004675467220 */ /* 0x000fe40000410000 */
[----:B------:R-:W-:Y:S02]  /*24b0*/  FFMA.FTZ R39, R58, R124, R7 ;  /* 0x0000007c3a277223 */ /* 0x000fe40000010007 */
[----:B------:R-:W-:-:S02]  /*24c0*/  FFMA.FTZ R40, R61, R38, R8 ;  /* 0x000000263d287223 */ /* 0x000fc40000010008 */
[C---:B------:R-:W-:Y:S02]  /*24d0*/  FMUL.FTZ R116, R117.reuse, R116 ;  /* 0x0000007475747220 */ /* 0x040fe40000410000 */
[C---:B------:R-:W-:Y:S01]  /*24e0*/  FMUL.FTZ R118, R117.reuse, R118 ;  /* 0x0000007675767220 */ /* 0x040fe20000410000 */
[----:B------:R-:W-:Y:S01]  /*24f0*/  F2FP.PACK_AB R39, R40, R39 ;  /* 0x000000272827723e */ /* 0x000fe200000000ff */
[----:B------:R-:W-:Y:S01]  /*2500*/  FMUL.FTZ R120, R117, R120 ;  /* 0x0000007875787220 */ /* 0x000fe20000410000 */
[----:B------:R-:W-:Y:S01]  /*2510*/  LEA R40, P1, R45, c[0x0][0x208], 0x4 ;  /* 0x000082002d287a11 */ /* 0x000fe200078220ff */
[----:B------:R-:W-:Y:S02]  /*2520*/  FMUL.FTZ R122, R117, R122 ;  /* 0x0000007a757a7220 */ /* 0x000fe40000410000 */
[C---:B------:R-:W-:Y:S02]  /*2530*/  FADD.FTZ R47, -R119.reuse, R41 ;  /* 0x00000029772f7221 */ /* 0x040fe40000010100 */
[----:B------:R-:W-:-:S02]  /*2540*/  FADD.FTZ R74, -R119, R97 ;  /* 0x00000061774a7221 */ /* 0x000fc40000010100 */
[----:B------:R-:W-:Y:S02]  /*2550*/  FADD.FTZ R100, -R119, R100 ;  /* 0x0000006477647221 */ /* 0x000fe40000010100 */
[----:B0-----:R-:W-:Y:S02]  /*2560*/  FFMA.FTZ R36, R53, R46, R0 ;  /* 0x0000002e35247223 */ /* 0x001fe40000010000 */
[----:B------:R-:W-:Y:S02]  /*2570*/  FFMA.FTZ R41, R55, R70, R2 ;  /* 0x0000004637297223 */ /* 0x000fe40000010002 */
[C---:B------:R-:W-:Y:S02]  /*2580*/  FADD.FTZ R94, -R119.reuse, R99 ;  /* 0x00000063775e7221 */ /* 0x040fe40000010100 */
[----:B------:R-:W-:Y:S01]  /*2590*/  FADD.FTZ R102, -R119, R102 ;  /* 0x0000006677667221 */ /* 0x000fe20000010100 */
[----:B------:R-:W-:Y:S01]  /*25a0*/  F2FP.PACK_AB R36, R41, R36 ;  /* 0x000000242924723e */ /* 0x000fe200000000ff */
[----:B------:R-:W-:Y:S01]  /*25b0*/  FFMA.FTZ R37, R54, R116, R3 ;  /* 0x0000007436257223 */ /* 0x000fe20000010003 */
[----:B------:R-:W-:Y:S01]  /*25c0*/  LEA.HI.X R41, R45, c[0x0][0x20c], RZ, 0x4, P1 ;  /* 0x000083002d297a11 */ /* 0x000fe200008f24ff */
[----:B------:R-:W-:-:S02]  /*25d0*/  FFMA.FTZ R38, R56, R120, R5 ;  /* 0x0000007838267223 */ /* 0x000fc40000010005 */
[----:B------:R-:W-:Y:S02]  /*25e0*/  FFMA.FTZ R93, R59, R122, R6 ;  /* 0x0000007a3b5d7223 */ /* 0x000fe40000010006 */
[----:B------:R-:W-:Y:S02]  /*25f0*/  FFMA.FTZ R118, R57, R118, R4 ;  /* 0x0000007639767223 */ /* 0x000fe40000010004 */
[----:B------:R-:W-:Y:S01]  /*2600*/  FMUL.FTZ R74, R117, R74 ;  /* 0x0000004a754a7220 */ /* 0x000fe20000410000 */
[----:B------:R-:W-:Y:S01]  /*2610*/  F2FP.PACK_AB R38, R93, R38 ;  /* 0x000000265d26723e */ /* 0x000fe200000000ff */
[C---:B------:R-:W-:Y:S01]  /*2620*/  FMUL.FTZ R100, R117.reuse, R100 ;  /* 0x0000006475647220 */ /* 0x040fe20000410000 */
[----:B------:R-:W-:Y:S01]  /*2630*/  F2FP.PACK_AB R37, R118, R37 ;  /* 0x000000257625723e */ /* 0x000fe200000000ff */
[C---:B------:R-:W-:Y:S02]  /*2640*/  FMUL.FTZ R94, R117.reuse, R94 ;  /* 0x0000005e755e7220 */ /* 0x040fe40000410000 */
[----:B------:R-:W-:-:S02]  /*2650*/  FMUL.FTZ R102, R117, R102 ;  /* 0x0000006675667220 */ /* 0x000fc40000410000 */
[C---:B------:R-:W-:Y:S01]  /*2660*/  FADD.FTZ R72, -R119.reuse, R95 ;  /* 0x0000005f77487221 */ /* 0x040fe20000010100 */
[----:B------:R0:W-:Y:S01]  /*2670*/  STG.E.128 [R40.64], R36 ;  /* 0x0000002428007986 */ /* 0x0001e2000c101d04 */
[C---:B------:R-:W-:Y:S02]  /*2680*/  FADD.FTZ R98, -R119.reuse, R98 ;  /* 0x0000006277627221 */ /* 0x040fe40000010100 */
[C---:B------:R-:W-:Y:S02]  /*2690*/  FADD.FTZ R106, -R119.reuse, R106 ;  /* 0x0000006a776a7221 */ /* 0x040fe40000010100 */
[C---:B------:R-:W-:Y:S02]  /*26a0*/  FADD.FTZ R108, -R119.reuse, R108 ;  /* 0x0000006c776c7221 */ /* 0x040fe40000010100 */
[C---:B------:R-:W-:Y:S02]  /*26b0*/  FADD.FTZ R111, -R119.reuse, R111 ;  /* 0x0000006f776f7221 */ /* 0x040fe40000010100 */
[----:B------:R-:W-:-:S02]  /*26c0*/  FADD.FTZ R113, -R119, R113 ;  /* 0x0000007177717221 */ /* 0x000fc40000010100 */
[C---:B------:R-:W-:Y:S02]  /*26d0*/  FADD.FTZ R114, -R119.reuse, R114 ;  /* 0x0000007277727221 */ /* 0x040fe40000010100 */
[----:B------:R-:W-:Y:S02]  /*26e0*/  FADD.FTZ R96, -R119, R96 ;  /* 0x0000006077607221 */ /* 0x000fe40000010100 */
[----:B------:R-:W-:Y:S02]  /*26f0*/  FMUL.FTZ R45, R117, R47 ;  /* 0x0000002f752d7220 */ /* 0x000fe40000410000 */
[C---:B------:R-:W-:Y:S02]  /*2700*/  FADD.FTZ R101, -R119.reuse, R101 ;  /* 0x0000006577657221 */ /* 0x040fe40000010100 */
[----:B------:R-:W-:Y:S02]  /*2710*/  FADD.FTZ R103, -R119, R103 ;  /* 0x0000006777677221 */ /* 0x000fe40000010100 */
[----:B------:R-:W-:-:S02]  /*2720*/  FFMA.FTZ R74, R62, R74, R11 ;  /* 0x0000004a3e4a7223 */ /* 0x000fc4000001000b */
[----:B------:R-:W-:Y:S02]  /*2730*/  FFMA.FTZ R47, R65, R100, R12 ;  /* 0x00000064412f7223 */ /* 0x000fe4000001000c */
[----:B------:R-:W-:Y:S02]  /*2740*/  FADD.FTZ R43, -R119, R43 ;  /* 0x0000002b772b7221 */ /* 0x000fe40000010100 */
[----:B------:R-:W-:Y:S01]  /*2750*/  FFMA.FTZ R94, R64, R94, R13 ;  /* 0x0000005e405e7223 */ /* 0x000fe2000001000d */
[----:B0-----:R-:W-:Y:S01]  /*2760*/  F2FP.PACK_AB R37, R47, R74 ;  /* 0x0000004a2f25723e */ /* 0x001fe200000000ff */
[----:B------:R-:W-:Y:S01]  /*2770*/  FFMA.FTZ R95, R67, R102, R14 ;  /* 0x00000066435f7223 */ /* 0x000fe2000001000e */
[----:B------:R-:W-:Y:S01]  /*2780*/  LEA R74, P3, R75, c[0x0][0x208], 0x4 ;  /* 0x000082004b4a7a11 */ /* 0x000fe200078620ff */
[C---:B------:R-:W-:Y:S02]  /*2790*/  FMUL.FTZ R72, R117.reuse, R72 ;  /* 0x0000004875487220 */ /* 0x040fe40000410000 */
[----:B------:R-:W-:Y:S01]  /*27a0*/  FMUL.FTZ R98, R117, R98 ;  /* 0x0000006275627220 */ /* 0x000fe20000410000 */
[----:B------:R-:W-:Y:S01]  /*27b0*/  F2FP.PACK_AB R38, R95, R94 ;  /* 0x0000005e5f26723e */ /* 0x000fe200000000ff */
[----:B------:R-:W-:Y:S01]  /*27c0*/  FMUL.FTZ R106, R117, R106 ;  /* 0x0000006a756a7220 */ /* 0x000fe20000410000 */
[----:B------:R-:W-:Y:S01]  /*27d0*/  LEA.HI.X R75, R75, c[0x0][0x20c], RZ, 0x4, P3 ;  /* 0x000083004b4b7a11 */ /* 0x000fe200018f24ff */
[----:B------:R-:W-:-:S02]  /*27e0*/  FMUL.FTZ R108, R117, R108 ;  /* 0x0000006c756c7220 */ /* 0x000fc40000410000 */
[C---:B------:R-:W-:Y:S02]  /*27f0*/  FMUL.FTZ R111, R117.reuse, R111 ;  /* 0x0000006f756f7220 */ /* 0x040fe40000410000 */
[C---:B------:R-:W-:Y:S02]  /*2800*/  FMUL.FTZ R113, R117.reuse, R113 ;  /* 0x0000007175717220 */ /* 0x040fe40000410000 */
[C---:B------:R-:W-:Y:S02]  /*2810*/  FMUL.FTZ R114, R117.reuse, R114 ;  /* 0x0000007275727220 */ /* 0x040fe40000410000 */
[C---:B------:R-:W-:Y:S02]  /*2820*/  FMUL.FTZ R96, R117.reuse, R96 ;  /* 0x0000006075607220 */ /* 0x040fe40000410000 */
[C---:B------:R-:W-:Y:S02]  /*2830*/  FMUL.FTZ R101, R117.reuse, R101 ;  /* 0x0000006575657220 */ /* 0x040fe40000410000 */
[----:B------:R-:W-:-:S02]  /*2840*/  FMUL.FTZ R103, R117, R103 ;  /* 0x0000006775677220 */ /* 0x000fc40000410000 */
[C---:B------:R-:W-:Y:S02]  /*2850*/  FADD.FTZ R107, -R119.reuse, R107 ;  /* 0x0000006b776b7221 */ /* 0x040fe40000010100 */
[C---:B------:R-:W-:Y:S02]  /*2860*/  FADD.FTZ R110, -R119.reuse, R110 ;  /* 0x0000006e776e7221 */ /* 0x040fe40000010100 */
[C---:B------:R-:W-:Y:S02]  /*2870*/  FADD.FTZ R109, -R119.reuse, R109 ;  /* 0x0000006d776d7221 */ /* 0x040fe40000010100 */
[----:B------:R-:W-:Y:S02]  /*2880*/  FADD.FTZ R112, -R119, R112 ;  /* 0x0000007077707221 */ /* 0x000fe40000010100 */
[----:B------:R-:W-:Y:S02]  /*2890*/  FMUL.FTZ R93, R117, R43 ;  /* 0x0000002b755d7220 */ /* 0x000fe40000410000 */
[----:B------:R-:W-:-:S02]  /*28a0*/  FADD.FTZ R104, -R119, R104 ;  /* 0x0000006877687221 */ /* 0x000fc40000010100 */
[C---:B------:R-:W-:Y:S02]  /*28b0*/  FADD.FTZ R42, -R119.reuse, R42 ;  /* 0x0000002a772a7221 */ /* 0x040fe40000010100 */
[----:B------:R-:W-:Y:S02]  /*28c0*/  FADD.FTZ R115, -R119, R115 ;  /* 0x0000007377737221 */ /* 0x000fe40000010100 */
[----:B------:R-:W-:Y:S02]  /*28d0*/  FFMA.FTZ R72, R60, R72, R9 ;  /* 0x000000483c487223 */ /* 0x000fe40000010009 */
[----:B------:R-:W-:Y:S02]  /*28e0*/  FFMA.FTZ R43, R63, R98, R10 ;  /* 0x000000623f2b7223 */ /* 0x000fe4000001000a */
[----:B------:R-:W-:Y:S02]  /*28f0*/  FFMA.FTZ R40, R68, R106, R17 ;  /* 0x0000006a44287223 */ /* 0x000fe40000010011 */
[----:B------:R-:W-:Y:S01]  /*2900*/  FFMA.FTZ R47, R77, R108, R18 ;  /* 0x0000006c4d2f7223 */ /* 0x000fe20000010012 */
[----:B------:R-:W-:Y:S01]  /*2910*/  F2FP.PACK_AB R36, R43, R72 ;  /* 0x000000482b24723e */ /* 0x000fe200000000ff */
[----:B------:R-:W-:Y:S01]  /*2920*/  FFMA.FTZ R111, R80, R111, R23 ;  /* 0x0000006f506f7223 */ /* 0x000fe20000010017 */
[----:B------:R-:W-:Y:S01]  /*2930*/  LEA R72, P2, R73, c[0x0][0x208], 0x4 ;  /* 0x0000820049487a11 */ /* 0x000fe200078420ff */
[----:B------:R-:W-:Y:S01]  /*2940*/  FFMA.FTZ R70, R83, R113, R24 ;  /* 0x0000007153467223 */ /* 0x000fe20000010018 */
[----:B------:R-:W-:Y:S01]  /*2950*/  F2FP.PACK_AB R40, R47, R40 ;  /* 0x000000282f28723e */ /* 0x000fe200000000ff */
[----:B------:R-:W-:Y:S01]  /*2960*/  FFMA.FTZ R114, R88, R114, R51 ;  /* 0x0000007258727223 */ /* 0x000fe20000010033 */
[----:B------:R-:W-:Y:S01]  /*2970*/  LEA.HI.X R73, R73, c[0x0][0x20c], RZ, 0x4, P2 ;  /* 0x0000830049497a11 */ /* 0x000fe200010f24ff */
[----:B------:R-:W-:Y:S01]  /*2980*/  FFMA.FTZ R95, R91, R96, R52 ;  /* 0x000000605b5f7223 */ /* 0x000fe20000010034 */
[----:B------:R-:W-:Y:S01]  /*2990*/  F2FP.PACK_AB R43, R70, R111 ;  /* 0x0000006f462b723e */ /* 0x000fe200000000ff */
[----:B------:R-:W-:Y:S01]  /*29a0*/  FFMA.FTZ R101, R66, R101, R15 ;  /* 0x0000006542657223 */ /* 0x000fe2000001000f */
[----:B------:R-:W-:Y:S01]  /*29b0*/  LEA R70, P1, R44, c[0x0][0x208], 0x4 ;  /* 0x000082002c467a11 */ /* 0x000fe200078220ff */
[----:B------:R-:W-:Y:S01]  /*29c0*/  FFMA.FTZ R46, R69, R103, R16 ;  /* 0x00000067452e7223 */ /* 0x000fe20000010010 */
[----:B------:R-:W-:Y:S01]  /*29d0*/  F2FP.PACK_AB R47, R95, R114 ;  /* 0x000000725f2f723e */ /* 0x000fe200000000ff */
[----:B------:R-:W-:-:S02]  /*29e0*/  FMUL.FTZ R107, R117, R107 ;  /* 0x0000006b756b7220 */ /* 0x000fc40000410000 */
[C---:B------:R-:W-:Y:S01]  /*29f0*/  FMUL.FTZ R110, R117.reuse, R110 ;  /* 0x0000006e756e7220 */ /* 0x040fe20000410000 */
[----:B------:R-:W-:Y:S01]  /*2a00*/  F2FP.PACK_AB R39, R46, R101 ;  /* 0x000000652e27723e */ /* 0x000fe200000000ff */
        /* <DEDUP_REMOVED lines=10> */
[----:B------:R-:W-:Y:S01]  /*2ab0*/  F2FP.PACK_AB R41, R110, R41 ;  /* 0x000000296e29723e */ /* 0x000fe200000000ff */
[----:B------:R-:W-:-:S02]  /*2ac0*/  FFMA.FTZ R95, R86, R93, R49 ;  /* 0x0000005d565f7223 */ /* 0x000fc40000010031 */
[----:B------:R-:W-:Y:S01]  /*2ad0*/  FFMA.FTZ R46, R87, R42, R48 ;  /* 0x0000002a572e7223 */ /* 0x000fe20000010030 */
[----:B------:R-:W-:Y:S01]  /*2ae0*/  F2FP.PACK_AB R42, R112, R109 ;  /* 0x0000006d702a723e */ /* 0x000fe200000000ff */
[----:B------:R-:W-:Y:S02]  /*2af0*/  FFMA.FTZ R115, R89, R115, R50 ;  /* 0x0000007359737223 */ /* 0x000fe40000010032 */
[----:B------:R-:W-:Y:S01]  /*2b00*/  FFMA.FTZ R94, R84, R71, R27 ;  /* 0x00000047545e7223 */ /* 0x000fe2000001001b */
[----:B------:R-:W-:Y:S01]  /*2b10*/  LEA.HI.X R71, R44, c[0x0][0x20c], RZ, 0x4, P1 ;  /* 0x000083002c477a11 */ /* 0x000fe200008f24ff */
[----:B------:R-:W-:Y:S01]  /*2b20*/  FFMA.FTZ R104, R82, R104, R25 ;  /* 0x0000006852687223 */ /* 0x000fe20000010019 */
[----:B------:R-:W-:Y:S01]  /*2b30*/  F2FP.PACK_AB R46, R115, R46 ;  /* 0x0000002e732e723e */ /* 0x000fe200000000ff */
[----:B------:R-:W-:Y:S01]  /*2b40*/  FFMA.FTZ R93, R85, R45, R26 ;  /* 0x0000002d555d7223 */ /* 0x000fe2000001001a */
[----:B------:R-:W-:Y:S01]  /*2b50*/  F2FP.PACK_AB R45, R95, R94 ;  /* 0x0000005e5f2d723e */ /* 0x000fe200000000ff */
[----:B------:R0:W-:Y:S01]  /*2b60*/  STG.E.128 [R70.64], R36 ;  /* 0x0000002446007986 */ /* 0x0001e2000c101d04 */
[----:B------:R-:W-:-:S02]  /*2b70*/  IMAD R92, R105, c[0x0][0x160], R92 ;  /* 0x00005800695c7a24 */ /* 0x000fc400078e025c */
[----:B------:R-:W-:Y:S01]  /*2b80*/  F2FP.PACK_AB R44, R93, R104 ;  /* 0x000000685d2c723e */ /* 0x000fe200000000ff */
[----:B------:R0:W-:Y:S02]  /*2b90*/  STG.E.128 [R72.64], R40 ;  /* 0x0000002848007986 */ /* 0x0001e4000c101d04 */
[----:B------:R-:W-:Y:S02]  /*2ba0*/  ISETP.GE.AND P1, PT, R92, c[0x0][0x164], PT ;  /* 0x000059005c007a0c */ /* 0x000fe40003f26270 */
[----:B------:R0:W-:Y:S11]  /*2bb0*/  STG.E.128 [R74.64], R44 ;  /* 0x0000002c4a007986 */ /* 0x0001f6000c101d04 */
[----:B0----5:R-:W-:Y:S01]  /*2bc0*/  @P1 CALL.REL.NOINC `(.L_x_3325) ;  /* 0x0000001000001944 */ /* 0x021fe20003c00000 */
[----:B------:R-:W-:Y:S05]  /*2bd0*/  BRA `(.L_x_3326) ;  /* 0xffffda8000007947 */ /* 0x000fea000383ffff */
.L_x_3325:
[----:B------:R-:W-:Y:S05]  /*2be0*/  EXIT ;  /* 0x000000000000794d */ /* 0x000fea0003800000 */
.L_x_3323:
[----:B0-----:R-:W-:Y:S01]  /*2bf0*/  HFMA2.MMA R39, -RZ, RZ, 0, 1.847743988037109375e-06 ;  /* 0x0000001fff277435 */ /* 0x001fe200000001ff */
[----:B------:R-:W-:-:S02]  /*2c00*/  MOV R105, 0x1 ;  /* 0x0000000100697802 */ /* 0x000fc40000000f00 */
[----:B------:R-:W-:Y:S02]  /*2c10*/  MOV R38, 0xffffffff ;  /* 0xffffffff00267802 */ /* 0x000fe40000000f00 */
[----:B------:R-:W-:Y:S02]  /*2c20*/  MOV R36, 0x2c40 ;  /* 0x00002c4000247802 */ /* 0x000fe40000000f00 */
[----:B-----5:R-:W-:Y:S05]  /*2c30*/  CALL.REL.NOINC `($__internal_17_$__cuda_sm70_shflsync_bfly_p) ;  /* 0x000007a000007944 */ /* 0x020fea0003c00000 */
[----:B01----:R-:W-:Y:S05]  /*2c40*/  BRA `(.L_x_3327) ;  /* 0xfffff17000007947 */ /* 0x003fea000383ffff */
.L_x_3324:
[----:B------:R-:W-:Y:S01]  /*2c50*/  HFMA2.MMA R105, -RZ, RZ, 0, 1.1920928955078125e-07 ;  /* 0x00000002ff697435 */ /* 0x000fe200000001ff */
[----:B0-----:R-:W-:Y:S02]  /*2c60*/  MOV R116, R117 ;  /* 0x0000007500747202 */ /* 0x001fe40000000f00 */
[----:B------:R-:W-:Y:S02]  /*2c70*/  MOV R39, 0x1f ;  /* 0x0000001f00277802 */ /* 0x000fe40000000f00 */
[----:B------:R-:W-:Y:S02]  /*2c80*/  MOV R38, 0xffffffff ;  /* 0xffffffff00267802 */ /* 0x000fe40000000f00 */
[----:B------:R-:W-:Y:S02]  /*2c90*/  MOV R36, 0x2cb0 ;  /* 0x00002cb000247802 */ /* 0x000fe40000000f00 */
[----:B-----5:R-:W-:Y:S05]  /*2ca0*/  CALL.REL.NOINC `($__internal_17_$__cuda_sm70_shflsync_bfly_p) ;  /* 0x0000073000007944 */ /* 0x020fea0003c00000 */
[----:B0-----:R-:W-:Y:S01]  /*2cb0*/  HFMA2.MMA R105, -RZ, RZ, 0, 2.384185791015625e-07 ;  /* 0x00000004ff697435 */ /* 0x001fe200000001ff */
[----:B-1----:R-:W-:Y:S01]  /*2cc0*/  FADD.FTZ R116, R117, R38 ;  /* 0x0000002675747221 */ /* 0x002fe20000010000 */
[----:B------:R-:W-:-:S02]  /*2cd0*/  MOV R39, 0x1f ;  /* 0x0000001f00277802 */ /* 0x000fc40000000f00 */
[----:B------:R-:W-:Y:S02]  /*2ce0*/  MOV R38, 0xffffffff ;  /* 0xffffffff00267802 */ /* 0x000fe40000000f00 */
[----:B------:R-:W-:Y:S02]  /*2cf0*/  MOV R36, 0x2d10 ;  /* 0x00002d1000247802 */ /* 0x000fe40000000f00 */
[----:B------:R-:W-:Y:S05]  /*2d00*/  CALL.REL.NOINC `($__internal_17_$__cuda_sm70_shflsync_bfly_p) ;  /* 0x000006d000007944 */ /* 0x000fea0003c00000 */
[----:B0-----:R-:W-:Y:S01]  /*2d10*/  HFMA2.MMA R105, -RZ, RZ, 0, 4.76837158203125e-07 ;  /* 0x00000008ff697435 */ /* 0x001fe200000001ff */
[----:B-1----:R-:W-:Y:S01]  /*2d20*/  FADD.FTZ R116, R116, R38 ;  /* 0x0000002674747221 */ /* 0x002fe20000010000 */
[----:B------:R-:W-:Y:S02]  /*2d30*/  MOV R39, 0x1f ;  /* 0x0000001f00277802 */ /* 0x000fe40000000f00 */
[----:B------:R-:W-:Y:S02]  /*2d40*/  MOV R38, 0xffffffff ;  /* 0xffffffff00267802 */ /* 0x000fe40000000f00 */
[----:B------:R-:W-:Y:S02]  /*2d50*/  MOV R36, 0x2d70 ;  /* 0x00002d7000247802 */ /* 0x000fe40000000f00 */
[----:B------:R-:W-:Y:S05]  /*2d60*/  CALL.REL.NOINC `($__internal_17_$__cuda_sm70_shflsync_bfly_p) ;  /* 0x0000067000007944 */ /* 0x000fea0003c00000 */
[----:B0-----:R-:W-:Y:S01]  /*2d70*/  HFMA2.MMA R105, -RZ, RZ, 0, 9.5367431640625e-07 ;  /* 0x00000010ff697435 */ /* 0x001fe200000001ff */
[----:B-1----:R-:W-:Y:S01]  /*2d80*/  FADD.FTZ R116, R116, R38 ;  /* 0x0000002674747221 */ /* 0x002fe20000010000 */
[----:B------:R-:W-:-:S02]  /*2d90*/  MOV R39, 0x1f ;  /* 0x0000001f00277802 */ /* 0x000fc40000000f00 */
[----:B------:R-:W-:Y:S02]  /*2da0*/  MOV R38, 0xffffffff ;  /* 0xffffffff00267802 */ /* 0x000fe40000000f00 */
[----:B------:R-:W-:Y:S02]  /*2db0*/  MOV R36, 0x2dd0 ;  /* 0x00002dd000247802 */ /* 0x000fe40000000f00 */
[----:B------:R-:W-:Y:S05]  /*2dc0*/  CALL.REL.NOINC `($__internal_17_$__cuda_sm70_shflsync_bfly_p) ;  /* 0x0000061000007944 */ /* 0x000fea0003c00000 */
        /* <DEDUP_REMOVED lines=70> */
[----:B------:R-:W-:Y:S05]  /*3230*/  CALL.REL.NOINC `($__internal_17_$__cuda_sm70_shflsync_bfly_p) ;  /* 0x000001a000007944 */ /* 0x000fea0003c00000 */
[----:B0-----:R-:W-:Y:S01]  /*3240*/  HFMA2.MMA R105, -RZ, RZ, 0, 1.1920928955078125e-07 ;  /* 0x00000002ff697435 */ /* 0x001fe200000001ff */
[----:B-1----:R-:W-:Y:S01]  /*3250*/  FADD.FTZ R116, R116, R38 ;  /* 0x0000002674747221 */ /* 0x002fe20000010000 */
[----:B------:R-:W-:Y:S02]  /*3260*/  MOV R39, 0x1f ;  /* 0x0000001f00277802 */ /* 0x000fe40000000f00 */
[----:B------:R-:W-:Y:S02]  /*3270*/  MOV R38, 0xffffffff ;  /* 0xffffffff00267802 */ /* 0x000fe40000000f00 */
[----:B------:R-:W-:Y:S02]  /*3280*/  MOV R36, 0x32a0 ;  /* 0x000032a000247802 */ /* 0x000fe40000000f00 */
[----:B------:R-:W-:Y:S05]  /*3290*/  CALL.REL.NOINC `($__internal_17_$__cuda_sm70_shflsync_bfly_p) ;  /* 0x0000014000007944 */ /* 0x000fea0003c00000 */
[----:B0-----:R-:W-:Y:S01]  /*32a0*/  HFMA2.MMA R105, -RZ, RZ, 0, 2.384185791015625e-07 ;  /* 0x00000004ff697435 */ /* 0x001fe200000001ff */
[----:B-1----:R-:W-:Y:S01]  /*32b0*/  FADD.FTZ R116, R116, R38 ;  /* 0x0000002674747221 */ /* 0x002fe20000010000 */
[----:B------:R-:W-:Y:S02]  /*32c0*/  MOV R39, 0x1f ;  /* 0x0000001f00277802 */ /* 0x000fe40000000f00 */
[----:B------:R-:W-:-:S02]  /*32d0*/  MOV R38, 0xffffffff ;  /* 0xffffffff00267802 */ /* 0x000fc40000000f00 */
        /* <DEDUP_REMOVED lines=10> */
[----:B------:R-:W-:Y:S02]  /*3380*/  MOV R39, 0x1f ;  /* 0x0000001f00277802 */ /* 0x000fe40000000f00 */
[----:B------:R-:W-:-:S02]  /*3390*/  MOV R38, 0xffffffff ;  /* 0xffffffff00267802 */ /* 0x000fc40000000f00 */
[----:B------:R-:W-:Y:S02]  /*33a0*/  MOV R36, 0x33c0 ;  /* 0x000033c000247802 */ /* 0x000fe40000000f00 */
[----:B------:R-:W-:Y:S05]  /*33b0*/  CALL.REL.NOINC `($__internal_17_$__cuda_sm70_shflsync_bfly_p) ;  /* 0x0000002000007944 */ /* 0x000fea0003c00000 */
[----:B01----:R-:W-:Y:S01]  /*33c0*/  MOV R105, R38 ;  /* 0x0000002600697202 */ /* 0x003fe20000000f00 */
[----:B------:R-:W-:Y:S05]  /*33d0*/  BRA `(.L_x_3328) ;  /* 0xffffef2000007947 */ /* 0x000fea000383ffff */
        .weak           $__internal_17_$__cuda_sm70_shflsync_bfly_p
        .type           $__internal_17_$__cuda_sm70_shflsync_bfly_p,@function
        .size           $__internal_17_$__cuda_sm70_shflsync_bfly_p,(.L_x_29157 - $__internal_17_$__cuda_sm70_shflsync_bfly_p)
$__internal_17_$__cuda_sm70_shflsync_bfly_p:
[----:B------:R-:W-:Y:S01]  /*33e0*/  HFMA2.MMA R37, -RZ, RZ, 0, 0 ;  /* 0x00000000ff257435 */ /* 0x000fe200000001ff */
[----:B------:R-:W-:Y:S04]  /*33f0*/  WARPSYNC R38 ;  /* 0x0000002600007348 */ /* 0x000fe80003800000 */
[----:B------:R0:W1:Y:S01]  /*3400*/  SHFL.BFLY PT, R38, R116, R105, R39 ;  /* 0x0c00006974267389 */ /* 0x00006200000e0027 */
[----:B------:R-:W-:Y:S05]  /*3410*/  RET.REL.NODEC R36 `(_ZN10layer_norm13ln_fwd_kernelINS_13Kernel_traitsI6__halfS2_S2_S2_fjLj1024ELj1ELj4ELj1ELj16ENS_18Kernel_traits_baseILj1024ES2_S2_S2_S2_fjLj128EEEEELb0ELb0ELb0ELb1EEEvNS_9FwdParamsE) ;  /* 0xffffcbe024007950 */ /* 0x000fea0003c3ffff */
.L_x_3329:
        /* <DEDUP_REMOVED lines=14> */
.L_x_29157:


//--------------------- .text._ZN10layer_norm13ln_fwd_kernelINS_13Kernel_traitsI6__halfS2_S2_S2_fjLj1024ELj1ELj4ELj1ELj16ENS_18Kernel_traits_baseILj1024ES2_S2_S2_S2_fjLj128EEEEELb0ELb0ELb1ELb0EEEvNS_9FwdParamsE --------------------------
	.section	.text._ZN10layer_norm13ln_fwd_kernelINS_13Kernel_traitsI6__halfS2_S2_S2_fjLj1024ELj1ELj4ELj1ELj16ENS_18Kernel_traits_baseILj1024ES2_S2_S2_S2_fjLj128EEEEELb0ELb0ELb1ELb0EEEvNS_9FwdParamsE,"ax",@progbits
	.sectioninfo	@"SHI_REGISTERS=125"
	.align	128
        .global         _ZN10layer_norm13ln_fwd_kernelINS_13Kernel_traitsI6__halfS2_S2_S2_fjLj1024ELj1ELj4ELj1ELj16ENS_18Kernel_traits_baseILj1024ES2_S2_S2_S2_fjLj128EEEEELb0ELb0ELb1ELb0EEEvNS_9FwdParamsE
        .type           _ZN10layer_norm13ln_fwd_kernelINS_13Kernel_traitsI6__halfS2_S2_S2_fjLj1024ELj1ELj4ELj1ELj16ENS_18Kernel_traits_baseILj1024ES2_S2_S2_S2_fjLj128EEEEELb0ELb0ELb1ELb0EEEvNS_9FwdParamsE,@function
        .size           _ZN10layer_norm13ln_fwd_kernelINS_13Kernel_traitsI6__halfS2_S2_S2_fjLj1024ELj1ELj4ELj1ELj16ENS_18Kernel_traits_baseILj1024ES2_S2_S2_S2_fjLj128EEEEELb0ELb0ELb1ELb0EEEvNS_9FwdParamsE,(.L_x_29158 - _ZN10layer_norm13ln_fwd_kernelINS_13Kernel_traitsI6__halfS2_S2_S2_fjLj1024ELj1ELj4ELj1ELj16ENS_18Kernel_traits_baseILj1024ES2_S2_S2_S2_fjLj128EEEEELb0ELb0ELb1ELb0EEEvNS_9FwdParamsE)
        .other          _ZN10layer_norm13ln_fwd_kernelINS_13Kernel_traitsI6__halfS2_S2_S2_fjLj1024ELj1ELj4ELj1ELj16ENS_18Kernel_traits_baseILj1024ES2_S2_S2_S2_fjLj128EEEEELb0ELb0ELb1ELb0EEEvNS_9FwdParamsE,@"STO_CUDA_ENTRY STV_DEFAULT"
_ZN10layer_norm13ln_fwd_kernelINS_13Kernel_traitsI6__halfS2_S2_S2_fjLj1024ELj1ELj4ELj1ELj16ENS_18Kernel_traits_baseILj1024ES2_S2_S2_S2_fjLj128EEEEELb0ELb0ELb1ELb0EEEvNS_9FwdParamsE:
.text._ZN10layer_norm13ln_fwd_kernelINS_13Kernel_traitsI6__halfS2_S2_S2_fjLj1024ELj1ELj4ELj1ELj16ENS_18Kernel_traits_baseILj1024ES2_S2_S2_S2_fjLj128EEEEELb0ELb0ELb1ELb0EEEvNS_9FwdParamsE:
        /* <DEDUP_REMOVED lines=30> */
.L_x_3331:
[----:B0-----:R-:W-:Y:S05]  /*01e0*/  BSYNC B0 ;  /* 0x0000000000007941 */ /* 0x001fea0003800000 */
.L_x_3330:
        /* <DEDUP_REMOVED lines=13> */
.L_x_3333:
[----:B0-----:R-:W-:Y:S05]  /*02c0*/  BSYNC B0 ;  /* 0x0000000000007941 */ /* 0x001fea0003800000 */
.L_x_3332:
        /* <DEDUP_REMOVED lines=13> */
.L_x_3335:
[----:B0-----:R-:W-:Y:S05]  /*03a0*/  BSYNC B0 ;  /* 0x0000000000007941 */ /* 0x001fea0003800000 */
.L_x_3334:
        /* <DEDUP_REMOVED lines=12> */
.L_x_3337:
[----:B0-----:R-:W-:Y:S05]  /*0470*/  BSYNC B0 ;  /* 0x0000000000007941 */ /* 0x001fea0003800000 */
.L_x_3336:
[----:B------:R-:W-:Y:S05]  /*0480*/  @P1 EXIT ;  /* 0x000000000000194d */ /* 0x000fea0003800000 */
[--C-:B-----5:R-:W-:Y:S01]  /*0490*/  HADD2.F32 R13, -RZ, R6.reuse.H0_H0 ;  /* 0x20000006ff0d7230 */ /* 0x120fe20000004100 */
[----:B------:R-:W-:Y:S01]  /*04a0*/  ULDC.U8 UR6, c[0x0][0x1f0] ;  /* 0x00007c0000067ab9 */ /* 0x000fe20000000000 */
        /* <DEDUP_REMOVED lines=29> */
[----:B------:R-:W-:Y:S02]  /*0680*/  HADD2.F32 R18, -RZ, R19.H0_H0 ;  /* 0x20000013ff127230 */ /* 0x000fe40000004100 */
[--C-:B------:R-:W-:Y:S02]  /*0690*/  HADD2.F32 R5, -RZ, R50.reuse.H0_H0 ;  /* 0x20000032ff057230 */ /* 0x100fe40000004100 */
[----:B------:R-:W-:-:S02]  /*06a0*/  HADD2.F32 R4, -RZ, R50.H1_H1 ;  /* 0x30000032ff047230 */ /* 0x000fc40000004100 */
[----:B------:R-:W-:Y:S02]  /*06b0*/  HADD2.F32 R28, -RZ, R29.H0_H0 ;  /* 0x2000001dff1c7230 */ /* 0x000fe40000004100 */
[--C-:B------:R-:W-:Y:S02]  /*06c0*/  HADD2.F32 R30, -RZ, R31.reuse.H0_H0 ;  /* 0x2000001fff1e7230 */ /* 0x100fe40000004100 */
[----:B------:R-:W-:Y:S02]  /*06d0*/  HADD2.F32 R51, -RZ, R31.H1_H1 ;  /* 0x3000001fff337230 */ /* 0x000fe40000004100 */
[--C-:B------:R-:W-:Y:S02]  /*06e0*/  HADD2.F32 R46, -RZ, R47.reuse.H0_H0 ;  /* 0x2000002fff2e7230 */ /* 0x100fe40000004100 */
[----:B------:R-:W-:Y:S02]  /*06f0*/  HADD2.F32 R70, -RZ, R47.H1_H1 ;  /* 0x3000002fff467230 */ /* 0x000fe40000004100 */
[----:B------:R-:W-:-:S02]  /*0700*/  HADD2.F32 R19, -RZ, R19.H1_H1 ;  /* 0x30000013ff137230 */ /* 0x000fc40000004100 */
        /* <DEDUP_REMOVED lines=25> */
.L_x_3453:
        /* <DEDUP_REMOVED lines=34> */
[----:B-----5:R-:W-:Y:S01]  /*0ac0*/  HADD2.F32 R96, -RZ, R36.H0_H0 ;  /* 0x20000024ff607230 */ /* 0x020fe20000004100 */
[----:B------:R-:W-:Y:S05]  /*0ad0*/  BRA `(.L_x_3342) ;  /* 0x0000004000007947 */ /* 0x000fea0003800000 */
.L_x_3341:
[----:B0----5:R-:W-:Y:S02]  /*0ae0*/  HADD2.F32 R96, -RZ, R32.H0_H0 ;  /* 0x20000020ff607230 */ /* 0x021fe40000004100 */
[----:B------:R-:W-:-:S03]  /*0af0*/  @P0 HADD2.F32 R41, -RZ, R36.H0_H0 ;  /* 0x20000024ff290230 */ /* 0x000fc60000004100 */
[----:B------:R-:W-:-:S04]  /*0b00*/  FMUL.FTZ R96, R96, c[0x0][0x1ec] ;  /* 0x00007b0060607a20 */ /* 0x000fc80000410000 */
[----:B------:R-:W-:Y:S02]  /*0b10*/  @P0 FADD.FTZ R96, R41, R96 ;  /* 0x0000006029600221 */ /* 0x000fe40000010000 */
.L_x_3342:
[----:B------:R-:W-:Y:S05]  /*0b20*/  BSYNC B1 ;  /* 0x0000000000017941 */ /* 0x000fea0003800000 */
.L_x_3340:
[----:B------:R-:W-:Y:S01]  /*0b30*/  BSSY B1, `(.L_x_3343) ;  /* 0x000000a000017945 */ /* 0x000fe20003800000 */
[----:B------:R-:W-:Y:S05]  /*0b40*/  @P2 BRA `(.L_x_3344) ;  /* 0x0000004000002947 */ /* 0x000fea0003800000 */
[----:B------:R-:W-:Y:S01]  /*0b50*/  MOV R95, RZ ;  /* 0x000000ff005f7202 */ /* 0x000fe20000000f00 */
[----:B------:R-:W-:Y:S05]  /*0b60*/  @!P0 BRA `(.L_x_3345) ;  /* 0x0000006000008947 */ /* 0x000fea0003800000 */
[----:B-----5:R-:W-:Y:S01]  /*0b70*/  HADD2.F32 R95, -RZ, R36.H1_H1 ;  /* 0x30000024ff5f7230 */ /* 0x020fe20000004100 */
[----:B------:R-:W-:Y:S05]  /*0b80*/  BRA `(.L_x_3345) ;  /* 0x0000004000007947 */ /* 0x000fea0003800000 */
.L_x_3344:
[----:B-----5:R-:W-:Y:S02]  /*0b90*/  HADD2.F32 R95, -RZ, R32.H1_H1 ;  /* 0x30000020ff5f7230 */ /* 0x020fe40000004100 */
[----:B------:R-:W-:-:S03]  /*0ba0*/  @P0 HADD2.F32 R40, -RZ, R36.H1_H1 ;  /* 0x30000024ff280230 */ /* 0x000fc60000004100 */
[----:B------:R-:W-:-:S04]  /*0bb0*/  FMUL.FTZ R95, R95, c[0x0][0x1ec] ;  /* 0x00007b005f5f7a20 */ /* 0x000fc80000410000 */
[----:B------:R-:W-:Y:S02]  /*0bc0*/  @P0 FADD.FTZ R95, R40, R95 ;  /* 0x0000005f285f0221 */ /* 0x000fe40000010000 */
.L_x_3345:
[----:B------:R-:W-:Y:S05]  /*0bd0*/  BSYNC B1 ;  /* 0x0000000000017941 */ /* 0x000fea0003800000 */
.L_x_3343:
[----:B------:R-:W-:Y:S01]  /*0be0*/  BSSY B1, `(.L_x_3346) ;  /* 0x000000a000017945 */ /* 0x000fe20003800000 */
[----:B------:R-:W-:Y:S05]  /*0bf0*/  @P2 BRA `(.L_x_3347) ;  /* 0x0000004000002947 */ /* 0x000fea0003800000 */
[----:B------:R-:W-:Y:S01]  /*0c00*/  HFMA2.MMA R94, -RZ, RZ, 0, 0 ;  /* 0x00000000ff5e7435 */ /* 0x000fe200000001ff */
[----:B------:R-:W-:Y:S05]  /*0c10*/  @!P0 BRA `(.L_x_3348) ;  /* 0x0000006000008947 */ /* 0x000fea0003800000 */
[----:B-----5:R-:W-:Y:S01]  /*0c20*/  HADD2.F32 R94, -RZ, R37.H0_H0 ;  /* 0x20000025ff5e7230 */ /* 0x020fe20000004100 */
[----:B------:R-:W-:Y:S05]  /*0c30*/  BRA `(.L_x_3348) ;  /* 0x0000004000007947 */ /* 0x000fea0003800000 */
.L_x_3347:
[----:B-----5:R-:W-:Y:S02]  /*0c40*/  HADD2.F32 R94, -RZ, R33.H0_H0 ;  /* 0x20000021ff5e7230 */ /* 0x020fe40000004100 */
[----:B------:R-:W-:-:S03]  /*0c50*/  @P0 HADD2.F32 R41, -RZ, R37.H0_H0 ;  /* 0x20000025ff290230 */ /* 0x000fc60000004100 */
[----:B------:R-:W-:-:S04]  /*0c60*/  FMUL.FTZ R94, R94, c[0x0][0x1ec] ;  /* 0x00007b005e5e7a20 */ /* 0x000fc80000410000 */
[----:B------:R-:W-:Y:S02]  /*0c70*/  @P0 FADD.FTZ R94, R41, R94 ;  /* 0x0000005e295e0221 */ /* 0x000fe40000010000 */
.L_x_3348:
[----:B------:R-:W-:Y:S05]  /*0c80*/  BSYNC B1 ;  /* 0x0000000000017941 */ /* 0x000fea0003800000 */
.L_x_3346:
[----:B------:R-:W-:Y:S01]  /*0c90*/  BSSY B1, `(.L_x_3349) ;  /* 0x000000a000017945 */ /* 0x000fe20003800000 */
[----:B------:R-:W-:Y:S05]  /*0ca0*/  @P2 BRA `(.L_x_3350) ;  /* 0x0000004000002947 */ /* 0x000fea0003800000 */
[----:B------:R-:W-:Y:S01]  /*0cb0*/  MOV R93, RZ ;  /* 0x000000ff005d7202 */ /* 0x000fe20000000f00 */
[----:B------:R-:W-:Y:S05]  /*0cc0*/  @!P0 BRA `(.L_x_3351) ;  /* 0x0000006000008947 */ /* 0x000fea0003800000 */
[----:B-----5:R-:W-:Y:S01]  /*0cd0*/  HADD2.F32 R93, -RZ, R37.H1_H1 ;  /* 0x30000025ff5d7230 */ /* 0x020fe20000004100 */
[----:B------:R-:W-:Y:S05]  /*0ce0*/  BRA `(.L_x_3351) ;  /* 0x0000004000007947 */ /* 0x000fea0003800000 */
.L_x_3350:
[----:B-----5:R-:W-:Y:S02]  /*0cf0*/  HADD2.F32 R93, -RZ, R33.H1_H1 ;  /* 0x30000021ff5d7230 */ /* 0x020fe40000004100 */
[----:B------:R-:W-:-:S03]  /*0d00*/  @P0 HADD2.F32 R40, -RZ, R37.H1_H1 ;  /* 0x30000025ff280230 */ /* 0x000fc60000004100 */
[----:B------:R-:W-:-:S04]  /*0d10*/  FMUL.FTZ R93, R93, c[0x0][0x1ec] ;  /* 0x00007b005d5d7a20 */ /* 0x000fc80000410000 */
[----:B------:R-:W-:Y:S02]  /*0d20*/  @P0 FADD.FTZ R93, R40, R93 ;  /* 0x0000005d285d0221 */ /* 0x000fe40000010000 */
.L_x_3351:
[----:B------:R-:W-:Y:S05]  /*0d30*/  BSYNC B1 ;  /* 0x0000000000017941 */ /* 0x000fea0003800000 */
.L_x_3349:
[----:B------:R-:W-:Y:S01]  /*0d40*/  BSSY B1, `(.L_x_3352) ;  /* 0x000000a000017945 */ /* 0x000fe20003800000 */
[----:B------:R-:W-:Y:S05]  /*0d50*/  @P2 BRA `(.L_x_3353) ;  /* 0x0000004000002947 */ /* 0x000fea0003800000 */
[----:B------:R-:W-:Y:S01]  /*0d60*/  HFMA2.MMA R92, -RZ, RZ, 0, 0 ;  /* 0x00000000ff5c7435 */ /* 0x000fe200000001ff */
[----:B------:R-:W-:Y:S05]  /*0d70*/  @!P0 BRA `(.L_x_3354) ;  /* 0x0000006000008947 */ /* 0x000fea0003800000 */
[----:B-----5:R-:W-:Y:S01]  /*0d80*/  HADD2.F32 R92, -RZ, R38.H0_H0 ;  /* 0x20000026ff5c7230 */ /* 0x020fe20000004100 */
[----:B------:R-:W-:Y:S05]  /*0d90*/  BRA `(.L_x_3354) ;  /* 0x0000004000007947 */ /* 0x000fea0003800000 */
.L_x_3353:
[----:B-----5:R-:W-:Y:S02]  /*0da0*/  HADD2.F32 R92, -RZ, R34.H0_H0 ;  /* 0x20000022ff5c7230 */ /* 0x020fe40000004100 */
[----:B------:R-:W-:-:S03]  /*0db0*/  @P0 HADD2.F32 R41, -RZ, R38.H0_H0 ;  /* 0x20000026ff290230 */ /* 0x000fc60000004100 */
[----:B------:R-:W-:-:S04]  /*0dc0*/  FMUL.FTZ R92, R92, c[0x0][0x1ec] ;  /* 0x00007b005c5c7a20 */ /* 0x000fc80000410000 */
[----:B------:R-:W-:Y:S02]  /*0dd0*/  @P0 FADD.FTZ R92, R41, R92 ;  /* 0x0000005c295c0221 */ /* 0x000fe40000010000 */
.L_x_3354:
[----:B------:R-:W-:Y:S05]  /*0de0*/  BSYNC B1 ;  /* 0x0000000000017941 */ /* 0x000fea0003800000 */
.L_x_3352:
[----:B------:R-:W-:Y:S01]  /*0df0*/  BSSY B1, `(.L_x_3355) ;  /* 0x000000a000017945 */ /* 0x000fe20003800000 */
[----:B------:R-:W-:Y:S05]  /*0e00*/  @P2 BRA `(.L_x_3356) ;  /* 0x0000004000002947 */ /* 0x000fea0003800000 */
[----:B------:R-:W-:Y:S01]  /*0e10*/  MOV R91, RZ ;  /* 0x000000ff005b7202 */ /* 0x000fe20000000f00 */
[----:B------:R-:W-:Y:S05]  /*0e20*/  @!P0 BRA `(.L_x_3357) ;  /* 0x0000006000008947 */ /* 0x000fea0003800000 */
[----:B-----5:R-:W-:Y:S01]  /*0e30*/  HADD2.F32 R91, -RZ, R38.H1_H1 ;  /* 0x30000026ff5b7230 */ /* 0x020fe20000004100 */
[----:B------:R-:W-:Y:S05]  /*0e40*/  BRA `(.L_x_3357) ;  /* 0x0000004000007947 */ /* 0x000fea0003800000 */
.L_x_3356:
[----:B-----5:R-:W-:Y:S02]  /*0e50*/  HADD2.F32 R91, -RZ, R34.H1_H1 ;  /* 0x30000022ff5b7230 */ /* 0x020fe40000004100 */
[----:B------:R-:W-:-:S03]  /*0e60*/  @P0 HADD2.F32 R40, -RZ, R38.H1_H1 ;  /* 0x30000026ff280230 */ /* 0x000fc60000004100 */
[----:B------:R-:W-:-:S04]  /*0e70*/  FMUL.FTZ R91, R91, c[0x0][0x1ec] ;  /* 0x00007b005b5b7a20 */ /* 0x000fc80000410000 */
[----:B------:R-:W-:Y:S02]  /*0e80*/  @P0 FADD.FTZ R91, R40, R91 ;  /* 0x0000005b285b0221 */ /* 0x000fe40000010000 */
.L_x_3357:
[----:B------:R-:W-:Y:S05]  /*0e90*/  BSYNC B1 ;  /* 0x0000000000017941 */ /* 0x000fea0003800000 */
.L_x_3355:
[----:B------:R-:W-:Y:S01]  /*0ea0*/  BSSY B1, `(.L_x_3358) ;  /* 0x000000a000017945 */ /* 0x000fe20003800000 */
[----:B------:R-:W-:Y:S05]  /*0eb0*/  @P2 BRA `(.L_x_3359) ;  /* 0x0000004000002947 */ /* 0x000fea0003800000 */
[----:B------:R-:W-:Y:S01]  /*0ec0*/  HFMA2.MMA R90, -RZ, RZ, 0, 0 ;  /* 0x00000000ff5a7435 */ /* 0x000fe200000001ff */
[----:B------:R-:W-:Y:S05]  /*0ed0*/  @!P0 BRA `(.L_x_3360) ;  /* 0x0000006000008947 */ /* 0x000fea0003800000 */
[----:B-----5:R-:W-:Y:S01]  /*0ee0*/  HADD2.F32 R90, -RZ, R39.H0_H0 ;  /* 0x20000027ff5a7230 */ /* 0x020fe20000004100 */
[----:B------:R-:W-:Y:S05]  /*0ef0*/  BRA `(.L_x_3360) ;  /* 0x0000004000007947 */ /* 0x000fea0003800000 */
.L_x_3359:
[----:B-----5:R-:W-:Y:S02]  /*0f00*/  HADD2.F32 R90, -RZ, R35.H0_H0 ;  /* 0x20000023ff5a7230 */ /* 0x020fe40000004100 */
[----:B------:R-:W-:-:S03]  /*0f10*/  @P0 HADD2.F32 R41, -RZ, R39.H0_H0 ;  /* 0x20000027ff290230 */ /* 0x000fc60000004100 */
[----:B------:R-:W-:-:S04]  /*0f20*/  FMUL.FTZ R90, R90, c[0x0][0x1ec] ;  /* 0x00007b005a5a7a20 */ /* 0x000fc80000410000 */
[----:B------:R-:W-:Y:S02]  /*0f30*/  @P0 FADD.FTZ R90, R41, R90 ;  /* 0x0000005a295a0221 */ /* 0x000fe40000010000 */
.L_x_3360:
[----:B------:R-:W-:Y:S05]  /*0f40*/  BSYNC B1 ;  /* 0x0000000000017941 */ /* 0x000fea0003800000 */
.L_x_3358:
[----:B------:R-:W-:Y:S01]  /*0f50*/  BSSY B1, `(.L_x_3361) ;  /* 0x000000a000017945 */ /* 0x000fe20003800000 */
[----:B------:R-:W-:Y:S05]  /*0f60*/  @P2 BRA `(.L_x_3362) ;  /* 0x0000004000002947 */ /* 0x000fea0003800000 */
[----:B------:R-:W-:Y:S01]  /*0f70*/  MOV R89, RZ ;  /* 0x000000ff00597202 */ /* 0x000fe20000000f00 */
[----:B------:R-:W-:Y:S05]  /*0f80*/  @!P0 BRA `(.L_x_3363) ;  /* 0x0000006000008947 */ /* 0x000fea0003800000 */
[----:B-----5:R-:W-:Y:S01]  /*0f90*/  HADD2.F32 R89, -RZ, R39.H1_H1 ;  /* 0x30000027ff597230 */ /* 0x020fe20000004100 */
[----:B------:R-:W-:Y:S05]  /*0fa0*/  BRA `(.L_x_3363) ;  /* 0x0000004000007947 */ /* 0x000fea0003800000 */
.L_x_3362:
[----:B-----5:R-:W-:Y:S02]  /*0fb0*/  HADD2.F32 R89, -RZ, R35.H1_H1 ;  /* 0x30000023ff597230 */ /* 0x020fe40000004100 */
[----:B------:R-:W-:-:S03]  /*0fc0*/  @P0 HADD2.F32 R40, -RZ, R39.H1_H1 ;  /* 0x30000027ff280230 */ /* 0x000fc60000004100 */
[----:B------:R-:W-:-:S04]  /*0fd0*/  FMUL.FTZ R89, R89, c[0x0][0x1ec] ;  /* 0x00007b0059597a20 */ /* 0x000fc80000410000 */
[----:B------:R-:W-:Y:S02]  /*0fe0*/  @P0 FADD.FTZ R89, R40, R89 ;  /* 0x0000005928590221 */ /* 0x000fe40000010000 */
.L_x_3363:
[----:B------:R-:W-:Y:S05]  /*0ff0*/  BSYNC B1 ;  /* 0x0000000000017941 */ /* 0x000fea0003800000 */
.L_x_3361:
[----:B------:R-:W-:Y:S01]  /*1000*/  HFMA2.MMA R119, -RZ, RZ, 0, 9.5367431640625e-07 ;  /* 0x00000010ff777435 */ /* 0x000fe200000001ff */
[----:B------:R-:W-:Y:S02]  /*1010*/  F2FP.PACK_AB R43, R89, R90 ;  /* 0x0000005a592b723e */ /* 0x000fe400000000ff */
[----:B------:R-:W-:Y:S02]  /*1020*/  F2FP.PACK_AB R42, R91, R92 ;  /* 0x0000005c5b2a723e */ /* 0x000fe400000000ff */
[----:B------:R-:W-:Y:S02]  /*1030*/  F2FP.PACK_AB R41, R93, R94 ;  /* 0x0000005e5d29723e */ /* 0x000fe400000000ff */
[----:B------:R-:W-:Y:S02]  /*1040*/  F2FP.PACK_AB R40, R95, R96 ;  /* 0x000000605f28723e */ /* 0x000fe400000000ff */
[----:B------:R-:W-:Y:S01]  /*1050*/  IADD3 R116, R116, 0x20, RZ ;  /* 0x0000002074747810 */ /* 0x000fe20007ffe0ff */
[C---:B------:R-:W-:Y:S01]  /*1060*/  IMAD.WIDE.U32 R118, R114.reuse, R119, c[0x0][0x188] ;  /* 0x0000620072767625 */ /* 0x040fe200078e0077 */
[----:B------:R-:W-:-:S04]  /*1070*/  IADD3 R114, R114, 0x20, RZ ;  /* 0x0000002072727810 */ /* 0x000fc80007ffe0ff */
[----:B------:R0:W-:Y:S03]  /*1080*/  STG.E.128 [R118.64], R40 ;  /* 0x0000002876007986 */ /* 0x0001e6000c101d04 */
.L_x_3339:
[----:B------:R-:W-:Y:S05]  /*1090*/  BSYNC B0 ;  /* 0x0000000000007941 */ /* 0x000fea0003800000 */
.L_x_3338:
        /* <DEDUP_REMOVED lines=17> */
.L_x_3367:
[----:B0----5:R-:W-:Y:S02]  /*11b0*/  HADD2.F32 R88, -RZ, R32.H0_H0 ;  /* 0x20000020ff587230 */ /* 0x021fe40000004100 */
[----:B------:R-:W-:-:S03]  /*11c0*/  @P0 HADD2.F32 R41, -RZ, R36.H0_H0 ;  /* 0x20000024ff290230 */ /* 0x000fc60000004100 */
[----:B------:R-:W-:-:S04]  /*11d0*/  FMUL.FTZ R88, R88, c[0x0][0x1ec] ;  /* 0x00007b0058587a20 */ /* 0x000fc80000410000 */
[----:B------:R-:W-:Y:S02]  /*11e0*/  @P0 FADD.FTZ R88, R41, R88 ;  /* 0x0000005829580221 */ /* 0x000fe40000010000 */
.L_x_3368:
[----:B------:R-:W-:Y:S05]  /*11f0*/  BSYNC B1 ;  /* 0x0000000000017941 */ /* 0x000fea0003800000 */
.L_x_3366:
[----:B------:R-:W-:Y:S01]  /*1200*/  BSSY B1, `(.L_x_3369) ;  /* 0x000000a000017945 */ /* 0x000fe20003800000 */
[----:B------:R-:W-:Y:S05]  /*1210*/  @P2 BRA `(.L_x_3370) ;  /* 0x0000004000002947 */ /* 0x000fea0003800000 */
[----:B------:R-:W-:Y:S01]  /*1220*/  MOV R87, RZ ;  /* 0x000000ff00577202 */ /* 0x000fe20000000f00 */
[----:B------:R-:W-:Y:S05]  /*1230*/  @!P0 BRA `(.L_x_3371) ;  /* 0x0000006000008947 */ /* 0x000fea0003800000 */
[----:B-----5:R-:W-:Y:S01]  /*1240*/  HADD2.F32 R87, -RZ, R36.H1_H1 ;  /* 0x30000024ff577230 */ /* 0x020fe20000004100 */
[----:B------:R-:W-:Y:S05]  /*1250*/  BRA `(.L_x_3371) ;  /* 0x0000004000007947 */ /* 0x000fea0003800000 */
.L_x_3370:
[----:B-----5:R-:W-:Y:S02]  /*1260*/  HADD2.F32 R87, -RZ, R32.H1_H1 ;  /* 0x30000020ff577230 */ /* 0x020fe40000004100 */
[----:B------:R-:W-:-:S03]  /*1270*/  @P0 HADD2.F32 R40, -RZ, R36.H1_H1 ;  /* 0x30000024ff280230 */ /* 0x000fc60000004100 */
[----:B------:R-:W-:-:S04]  /*1280*/  FMUL.FTZ R87, R87, c[0x0][0x1ec] ;  /* 0x00007b0057577a20 */ /* 0x000fc80000410000 */
[----:B------:R-:W-:Y:S02]  /*1290*/  @P0 FADD.FTZ R87, R40, R87 ;  /* 0x0000005728570221 */ /* 0x000fe40000010000 */
.L_x_3371:
[----:B------:R-:W-:Y:S05]  /*12a0*/  BSYNC B1 ;  /* 0x0000000000017941 */ /* 0x000fea0003800000 */
.L_x_3369:
[----:B------:R-:W-:Y:S01]  /*12b0*/  BSSY B1, `(.L_x_3372) ;  /* 0x000000a000017945 */ /* 0x000fe20003800000 */
[----:B------:R-:W-:Y:S05]  /*12c0*/  @P2 BRA `(.L_x_3373) ;  /* 0x0000004000002947 */ /* 0x000fea0003800000 */
[----:B------:R-:W-:Y:S01]  /*12d0*/  HFMA2.MMA R86, -RZ, RZ, 0, 0 ;  /* 0x00000000ff567435 */ /* 0x000fe200000001ff */
[----:B------:R-:W-:Y:S05]  /*12e0*/  @!P0 BRA `(.L_x_3374) ;  /* 0x0000006000008947 */ /* 0x000fea0003800000 */
[----:B-----5:R-:W-:Y:S01]  /*12f0*/  HADD2.F32 R86, -RZ, R37.H0_H0 ;  /* 0x20000025ff567230 */ /* 0x020fe20000004100 */
[----:B------:R-:W-:Y:S05]  /*1300*/  BRA `(.L_x_3374) ;  /* 0x0000004000007947 */ /* 0x000fea0003800000 */
.L_x_3373:
[----:B-----5:R-:W-:Y:S02]  /*1310*/  HADD2.F32 R86, -RZ, R33.H0_H0 ;  /* 0x20000021ff567230 */ /* 0x020fe40000004100 */
[----:B------:R-:W-:-:S03]  /*1320*/  @P0 HADD2.F32 R41, -RZ, R37.H0_H0 ;  /* 0x20000025ff290230 */ /* 0x000fc60000004100 */
[----:B------:R-:W-:-:S04]  /*1330*/  FMUL.FTZ R86, R86, c[0x0][0x1ec] ;  /* 0x00007b0056567a20 */ /* 0x000fc80000410000 */
[----:B------:R-:W-:Y:S02]  /*1340*/  @P0 FADD.FTZ R86, R41, R86 ;  /* 0x0000005629560221 */ /* 0x000fe40000010000 */
.L_x_3374:
[----:B------:R-:W-:Y:S05]  /*1350*/  BSYNC B1 ;  /* 0x0000000000017941 */ /* 0x000fea0003800000 */
.L_x_3372:
[----:B------:R-:W-:Y:S01]  /*1360*/  BSSY B1, `(.L_x_3375) ;  /* 0x000000a000017945 */ /* 0x000fe20003800000 */
[----:B------:R-:W-:Y:S05]  /*1370*/  @P2 BRA `(.L_x_3376) ;  /* 0x0000004000002947 */ /* 0x000fea0003800000 */
[----:B------:R-:W-:Y:S01]  /*1380*/  MOV R85, RZ ;  /* 0x000000ff00557202 */ /* 0x000fe20000000f00 */
[----:B------:R-:W-:Y:S05]  /*1390*/  @!P0 BRA `(.L_x_3377) ;  /* 0x0000006000008947 */ /* 0x000fea0003800000 */
[----:B-----5:R-:W-:Y:S01]  /*13a0*/  HADD2.F32 R85, -RZ, R37.H1_H1 ;  /* 0x30000025ff557230 */ /* 0x020fe20000004100 */
[----:B------:R-:W-:Y:S05]  /*13b0*/  BRA `(.L_x_3377) ;  /* 0x0000004000007947 */ /* 0x000fea0003800000 */
.L_x_3376:
[----:B-----5:R-:W-:Y:S02]  /*13c0*/  HADD2.F32 R85, -RZ, R33.H1_H1 ;  /* 0x30000021ff557230 */ /* 0x020fe40000004100 */
[----:B------:R-:W-:-:S03]  /*13d0*/  @P0 HADD2.F32 R40, -RZ, R37.H1_H1 ;  /* 0x30000025ff280230 */ /* 0x000fc60000004100 */
[----:B------:R-:W-:-:S04]  /*13e0*/  FMUL.FTZ R85, R85, c[0x0][0x1ec] ;  /* 0x00007b0055557a20 */ /* 0x000fc80000410000 */
[----:B------:R-:W-:Y:S02]  /*13f0*/  @P0 FADD.FTZ R85, R40, R85 ;  /* 0x0000005528550221 */ /* 0x000fe40000010000 */
.L_x_3377:
[----:B------:R-:W-:Y:S05]  /*1400*/  BSYNC B1 ;  /* 0x0000000000017941 */ /* 0x000fea0003800000 */
.L_x_3375:
[----:B------:R-:W-:Y:S01]  /*1410*/  BSSY B1, `(.L_x_3378) ;  /* 0x000000a000017945 */ /* 0x000fe20003800000 */
[----:B------:R-:W-:Y:S05]  /*1420*/  @P2 BRA `(.L_x_3379) ;  /* 0x0000004000002947 */ /* 0x000fea0003800000 */
[----:B------:R-:W-:Y:S01]  /*1430*/  HFMA2.MMA R84, -RZ, RZ, 0, 0 ;  /* 0x00000000ff547435 */ /* 0x000fe200000001ff */
[----:B------:R-:W-:Y:S05]  /*1440*/  @!P0 BRA `(.L_x_3380) ;  /* 0x0000006000008947 */ /* 0x000fea0003800000 */
[----:B-----5:R-:W-:Y:S01]  /*1450*/  HADD2.F32 R84, -RZ, R38.H0_H0 ;  /* 0x20000026ff547230 */ /* 0x020fe20000004100 */
[----:B------:R-:W-:Y:S05]  /*1460*/  BRA `(.L_x_3380) ;  /* 0x0000004000007947 */ /* 0x000fea0003800000 */
.L_x_3379:
[----:B-----5:R-:W-:Y:S02]  /*1470*/  HADD2.F32 R84, -RZ, R34.H0_H0 ;  /* 0x20000022ff547230 */ /* 0x020fe40000004100 */
[----:B------:R-:W-:-:S03]  /*1480*/  @P0 HADD2.F32 R41, -RZ, R38.H0_H0 ;  /* 0x20000026ff290230 */ /* 0x000fc60000004100 */
[----:B------:R-:W-:-:S04]  /*1490*/  FMUL.FTZ R84, R84, c[0x0][0x1ec] ;  /* 0x00007b0054547a20 */ /* 0x000fc80000410000 */
[----:B------:R-:W-:Y:S02]  /*14a0*/  @P0 FADD.FTZ R84, R41, R84 ;  /* 0x0000005429540221 */ /* 0x000fe40000010000 */
.L_x_3380:
[----:B------:R-:W-:Y:S05]  /*14b0*/  BSYNC B1 ;  /* 0x0000000000017941 */ /* 0x000fea0003800000 */
.L_x_3378:
[----:B------:R-:W-:Y:S01]  /*14c0*/  BSSY B1, `(.L_x_3381) ;  /* 0x000000a000017945 */ /* 0x000fe20003800000 */
[----:B------:R-:W-:Y:S05]  /*14d0*/  @P2 BRA `(.L_x_3382) ;  /* 0x0000004000002947 */ /* 0x000fea0003800000 */
[----:B------:R-:W-:Y:S01]  /*14e0*/  MOV R83, RZ ;  /* 0x000000ff00537202 */ /* 0x000fe20000000f00 */
[----:B------:R-:W-:Y:S05]  /*14f0*/  @!P0 BRA `(.L_x_3383) ;  /* 0x0000006000008947 */ /* 0x000fea0003800000 */
[----:B-----5:R-:W-:Y:S01]  /*1500*/  HADD2.F32 R83, -RZ, R38.H1_H1 ;  /* 0x30000026ff537230 */ /* 0x020fe20000004100 */
[----:B------:R-:W-:Y:S05]  /*1510*/  BRA `(.L_x_3383) ;  /* 0x0000004000007947 */ /* 0x000fea0003800000 */
.L_x_3382:
[----:B-----5:R-:W-:Y:S02]  /*1520*/  HADD2.F32 R83, -RZ, R34.H1_H1 ;  /* 0x30000022ff537230 */ /* 0x020fe40000004100 */
[----:B------:R-:W-:-:S03]  /*1530*/  @P0 HADD2.F32 R40, -RZ, R38.H1_H1 ;  /* 0x30000026ff280230 */ /* 0x000fc60000004100 */
[----:B------:R-:W-:-:S04]  /*1540*/  FMUL.FTZ R83, R83, c[0x0][0x1ec] ;  /* 0x00007b0053537a20 */ /* 0x000fc80000410000 */
[----:B------:R-:W-:Y:S02]  /*1550*/  @P0 FADD.FTZ R83, R40, R83 ;  /* 0x0000005328530221 */ /* 0x000fe40000010000 */
.L_x_3383:
[----:B------:R-:W-:Y:S05]  /*1560*/  BSYNC B1 ;  /* 0x0000000000017941 */ /* 0x000fea0003800000 */
.L_x_3381:
[----:B------:R-:W-:Y:S01]  /*1570*/  BSSY B1, `(.L_x_3384) ;  /* 0x000000a000017945 */ /* 0x000fe20003800000 */
[----:B------:R-:W-:Y:S05]  /*1580*/  @P2 BRA `(.L_x_3385) ;  /* 0x0000004000002947 */ /* 0x000fea0003800000 */
[----:B------:R-:W-:Y:S01]  /*1590*/  HFMA2.MMA R82, -RZ, RZ, 0, 0 ;  /* 0x00000000ff527435 */ /* 0x000fe200000001ff */
[----:B------:R-:W-:Y:S05]  /*15a0*/  @!P0 BRA `(.L_x_3386) ;  /* 0x0000006000008947 */ /* 0x000fea0003800000 */
[----:B-----5:R-:W-:Y:S01]  /*15b0*/  HADD2.F32 R82, -RZ, R39.H0_H0 ;  /* 0x20000027ff527230 */ /* 0x020fe20000004100 */
[----:B------:R-:W-:Y:S05]  /*15c0*/  BRA `(.L_x_3386) ;  /* 0x0000004000007947 */ /* 0x000fea0003800000 */
.L_x_3385:
[----:B-----5:R-:W-:Y:S02]  /*15d0*/  HADD2.F32 R82, -RZ, R35.H0_H0 ;  /* 0x20000023ff527230 */ /* 0x020fe40000004100 */
[----:B------:R-:W-:-:S03]  /*15e0*/  @P0 HADD2.F32 R41, -RZ, R39.H0_H0 ;  /* 0x20000027ff290230 */ /* 0x000fc60000004100 */
[----:B------:R-:W-:-:S04]  /*15f0*/  FMUL.FTZ R82, R82, c[0x0][0x1ec] ;  /* 0x00007b0052527a20 */ /* 0x000fc80000410000 */
[----:B------:R-:W-:Y:S02]  /*1600*/  @P0 FADD.FTZ R82, R41, R82 ;  /* 0x0000005229520221 */ /* 0x000fe40000010000 */
.L_x_3386:
[----:B------:R-:W-:Y:S05]  /*1610*/  BSYNC B1 ;  /* 0x0000000000017941 */ /* 0x000fea0003800000 */
.L_x_3384:
[----:B------:R-:W-:Y:S01]  /*1620*/  BSSY B1, `(.L_x_3387) ;  /* 0x000000a000017945 */ /* 0x000fe20003800000 */
[----:B------:R-:W-:Y:S05]  /*1630*/  @P2 BRA `(.L_x_3388) ;  /* 0x0000004000002947 */ /* 0x000fea0003800000 */
[----:B------:R-:W-:Y:S01]  /*1640*/  MOV R81, RZ ;  /* 0x000000ff00517202 */ /* 0x000fe20000000f00 */
[----:B------:R-:W-:Y:S05]  /*1650*/  @!P0 BRA `(.L_x_3389) ;  /* 0x0000006000008947 */ /* 0x000fea0003800000 */
[----:B-----5:R-:W-:Y:S01]  /*1660*/  HADD2.F32 R81, -RZ, R39.H1_H1 ;  /* 0x30000027ff517230 */ /* 0x020fe20000004100 */
[----:B------:R-:W-:Y:S05]  /*1670*/  BRA `(.L_x_3389) ;  /* 0x0000004000007947 */ /* 0x000fea0003800000 */
.L_x_3388:
[----:B-----5:R-:W-:Y:S02]  /*1680*/  HADD2.F32 R81, -RZ, R35.H1_H1 ;  /* 0x30000023ff517230 */ /* 0x020fe40000004100 */
[----:B------:R-:W-:-:S03]  /*1690*/  @P0 HADD2.F32 R40, -RZ, R39.H1_H1 ;  /* 0x30000027ff280230 */ /* 0x000fc60000004100 */
[----:B------:R-:W-:-:S04]  /*16a0*/  FMUL.FTZ R81, R81, c[0x0][0x1ec] ;  /* 0x00007b0051517a20 */ /* 0x000fc80000410000 */
[----:B------:R-:W-:Y:S02]  /*16b0*/  @P0 FADD.FTZ R81, R40, R81 ;  /* 0x0000005128510221 */ /* 0x000fe40000010000 */
.L_x_3389:
[----:B------:R-:W-:Y:S05]  /*16c0*/  BSYNC B1 ;  /* 0x0000000000017941 */ /* 0x000fea0003800000 */
.L_x_3387:
        /* <DEDUP_REMOVED lines=9> */
.L_x_3365:
[----:B------:R-:W-:Y:S05]  /*1760*/  BSYNC B0 ;  /* 0x0000000000007941 */ /* 0x000fea0003800000 */
.L_x_3364:
        /* <DEDUP_REMOVED lines=17> */
.L_x_3393:
[----:B0----5:R-:W-:Y:S02]  /*1880*/  HADD2.F32 R80, -RZ, R32.H0_H0 ;  /* 0x20000020ff507230 */ /* 0x021fe40000004100 */
[----:B------:R-:W-:-:S03]  /*1890*/  @P0 HADD2.F32 R41, -RZ, R36.H0_H0 ;  /* 0x20000024ff290230 */ /* 0x000fc60000004100 */
[----:B------:R-:W-:-:S04]  /*18a0*/  FMUL.FTZ R80, R80, c[0x0][0x1ec] ;  /* 0x00007b0050507a20 */ /* 0x000fc80000410000 */
[----:B------:R-:W-:Y:S02]  /*18b0*/  @P0 FADD.FTZ R80, R41, R80 ;  /* 0x0000005029500221 */ /* 0x000fe40000010000 */
.L_x_3394:
[----:B------:R-:W-:Y:S05]  /*18c0*/  BSYNC B1 ;  /* 0x0000000000017941 */ /* 0x000fea0003800000 */
.L_x_3392:
[----:B------:R-:W-:Y:S01]  /*18d0*/  BSSY B1, `(.L_x_3395) ;  /* 0x000000a000017945 */ /* 0x000fe20003800000 */
[----:B------:R-:W-:Y:S05]  /*18e0*/  @P2 BRA `(.L_x_3396) ;  /* 0x0000004000002947 */ /* 0x000fea0003800000 */
[----:B------:R-:W-:Y:S01]  /*18f0*/  MOV R79, RZ ;  /* 0x000000ff004f7202 */ /* 0x000fe20000000f00 */
[----:B------:R-:W-:Y:S05]  /*1900*/  @!P0 BRA `(.L_x_3397) ;  /* 0x0000006000008947 */ /* 0x000fea0003800000 */
[----:B-----5:R-:W-:Y:S01]  /*1910*/  HADD2.F32 R79, -RZ, R36.H1_H1 ;  /* 0x30000024ff4f7230 */ /* 0x020fe20000004100 */
[----:B------:R-:W-:Y:S05]  /*1920*/  BRA `(.L_x_3397) ;  /* 0x0000004000007947 */ /* 0x000fea0003800000 */
.L_x_3396:
[----:B-----5:R-:W-:Y:S02]  /*1930*/  HADD2.F32 R79, -RZ, R32.H1_H1 ;  /* 0x30000020ff4f7230 */ /* 0x020fe40000004100 */
[----:B------:R-:W-:-:S03]  /*1940*/  @P0 HADD2.F32 R40, -RZ, R36.H1_H1 ;  /* 0x30000024ff280230 */ /* 0x000fc60000004100 */
[----:B------:R-:W-:-:S04]  /*1950*/  FMUL.FTZ R79, R79, c[0x0][0x1ec] ;  /* 0x00007b004f4f7a20 */ /* 0x000fc80000410000 */
[----:B------:R-:W-:Y:S02]  /*1960*/  @P0 FADD.FTZ R79, R40, R79 ;  /* 0x0000004f284f0221 */ /* 0x000fe40000010000 */
.L_x_3397:
[----:B------:R-:W-:Y:S05]  /*1970*/  BSYNC B1 ;  /* 0x0000000000017941 */ /* 0x000fea0003800000 */
.L_x_3395:
[----:B------:R-:W-:Y:S01]  /*1980*/  BSSY B1, `(.L_x_3398) ;  /* 0x000000a000017945 */ /* 0x000fe20003800000 */
[----:B------:R-:W-:Y:S05]  /*1990*/  @P2 BRA `(.L_x_3399) ;  /* 0x0000004000002947 */ /* 0x000fea0003800000 */
[----:B------:R-:W-:Y:S01]  /*19a0*/  HFMA2.MMA R78, -RZ, RZ, 0, 0 ;  /* 0x00000000ff4e7435 */ /* 0x000fe200000001ff */
[----:B------:R-:W-:Y:S05]  /*19b0*/  @!P0 BRA `(.L_x_3400) ;  /* 0x0000006000008947 */ /* 0x000fea0003800000 */
[----:B-----5:R-:W-:Y:S01]  /*19c0*/  HADD2.F32 R78, -RZ, R37.H0_H0 ;  /* 0x20000025ff4e7230 */ /* 0x020fe20000004100 */
[----:B------:R-:W-:Y:S05]  /*19d0*/  BRA `(.L_x_3400) ;  /* 0x0000004000007947 */ /* 0x000fea0003800000 */
.L_x_3399:
[----:B-----5:R-:W-:Y:S02]  /*19e0*/  HADD2.F32 R78, -RZ, R33.H0_H0 ;  /* 0x20000021ff4e7230 */ /* 0x020fe40000004100 */
[----:B------:R-:W-:-:S03]  /*19f0*/  @P0 HADD2.F32 R41, -RZ, R37.H0_H0 ;  /* 0x20000025ff290230 */ /* 0x000fc60000004100 */
[----:B------:R-:W-:-:S04]  /*1a00*/  FMUL.FTZ R78, R78, c[0x0][0x1ec] ;  /* 0x00007b004e4e7a20 */ /* 0x000fc80000410000 */
[----:B------:R-:W-:Y:S02]  /*1a10*/  @P0 FADD.FTZ R78, R41, R78 ;  /* 0x0000004e294e0221 */ /* 0x000fe40000010000 */
.L_x_3400:
[----:B------:R-:W-:Y:S05]  /*1a20*/  BSYNC B1 ;  /* 0x0000000000017941 */ /* 0x000fea0003800000 */
.L_x_3398:
[----:B------:R-:W-:Y:S01]  /*1a30*/  BSSY B1, `(.L_x_3401) ;  /* 0x000000a000017945 */ /* 0x000fe20003800000 */
[----:B------:R-:W-:Y:S05]  /*1a40*/  @P2 BRA `(.L_x_3402) ;  /* 0x0000004000002947 */ /* 0x000fea0003800000 */
[----:B------:R-:W-:Y:S01]  /*1a50*/  MOV R77, RZ ;  /* 0x000000ff004d7202 */ /* 0x000fe20000000f00 */
[----:B------:R-:W-:Y:S05]  /*1a60*/  @!P0 BRA `(.L_x_3403) ;  /* 0x0000006000008947 */ /* 0x000fea0003800000 */
[----:B-----5:R-:W-:Y:S01]  /*1a70*/  HADD2.F32 R77, -RZ, R37.H1_H1 ;  /* 0x30000025ff4d7230 */ /* 0x020fe20000004100 */
[----:B------:R-:W-:Y:S05]  /*1a80*/  BRA `(.L_x_3403) ;  /* 0x0000004000007947 */ /* 0x000fea0003800000 */
.L_x_3402:
[----:B-----5:R-:W-:Y:S02]  /*1a90*/  HADD2.F32 R77, -RZ, R33.H1_H1 ;  /* 0x30000021ff4d7230 */ /* 0x020fe40000004100 */
[----:B------:R-:W-:-:S03]  /*1aa0*/  @P0 HADD2.F32 R40, -RZ, R37.H1_H1 ;  /* 0x30000025ff280230 */ /* 0x000fc60000004100 */
[----:B------:R-:W-:-:S04]  /*1ab0*/  FMUL.FTZ R77, R77, c[0x0][0x1ec] ;  /* 0x00007b004d4d7a20 */ /* 0x000fc80000410000 */
[----:B------:R-:W-:Y:S02]  /*1ac0*/  @P0 FADD.FTZ R77, R40, R77 ;  /* 0x0000004d284d0221 */ /* 0x000fe40000010000 */
.L_x_3403:
[----:B------:R-:W-:Y:S05]  /*1ad0*/  BSYNC B1 ;  /* 0x0000000000017941 */ /* 0x000fea0003800000 */
.L_x_3401:
[----:B------:R-:W-:Y:S01]  /*1ae0*/  BSSY B1, `(.L_x_3404) ;  /* 0x000000a000017945 */ /* 0x000fe20003800000 */
[----:B------:R-:W-:Y:S05]  /*1af0*/  @P2 BRA `(.L_x_3405) ;  /* 0x0000004000002947 */ /* 0x000fea0003800000 */
[----:B------:R-:W-:Y:S01]  /*1b00*/  HFMA2.MMA R98, -RZ, RZ, 0, 0 ;  /* 0x00000000ff627435 */ /* 0x000fe200000001ff */
[----:B------:R-:W-:Y:S05]  /*1b10*/  @!P0 BRA `(.L_x_3406) ;  /* 0x0000006000008947 */ /* 0x000fea0003800000 */
[----:B-----5:R-:W-:Y:S01]  /*1b20*/  HADD2.F32 R98, -RZ, R38.H0_H0 ;  /* 0x20000026ff627230 */ /* 0x020fe20000004100 */
[----:B------:R-:W-:Y:S05]  /*1b30*/  BRA `(.L_x_3406) ;  /* 0x0000004000007947 */ /* 0x000fea0003800000 */
.L_x_3405:
[----:B-----5:R-:W-:Y:S02]  /*1b40*/  HADD2.F32 R98, -RZ, R34.H0_H0 ;  /* 0x20000022ff627230 */ /* 0x020fe40000004100 */
[----:B------:R-:W-:-:S03]  /*1b50*/  @P0 HADD2.F32 R41, -RZ, R38.H0_H0 ;  /* 0x20000026ff290230 */ /* 0x000fc60000004100 */
[----:B------:R-:W-:-:S04]  /*1b60*/  FMUL.FTZ R98, R98, c[0x0][0x1ec] ;  /* 0x00007b0062627a20 */ /* 0x000fc80000410000 */
[----:B------:R-:W-:Y:S02]  /*1b70*/  @P0 FADD.FTZ R98, R41, R98 ;  /* 0x0000006229620221 */ /* 0x000fe40000010000 */
.L_x_3406:
[----:B------:R-:W-:Y:S05]  /*1b80*/  BSYNC B1 ;  /* 0x0000000000017941 */ /* 0x000fea0003800000 */
.L_x_3404:
[----:B------:R-:W-:Y:S01]  /*1b90*/  BSSY B1, `(.L_x_3407) ;  /* 0x000000a000017945 */ /* 0x000fe20003800000 */
[----:B------:R-:W-:Y:S05]  /*1ba0*/  @P2 BRA `(.L_x_3408) ;  /* 0x0000004000002947 */ /* 0x000fea0003800000 */
[----:B------:R-:W-:Y:S01]  /*1bb0*/  MOV R99, RZ ;  /* 0x000000ff00637202 */ /* 0x000fe20000000f00 */
[----:B------:R-:W-:Y:S05]  /*1bc0*/  @!P0 BRA `(.L_x_3409) ;  /* 0x0000006000008947 */ /* 0x000fea0003800000 */
[----:B-----5:R-:W-:Y:S01]  /*1bd0*/  HADD2.F32 R99, -RZ, R38.H1_H1 ;  /* 0x30000026ff637230 */ /* 0x020fe20000004100 */
[----:B------:R-:W-:Y:S05]  /*1be0*/  BRA `(.L_x_3409) ;  /* 0x0000004000007947 */ /* 0x000fea0003800000 */
.L_x_3408:
[----:B-----5:R-:W-:Y:S02]  /*1bf0*/  HADD2.F32 R99, -RZ, R34.H1_H1 ;  /* 0x30000022ff637230 */ /* 0x020fe40000004100 */
[----:B------:R-:W-:-:S03]  /*1c00*/  @P0 HADD2.F32 R40, -RZ, R38.H1_H1 ;  /* 0x30000026ff280230 */ /* 0x000fc60000004100 */
[----:B------:R-:W-:-:S04]  /*1c10*/  FMUL.FTZ R99, R99, c[0x0][0x1ec] ;  /* 0x00007b0063637a20 */ /* 0x000fc80000410000 */
[----:B------:R-:W-:Y:S02]  /*1c20*/  @P0 FADD.FTZ R99, R40, R99 ;  /* 0x0000006328630221 */ /* 0x000fe40000010000 */
.L_x_3409:
[----:B------:R-:W-:Y:S05]  /*1c30*/  BSYNC B1 ;  /* 0x0000000000017941 */ /* 0x000fea0003800000 */
.L_x_3407:
[----:B------:R-:W-:Y:S01]  /*1c40*/  BSSY B1, `(.L_x_3410) ;  /* 0x000000a000017945 */ /* 0x000fe20003800000 */
[----:B------:R-:W-:Y:S05]  /*1c50*/  @P2 BRA `(.L_x_3411) ;  /* 0x0000004000002947 */ /* 0x000fea0003800000 */
[----:B------:R-:W-:Y:S01]  /*1c60*/  HFMA2.MMA R100, -RZ, RZ, 0, 0 ;  /* 0x00000000ff647435 */ /* 0x000fe200000001ff */
[----:B------:R-:W-:Y:S05]  /*1c70*/  @!P0 BRA `(.L_x_3412) ;  /* 0x0000006000008947 */ /* 0x000fea0003800000 */
[----:B-----5:R-:W-:Y:S01]  /*1c80*/  HADD2.F32 R100, -RZ, R39.H0_H0 ;  /* 0x20000027ff647230 */ /* 0x020fe20000004100 */
[----:B------:R-:W-:Y:S05]  /*1c90*/  BRA `(.L_x_3412) ;  /* 0x0000004000007947 */ /* 0x000fea0003800000 */
.L_x_3411:
[----:B-----5:R-:W-:Y:S02]  /*1ca0*/  HADD2.F32 R100, -RZ, R35.H0_H0 ;  /* 0x20000023ff647230 */ /* 0x020fe40000004100 */
[----:B------:R-:W-:-:S03]  /*1cb0*/  @P0 HADD2.F32 R41, -RZ, R39.H0_H0 ;  /* 0x20000027ff290230 */ /* 0x000fc60000004100 */
[----:B------:R-:W-:-:S04]  /*1cc0*/  FMUL.FTZ R100, R100, c[0x0][0x1ec] ;  /* 0x00007b0064647a20 */ /* 0x000fc80000410000 */
[----:B------:R-:W-:Y:S02]  /*1cd0*/  @P0 FADD.FTZ R100, R41, R100 ;  /* 0x0000006429640221 */ /* 0x000fe40000010000 */
.L_x_3412:
[----:B------:R-:W-:Y:S05]  /*1ce0*/  BSYNC B1 ;  /* 0x0000000000017941 */ /* 0x000fea0003800000 */
.L_x_3410:
[----:B------:R-:W-:Y:S01]  /*1cf0*/  BSSY B1, `(.L_x_3413) ;  /* 0x000000a000017945 */ /* 0x000fe20003800000 */
[----:B------:R-:W-:Y:S05]  /*1d00*/  @P2 BRA `(.L_x_3414) ;  /* 0x0000004000002947 */ /* 0x000fea0003800000 */
[----:B------:R-:W-:Y:S01]  /*1d10*/  MOV R101, RZ ;  /* 0x000000ff00657202 */ /* 0x000fe20000000f00 */
[----:B------:R-:W-:Y:S05]  /*1d20*/  @!P0 BRA `(.L_x_3415) ;  /* 0x0000006000008947 */ /* 0x000fea0003800000 */
[----:B-----5:R-:W-:Y:S01]  /*1d30*/  HADD2.F32 R101, -RZ, R39.H1_H1 ;  /* 0x30000027ff657230 */ /* 0x020fe20000004100 */
[----:B------:R-:W-:Y:S05]  /*1d40*/  BRA `(.L_x_3415) ;  /* 0x0000004000007947 */ /* 0x000fea0003800000 */
.L_x_3414:
[----:B-----5:R-:W-:Y:S02]  /*1d50*/  HADD2.F32 R101, -RZ, R35.H1_H1 ;  /* 0x30000023ff657230 */ /* 0x020fe40000004100 */
[----:B------:R-:W-:-:S03]  /*1d60*/  @P0 HADD2.F32 R40, -RZ, R39.H1_H1 ;  /* 0x30000027ff280230 */ /* 0x000fc60000004100 */
[----:B------:R-:W-:-:S04]  /*1d70*/  FMUL.FTZ R101, R101, c[0x0][0x1ec] ;  /* 0x00007b0065657a20 */ /* 0x000fc80000410000 */
[----:B------:R-:W-:Y:S02]  /*1d80*/  @P0 FADD.FTZ R101, R40, R101 ;  /* 0x0000006528650221 */ /* 0x000fe40000010000 */
.L_x_3415:
[----:B------:R-:W-:Y:S05]  /*1d90*/  BSYNC B1 ;  /* 0x0000000000017941 */ /* 0x000fea0003800000 */
.L_x_3413:
        /* <DEDUP_REMOVED lines=9> */
.L_x_3391:
[----:B------:R-:W-:Y:S05]  /*1e30*/  BSYNC B0 ;  /* 0x0000000000007941 */ /* 0x000fea0003800000 */
.L_x_3390:
        /* <DEDUP_REMOVED lines=15> */
[----:B-----5:R-:W-:Y:S01]  /*1f30*/  HADD2.F32 R102, -RZ, R36.H0_H0 ;  /* 0x20000024ff667230 */ /* 0x020fe20000004100 */
[----:B------:R-:W-:Y:S05]  /*1f40*/  BRA `(.L_x_3420) ;  /* 0x0000004000007947 */ /* 0x000fea0003800000 */
.L_x_3419:
[----:B-1---5:R-:W-:Y:S02]  /*1f50*/  HADD2.F32 R102, -RZ, R32.H0_H0 ;  /* 0x20000020ff667230 */ /* 0x022fe40000004100 */
[----:B------:R-:W-:-:S03]  /*1f60*/  @P0 HADD2.F32 R41, -RZ, R36.H0_H0 ;  /* 0x20000024ff290230 */ /* 0x000fc60000004100 */
[----:B------:R-:W-:-:S04]  /*1f70*/  FMUL.FTZ R102, R102, c[0x0][0x1ec] ;  /* 0x00007b0066667a20 */ /* 0x000fc80000410000 */
[----:B------:R-:W-:Y:S02]  /*1f80*/  @P0 FADD.FTZ R102, R41, R102 ;  /* 0x0000006629660221 */ /* 0x000fe40000010000 */
.L_x_3420:
[----:B------:R-:W-:Y:S05]  /*1f90*/  BSYNC B1 ;  /* 0x0000000000017941 */ /* 0x000fea0003800000 */
.L_x_3418:
[----:B------:R-:W-:Y:S01]  /*1fa0*/  BSSY B1, `(.L_x_3421) ;  /* 0x000000a000017945 */ /* 0x000fe20003800000 */
[----:B------:R-:W-:Y:S05]  /*1fb0*/  @P1 BRA `(.L_x_3422) ;  /* 0x0000004000001947 */ /* 0x000fea0003800000 */
[----:B------:R-:W-:Y:S01]  /*1fc0*/  MOV R103, RZ ;  /* 0x000000ff00677202 */ /* 0x000fe20000000f00 */
[----:B------:R-:W-:Y:S05]  /*1fd0*/  @!P0 BRA `(.L_x_3423) ;  /* 0x0000006000008947 */ /* 0x000fea0003800000 */
[----:B-----5:R-:W-:Y:S01]  /*1fe0*/  HADD2.F32 R103, -RZ, R36.H1_H1 ;  /* 0x30000024ff677230 */ /* 0x020fe20000004100 */
[----:B------:R-:W-:Y:S05]  /*1ff0*/  BRA `(.L_x_3423) ;  /* 0x0000004000007947 */ /* 0x000fea0003800000 */
.L_x_3422:
[----:B-----5:R-:W-:Y:S02]  /*2000*/  HADD2.F32 R103, -RZ, R32.H1_H1 ;  /* 0x30000020ff677230 */ /* 0x020fe40000004100 */
[----:B------:R-:W-:-:S03]  /*2010*/  @P0 HADD2.F32 R40, -RZ, R36.H1_H1 ;  /* 0x30000024ff280230 */ /* 0x000fc60000004100 */
[----:B------:R-:W-:-:S04]  /*2020*/  FMUL.FTZ R103, R103, c[0x0][0x1ec] ;  /* 0x00007b0067677a20 */ /* 0x000fc80000410000 */
[----:B------:R-:W-:Y:S02]  /*2030*/  @P0 FADD.FTZ R103, R40, R103 ;  /* 0x0000006728670221 */ /* 0x000fe40000010000 */
.L_x_3423:
[----:B------:R-:W-:Y:S05]  /*2040*/  BSYNC B1 ;  /* 0x0000000000017941 */ /* 0x000fea0003800000 */
.L_x_3421:
[----:B------:R-:W-:Y:S01]  /*2050*/  BSSY B1, `(.L_x_3424) ;  /* 0x000000a000017945 */ /* 0x000fe20003800000 */
[----:B------:R-:W-:Y:S05]  /*2060*/  @P1 BRA `(.L_x_3425) ;  /* 0x0000004000001947 */ /* 0x000fea0003800000 */
[----:B------:R-:W-:Y:S01]  /*2070*/  HFMA2.MMA R104, -RZ, RZ, 0, 0 ;  /* 0x00000000ff687435 */ /* 0x000fe200000001ff */
[----:B------:R-:W-:Y:S05]  /*2080*/  @!P0 BRA `(.L_x_3426) ;  /* 0x0000006000008947 */ /* 0x000fea0003800000 */
[----:B-----5:R-:W-:Y:S01]  /*2090*/  HADD2.F32 R104, -RZ, R37.H0_H0 ;  /* 0x20000025ff687230 */ /* 0x020fe20000004100 */
[----:B------:R-:W-:Y:S05]  /*20a0*/  BRA `(.L_x_3426) ;  /* 0x0000004000007947 */ /* 0x000fea0003800000 */
.L_x_3425:
[----:B-----5:R-:W-:Y:S02]  /*20b0*/  HADD2.F32 R104, -RZ, R33.H0_H0 ;  /* 0x20000021ff687230 */ /* 0x020fe40000004100 */
[----:B------:R-:W-:-:S03]  /*20c0*/  @P0 HADD2.F32 R41, -RZ, R37.H0_H0 ;  /* 0x20000025ff290230 */ /* 0x000fc60000004100 */
[----:B------:R-:W-:-:S04]  /*20d0*/  FMUL.FTZ R104, R104, c[0x0][0x1ec] ;  /* 0x00007b0068687a20 */ /* 0x000fc80000410000 */
[----:B------:R-:W-:Y:S02]  /*20e0*/  @P0 FADD.FTZ R104, R41, R104 ;  /* 0x0000006829680221 */ /* 0x000fe40000010000 */
.L_x_3426:
[----:B------:R-:W-:Y:S05]  /*20f0*/  BSYNC B1 ;  /* 0x0000000000017941 */ /* 0x000fea0003800000 */
.L_x_3424:
[----:B------:R-:W-:Y:S01]  /*2100*/  BSSY B1, `(.L_x_3427) ;  /* 0x000000a000017945 */ /* 0x000fe20003800000 */
[----:B------:R-:W-:Y:S05]  /*2110*/  @P1 BRA `(.L_x_3428) ;  /* 0x0000004000001947 */ /* 0x000fea0003800000 */
[----:B------:R-:W-:Y:S01]  /*2120*/  MOV R105, RZ ;  /* 0x000000ff00697202 */ /* 0x000fe20000000f00 */
[----:B------:R-:W-:Y:S05]  /*2130*/  @!P0 BRA `(.L_x_3429) ;  /* 0x0000006000008947 */ /* 0x000fea0003800000 */
[----:B-----5:R-:W-:Y:S01]  /*2140*/  HADD2.F32 R105, -RZ, R37.H1_H1 ;  /* 0x30000025ff697230 */ /* 0x020fe20000004100 */
[----:B------:R-:W-:Y:S05]  /*2150*/  BRA `(.L_x_3429) ;  /* 0x0000004000007947 */ /* 0x000fea0003800000 */
.L_x_3428:
[----:B-----5:R-:W-:Y:S02]  /*2160*/  HADD2.F32 R105, -RZ, R33.H1_H1 ;  /* 0x30000021ff697230 */ /* 0x020fe40000004100 */
[----:B------:R-:W-:-:S03]  /*2170*/  @P0 HADD2.F32 R40, -RZ, R37.H1_H1 ;  /* 0x30000025ff280230 */ /* 0x000fc60000004100 */
[----:B------:R-:W-:-:S04]  /*2180*/  FMUL.FTZ R105, R105, c[0x0][0x1ec] ;  /* 0x00007b0069697a20 */ /* 0x000fc80000410000 */
[----:B------:R-:W-:Y:S02]  /*2190*/  @P0 FADD.FTZ R105, R40, R105 ;  /* 0x0000006928690221 */ /* 0x000fe40000010000 */
.L_x_3429:
[----:B------:R-:W-:Y:S05]  /*21a0*/  BSYNC B1 ;  /* 0x0000000000017941 */ /* 0x000fea0003800000 */
.L_x_3427:
[----:B------:R-:W-:Y:S01]  /*21b0*/  BSSY B1, `(.L_x_3430) ;  /* 0x000000a000017945 */ /* 0x000fe20003800000 */
[----:B------:R-:W-:Y:S05]  /*21c0*/  @P1 BRA `(.L_x_3431) ;  /* 0x0000004000001947 */ /* 0x000fea0003800000 */
[----:B------:R-:W-:Y:S01]  /*21d0*/  HFMA2.MMA R106, -RZ, RZ, 0, 0 ;  /* 0x00000000ff6a7435 */ /* 0x000fe200000001ff */
[----:B------:R-:W-:Y:S05]  /*21e0*/  @!P0 BRA `(.L_x_3432) ;  /* 0x0000006000008947 */ /* 0x000fea0003800000 */
[----:B-----5:R-:W-:Y:S01]  /*21f0*/  HADD2.F32 R106, -RZ, R38.H0_H0 ;  /* 0x20000026ff6a7230 */ /* 0x020fe20000004100 */
[----:B------:R-:W-:Y:S05]  /*2200*/  BRA `(.L_x_3432) ;  /* 0x0000004000007947 */ /* 0x000fea0003800000 */
.L_x_3431:
[----:B-----5:R-:W-:Y:S02]  /*2210*/  HADD2.F32 R106, -RZ, R34.H0_H0 ;  /* 0x20000022ff6a7230 */ /* 0x020fe40000004100 */
[----:B------:R-:W-:-:S03]  /*2220*/  @P0 HADD2.F32 R41, -RZ, R38.H0_H0 ;  /* 0x20000026ff290230 */ /* 0x000fc60000004100 */
[----:B------:R-:W-:-:S04]  /*2230*/  FMUL.FTZ R106, R106, c[0x0][0x1ec] ;  /* 0x00007b006a6a7a20 */ /* 0x000fc80000410000 */
[----:B------:R-:W-:Y:S02]  /*2240*/  @P0 FADD.FTZ R106, R41, R106 ;  /* 0x0000006a296a0221 */ /* 0x000fe40000010000 */
.L_x_3432:
[----:B------:R-:W-:Y:S05]  /*2250*/  BSYNC B1 ;  /* 0x0000000000017941 */ /* 0x000fea0003800000 */
.L_x_3430:
[----:B------:R-:W-:Y:S01]  /*2260*/  BSSY B1, `(.L_x_3433) ;  /* 0x000000a000017945 */ /* 0x000fe20003800000 */
[----:B------:R-:W-:Y:S05]  /*2270*/  @P1 BRA `(.L_x_3434) ;  /* 0x0000004000001947 */ /* 0x000fea0003800000 */
[----:B------:R-:W-:Y:S01]  /*2280*/  MOV R107, RZ ;  /* 0x000000ff006b7202 */ /* 0x000fe20000000f00 */
[----:B------:R-:W-:Y:S05]  /*2290*/  @!P0 BRA `(.L_x_3435) ;  /* 0x0000006000008947 */ /* 0x000fea0003800000 */
[----:B-----5:R-:W-:Y:S01]  /*22a0*/  HADD2.F32 R107, -RZ, R38.H1_H1 ;  /* 0x30000026ff6b7230 */ /* 0x020fe20000004100 */
[----:B------:R-:W-:Y:S05]  /*22b0*/  BRA `(.L_x_3435) ;  /* 0x0000004000007947 */ /* 0x000fea0003800000 */
.L_x_3434:
[----:B-----5:R-:W-:Y:S02]  /*22c0*/  HADD2.F32 R107, -RZ, R34.H1_H1 ;  /* 0x30000022ff6b7230 */ /* 0x020fe40000004100 */
[----:B------:R-:W-:-:S03]  /*22d0*/  @P0 HADD2.F32 R40, -RZ, R38.H1_H1 ;  /* 0x30000026ff280230 */ /* 0x000fc60000004100 */
[----:B------:R-:W-:-:S04]  /*22e0*/  FMUL.FTZ R107, R107, c[0x0][0x1ec] ;  /* 0x00007b006b6b7a20 */ /* 0x000fc80000410000 */
[----:B------:R-:W-:Y:S02]  /*22f0*/  @P0 FADD.FTZ R107, R40, R107 ;  /* 0x0000006b286b0221 */ /* 0x000fe40000010000 */
.L_x_3435:
[----:B------:R-:W-:Y:S05]  /*2300*/  BSYNC B1 ;  /* 0x0000000000017941 */ /* 0x000fea0003800000 */
.L_x_3433:
[----:B------:R-:W-:Y:S01]  /*2310*/  BSSY B1, `(.L_x_3436) ;  /* 0x000000a000017945 */ /* 0x000fe20003800000 */
[----:B------:R-:W-:Y:S05]  /*2320*/  @P1 BRA `(.L_x_3437) ;  /* 0x0000004000001947 */ /* 0x000fea0003800000 */
[----:B------:R-:W-:Y:S01]  /*2330*/  HFMA2.MMA R108, -RZ, RZ, 0, 0 ;  /* 0x00000000ff6c7435 */ /* 0x000fe200000001ff */
[----:B------:R-:W-:Y:S05]  /*2340*/  @!P0 BRA `(.L_x_3438) ;  /* 0x0000006000008947 */ /* 0x000fea0003800000 */
[----:B-----5:R-:W-:Y:S01]  /*2350*/  HADD2.F32 R108, -RZ, R39.H0_H0 ;  /* 0x20000027ff6c7230 */ /* 0x020fe20000004100 */
[----:B------:R-:W-:Y:S05]  /*2360*/  BRA `(.L_x_3438) ;  /* 0x0000004000007947 */ /* 0x000fea0003800000 */
.L_x_3437:
[----:B-----5:R-:W-:Y:S02]  /*2370*/  HADD2.F32 R108, -RZ, R35.H0_H0 ;  /* 0x20000023ff6c7230 */ /* 0x020fe40000004100 */
[----:B------:R-:W-:-:S03]  /*2380*/  @P0 HADD2.F32 R41, -RZ, R39.H0_H0 ;  /* 0x20000027ff290230 */ /* 0x000fc60000004100 */
[----:B------:R-:W-:-:S04]  /*2390*/  FMUL.FTZ R108, R108, c[0x0][0x1ec] ;  /* 0x00007b006c6c7a20 */ /* 0x000fc80000410000 */
[----:B------:R-:W-:Y:S02]  /*23a0*/  @P0 FADD.FTZ R108, R41, R108 ;  /* 0x0000006c296c0221 */ /* 0x000fe40000010000 */
.L_x_3438:
[----:B------:R-:W-:Y:S05]  /*23b0*/  BSYNC B1 ;  /* 0x0000000000017941 */ /* 0x000fea0003800000 */
.L_x_3436:
[----:B------:R-:W-:Y:S01]  /*23c0*/  BSSY B1, `(.L_x_3439) ;  /* 0x000000a000017945 */ /* 0x000fe20003800000 */
[----:B------:R-:W-:Y:S05]  /*23d0*/  @P1 BRA `(.L_x_3440) ;  /* 0x0000004000001947 */ /* 0x000fea0003800000 */
[----:B------:R-:W-:Y:S01]  /*23e0*/  MOV R109, RZ ;  /* 0x000000ff006d7202 */ /* 0x000fe20000000f00 */
[----:B------:R-:W-:Y:S05]  /*23f0*/  @!P0 BRA `(.L_x_3441) ;  /* 0x0000006000008947 */ /* 0x000fea0003800000 */
[----:B-----5:R-:W-:Y:S01]  /*2400*/  HADD2.F32 R109, -RZ, R39.H1_H1 ;  /* 0x30000027ff6d7230 */ /* 0x020fe20000004100 */
[----:B------:R-:W-:Y:S05]  /*2410*/  BRA `(.L_x_3441) ;  /* 0x0000004000007947 */ /* 0x000fea0003800000 */
.L_x_3440:
[----:B-----5:R-:W-:Y:S02]  /*2420*/  HADD2.F32 R109, -RZ, R35.H1_H1 ;  /* 0x30000023ff6d7230 */ /* 0x020fe40000004100 */
[----:B------:R-:W-:-:S03]  /*2430*/  @P0 HADD2.F32 R40, -RZ, R39.H1_H1 ;  /* 0x30000027ff280230 */ /* 0x000fc60000004100 */
[----:B------:R-:W-:-:S04]  /*2440*/  FMUL.FTZ R109, R109, c[0x0][0x1ec] ;  /* 0x00007b006d6d7a20 */ /* 0x000fc80000410000 */
[----:B------:R-:W-:Y:S02]  /*2450*/  @P0 FADD.FTZ R109, R40, R109 ;  /* 0x0000006d286d0221 */ /* 0x000fe40000010000 */
.L_x_3441:
[----:B------:R-:W-:Y:S05]  /*2460*/  BSYNC B1 ;  /* 0x0000000000017941 */ /* 0x000fea0003800000 */
.L_x_3439:
[----:B------:R-:W-:Y:S01]  /*2470*/  HFMA2.MMA R115, -RZ, RZ, 0, 9.5367431640625e-07 ;  /* 0x00000010ff737435 */ /* 0x000fe200000001ff */
[----:B------:R-:W-:Y:S02]  /*2480*/  F2FP.PACK_AB R43, R109, R108 ;  /* 0x0000006c6d2b723e */ /* 0x000fe400000000ff */
[----:B------:R-:W-:Y:S02]  /*2490*/  F2FP.PACK_AB R42, R107, R106 ;  /* 0x0000006a6b2a723e */ /* 0x000fe400000000ff */
[----:B------:R-:W-:Y:S02]  /*24a0*/  F2FP.PACK_AB R41, R105, R104 ;  /* 0x000000686929723e */ /* 0x000fe400000000ff */
[----:B------:R-:W-:-:S03]  /*24b0*/  F2FP.PACK_AB R40, R103, R102 ;  /* 0x000000666728723e */ /* 0x000fc600000000ff */
[----:B------:R-:W-:-:S05]  /*24c0*/  IMAD.WIDE.U32 R114, R114, R115, c[0x0][0x188] ;  /* 0x0000620072727625 */ /* 0x000fca00078e0073 */
[----:B------:R0:W-:Y:S02]  /*24d0*/  STG.E.128 [R114.64], R40 ;  /* 0x0000002872007986 */ /* 0x0001e4000c101d04 */
.L_x_3417:
[----:B------:R-:W-:Y:S05]  /*24e0*/  BSYNC B0 ;  /* 0x0000000000007941 */ /* 0x000fea0003800000 */
.L_x_3416:
        /* <DEDUP_REMOVED lines=38> */
[----:B------:R-:W-:Y:S02]  /*2750*/  P2R R40, PR, RZ, 0x8 ;  /* 0x00000008ff287803 */ /* 0x000fe40000000000 */
[----:B------:R-:W-:Y:S01]  /*2760*/  ISETP.NE.AND P3, PT, R42, RZ, PT ;  /* 0x000000ff2a00720c */ /* 0x000fe20003f65270 */
[----:B------:R-:W-:Y:S10]  /*2770*/  BRA.DIV ~URZ, `(.L_x_3442) ;  /* 0x00000ff27f007947 */ /* 0x000ff4000b800000 */
[----:B------:R0:W1:Y:S02]  /*2780*/  SHFL.BFLY PT, R115, R43, 0x1, 0x1f ;  /* 0x0c201f002b737f89 */ /* 0x00006400000e0000 */
.L_x_3454:
        /* <DEDUP_REMOVED lines=85> */
.L_x_3455:
        /* <DEDUP_REMOVED lines=59> */
.L_x_3447:
[----:B------:R-:W-:Y:S05]  /*3090*/  BSYNC B1 ;  /* 0x0000000000017941 */ /* 0x000fea0003800000 */
.L_x_3446:
        /* <DEDUP_REMOVED lines=34> */
.L_x_3449:
[----:B------:R-:W-:Y:S05]  /*32c0*/  BSYNC B1 ;  /* 0x0000000000017941 */ /* 0x000fea0003800000 */
.L_x_3448:
        /* <DEDUP_REMOVED lines=34> */
.L_x_3451:
[----:B------:R-:W-:Y:S05]  /*34f0*/  BSYNC B1 ;  /* 0x0000000000017941 */ /* 0x000fea0003800000 */
.L_x_3450:
        /* <DEDUP_REMOVED lines=32> */
.L_x_3445:
[----:B------:R-:W-:Y:S05]  /*3700*/  BSYNC B0 ;  /* 0x0000000000007941 */ /* 0x000fea0003800000 */
.L_x_3444:
[----:B0-2---:R-:W-:-:S04]  /*3710*/  MOV R41, c[0x0][0x160] ;  /* 0x0000580000297a02 */ /* 0x005fc80000000f00 */
[----:B------:R-:W-:-:S04]  /*3720*/  LEA R110, R41, R110, 0x2 ;  /* 0x0000006e296e7211 */ /* 0x000fc800078e10ff */
[----:B------:R-:W-:-:S13]  /*3730*/  ISETP.GE.AND P0, PT, R110, c[0x0][0x164], PT ;  /* 0x000059006e007a0c */ /* 0x000fda0003f06270 */
[----:B------:R-:W-:Y:S01]  /*3740*/  @P0 CALL.REL.NOINC `(.L_x_3452) ;  /* 0x0000001000000944 */ /* 0x000fe20003c00000 */
[----:B------:R-:W-:Y:S05]  /*3750*/  BRA `(.L_x_3453) ;  /* 0xffffd14000007947 */ /* 0x000fea000383ffff */
.L_x_3452:
[----:B------:R-:W-:Y:S05]  /*3760*/  EXIT ;  /* 0x000000000000794d */ /* 0x000fea0003800000 */
.L_x_3442:
[----:B------:R-:W-:Y:S01]  /*3770*/  HFMA2.MMA R115, -RZ, RZ, 0, 5.9604644775390625e-08 ;  /* 0x00000001ff737435 */ /* 0x000fe200000001ff */
[----:B------:R-:W-:Y:S02]  /*3780*/  MOV R42, R43 ;  /* 0x0000002b002a7202 */ /* 0x000fe40000000f00 */
[----:B------:R-:W-:Y:S02]  /*3790*/  MOV R116, 0x1f ;  /* 0x0000001f00747802 */ /* 0x000fe40000000f00 */
[----:B------:R-:W-:Y:S02]  /*37a0*/  MOV R119, 0xffffffff ;  /* 0xffffffff00777802 */ /* 0x000fe40000000f00 */
[----:B------:R-:W-:Y:S02]  /*37b0*/  MOV R40, 0x37d0 ;  /* 0x000037d000287802 */ /* 0x000fe40000000f00 */
[----:B-----5:R-:W-:Y:S05]  /*37c0*/  CALL.REL.NOINC `($__internal_18_$__cuda_sm70_shflsync_bfly_p) ;  /* 0x000007b000007944 */ /* 0x020fea0003c00000 */
[----:B01----:R-:W-:Y:S05]  /*37d0*/  BRA `(.L_x_3454) ;  /* 0xffffefb000007947 */ /* 0x003fea000383ffff */
.L_x_3443:
[----:B------:R-:W-:Y:S01]  /*37e0*/  HFMA2.MMA R115, -RZ, RZ, 0, 1.1920928955078125e-07 ;  /* 0x00000002ff737435 */ /* 0x000fe200000001ff */
[----:B------:R-:W-:Y:S02]  /*37f0*/  MOV R42, R118 ;  /* 0x00000076002a7202 */ /* 0x000fe40000000f00 */
[----:B------:R-:W-:-:S02]  /*3800*/  MOV R116, 0x1f ;  /* 0x0000001f00747802 */ /* 0x000fc40000000f00 */
[----:B------:R-:W-:Y:S02]  /*3810*/  MOV R119, 0xffffffff ;  /* 0xffffffff00777802 */ /* 0x000fe40000000f00 */
[----:B------:R-:W-:Y:S02]  /*3820*/  MOV R40, 0x3840 ;  /* 0x0000384000287802 */ /* 0x000fe40000000f00 */
[----:B0----5:R-:W-:Y:S05]  /*3830*/  CALL.REL.NOINC `($__internal_18_$__cuda_sm70_shflsync_bfly_p) ;  /* 0x0000074000007944 */ /* 0x021fea0003c00000 */
[----:B01----:R-:W-:Y:S01]  /*3840*/  FADD.FTZ R42, R118, R115 ;  /* 0x00000073762a7221 */ /* 0x003fe20000010000 */
[----:B------:R-:W-:Y:S01]  /*3850*/  HFMA2.MMA R115, -RZ, RZ, 0, 2.384185791015625e-07 ;  /* 0x00000004ff737435 */ /* 0x000fe200000001ff */
[----:B------:R-:W-:Y:S02]  /*3860*/  MOV R116, 0x1f ;  /* 0x0000001f00747802 */ /* 0x000fe40000000f00 */
[----:B------:R-:W-:Y:S02]  /*3870*/  MOV R119, 0xffffffff ;  /* 0xffffffff00777802 */ /* 0x000fe40000000f00 */
[----:B------:R-:W-:Y:S02]  /*3880*/  MOV R40, 0x38a0 ;  /* 0x000038a000287802 */ /* 0x000fe40000000f00 */
[----:B------:R-:W-:Y:S05]  /*3890*/  CALL.REL.NOINC `($__internal_18_$__cuda_sm70_shflsync_bfly_p) ;  /* 0x000006e000007944 */ /* 0x000fea0003c00000 */
[----:B01----:R-:W-:Y:S01]  /*38a0*/  FADD.FTZ R42, R42, R115 ;  /* 0x000000732a2a7221 */ /* 0x003fe20000010000 */
[----:B------:R-:W-:Y:S01]  /*38b0*/  HFMA2.MMA R115, -RZ, RZ, 0, 4.76837158203125e-07 ;  /* 0x00000008ff737435 */ /* 0x000fe200000001ff */
[----:B------:R-:W-:-:S02]  /*38c0*/  MOV R116, 0x1f ;  /* 0x0000001f00747802 */ /* 0x000fc40000000f00 */
[----:B------:R-:W-:Y:S02]  /*38d0*/  MOV R119, 0xffffffff ;  /* 0xffffffff00777802 */ /* 0x000fe40000000f00 */
[----:B------:R-:W-:Y:S02]  /*38e0*/  MOV R40, 0x3900 ;  /* 0x0000390000287802 */ /* 0x000fe40000000f00 */
[----:B------:R-:W-:Y:S05]  /*38f0*/  CALL.REL.NOINC `($__internal_18_$__cuda_sm70_shflsync_bfly_p) ;  /* 0x0000068000007944 */ /* 0x000fea0003c00000 */
[----:B01----:R-:W-:Y:S01]  /*3900*/  FADD.FTZ R42, R42, R115 ;  /* 0x000000732a2a7221 */ /* 0x003fe20000010000 */
[----:B------:R-:W-:Y:S01]  /*3910*/  HFMA2.MMA R115, -RZ, RZ, 0, 9.5367431640625e-07 ;  /* 0x00000010ff737435 */ /* 0x000fe200000001ff */
[----:B------:R-:W-:Y:S02]  /*3920*/  MOV R116, 0x1f ;  /* 0x0000001f00747802 */ /* 0x000fe40000000f00 */
[----:B------:R-:W-:Y:S02]  /*3930*/  MOV R119, 0xffffffff ;  /* 0xffffffff00777802 */ /* 0x000fe40000000f00 */
[----:B------:R-:W-:Y:S02]  /*3940*/  MOV R40, 0x3960 ;  /* 0x0000396000287802 */ /* 0x000fe40000000f00 */
[----:B------:R-:W-:Y:S05]  /*3950*/  CALL.REL.NOINC `($__internal_18_$__cuda_sm70_shflsync_bfly_p) ;  /* 0x0000062000007944 */ /* 0x000fea0003c00000 */
        /* <DEDUP_REMOVED lines=71> */
[----:B------:R-:W-:Y:S05]  /*3dd0*/  CALL.REL.NOINC `($__internal_18_$__cuda_sm70_shflsync_bfly_p) ;  /* 0x000001a000007944 */ /* 0x000fea0003c00000 */
[----:B01----:R-:W-:Y:S01]  /*3de0*/  FADD.FTZ R42, R42, R115 ;  /* 0x000000732a2a7221 */ /* 0x003fe20000010000 */
[----:B------:R-:W-:Y:S01]  /*3df0*/  HFMA2.MMA R115, -RZ, RZ, 0, 1.1920928955078125e-07 ;  /* 0x00000002ff737435 */ /* 0x000fe200000001ff */
[----:B------:R-:W-:Y:S02]  /*3e00*/  MOV R116, 0x1f ;  /* 0x0000001f00747802 */ /* 0x000fe40000000f00 */
[----:B------:R-:W-:Y:S02]  /*3e10*/  MOV R119, 0xffffffff ;  /* 0xffffffff00777802 */ /* 0x000fe40000000f00 */
[----:B------:R-:W-:Y:S02]  /*3e20*/  MOV R40, 0x3e40 ;  /* 0x00003e4000287802 */ /* 0x000fe40000000f00 */
[----:B------:R-:W-:Y:S05]  /*3e30*/  CALL.REL.NOINC `($__internal_18_$__cuda_sm70_shflsync_bfly_p) ;  /* 0x0000014000007944 */ /* 0x000fea0003c00000 */
[----:B01----:R-:W-:Y:S01]  /*3e40*/  FADD.FTZ R42, R42, R115 ;  /* 0x000000732a2a7221 */ /* 0x003fe20000010000 */
[----:B------:R-:W-:Y:S01]  /*3e50*/  HFMA2.MMA R115, -RZ, RZ, 0, 2.384185791015625e-07 ;  /* 0x00000004ff737435 */ /* 0x000fe200000001ff */
[----:B------:R-:W-:Y:S02]  /*3e60*/  MOV R116, 0x1f ;  /* 0x0000001f00747802 */ /* 0x000fe40000000f00 */
[----:B------:R-:W-:-:S02]  /*3e70*/  MOV R119, 0xffffffff ;  /* 0xffffffff00777802 */ /* 0x000fc40000000f00 */
[----:B------:R-:W-:Y:S02]  /*3e80*/  MOV R40, 0x3ea0 ;  /* 0x00003ea000287802 */ /* 0x000fe40000000f00 */
[----:B------:R-:W-:Y:S05]  /*3e90*/  CALL.REL.NOINC `($__internal_18_$__cuda_sm70_shflsync_bfly_p) ;  /* 0x000000e000007944 */ /* 0x000fea0003c00000 */
[----:B01----:R-:W-:Y:S01]  /*3ea0*/  FADD.FTZ R42, R42, R115 ;  /* 0x000000732a2a7221 */ /* 0x003fe20000010000 */
[----:B------:R-:W-:Y:S01]  /*3eb0*/  HFMA2.MMA R115, -RZ, RZ, 0, 4.76837158203125e-07 ;  /* 0x00000008ff737435 */ /* 0x000fe200000001ff */
[----:B------:R-:W-:Y:S02]  /*3ec0*/  MOV R116, 0x1f ;  /* 0x0000001f00747802 */ /* 0x000fe40000000f00 */
[----:B------:R-:W-:Y:S02]  /*3ed0*/  MOV R119, 0xffffffff ;  /* 0xffffffff00777802 */ /* 0x000fe40000000f00 */
[----:B------:R-:W-:Y:S02]  /*3ee0*/  MOV R40, 0x3f00 ;  /* 0x00003f0000287802 */ /* 0x000fe40000000f00 */
[----:B------:R-:W-:Y:S05]  /*3ef0*/  CALL.REL.NOINC `($__internal_18_$__cuda_sm70_shflsync_bfly_p) ;  /* 0x0000008000007944 */ /* 0x000fea0003c00000 */
[----:B-1----:R-:W-:Y:S01]  /*3f00*/  FADD.FTZ R114, R42, R115 ;  /* 0x000000732a727221 */ /* 0x002fe20000010000 */
[----:B------:R-:W-:Y:S01]  /*3f10*/  HFMA2.MMA R115, -RZ, RZ, 0, 9.5367431640625e-07 ;  /* 0x00000010ff737435 */ /* 0x000fe200000001ff */
[----:B0-----:R-:W-:Y:S02]  /*3f20*/  MOV R116, 0x1f ;  /* 0x0000001f00747802 */ /* 0x001fe40000000f00 */
[----:B------:R-:W-:-:S02]  /*3f30*/  MOV R119, 0xffffffff ;  /* 0xffffffff00777802 */ /* 0x000fc40000000f00 */
[----:B------:R-:W-:Y:S02]  /*3f40*/  MOV R42, R114 ;  /* 0x00000072002a7202 */ /* 0x000fe40000000f00 */
[----:B------:R-:W-:Y:S02]  /*3f50*/  MOV R40, 0x3f70 ;  /* 0x00003f7000287802 */ /* 0x000fe40000000f00 */
[----:B------:R-:W-:Y:S05]  /*3f60*/  CALL.REL.NOINC `($__internal_18_$__cuda_sm70_shflsync_bfly_p) ;  /* 0x0000001000007944 */ /* 0x000fea0003c00000 */
[----:B01----:R-:W-:Y:S05]  /*3f70*/  BRA `(.L_x_3455) ;  /* 0xffffed6000007947 */ /* 0x003fea000383ffff */
        .weak           $__internal_18_$__cuda_sm70_shflsync_bfly_p
        .type           $__internal_18_$__cuda_sm70_shflsync_bfly_p,@function
        .size           $__internal_18_$__cuda_sm70_shflsync_bfly_p,(.L_x_29158 - $__internal_18_$__cuda_sm70_shflsync_bfly_p)
$__internal_18_$__cuda_sm70_shflsync_bfly_p:
[----:B------:R-:W-:Y:S01]  /*3f80*/  HFMA2.MMA R41, -RZ, RZ, 0, 0 ;  /* 0x00000000ff297435 */ /* 0x000fe200000001ff */
[----:B------:R-:W-:Y:S04]  /*3f90*/  WARPSYNC R119 ;  /* 0x0000007700007348 */ /* 0x000fe80003800000 */
[----:B------:R0:W1:Y:S01]  /*3fa0*/  SHFL.BFLY PT, R115, R42, R115, R116 ;  /* 0x0c0000732a737389 */ /* 0x00006200000e0074 */
[----:B------:R-:W-:Y:S05]  /*3fb0*/  RET.REL.NODEC R40 `(_ZN10layer_norm13ln_fwd_kernelINS_13Kernel_traitsI6__halfS2_S2_S2_fjLj1024ELj1ELj4ELj1ELj16ENS_18Kernel_traits_baseILj1024ES2_S2_S2_S2_fjLj128EEEEELb0ELb0ELb1ELb0EEEvNS_9FwdParamsE) ;  /* 0xffffc04028007950 */ /* 0x000fea0003c3ffff */
.L_x_3456:
        /* <DEDUP_REMOVED lines=12> */
.L_x_29158:


//--------------------- .text._ZN10layer_norm13ln_fwd_kernelINS_13Kernel_traitsI6__halfS2_S2_S2_fjLj1024ELj1ELj4ELj1ELj16ENS_18Kernel_traits_baseILj1024ES2_S2_S2_S2_fjLj128EEEEELb0ELb0ELb1ELb1EEEvNS_9FwdParamsE --------------------------
	.section	.text._ZN10layer_norm13ln_fwd_kernelINS_13Kernel_traitsI6__halfS2_S2_S2_fjLj1024ELj1ELj4ELj1ELj16ENS_18Kernel_traits_baseILj1024ES2_S2_S2_S2_fjLj128EEEEELb0ELb0ELb1ELb1EEEvNS_9FwdParamsE,"ax",@progbits
	.sectioninfo	@"SHI_REGISTERS=127"
	.align	128
        .global         _ZN10layer_norm13ln_fwd_kernelINS_13Kernel_traitsI6__halfS2_S2_S2_fjLj1024ELj1ELj4ELj1ELj16ENS_18Kernel_traits_baseILj1024ES2_S2_S2_S2_fjLj128EEEEELb0ELb0ELb1ELb1EEEvNS_9FwdParamsE
        .type           _ZN10layer_norm13ln_fwd_kernelINS_13Kernel_traitsI6__halfS2_S2_S2_fjLj1024ELj1ELj4ELj1ELj16ENS_18Kernel_traits_baseILj1024ES2_S2_S2_S2_fjLj128EEEEELb0ELb0ELb1ELb1EEEvNS_9FwdParamsE,@function
        .size           _ZN10layer_norm13ln_fwd_kernelINS_13Kernel_traitsI6__halfS2_S2_S2_fjLj1024ELj1ELj4ELj1ELj16ENS_18Kernel_traits_baseILj1024ES2_S2_S2_S2_fjLj128EEEEELb0ELb0ELb1ELb1EEEvNS_9FwdParamsE,(.L_x_29159 - _ZN10layer_norm13ln_fwd_kernelINS_13Kernel_traitsI6__halfS2_S2_S2_fjLj1024ELj1ELj4ELj1ELj16ENS_18Kernel_traits_baseILj1024ES2_S2_S2_S2_fjLj128EEEEELb0ELb0ELb1ELb1EEEvNS_9FwdParamsE)
        .other          _ZN10layer_norm13ln_fwd_kernelINS_13Kernel_traitsI6__halfS2_S2_S2_fjLj1024ELj1ELj4ELj1ELj16ENS_18Kernel_traits_baseILj1024ES2_S2_S2_S2_fjLj128EEEEELb0ELb0ELb1ELb1EEEvNS_9FwdParamsE,@"STO_CUDA_ENTRY STV_DEFAULT"
_ZN10layer_norm13ln_fwd_kernelINS_13Kernel_traitsI6__halfS2_S2_S2_fjLj1024ELj1ELj4ELj1ELj16ENS_18Kernel_traits_baseILj1024ES2_S2_S2_S2_fjLj128EEEEELb0ELb0ELb1ELb1EEEvNS_9FwdParamsE:
.text._ZN10layer_norm13ln_fwd_kernelINS_13Kernel_traitsI6__halfS2_S2_S2_fjLj1024ELj1ELj4ELj1ELj16ENS_18Kernel_traits_baseILj1024ES2_S2_S2_S2_fjLj128EEEEELb0ELb0ELb1ELb1EEEvNS_9FwdParamsE:
        /* <DEDUP_REMOVED lines=32> */
[--C-:B------:R-:W-:Y:S01]  /*0200*/  HADD2.F32 R0, -RZ, R8.reuse.H0_H0 ;  /* 0x20000008ff007230 */ /* 0x100fe20000004100 */
[----:B------:R-:W-:Y:S01]  /*0210*/  LOP3.LUT R73, R73, 0x1f, RZ, 0xc0, !PT ;  /* 0x0000001f49497812 */ /* 0x000fe200078ec0ff */
[----:B------:R-:W-:Y:S01]  /*0220*/  HADD2.F32 R2, -RZ, R8.H1_H1 ;  /* 0x30000008ff027230 */ /* 0x000fe20000004100 */
[----:B------:R-:W-:Y:S01]  /*0230*/  ULDC.U8 UR6, c[0x0][0x1f0] ;  /* 0x00007c0000067ab9 */ /* 0x000fe20000000000 */
[----:B------:R-:W-:-:S02]  /*0240*/  HADD2.F32 R3, -RZ, R9.H0_H0 ;  /* 0x20000009ff037230 */ /* 0x000fc40000004100 */
[----:B------:R-:W-:Y:S02]  /*0250*/  HADD2.F32 R4, -RZ, R9.H1_H1 ;  /* 0x30000009ff047230 */ /* 0x000fe40000004100 */
[--C-:B------:R-:W-:Y:S02]  /*0260*/  HADD2.F32 R5, -RZ, R10.reuse.H0_H0 ;  /* 0x2000000aff057230 */ /* 0x100fe40000004100 */
[----:B0-----:R-:W-:Y:S02]  /*0270*/  HADD2.F32 R6, -RZ, R10.H1_H1 ;  /* 0x3000000aff067230 */ /* 0x001fe40000004100 */
        /* <DEDUP_REMOVED lines=27> */
[--C-:B------:R-:W-:Y:S02]  /*0430*/  HADD2.F32 R78, -RZ, R38.reuse.H0_H0 ;  /* 0x20000026ff4e7230 */ /* 0x100fe40000004100 */
[----:B------:R-:W-:Y:S02]  /*0440*/  HADD2.F32 R75, -RZ, R38.H1_H1 ;  /* 0x30000026ff4b7230 */ /* 0x000fe40000004100 */
[--C-:B---3--:R-:W-:Y:S02]  /*0450*/  HADD2.F32 R86, -RZ, R42.reuse.H0_H0 ;  /* 0x2000002aff567230 */ /* 0x108fe40000004100 */
[----:B------:R-:W-:Y:S02]  /*0460*/  HADD2.F32 R85, -RZ, R42.H1_H1 ;  /* 0x3000002aff557230 */ /* 0x000fe40000004100 */
        /* <DEDUP_REMOVED lines=11> */
[----:B------:R-:W-:Y:S02]  /*0520*/  HADD2.F32 R93, -RZ, R36.H1_H1 ;  /* 0x30000024ff5d7230 */ /* 0x000fe40000004100 */
.L_x_3558:
        /* <DEDUP_REMOVED lines=30> */
[----:B-----5:R-:W-:Y:S01]  /*0710*/  HADD2.F32 R61, -RZ, R28.H0_H0 ;  /* 0x2000001cff3d7230 */ /* 0x020fe20000004100 */
[----:B------:R-:W-:Y:S05]  /*0720*/  BRA `(.L_x_3459) ;  /* 0x0000004000007947 */ /* 0x000fea0003800000 */
.L_x_3458:
[----:B0----5:R-:W-:Y:S02]  /*0730*/  HADD2.F32 R61, -RZ, R32.H0_H0 ;  /* 0x20000020ff3d7230 */ /* 0x021fe40000004100 */
[----:B------:R-:W-:-:S03]  /*0740*/  @P0 HADD2.F32 R40, -RZ, R28.H0_H0 ;  /* 0x2000001cff280230 */ /* 0x000fc60000004100 */
[----:B------:R-:W-:-:S04]  /*0750*/  FMUL.FTZ R61, R61, c[0x0][0x1ec] ;  /* 0x00007b003d3d7a20 */ /* 0x000fc80000410000 */
[----:B------:R-:W-:Y:S02]  /*0760*/  @P0 FADD.FTZ R61, R61, R40 ;  /* 0x000000283d3d0221 */ /* 0x000fe40000010000 */
.L_x_3459:
[----:B------:R-:W-:Y:S05]  /*0770*/  BSYNC B0 ;  /* 0x0000000000007941 */ /* 0x000fea0003800000 */
.L_x_3457:
[----:B------:R-:W-:Y:S01]  /*0780*/  BSSY B0, `(.L_x_3460) ;  /* 0x000000a000007945 */ /* 0x000fe20003800000 */
[----:B------:R-:W-:Y:S05]  /*0790*/  @P2 BRA `(.L_x_3461) ;  /* 0x0000004000002947 */ /* 0x000fea0003800000 */
[----:B------:R-:W-:Y:S01]  /*07a0*/  HFMA2.MMA R60, -RZ, RZ, 0, 0 ;  /* 0x00000000ff3c7435 */ /* 0x000fe200000001ff */
[----:B------:R-:W-:Y:S05]  /*07b0*/  @!P0 BRA `(.L_x_3462) ;  /* 0x0000006000008947 */ /* 0x000fea0003800000 */
[----:B-----5:R-:W-:Y:S01]  /*07c0*/  HADD2.F32 R60, -RZ, R28.H1_H1 ;  /* 0x3000001cff3c7230 */ /* 0x020fe20000004100 */
[----:B------:R-:W-:Y:S05]  /*07d0*/  BRA `(.L_x_3462) ;  /* 0x0000004000007947 */ /* 0x000fea0003800000 */
.L_x_3461:
[----:B-----5:R-:W-:Y:S02]  /*07e0*/  HADD2.F32 R60, -RZ, R32.H1_H1 ;  /* 0x30000020ff3c7230 */ /* 0x020fe40000004100 */
[----:B------:R-:W-:-:S03]  /*07f0*/  @P0 HADD2.F32 R41, -RZ, R28.H1_H1 ;  /* 0x3000001cff290230 */ /* 0x000fc60000004100 */
[----:B------:R-:W-:-:S04]  /*0800*/  FMUL.FTZ R60, R60, c[0x0][0x1ec] ;  /* 0x00007b003c3c7a20 */ /* 0x000fc80000410000 */
[----:B------:R-:W-:Y:S02]  /*0810*/  @P0 FADD.FTZ R60, R60, R41 ;  /* 0x000000293c3c0221 */ /* 0x000fe40000010000 */
.L_x_3462:
[----:B------:R-:W-:Y:S05]  /*0820*/  BSYNC B0 ;  /* 0x0000000000007941 */ /* 0x000fea0003800000 */
.L_x_3460:
[----:B------:R-:W-:Y:S01]  /*0830*/  BSSY B0, `(.L_x_3463) ;  /* 0x000000a000007945 */ /* 0x000fe20003800000 */
[----:B------:R-:W-:Y:S05]  /*0840*/  @P2 BRA `(.L_x_3464) ;  /* 0x0000004000002947 */ /* 0x000fea0003800000 */
[----:B------:R-:W-:Y:S01]  /*0850*/  MOV R59, RZ ;  /* 0x000000ff003b7202 */ /* 0x000fe20000000f00 */
[----:B------:R-:W-:Y:S05]  /*0860*/  @!P0 BRA `(.L_x_3465) ;  /* 0x0000006000008947 */ /* 0x000fea0003800000 */
[----:B-----5:R-:W-:Y:S01]  /*0870*/  HADD2.F32 R59, -RZ, R29.H0_H0 ;  /* 0x2000001dff3b7230 */ /* 0x020fe20000004100 */
[----:B------:R-:W-:Y:S05]  /*0880*/  BRA `(.L_x_3465) ;  /* 0x0000004000007947 */ /* 0x000fea0003800000 */
.L_x_3464:
[----:B-----5:R-:W-:Y:S02]  /*0890*/  HADD2.F32 R59, -RZ, R33.H0_H0 ;  /* 0x20000021ff3b7230 */ /* 0x020fe40000004100 */
[----:B------:R-:W-:-:S03]  /*08a0*/  @P0 HADD2.F32 R40, -RZ, R29.H0_H0 ;  /* 0x2000001dff280230 */ /* 0x000fc60000004100 */
[----:B------:R-:W-:-:S04]  /*08b0*/  FMUL.FTZ R59, R59, c[0x0][0x1ec] ;  /* 0x00007b003b3b7a20 */ /* 0x000fc80000410000 */
[----:B------:R-:W-:Y:S02]  /*08c0*/  @P0 FADD.FTZ R59, R59, R40 ;  /* 0x000000283b3b0221 */ /* 0x000fe40000010000 */
.L_x_3465:
[----:B------:R-:W-:Y:S05]  /*08d0*/  BSYNC B0 ;  /* 0x0000000000007941 */ /* 0x000fea0003800000 */
.L_x_3463:
[----:B------:R-:W-:Y:S01]  /*08e0*/  BSSY B0, `(.L_x_3466) ;  /* 0x000000a000007945 */ /* 0x000fe20003800000 */
[----:B------:R-:W-:Y:S05]  /*08f0*/  @P2 BRA `(.L_x_3467) ;  /* 0x0000004000002947 */ /* 0x000fea0003800000 */
[----:B------:R-:W-:Y:S01]  /*0900*/  HFMA2.MMA R58, -RZ, RZ, 0, 0 ;  /* 0x00000000ff3a7435 */ /* 0x000fe200000001ff */
[----:B------:R-:W-:Y:S05]  /*0910*/  @!P0 BRA `(.L_x_3468) ;  /* 0x0000006000008947 */ /* 0x000fea0003800000 */
[----:B-----5:R-:W-:Y:S01]  /*0920*/  HADD2.F32 R58, -RZ, R29.H1_H1 ;  /* 0x3000001dff3a7230 */ /* 0x020fe20000004100 */
[----:B------:R-:W-:Y:S05]  /*0930*/  BRA `(.L_x_3468) ;  /* 0x0000004000007947 */ /* 0x000fea0003800000 */
.L_x_3467:
[----:B-----5:R-:W-:Y:S02]  /*0940*/  HADD2.F32 R58, -RZ, R33.H1_H1 ;  /* 0x30000021ff3a7230 */ /* 0x020fe40000004100 */
[----:B------:R-:W-:-:S03]  /*0950*/  @P0 HADD2.F32 R41, -RZ, R29.H1_H1 ;  /* 0x3000001dff290230 */ /* 0x000fc60000004100 */
[----:B------:R-:W-:-:S04]  /*0960*/  FMUL.FTZ R58, R58, c[0x0][0x1ec] ;  /* 0x00007b003a3a7a20 */ /* 0x000fc80000410000 */
[----:B------:R-:W-:Y:S02]  /*0970*/  @P0 FADD.FTZ R58, R58, R41 ;  /* 0x000000293a3a0221 */ /* 0x000fe40000010000 */
.L_x_3468:
[----:B------:R-:W-:Y:S05]  /*0980*/  BSYNC B0 ;  /* 0x0000000000007941 */ /* 0x000fea0003800000 */
.L_x_3466:
[----:B------:R-:W-:Y:S01]  /*0990*/  BSSY B0, `(.L_x_3469) ;  /* 0x000000a000007945 */ /* 0x000fe20003800000 */
[----:B------:R-:W-:Y:S05]  /*09a0*/  @P2 BRA `(.L_x_3470) ;  /* 0x0000004000002947 */ /* 0x000fea0003800000 */
[----:B------:R-:W-:Y:S01]  /*09b0*/  MOV R57, RZ ;  /* 0x000000ff00397202 */ /* 0x000fe20000000f00 */
[----:B------:R-:W-:Y:S05]  /*09c0*/  @!P0 BRA `(.L_x_3471) ;  /* 0x0000006000008947 */ /* 0x000fea0003800000 */
[----:B-----5:R-:W-:Y:S01]  /*09d0*/  HADD2.F32 R57, -RZ, R30.H0_H0 ;  /* 0x2000001eff397230 */ /* 0x020fe20000004100 */
[----:B------:R-:W-:Y:S05]  /*09e0*/  BRA `(.L_x_3471) ;  /* 0x0000004000007947 */ /* 0x000fea0003800000 */
.L_x_3470:
[----:B-----5:R-:W-:Y:S02]  /*09f0*/  HADD2.F32 R57, -RZ, R34.H0_H0 ;  /* 0x20000022ff397230 */ /* 0x020fe40000004100 */
[----:B------:R-:W-:-:S03]  /*0a00*/  @P0 HADD2.F32 R40, -RZ, R30.H0_H0 ;  /* 0x2000001eff280230 */ /* 0x000fc60000004100 */
[----:B------:R-:W-:-:S04]  /*0a10*/  FMUL.FTZ R57, R57, c[0x0][0x1ec] ;  /* 0x00007b0039397a20 */ /* 0x000fc80000410000 */
[----:B------:R-:W-:Y:S02]  /*0a20*/  @P0 FADD.FTZ R57, R57, R40 ;  /* 0x0000002839390221 */ /* 0x000fe40000010000 */
.L_x_3471:
[----:B------:R-:W-:Y:S05]  /*0a30*/  BSYNC B0 ;  /* 0x0000000000007941 */ /* 0x000fea0003800000 */
.L_x_3469:
[----:B------:R-:W-:Y:S01]  /*0a40*/  BSSY B0, `(.L_x_3472) ;  /* 0x000000a000007945 */ /* 0x000fe20003800000 */
[----:B------:R-:W-:Y:S05]  /*0a50*/  @P2 BRA `(.L_x_3473) ;  /* 0x0000004000002947 */ /* 0x000fea0003800000 */
[----:B------:R-:W-:Y:S01]  /*0a60*/  HFMA2.MMA R56, -RZ, RZ, 0, 0 ;  /* 0x00000000ff387435 */ /* 0x000fe200000001ff */
[----:B------:R-:W-:Y:S05]  /*0a70*/  @!P0 BRA `(.L_x_3474) ;  /* 0x0000006000008947 */ /* 0x000fea0003800000 */
[----:B-----5:R-:W-:Y:S01]  /*0a80*/  HADD2.F32 R56, -RZ, R30.H1_H1 ;  /* 0x3000001eff387230 */ /* 0x020fe20000004100 */
[----:B------:R-:W-:Y:S05]  /*0a90*/  BRA `(.L_x_3474) ;  /* 0x0000004000007947 */ /* 0x000fea0003800000 */
.L_x_3473:
[----:B-----5:R-:W-:Y:S02]  /*0aa0*/  HADD2.F32 R56, -RZ, R34.H1_H1 ;  /* 0x30000022ff387230 */ /* 0x020fe40000004100 */
[----:B------:R-:W-:-:S03]  /*0ab0*/  @P0 HADD2.F32 R41, -RZ, R30.H1_H1 ;  /* 0x3000001eff290230 */ /* 0x000fc60000004100 */
[----:B------:R-:W-:-:S04]  /*0ac0*/  FMUL.FTZ R56, R56, c[0x0][0x1ec] ;  /* 0x00007b0038387a20 */ /* 0x000fc80000410000 */
[----:B------:R-:W-:Y:S02]  /*0ad0*/  @P0 FADD.FTZ R56, R56, R41 ;  /* 0x0000002938380221 */ /* 0x000fe40000010000 */
.L_x_3474:
[----:B------:R-:W-:Y:S05]  /*0ae0*/  BSYNC B0 ;  /* 0x0000000000007941 */ /* 0x000fea0003800000 */
.L_x_3472:
[----:B------:R-:W-:Y:S01]  /*0af0*/  BSSY B0, `(.L_x_3475) ;  /* 0x000000a000007945 */ /* 0x000fe20003800000 */
[----:B------:R-:W-:Y:S05]  /*0b00*/  @P2 BRA `(.L_x_3476) ;  /* 0x0000004000002947 */ /* 0x000fea0003800000 */
[----:B------:R-:W-:Y:S01]  /*0b10*/  MOV R55, RZ ;  /* 0x000000ff00377202 */ /* 0x000fe20000000f00 */
[----:B------:R-:W-:Y:S05]  /*0b20*/  @!P0 BRA `(.L_x_3477) ;  /* 0x0000006000008947 */ /* 0x000fea0003800000 */
[----:B-----5:R-:W-:Y:S01]  /*0b30*/  HADD2.F32 R55, -RZ, R31.H0_H0 ;  /* 0x2000001fff377230 */ /* 0x020fe20000004100 */
[----:B------:R-:W-:Y:S05]  /*0b40*/  BRA `(.L_x_3477) ;  /* 0x0000004000007947 */ /* 0x000fea0003800000 */
.L_x_3476:
[----:B-----5:R-:W-:Y:S02]  /*0b50*/  HADD2.F32 R55, -RZ, R35.H0_H0 ;  /* 0x20000023ff377230 */ /* 0x020fe40000004100 */
[----:B------:R-:W-:-:S03]  /*0b60*/  @P0 HADD2.F32 R40, -RZ, R31.H0_H0 ;  /* 0x2000001fff280230 */ /* 0x000fc60000004100 */
[----:B------:R-:W-:-:S04]  /*0b70*/  FMUL.FTZ R55, R55, c[0x0][0x1ec] ;  /* 0x00007b0037377a20 */ /* 0x000fc80000410000 */
[----:B------:R-:W-:Y:S02]  /*0b80*/  @P0 FADD.FTZ R55, R55, R40 ;  /* 0x0000002837370221 */ /* 0x000fe40000010000 */
.L_x_3477:
[----:B------:R-:W-:Y:S05]  /*0b90*/  BSYNC B0 ;  /* 0x0000000000007941 */ /* 0x000fea0003800000 */
.L_x_3475:
[----:B------:R-:W-:Y:S01]  /*0ba0*/  BSSY B0, `(.L_x_3478) ;  /* 0x000000a000007945 */ /* 0x000fe20003800000 */
[----:B------:R-:W-:Y:S05]  /*0bb0*/  @P2 BRA `(.L_x_3479) ;  /* 0x0000004000002947 */ /* 0x000fea0003800000 */
[----:B------:R-:W-:Y:S01]  /*0bc0*/  HFMA2.MMA R54, -RZ, RZ, 0, 0 ;  /* 0x00000000ff367435 */ /* 0x000fe200000001ff */
[----:B------:R-:W-:Y:S05]  /*0bd0*/  @!P0 BRA `(.L_x_3480) ;  /* 0x0000006000008947 */ /* 0x000fea0003800000 */
[----:B-----5:R-:W-:Y:S01]  /*0be0*/  HADD2.F32 R54, -RZ, R31.H1_H1 ;  /* 0x3000001fff367230 */ /* 0x020fe20000004100 */
[----:B------:R-:W-:Y:S05]  /*0bf0*/  BRA `(.L_x_3480) ;  /* 0x0000004000007947 */ /* 0x000fea0003800000 */
.L_x_3479:
[----:B-----5:R-:W-:Y:S02]  /*0c00*/  HADD2.F32 R54, -RZ, R35.H1_H1 ;  /* 0x30000023ff367230 */ /* 0x020fe40000004100 */
[----:B------:R-:W-:-:S03]  /*0c10*/  @P0 HADD2.F32 R41, -RZ, R31.H1_H1 ;  /* 0x3000001fff290230 */ /* 0x000fc60000004100 */
[----:B------:R-:W-:-:S04]  /*0c20*/  FMUL.FTZ R54, R54, c[0x0][0x1ec] ;  /* 0x00007b0036367a20 */ /* 0x000fc80000410000 */
[----:B------:R-:W-:Y:S02]  /*0c30*/  @P0 FADD.FTZ R54, R54, R41 ;  /* 0x0000002936360221 */ /* 0x000fe40000010000 */
.L_x_3480:
[----:B------:R-:W-:Y:S05]  /*0c40*/  BSYNC B0 ;  /* 0x0000000000007941 */ /* 0x000fea0003800000 */
.L_x_3478:
[----:B------:R-:W-:Y:S02]  /*0c50*/  MOV R94, 0x10 ;  /* 0x00000010005e7802 */ /* 0x000fe40000000f00 */
[----:B------:R-:W-:Y:S02]  /*0c60*/  @P1 IADD3 R45, R104, 0x20, RZ ;  /* 0x00000020682d1810 */ /* 0x000fe40007ffe0ff */
[C---:B------:R-:W-:Y:S01]  /*0c70*/  IADD3 R99, R107.reuse, 0x20, RZ ;  /* 0x000000206b637810 */ /* 0x040fe20007ffe0ff */
[-C--:B------:R-:W-:Y:S01]  /*0c80*/  IMAD.WIDE.U32 R40, R107, R94.reuse, c[0x0][0x188] ;  /* 0x000062006b287625 */ /* 0x080fe200078e005e */
[----:B------:R-:W-:Y:S02]  /*0c90*/  F2FP.PACK_AB R51, R54, R55 ;  /* 0x000000373633723e */ /* 0x000fe400000000ff */
[----:B------:R-:W-:Y:S01]  /*0ca0*/  F2FP.PACK_AB R50, R56, R57 ;  /* 0x000000393832723e */ /* 0x000fe200000000ff */
[----:B------:R-:W-:Y:S01]  /*0cb0*/  @P1 IMAD.WIDE.U32 R44, R45, R94, c[0x0][0x170] ;  /* 0x00005c002d2c1625 */ /* 0x000fe200078e005e */
[----:B------:R-:W-:-:S02]  /*0cc0*/  F2FP.PACK_AB R49, R58, R59 ;  /* 0x0000003b3a31723e */ /* 0x000fc400000000ff */
[----:B------:R-:W-:Y:S01]  /*0cd0*/  F2FP.PACK_AB R48, R60, R61 ;  /* 0x0000003d3c30723e */ /* 0x000fe200000000ff */
        /* <DEDUP_REMOVED lines=8> */
[----:B-----5:R-:W-:Y:S01]  /*0d60*/  HADD2.F32 R97, -RZ, R28.H0_H0 ;  /* 0x2000001cff617230 */ /* 0x020fe20000004100 */
[----:B------:R-:W-:Y:S05]  /*0d70*/  BRA `(.L_x_3483) ;  /* 0x0000004000007947 */ /* 0x000fea0003800000 */
.L_x_3482:
[----:B-----5:R-:W-:Y:S02]  /*0d80*/  HADD2.F32 R97, -RZ, R32.H0_H0 ;  /* 0x20000020ff617230 */ /* 0x020fe40000004100 */
[----:B0-----:R-:W-:-:S03]  /*0d90*/  @P0 HADD2.F32 R40, -RZ, R28.H0_H0 ;  /* 0x2000001cff280230 */ /* 0x001fc60000004100 */
[----:B------:R-:W-:-:S04]  /*0da0*/  FMUL.FTZ R97, R97, c[0x0][0x1ec] ;  /* 0x00007b0061617a20 */ /* 0x000fc80000410000 */
[----:B------:R-:W-:Y:S02]  /*0db0*/  @P0 FADD.FTZ R97, R40, R97 ;  /* 0x0000006128610221 */ /* 0x000fe40000010000 */
.L_x_3483:
[----:B------:R-:W-:Y:S05]  /*0dc0*/  BSYNC B0 ;  /* 0x0000000000007941 */ /* 0x000fea0003800000 */
.L_x_3481:
[----:B------:R-:W-:Y:S01]  /*0dd0*/  BSSY B0, `(.L_x_3484) ;  /* 0x000000a000007945 */ /* 0x000fe20003800000 */
[----:B------:R-:W-:Y:S05]  /*0de0*/  @P2 BRA `(.L_x_3485) ;  /* 0x0000004000002947 */ /* 0x000fea0003800000 */
[----:B------:R-:W-:Y:S01]  /*0df0*/  MOV R92, RZ ;  /* 0x000000ff005c7202 */ /* 0x000fe20000000f00 */
[----:B------:R-:W-:Y:S05]  /*0e00*/  @!P0 BRA `(.L_x_3486) ;  /* 0x0000006000008947 */ /* 0x000fea0003800000 */
[----:B-----5:R-:W-:Y:S01]  /*0e10*/  HADD2.F32 R92, -RZ, R28.H1_H1 ;  /* 0x3000001cff5c7230 */ /* 0x020fe20000004100 */
[----:B------:R-:W-:Y:S05]  /*0e20*/  BRA `(.L_x_3486) ;  /* 0x0000004000007947 */ /* 0x000fea0003800000 */
.L_x_3485:
[----:B-----5:R-:W-:Y:S02]  /*0e30*/  HADD2.F32 R92, -RZ, R32.H1_H1 ;  /* 0x30000020ff5c7230 */ /* 0x020fe40000004100 */
[----:B0-----:R-:W-:-:S03]  /*0e40*/  @P0 HADD2.F32 R41, -RZ, R28.H1_H1 ;  /* 0x3000001cff290230 */ /* 0x001fc60000004100 */
[----:B------:R-:W-:-:S04]  /*0e50*/  FMUL.FTZ R92, R92, c[0x0][0x1ec] ;  /* 0x00007b005c5c7a20 */ /* 0x000fc80000410000 */
[----:B------:R-:W-:Y:S02]  /*0e60*/  @P0 FADD.FTZ R92, R41, R92 ;  /* 0x0000005c295c0221 */ /* 0x000fe40000010000 */
.L_x_3486:
[----:B------:R-:W-:Y:S05]  /*0e70*/  BSYNC B0 ;  /* 0x0000000000007941 */ /* 0x000fea0003800000 */
.L_x_3484:
[----:B------:R-:W-:Y:S01]  /*0e80*/  BSSY B0, `(.L_x_3487) ;  /* 0x000000a000007945 */ /* 0x000fe20003800000 */
[----:B------:R-:W-:Y:S05]  /*0e90*/  @P2 BRA `(.L_x_3488) ;  /* 0x0000004000002947 */ /* 0x000fea0003800000 */
[----:B------:R-:W-:Y:S01]  /*0ea0*/  HFMA2.MMA R95, -RZ, RZ, 0, 0 ;  /* 0x00000000ff5f7435 */ /* 0x000fe200000001ff */
[----:B------:R-:W-:Y:S05]  /*0eb0*/  @!P0 BRA `(.L_x_3489) ;  /* 0x0000006000008947 */ /* 0x000fea0003800000 */
[----:B-----5:R-:W-:Y:S01]  /*0ec0*/  HADD2.F32 R95, -RZ, R29.H0_H0 ;  /* 0x2000001dff5f7230 */ /* 0x020fe20000004100 */
[----:B------:R-:W-:Y:S05]  /*0ed0*/  BRA `(.L_x_3489) ;  /* 0x0000004000007947 */ /* 0x000fea0003800000 */
.L_x_3488:
[----:B-----5:R-:W-:Y:S02]  /*0ee0*/  HADD2.F32 R95, -RZ, R33.H0_H0 ;  /* 0x20000021ff5f7230 */ /* 0x020fe40000004100 */
[----:B0-----:R-:W-:-:S03]  /*0ef0*/  @P0 HADD2.F32 R40, -RZ, R29.H0_H0 ;  /* 0x2000001dff280230 */ /* 0x001fc60000004100 */
[----:B------:R-:W-:-:S04]  /*0f00*/  FMUL.FTZ R95, R95, c[0x0][0x1ec] ;  /* 0x00007b005f5f7a20 */ /* 0x000fc80000410000 */
[----:B------:R-:W-:Y:S02]  /*0f10*/  @P0 FADD.FTZ R95, R40, R95 ;  /* 0x0000005f285f0221 */ /* 0x000fe40000010000 */
.L_x_3489:
[----:B------:R-:W-:Y:S05]  /*0f20*/  BSYNC B0 ;  /* 0x0000000000007941 */ /* 0x000fea0003800000 */
.L_x_3487:
[----:B------:R-:W-:Y:S01]  /*0f30*/  BSSY B0, `(.L_x_3490) ;  /* 0x000000a000007945 */ /* 0x000fe20003800000 */
[----:B------:R-:W-:Y:S05]  /*0f40*/  @P2 BRA `(.L_x_3491) ;  /* 0x0000004000002947 */ /* 0x000fea0003800000 */
[----:B------:R-:W-:Y:S01]  /*0f50*/  MOV R82, RZ ;  /* 0x000000ff00527202 */ /* 0x000fe20000000f00 */
[----:B------:R-:W-:Y:S05]  /*0f60*/  @!P0 BRA `(.L_x_3492) ;  /* 0x0000006000008947 */ /* 0x000fea0003800000 */
[----:B-----5:R-:W-:Y:S01]  /*0f70*/  HADD2.F32 R82, -RZ, R29.H1_H1 ;  /* 0x3000001dff527230 */ /* 0x020fe20000004100 */
[----:B------:R-:W-:Y:S05]  /*0f80*/  BRA `(.L_x_3492) ;  /* 0x0000004000007947 */ /* 0x000fea0003800000 */
.L_x_3491:
[----:B-----5:R-:W-:Y:S02]  /*0f90*/  HADD2.F32 R82, -RZ, R33.H1_H1 ;  /* 0x30000021ff527230 */ /* 0x020fe40000004100 */
[----:B0-----:R-:W-:-:S03]  /*0fa0*/  @P0 HADD2.F32 R41, -RZ, R29.H1_H1 ;  /* 0x3000001dff290230 */ /* 0x001fc60000004100 */
[----:B------:R-:W-:-:S04]  /*0fb0*/  FMUL.FTZ R82, R82, c[0x0][0x1ec] ;  /* 0x00007b0052527a20 */ /* 0x000fc80000410000 */
[----:B------:R-:W-:Y:S02]  /*0fc0*/  @P0 FADD.FTZ R82, R41, R82 ;  /* 0x0000005229520221 */ /* 0x000fe40000010000 */
.L_x_3492:
[----:B------:R-:W-:Y:S05]  /*0fd0*/  BSYNC B0 ;  /* 0x0000000000007941 */ /* 0x000fea0003800000 */
.L_x_3490:
[----:B------:R-:W-:Y:S01]  /*0fe0*/  BSSY B0, `(.L_x_3493) ;  /* 0x000000a000007945 */ /* 0x000fe20003800000 */
[----:B------:R-:W-:Y:S05]  /*0ff0*/  @P2 BRA `(.L_x_3494) ;  /* 0x0000004000002947 */ /* 0x000fea0003800000 */
[----:B------:R-:W-:Y:S01]  /*1000*/  HFMA2.MMA R83, -RZ, RZ, 0, 0 ;  /* 0x00000000ff537435 */ /* 0x000fe200000001ff */
[----:B------:R-:W-:Y:S05]  /*1010*/  @!P0 BRA `(.L_x_3495) ;  /* 0x0000006000008947 */ /* 0x000fea0003800000 */
[----:B-----5:R-:W-:Y:S01]  /*1020*/  HADD2.F32 R83, -RZ, R30.H0_H0 ;  /* 0x2000001eff537230 */ /* 0x020fe20000004100 */
[----:B------:R-:W-:Y:S05]  /*1030*/  BRA `(.L_x_3495) ;  /* 0x0000004000007947 */ /* 0x000fea0003800000 */
.L_x_3494:
[----:B-----5:R-:W-:Y:S02]  /*1040*/  HADD2.F32 R83, -RZ, R34.H0_H0 ;  /* 0x20000022ff537230 */ /* 0x020fe40000004100 */
[----:B0-----:R-:W-:-:S03]  /*1050*/  @P0 HADD2.F32 R40, -RZ, R30.H0_H0 ;  /* 0x2000001eff280230 */ /* 0x001fc60000004100 */
[----:B------:R-:W-:-:S04]  /*1060*/  FMUL.FTZ R83, R83, c[0x0][0x1ec] ;  /* 0x00007b0053537a20 */ /* 0x000fc80000410000 */
[----:B------:R-:W-:Y:S02]  /*1070*/  @P0 FADD.FTZ R83, R40, R83 ;  /* 0x0000005328530221 */ /* 0x000fe40000010000 */
.L_x_3495:
[----:B------:R-:W-:Y:S05]  /*1080*/  BSYNC B0 ;  /* 0x0000000000007941 */ /* 0x000fea0003800000 */
.L_x_3493:
[----:B------:R-:W-:Y:S01]  /*1090*/  BSSY B0, `(.L_x_3496) ;  /* 0x000000a000007945 */ /* 0x000fe20003800000 */
[----:B------:R-:W-:Y:S05]  /*10a0*/  @P2 BRA `(.L_x_3497) ;  /* 0x0000004000002947 */ /* 0x000fea0003800000 */
[----:B------:R-:W-:Y:S01]  /*10b0*/  MOV R80, RZ ;  /* 0x000000ff00507202 */ /* 0x000fe20000000f00 */
[----:B------:R-:W-:Y:S05]  /*10c0*/  @!P0 BRA `(.L_x_3498) ;  /* 0x0000006000008947 */ /* 0x000fea0003800000 */
[----:B-----5:R-:W-:Y:S01]  /*10d0*/  HADD2.F32 R80, -RZ, R30.H1_H1 ;  /* 0x3000001eff507230 */ /* 0x020fe20000004100 */
[----:B------:R-:W-:Y:S05]  /*10e0*/  BRA `(.L_x_3498) ;  /* 0x0000004000007947 */ /* 0x000fea0003800000 */
.L_x_3497:
[----:B-----5:R-:W-:Y:S02]  /*10f0*/  HADD2.F32 R80, -RZ, R34.H1_H1 ;  /* 0x30000022ff507230 */ /* 0x020fe40000004100 */
[----:B0-----:R-:W-:-:S03]  /*1100*/  @P0 HADD2.F32 R41, -RZ, R30.H1_H1 ;  /* 0x3000001eff290230 */ /* 0x001fc60000004100 */
[----:B------:R-:W-:-:S04]  /*1110*/  FMUL.FTZ R80, R80, c[0x0][0x1ec] ;  /* 0x00007b0050507a20 */ /* 0x000fc80000410000 */
[----:B------:R-:W-:Y:S02]  /*1120*/  @P0 FADD.FTZ R80, R41, R80 ;  /* 0x0000005029500221 */ /* 0x000fe40000010000 */
.L_x_3498:
[----:B------:R-:W-:Y:S05]  /*1130*/  BSYNC B0 ;  /* 0x0000000000007941 */ /* 0x000fea0003800000 */
.L_x_3496:
[----:B------:R-:W-:Y:S01]  /*1140*/  BSSY B0, `(.L_x_3499) ;  /* 0x000000a000007945 */ /* 0x000fe20003800000 */
[----:B------:R-:W-:Y:S05]  /*1150*/  @P2 BRA `(.L_x_3500) ;  /* 0x0000004000002947 */ /* 0x000fea0003800000 */
[----:B------:R-:W-:Y:S01]  /*1160*/  HFMA2.MMA R81, -RZ, RZ, 0, 0 ;  /* 0x00000000ff517435 */ /* 0x000fe200000001ff */
[----:B------:R-:W-:Y:S05]  /*1170*/  @!P0 BRA `(.L_x_3501) ;  /* 0x0000006000008947 */ /* 0x000fea0003800000 */
[----:B-----5:R-:W-:Y:S01]  /*1180*/  HADD2.F32 R81, -RZ, R31.H0_H0 ;  /* 0x2000001fff517230 */ /* 0x020fe20000004100 */
[----:B------:R-:W-:Y:S05]  /*1190*/  BRA `(.L_x_3501) ;  /* 0x0000004000007947 */ /* 0x000fea0003800000 */
.L_x_3500:
[----:B-----5:R-:W-:Y:S02]  /*11a0*/  HADD2.F32 R81, -RZ, R35.H0_H0 ;  /* 0x20000023ff517230 */ /* 0x020fe40000004100 */
[----:B0-----:R-:W-:-:S03]  /*11b0*/  @P0 HADD2.F32 R40, -RZ, R31.H0_H0 ;  /* 0x2000001fff280230 */ /* 0x001fc60000004100 */
[----:B------:R-:W-:-:S04]  /*11c0*/  FMUL.FTZ R81, R81, c[0x0][0x1ec] ;  /* 0x00007b0051517a20 */ /* 0x000fc80000410000 */
[----:B------:R-:W-:Y:S02]  /*11d0*/  @P0 FADD.FTZ R81, R40, R81 ;  /* 0x0000005128510221 */ /* 0x000fe40000010000 */
.L_x_3501:
[----:B------:R-:W-:Y:S05]  /*11e0*/  BSYNC B0 ;  /* 0x0000000000007941 */ /* 0x000fea0003800000 */
.L_x_3499:
[----:B------:R-:W-:Y:S01]  /*11f0*/  BSSY B0, `(.L_x_3502) ;  /* 0x000000a000007945 */ /* 0x000fe20003800000 */
[----:B------:R-:W-:Y:S05]  /*1200*/  @P2 BRA `(.L_x_3503) ;  /* 0x0000004000002947 */ /* 0x000fea0003800000 */
[----:B------:R-:W-:Y:S01]  /*1210*/  MOV R62, RZ ;  /* 0x000000ff003e7202 */ /* 0x000fe20000000f00 */
[----:B------:R-:W-:Y:S05]  /*1220*/  @!P0 BRA `(.L_x_3504) ;  /* 0x0000006000008947 */ /* 0x000fea0003800000 */
[----:B-----5:R-:W-:Y:S01]  /*1230*/  HADD2.F32 R62, -RZ, R31.H1_H1 ;  /* 0x3000001fff3e7230 */ /* 0x020fe20000004100 */
[----:B------:R-:W-:Y:S05]  /*1240*/  BRA `(.L_x_3504) ;  /* 0x0000004000007947 */ /* 0x000fea0003800000 */
.L_x_3503:
[----:B-----5:R-:W-:Y:S02]  /*1250*/  HADD2.F32 R62, -RZ, R35.H1_H1 ;  /* 0x30000023ff3e7230 */ /* 0x020fe40000004100 */
[----:B0-----:R-:W-:-:S03]  /*1260*/  @P0 HADD2.F32 R41, -RZ, R31.H1_H1 ;  /* 0x3000001fff290230 */ /* 0x001fc60000004100 */
[----:B------:R-:W-:-:S04]  /*1270*/  FMUL.FTZ R62, R62, c[0x0][0x1ec] ;  /* 0x00007b003e3e7a20 */ /* 0x000fc80000410000 */
[----:B------:R-:W-:Y:S02]  /*1280*/  @P0 FADD.FTZ R62, R41, R62 ;  /* 0x0000003e293e0221 */ /* 0x000fe40000010000 */
.L_x_3504:
[----:B------:R-:W-:Y:S05]  /*1290*/  BSYNC B0 ;  /* 0x0000000000007941 */ /* 0x000fea0003800000 */
.L_x_3502:
[----:B0-----:R-:W-:Y:S01]  /*12a0*/  @P1 IADD3 R45, R104, 0x40, RZ ;  /* 0x00000040682d1810 */ /* 0x001fe20007ffe0ff */
[-C--:B------:R-:W-:Y:S01]  /*12b0*/  IMAD.WIDE.U32 R40, R99, R94.reuse, c[0x0][0x188] ;  /* 0x0000620063287625 */ /* 0x080fe200078e005e */
[----:B------:R-:W-:Y:S02]  /*12c0*/  IADD3 R109, R107, 0x40, RZ ;  /* 0x000000406b6d7810 */ /* 0x000fe40007ffe0ff */
[----:B------:R-:W-:Y:S01]  /*12d0*/  F2FP.PACK_AB R51, R62, R81 ;  /* 0x000000513e33723e */ /* 0x000fe200000000ff */
[-C--:B------:R-:W-:Y:S01]  /*12e0*/  @P1 IMAD.WIDE.U32 R44, R45, R94.reuse, c[0x0][0x170] ;  /* 0x00005c002d2c1625 */ /* 0x080fe200078e005e */
[----:B------:R-:W-:Y:S02]  /*12f0*/  F2FP.PACK_AB R50, R80, R83 ;  /* 0x000000535032723e */ /* 0x000fe400000000ff */
[----:B------:R-:W-:Y:S01]  /*1300*/  F2FP.PACK_AB R49, R82, R95 ;  /* 0x0000005f5231723e */ /* 0x000fe200000000ff */
[----:B------:R-:W-:Y:S01]  /*1310*/  @P0 IMAD.WIDE.U32 R52, R109, R94, c[0x0][0x180] ;  /* 0x000060006d340625 */ /* 0x000fe200078e005e */
[----:B------:R-:W-:-:S05]  /*1320*/  F2FP.PACK_AB R48, R92, R97 ;  /* 0x000000615c30723e */ /* 0x000fca00000000ff */
        /* <DEDUP_REMOVED lines=9> */
.L_x_3506:
[----:B-----5:R-:W-:Y:S02]  /*13c0*/  HADD2.F32 R105, -RZ, R32.H0_H0 ;  /* 0x20000020ff697230 */ /* 0x020fe40000004100 */
[----:B0-----:R-:W-:-:S03]  /*13d0*/  @P0 HADD2.F32 R40, -RZ, R28.H0_H0 ;  /* 0x2000001cff280230 */ /* 0x001fc60000004100 */
[----:B------:R-:W-:-:S04]  /*13e0*/  FMUL.FTZ R105, R105, c[0x0][0x1ec] ;  /* 0x00007b0069697a20 */ /* 0x000fc80000410000 */
[----:B------:R-:W-:Y:S02]  /*13f0*/  @P0 FADD.FTZ R105, R40, R105 ;  /* 0x0000006928690221 */ /* 0x000fe40000010000 */
.L_x_3507:
[----:B------:R-:W-:Y:S05]  /*1400*/  BSYNC B0 ;  /* 0x0000000000007941 */ /* 0x000fea0003800000 */
.L_x_3505:
[----:B------:R-:W-:Y:S01]  /*1410*/  BSSY B0, `(.L_x_3508) ;  /* 0x000000a000007945 */ /* 0x000fe20003800000 */
[----:B------:R-:W-:Y:S05]  /*1420*/  @P2 BRA `(.L_x_3509) ;  /* 0x0000004000002947 */ /* 0x000fea0003800000 */
[----:B------:R-:W-:Y:S01]  /*1430*/  MOV R102, RZ ;  /* 0x000000ff00667202 */ /* 0x000fe20000000f00 */
[----:B------:R-:W-:Y:S05]  /*1440*/  @!P0 BRA `(.L_x_3510) ;  /* 0x0000006000008947 */ /* 0x000fea0003800000 */
[----:B-----5:R-:W-:Y:S01]  /*1450*/  HADD2.F32 R102, -RZ, R28.H1_H1 ;  /* 0x3000001cff667230 */ /* 0x020fe20000004100 */
[----:B------:R-:W-:Y:S05]  /*1460*/  BRA `(.L_x_3510) ;  /* 0x0000004000007947 */ /* 0x000fea0003800000 */
.L_x_3509:
[----:B-----5:R-:W-:Y:S02]  /*1470*/  HADD2.F32 R102, -RZ, R32.H1_H1 ;  /* 0x30000020ff667230 */ /* 0x020fe40000004100 */
[----:B0-----:R-:W-:-:S03]  /*1480*/  @P0 HADD2.F32 R41, -RZ, R28.H1_H1 ;  /* 0x3000001cff290230 */ /* 0x001fc60000004100 */
[----:B------:R-:W-:-:S04]  /*1490*/  FMUL.FTZ R102, R102, c[0x0][0x1ec] ;  /* 0x00007b0066667a20 */ /* 0x000fc80000410000 */
[----:B------:R-:W-:Y:S02]  /*14a0*/  @P0 FADD.FTZ R102, R41, R102 ;  /* 0x0000006629660221 */ /* 0x000fe40000010000 */
.L_x_3510:
[----:B------:R-:W-:Y:S05]  /*14b0*/  BSYNC B0 ;  /* 0x0000000000007941 */ /* 0x000fea0003800000 */
.L_x_3508:
[----:B------:R-:W-:Y:S01]  /*14c0*/  BSSY B0, `(.L_x_3511) ;  /* 0x000000a000007945 */ /* 0x000fe20003800000 */
[----:B------:R-:W-:Y:S05]  /*14d0*/  @P2 BRA `(.L_x_3512) ;  /* 0x0000004000002947 */ /* 0x000fea0003800000 */
[----:B------:R-:W-:Y:S01]  /*14e0*/  HFMA2.MMA R103, -RZ, RZ, 0, 0 ;  /* 0x00000000ff677435 */ /* 0x000fe200000001ff */
[----:B------:R-:W-:Y:S05]  /*14f0*/  @!P0 BRA `(.L_x_3513) ;  /* 0x0000006000008947 */ /* 0x000fea0003800000 */
[----:B-----5:R-:W-:Y:S01]  /*1500*/  HADD2.F32 R103, -RZ, R29.H0_H0 ;  /* 0x2000001dff677230 */ /* 0x020fe20000004100 */
[----:B------:R-:W-:Y:S05]  /*1510*/  BRA `(.L_x_3513) ;  /* 0x0000004000007947 */ /* 0x000fea0003800000 */
.L_x_3512:
[----:B-----5:R-:W-:Y:S02]  /*1520*/  HADD2.F32 R103, -RZ, R33.H0_H0 ;  /* 0x20000021ff677230 */ /* 0x020fe40000004100 */
[----:B0-----:R-:W-:-:S03]  /*1530*/  @P0 HADD2.F32 R40, -RZ, R29.H0_H0 ;  /* 0x2000001dff280230 */ /* 0x001fc60000004100 */
[----:B------:R-:W-:-:S04]  /*1540*/  FMUL.FTZ R103, R103, c[0x0][0x1ec] ;  /* 0x00007b0067677a20 */ /* 0x000fc80000410000 */
[----:B------:R-:W-:Y:S02]  /*1550*/  @P0 FADD.FTZ R103, R40, R103 ;  /* 0x0000006728670221 */ /* 0x000fe40000010000 */
.L_x_3513:
[----:B------:R-:W-:Y:S05]  /*1560*/  BSYNC B0 ;  /* 0x0000000000007941 */ /* 0x000fea0003800000 */
.L_x_3511:
[----:B------:R-:W-:Y:S01]  /*1570*/  BSSY B0, `(.L_x_3514) ;  /* 0x000000a000007945 */ /* 0x000fe20003800000 */
[----:B------:R-:W-:Y:S05]  /*1580*/  @P2 BRA `(.L_x_3515) ;  /* 0x0000004000002947 */ /* 0x000fea0003800000 */
[----:B------:R-:W-:Y:S01]  /*1590*/  MOV R100, RZ ;  /* 0x000000ff00647202 */ /* 0x000fe20000000f00 */
[----:B------:R-:W-:Y:S05]  /*15a0*/  @!P0 BRA `(.L_x_3516) ;  /* 0x0000006000008947 */ /* 0x000fea0003800000 */
[----:B-----5:R-:W-:Y:S01]  /*15b0*/  HADD2.F32 R100, -RZ, R29.H1_H1 ;  /* 0x3000001dff647230 */ /* 0x020fe20000004100 */
[----:B------:R-:W-:Y:S05]  /*15c0*/  BRA `(.L_x_3516) ;  /* 0x0000004000007947 */ /* 0x000fea0003800000 */
.L_x_3515:
[----:B-----5:R-:W-:Y:S02]  /*15d0*/  HADD2.F32 R100, -RZ, R33.H1_H1 ;  /* 0x30000021ff647230 */ /* 0x020fe40000004100 */
[----:B0-----:R-:W-:-:S03]  /*15e0*/  @P0 HADD2.F32 R41, -RZ, R29.H1_H1 ;  /* 0x3000001dff290230 */ /* 0x001fc60000004100 */
[----:B------:R-:W-:-:S04]  /*15f0*/  FMUL.FTZ R100, R100, c[0x0][0x1ec] ;  /* 0x00007b0064647a20 */ /* 0x000fc80000410000 */
[----:B------:R-:W-:Y:S02]  /*1600*/  @P0 FADD.FTZ R100, R41, R100 ;  /* 0x0000006429640221 */ /* 0x000fe40000010000 */
.L_x_3516:
[----:B------:R-:W-:Y:S05]  /*1610*/  BSYNC B0 ;  /* 0x0000000000007941 */ /* 0x000fea0003800000 */
.L_x_3514:
[----:B------:R-:W-:Y:S01]  /*1620*/  BSSY B0, `(.L_x_3517) ;  /* 0x000000a000007945 */ /* 0x000fe20003800000 */
[----:B------:R-:W-:Y:S05]  /*1630*/  @P2 BRA `(.L_x_3518) ;  /* 0x0000004000002947 */ /* 0x000fea0003800000 */
[----:B------:R-:W-:Y:S01]  /*1640*/  HFMA2.MMA R101, -RZ, RZ, 0, 0 ;  /* 0x00000000ff657435 */ /* 0x000fe200000001ff */
[----:B------:R-:W-:Y:S05]  /*1650*/  @!P0 BRA `(.L_x_3519) ;  /* 0x0000006000008947 */ /* 0x000fea0003800000 */
[----:B-----5:R-:W-:Y:S01]  /*1660*/  HADD2.F32 R101, -RZ, R30.H0_H0 ;  /* 0x2000001eff657230 */ /* 0x020fe20000004100 */
[----:B------:R-:W-:Y:S05]  /*1670*/  BRA `(.L_x_3519) ;  /* 0x0000004000007947 */ /* 0x000fea0003800000 */
.L_x_3518:
[----:B-----5:R-:W-:Y:S02]  /*1680*/  HADD2.F32 R101, -RZ, R34.H0_H0 ;  /* 0x20000022ff657230 */ /* 0x020fe40000004100 */
[----:B0-----:R-:W-:-:S03]  /*1690*/  @P0 HADD2.F32 R40, -RZ, R30.H0_H0 ;  /* 0x2000001eff280230 */ /* 0x001fc60000004100 */
[----:B------:R-:W-:-:S04]  /*16a0*/  FMUL.FTZ R101, R101, c[0x0][0x1ec] ;  /* 0x00007b0065657a20 */ /* 0x000fc80000410000 */
[----:B------:R-:W-:Y:S02]  /*16b0*/  @P0 FADD.FTZ R101, R40, R101 ;  /* 0x0000006528650221 */ /* 0x000fe40000010000 */
.L_x_3519:
[----:B------:R-:W-:Y:S05]  /*16c0*/  BSYNC B0 ;  /* 0x0000000000007941 */ /* 0x000fea0003800000 */
.L_x_3517:
[----:B------:R-:W-:Y:S01]  /*16d0*/  BSSY B0, `(.L_x_3520) ;  /* 0x000000a000007945 */ /* 0x000fe20003800000 */
[----:B------:R-:W-:Y:S05]  /*16e0*/  @P2 BRA `(.L_x_3521) ;  /* 0x0000004000002947 */ /* 0x000fea0003800000 */
[----:B------:R-:W-:Y:S01]  /*16f0*/  MOV R98, RZ ;  /* 0x000000ff00627202 */ /* 0x000fe20000000f00 */
[----:B------:R-:W-:Y:S05]  /*1700*/  @!P0 BRA `(.L_x_3522) ;  /* 0x0000006000008947 */ /* 0x000fea0003800000 */
[----:B-----5:R-:W-:Y:S01]  /*1710*/  HADD2.F32 R98, -RZ, R30.H1_H1 ;  /* 0x3000001eff627230 */ /* 0x020fe20000004100 */
[----:B------:R-:W-:Y:S05]  /*1720*/  BRA `(.L_x_3522) ;  /* 0x0000004000007947 */ /* 0x000fea0003800000 */
.L_x_3521:
[----:B-----5:R-:W-:Y:S02]  /*1730*/  HADD2.F32 R98, -RZ, R34.H1_H1 ;  /* 0x30000022ff627230 */ /* 0x020fe40000004100 */
[----:B0-----:R-:W-:-:S03]  /*1740*/  @P0 HADD2.F32 R41, -RZ, R30.H1_H1 ;  /* 0x3000001eff290230 */ /* 0x001fc60000004100 */
[----:B------:R-:W-:-:S04]  /*1750*/  FMUL.FTZ R98, R98, c[0x0][0x1ec] ;  /* 0x00007b0062627a20 */ /* 0x000fc80000410000 */
[----:B------:R-:W-:Y:S02]  /*1760*/  @P0 FADD.FTZ R98, R41, R98 ;  /* 0x0000006229620221 */ /* 0x000fe40000010000 */
.L_x_3522:
[----:B------:R-:W-:Y:S05]  /*1770*/  BSYNC B0 ;  /* 0x0000000000007941 */ /* 0x000fea0003800000 */
.L_x_3520:
[----:B------:R-:W-:Y:S01]  /*1780*/  BSSY B0, `(.L_x_3523) ;  /* 0x000000a000007945 */ /* 0x000fe20003800000 */
[----:B------:R-:W-:Y:S05]  /*1790*/  @P2 BRA `(.L_x_3524) ;  /* 0x0000004000002947 */ /* 0x000fea0003800000 */
[----:B------:R-:W-:Y:S01]  /*17a0*/  HFMA2.MMA R99, -RZ, RZ, 0, 0 ;  /* 0x00000000ff637435 */ /* 0x000fe200000001ff */
[----:B------:R-:W-:Y:S05]  /*17b0*/  @!P0 BRA `(.L_x_3525) ;  /* 0x0000006000008947 */ /* 0x000fea0003800000 */
[----:B-----5:R-:W-:Y:S01]  /*17c0*/  HADD2.F32 R99, -RZ, R31.H0_H0 ;  /* 0x2000001fff637230 */ /* 0x020fe20000004100 */
[----:B------:R-:W-:Y:S05]  /*17d0*/  BRA `(.L_x_3525) ;  /* 0x0000004000007947 */ /* 0x000fea0003800000 */
.L_x_3524:
[----:B-----5:R-:W-:Y:S02]  /*17e0*/  HADD2.F32 R99, -RZ, R35.H0_H0 ;  /* 0x20000023ff637230 */ /* 0x020fe40000004100 */
[----:B0-----:R-:W-:-:S03]  /*17f0*/  @P0 HADD2.F32 R40, -RZ, R31.H0_H0 ;  /* 0x2000001fff280230 */ /* 0x001fc60000004100 */
[----:B------:R-:W-:-:S04]  /*1800*/  FMUL.FTZ R99, R99, c[0x0][0x1ec] ;  /* 0x00007b0063637a20 */ /* 0x000fc80000410000 */
[----:B------:R-:W-:Y:S02]  /*1810*/  @P0 FADD.FTZ R99, R40, R99 ;  /* 0x0000006328630221 */ /* 0x000fe40000010000 */
.L_x_3525:
[----:B------:R-:W-:Y:S05]  /*1820*/  BSYNC B0 ;  /* 0x0000000000007941 */ /* 0x000fea0003800000 */
.L_x_3523:
[----:B------:R-:W-:Y:S01]  /*1830*/  BSSY B0, `(.L_x_3526) ;  /* 0x000000a000007945 */ /* 0x000fe20003800000 */
[----:B------:R-:W-:Y:S05]  /*1840*/  @P2 BRA `(.L_x_3527) ;  /* 0x0000004000002947 */ /* 0x000fea0003800000 */
[----:B------:R-:W-:Y:S01]  /*1850*/  MOV R96, RZ ;  /* 0x000000ff00607202 */ /* 0x000fe20000000f00 */
[----:B------:R-:W-:Y:S05]  /*1860*/  @!P0 BRA `(.L_x_3528) ;  /* 0x0000006000008947 */ /* 0x000fea0003800000 */
[----:B-----5:R-:W-:Y:S01]  /*1870*/  HADD2.F32 R96, -RZ, R31.H1_H1 ;  /* 0x3000001fff607230 */ /* 0x020fe20000004100 */
[----:B------:R-:W-:Y:S05]  /*1880*/  BRA `(.L_x_3528) ;  /* 0x0000004000007947 */ /* 0x000fea0003800000 */
.L_x_3527:
[----:B-----5:R-:W-:Y:S02]  /*1890*/  HADD2.F32 R96, -RZ, R35.H1_H1 ;  /* 0x30000023ff607230 */ /* 0x020fe40000004100 */
[----:B0-----:R-:W-:-:S03]  /*18a0*/  @P0 HADD2.F32 R41, -RZ, R31.H1_H1 ;  /* 0x3000001fff290230 */ /* 0x001fc60000004100 */
[----:B------:R-:W-:-:S04]  /*18b0*/  FMUL.FTZ R96, R96, c[0x0][0x1ec] ;  /* 0x00007b0060607a20 */ /* 0x000fc80000410000 */
[----:B------:R-:W-:Y:S02]  /*18c0*/  @P0 FADD.FTZ R96, R41, R96 ;  /* 0x0000006029600221 */ /* 0x000fe40000010000 */
.L_x_3528:
[----:B------:R-:W-:Y:S05]  /*18d0*/  BSYNC B0 ;  /* 0x0000000000007941 */ /* 0x000fea0003800000 */
.L_x_3526:
[----:B------:R-:W-:Y:S01]  /*18e0*/  IADD3 R113, R107, 0x60, RZ ;  /* 0x000000606b717810 */ /* 0x000fe20007ffe0ff */
[-C--:B0-----:R-:W-:Y:S01]  /*18f0*/  IMAD.WIDE.U32 R40, R109, R94.reuse, c[0x0][0x188] ;  /* 0x000062006d287625 */ /* 0x081fe200078e005e */
[----:B------:R-:W-:Y:S02]  /*1900*/  @P1 IADD3 R45, R104, 0x60, RZ ;  /* 0x00000060682d1810 */ /* 0x000fe40007ffe0ff */
        /* <DEDUP_REMOVED lines=15> */
.L_x_3530:
[----:B-----5:R-:W-:Y:S02]  /*1a00*/  HADD2.F32 R108, -RZ, R32.H0_H0 ;  /* 0x20000020ff6c7230 */ /* 0x020fe40000004100 */
[----:B0-----:R-:W-:-:S03]  /*1a10*/  @P0 HADD2.F32 R41, -RZ, R28.H0_H0 ;  /* 0x2000001cff290230 */ /* 0x001fc60000004100 */
[----:B------:R-:W-:-:S04]  /*1a20*/  FMUL.FTZ R108, R108, c[0x0][0x1ec] ;  /* 0x00007b006c6c7a20 */ /* 0x000fc80000410000 */
[----:B------:R-:W-:Y:S02]  /*1a30*/  @P0 FADD.FTZ R108, R41, R108 ;  /* 0x0000006c296c0221 */ /* 0x000fe40000010000 */
.L_x_3531:
[----:B------:R-:W-:Y:S05]  /*1a40*/  BSYNC B0 ;  /* 0x0000000000007941 */ /* 0x000fea0003800000 */
.L_x_3529:
[----:B------:R-:W-:Y:S01]  /*1a50*/  BSSY B0, `(.L_x_3532) ;  /* 0x000000a000007945 */ /* 0x000fe20003800000 */
[----:B------:R-:W-:Y:S05]  /*1a60*/  @P2 BRA `(.L_x_3533) ;  /* 0x0000004000002947 */ /* 0x000fea0003800000 */
[----:B------:R-:W-:Y:S01]  /*1a70*/  MOV R111, RZ ;  /* 0x000000ff006f7202 */ /* 0x000fe20000000f00 */
[----:B------:R-:W-:Y:S05]  /*1a80*/  @!P0 BRA `(.L_x_3534) ;  /* 0x0000006000008947 */ /* 0x000fea0003800000 */
[----:B-----5:R-:W-:Y:S01]  /*1a90*/  HADD2.F32 R111, -RZ, R28.H1_H1 ;  /* 0x3000001cff6f7230 */ /* 0x020fe20000004100 */
[----:B------:R-:W-:Y:S05]  /*1aa0*/  BRA `(.L_x_3534) ;  /* 0x0000004000007947 */ /* 0x000fea0003800000 */
.L_x_3533:
[----:B-----5:R-:W-:Y:S02]  /*1ab0*/  HADD2.F32 R111, -RZ, R32.H1_H1 ;  /* 0x30000020ff6f7230 */ /* 0x020fe40000004100 */
[----:B0-----:R-:W-:-:S03]  /*1ac0*/  @P0 HADD2.F32 R40, -RZ, R28.H1_H1 ;  /* 0x3000001cff280230 */ /* 0x001fc60000004100 */
[----:B------:R-:W-:-:S04]  /*1ad0*/  FMUL.FTZ R111, R111, c[0x0][0x1ec] ;  /* 0x00007b006f6f7a20 */ /* 0x000fc80000410000 */
[----:B------:R-:W-:Y:S02]  /*1ae0*/  @P0 FADD.FTZ R111, R40, R111 ;  /* 0x0000006f286f0221 */ /* 0x000fe40000010000 */
.L_x_3534:
[----:B------:R-:W-:Y:S05]  /*1af0*/  BSYNC B0 ;  /* 0x0000000000007941 */ /* 0x000fea0003800000 */
.L_x_3532:
[----:B------:R-:W-:Y:S01]  /*1b00*/  BSSY B0, `(.L_x_3535) ;  /* 0x000000a000007945 */ /* 0x000fe20003800000 */
[----:B------:R-:W-:Y:S05]  /*1b10*/  @P2 BRA `(.L_x_3536) ;  /* 0x0000004000002947 */ /* 0x000fea0003800000 */
[----:B0-----:R-:W-:Y:S01]  /*1b20*/  HFMA2.MMA R52, -RZ, RZ, 0, 0 ;  /* 0x00000000ff347435 */ /* 0x001fe200000001ff */
[----:B------:R-:W-:Y:S05]  /*1b30*/  @!P0 BRA `(.L_x_3537) ;  /* 0x0000006000008947 */ /* 0x000fea0003800000 */
[----:B-----5:R-:W-:Y:S01]  /*1b40*/  HADD2.F32 R52, -RZ, R29.H0_H0 ;  /* 0x2000001dff347230 */ /* 0x020fe20000004100 */
[----:B------:R-:W-:Y:S05]  /*1b50*/  BRA `(.L_x_3537) ;  /* 0x0000004000007947 */ /* 0x000fea0003800000 */
.L_x_3536:
[----:B0----5:R-:W-:Y:S02]  /*1b60*/  HADD2.F32 R52, -RZ, R33.H0_H0 ;  /* 0x20000021ff347230 */ /* 0x021fe40000004100 */
[----:B------:R-:W-:-:S03]  /*1b70*/  @P0 HADD2.F32 R41, -RZ, R29.H0_H0 ;  /* 0x2000001dff290230 */ /* 0x000fc60000004100 */
[----:B------:R-:W-:-:S04]  /*1b80*/  FMUL.FTZ R52, R52, c[0x0][0x1ec] ;  /* 0x00007b0034347a20 */ /* 0x000fc80000410000 */
[----:B------:R-:W-:Y:S02]  /*1b90*/  @P0 FADD.FTZ R52, R41, R52 ;  /* 0x0000003429340221 */ /* 0x000fe40000010000 */
.L_x_3537:
[----:B------:R-:W-:Y:S05]  /*1ba0*/  BSYNC B0 ;  /* 0x0000000000007941 */ /* 0x000fea0003800000 */
.L_x_3535:
[----:B------:R-:W-:Y:S01]  /*1bb0*/  BSSY B0, `(.L_x_3538) ;  /* 0x000000a000007945 */ /* 0x000fe20003800000 */
[----:B------:R-:W-:Y:S05]  /*1bc0*/  @P2 BRA `(.L_x_3539) ;  /* 0x0000004000002947 */ /* 0x000fea0003800000 */
[----:B------:R-:W-:Y:S01]  /*1bd0*/  MOV R107, RZ ;  /* 0x000000ff006b7202 */ /* 0x000fe20000000f00 */
[----:B------:R-:W-:Y:S05]  /*1be0*/  @!P0 BRA `(.L_x_3540) ;  /* 0x0000006000008947 */ /* 0x000fea0003800000 */
[----:B-----5:R-:W-:Y:S01]  /*1bf0*/  HADD2.F32 R107, -RZ, R29.H1_H1 ;  /* 0x3000001dff6b7230 */ /* 0x020fe20000004100 */
[----:B------:R-:W-:Y:S05]  /*1c00*/  BRA `(.L_x_3540) ;  /* 0x0000004000007947 */ /* 0x000fea0003800000 */
.L_x_3539:
[----:B-----5:R-:W-:Y:S02]  /*1c10*/  HADD2.F32 R107, -RZ, R33.H1_H1 ;  /* 0x30000021ff6b7230 */ /* 0x020fe40000004100 */
[----:B------:R-:W-:-:S03]  /*1c20*/  @P0 HADD2.F32 R40, -RZ, R29.H1_H1 ;  /* 0x3000001dff280230 */ /* 0x000fc60000004100 */
[----:B------:R-:W-:-:S04]  /*1c30*/  FMUL.FTZ R107, R107, c[0x0][0x1ec] ;  /* 0x00007b006b6b7a20 */ /* 0x000fc80000410000 */
[----:B------:R-:W-:Y:S02]  /*1c40*/  @P0 FADD.FTZ R107, R40, R107 ;  /* 0x0000006b286b0221 */ /* 0x000fe40000010000 */
.L_x_3540:
[----:B------:R-:W-:Y:S05]  /*1c50*/  BSYNC B0 ;  /* 0x0000000000007941 */ /* 0x000fea0003800000 */
.L_x_3538:
[----:B------:R-:W-:Y:S01]  /*1c60*/  BSSY B0, `(.L_x_3541) ;  /* 0x000000a000007945 */ /* 0x000fe20003800000 */
[----:B------:R-:W-:Y:S05]  /*1c70*/  @P2 BRA `(.L_x_3542) ;  /* 0x0000004000002947 */ /* 0x000fea0003800000 */
[----:B------:R-:W-:Y:S01]  /*1c80*/  HFMA2.MMA R53, -RZ, RZ, 0, 0 ;  /* 0x00000000ff357435 */ /* 0x000fe200000001ff */
[----:B------:R-:W-:Y:S05]  /*1c90*/  @!P0 BRA `(.L_x_3543) ;  /* 0x0000006000008947 */ /* 0x000fea0003800000 */
[----:B-----5:R-:W-:Y:S01]  /*1ca0*/  HADD2.F32 R53, -RZ, R30.H0_H0 ;  /* 0x2000001eff357230 */ /* 0x020fe20000004100 */
[----:B------:R-:W-:Y:S05]  /*1cb0*/  BRA `(.L_x_3543) ;  /* 0x0000004000007947 */ /* 0x000fea0003800000 */
.L_x_3542:
[----:B-----5:R-:W-:Y:S02]  /*1cc0*/  HADD2.F32 R53, -RZ, R34.H0_H0 ;  /* 0x20000022ff357230 */ /* 0x020fe40000004100 */
[----:B------:R-:W-:-:S03]  /*1cd0*/  @P0 HADD2.F32 R40, -RZ, R30.H0_H0 ;  /* 0x2000001eff280230 */ /* 0x000fc60000004100 */
[----:B------:R-:W-:-:S04]  /*1ce0*/  FMUL.FTZ R53, R53, c[0x0][0x1ec] ;  /* 0x00007b0035357a20 */ /* 0x000fc80000410000 */
[----:B------:R-:W-:Y:S02]  /*1cf0*/  @P0 FADD.FTZ R53, R40, R53 ;  /* 0x0000003528350221 */ /* 0x000fe40000010000 */
.L_x_3543:
[----:B------:R-:W-:Y:S05]  /*1d00*/  BSYNC B0 ;  /* 0x0000000000007941 */ /* 0x000fea0003800000 */
.L_x_3541:
[----:B------:R-:W-:Y:S01]  /*1d10*/  BSSY B0, `(.L_x_3544) ;  /* 0x000000a000007945 */ /* 0x000fe20003800000 */
[----:B------:R-:W-:Y:S05]  /*1d20*/  @P2 BRA `(.L_x_3545) ;  /* 0x0000004000002947 */ /* 0x000fea0003800000 */
[----:B------:R-:W-:Y:S01]  /*1d30*/  MOV R104, RZ ;  /* 0x000000ff00687202 */ /* 0x000fe20000000f00 */
[----:B------:R-:W-:Y:S05]  /*1d40*/  @!P0 BRA `(.L_x_3546) ;  /* 0x0000006000008947 */ /* 0x000fea0003800000 */
[----:B-----5:R-:W-:Y:S01]  /*1d50*/  HADD2.F32 R104, -RZ, R30.H1_H1 ;  /* 0x3000001eff687230 */ /* 0x020fe20000004100 */
[----:B------:R-:W-:Y:S05]  /*1d60*/  BRA `(.L_x_3546) ;  /* 0x0000004000007947 */ /* 0x000fea0003800000 */
.L_x_3545:
[----:B-----5:R-:W-:Y:S02]  /*1d70*/  HADD2.F32 R104, -RZ, R34.H1_H1 ;  /* 0x30000022ff687230 */ /* 0x020fe40000004100 */
[----:B------:R-:W-:-:S03]  /*1d80*/  @P0 HADD2.F32 R41, -RZ, R30.H1_H1 ;  /* 0x3000001eff290230 */ /* 0x000fc60000004100 */
[----:B------:R-:W-:-:S04]  /*1d90*/  FMUL.FTZ R104, R104, c[0x0][0x1ec] ;  /* 0x00007b0068687a20 */ /* 0x000fc80000410000 */
[----:B------:R-:W-:Y:S02]  /*1da0*/  @P0 FADD.FTZ R104, R41, R104 ;  /* 0x0000006829680221 */ /* 0x000fe40000010000 */
.L_x_3546:
[----:B------:R-:W-:Y:S05]  /*1db0*/  BSYNC B0 ;  /* 0x0000000000007941 */ /* 0x000fea0003800000 */
.L_x_3544:
[----:B------:R-:W-:Y:S01]  /*1dc0*/  BSSY B0, `(.L_x_3547) ;  /* 0x000000a000007945 */ /* 0x000fe20003800000 */
[----:B------:R-:W-:Y:S05]  /*1dd0*/  @P2 BRA `(.L_x_3548) ;  /* 0x0000004000002947 */ /* 0x000fea0003800000 */
[----:B------:R-:W-:Y:S01]  /*1de0*/  HFMA2.MMA R106, -RZ, RZ, 0, 0 ;  /* 0x00000000ff6a7435 */ /* 0x000fe200000001ff */
[----:B------:R-:W-:Y:S05]  /*1df0*/  @!P0 BRA `(.L_x_3549) ;  /* 0x0000006000008947 */ /* 0x000fea0003800000 */
[----:B-----5:R-:W-:Y:S01]  /*1e00*/  HADD2.F32 R106, -RZ, R31.H0_H0 ;  /* 0x2000001fff6a7230 */ /* 0x020fe20000004100 */
[----:B------:R-:W-:Y:S05]  /*1e10*/  BRA `(.L_x_3549) ;  /* 0x0000004000007947 */ /* 0x000fea0003800000 */
.L_x_3548:
[----:B-----5:R-:W-:Y:S02]  /*1e20*/  HADD2.F32 R106, -RZ, R35.H0_H0 ;  /* 0x20000023ff6a7230 */ /* 0x020fe40000004100 */
[----:B------:R-:W-:-:S03]  /*1e30*/  @P0 HADD2.F32 R41, -RZ, R31.H0_H0 ;  /* 0x2000001fff290230 */ /* 0x000fc60000004100 */
[----:B------:R-:W-:-:S04]  /*1e40*/  FMUL.FTZ R106, R106, c[0x0][0x1ec] ;  /* 0x00007b006a6a7a20 */ /* 0x000fc80000410000 */
[----:B------:R-:W-:Y:S02]  /*1e50*/  @P0 FADD.FTZ R106, R41, R106 ;  /* 0x0000006a296a0221 */ /* 0x000fe40000010000 */
.L_x_3549:
[----:B------:R-:W-:Y:S05]  /*1e60*/  BSYNC B0 ;  /* 0x0000000000007941 */ /* 0x000fea0003800000 */
.L_x_3547:
[----:B------:R-:W-:Y:S01]  /*1e70*/  BSSY B0, `(.L_x_3550) ;  /* 0x000000a000007945 */ /* 0x000fe20003800000 */
[----:B------:R-:W-:Y:S05]  /*1e80*/  @P2 BRA `(.L_x_3551) ;  /* 0x0000004000002947 */ /* 0x000fea0003800000 */
[----:B------:R-:W-:Y:S01]  /*1e90*/  MOV R109, RZ ;  /* 0x000000ff006d7202 */ /* 0x000fe20000000f00 */
[----:B------:R-:W-:Y:S05]  /*1ea0*/  @!P0 BRA `(.L_x_3552) ;  /* 0x0000006000008947 */ /* 0x000fea0003800000 */
[----:B-----5:R-:W-:Y:S01]  /*1eb0*/  HADD2.F32 R109, -RZ, R31.H1_H1 ;  /* 0x3000001fff6d7230 */ /* 0x020fe20000004100 */
[----:B------:R-:W-:Y:S05]  /*1ec0*/  BRA `(.L_x_3552) ;  /* 0x0000004000007947 */ /* 0x000fea0003800000 */
.L_x_3551:
[----:B-----5:R-:W-:Y:S02]  /*1ed0*/  HADD2.F32 R109, -RZ, R35.H1_H1 ;  /* 0x30000023ff6d7230 */ /* 0x020fe40000004100 */
[----:B------:R-:W-:-:S03]  /*1ee0*/  @P0 HADD2.F32 R40, -RZ, R31.H1_H1 ;  /* 0x3000001fff280230 */ /* 0x000fc60000004100 */
[----:B------:R-:W-:-:S04]  /*1ef0*/  FMUL.FTZ R109, R109, c[0x0][0x1ec] ;  /* 0x00007b006d6d7a20 */ /* 0x000fc80000410000 */
[----:B------:R-:W-:Y:S02]  /*1f00*/  @P0 FADD.FTZ R109, R40, R109 ;  /* 0x0000006d286d0221 */ /* 0x000fe40000010000 */
.L_x_3552:
[----:B------:R-:W-:Y:S05]  /*1f10*/  BSYNC B0 ;  /* 0x0000000000007941 */ /* 0x000fea0003800000 */
.L_x_3550:
[----:B------:R-:W-:Y:S01]  /*1f20*/  FADD.FTZ R41, RZ, R61 ;  /* 0x0000003dff297221 */ /* 0x000fe20000010000 */
[----:B------:R-:W-:Y:S02]  /*1f30*/  F2FP.PACK_AB R51, R109, R106 ;  /* 0x0000006a6d33723e */ /* 0x000fe400000000ff */
[----:B------:R-:W-:Y:S01]  /*1f40*/  F2FP.PACK_AB R50, R104, R53 ;  /* 0x000000356832723e */ /* 0x000fe200000000ff */
[----:B------:R-:W-:Y:S01]  /*1f50*/  FADD.FTZ R40, R41, R60 ;  /* 0x0000003c29287221 */ /* 0x000fe20000010000 */
[----:B------:R-:W-:Y:S02]  /*1f60*/  F2FP.PACK_AB R49, R107, R52 ;  /* 0x000000346b31723e */ /* 0x000fe400000000ff */
[----:B------:R-:W-:Y:S01]  /*1f70*/  F2FP.PACK_AB R48, R111, R108 ;  /* 0x0000006c6f30723e */ /* 0x000fe200000000ff */
        /* <DEDUP_REMOVED lines=35> */
.L_x_3559:
        /* <DEDUP_REMOVED lines=84> */
.L_x_3560:
        /* <DEDUP_REMOVED lines=17> */
[----:B--2---:R-:W-:Y:S01]  /*2800*/  FSEL R40, R51, RZ, !P0 ;  /* 0x000000ff33287208 */ /* 0x004fe20004000000 */
[----:B------:R-:W-:Y:S01]  /*2810*/  HADD2.F32 R41, -RZ, R27.H1_H1 ;  /* 0x3000001bff297230 */ /* 0x000fe20000004100 */
[----:B------:R-:W-:Y:S01]  /*2820*/  IADD3 R46, R46, -0x1, RZ ;  /* 0xffffffff2e2e7810 */ /* 0x000fe20007ffe0ff */
[----:B------:R-:W-:Y:S02]  /*2830*/  HADD2.F32 R63, -RZ, R47.H0_H0 ;  /* 0x2000002fff3f7230 */ /* 0x000fe40000004100 */
        /* <DEDUP_REMOVED lines=32> */
[----:B------:R-:W-:Y:S01]  /*2a40*/  FADD.FTZ R109, -R40, R109 ;  /* 0x0000006d286d7221 */ /* 0x000fe20000010100 */
[----:B------:R-:W-:Y:S01]  /*2a50*/  HADD2.F32 R40, -RZ, R27.H0_H0 ;  /* 0x2000001bff287230 */ /* 0x000fe20000004100 */
[C---:B------:R-:W-:Y:S02]  /*2a60*/  FMUL.FTZ R94, R49.reuse, R94 ;  /* 0x0000005e315e7220 */ /* 0x040fe40000410000 */
[----:B------:R-:W-:-:S02]  /*2a70*/  FMUL.FTZ R45, R49, R44 ;  /* 0x0000002c312d7220 */ /* 0x000fc40000410000 */
[C---:B------:R-:W-:Y:S01]  /*2a80*/  FMUL.FTZ R44, R49.reuse, R52 ;  /* 0x00000034312c7220 */ /* 0x040fe20000410000 */
[----:B------:R-:W-:Y:S01]  /*2a90*/  HADD2.F32 R52, -RZ, R26.H0_H0 ;  /* 0x2000001aff347230 */ /* 0x000fe20000004100 */
[----:B------:R-:W-:Y:S01]  /*2aa0*/  FFMA.FTZ R94, R94, R40, R7 ;  /* 0x000000285e5e7223 */ /* 0x000fe20000010007 */
[----:B------:R-:W-:Y:S01]  /*2ab0*/  HADD2.F32 R40, -RZ, R25.H0_H0 ;  /* 0x20000019ff287230 */ /* 0x000fe20000004100 */
[C---:B------:R-:W-:Y:S02]  /*2ac0*/  FMUL.FTZ R50, R49.reuse, R50 ;  /* 0x0000003231327220 */ /* 0x040fe40000410000 */
[C---:B------:R-:W-:Y:S02]  /*2ad0*/  FMUL.FTZ R57, R49.reuse, R56 ;  /* 0x0000003831397220 */ /* 0x040fe40000410000 */
[C---:B------:R-:W-:Y:S02]  /*2ae0*/  FMUL.FTZ R51, R49.reuse, R60 ;  /* 0x0000003c31337220 */ /* 0x040fe40000410000 */
[----:B------:R-:W-:-:S02]  /*2af0*/  FMUL.FTZ R48, R49, R48 ;  /* 0x0000003031307220 */ /* 0x000fc40000410000 */
[C---:B------:R-:W-:Y:S01]  /*2b00*/  FMUL.FTZ R55, R49.reuse, R58 ;  /* 0x0000003a31377220 */ /* 0x040fe20000410000 */
[----:B------:R-:W-:Y:S01]  /*2b10*/  HADD2.F32 R58, -RZ, R47.H1_H1 ;  /* 0x3000002fff3a7230 */ /* 0x000fe20000004100 */
        /* <DEDUP_REMOVED lines=20> */
[C---:B------:R-:W-:Y:S01]  /*2c60*/  FMUL.FTZ R56, R49.reuse, R53 ;  /* 0x0000003531387220 */ /* 0x040fe20000410000 */
[----:B------:R-:W-:Y:S01]  /*2c70*/  HADD2.F32 R53, -RZ, R26.H1_H1 ;  /* 0x3000001aff357230 */ /* 0x000fe20000004100 */
[C---:B------:R-:W-:Y:S02]  /*2c80*/  FMUL.FTZ R104, R49.reuse, R104 ;  /* 0x0000006831687220 */ /* 0x040fe40000410000 */
[----:B------:R-:W-:-:S02]  /*2c90*/  FMUL.FTZ R106, R49, R106 ;  /* 0x0000006a316a7220 */ /* 0x000fc40000410000 */
[----:B------:R-:W-:Y:S01]  /*2ca0*/  FMUL.FTZ R109, R49, R109 ;  /* 0x0000006d316d7220 */ /* 0x000fe20000410000 */
[----:B------:R-:W-:Y:S01]  /*2cb0*/  HADD2.F32 R49, -RZ, R25.H1_H1 ;  /* 0x30000019ff317230 */ /* 0x000fe20000004100 */
[----:B------:R-:W-:Y:S02]  /*2cc0*/  IMAD R46, R46, c[0x0][0x168], RZ ;  /* 0x00005a002e2e7a24 */ /* 0x000fe400078e02ff */
[----:B------:R-:W-:Y:S02]  /*2cd0*/  FFMA.FTZ R50, R50, R52, R5 ;  /* 0x0000003432327223 */ /* 0x000fe40000010005 */
[----:B------:R-:W-:Y:S01]  /*2ce0*/  FFMA.FTZ R52, R48, R40, R3 ;  /* 0x0000002830347223 */ /* 0x000fe20000010003 */
[--C-:B------:R-:W-:Y:S01]  /*2cf0*/  HADD2.F32 R40, -RZ, R24.reuse.H0_H0 ;  /* 0x20000018ff287230 */ /* 0x100fe20000004100 */
[----:B------:R-:W-:Y:S01]  /*2d00*/  FFMA.FTZ R55, R55, R49, R4 ;  /* 0x0000003137377223 */ /* 0x000fe20000010004 */
[----:B------:R-:W-:Y:S01]  /*2d10*/  HADD2.F32 R48, -RZ, R24.H1_H1 ;  /* 0x30000018ff307230 */ /* 0x000fe20000004100 */
[----:B------:R-:W-:Y:S01]  /*2d20*/  SHF.R.S32.HI R49, RZ, 0x1f, R46 ;  /* 0x0000001fff317819 */ /* 0x000fe2000001142e */
[----:B------:R-:W-:Y:S01]  /*2d30*/  FFMA.FTZ R41, R54, R41, R8 ;  /* 0x0000002936297223 */ /* 0x000fe20000010008 */
[--C-:B------:R-:W-:Y:S01]  /*2d40*/  HADD2.F32 R54, -RZ, R39.reuse.H1_H1 ;  /* 0x30000027ff367230 */ /* 0x100fe20000004100 */
[----:B------:R-:W-:Y:S01]  /*2d50*/  FFMA.FTZ R57, R57, R53, R6 ;  /* 0x0000003539397223 */ /* 0x000fe20000010006 */
[----:B------:R-:W-:Y:S01]  /*2d60*/  HADD2.F32 R53, -RZ, R39.H0_H0 ;  /* 0x20000027ff357230 */ /* 0x000fe20000004100 */
[----:B------:R-:W-:Y:S01]  /*2d70*/  FFMA.FTZ R45, R45, R40, R0 ;  /* 0x000000282d2d7223 */ /* 0x000fe20000010000 */
[----:B------:R-:W-:Y:S01]  /*2d80*/  LEA.HI R40, R49, R46, RZ, 0x3 ;  /* 0x0000002e31287211 */ /* 0x000fe200078f18ff */
[----:B------:R-:W-:Y:S01]  /*2d90*/  FFMA.FTZ R48, R51, R48, R2 ;  /* 0x0000003033307223 */ /* 0x000fe20000010002 */
[--C-:B------:R-:W-:Y:S01]  /*2da0*/  HADD2.F32 R49, -RZ, R43.reuse.H0_H0 ;  /* 0x2000002bff317230 */ /* 0x100fe20000004100 */
[----:B------:R-:W-:Y:S01]  /*2db0*/  FFMA.FTZ R53, R116, R53, R15 ;  /* 0x0000003574357223 */ /* 0x000fe2000001000f */
[----:B------:R-:W-:Y:S01]  /*2dc0*/  HADD2.F32 R51, -RZ, R43.H1_H1 ;  /* 0x3000002bff337230 */ /* 0x000fe20000004100 */
[----:B------:R-:W-:Y:S01]  /*2dd0*/  FFMA.FTZ R54, R59, R54, R16 ;  /* 0x000000363b367223 */ /* 0x000fe20000010010 */
[----:B------:R-:W-:Y:S01]  /*2de0*/  HADD2.F32 R46, -RZ, R36.H0_H0 ;  /* 0x20000024ff2e7230 */ /* 0x000fe20000004100 */
[----:B------:R-:W-:Y:S01]  /*2df0*/  FFMA.FTZ R59, R124, R49, R23 ;  /* 0x000000317c3b7223 */ /* 0x000fe20000010017 */
[----:B------:R-:W-:Y:S01]  /*2e00*/  F2FP.PACK_AB R49, R55, R52 ;  /* 0x000000343731723e */ /* 0x000fe200000000ff */
        /* <DEDUP_REMOVED lines=9> */
[----:B------:R-:W-:Y:S01]  /*2ea0*/  LEA.HI.SX32 R40, R40, R73, 0x1d ;  /* 0x0000004928287211 */ /* 0x000fe200078feaff */
[----:B------:R-:W-:Y:S01]  /*2eb0*/  FFMA.FTZ R46, R109, R58, R72 ;  /* 0x0000003a6d2e7223 */ /* 0x000fe20000010048 */
[----:B------:R-:W-:Y:S01]  /*2ec0*/  F2FP.PACK_AB R52, R41, R110 ;  /* 0x0000006e2934723e */ /* 0x000fe200000000ff */
[----:B------:R-:W-:Y:S01]  /*2ed0*/  FFMA.FTZ R44, R88, R44, R67 ;  /* 0x0000002c582c7223 */ /* 0x000fe20000010043 */
[----:B------:R-:W-:Y:S01]  /*2ee0*/  F2FP.PACK_AB R54, R45, R54 ;  /* 0x000000362d36723e */ /* 0x000fe200000000ff */
[----:B------:R-:W-:Y:S01]  /*2ef0*/  FFMA.FTZ R61, R89, R107, R68 ;  /* 0x0000006b593d7223 */ /* 0x000fe20000010044 */
[----:B------:R-:W-:Y:S01]  /*2f00*/  F2FP.PACK_AB R59, R60, R59 ;  /* 0x0000003b3c3b723e */ /* 0x000fe200000000ff */
[----:B------:R-:W-:Y:S01]  /*2f10*/  FFMA.FTZ R58, R86, R122, R21 ;  /* 0x0000007a563a7223 */ /* 0x000fe20000010015 */
[----:B------:R-:W-:Y:S01]  /*2f20*/  IADD3 R80, R40, 0x40, RZ ;  /* 0x0000004028507810 */ /* 0x000fe20007ffe0ff */
[----:B------:R-:W-:Y:S01]  /*2f30*/  FFMA.FTZ R57, R85, R98, R22 ;  /* 0x0000006255397223 */ /* 0x000fe20000010016 */
[----:B------:R-:W-:Y:S01]  /*2f40*/  F2FP.PACK_AB R61, R61, R44 ;  /* 0x0000002c3d3d723e */ /* 0x000fe200000000ff */
[----:B------:R-:W-:Y:S01]  /*2f50*/  FFMA.FTZ R53, R76, R112, R11 ;  /* 0x000000704c357223 */ /* 0x000fe2000001000b */
[----:B------:R-:W-:Y:S01]  /*2f60*/  IADD3 R44, R40, 0x20, RZ ;  /* 0x00000020282c7810 */ /* 0x000fe20007ffe0ff */
[----:B------:R-:W-:Y:S01]  /*2f70*/  FFMA.FTZ R82, R37, R82, R12 ;  /* 0x0000005225527223 */ /* 0x000fe2000001000c */
[----:B------:R-:W-:Y:S01]  /*2f80*/  F2FP.PACK_AB R58, R57, R58 ;  /* 0x0000003a393a723e */ /* 0x000fe200000000ff */
[----:B------:R-:W-:-:S02]  /*2f90*/  FFMA.FTZ R118, R38, R118, R17 ;  /* 0x0000007626767223 */ /* 0x000fc40000010011 */
[----:B------:R-:W-:Y:S01]  /*2fa0*/  FFMA.FTZ R41, R77, R102, R18 ;  /* 0x000000664d297223 */ /* 0x000fe20000010012 */
[----:B------:R-:W-:Y:S01]  /*2fb0*/  F2FP.PACK_AB R53, R82, R53 ;  /* 0x000000355235723e */ /* 0x000fe200000000ff */
[----:B------:R-:W-:Y:S01]  /*2fc0*/  FFMA.FTZ R62, R90, R56, R69 ;  /* 0x000000385a3e7223 */ /* 0x000fe20000010045 */
[----:B------:R-:W-:Y:S01]  /*2fd0*/  IADD3 R82, R40, 0x60, RZ ;  /* 0x0000006028527810 */ /* 0x000fe20007ffe0ff */
[----:B------:R-:W-:Y:S01]  /*2fe0*/  FFMA.FTZ R45, R91, R104, R70 ;  /* 0x000000685b2d7223 */ /* 0x000fe20000010046 */
[----:B------:R-:W-:Y:S01]  /*2ff0*/  F2FP.PACK_AB R56, R41, R118 ;  /* 0x000000762938723e */ /* 0x000fe200000000ff */
[----:B------:R-:W-:Y:S02]  /*3000*/  FFMA.FTZ R57, R84, R120, R19 ;  /* 0x0000007854397223 */ /* 0x000fe40000010013 */
[----:B------:R-:W-:Y:S01]  /*3010*/  FFMA.FTZ R100, R79, R100, R20 ;  /* 0x000000644f647223 */ /* 0x000fe20000010014 */
[----:B------:R-:W-:Y:S01]  /*3020*/  F2FP.PACK_AB R62, R45, R62 ;  /* 0x0000003e2d3e723e */ /* 0x000fe200000000ff */
[----:B------:R-:W-:-:S02]  /*3030*/  FFMA.FTZ R63, R106, R63, R71 ;  /* 0x0000003f6a3f7223 */ /* 0x000fc40000010047 */
[----:B------:R-:W-:Y:S01]  /*3040*/  FFMA.FTZ R60, R42, R108, R65 ;  /* 0x0000006c2a3c7223 */ /* 0x000fe20000010041 */
[----:B------:R-:W-:Y:S01]  /*3050*/  F2FP.PACK_AB R57, R100, R57 ;  /* 0x000000396439723e */ /* 0x000fe200000000ff */
[----:B------:R-:W-:Y:S01]  /*3060*/  FFMA.FTZ R111, R87, R111, R66 ;  /* 0x0000006f576f7223 */ /* 0x000fe20000010042 */
[----:B------:R-:W-:Y:S01]  /*3070*/  F2FP.PACK_AB R63, R46, R63 ;  /* 0x0000003f2e3f723e */ /* 0x000fe200000000ff */
[----:B------:R-:W-:-:S03]  /*3080*/  IMAD.WIDE.U32 R40, R40, R83, c[0x0][0x208] ;  /* 0x0000820028287625 */ /* 0x000fc600078e0053 */
[----:B------:R-:W-:Y:S01]  /*3090*/  F2FP.PACK_AB R60, R111, R60 ;  /* 0x0000003c6f3c723e */ /* 0x000fe200000000ff */
[-C--:B------:R-:W-:Y:S01]  /*30a0*/  IMAD.WIDE.U32 R44, R44, R83.reuse, c[0x0][0x208] ;  /* 0x000082002c2c7625 */ /* 0x080fe200078e0053 */
[----:B------:R1:W-:Y:S03]  /*30b0*/  STG.E.128 [R40.64], R48 ;  /* 0x0000003028007986 */ /* 0x0003e6000c101d04 */
[-C--:B------:R-:W-:Y:S01]  /*30c0*/  IMAD.WIDE.U32 R80, R80, R83.reuse, c[0x0][0x208] ;  /* 0x0000820050507625 */ /* 0x080fe200078e0053 */
[----:B------:R1:W-:Y:S03]  /*30d0*/  STG.E.128 [R44.64], R52 ;  /* 0x000000342c007986 */ /* 0x0003e6000c101d04 */
[----:B------:R-:W-:Y:S01]  /*30e0*/  IMAD.WIDE.U32 R82, R82, R83, c[0x0][0x208] ;  /* 0x0000820052527625 */ /* 0x000fe200078e0053 */
[----:B------:R1:W-:Y:S04]  /*30f0*/  STG.E.128 [R80.64], R56 ;  /* 0x0000003850007986 */ /* 0x0003e8000c101d04 */
[----:B------:R1:W-:Y:S02]  /*3100*/  STG.E.128 [R82.64], R60 ;  /* 0x0000003c52007986 */ /* 0x0003e4000c101d04 */
.L_x_3556:
[----:B--2---:R-:W-:Y:S05]  /*3110*/  BSYNC B0 ;  /* 0x0000000000007941 */ /* 0x004fea0003800000 */
.L_x_3555:
[----:B-1----:R-:W-:-:S04]  /*3120*/  MOV R41, c[0x0][0x160] ;  /* 0x0000580000297a02 */ /* 0x002fc80000000f00 */
[----:B------:R-:W-:-:S04]  /*3130*/  LEA R74, R41, R74, 0x2 ;  /* 0x0000004a294a7211 */ /* 0x000fc800078e10ff */
[----:B------:R-:W-:-:S13]  /*3140*/  ISETP.GE.AND P0, PT, R74, c[0x0][0x164], PT ;  /* 0x000059004a007a0c */ /* 0x000fda0003f06270 */
[----:B0----5:R-:W-:Y:S01]  /*3150*/  @P0 CALL.REL.NOINC `(.L_x_3557) ;  /* 0x0000001000000944 */ /* 0x021fe20003c00000 */
[----:B------:R-:W-:Y:S05]  /*3160*/  BRA `(.L_x_3558) ;  /* 0xffffd3c000007947 */ /* 0x000fea000383ffff */
.L_x_3557:
[----:B------:R-:W-:Y:S05]  /*3170*/  EXIT ;  /* 0x000000000000794d */ /* 0x000fea0003800000 */
.L_x_3553:
[----:B0-----:R-:W-:Y:S01]  /*3180*/  HFMA2.MMA R48, -RZ, RZ, 0, 5.9604644775390625e-08 ;  /* 0x00000001ff307435 */ /* 0x001fe200000001ff */
[----:B------:R-:W-:Y:S02]  /*3190*/  MOV R49, R113 ;  /* 0x0000007100317202 */ /* 0x000fe40000000f00 */
[----:B------:R-:W-:Y:S02]  /*31a0*/  MOV R44, 0x1f ;  /* 0x0000001f002c7802 */ /* 0x000fe40000000f00 */
[----:B------:R-:W-:Y:S02]  /*31b0*/  MOV R45, 0xffffffff ;  /* 0xffffffff002d7802 */ /* 0x000fe40000000f00 */
[----:B------:R-:W-:Y:S02]  /*31c0*/  MOV R40, 0x31e0 ;  /* 0x000031e000287802 */ /* 0x000fe40000000f00 */
[----:B-----5:R-:W-:Y:S05]  /*31d0*/  CALL.REL.NOINC `($__internal_19_$__cuda_sm70_shflsync_bfly_p) ;  /* 0x0000079000007944 */ /* 0x020fea0003c00000 */
[----:B-1----:R-:W-:Y:S01]  /*31e0*/  MOV R40, R48 ;  /* 0x0000003000287202 */ /* 0x002fe20000000f00 */
[----:B0-----:R-:W-:Y:S05]  /*31f0*/  BRA `(.L_x_3559) ;  /* 0xffffefb000007947 */ /* 0x001fea000383ffff */
.L_x_3554:
[----:B------:R-:W-:Y:S01]  /*3200*/  HFMA2.MMA R48, -RZ, RZ, 0, 1.1920928955078125e-07 ;  /* 0x00000002ff307435 */ /* 0x000fe200000001ff */
[----:B------:R-:W-:Y:S02]  /*3210*/  MOV R44, 0x1f ;  /* 0x0000001f002c7802 */ /* 0x000fe40000000f00 */
[----:B------:R-:W-:-:S02]  /*3220*/  MOV R45, 0xffffffff ;  /* 0xffffffff002d7802 */ /* 0x000fc40000000f00 */
[----:B------:R-:W-:Y:S02]  /*3230*/  MOV R40, 0x3250 ;  /* 0x0000325000287802 */ /* 0x000fe40000000f00 */
[----:B0----5:R-:W-:Y:S05]  /*3240*/  CALL.REL.NOINC `($__internal_19_$__cuda_sm70_shflsync_bfly_p) ;  /* 0x0000072000007944 */ /* 0x021fea0003c00000 */
[----:B01----:R-:W-:Y:S01]  /*3250*/  FADD.FTZ R49, R49, R48 ;  /* 0x0000003031317221 */ /* 0x003fe20000010000 */
[----:B------:R-:W-:Y:S01]  /*3260*/  HFMA2.MMA R48, -RZ, RZ, 0, 2.384185791015625e-07 ;  /* 0x00000004ff307435 */ /* 0x000fe200000001ff */
[----:B------:R-:W-:Y:S02]  /*3270*/  MOV R44, 0x1f ;  /* 0x0000001f002c7802 */ /* 0x000fe40000000f00 */
[----:B------:R-:W-:Y:S02]  /*3280*/  MOV R45, 0xffffffff ;  /* 0xffffffff002d7802 */ /* 0x000fe40000000f00 */
[----:B------:R-:W-:Y:S02]  /*3290*/  MOV R40, 0x32b0 ;  /* 0x000032b000287802 */ /* 0x000fe40000000f00 */
[----:B------:R-:W-:Y:S05]  /*32a0*/  CALL.REL.NOINC `($__internal_19_$__cuda_sm70_shflsync_bfly_p) ;  /* 0x000006c000007944 */ /* 0x000fea0003c00000 */
[----:B01----:R-:W-:Y:S01]  /*32b0*/  FADD.FTZ R49, R49, R48 ;  /* 0x0000003031317221 */ /* 0x003fe20000010000 */
[----:B------:R-:W-:Y:S01]  /*32c0*/  HFMA2.MMA R48, -RZ, RZ, 0, 4.76837158203125e-07 ;  /* 0x00000008ff307435 */ /* 0x000fe200000001ff */
[----:B------:R-:W-:Y:S02]  /*32d0*/  MOV R44, 0x1f ;  /* 0x0000001f002c7802 */ /* 0x000fe40000000f00 */
[----:B------:R-:W-:-:S02]  /*32e0*/  MOV R45, 0xffffffff ;  /* 0xffffffff002d7802 */ /* 0x000fc40000000f00 */
[----:B------:R-:W-:Y:S02]  /*32f0*/  MOV R40, 0x3310 ;  /* 0x0000331000287802 */ /* 0x000fe40000000f00 */
[----:B------:R-:W-:Y:S05]  /*3300*/  CALL.REL.NOINC `($__internal_19_$__cuda_sm70_shflsync_bfly_p) ;  /* 0x0000066000007944 */ /* 0x000fea0003c00000 */
[----:B01----:R-:W-:Y:S01]  /*3310*/  FADD.FTZ R49, R49, R48 ;  /* 0x0000003031317221 */ /* 0x003fe20000010000 */
[----:B------:R-:W-:Y:S01]  /*3320*/  HFMA2.MMA R48, -RZ, RZ, 0, 9.5367431640625e-07 ;  /* 0x00000010ff307435 */ /* 0x000fe200000001ff */
[----:B------:R-:W-:Y:S02]  /*3330*/  MOV R44, 0x1f ;  /* 0x0000001f002c7802 */ /* 0x000fe40000000f00 */
[----:B------:R-:W-:Y:S02]  /*3340*/  MOV R45, 0xffffffff ;  /* 0xffffffff002d7802 */ /* 0x000fe40000000f00 */
[----:B------:R-:W-:Y:S02]  /*3350*/  MOV R40, 0x3370 ;  /* 0x0000337000287802 */ /* 0x000fe40000000f00 */
[----:B------:R-:W-:Y:S05]  /*3360*/  CALL.REL.NOINC `($__internal_19_$__cuda_sm70_shflsync_bfly_p) ;  /* 0x0000060000007944 */ /* 0x000fea0003c00000 */
        /* <DEDUP_REMOVED lines=70> */
[----:B------:R-:W-:Y:S05]  /*37d0*/  CALL.REL.NOINC `($__internal_19_$__cuda_sm70_shflsync_bfly_p) ;  /* 0x0000019000007944 */ /* 0x000fea0003c00000 */
[----:B01----:R-:W-:Y:S01]  /*37e0*/  FADD.FTZ R49, R49, R48 ;  /* 0x0000003031317221 */ /* 0x003fe20000010000 */
[----:B------:R-:W-:Y:S01]  /*37f0*/  HFMA2.MMA R48, -RZ, RZ, 0, 1.1920928955078125e-07 ;  /* 0x00000002ff307435 */ /* 0x000fe200000001ff */
[----:B------:R-:W-:Y:S02]  /*3800*/  MOV R44, 0x1f ;  /* 0x0000001f002c7802 */ /* 0x000fe40000000f00 */
[----:B------:R-:W-:Y:S02]  /*3810*/  MOV R45, 0xffffffff ;  /* 0xffffffff002d7802 */ /* 0x000fe40000000f00 */
[----:B------:R-:W-:Y:S02]  /*3820*/  MOV R40, 0x3840 ;  /* 0x0000384000287802 */ /* 0x000fe40000000f00 */
[----:B------:R-:W-:Y:S05]  /*3830*/  CALL.REL.NOINC `($__internal_19_$__cuda_sm70_shflsync_bfly_p) ;  /* 0x0000013000007944 */ /* 0x000fea0003c00000 */
[----:B01----:R-:W-:Y:S01]  /*3840*/  FADD.FTZ R49, R49, R48 ;  /* 0x0000003031317221 */ /* 0x003fe20000010000 */
[----:B------:R-:W-:Y:S01]  /*3850*/  HFMA2.MMA R48, -RZ, RZ, 0, 2.384185791015625e-07 ;  /* 0x00000004ff307435 */ /* 0x000fe200000001ff */
[----:B------:R-:W-:Y:S02]  /*3860*/  MOV R44, 0x1f ;  /* 0x0000001f002c7802 */ /* 0x000fe40000000f00 */
[----:B------:R-:W-:-:S02]  /*3870*/  MOV R45, 0xffffffff ;  /* 0xffffffff002d7802 */ /* 0x000fc40000000f00 */
[----:B------:R-:W-:Y:S02]  /*3880*/  MOV R40, 0x38a0 ;  /* 0x000038a000287802 */ /* 0x000fe40000000f00 */
[----:B------:R-:W-:Y:S05]  /*3890*/  CALL.REL.NOINC `($__internal_19_$__cuda_sm70_shflsync_bfly_p) ;  /* 0x000000d000007944 */ /* 0x000fea0003c00000 */
[----:B01----:R-:W-:Y:S01]  /*38a0*/  FADD.FTZ R49, R49, R48 ;  /* 0x0000003031317221 */ /* 0x003fe20000010000 */
[----:B------:R-:W-:Y:S01]  /*38b0*/  HFMA2.MMA R48, -RZ, RZ, 0, 4.76837158203125e-07 ;  /* 0x00000008ff307435 */ /* 0x000fe200000001ff */
[----:B------:R-:W-:Y:S02]  /*38c0*/  MOV R44, 0x1f ;  /* 0x0000001f002c7802 */ /* 0x000fe40000000f00 */
[----:B------:R-:W-:Y:S02]  /*38d0*/  MOV R45, 0xffffffff ;  /* 0xffffffff002d7802 */ /* 0x000fe40000000f00 */
[----:B------:R-:W-:Y:S02]  /*38e0*/  MOV R40, 0x3900 ;  /* 0x0000390000287802 */ /* 0x000fe40000000f00 */
[----:B------:R-:W-:Y:S05]  /*38f0*/  CALL.REL.NOINC `($__internal_19_$__cuda_sm70_shflsync_bfly_p) ;  /* 0x0000007000007944 */ /* 0x000fea0003c00000 */
[----:B01----:R-:W-:Y:S01]  /*3900*/  FADD.FTZ R49, R49, R48 ;  /* 0x0000003031317221 */ /* 0x003fe20000010000 */
[----:B------:R-:W-:Y:S01]  /*3910*/  HFMA2.MMA R48, -RZ, RZ, 0, 9.5367431640625e-07 ;  /* 0x00000010ff307435 */ /* 0x000fe200000001ff */
[----:B------:R-:W-:Y:S02]  /*3920*/  MOV R44, 0x1f ;  /* 0x0000001f002c7802 */ /* 0x000fe40000000f00 */
[----:B------:R-:W-:-:S02]  /*3930*/  MOV R45, 0xffffffff ;  /* 0xffffffff002d7802 */ /* 0x000fc40000000f00 */
[----:B------:R-:W-:Y:S02]  /*3940*/  MOV R40, 0x3960 ;  /* 0x0000396000287802 */ /* 0x000fe40000000f00 */
[----:B------:R-:W-:Y:S05]  /*3950*/  CALL.REL.NOINC `($__internal_19_$__cuda_sm70_shflsync_bfly_p) ;  /* 0x0000001000007944 */ /* 0x000fea0003c00000 */
[----:B01----:R-:W-:Y:S05]  /*3960*/  BRA `(.L_x_3560) ;  /* 0xffffed8000007947 */ /* 0x003fea000383ffff */
        .weak           $__internal_19_$__cuda_sm70_shflsync_bfly_p
        .type           $__internal_19_$__cuda_sm70_shflsync_bfly_p,@function
        .size           $__internal_19_$__cuda_sm70_shflsync_bfly_p,(.L_x_29159 - $__internal_19_$__cuda_sm70_shflsync_bfly_p)
$__internal_19_$__cuda_sm70_shflsync_bfly_p:
[----:B------:R-:W-:Y:S01]  /*3970*/  HFMA2.MMA R41, -RZ, RZ, 0, 0 ;  /* 0x00000000ff297435 */ /* 0x000fe200000001ff */
[----:B------:R-:W-:Y:S04]  /*3980*/  WARPSYNC R45 ;  /* 0x0000002d00007348 */ /* 0x000fe80003800000 */
[----:B------:R0:W1:Y:S01]  /*3990*/  SHFL.BFLY PT, R48, R49, R48, R44 ;  /* 0x0c00003031307389 */ /* 0x00006200000e002c */
[----:B------:R-:W-:Y:S05]  /*39a0*/  RET.REL.NODEC R40 `(_ZN10layer_norm13ln_fwd_kernelINS_13Kernel_traitsI6__halfS2_S2_S2_fjLj1024ELj1ELj4ELj1ELj16ENS_18Kernel_traits_baseILj1024ES2_S2_S2_S2_fjLj128EEEEELb0ELb0ELb1ELb1EEEvNS_9FwdParamsE) ;  /* 0xffffc65028007950 */ /* 0x000fea0003c3ffff */
.L_x_3561:
        /* <DEDUP_REMOVED lines=13> */
.L_x_29159:


//--------------------- .text._ZN10layer_norm13ln_fwd_kernelINS_13Kernel_traitsI6__halfS2_S2_S2_fjLj1024ELj1ELj4ELj1ELj16ENS_18Kernel_traits_baseILj1024ES2_S2_S2_S2_fjLj128EEEEELb0ELb1ELb0ELb0EEEvNS_9FwdParamsE --------------------------
	.section	.text._ZN10layer_norm13ln_fwd_kernelINS_13Kernel_traitsI6__halfS2_S2_S2_fjLj1024ELj1ELj4ELj1ELj16ENS_18Kernel_traits_baseILj1024ES2_S2_S2_S2_fjLj128EEEEELb0ELb1ELb0ELb0EEEvNS_9FwdParamsE,"ax",@progbits
	.sectioninfo	@"SHI_REGISTERS=157"
	.align	128
        .global         _ZN10layer_norm13ln_fwd_kernelINS_13Kernel_traitsI6__halfS2_S2_S2_fjLj1024ELj1ELj4ELj1ELj16ENS_18Kernel_traits_baseILj1024ES2_S2_S2_S2_fjLj128EEEEELb0ELb1ELb0ELb0EEEvNS_9FwdParamsE
        .type           _ZN10layer_norm13ln_fwd_kernelINS_13Kernel_traitsI6__halfS2_S2_S2_fjLj1024ELj1ELj4ELj1ELj16ENS_18Kernel_traits_baseILj1024ES2_S2_S2_S2_fjLj128EEEEELb0ELb1ELb0ELb0EEEvNS_9FwdParamsE,@function
        .size           _ZN10layer_norm13ln_fwd_kernelINS_13Kernel_traitsI6__halfS2_S2_S2_fjLj1024ELj1ELj4ELj1ELj16ENS_18Kernel_traits_baseILj1024ES2_S2_S2_S2_fjLj128EEEEELb0ELb1ELb0ELb0EEEvNS_9FwdParamsE,(.L_x_29160 - _ZN10layer_norm13ln_fwd_kernelINS_13Kernel_traitsI6__halfS2_S2_S2_fjLj1024ELj1ELj4ELj1ELj16ENS_18Kernel_traits_baseILj1024ES2_S2_S2_S2_fjLj128EEEEELb0ELb1ELb0ELb0EEEvNS_9FwdParamsE)
        .other          _ZN10layer_norm13ln_fwd_kernelINS_13Kernel_traitsI6__halfS2_S2_S2_fjLj1024ELj1ELj4ELj1ELj16ENS_18Kernel_traits_baseILj1024ES2_S2_S2_S2_fjLj128EEEEELb0ELb1ELb0ELb0EEEvNS_9FwdParamsE,@"STO_CUDA_ENTRY STV_DEFAULT"
_ZN10layer_norm13ln_fwd_kernelINS_13Kernel_traitsI6__halfS2_S2_S2_fjLj1024ELj1ELj4ELj1ELj16ENS_18Kernel_traits_baseILj1024ES2_S2_S2_S2_fjLj128EEEEELb0ELb1ELb0ELb0EEEvNS_9FwdParamsE:
.text._ZN10layer_norm13ln_fwd_kernelINS_13Kernel_traitsI6__halfS2_S2_S2_fjLj1024ELj1ELj4ELj1ELj16ENS_18Kernel_traits_baseILj1024ES2_S2_S2_S2_fjLj128EEEEELb0ELb1ELb0ELb0EEEvNS_9FwdParamsE:
        /* <DEDUP_REMOVED lines=34> */
.L_x_3563:
[----:B0-----:R-:W-:Y:S05]  /*0220*/  BSYNC B0 ;  /* 0x0000000000007941 */ /* 0x001fea0003800000 */
.L_x_3562:
        /* <DEDUP_REMOVED lines=16> */
.L_x_3565:
[----:B0-----:R-:W-:Y:S05]  /*0330*/  BSYNC B0 ;  /* 0x0000000000007941 */ /* 0x001fea0003800000 */
.L_x_3564:
        /* <DEDUP_REMOVED lines=16> */
.L_x_3567:
[----:B0-----:R-:W-:Y:S05]  /*0440*/  BSYNC B0 ;  /* 0x0000000000007941 */ /* 0x001fea0003800000 */
.L_x_3566:
        /* <DEDUP_REMOVED lines=15> */
.L_x_3569:
[----:B0-----:R-:W-:Y:S05]  /*0540*/  BSYNC B0 ;  /* 0x0000000000007941 */ /* 0x001fea0003800000 */
.L_x_3568:
        /* <DEDUP_REMOVED lines=59> */
[----:B------:R-:W-:Y:S02]  /*0900*/  HADD2.F32 R31, -RZ, R35.H0_H0 ;  /* 0x20000023ff1f7230 */ /* 0x000fe40000004100 */
[----:B------:R-:W-:Y:S02]  /*0910*/  HADD2.F32 R32, -RZ, R60.H0_H0 ;  /* 0x2000003cff207230 */ /* 0x000fe40000004100 */
[----:B------:R-:W-:Y:S02]  /*0920*/  HADD2.F32 R64, -RZ, R65.H0_H0 ;  /* 0x20000041ff407230 */ /* 0x000fe40000004100 */
[----:B------:R-:W-:Y:S02]  /*0930*/  HADD2.F32 R72, -RZ, R66.H0_H0 ;  /* 0x20000042ff487230 */ /* 0x000fe40000004100 */
[----:B------:R-:W-:Y:S02]  /*0940*/  HADD2.F32 R54, -RZ, R55.H0_H0 ;  /* 0x20000037ff367230 */ /* 0x000fe40000004100 */
[----:B------:R-:W-:-:S02]  /*0950*/  HADD2.F32 R79, -RZ, R57.H0_H0 ;  /* 0x20000039ff4f7230 */ /* 0x000fc40000004100 */
[----:B------:R-:W-:Y:S02]  /*0960*/  HADD2.F32 R56, -RZ, R58.H0_H0 ;  /* 0x2000003aff387230 */ /* 0x000fe40000004100 */
[----:B------:R-:W-:Y:S02]  /*0970*/  HADD2.F32 R46, -RZ, R47.H0_H0 ;  /* 0x2000002fff2e7230 */ /* 0x000fe40000004100 */
[----:B------:R-:W-:Y:S02]  /*0980*/  HADD2.F32 R87, -RZ, R49.H0_H0 ;  /* 0x20000031ff577230 */ /* 0x000fe40000004100 */
[----:B------:R-:W-:Y:S02]  /*0990*/  HADD2.F32 R48, -RZ, R50.H0_H0 ;  /* 0x20000032ff307230 */ /* 0x000fe40000004100 */
[--C-:B------:R-:W-:Y:S02]  /*09a0*/  HADD2.F32 R91, -RZ, R51.reuse.H0_H0 ;  /* 0x20000033ff5b7230 */ /* 0x100fe40000004100 */
[----:B------:R-:W-:-:S02]  /*09b0*/  HADD2.F32 R88, -RZ, R51.H1_H1 ;  /* 0x30000033ff587230 */ /* 0x000fc40000004100 */
[----:B------:R-:W-:Y:S02]  /*09c0*/  HADD2.F32 R34, -RZ, R34.H1_H1 ;  /* 0x30000022ff227230 */ /* 0x000fe40000004100 */
[----:B------:R-:W-:Y:S02]  /*09d0*/  HADD2.F32 R35, -RZ, R35.H1_H1 ;  /* 0x30000023ff237230 */ /* 0x000fe40000004100 */
[----:B------:R-:W-:Y:S02]  /*09e0*/  HADD2.F32 R60, -RZ, R60.H1_H1 ;  /* 0x3000003cff3c7230 */ /* 0x000fe40000004100 */
[----:B------:R-:W-:Y:S02]  /*09f0*/  HADD2.F32 R65, -RZ, R65.H1_H1 ;  /* 0x30000041ff417230 */ /* 0x000fe40000004100 */
[----:B------:R-:W-:Y:S02]  /*0a00*/  HADD2.F32 R66, -RZ, R66.H1_H1 ;  /* 0x30000042ff427230 */ /* 0x000fe40000004100 */
[----:B------:R-:W-:-:S02]  /*0a10*/  HADD2.F32 R55, -RZ, R55.H1_H1 ;  /* 0x30000037ff377230 */ /* 0x000fc40000004100 */
[----:B------:R-:W-:Y:S02]  /*0a20*/  HADD2.F32 R57, -RZ, R57.H1_H1 ;  /* 0x30000039ff397230 */ /* 0x000fe40000004100 */
[----:B------:R-:W-:Y:S02]  /*0a30*/  HADD2.F32 R58, -RZ, R58.H1_H1 ;  /* 0x3000003aff3a7230 */ /* 0x000fe40000004100 */
[----:B------:R-:W-:Y:S02]  /*0a40*/  HADD2.F32 R47, -RZ, R47.H1_H1 ;  /* 0x3000002fff2f7230 */ /* 0x000fe40000004100 */
[----:B------:R-:W-:Y:S02]  /*0a50*/  HADD2.F32 R49, -RZ, R49.H1_H1 ;  /* 0x30000031ff317230 */ /* 0x000fe40000004100 */
        /* <DEDUP_REMOVED lines=17> */
.L_x_3589:
        /* <DEDUP_REMOVED lines=23> */
[----:B------:R-:W3:Y:S01]  /*0ce0*/  @P3 LDG.E.128 R36, [R122.64] ;  /* 0x000000047a243981 */ /* 0x000ee2000c1e1d00 */
[--C-:B--2---:R-:W-:Y:S02]  /*0cf0*/  HADD2.F32 R110, -RZ, R40.reuse.H0_H0 ;  /* 0x20000028ff6e7230 */ /* 0x104fe40000004100 */
[----:B------:R-:W-:Y:S02]  /*0d00*/  HADD2.F32 R124, -RZ, R40.H1_H1 ;  /* 0x30000028ff7c7230 */ /* 0x000fe40000004100 */
[--C-:B------:R-:W-:Y:S01]  /*0d10*/  HADD2.F32 R144, -RZ, R42.reuse.H0_H0 ;  /* 0x2000002aff907230 */ /* 0x100fe20000004100 */
[-C--:B------:R-:W-:Y:S01]  /*0d20*/  FMUL.FTZ R110, R110, R141.reuse ;  /* 0x0000008d6e6e7220 */ /* 0x080fe20000410000 */
[--C-:B------:R-:W-:Y:S01]  /*0d30*/  HADD2.F32 R126, -RZ, R41.reuse.H0_H0 ;  /* 0x20000029ff7e7230 */ /* 0x100fe20000004100 */
[----:B------:R-:W-:Y:S01]  /*0d40*/  FMUL.FTZ R107, R124, R141 ;  /* 0x0000008d7c6b7220 */ /* 0x000fe20000410000 */
[----:B------:R-:W-:Y:S02]  /*0d50*/  HADD2.F32 R42, -RZ, R42.H1_H1 ;  /* 0x3000002aff2a7230 */ /* 0x000fe40000004100 */
[----:B------:R-:W-:Y:S01]  /*0d60*/  HADD2.F32 R142, -RZ, R41.H1_H1 ;  /* 0x30000029ff8e7230 */ /* 0x000fe20000004100 */
[----:B------:R-:W-:Y:S01]  /*0d70*/  FMUL.FTZ R110, R25, R110 ;  /* 0x0000006e196e7220 */ /* 0x000fe20000410000 */
[--C-:B---3--:R-:W-:Y:S01]  /*0d80*/  @P3 HADD2.F32 R41, -RZ, R36.reuse.H0_H0 ;  /* 0x20000024ff293230 */ /* 0x108fe20000004100 */
[----:B------:R-:W-:Y:S01]  /*0d90*/  FMUL.FTZ R107, R24, R107 ;  /* 0x0000006b186b7220 */ /* 0x000fe20000410000 */
[----:B------:R-:W-:Y:S01]  /*0da0*/  @P3 HADD2.F32 R40, -RZ, R36.H1_H1 ;  /* 0x30000024ff283230 */ /* 0x000fe20000004100 */
[-C--:B------:R-:W-:Y:S01]  /*0db0*/  FMUL.FTZ R126, R126, R141.reuse ;  /* 0x0000008d7e7e7220 */ /* 0x080fe20000410000 */
[--C-:B------:R-:W-:Y:S01]  /*0dc0*/  HADD2.F32 R146, -RZ, R43.reuse.H0_H0 ;  /* 0x2000002bff927230 */ /* 0x100fe20000004100 */
[----:B------:R-:W-:Y:S01]  /*0dd0*/  FMUL.FTZ R123, R42, R141 ;  /* 0x0000008d2a7b7220 */ /* 0x000fe20000410000 */
[----:B------:R-:W-:Y:S01]  /*0de0*/  HADD2.F32 R122, -RZ, R43.H1_H1 ;  /* 0x3000002bff7a7230 */ /* 0x000fe20000004100 */
[----:B------:R-:W-:Y:S01]  /*0df0*/  @P3 FADD.FTZ R110, R41, R110 ;  /* 0x0000006e296e3221 */ /* 0x000fe20000010000 */
[----:B------:R-:W-:Y:S01]  /*0e00*/  @P3 HADD2.F32 R41, -RZ, R37.H0_H0 ;  /* 0x20000025ff293230 */ /* 0x000fe20000004100 */
[----:B------:R-:W-:Y:S01]  /*0e10*/  @P3 FADD.FTZ R107, R40, R107 ;  /* 0x0000006b286b3221 */ /* 0x000fe20000010000 */
[----:B------:R-:W-:Y:S01]  /*0e20*/  @P3 HADD2.F32 R40, -RZ, R38.H1_H1 ;  /* 0x30000026ff283230 */ /* 0x000fe20000004100 */
[----:B------:R-:W-:-:S02]  /*0e30*/  FMUL.FTZ R126, R23, R126 ;  /* 0x0000007e177e7220 */ /* 0x000fc40000410000 */
[----:B------:R-:W-:Y:S02]  /*0e40*/  FMUL.FTZ R123, R20, R123 ;  /* 0x0000007b147b7220 */ /* 0x000fe40000410000 */
[-C--:B------:R-:W-:Y:S02]  /*0e50*/  FMUL.FTZ R144, R144, R141.reuse ;  /* 0x0000008d90907220 */ /* 0x080fe40000410000 */
[-C--:B------:R-:W-:Y:S02]  /*0e60*/  FMUL.FTZ R121, R142, R141.reuse ;  /* 0x0000008d8e797220 */ /* 0x080fe40000410000 */
[-C--:B------:R-:W-:Y:S02]  /*0e70*/  FMUL.FTZ R146, R146, R141.reuse ;  /* 0x0000008d92927220 */ /* 0x080fe40000410000 */
[----:B------:R-:W-:Y:S01]  /*0e80*/  FMUL.FTZ R119, R122, R141 ;  /* 0x0000008d7a777220 */ /* 0x000fe20000410000 */
[----:B------:R-:W-:Y:S01]  /*0e90*/  @P3 HADD2.F32 R43, -RZ, R38.H0_H0 ;  /* 0x20000026ff2b3230 */ /* 0x000fe20000004100 */
[----:B------:R-:W-:Y:S01]  /*0ea0*/  @P3 FADD.FTZ R126, R41, R126 ;  /* 0x0000007e297e3221 */ /* 0x000fe20000010000 */
[----:B------:R-:W-:Y:S01]  /*0eb0*/  @P3 HADD2.F32 R41, -RZ, R39.H0_H0 ;  /* 0x20000027ff293230 */ /* 0x000fe20000004100 */
[----:B------:R-:W-:Y:S01]  /*0ec0*/  @P3 FADD.FTZ R123, R40, R123 ;  /* 0x0000007b287b3221 */ /* 0x000fe20000010000 */
[----:B------:R-:W-:Y:S01]  /*0ed0*/  @P3 HADD2.F32 R40, -RZ, R37.H1_H1 ;  /* 0x30000025ff283230 */ /* 0x000fe20000004100 */
[----:B------:R-:W-:Y:S01]  /*0ee0*/  FMUL.FTZ R124, R21, R144 ;  /* 0x00000090157c7220 */ /* 0x000fe20000410000 */
[----:B------:R-:W-:Y:S01]  /*0ef0*/  @P3 HADD2.F32 R42, -RZ, R39.H1_H1 ;  /* 0x30000027ff2a3230 */ /* 0x000fe20000004100 */
[----:B------:R-:W-:-:S02]  /*0f00*/  FMUL.FTZ R121, R22, R121 ;  /* 0x0000007916797220 */ /* 0x000fc40000410000 */
[----:B------:R-:W-:Y:S02]  /*0f10*/  FMUL.FTZ R122, R19, R146 ;  /* 0x00000092137a7220 */ /* 0x000fe40000410000 */
[----:B------:R-:W-:Y:S01]  /*0f20*/  FMUL.FTZ R119, R18, R119 ;  /* 0x0000007712777220 */ /* 0x000fe20000410000 */
[----:B------:R-:W-:Y:S01]  /*0f30*/  LEA R142, P4, R104, c[0x0][0x188], 0x4 ;  /* 0x00006200688e7a11 */ /* 0x000fe200078820ff */
[----:B------:R-:W-:Y:S02]  /*0f40*/  @P3 FADD.FTZ R124, R43, R124 ;  /* 0x0000007c2b7c3221 */ /* 0x000fe40000010000 */
[----:B------:R-:W-:Y:S02]  /*0f50*/  @P3 FADD.FTZ R121, R40, R121 ;  /* 0x0000007928793221 */ /* 0x000fe40000010000 */
[----:B------:R-:W-:Y:S02]  /*0f60*/  @P3 FADD.FTZ R122, R41, R122 ;  /* 0x0000007a297a3221 */ /* 0x000fe40000010000 */
[----:B------:R-:W-:Y:S01]  /*0f70*/  @P3 FADD.FTZ R119, R42, R119 ;  /* 0x000000772a773221 */ /* 0x000fe20000010000 */
[----:B------:R-:W-:-:S02]  /*0f80*/  LEA.HI.X R143, R104, c[0x0][0x18c], RZ, 0x4, P4 ;  /* 0x00006300688f7a11 */ /* 0x000fc400020f24ff */
[----:B------:R-:W-:Y:S02]  /*0f90*/  F2FP.PACK_AB R42, R123, R124 ;  /* 0x0000007c7b2a723e */ /* 0x000fe400000000ff */
[----:B------:R-:W-:Y:S02]  /*0fa0*/  F2FP.PACK_AB R41, R121, R126 ;  /* 0x0000007e7929723e */ /* 0x000fe400000000ff */
[----:B------:R-:W-:Y:S02]  /*0fb0*/  F2FP.PACK_AB R40, R107, R110 ;  /* 0x0000006e6b28723e */ /* 0x000fe400000000ff */
[----:B------:R-:W-:-:S05]  /*0fc0*/  F2FP.PACK_AB R43, R119, R122 ;  /* 0x0000007a772b723e */ /* 0x000fca00000000ff */
[----:B------:R0:W-:Y:S01]  /*0fd0*/  STG.E.128 [R142.64], R40 ;  /* 0x000000288e007986 */ /* 0x0001e2000c101d04 */
[----:B------:R-:W-:-:S03]  /*0fe0*/  IADD3 R144, R104, 0x20, RZ ;  /* 0x0000002068907810 */ /* 0x000fc60007ffe0ff */
.L_x_3571:
[----:B------:R-:W-:Y:S05]  /*0ff0*/  BSYNC B0 ;  /* 0x0000000000007941 */ /* 0x000fea0003800000 */
.L_x_3570:
        /* <DEDUP_REMOVED lines=10> */
[----:B------:R-:W3:Y:S01]  /*10a0*/  @P3 LDG.E.128 R36, [R112.64] ;  /* 0x0000000470243981 */ /* 0x000ee2000c1e1d00 */
[----:B--2---:R-:W-:Y:S02]  /*10b0*/  HADD2.F32 R118, -RZ, R40.H1_H1 ;  /* 0x30000028ff767230 */ /* 0x004fe40000004100 */
[--C-:B------:R-:W-:Y:S02]  /*10c0*/  HADD2.F32 R146, -RZ, R42.reuse.H0_H0 ;  /* 0x2000002aff927230 */ /* 0x100fe40000004100 */
[--C-:B------:R-:W-:Y:S02]  /*10d0*/  HADD2.F32 R120, -RZ, R41.reuse.H0_H0 ;  /* 0x20000029ff787230 */ /* 0x100fe40000004100 */
[----:B------:R-:W-:Y:S01]  /*10e0*/  HADD2.F32 R42, -RZ, R42.H1_H1 ;  /* 0x3000002aff2a7230 */ /* 0x000fe20000004100 */
[-C--:B------:R-:W-:Y:S01]  /*10f0*/  FMUL.FTZ R146, R146, R141.reuse ;  /* 0x0000008d92927220 */ /* 0x080fe20000410000 */
[----:B------:R-:W-:Y:S01]  /*1100*/  HADD2.F32 R116, -RZ, R40.H0_H0 ;  /* 0x20000028ff747230 */ /* 0x000fe20000004100 */
[-C--:B------:R-:W-:Y:S01]  /*1110*/  FMUL.FTZ R120, R120, R141.reuse ;  /* 0x0000008d78787220 */ /* 0x080fe20000410000 */
[----:B------:R-:W-:Y:S01]  /*1120*/  HADD2.F32 R142, -RZ, R41.H1_H1 ;  /* 0x30000029ff8e7230 */ /* 0x000fe20000004100 */
[-C--:B------:R-:W-:Y:S01]  /*1130*/  FMUL.FTZ R41, R118, R141.reuse ;  /* 0x0000008d76297220 */ /* 0x080fe20000410000 */
[----:B---3--:R-:W-:Y:S01]  /*1140*/  @P3 HADD2.F32 R113, -RZ, R36.H1_H1 ;  /* 0x30000024ff713230 */ /* 0x008fe20000004100 */
[-C--:B------:R-:W-:Y:S01]  /*1150*/  FMUL.FTZ R117, R42, R141.reuse ;  /* 0x0000008d2a757220 */ /* 0x080fe20000410000 */
[--C-:B------:R-:W-:Y:S01]  /*1160*/  HADD2.F32 R148, -RZ, R43.reuse.H0_H0 ;  /* 0x2000002bff947230 */ /* 0x100fe20000004100 */
[----:B------:R-:W-:Y:S01]  /*1170*/  FMUL.FTZ R116, R116, R141 ;  /* 0x0000008d74747220 */ /* 0x000fe20000410000 */
[----:B------:R-:W-:Y:S01]  /*1180*/  HADD2.F32 R40, -RZ, R43.H1_H1 ;  /* 0x3000002bff287230 */ /* 0x000fe20000004100 */
[----:B------:R-:W-:Y:S01]  /*1190*/  FMUL.FTZ R112, R16, R41 ;  /* 0x0000002910707220 */ /* 0x000fe20000410000 */
[----:B------:R-:W-:Y:S01]  /*11a0*/  @P3 HADD2.F32 R41, -RZ, R37.H0_H0 ;  /* 0x20000025ff293230 */ /* 0x000fe20000004100 */
[----:B------:R-:W-:Y:S01]  /*11b0*/  FMUL.FTZ R120, R15, R120 ;  /* 0x000000780f787220 */ /* 0x000fe20000410000 */
[----:B------:R-:W-:Y:S01]  /*11c0*/  @P3 HADD2.F32 R42, -RZ, R38.H1_H1 ;  /* 0x30000026ff2a3230 */ /* 0x000fe20000004100 */
[----:B------:R-:W-:Y:S01]  /*11d0*/  FMUL.FTZ R117, R12, R117 ;  /* 0x000000750c757220 */ /* 0x000fe20000410000 */
[----:B------:R-:W-:Y:S01]  /*11e0*/  @P3 HADD2.F32 R118, -RZ, R36.H0_H0 ;  /* 0x20000024ff763230 */ /* 0x000fe20000004100 */
[----:B------:R-:W-:Y:S01]  /*11f0*/  FMUL.FTZ R109, R17, R116 ;  /* 0x00000074116d7220 */ /* 0x000fe20000410000 */
[----:B------:R-:W-:Y:S01]  /*1200*/  @P3 HADD2.F32 R43, -RZ, R38.H0_H0 ;  /* 0x20000026ff2b3230 */ /* 0x000fe20000004100 */
[----:B------:R-:W-:-:S02]  /*1210*/  @P3 FADD.FTZ R112, R113, R112 ;  /* 0x0000007071703221 */ /* 0x000fc40000010000 */
[-C--:B------:R-:W-:Y:S01]  /*1220*/  FMUL.FTZ R115, R142, R141.reuse ;  /* 0x0000008d8e737220 */ /* 0x080fe20000410000 */
[----:B------:R-:W-:Y:S01]  /*1230*/  LEA R142, P4, R144, c[0x0][0x188], 0x4 ;  /* 0x00006200908e7a11 */ /* 0x000fe200078820ff */
[-C--:B------:R-:W-:Y:S02]  /*1240*/  FMUL.FTZ R148, R148, R141.reuse ;  /* 0x0000008d94947220 */ /* 0x080fe40000410000 */
[----:B------:R-:W-:Y:S01]  /*1250*/  FMUL.FTZ R113, R40, R141 ;  /* 0x0000008d28717220 */ /* 0x000fe20000410000 */
[----:B------:R-:W-:Y:S01]  /*1260*/  @P3 HADD2.F32 R40, -RZ, R37.H1_H1 ;  /* 0x30000025ff283230 */ /* 0x000fe20000004100 */
[----:B------:R-:W-:Y:S01]  /*1270*/  @P3 FADD.FTZ R120, R41, R120 ;  /* 0x0000007829783221 */ /* 0x000fe20000010000 */
[--C-:B------:R-:W-:Y:S01]  /*1280*/  @P3 HADD2.F32 R41, -RZ, R39.reuse.H0_H0 ;  /* 0x20000027ff293230 */ /* 0x100fe20000004100 */
[----:B------:R-:W-:Y:S01]  /*1290*/  @P3 FADD.FTZ R117, R42, R117 ;  /* 0x000000752a753221 */ /* 0x000fe20000010000 */
[----:B------:R-:W-:Y:S01]  /*12a0*/  @P3 HADD2.F32 R42, -RZ, R39.H1_H1 ;  /* 0x30000027ff2a3230 */ /* 0x000fe20000004100 */
[----:B------:R-:W-:Y:S01]  /*12b0*/  @P3 FADD.FTZ R109, R118, R109 ;  /* 0x0000006d766d3221 */ /* 0x000fe20000010000 */
[C---:B------:R-:W-:Y:S01]  /*12c0*/  LEA.HI.X R143, R144.reuse, c[0x0][0x18c], RZ, 0x4, P4 ;  /* 0x00006300908f7a11 */ /* 0x040fe200020f24ff */
[----:B------:R-:W-:Y:S01]  /*12d0*/  FMUL.FTZ R118, R13, R146 ;  /* 0x000000920d767220 */ /* 0x000fe20000410000 */
[----:B------:R-:W-:Y:S01]  /*12e0*/  IADD3 R144, R144, 0x20, RZ ;  /* 0x0000002090907810 */ /* 0x000fe20007ffe0ff */
[----:B------:R-:W-:-:S02]  /*12f0*/  FMUL.FTZ R115, R14, R115 ;  /* 0x000000730e737220 */ /* 0x000fc40000410000 */
[----:B------:R-:W-:Y:S02]  /*1300*/  FMUL.FTZ R116, R11, R148 ;  /* 0x000000940b747220 */ /* 0x000fe40000410000 */
[----:B------:R-:W-:Y:S02]  /*1310*/  FMUL.FTZ R113, R10, R113 ;  /* 0x000000710a717220 */ /* 0x000fe40000410000 */
[----:B------:R-:W-:Y:S02]  /*1320*/  @P3 FADD.FTZ R118, R43, R118 ;  /* 0x000000762b763221 */ /* 0x000fe40000010000 */
[----:B------:R-:W-:Y:S01]  /*1330*/  @P3 FADD.FTZ R115, R40, R115 ;  /* 0x0000007328733221 */ /* 0x000fe20000010000 */
[----:B------:R-:W-:Y:S01]  /*1340*/  F2FP.PACK_AB R40, R112, R109 ;  /* 0x0000006d7028723e */ /* 0x000fe200000000ff */
[----:B------:R-:W-:Y:S02]  /*1350*/  @P3 FADD.FTZ R116, R41, R116 ;  /* 0x0000007429743221 */ /* 0x000fe40000010000 */
[----:B------:R-:W-:Y:S01]  /*1360*/  @P3 FADD.FTZ R113, R42, R113 ;  /* 0x000000712a713221 */ /* 0x000fe20000010000 */
[----:B------:R-:W-:-:S02]  /*1370*/  F2FP.PACK_AB R42, R117, R118 ;  /* 0x00000076752a723e */ /* 0x000fc400000000ff */
[----:B------:R-:W-:Y:S02]  /*1380*/  F2FP.PACK_AB R41, R115, R120 ;  /* 0x000000787329723e */ /* 0x000fe400000000ff */
[----:B------:R-:W-:-:S05]  /*1390*/  F2FP.PACK_AB R43, R113, R116 ;  /* 0x00000074712b723e */ /* 0x000fca00000000ff */
[----:B------:R0:W-:Y:S02]  /*13a0*/  STG.E.128 [R142.64], R40 ;  /* 0x000000288e007986 */ /* 0x0001e4000c101d04 */
.L_x_3573:
[----:B------:R-:W-:Y:S05]  /*13b0*/  BSYNC B0 ;  /* 0x0000000000007941 */ /* 0x000fea0003800000 */
.L_x_3572:
        /* <DEDUP_REMOVED lines=14> */
[----:B------:R-:W-:Y:S01]  /*14a0*/  HADD2.F32 R142, -RZ, R41.H1_H1 ;  /* 0x30000029ff8e7230 */ /* 0x000fe20000004100 */
[----:B------:R-:W-:Y:S01]  /*14b0*/  FMUL.FTZ R41, R130, R141 ;  /* 0x0000008d82297220 */ /* 0x000fe20000410000 */
[--C-:B------:R-:W-:Y:S02]  /*14c0*/  HADD2.F32 R146, -RZ, R42.reuse.H0_H0 ;  /* 0x2000002aff927230 */ /* 0x100fe40000004100 */
        /* <DEDUP_REMOVED lines=10> */
[----:B------:R-:W-:Y:S01]  /*1570*/  @P3 HADD2.F32 R43, -RZ, R38.H1_H1 ;  /* 0x30000026ff2b3230 */ /* 0x000fe20000004100 */
[----:B------:R-:W-:Y:S01]  /*1580*/  FMUL.FTZ R130, R4, R41 ;  /* 0x0000002904827220 */ /* 0x000fe20000410000 */
[----:B------:R-:W-:Y:S01]  /*1590*/  @P3 HADD2.F32 R128, -RZ, R37.H0_H0 ;  /* 0x20000025ff803230 */ /* 0x000fe20000004100 */
[----:B------:R-:W-:-:S02]  /*15a0*/  @P3 FADD.FTZ R114, R125, R114 ;  /* 0x000000727d723221 */ /* 0x000fc40000010000 */
[----:B------:R-:W-:Y:S02]  /*15b0*/  FMUL.FTZ R125, R7, R132 ;  /* 0x00000084077d7220 */ /* 0x000fe40000410000 */
[-C--:B------:R-:W-:Y:S02]  /*15c0*/  FMUL.FTZ R41, R142, R141.reuse ;  /* 0x0000008d8e297220 */ /* 0x080fe40000410000 */
[----:B------:R-:W-:Y:S02]  /*15d0*/  @P3 FADD.FTZ R130, R43, R130 ;  /* 0x000000822b823221 */ /* 0x000fe40000010000 */
[-C--:B------:R-:W-:Y:S02]  /*15e0*/  FMUL.FTZ R146, R146, R141.reuse ;  /* 0x0000008d92927220 */ /* 0x080fe40000410000 */
[-C--:B------:R-:W-:Y:S02]  /*15f0*/  FMUL.FTZ R148, R148, R141.reuse ;  /* 0x0000008d94947220 */ /* 0x080fe40000410000 */
[----:B------:R-:W-:-:S02]  /*1600*/  FMUL.FTZ R43, R40, R141 ;  /* 0x0000008d282b7220 */ /* 0x000fc40000410000 */
[----:B------:R-:W-:Y:S01]  /*1610*/  @P3 FADD.FTZ R125, R128, R125 ;  /* 0x0000007d807d3221 */ /* 0x000fe20000010000 */
[----:B------:R-:W-:Y:S01]  /*1620*/  @P3 HADD2.F32 R42, -RZ, R38.H0_H0 ;  /* 0x20000026ff2a3230 */ /* 0x000fe20000004100 */
[----:B------:R-:W-:Y:S01]  /*1630*/  FMUL.FTZ R128, R6, R41 ;  /* 0x0000002906807220 */ /* 0x000fe20000410000 */
[----:B------:R-:W-:Y:S01]  /*1640*/  @P3 HADD2.F32 R41, -RZ, R37.H1_H1 ;  /* 0x30000025ff293230 */ /* 0x000fe20000004100 */
[----:B------:R-:W-:Y:S01]  /*1650*/  FMUL.FTZ R127, R5, R146 ;  /* 0x00000092057f7220 */ /* 0x000fe20000410000 */
[--C-:B------:R-:W-:Y:S01]  /*1660*/  @P3 HADD2.F32 R40, -RZ, R39.reuse.H0_H0 ;  /* 0x20000027ff283230 */ /* 0x100fe20000004100 */
[----:B------:R-:W-:Y:S01]  /*1670*/  FMUL.FTZ R129, R3, R148 ;  /* 0x0000009403817220 */ /* 0x000fe20000410000 */
[----:B------:R-:W-:Y:S01]  /*1680*/  @P3 HADD2.F32 R143, -RZ, R39.H1_H1 ;  /* 0x30000027ff8f3230 */ /* 0x000fe20000004100 */
[----:B------:R-:W-:Y:S01]  /*1690*/  FMUL.FTZ R132, R2, R43 ;  /* 0x0000002b02847220 */ /* 0x000fe20000410000 */
[----:B------:R-:W-:Y:S01]  /*16a0*/  LEA R142, P4, R144, c[0x0][0x188], 0x4 ;  /* 0x00006200908e7a11 */ /* 0x000fe200078820ff */
[----:B------:R-:W-:-:S02]  /*16b0*/  @P3 FADD.FTZ R127, R42, R127 ;  /* 0x0000007f2a7f3221 */ /* 0x000fc40000010000 */
[----:B------:R-:W-:Y:S02]  /*16c0*/  @P3 FADD.FTZ R128, R41, R128 ;  /* 0x0000008029803221 */ /* 0x000fe40000010000 */
[----:B------:R-:W-:Y:S02]  /*16d0*/  @P3 FADD.FTZ R129, R40, R129 ;  /* 0x0000008128813221 */ /* 0x000fe40000010000 */
[----:B------:R-:W-:Y:S01]  /*16e0*/  @P3 FADD.FTZ R132, R143, R132 ;  /* 0x000000848f843221 */ /* 0x000fe20000010000 */
[----:B------:R-:W-:Y:S02]  /*16f0*/  LEA.HI.X R143, R144, c[0x0][0x18c], RZ, 0x4, P4 ;  /* 0x00006300908f7a11 */ /* 0x000fe400020f24ff */
[----:B------:R-:W-:Y:S02]  /*1700*/  F2FP.PACK_AB R42, R130, R127 ;  /* 0x0000007f822a723e */ /* 0x000fe400000000ff */
[----:B------:R-:W-:Y:S02]  /*1710*/  F2FP.PACK_AB R41, R128, R125 ;  /* 0x0000007d8029723e */ /* 0x000fe400000000ff */
[----:B------:R-:W-:-:S02]  /*1720*/  F2FP.PACK_AB R40, R114, R111 ;  /* 0x0000006f7228723e */ /* 0x000fc400000000ff */
[----:B------:R-:W-:-:S05]  /*1730*/  F2FP.PACK_AB R43, R132, R129 ;  /* 0x00000081842b723e */ /* 0x000fca00000000ff */
[----:B------:R0:W-:Y:S01]  /*1740*/  STG.E.128 [R142.64], R40 ;  /* 0x000000288e007986 */ /* 0x0001e2000c101d04 */
[----:B------:R-:W-:-:S03]  /*1750*/  IADD3 R144, R144, 0x20, RZ ;  /* 0x0000002090907810 */ /* 0x000fc60007ffe0ff */
.L_x_3575:
[----:B------:R-:W-:Y:S05]  /*1760*/  BSYNC B0 ;  /* 0x0000000000007941 */ /* 0x000fea0003800000 */
.L_x_3574:
[----:B------:R-:W-:Y:S01]  /*1770*/  BSSY B0, `(.L_x_3576) ;  /* 0x0000039000007945 */ /* 0x000fe20003800000 */
        /* <DEDUP_REMOVED lines=9> */
[--C-:B--2---:R-:W-:Y:S02]  /*1810*/  HADD2.F32 R136, -RZ, R40.reuse.H0_H0 ;  /* 0x20000028ff887230 */ /* 0x104fe40000004100 */
[----:B------:R-:W-:Y:S02]  /*1820*/  HADD2.F32 R138, -RZ, R40.H1_H1 ;  /* 0x30000028ff8a7230 */ /* 0x000fe40000004100 */
[----:B------:R-:W-:Y:S01]  /*1830*/  HADD2.F32 R146, -RZ, R42.H0_H0 ;  /* 0x2000002aff927230 */ /* 0x000fe20000004100 */
[----:B------:R-:W-:Y:S01]  /*1840*/  FMUL.FTZ R131, R136, R141 ;  /* 0x0000008d88837220 */ /* 0x000fe20000410000 */
[--C-:B------:R-:W-:Y:S02]  /*1850*/  HADD2.F32 R140, -RZ, R41.reuse.H0_H0 ;  /* 0x20000029ff8c7230 */ /* 0x100fe40000004100 */
[----:B---3--:R-:W-:Y:S01]  /*1860*/  @P3 HADD2.F32 R134, -RZ, R36.H0_H0 ;  /* 0x20000024ff863230 */ /* 0x008fe20000004100 */
[----:B------:R-:W-:Y:S01]  /*1870*/  FMUL.FTZ R131, R0, R131 ;  /* 0x0000008300837220 */ /* 0x000fe20000410000 */
[----:B------:R-:W-:Y:S01]  /*1880*/  HADD2.F32 R142, -RZ, R41.H1_H1 ;  /* 0x30000029ff8e7230 */ /* 0x000fe20000004100 */
[-C--:B------:R-:W-:Y:S01]  /*1890*/  FMUL.FTZ R41, R138, R141.reuse ;  /* 0x0000008d8a297220 */ /* 0x080fe20000410000 */
[----:B------:R-:W-:Y:S01]  /*18a0*/  HADD2.F32 R42, -RZ, R42.H1_H1 ;  /* 0x3000002aff2a7230 */ /* 0x000fe20000004100 */
[-C--:B------:R-:W-:Y:S01]  /*18b0*/  FMUL.FTZ R146, R146, R141.reuse ;  /* 0x0000008d92927220 */ /* 0x080fe20000410000 */
[--C-:B------:R-:W-:Y:S01]  /*18c0*/  HADD2.F32 R148, -RZ, R43.reuse.H0_H0 ;  /* 0x2000002bff947230 */ /* 0x100fe20000004100 */
[-C--:B------:R-:W-:Y:S01]  /*18d0*/  FMUL.FTZ R140, R140, R141.reuse ;  /* 0x0000008d8c8c7220 */ /* 0x080fe20000410000 */
[----:B------:R-:W-:Y:S01]  /*18e0*/  HADD2.F32 R40, -RZ, R43.H1_H1 ;  /* 0x3000002bff287230 */ /* 0x000fe20000004100 */
[----:B------:R-:W-:Y:S01]  /*18f0*/  @P3 FADD.FTZ R131, R134, R131 ;  /* 0x0000008386833221 */ /* 0x000fe20000010000 */
[----:B------:R-:W-:Y:S01]  /*1900*/  @P3 HADD2.F32 R136, -RZ, R38.H0_H0 ;  /* 0x20000026ff883230 */ /* 0x000fe20000004100 */
[----:B------:R-:W-:Y:S01]  /*1910*/  FMUL.FTZ R137, R42, R141 ;  /* 0x0000008d2a897220 */ /* 0x000fe20000410000 */
[----:B------:R-:W-:Y:S01]  /*1920*/  @P3 HADD2.F32 R42, -RZ, R37.H0_H0 ;  /* 0x20000025ff2a3230 */ /* 0x000fe20000004100 */
[----:B------:R-:W-:Y:S01]  /*1930*/  FMUL.FTZ R134, R28, R41 ;  /* 0x000000291c867220 */ /* 0x000fe20000410000 */
[----:B------:R-:W-:Y:S01]  /*1940*/  @P3 HADD2.F32 R41, -RZ, R36.H1_H1 ;  /* 0x30000024ff293230 */ /* 0x000fe20000004100 */
[----:B------:R-:W-:-:S02]  /*1950*/  FMUL.FTZ R135, R29, R146 ;  /* 0x000000921d877220 */ /* 0x000fc40000410000 */
[-C--:B------:R-:W-:Y:S01]  /*1960*/  FMUL.FTZ R43, R142, R141.reuse ;  /* 0x0000008d8e2b7220 */ /* 0x080fe20000410000 */
[----:B------:R-:W-:Y:S01]  /*1970*/  LEA R142, P4, R144, c[0x0][0x188], 0x4 ;  /* 0x00006200908e7a11 */ /* 0x000fe200078820ff */
[----:B------:R-:W-:Y:S02]  /*1980*/  FMUL.FTZ R133, R27, R140 ;  /* 0x0000008c1b857220 */ /* 0x000fe40000410000 */
[-C--:B------:R-:W-:Y:S01]  /*1990*/  FMUL.FTZ R148, R148, R141.reuse ;  /* 0x0000008d94947220 */ /* 0x080fe20000410000 */
[----:B------:R-:W-:Y:S01]  /*19a0*/  LEA.HI.X R143, R144, c[0x0][0x18c], RZ, 0x4, P4 ;  /* 0x00006300908f7a11 */ /* 0x000fe200020f24ff */
[----:B------:R-:W-:Y:S01]  /*19b0*/  FMUL.FTZ R40, R40, R141 ;  /* 0x0000008d28287220 */ /* 0x000fe20000410000 */
[----:B------:R-:W-:Y:S01]  /*19c0*/  @P3 HADD2.F32 R141, -RZ, R38.H1_H1 ;  /* 0x30000026ff8d3230 */ /* 0x000fe20000004100 */
[----:B------:R-:W-:Y:S02]  /*19d0*/  @P3 FADD.FTZ R135, R136, R135 ;  /* 0x0000008788873221 */ /* 0x000fe40000010000 */
[----:B------:R-:W-:Y:S01]  /*19e0*/  @P3 FADD.FTZ R134, R41, R134 ;  /* 0x0000008629863221 */ /* 0x000fe20000010000 */
[----:B------:R-:W-:Y:S01]  /*19f0*/  @P3 HADD2.F32 R41, -RZ, R37.H1_H1 ;  /* 0x30000025ff293230 */ /* 0x000fe20000004100 */
[----:B------:R-:W-:Y:S01]  /*1a00*/  @P3 FADD.FTZ R133, R42, R133 ;  /* 0x000000852a853221 */ /* 0x000fe20000010000 */
[--C-:B------:R-:W-:Y:S01]  /*1a10*/  @P3 HADD2.F32 R42, -RZ, R39.reuse.H0_H0 ;  /* 0x20000027ff2a3230 */ /* 0x100fe20000004100 */
[----:B------:R-:W-:Y:S01]  /*1a20*/  FMUL.FTZ R136, R30, R43 ;  /* 0x0000002b1e887220 */ /* 0x000fe20000410000 */
[----:B------:R-:W-:Y:S01]  /*1a30*/  @P3 HADD2.F32 R43, -RZ, R39.H1_H1 ;  /* 0x30000027ff2b3230 */ /* 0x000fe20000004100 */
[----:B------:R-:W-:-:S02]  /*1a40*/  FMUL.FTZ R138, R34, R137 ;  /* 0x00000089228a7220 */ /* 0x000fc40000410000 */
[----:B------:R-:W-:Y:S02]  /*1a50*/  FMUL.FTZ R137, R31, R148 ;  /* 0x000000941f897220 */ /* 0x000fe40000410000 */
[----:B------:R-:W-:Y:S01]  /*1a60*/  FMUL.FTZ R140, R35, R40 ;  /* 0x00000028238c7220 */ /* 0x000fe20000410000 */
[----:B------:R-:W-:Y:S01]  /*1a70*/  F2FP.PACK_AB R40, R134, R131 ;  /* 0x000000838628723e */ /* 0x000fe200000000ff */
[----:B------:R-:W-:Y:S02]  /*1a80*/  @P3 FADD.FTZ R138, R141, R138 ;  /* 0x0000008a8d8a3221 */ /* 0x000fe40000010000 */
[----:B------:R-:W-:Y:S02]  /*1a90*/  @P3 FADD.FTZ R136, R41, R136 ;  /* 0x0000008829883221 */ /* 0x000fe40000010000 */
[----:B------:R-:W-:Y:S01]  /*1aa0*/  @P3 FADD.FTZ R137, R42, R137 ;  /* 0x000000892a893221 */ /* 0x000fe20000010000 */
[----:B------:R-:W-:Y:S01]  /*1ab0*/  F2FP.PACK_AB R42, R138, R135 ;  /* 0x000000878a2a723e */ /* 0x000fe200000000ff */
[----:B------:R-:W-:Y:S01]  /*1ac0*/  @P3 FADD.FTZ R140, R43, R140 ;  /* 0x0000008c2b8c3221 */ /* 0x000fe20000010000 */
[----:B------:R-:W-:-:S04]  /*1ad0*/  F2FP.PACK_AB R41, R136, R133 ;  /* 0x000000858829723e */ /* 0x000fc800000000ff */
[----:B------:R-:W-:-:S05]  /*1ae0*/  F2FP.PACK_AB R43, R140, R137 ;  /* 0x000000898c2b723e */ /* 0x000fca00000000ff */
[----:B------:R0:W-:Y:S02]  /*1af0*/  STG.E.128 [R142.64], R40 ;  /* 0x000000288e007986 */ /* 0x0001e4000c101d04 */
.L_x_3577:
[----:B------:R-:W-:Y:S05]  /*1b00*/  BSYNC B0 ;  /* 0x0000000000007941 */ /* 0x000fea0003800000 */
.L_x_3576:
        /* <DEDUP_REMOVED lines=39> */
.L_x_3590:
        /* <DEDUP_REMOVED lines=85> */
.L_x_3591:
        /* <DEDUP_REMOVED lines=44> */
[----:B------:R-:W-:Y:S01]  /*2590*/  F2FP.PACK_AB R43, R143, R152 ;  /* 0x000000988f2b723e */ /* 0x000fe200000000ff */
[C---:B------:R-:W-:Y:S01]  /*25a0*/  IMAD.WIDE.U32 R142, R104.reuse, R145, c[0x0][0x208] ;  /* 0x00008200688e7625 */ /* 0x040fe200078e0091 */
[----:B------:R-:W-:Y:S02]  /*25b0*/  IADD3 R104, R104, 0x20, RZ ;  /* 0x0000002068687810 */ /* 0x000fe40007ffe0ff */
[----:B------:R-:W-:-:S05]  /*25c0*/  F2FP.PACK_AB R42, R139, R42 ;  /* 0x0000002a8b2a723e */ /* 0x000fca00000000ff */
[----:B------:R0:W-:Y:S02]  /*25d0*/  STG.E.128 [R142.64], R40 ;  /* 0x000000288e007986 */ /* 0x0001e4000c101d04 */
.L_x_3581:
[----:B------:R-:W-:Y:S05]  /*25e0*/  BSYNC B0 ;  /* 0x0000000000007941 */ /* 0x000fea0003800000 */
.L_x_3580:
        /* <DEDUP_REMOVED lines=24> */
[----:B------:R-:W-:Y:S01]  /*2770*/  F2FP.PACK_AB R40, R41, R40 ;  /* 0x000000282928723e */ /* 0x000fe200000000ff */
[----:B------:R-:W-:Y:S02]  /*2780*/  FFMA.FTZ R152, R54, R152, R83 ;  /* 0x0000009836987223 */ /* 0x000fe40000010053 */
[----:B------:R-:W-:Y:S01]  /*2790*/  FFMA.FTZ R143, R55, R154, R80 ;  /* 0x0000009a378f7223 */ /* 0x000fe20000010050 */
[----:B------:R-:W-:Y:S01]  /*27a0*/  F2FP.PACK_AB R41, R43, R142 ;  /* 0x0000008e2b29723e */ /* 0x000fe200000000ff */
[----:B------:R-:W-:Y:S02]  /*27b0*/  FFMA.FTZ R42, R53, R148, R56 ;  /* 0x00000094352a7223 */ /* 0x000fe40000010038 */
[----:B------:R-:W-:Y:S01]  /*27c0*/  FFMA.FTZ R139, R77, R150, R58 ;  /* 0x000000964d8b7223 */ /* 0x000fe2000001003a */
[----:B------:R-:W-:Y:S01]  /*27d0*/  F2FP.PACK_AB R43, R143, R152 ;  /* 0x000000988f2b723e */ /* 0x000fe200000000ff */
[C---:B------:R-:W-:Y:S01]  /*27e0*/  IMAD.WIDE.U32 R142, R104.reuse, R145, c[0x0][0x208] ;  /* 0x00008200688e7625 */ /* 0x040fe200078e0091 */
[----:B------:R-:W-:-:S02]  /*27f0*/  IADD3 R104, R104, 0x20, RZ ;  /* 0x0000002068687810 */ /* 0x000fc40007ffe0ff */
[----:B------:R-:W-:-:S05]  /*2800*/  F2FP.PACK_AB R42, R139, R42 ;  /* 0x0000002a8b2a723e */ /* 0x000fca00000000ff */
[----:B------:R0:W-:Y:S02]  /*2810*/  STG.E.128 [R142.64], R40 ;  /* 0x000000288e007986 */ /* 0x0001e4000c101d04 */
.L_x_3583:
[----:B------:R-:W-:Y:S05]  /*2820*/  BSYNC B0 ;  /* 0x0000000000007941 */ /* 0x000fea0003800000 */
.L_x_3582:
        /* <DEDUP_REMOVED lines=34> */
.L_x_3585:
[----:B------:R-:W-:Y:S05]  /*2a50*/  BSYNC B0 ;  /* 0x0000000000007941 */ /* 0x000fea0003800000 */
.L_x_3584:
        /* <DEDUP_REMOVED lines=26> */
[----:B------:R-:W-:Y:S01]  /*2c00*/  F2FP.PACK_AB R43, R144, R43 ;  /* 0x0000002b902b723e */ /* 0x000fe200000000ff */
[----:B------:R-:W-:Y:S01]  /*2c10*/  FFMA.FTZ R139, R92, R42, R101 ;  /* 0x0000002a5c8b7223 */ /* 0x000fe20000010065 */
[----:B------:R-:W-:Y:S01]  /*2c20*/  F2FP.PACK_AB R42, R141, R148 ;  /* 0x000000948d2a723e */ /* 0x000fe200000000ff */
[----:B------:R-:W-:Y:S01]  /*2c30*/  IMAD.WIDE.U32 R142, R104, R143, c[0x0][0x208] ;  /* 0x00008200688e7625 */ /* 0x000fe200078e008f */
[----:B------:R-:W-:-:S02]  /*2c40*/  F2FP.PACK_AB R41, R146, R41 ;  /* 0x000000299229723e */ /* 0x000fc400000000ff */
[----:B------:R-:W-:-:S05]  /*2c50*/  F2FP.PACK_AB R40, R139, R40 ;  /* 0x000000288b28723e */ /* 0x000fca00000000ff */
[----:B------:R0:W-:Y:S02]  /*2c60*/  STG.E.128 [R142.64], R40 ;  /* 0x000000288e007986 */ /* 0x0001e4000c101d04 */
.L_x_3587:
[----:B------:R-:W-:Y:S05]  /*2c70*/  BSYNC B0 ;  /* 0x0000000000007941 */ /* 0x000fea0003800000 */
.L_x_3586:
[----:B0-2---:R-:W-:-:S10]  /*2c80*/  HFMA2.MMA R41, -RZ, RZ, 0, 2.384185791015625e-07 ;  /* 0x00000004ff297435 */ /* 0x005fd400000001ff */
[----:B------:R-:W-:-:S05]  /*2c90*/  IMAD R106, R41, c[0x0][0x160], R106 ;  /* 0x00005800296a7a24 */ /* 0x000fca00078e026a */
[----:B------:R-:W-:-:S13]  /*2ca0*/  ISETP.GE.AND P3, PT, R106, c[0x0][0x164], PT ;  /* 0x000059006a007a0c */ /* 0x000fda0003f66270 */
[----:B------:R-:W-:Y:S01]  /*2cb0*/  @P3 CALL.REL.NOINC `(.L_x_3588) ;  /* 0x0000001000003944 */ /* 0x000fe20003c00000 */
[----:B------:R-:W-:Y:S05]  /*2cc0*/  BRA `(.L_x_3589) ;  /* 0xffffdea000007947 */ /* 0x000fea000383ffff */
.L_x_3588:
[----:B------:R-:W-:Y:S05]  /*2cd0*/  EXIT ;  /* 0x000000000000794d */ /* 0x000fea0003800000 */
.L_x_3578:
[----:B------:R-:W-:Y:S01]  /*2ce0*/  HFMA2.MMA R43, -RZ, RZ, 0, 1.847743988037109375e-06 ;  /* 0x0000001fff2b7435 */ /* 0x000fe200000001ff */
[----:B------:R-:W-:Y:S02]  /*2cf0*/  MOV R141, 0x1 ;  /* 0x00000001008d7802 */ /* 0x000fe40000000f00 */
[----:B------:R-:W-:Y:S02]  /*2d00*/  MOV R144, 0xffffffff ;  /* 0xffffffff00907802 */ /* 0x000fe40000000f00 */
[----:B------:R-:W-:Y:S02]  /*2d10*/  MOV R40, 0x2d30 ;  /* 0x00002d3000287802 */ /* 0x000fe40000000f00 */
[----:B------:R-:W-:Y:S05]  /*2d20*/  CALL.REL.NOINC `($__internal_20_$__cuda_sm70_shflsync_bfly_p) ;  /* 0x000007c000007944 */ /* 0x000fea0003c00000 */
[----:B-1----:R-:W-:Y:S01]  /*2d30*/  MOV R41, R141 ;  /* 0x0000008d00297202 */ /* 0x002fe20000000f00 */
[----:B0-----:R-:W-:Y:S05]  /*2d40*/  BRA `(.L_x_3590) ;  /* 0xfffff03000007947 */ /* 0x001fea000383ffff */
.L_x_3579:
[----:B------:R-:W-:Y:S01]  /*2d50*/  HFMA2.MMA R141, -RZ, RZ, 0, 1.1920928955078125e-07 ;  /* 0x00000002ff8d7435 */ /* 0x000fe200000001ff */
[----:B0-----:R-:W-:Y:S02]  /*2d60*/  MOV R42, R143 ;  /* 0x0000008f002a7202 */ /* 0x001fe40000000f00 */
[----:B------:R-:W-:Y:S02]  /*2d70*/  MOV R43, 0x1f ;  /* 0x0000001f002b7802 */ /* 0x000fe40000000f00 */
[----:B------:R-:W-:-:S02]  /*2d80*/  MOV R144, 0xffffffff ;  /* 0xffffffff00907802 */ /* 0x000fc40000000f00 */
[----:B------:R-:W-:Y:S02]  /*2d90*/  MOV R40, 0x2db0 ;  /* 0x00002db000287802 */ /* 0x000fe40000000f00 */
[----:B------:R-:W-:Y:S05]  /*2da0*/  CALL.REL.NOINC `($__internal_20_$__cuda_sm70_shflsync_bfly_p) ;  /* 0x0000074000007944 */ /* 0x000fea0003c00000 */
[----:B01----:R-:W-:Y:S01]  /*2db0*/  FADD.FTZ R42, R143, R141 ;  /* 0x0000008d8f2a7221 */ /* 0x003fe20000010000 */
[----:B------:R-:W-:Y:S01]  /*2dc0*/  HFMA2.MMA R141, -RZ, RZ, 0, 2.384185791015625e-07 ;  /* 0x00000004ff8d7435 */ /* 0x000fe200000001ff */
[----:B------:R-:W-:Y:S02]  /*2dd0*/  MOV R43, 0x1f ;  /* 0x0000001f002b7802 */ /* 0x000fe40000000f00 */
[----:B------:R-:W-:Y:S02]  /*2de0*/  MOV R144, 0xffffffff ;  /* 0xffffffff00907802 */ /* 0x000fe40000000f00 */
[----:B------:R-:W-:Y:S02]  /*2df0*/  MOV R40, 0x2e10 ;  /* 0x00002e1000287802 */ /* 0x000fe40000000f00 */
[----:B------:R-:W-:Y:S05]  /*2e00*/  CALL.REL.NOINC `($__internal_20_$__cuda_sm70_shflsync_bfly_p) ;  /* 0x000006e000007944 */ /* 0x000fea0003c00000 */
[----:B01----:R-:W-:Y:S01]  /*2e10*/  FADD.FTZ R42, R42, R141 ;  /* 0x0000008d2a2a7221 */ /* 0x003fe20000010000 */
[----:B------:R-:W-:Y:S01]  /*2e20*/  HFMA2.MMA R141, -RZ, RZ, 0, 4.76837158203125e-07 ;  /* 0x00000008ff8d7435 */ /* 0x000fe200000001ff */
[----:B------:R-:W-:Y:S02]  /*2e30*/  MOV R43, 0x1f ;  /* 0x0000001f002b7802 */ /* 0x000fe40000000f00 */
[----:B------:R-:W-:-:S02]  /*2e40*/  MOV R144, 0xffffffff ;  /* 0xffffffff00907802 */ /* 0x000fc40000000f00 */
[----:B------:R-:W-:Y:S02]  /*2e50*/  MOV R40, 0x2e70 ;  /* 0x00002e7000287802 */ /* 0x000fe40000000f00 */
[----:B------:R-:W-:Y:S05]  /*2e60*/  CALL.REL.NOINC `($__internal_20_$__cuda_sm70_shflsync_bfly_p) ;  /* 0x0000068000007944 */ /* 0x000fea0003c00000 */
[----:B01----:R-:W-:Y:S01]  /*2e70*/  FADD.FTZ R42, R42, R141 ;  /* 0x0000008d2a2a7221 */ /* 0x003fe20000010000 */
[----:B------:R-:W-:Y:S01]  /*2e80*/  HFMA2.MMA R141, -RZ, RZ, 0, 9.5367431640625e-07 ;  /* 0x00000010ff8d7435 */ /* 0x000fe200000001ff */
[----:B------:R-:W-:Y:S02]  /*2e90*/  MOV R43, 0x1f ;  /* 0x0000001f002b7802 */ /* 0x000fe40000000f00 */
[----:B------:R-:W-:Y:S02]  /*2ea0*/  MOV R144, 0xffffffff ;  /* 0xffffffff00907802 */ /* 0x000fe40000000f00 */
[----:B------:R-:W-:Y:S02]  /*2eb0*/  MOV R40, 0x2ed0 ;  /* 0x00002ed000287802 */ /* 0x000fe40000000f00 */
[----:B------:R-:W-:Y:S05]  /*2ec0*/  CALL.REL.NOINC `($__internal_20_$__cuda_sm70_shflsync_bfly_p) ;  /* 0x0000062000007944 */ /* 0x000fea0003c00000 */
        /* <DEDUP_REMOVED lines=70> */
[----:B------:R-:W-:Y:S02]  /*3330*/  MOV R40, 0x3350 ;  /* 0x0000335000287802 */ /* 0x000fe40000000f00 */
[----:B------:R-:W-:Y:S05]  /*3340*/  CALL.REL.NOINC `($__internal_20_$__cuda_sm70_shflsync_bfly_p) ;  /* 0x000001a000007944 */ /* 0x000fea0003c00000 */
[----:B01----:R-:W-:Y:S01]  /*3350*/  FADD.FTZ R42, R42, R141 ;  /* 0x0000008d2a2a7221 */ /* 0x003fe20000010000 */
[----:B------:R-:W-:Y:S01]  /*3360*/  HFMA2.MMA R141, -RZ, RZ, 0, 1.1920928955078125e-07 ;  /* 0x00000002ff8d7435 */ /* 0x000fe200000001ff */
[----:B------:R-:W-:Y:S02]  /*3370*/  MOV R43, 0x1f ;  /* 0x0000001f002b7802 */ /* 0x000fe40000000f00 */
[----:B------:R-:W-:Y:S02]  /*3380*/  MOV R144, 0xffffffff ;  /* 0xffffffff00907802 */ /* 0x000fe40000000f00 */
[----:B------:R-:W-:Y:S02]  /*3390*/  MOV R40, 0x33b0 ;  /* 0x000033b000287802 */ /* 0x000fe40000000f00 */
[----:B------:R-:W-:Y:S05]  /*33a0*/  CALL.REL.NOINC `($__internal_20_$__cuda_sm70_shflsync_bfly_p) ;  /* 0x0000014000007944 */ /* 0x000fea0003c00000 */
[----:B01----:R-:W-:Y:S01]  /*33b0*/  FADD.FTZ R42, R42, R141 ;  /* 0x0000008d2a2a7221 */ /* 0x003fe20000010000 */
[----:B------:R-:W-:Y:S01]  /*33c0*/  HFMA2.MMA R141, -RZ, RZ, 0, 2.384185791015625e-07 ;  /* 0x00000004ff8d7435 */ /* 0x000fe200000001ff */
[----:B------:R-:W-:-:S02]  /*33d0*/  MOV R43, 0x1f ;  /* 0x0000001f002b7802 */ /* 0x000fc40000000f00 */
[----:B------:R-:W-:Y:S02]  /*33e0*/  MOV R144, 0xffffffff ;  /* 0xffffffff00907802 */ /* 0x000fe40000000f00 */
[----:B------:R-:W-:Y:S02]  /*33f0*/  MOV R40, 0x3410 ;  /* 0x0000341000287802 */ /* 0x000fe40000000f00 */
[----:B------:R-:W-:Y:S05]  /*3400*/  CALL.REL.NOINC `($__internal_20_$__cuda_sm70_shflsync_bfly_p) ;  /* 0x000000e000007944 */ /* 0x000fea0003c00000 */
[----:B01----:R-:W-:Y:S01]  /*3410*/  FADD.FTZ R42, R42, R141 ;  /* 0x0000008d2a2a7221 */ /* 0x003fe20000010000 */
[----:B------:R-:W-:Y:S01]  /*3420*/  HFMA2.MMA R141, -RZ, RZ, 0, 4.76837158203125e-07 ;  /* 0x00000008ff8d7435 */ /* 0x000fe200000001ff */
[----:B------:R-:W-:Y:S02]  /*3430*/  MOV R43, 0x1f ;  /* 0x0000001f002b7802 */ /* 0x000fe40000000f00 */
[----:B------:R-:W-:Y:S02]  /*3440*/  MOV R144, 0xffffffff ;  /* 0xffffffff00907802 */ /* 0x000fe40000000f00 */
[----:B------:R-:W-:Y:S02]  /*3450*/  MOV R40, 0x3470 ;  /* 0x0000347000287802 */ /* 0x000fe40000000f00 */
[----:B------:R-:W-:Y:S05]  /*3460*/  CALL.REL.NOINC `($__internal_20_$__cuda_sm70_shflsync_bfly_p) ;  /* 0x0000008000007944 */ /* 0x000fea0003c00000 */
[----:B-1----:R-:W-:Y:S01]  /*3470*/  FADD.FTZ R142, R42, R141 ;  /* 0x0000008d2a8e7221 */ /* 0x002fe20000010000 */
[----:B------:R-:W-:Y:S01]  /*3480*/  HFMA2.MMA R141, -RZ, RZ, 0, 9.5367431640625e-07 ;  /* 0x00000010ff8d7435 */ /* 0x000fe200000001ff */
[----:B0-----:R-:W-:-:S02]  /*3490*/  MOV R43, 0x1f ;  /* 0x0000001f002b7802 */ /* 0x001fc40000000f00 */
[----:B------:R-:W-:Y:S02]  /*34a0*/  MOV R144, 0xffffffff ;  /* 0xffffffff00907802 */ /* 0x000fe40000000f00 */
[----:B------:R-:W-:Y:S02]  /*34b0*/  MOV R42, R142 ;  /* 0x0000008e002a7202 */ /* 0x000fe40000000f00 */
[----:B------:R-:W-:Y:S02]  /*34c0*/  MOV R40, 0x34e0 ;  /* 0x000034e000287802 */ /* 0x000fe40000000f00 */
[----:B------:R-:W-:Y:S05]  /*34d0*/  CALL.REL.NOINC `($__internal_20_$__cuda_sm70_shflsync_bfly_p) ;  /* 0x0000001000007944 */ /* 0x000fea0003c00000 */
[----:B01----:R-:W-:Y:S05]  /*34e0*/  BRA `(.L_x_3591) ;  /* 0xffffede000007947 */ /* 0x003fea000383ffff */
        .weak           $__internal_20_$__cuda_sm70_shflsync_bfly_p
        .type           $__internal_20_$__cuda_sm70_shflsync_bfly_p,@function
        .size           $__internal_20_$__cuda_sm70_shflsync_bfly_p,(.L_x_29160 - $__internal_20_$__cuda_sm70_shflsync_bfly_p)
$__internal_20_$__cuda_sm70_shflsync_bfly_p:
[----:B------:R-:W-:Y:S01]  /*34f0*/  HFMA2.MMA R41, -RZ, RZ, 0, 0 ;  /* 0x00000000ff297435 */ /* 0x000fe200000001ff */
[----:B------:R-:W-:Y:S04]  /*3500*/  WARPSYNC R144 ;  /* 0x0000009000007348 */ /* 0x000fe80003800000 */
[----:B------:R0:W1:Y:S01]  /*3510*/  SHFL.BFLY PT, R141, R42, R141, R43 ;  /* 0x0c00008d2a8d7389 */ /* 0x00006200000e002b */
[----:B------:R-:W-:Y:S05]  /*3520*/  RET.REL.NODEC R40 `(_ZN10layer_norm13ln_fwd_kernelINS_13Kernel_traitsI6__halfS2_S2_S2_fjLj1024ELj1ELj4ELj1ELj16ENS_18Kernel_traits_baseILj1024ES2_S2_S2_S2_fjLj128EEEEELb0ELb1ELb0ELb0EEEvNS_9FwdParamsE) ;  /* 0xffffcad028007950 */ /* 0x000fea0003c3ffff */
.L_x_3592:
        /* <DEDUP_REMOVED lines=13> */
.L_x_29160:


//--------------------- .text._ZN10layer_norm13ln_fwd_kernelINS_13Kernel_traitsI6__halfS2_S2_S2_fjLj1024ELj1ELj4ELj1ELj16ENS_18Kernel_traits_baseILj1024ES2_S2_S2_S2_fjLj128EEEEELb0ELb1ELb0ELb1EEEvNS_9FwdParamsE --------------------------
	.section	.text._ZN10layer_norm13ln_fwd_kernelINS_13Kernel_traitsI6__halfS2_S2_S2_fjLj1024ELj1ELj4ELj1ELj16ENS_18Kernel_traits_baseILj1024ES2_S2_S2_S2_fjLj128EEEEELb0ELb1ELb0ELb1EEEvNS_9FwdParamsE,"ax",@progbits
	.sectioninfo	@"SHI_REGISTERS=167"
	.align	128
        .global         _ZN10layer_norm13ln_fwd_kernelINS_13Kernel_traitsI6__halfS2_S2_S2_fjLj1024ELj1ELj4ELj1ELj16ENS_18Kernel_traits_baseILj1024ES2_S2_S2_S2_fjLj128EEEEELb0ELb1ELb0ELb1EEEvNS_9FwdParamsE
        .type           _ZN10layer_norm13ln_fwd_kernelINS_13Kernel_traitsI6__halfS2_S2_S2_fjLj1024ELj1ELj4ELj1ELj16ENS_18Kernel_traits_baseILj1024ES2_S2_S2_S2_fjLj128EEEEELb0ELb1ELb0ELb1EEEvNS_9FwdParamsE,@function
        .size           _ZN10layer_norm13ln_fwd_kernelINS_13Kernel_traitsI6__halfS2_S2_S2_fjLj1024ELj1ELj4ELj1ELj16ENS_18Kernel_traits_baseILj1024ES2_S2_S2_S2_fjLj128EEEEELb0ELb1ELb0ELb1EEEvNS_9FwdParamsE,(.L_x_29161 - _ZN10layer_norm13ln_fwd_kernelINS_13Kernel_traitsI6__halfS2_S2_S2_fjLj1024ELj1ELj4ELj1ELj16ENS_18Kernel_traits_baseILj1024ES2_S2_S2_S2_fjLj128EEEEELb0ELb1ELb0ELb1EEEvNS_9FwdParamsE)
        .other          _ZN10layer_norm13ln_fwd_kernelINS_13Kernel_traitsI6__halfS2_S2_S2_fjLj1024ELj1ELj4ELj1ELj16ENS_18Kernel_traits_baseILj1024ES2_S2_S2_S2_fjLj128EEEEELb0ELb1ELb0ELb1EEEvNS_9FwdParamsE,@"STO_CUDA_ENTRY STV_DEFAULT"
_ZN10layer_norm13ln_fwd_kernelINS_13Kernel_traitsI6__halfS2_S2_S2_fjLj1024ELj1ELj4ELj1ELj16ENS_18Kernel_traits_baseILj1024ES2_S2_S2_S2_fjLj128EEEEELb0ELb1ELb0ELb1EEEvNS_9FwdParamsE:
.text._ZN10layer_norm13ln_fwd_kernelINS_13Kernel_traitsI6__halfS2_S2_S2_fjLj1024ELj1ELj4ELj1ELj16ENS_18Kernel_traits_baseILj1024ES2_S2_S2_S2_fjLj128EEEEELb0ELb1ELb0ELb1EEEvNS_9FwdParamsE:
        /* <DEDUP_REMOVED lines=37> */
[----:B------:R-:W-:Y:S01]  /*0250*/  @!P0 CS2R R32, SRZ ;  /* 0x0000000000208805 */ /* 0x000fe2000001ff00 */
[--C-:B------:R-:W-:Y:S01]  /*0260*/  HADD2.F32 R2, -RZ, R12.reuse.H0_H0 ;  /* 0x2000000cff027230 */ /* 0x100fe20000004100 */
[----:B------:R-:W-:Y:S01]  /*0270*/  @!P0 CS2R R34, SRZ ;  /* 0x0000000000228805 */ /* 0x000fe2000001ff00 */
[----:B------:R-:W-:-:S02]  /*0280*/  HADD2.F32 R3, -RZ, R12.H1_H1 ;  /* 0x3000000cff037230 */ /* 0x000fc40000004100 */
[--C-:B0-----:R-:W-:Y:S02]  /*0290*/  HADD2.F32 R4, -RZ, R13.reuse.H0_H0 ;  /* 0x2000000dff047230 */ /* 0x101fe40000004100 */
[----:B------:R-:W-:Y:S02]  /*02a0*/  HADD2.F32 R5, -RZ, R13.H1_H1 ;  /* 0x3000000dff057230 */ /* 0x000fe40000004100 */
[--C-:B------:R-:W-:Y:S02]  /*02b0*/  HADD2.F32 R6, -RZ, R14.reuse.H0_H0 ;  /* 0x2000000eff067230 */ /* 0x100fe40000004100 */
[----:B------:R-:W-:Y:S02]  /*02c0*/  HADD2.F32 R7, -RZ, R14.H1_H1 ;  /* 0x3000000eff077230 */ /* 0x000fe40000004100 */
[--C-:B-1----:R-:W-:Y:S02]  /*02d0*/  HADD2.F32 R8, -RZ, R15.reuse.H0_H0 ;  /* 0x2000000fff087230 */ /* 0x102fe40000004100 */
        /* <DEDUP_REMOVED lines=22> */
[--C-:B------:R-:W-:Y:S02]  /*0440*/  HADD2.F32 R31, -RZ, R35.reuse.H0_H0 ;  /* 0x20000023ff1f7230 */ /* 0x100fe40000004100 */
[----:B------:R-:W-:Y:S02]  /*0450*/  HADD2.F32 R34, -RZ, R34.H1_H1 ;  /* 0x30000022ff227230 */ /* 0x000fe40000004100 */
[----:B------:R-:W-:Y:S01]  /*0460*/  HADD2.F32 R35, -RZ, R35.H1_H1 ;  /* 0x30000023ff237230 */ /* 0x000fe20000004100 */
[----:B------:R-:W-:Y:S01]  /*0470*/  ULDC.U8 UR6, c[0x0][0x1f0] ;  /* 0x00007c0000067ab9 */ /* 0x000fe20000000000 */
[----:B--2---:R-:W-:-:S02]  /*0480*/  HADD2.F32 R32, -RZ, R36.H0_H0 ;  /* 0x20000024ff207230 */ /* 0x004fc40000004100 */
[----:B------:R-:W-:Y:S02]  /*0490*/  HADD2.F32 R33, -RZ, R37.H0_H0 ;  /* 0x20000025ff217230 */ /* 0x000fe40000004100 */
[----:B------:R-:W-:Y:S02]  /*04a0*/  HADD2.F32 R68, -RZ, R38.H0_H0 ;  /* 0x20000026ff447230 */ /* 0x000fe40000004100 */
[----:B------:R-:W-:Y:S02]  /*04b0*/  HADD2.F32 R69, -RZ, R39.H0_H0 ;  /* 0x20000027ff457230 */ /* 0x000fe40000004100 */
[--C-:B----4-:R-:W-:Y:S02]  /*04c0*/  HADD2.F32 R111, -RZ, R65.reuse.H0_H0 ;  /* 0x20000041ff6f7230 */ /* 0x110fe40000004100 */
[----:B------:R-:W-:Y:S02]  /*04d0*/  HADD2.F32 R112, -RZ, R65.H1_H1 ;  /* 0x30000041ff707230 */ /* 0x000fe40000004100 */
[----:B---3--:R-:W-:-:S02]  /*04e0*/  HADD2.F32 R103, -RZ, R57.H0_H0 ;  /* 0x20000039ff677230 */ /* 0x008fc40000004100 */
        /* <DEDUP_REMOVED lines=10> */
[----:B------:R-:W-:Y:S02]  /*0590*/  HADD2.F32 R57, -RZ, R58.H0_H0 ;  /* 0x2000003aff397230 */ /* 0x000fe40000004100 */
[----:B------:R-:W-:-:S02]  /*05a0*/  HADD2.F32 R59, -RZ, R60.H0_H0 ;  /* 0x2000003cff3b7230 */ /* 0x000fc40000004100 */
[----:B------:R-:W-:Y:S02]  /*05b0*/  HADD2.F32 R61, -RZ, R62.H0_H0 ;  /* 0x2000003eff3d7230 */ /* 0x000fe40000004100 */
[----:B------:R-:W-:Y:S02]  /*05c0*/  HADD2.F32 R63, -RZ, R64.H0_H0 ;  /* 0x20000040ff3f7230 */ /* 0x000fe40000004100 */
[--C-:B------:R-:W-:Y:S02]  /*05d0*/  HADD2.F32 R66, -RZ, R67.reuse.H0_H0 ;  /* 0x20000043ff427230 */ /* 0x100fe40000004100 */
[----:B------:R-:W-:Y:S01]  /*05e0*/  HADD2.F32 R114, -RZ, R67.H1_H1 ;  /* 0x30000043ff727230 */ /* 0x000fe20000004100 */
[----:B------:R-:W-:Y:S01]  /*05f0*/  MOV R67, R115 ;  /* 0x0000007300437202 */ /* 0x000fe20000000f00 */
[----:B------:R-:W-:Y:S02]  /*0600*/  HADD2.F32 R36, -RZ, R36.H1_H1 ;  /* 0x30000024ff247230 */ /* 0x000fe40000004100 */
[----:B------:R-:W-:-:S02]  /*0610*/  HADD2.F32 R37, -RZ, R37.H1_H1 ;  /* 0x30000025ff257230 */ /* 0x000fc40000004100 */
[----:B------:R-:W-:Y:S02]  /*0620*/  HADD2.F32 R38, -RZ, R38.H1_H1 ;  /* 0x30000026ff267230 */ /* 0x000fe40000004100 */
        /* <DEDUP_REMOVED lines=33> */
[----:B------:R-:W-:Y:S02]  /*0840*/  HADD2.F32 R56, -RZ, R56.H1_H1 ;  /* 0x30000038ff387230 */ /* 0x000fe40000004100 */
[----:B------:R-:W-:-:S02]  /*0850*/  HADD2.F32 R58, -RZ, R58.H1_H1 ;  /* 0x3000003aff3a7230 */ /* 0x000fc40000004100 */
[----:B------:R-:W-:Y:S02]  /*0860*/  HADD2.F32 R60, -RZ, R60.H1_H1 ;  /* 0x3000003cff3c7230 */ /* 0x000fe40000004100 */
[----:B------:R-:W-:Y:S02]  /*0870*/  HADD2.F32 R62, -RZ, R62.H1_H1 ;  /* 0x3000003eff3e7230 */ /* 0x000fe40000004100 */
[----:B------:R-:W-:Y:S02]  /*0880*/  HADD2.F32 R64, -RZ, R64.H1_H1 ;  /* 0x30000040ff407230 */ /* 0x000fe40000004100 */
.L_x_3596:
        /* <DEDUP_REMOVED lines=13> */
[----:B------:R-:W2:Y:S01]  /*0960*/  LDG.E.128 R44, [R44.64] ;  /* 0x000000042c2c7981 */ /* 0x000ea2000c1e1d00 */
[----:B------:R-:W-:-:S03]  /*0970*/  @P1 LEA.HI.X R49, R139, c[0x0][0x184], RZ, 0x4, P2 ;  /* 0x000061008b311a11 */ /* 0x000fc600010f24ff */
[----:B------:R-:W3:Y:S04]  /*0980*/  @P0 LDG.E.U16 R50, [R50.64] ;  /* 0x0000000432320981 */ /* 0x000ee8000c1e1500 */
[----:B------:R-:W4:Y:S01]  /*0990*/  @P1 LDG.E.128 R40, [R48.64] ;  /* 0x0000000430281981 */ /* 0x000f22000c1e1d00 */
[----:B------:R-:W-:Y:S01]  /*09a0*/  HFMA2.MMA R137, -RZ, RZ, 1.875, 0 ;  /* 0x3f800000ff897435 */ /* 0x000fe200000001ff */
[----:B------:R-:W-:Y:S02]  /*09b0*/  IADD3 R129, R139, 0x20, RZ ;  /* 0x000000208b817810 */ /* 0x000fe40007ffe0ff */
[----:B------:R-:W-:Y:S01]  /*09c0*/  SHF.R.U32.HI R117, RZ, 0x1c, R139 ;  /* 0x0000001cff757819 */ /* 0x000fe2000001168b */
[----:B--2---:R-:W-:Y:S02]  /*09d0*/  HADD2.F32 R54, -RZ, R44.H1_H1 ;  /* 0x3000002cff367230 */ /* 0x004fe40000004100 */
[----:B---3--:R-:W-:-:S02]  /*09e0*/  @P0 HADD2.F32 R137, -RZ, R50.H0_H0 ;  /* 0x20000032ff890230 */ /* 0x008fc40000004100 */
[----:B------:R-:W-:Y:S02]  /*09f0*/  HADD2.F32 R52, -RZ, R44.H0_H0 ;  /* 0x2000002cff347230 */ /* 0x000fe40000004100 */
[--C-:B------:R-:W-:Y:S01]  /*0a00*/  HADD2.F32 R116, -RZ, R45.reuse.H0_H0 ;  /* 0x2000002dff747230 */ /* 0x100fe20000004100 */
[-C--:B------:R-:W-:Y:S01]  /*0a10*/  FMUL.FTZ R119, R54, R137.reuse ;  /* 0x0000008936777220 */ /* 0x080fe20000410000 */
[----:B------:R-:W-:Y:S02]  /*0a20*/  HADD2.F32 R118, -RZ, R46.H0_H0 ;  /* 0x2000002eff767230 */ /* 0x000fe40000004100 */
[----:B------:R-:W-:Y:S01]  /*0a30*/  HADD2.F32 R122, -RZ, R45.H1_H1 ;  /* 0x3000002dff7a7230 */ /* 0x000fe20000004100 */
[----:B------:R-:W-:Y:S01]  /*0a40*/  FMUL.FTZ R45, R52, R137 ;  /* 0x00000089342d7220 */ /* 0x000fe20000410000 */
[----:B----4-:R-:W-:Y:S01]  /*0a50*/  @P1 HADD2.F32 R44, -RZ, R40.H1_H1 ;  /* 0x30000028ff2c1230 */ /* 0x010fe20000004100 */
[----:B------:R-:W-:Y:S01]  /*0a60*/  FMUL.FTZ R119, R36, R119 ;  /* 0x0000007724777220 */ /* 0x000fe20000410000 */
[----:B------:R-:W-:Y:S01]  /*0a70*/  HADD2.F32 R48, -RZ, R47.H0_H0 ;  /* 0x2000002fff307230 */ /* 0x000fe20000004100 */
[----:B------:R-:W-:-:S02]  /*0a80*/  FMUL.FTZ R116, R116, R137 ;  /* 0x0000008974747220 */ /* 0x000fc40000410000 */
[----:B------:R-:W-:Y:S02]  /*0a90*/  FMUL.FTZ R125, R118, R137 ;  /* 0x00000089767d7220 */ /* 0x000fe40000410000 */
[----:B------:R-:W-:Y:S01]  /*0aa0*/  FMUL.FTZ R120, R32, R45 ;  /* 0x0000002d20787220 */ /* 0x000fe20000410000 */
[----:B------:R-:W-:Y:S01]  /*0ab0*/  @P1 HADD2.F32 R45, -RZ, R41.H0_H0 ;  /* 0x20000029ff2d1230 */ /* 0x000fe20000004100 */
[----:B------:R-:W-:Y:S01]  /*0ac0*/  @P1 FADD.FTZ R119, R119, R44 ;  /* 0x0000002c77771221 */ /* 0x000fe20000010000 */
[----:B------:R-:W-:Y:S01]  /*0ad0*/  @P1 HADD2.F32 R44, -RZ, R42.H0_H0 ;  /* 0x2000002aff2c1230 */ /* 0x000fe20000004100 */
[----:B------:R-:W-:Y:S01]  /*0ae0*/  FMUL.FTZ R48, R48, R137 ;  /* 0x0000008930307220 */ /* 0x000fe20000410000 */
[----:B------:R-:W-:Y:S01]  /*0af0*/  HADD2.F32 R46, -RZ, R46.H1_H1 ;  /* 0x3000002eff2e7230 */ /* 0x000fe20000004100 */
[----:B------:R-:W-:Y:S01]  /*0b00*/  FMUL.FTZ R126, R33, R116 ;  /* 0x00000074217e7220 */ /* 0x000fe20000410000 */
[----:B------:R-:W-:Y:S01]  /*0b10*/  HADD2.F32 R50, -RZ, R47.H1_H1 ;  /* 0x3000002fff327230 */ /* 0x000fe20000004100 */
[----:B------:R-:W-:Y:S01]  /*0b20*/  FMUL.FTZ R125, R68, R125 ;  /* 0x0000007d447d7220 */ /* 0x000fe20000410000 */
[----:B------:R-:W-:Y:S01]  /*0b30*/  @P1 HADD2.F32 R47, -RZ, R43.H0_H0 ;  /* 0x2000002bff2f1230 */ /* 0x000fe20000004100 */
[----:B------:R-:W-:-:S02]  /*0b40*/  FMUL.FTZ R124, R69, R48 ;  /* 0x00000030457c7220 */ /* 0x000fc40000410000 */
[----:B------:R-:W-:Y:S02]  /*0b50*/  @P1 FADD.FTZ R126, R126, R45 ;  /* 0x0000002d7e7e1221 */ /* 0x000fe40000010000 */
[----:B------:R-:W-:Y:S02]  /*0b60*/  @P1 FADD.FTZ R125, R125, R44 ;  /* 0x0000002c7d7d1221 */ /* 0x000fe40000010000 */
[-C--:B------:R-:W-:Y:S02]  /*0b70*/  FMUL.FTZ R50, R50, R137.reuse ;  /* 0x0000008932327220 */ /* 0x080fe40000410000 */
[-C--:B------:R-:W-:Y:S02]  /*0b80*/  FMUL.FTZ R45, R46, R137.reuse ;  /* 0x000000892e2d7220 */ /* 0x080fe40000410000 */
[----:B------:R-:W-:Y:S01]  /*0b90*/  FMUL.FTZ R44, R122, R137 ;  /* 0x000000897a2c7220 */ /* 0x000fe20000410000 */
[----:B------:R-:W-:Y:S01]  /*0ba0*/  @P1 HADD2.F32 R49, -RZ, R40.H0_H0 ;  /* 0x20000028ff311230 */ /* 0x000fe20000004100 */
[----:B------:R-:W-:Y:S01]  /*0bb0*/  @P1 FADD.FTZ R124, R124, R47 ;  /* 0x0000002f7c7c1221 */ /* 0x000fe20000010000 */
[----:B------:R-:W-:Y:S01]  /*0bc0*/  @P1 HADD2.F32 R52, -RZ, R43.H1_H1 ;  /* 0x3000002bff341230 */ /* 0x000fe20000004100 */
[----:B------:R-:W-:Y:S01]  /*0bd0*/  FMUL.FTZ R123, R39, R50 ;  /* 0x00000032277b7220 */ /* 0x000fe20000410000 */
[----:B------:R-:W-:Y:S01]  /*0be0*/  @P1 HADD2.F32 R46, -RZ, R41.H1_H1 ;  /* 0x30000029ff2e1230 */ /* 0x000fe20000004100 */
[----:B------:R-:W-:Y:S01]  /*0bf0*/  FMUL.FTZ R122, R38, R45 ;  /* 0x0000002d267a7220 */ /* 0x000fe20000410000 */
[----:B------:R-:W-:Y:S01]  /*0c00*/  @P1 HADD2.F32 R47, -RZ, R42.H1_H1 ;  /* 0x3000002aff2f1230 */ /* 0x000fe20000004100 */
[----:B------:R-:W-:Y:S01]  /*0c10*/  FMUL.FTZ R121, R37, R44 ;  /* 0x0000002c25797220 */ /* 0x000fe20000410000 */
[----:B------:R-:W-:Y:S01]  /*0c20*/  SHF.L.U32 R118, R139, 0x4, RZ ;  /* 0x000000048b767819 */ /* 0x000fe200000006ff */
[----:B------:R-:W-:-:S02]  /*0c30*/  @P1 FADD.FTZ R120, R120, R49 ;  /* 0x0000003178781221 */ /* 0x000fc40000010000 */
[----:B------:R-:W-:Y:S01]  /*0c40*/  @P1 FADD.FTZ R123, R123, R52 ;  /* 0x000000347b7b1221 */ /* 0x000fe20000010000 */
[----:B------:R-:W-:Y:S01]  /*0c50*/  IADD3 R54, P0, R118, c[0x0][0x188], RZ ;  /* 0x0000620076367a10 */ /* 0x000fe20007f1e0ff */
[----:B------:R-:W-:Y:S02]  /*0c60*/  @P1 FADD.FTZ R122, R122, R47 ;  /* 0x0000002f7a7a1221 */ /* 0x000fe40000010000 */
[----:B------:R-:W-:Y:S01]  /*0c70*/  @P1 FADD.FTZ R121, R121, R46 ;  /* 0x0000002e79791221 */ /* 0x000fe20000010000 */
[----:B------:R-:W-:Y:S01]  /*0c80*/  IADD3.X R55, R117, c[0x0][0x18c], RZ, P0, !PT ;  /* 0x0000630075377a10 */ /* 0x000fe200007fe4ff */
[----:B------:R-:W-:Y:S01]  /*0c90*/  IMAD.WIDE.U32 R48, R129, R138, c[0x0][0x170] ;  /* 0x00005c0081307625 */ /* 0x000fe200078e008a */
[----:B------:R-:W-:Y:S02]  /*0ca0*/  F2FP.PACK_AB R47, R123, R124 ;  /* 0x0000007c7b2f723e */ /* 0x000fe400000000ff */
[----:B------:R-:W-:Y:S02]  /*0cb0*/  F2FP.PACK_AB R46, R122, R125 ;  /* 0x0000007d7a2e723e */ /* 0x000fe400000000ff */
[----:B------:R-:W-:-:S02]  /*0cc0*/  F2FP.PACK_AB R45, R121, R126 ;  /* 0x0000007e792d723e */ /* 0x000fc400000000ff */
[----:B------:R-:W-:Y:S02]  /*0cd0*/  F2FP.PACK_AB R44, R119, R120 ;  /* 0x00000078772c723e */ /* 0x000fe400000000ff */
[----:B------:R-:W-:-:S03]  /*0ce0*/  @P1 LEA R52, P0, R129, c[0x0][0x180], 0x4 ;  /* 0x0000600081341a11 */ /* 0x000fc600078020ff */
[----:B------:R0:W-:Y:S04]  /*0cf0*/  STG.E.128 [R54.64], R44 ;  /* 0x0000002c36007986 */ /* 0x0001e8000c101d04 */
[----:B------:R-:W2:Y:S01]  /*0d00*/  LDG.E.128 R48, [R48.64] ;  /* 0x0000000430307981 */ /* 0x000ea2000c1e1d00 */
[----:B------:R-:W-:-:S05]  /*0d10*/  @P1 LEA.HI.X R53, R129, c[0x0][0x184], RZ, 0x4, P0 ;  /* 0x0000610081351a11 */ /* 0x000fca00000f24ff */
[----:B------:R-:W3:Y:S01]  /*0d20*/  @P1 LDG.E.128 R40, [R52.64] ;  /* 0x0000000434281981 */ /* 0x000ee2000c1e1d00 */
[----:B------:R-:W-:-:S04]  /*0d30*/  SHF.L.U32 R115, R129, 0x4, RZ ;  /* 0x0000000481737819 */ /* 0x000fc800000006ff */
[----:B0-----:R-:W-:Y:S01]  /*0d40*/  IADD3 R54, P0, R115, c[0x0][0x188], RZ ;  /* 0x0000620073367a10 */ /* 0x001fe20007f1e0ff */
[--C-:B--2---:R-:W-:Y:S02]  /*0d50*/  HADD2.F32 R128, -RZ, R48.reuse.H1_H1 ;  /* 0x30000030ff807230 */ /* 0x104fe40000004100 */
[----:B------:R-:W-:Y:S02]  /*0d60*/  HADD2.F32 R116, -RZ, R48.H0_H0 ;  /* 0x20000030ff747230 */ /* 0x000fe40000004100 */
[--C-:B------:R-:W-:Y:S01]  /*0d70*/  HADD2.F32 R44, -RZ, R51.reuse.H0_H0 ;  /* 0x20000033ff2c7230 */ /* 0x100fe20000004100 */
[-C--:B------:R-:W-:Y:S01]  /*0d80*/  FMUL.FTZ R45, R128, R137.reuse ;  /* 0x00000089802d7220 */ /* 0x080fe20000410000 */
[----:B------:R-:W-:Y:S01]  /*0d90*/  HADD2.F32 R46, -RZ, R51.H1_H1 ;  /* 0x30000033ff2e7230 */ /* 0x000fe20000004100 */
[----:B------:R-:W-:Y:S01]  /*0da0*/  FMUL.FTZ R127, R116, R137 ;  /* 0x00000089747f7220 */ /* 0x000fe20000410000 */
[----:B------:R-:W-:Y:S02]  /*0db0*/  HADD2.F32 R132, -RZ, R50.H0_H0 ;  /* 0x20000032ff847230 */ /* 0x000fe40000004100 */
[----:B------:R-:W-:-:S02]  /*0dc0*/  HADD2.F32 R130, -RZ, R49.H0_H0 ;  /* 0x20000031ff827230 */ /* 0x000fc40000004100 */
[----:B------:R-:W-:Y:S02]  /*0dd0*/  HADD2.F32 R134, -RZ, R49.H1_H1 ;  /* 0x30000031ff867230 */ /* 0x000fe40000004100 */
[----:B------:R-:W-:Y:S01]  /*0de0*/  HADD2.F32 R50, -RZ, R50.H1_H1 ;  /* 0x30000032ff327230 */ /* 0x000fe20000004100 */
[----:B------:R-:W-:Y:S01]  /*0df0*/  FMUL.FTZ R128, R72, R45 ;  /* 0x0000002d48807220 */ /* 0x000fe20000410000 */
[--C-:B---3--:R-:W-:Y:S01]  /*0e00*/  @P1 HADD2.F32 R48, -RZ, R40.reuse.H0_H0 ;  /* 0x20000028ff301230 */ /* 0x108fe20000004100 */
[----:B------:R-:W-:Y:S01]  /*0e10*/  FMUL.FTZ R127, R70, R127 ;  /* 0x0000007f467f7220 */ /* 0x000fe20000410000 */
[----:B------:R-:W-:Y:S01]  /*0e20*/  @P1 HADD2.F32 R47, -RZ, R40.H1_H1 ;  /* 0x30000028ff2f1230 */ /* 0x000fe20000004100 */
[-C--:B------:R-:W-:Y:S02]  /*0e30*/  FMUL.FTZ R45, R44, R137.reuse ;  /* 0x000000892c2d7220 */ /* 0x080fe40000410000 */
[-C--:B------:R-:W-:Y:S02]  /*0e40*/  FMUL.FTZ R46, R46, R137.reuse ;  /* 0x000000892e2e7220 */ /* 0x080fe40000410000 */
[----:B------:R-:W-:-:S02]  /*0e50*/  FMUL.FTZ R130, R130, R137 ;  /* 0x0000008982827220 */ /* 0x000fc40000410000 */
[-C--:B------:R-:W-:Y:S02]  /*0e60*/  FMUL.FTZ R131, R132, R137.reuse ;  /* 0x0000008984837220 */ /* 0x080fe40000410000 */
[-C--:B------:R-:W-:Y:S02]  /*0e70*/  FMUL.FTZ R50, R50, R137.reuse ;  /* 0x0000008932327220 */ /* 0x080fe40000410000 */
[----:B------:R-:W-:Y:S01]  /*0e80*/  FMUL.FTZ R44, R134, R137 ;  /* 0x00000089862c7220 */ /* 0x000fe20000410000 */
[----:B------:R-:W-:Y:S01]  /*0e90*/  @P1 HADD2.F32 R49, -RZ, R43.H0_H0 ;  /* 0x2000002bff311230 */ /* 0x000fe20000004100 */
[----:B------:R-:W-:Y:S01]  /*0ea0*/  @P1 FADD.FTZ R127, R48, R127 ;  /* 0x0000007f307f1221 */ /* 0x000fe20000010000 */
[--C-:B------:R-:W-:Y:S01]  /*0eb0*/  @P1 HADD2.F32 R48, -RZ, R42.reuse.H0_H0 ;  /* 0x2000002aff301230 */ /* 0x100fe20000004100 */
[----:B------:R-:W-:Y:S01]  /*0ec0*/  @P1 FADD.FTZ R128, R47, R128 ;  /* 0x000000802f801221 */ /* 0x000fe20000010000 */
[----:B------:R-:W-:Y:S01]  /*0ed0*/  @P1 HADD2.F32 R47, -RZ, R41.H0_H0 ;  /* 0x20000029ff2f1230 */ /* 0x000fe20000004100 */
[----:B------:R-:W-:Y:S01]  /*0ee0*/  FMUL.FTZ R132, R76, R45 ;  /* 0x0000002d4c847220 */ /* 0x000fe20000410000 */
[----:B------:R-:W-:Y:S01]  /*0ef0*/  @P1 HADD2.F32 R52, -RZ, R43.H1_H1 ;  /* 0x3000002bff341230 */ /* 0x000fe20000004100 */
[----:B------:R-:W-:Y:S01]  /*0f00*/  FMUL.FTZ R133, R77, R46 ;  /* 0x0000002e4d857220 */ /* 0x000fe20000410000 */
[----:B------:R-:W-:Y:S01]  /*0f10*/  @P1 HADD2.F32 R46, -RZ, R41.H1_H1 ;  /* 0x30000029ff2e1230 */ /* 0x000fe20000004100 */
[----:B------:R-:W-:Y:S01]  /*0f20*/  FMUL.FTZ R130, R71, R130 ;  /* 0x0000008247827220 */ /* 0x000fe20000410000 */
[----:B------:R-:W-:Y:S01]  /*0f30*/  @P1 HADD2.F32 R45, -RZ, R42.H1_H1 ;  /* 0x3000002aff2d1230 */ /* 0x000fe20000004100 */
[----:B------:R-:W-:-:S02]  /*0f40*/  FMUL.FTZ R131, R74, R131 ;  /* 0x000000834a837220 */ /* 0x000fc40000410000 */
[----:B------:R-:W-:Y:S02]  /*0f50*/  FMUL.FTZ R134, R75, R50 ;  /* 0x000000324b867220 */ /* 0x000fe40000410000 */
[----:B------:R-:W-:Y:S01]  /*0f60*/  FMUL.FTZ R135, R73, R44 ;  /* 0x0000002c49877220 */ /* 0x000fe20000410000 */
[----:B------:R-:W-:Y:S01]  /*0f70*/  SHF.R.U32.HI R116, RZ, 0x1c, R129 ;  /* 0x0000001cff747819 */ /* 0x000fe20000011681 */
[----:B------:R-:W-:Y:S01]  /*0f80*/  @P1 FADD.FTZ R130, R47, R130 ;  /* 0x000000822f821221 */ /* 0x000fe20000010000 */
[----:B------:R-:W-:Y:S01]  /*0f90*/  IADD3 R129, R139, 0x40, RZ ;  /* 0x000000408b817810 */ /* 0x000fe20007ffe0ff */
[----:B------:R-:W-:Y:S02]  /*0fa0*/  @P1 FADD.FTZ R131, R48, R131 ;  /* 0x0000008330831221 */ /* 0x000fe40000010000 */
[----:B------:R-:W-:Y:S02]  /*0fb0*/  @P1 FADD.FTZ R132, R49, R132 ;  /* 0x0000008431841221 */ /* 0x000fe40000010000 */
[----:B------:R-:W-:-:S02]  /*0fc0*/  @P1 FADD.FTZ R133, R52, R133 ;  /* 0x0000008534851221 */ /* 0x000fc40000010000 */
[----:B------:R-:W-:Y:S02]  /*0fd0*/  @P1 FADD.FTZ R134, R45, R134 ;  /* 0x000000862d861221 */ /* 0x000fe40000010000 */
[----:B------:R-:W-:Y:S01]  /*0fe0*/  @P1 FADD.FTZ R135, R46, R135 ;  /* 0x000000872e871221 */ /* 0x000fe20000010000 */
[----:B------:R-:W-:Y:S01]  /*0ff0*/  IADD3.X R55, R116, c[0x0][0x18c], RZ, P0, !PT ;  /* 0x0000630074377a10 */ /* 0x000fe200007fe4ff */
[----:B------:R-:W-:Y:S01]  /*1000*/  IMAD.WIDE.U32 R48, R129, R138, c[0x0][0x170] ;  /* 0x00005c0081307625 */ /* 0x000fe200078e008a */
[----:B------:R-:W-:Y:S02]  /*1010*/  F2FP.PACK_AB R47, R133, R132 ;  /* 0x00000084852f723e */ /* 0x000fe400000000ff */
[----:B------:R-:W-:Y:S02]  /*1020*/  F2FP.PACK_AB R46, R134, R131 ;  /* 0x00000083862e723e */ /* 0x000fe400000000ff */
[----:B------:R-:W-:Y:S02]  /*1030*/  F2FP.PACK_AB R45, R135, R130 ;  /* 0x00000082872d723e */ /* 0x000fe400000000ff */
[----:B------:R-:W-:-:S02]  /*1040*/  F2FP.PACK_AB R44, R128, R127 ;  /* 0x0000007f802c723e */ /* 0x000fc400000000ff */
[----:B------:R-:W-:-:S03]  /*1050*/  @P1 LEA R52, P0, R129, c[0x0][0x180], 0x4 ;  /* 0x0000600081341a11 */ /* 0x000fc600078020ff */
[----:B------:R0:W-:Y:S01]  /*1060*/  STG.E.128 [R54.64], R44 ;  /* 0x0000002c36007986 */ /* 0x0001e2000c101d04 */
[----:B------:R-:W-:-:S03]  /*1070*/  @P1 LEA.HI.X R53, R129, c[0x0][0x184], RZ, 0x4, P0 ;  /* 0x0000610081351a11 */ /* 0x000fc600000f24ff */
[----:B------:R-:W2:Y:S04]  /*1080*/  LDG.E.128 R48, [R48.64] ;  /* 0x0000000430307981 */ /* 0x000ea8000c1e1d00 */
[----:B------:R-:W0:Y:S01]  /*1090*/  @P1 LDG.E.128 R40, [R52.64] ;  /* 0x0000000434281981 */ /* 0x000e22000c1e1d00 */
[----:B------:R-:W-:Y:S01]  /*10a0*/  IADD3 R139, R139, 0x60, RZ ;  /* 0x000000608b8b7810 */ /* 0x000fe20007ffe0ff */
[--C-:B--2---:R-:W-:Y:S02]  /*10b0*/  HADD2.F32 R140, -RZ, R48.reuse.H1_H1 ;  /* 0x30000030ff8c7230 */ /* 0x104fe40000004100 */
[----:B------:R-:W-:-:S03]  /*10c0*/  HADD2.F32 R136, -RZ, R48.H0_H0 ;  /* 0x20000030ff887230 */ /* 0x000fc60000004100 */
[-C--:B------:R-:W-:Y:S01]  /*10d0*/  FMUL.FTZ R140, R140, R137.reuse ;  /* 0x000000898c8c7220 */ /* 0x080fe20000410000 */
[----:B0-----:R-:W-:Y:S01]  /*10e0*/  @P1 HADD2.F32 R45, -RZ, R40.H1_H1 ;  /* 0x30000028ff2d1230 */ /* 0x001fe20000004100 */
[----:B------:R-:W-:Y:S01]  /*10f0*/  FMUL.FTZ R141, R136, R137 ;  /* 0x00000089888d7220 */ /* 0x000fe20000410000 */
[----:B------:R-:W-:Y:S01]  /*1100*/  HADD2.F32 R44, -RZ, R51.H0_H0 ;  /* 0x20000033ff2c7230 */ /* 0x000fe20000004100 */
[----:B------:R-:W-:Y:S01]  /*1110*/  FMUL.FTZ R140, R79, R140 ;  /* 0x0000008c4f8c7220 */ /* 0x000fe20000410000 */
[--C-:B------:R-:W-:Y:S02]  /*1120*/  HADD2.F32 R142, -RZ, R49.reuse.H0_H0 ;  /* 0x20000031ff8e7230 */ /* 0x100fe40000004100 */
[--C-:B------:R-:W-:Y:S02]  /*1130*/  HADD2.F32 R144, -RZ, R50.reuse.H0_H0 ;  /* 0x20000032ff907230 */ /* 0x100fe40000004100 */
[----:B------:R-:W-:Y:S02]  /*1140*/  HADD2.F32 R148, -RZ, R49.H1_H1 ;  /* 0x30000031ff947230 */ /* 0x000fe40000004100 */
[----:B------:R-:W-:-:S02]  /*1150*/  HADD2.F32 R50, -RZ, R50.H1_H1 ;  /* 0x30000032ff327230 */ /* 0x000fc40000004100 */
[----:B------:R-:W-:Y:S01]  /*1160*/  HADD2.F32 R46, -RZ, R51.H1_H1 ;  /* 0x30000033ff2e7230 */ /* 0x000fe20000004100 */
[----:B------:R-:W-:Y:S01]  /*1170*/  FMUL.FTZ R141, R78, R141 ;  /* 0x0000008d4e8d7220 */ /* 0x000fe20000410000 */
[----:B------:R-:W-:Y:S01]  /*1180*/  @P1 HADD2.F32 R48, -RZ, R40.H0_H0 ;  /* 0x20000028ff301230 */ /* 0x000fe20000004100 */
[----:B------:R-:W-:Y:S02]  /*1190*/  @P1 FADD.FTZ R140, R45, R140 ;  /* 0x0000008c2d8c1221 */ /* 0x000fe40000010000 */
[-C--:B------:R-:W-:Y:S02]  /*11a0*/  FMUL.FTZ R44, R44, R137.reuse ;  /* 0x000000892c2c7220 */ /* 0x080fe40000410000 */
[-C--:B------:R-:W-:Y:S02]  /*11b0*/  FMUL.FTZ R45, R142, R137.reuse ;  /* 0x000000898e2d7220 */ /* 0x080fe40000410000 */
[-C--:B------:R-:W-:Y:S02]  /*11c0*/  FMUL.FTZ R142, R144, R137.reuse ;  /* 0x00000089908e7220 */ /* 0x080fe40000410000 */
[----:B------:R-:W-:-:S02]  /*11d0*/  FMUL.FTZ R47, R46, R137 ;  /* 0x000000892e2f7220 */ /* 0x000fc40000410000 */
[-C--:B------:R-:W-:Y:S02]  /*11e0*/  FMUL.FTZ R147, R50, R137.reuse ;  /* 0x0000008932937220 */ /* 0x080fe40000410000 */
[----:B------:R-:W-:Y:S01]  /*11f0*/  FMUL.FTZ R145, R148, R137 ;  /* 0x0000008994917220 */ /* 0x000fe20000410000 */
[----:B------:R-:W-:Y:S01]  /*1200*/  @P1 HADD2.F32 R49, -RZ, R41.H0_H0 ;  /* 0x20000029ff311230 */ /* 0x000fe20000004100 */
[----:B------:R-:W-:Y:S01]  /*1210*/  @P1 FADD.FTZ R141, R48, R141 ;  /* 0x0000008d308d1221 */ /* 0x000fe20000010000 */
[--C-:B------:R-:W-:Y:S01]  /*1220*/  @P1 HADD2.F32 R51, -RZ, R42.reuse.H0_H0 ;  /* 0x2000002aff331230 */ /* 0x100fe20000004100 */
[----:B------:R-:W-:Y:S01]  /*1230*/  FMUL.FTZ R143, R83, R44 ;  /* 0x0000002c538f7220 */ /* 0x000fe20000410000 */
[--C-:B------:R-:W-:Y:S01]  /*1240*/  @P1 HADD2.F32 R48, -RZ, R43.reuse.H0_H0 ;  /* 0x2000002bff301230 */ /* 0x100fe20000004100 */
[----:B------:R-:W-:Y:S01]  /*1250*/  FMUL.FTZ R144, R80, R45 ;  /* 0x0000002d50907220 */ /* 0x000fe20000410000 */
[----:B------:R-:W-:Y:S01]  /*1260*/  @P1 HADD2.F32 R53, -RZ, R43.H1_H1 ;  /* 0x3000002bff351230 */ /* 0x000fe20000004100 */
[----:B------:R-:W-:Y:S01]  /*1270*/  FMUL.FTZ R142, R81, R142 ;  /* 0x0000008e518e7220 */ /* 0x000fe20000410000 */
[----:B------:R-:W-:Y:S01]  /*1280*/  @P1 HADD2.F32 R44, -RZ, R41.H1_H1 ;  /* 0x30000029ff2c1230 */ /* 0x000fe20000004100 */
[----:B------:R-:W-:Y:S01]  /*1290*/  FMUL.FTZ R146, R86, R47 ;  /* 0x0000002f56927220 */ /* 0x000fe20000410000 */
[----:B------:R-:W-:Y:S01]  /*12a0*/  @P1 HADD2.F32 R46, -RZ, R42.H1_H1 ;  /* 0x3000002aff2e1230 */ /* 0x000fe20000004100 */
        /* <DEDUP_REMOVED lines=8> */
[----:B------:R-:W-:Y:S02]  /*1330*/  @P1 FADD.FTZ R146, R53, R146 ;  /* 0x0000009235921221 */ /* 0x000fe40000010000 */
[----:B------:R-:W-:Y:S02]  /*1340*/  @P1 FADD.FTZ R147, R46, R147 ;  /* 0x000000932e931221 */ /* 0x000fe40000010000 */
[----:B------:R-:W-:Y:S01]  /*1350*/  @P1 FADD.FTZ R145, R44, R145 ;  /* 0x000000912c911221 */ /* 0x000fe20000010000 */
[----:B------:R-:W-:Y:S01]  /*1360*/  IADD3.X R53, R129, c[0x0][0x18c], RZ, P0, !PT ;  /* 0x0000630081357a10 */ /* 0x000fe200007fe4ff */
[----:B------:R-:W-:Y:S01]  /*1370*/  IMAD.WIDE.U32 R48, R139, R138, c[0x0][0x170] ;  /* 0x00005c008b307625 */ /* 0x000fe200078e008a */
[----:B------:R-:W-:Y:S02]  /*1380*/  F2FP.PACK_AB R47, R146, R143 ;  /* 0x0000008f922f723e */ /* 0x000fe400000000ff */
[----:B------:R-:W-:-:S02]  /*1390*/  F2FP.PACK_AB R46, R147, R142 ;  /* 0x0000008e932e723e */ /* 0x000fc400000000ff */
[----:B------:R-:W-:Y:S02]  /*13a0*/  F2FP.PACK_AB R45, R145, R144 ;  /* 0x00000090912d723e */ /* 0x000fe400000000ff */
[----:B------:R-:W-:-:S05]  /*13b0*/  F2FP.PACK_AB R44, R140, R141 ;  /* 0x0000008d8c2c723e */ /* 0x000fca00000000ff */
[----:B------:R0:W-:Y:S04]  /*13c0*/  STG.E.128 [R52.64], R44 ;  /* 0x0000002c34007986 */ /* 0x0001e8000c101d04 */
[----:B------:R-:W2:Y:S01]  /*13d0*/  LDG.E.128 R48, [R48.64] ;  /* 0x0000000430307981 */ /* 0x000ea2000c1e1d00 */
[----:B------:R-:W-:-:S04]  /*13e0*/  @P1 LEA R54, P0, R139, c[0x0][0x180], 0x4 ;  /* 0x000060008b361a11 */ /* 0x000fc800078020ff */
        /* <DEDUP_REMOVED lines=18> */
[--C-:B--2---:R-:W-:Y:S02]  /*1510*/  HADD2.F32 R44, -RZ, R48.reuse.H0_H0 ;  /* 0x20000030ff2c7230 */ /* 0x104fe40000004100 */
[--C-:B------:R-:W-:Y:S02]  /*1520*/  HADD2.F32 R46, -RZ, R49.reuse.H0_H0 ;  /* 0x20000031ff2e7230 */ /* 0x100fe40000004100 */
[----:B------:R-:W-:Y:S01]  /*1530*/  HADD2.F32 R52, -RZ, R49.H1_H1 ;  /* 0x30000031ff347230 */ /* 0x000fe20000004100 */
[----:B------:R-:W-:Y:S01]  /*1540*/  FADD.FTZ R49, R150, R141 ;  /* 0x0000008d96317221 */ /* 0x000fe20000010000 */
[----:B------:R-:W-:Y:S02]  /*1550*/  HADD2.F32 R48, -RZ, R48.H1_H1 ;  /* 0x30000030ff307230 */ /* 0x000fe40000004100 */
[--C-:B-1----:R-:W-:Y:S01]  /*1560*/  HADD2.F32 R54, -RZ, R50.reuse.H0_H0 ;  /* 0x20000032ff367230 */ /* 0x102fe20000004100 */
[-C--:B------:R-:W-:Y:S01]  /*1570*/  FMUL.FTZ R44, R44, R137.reuse ;  /* 0x000000892c2c7220 */ /* 0x080fe20000410000 */
[----:B------:R-:W-:Y:S01]  /*1580*/  HADD2.F32 R50, -RZ, R50.H1_H1 ;  /* 0x30000032ff327230 */ /* 0x000fe20000004100 */
[----:B------:R-:W-:Y:S01]  /*1590*/  FADD.FTZ R49, R49, R140 ;  /* 0x0000008c31317221 */ /* 0x000fe20000010000 */
[--C-:B------:R-:W-:Y:S01]  /*15a0*/  HADD2.F32 R138, -RZ, R51.reuse.H0_H0 ;  /* 0x20000033ff8a7230 */ /* 0x100fe20000004100 */
[-C--:B------:R-:W-:Y:S01]  /*15b0*/  FMUL.FTZ R47, R48, R137.reuse ;  /* 0x00000089302f7220 */ /* 0x080fe20000410000 */
[----:B------:R-:W-:Y:S01]  /*15c0*/  HADD2.F32 R148, -RZ, R51.H1_H1 ;  /* 0x30000033ff947230 */ /* 0x000fe20000004100 */
[----:B------:R-:W-:-:S02]  /*15d0*/  FMUL.FTZ R48, R54, R137 ;  /* 0x0000008936307220 */ /* 0x000fc40000410000 */
[----:B------:R-:W-:Y:S02]  /*15e0*/  FMUL.FTZ R54, R85, R44 ;  /* 0x0000002c55367220 */ /* 0x000fe40000410000 */
[----:B------:R-:W-:Y:S02]  /*15f0*/  FADD.FTZ R44, R49, R144 ;  /* 0x00000090312c7221 */ /* 0x000fe40000010000 */
[-C--:B------:R-:W-:Y:S02]  /*1600*/  FMUL.FTZ R46, R46, R137.reuse ;  /* 0x000000892e2e7220 */ /* 0x080fe40000410000 */
[-C--:B------:R-:W-:Y:S02]  /*1610*/  FMUL.FTZ R55, R52, R137.reuse ;  /* 0x0000008934377220 */ /* 0x080fe40000410000 */
[-C--:B------:R-:W-:Y:S02]  /*1620*/  FMUL.FTZ R45, R50, R137.reuse ;  /* 0x00000089322d7220 */ /* 0x080fe40000410000 */
[----:B------:R-:W-:-:S02]  /*1630*/  FMUL.FTZ R138, R138, R137 ;  /* 0x000000898a8a7220 */ /* 0x000fc40000410000 */
[----:B------:R-:W-:Y:S02]  /*1640*/  FMUL.FTZ R51, R148, R137 ;  /* 0x0000008994337220 */ /* 0x000fe40000410000 */
[----:B------:R-:W-:Y:S02]  /*1650*/  FMUL.FTZ R137, R88, R47 ;  /* 0x0000002f58897220 */ /* 0x000fe40000410000 */
[----:B------:R-:W-:Y:S01]  /*1660*/  FADD.FTZ R47, R44, R145 ;  /* 0x000000912c2f7221 */ /* 0x000fe20000010000 */
[----:B---3--:R-:W-:Y:S01]  /*1670*/  @P1 HADD2.F32 R52, -RZ, R43.H1_H1 ;  /* 0x3000002bff341230 */ /* 0x008fe20000004100 */
[----:B------:R-:W-:Y:S02]  /*1680*/  FMUL.FTZ R51, R94, R51 ;  /* 0x000000335e337220 */ /* 0x000fe40000410000 */
[----:B------:R-:W-:Y:S01]  /*1690*/  FADD.FTZ R44, R47, R142 ;  /* 0x0000008e2f2c7221 */ /* 0x000fe20000010000 */
[--C-:B------:R-:W-:Y:S01]  /*16a0*/  @P1 HADD2.F32 R53, -RZ, R40.reuse.H0_H0 ;  /* 0x20000028ff351230 */ /* 0x100fe20000004100 */
[----:B------:R-:W-:Y:S01]  /*16b0*/  @P1 FADD.FTZ R51, R52, R51 ;  /* 0x0000003334331221 */ /* 0x000fe20000010000 */
[----:B------:R-:W-:Y:S01]  /*16c0*/  @P1 HADD2.F32 R49, -RZ, R41.H0_H0 ;  /* 0x20000029ff311230 */ /* 0x000fe20000004100 */
[----:B------:R-:W-:Y:S01]  /*16d0*/  FADD.FTZ R44, R44, R147 ;  /* 0x000000932c2c7221 */ /* 0x000fe20000010000 */
[----:B------:R-:W-:Y:S01]  /*16e0*/  @P1 HADD2.F32 R50, -RZ, R40.H1_H1 ;  /* 0x30000028ff321230 */ /* 0x000fe20000004100 */
[----:B------:R-:W-:Y:S01]  /*16f0*/  FMUL.FTZ R152, R87, R46 ;  /* 0x0000002e57987220 */ /* 0x000fe20000410000 */
[----:B------:R-:W-:Y:S01]  /*1700*/  @P1 HADD2.F32 R52, -RZ, R42.H0_H0 ;  /* 0x2000002aff341230 */ /* 0x000fe20000004100 */
[----:B------:R-:W-:-:S02]  /*1710*/  @P1 FADD.FTZ R54, R53, R54 ;  /* 0x0000003635361221 */ /* 0x000fc40000010000 */
[----:B------:R-:W-:Y:S02]  /*1720*/  FMUL.FTZ R53, R89, R48 ;  /* 0x0000003059357220 */ /* 0x000fe40000410000 */
[----:B------:R-:W-:Y:S01]  /*1730*/  FADD.FTZ R47, R44, R143 ;  /* 0x0000008f2c2f7221 */ /* 0x000fe20000010000 */
[----:B------:R-:W-:Y:S01]  /*1740*/  @P1 HADD2.F32 R149, -RZ, R43.H0_H0 ;  /* 0x2000002bff951230 */ /* 0x000fe20000004100 */
[----:B------:R-:W-:Y:S01]  /*1750*/  @P1 FADD.FTZ R152, R49, R152 ;  /* 0x0000009831981221 */ /* 0x000fe20000010000 */
[----:B------:R-:W-:Y:S01]  /*1760*/  @P1 HADD2.F32 R46, -RZ, R41.H1_H1 ;  /* 0x30000029ff2e1230 */ /* 0x000fe20000004100 */
[----:B------:R-:W-:Y:S01]  /*1770*/  @P1 FADD.FTZ R137, R50, R137 ;  /* 0x0000008932891221 */ /* 0x000fe20000010000 */
[----:B------:R-:W-:Y:S01]  /*1780*/  @P1 HADD2.F32 R49, -RZ, R42.H1_H1 ;  /* 0x3000002aff311230 */ /* 0x000fe20000004100 */
[----:B------:R-:W-:Y:S02]  /*1790*/  FMUL.FTZ R50, R91, R138 ;  /* 0x0000008a5b327220 */ /* 0x000fe40000410000 */
[----:B------:R-:W-:Y:S01]  /*17a0*/  @P1 FADD.FTZ R53, R52, R53 ;  /* 0x0000003534351221 */ /* 0x000fe20000010000 */
[----:B------:R-:W-:Y:S01]  /*17b0*/  SHF.L.U32 R52, R139, 0x4, RZ ;  /* 0x000000048b347819 */ /* 0x000fe200000006ff */
[----:B------:R-:W-:-:S02]  /*17c0*/  FMUL.FTZ R150, R92, R45 ;  /* 0x0000002d5c967220 */ /* 0x000fc40000410000 */
[----:B------:R-:W-:Y:S02]  /*17d0*/  FMUL.FTZ R55, R90, R55 ;  /* 0x000000375a377220 */ /* 0x000fe40000410000 */
[----:B------:R-:W-:Y:S01]  /*17e0*/  FADD.FTZ R47, R47, R146 ;  /* 0x000000922f2f7221 */ /* 0x000fe20000010000 */
[----:B------:R-:W-:Y:S01]  /*17f0*/  SHF.R.U32.HI R138, RZ, 0x1c, R139 ;  /* 0x0000001cff8a7819 */ /* 0x000fe2000001168b */
[----:B------:R-:W-:Y:S01]  /*1800*/  @P1 FADD.FTZ R50, R149, R50 ;  /* 0x0000003295321221 */ /* 0x000fe20000010000 */
[----:B------:R-:W-:Y:S01]  /*1810*/  IADD3 R48, P0, R52, c[0x0][0x188], RZ ;  /* 0x0000620034307a10 */ /* 0x000fe20007f1e0ff */
[----:B------:R-:W-:Y:S02]  /*1820*/  @P1 FADD.FTZ R150, R49, R150 ;  /* 0x0000009631961221 */ /* 0x000fe40000010000 */
[----:B------:R-:W-:Y:S02]  /*1830*/  @P1 FADD.FTZ R55, R46, R55 ;  /* 0x000000372e371221 */ /* 0x000fe40000010000 */
[----:B------:R-:W-:Y:S01]  /*1840*/  FADD.FTZ R44, R47, R54 ;  /* 0x000000362f2c7221 */ /* 0x000fe20000010000 */
[----:B------:R-:W-:-:S02]  /*1850*/  IADD3.X R49, R138, c[0x0][0x18c], RZ, P0, !PT ;  /* 0x000063008a317a10 */ /* 0x000fc400007fe4ff */
[----:B------:R-:W-:Y:S01]  /*1860*/  F2FP.PACK_AB R47, R51, R50 ;  /* 0x00000032332f723e */ /* 0x000fe200000000ff */
[----:B------:R-:W-:Y:S01]  /*1870*/  FADD.FTZ R139, R44, R137 ;  /* 0x000000892c8b7221 */ /* 0x000fe20000010000 */
[----:B------:R-:W-:Y:S02]  /*1880*/  F2FP.PACK_AB R46, R150, R53 ;  /* 0x00000035962e723e */ /* 0x000fe400000000ff */
[----:B------:R-:W-:Y:S02]  /*1890*/  F2FP.PACK_AB R45, R55, R152 ;  /* 0x00000098372d723e */ /* 0x000fe400000000ff */
[----:B------:R-:W-:Y:S01]  /*18a0*/  F2FP.PACK_AB R44, R137, R54 ;  /* 0x00000036892c723e */ /* 0x000fe200000000ff */
        /* <DEDUP_REMOVED lines=10> */
.L_x_3597:
        /* <DEDUP_REMOVED lines=84> */
.L_x_3598:
[C---:B------:R-:W-:Y:S01]  /*1e90*/  FMUL.FTZ R44, R49.reuse, R49 ;  /* 0x00000031312c7220 */ /* 0x040fe20000410000 */
[----:B------:R-:W-:Y:S01]  /*1ea0*/  ISETP.NE.AND P0, PT, RZ, UR6, PT ;  /* 0x00000006ff007c0c */ /* 0x000fe2000bf05270 */
[----:B-1----:R-:W-:Y:S01]  /*1eb0*/  FADD.FTZ R48, R48, R139 ;  /* 0x0000008b30307221 */ /* 0x002fe20000010000 */
[----:B------:R-:W-:Y:S02]  /*1ec0*/  MOV R149, c[0x0][0x1e0] ;  /* 0x0000780000957a02 */ /* 0x000fe40000000f00 */
[----:B------:R-:W-:Y:S02]  /*1ed0*/  MOV R148, 0x4 ;  /* 0x0000000400947802 */ /* 0x000fe40000000f00 */
[----:B------:R-:W-:Y:S01]  /*1ee0*/  FSEL R45, R44, RZ, P0 ;  /* 0x000000ff2c2d7208 */ /* 0x000fe20000000000 */
[----:B------:R-:W-:Y:S01]  /*1ef0*/  FFMA.FTZ R44, R48, R149, c[0x0][0x228] ;  /* 0x00008a00302c7623 */ /* 0x000fe20000010095 */
[----:B------:R-:W-:Y:S01]  /*1f00*/  FSEL R48, R49, RZ, !P0 ;  /* 0x000000ff31307208 */ /* 0x000fe20004000000 */
[----:B------:R-:W-:Y:S01]  /*1f10*/  @!P1 IMAD.WIDE R46, R67, R148, c[0x0][0x1a0] ;  /* 0x00006800432e9625 */ /* 0x000fe200078e0294 */
[----:B------:R-:W-:-:S03]  /*1f20*/  IADD3 R118, P0, R118, c[0x0][0x208], RZ ;  /* 0x0000820076767a10 */ /* 0x000fc60007f1e0ff */
[----:B0-----:R-:W-:Y:S01]  /*1f30*/  FADD.FTZ R139, R44, R45 ;  /* 0x0000002d2c8b7221 */ /* 0x001fe20000010000 */
[----:B------:R0:W-:Y:S01]  /*1f40*/  @!P1 STG.E [R46.64], R49 ;  /* 0x000000312e009986 */ /* 0x0001e2000c101904 */
[C---:B------:R-:W-:Y:S02]  /*1f50*/  FADD.FTZ R124, -R48.reuse, R124 ;  /* 0x0000007c307c7221 */ /* 0x040fe40000010100 */
[C---:B------:R-:W-:Y:S02]  /*1f60*/  FADD.FTZ R123, -R48.reuse, R123 ;  /* 0x0000007b307b7221 */ /* 0x040fe40000010100 */
[C---:B------:R-:W-:Y:S02]  /*1f70*/  FADD.FTZ R120, -R48.reuse, R120 ;  /* 0x0000007830787221 */ /* 0x040fe40000010100 */
[C---:B------:R-:W-:Y:S02]  /*1f80*/  FADD.FTZ R119, -R48.reuse, R119 ;  /* 0x0000007730777221 */ /* 0x040fe40000010100 */
[----:B------:R-:W-:Y:S01]  /*1f90*/  @!P1 IMAD.WIDE R44, R67, R148, c[0x0][0x1a8] ;  /* 0x00006a00432c9625 */ /* 0x000fe200078e0294 */
[----:B0-----:R-:W0:Y:S03]  /*1fa0*/  MUFU.RSQ R49, R139 ;  /* 0x0000008b00317308 */ /* 0x001e260000001400 */
[----:B------:R-:W-:-:S02]  /*1fb0*/  FADD.FTZ R126, -R48, R126 ;  /* 0x0000007e307e7221 */ /* 0x000fc40000010100 */
[C---:B------:R-:W-:Y:S02]  /*1fc0*/  FADD.FTZ R121, -R48.reuse, R121 ;  /* 0x0000007930797221 */ /* 0x040fe40000010100 */
[C---:B------:R-:W-:Y:S02]  /*1fd0*/  FADD.FTZ R125, -R48.reuse, R125 ;  /* 0x0000007d307d7221 */ /* 0x040fe40000010100 */
[C---:B------:R-:W-:Y:S02]  /*1fe0*/  FADD.FTZ R122, -R48.reuse, R122 ;  /* 0x0000007a307a7221 */ /* 0x040fe40000010100 */
[C---:B------:R-:W-:Y:S02]  /*1ff0*/  FADD.FTZ R156, -R48.reuse, R142 ;  /* 0x0000008e309c7221 */ /* 0x040fe40000010100 */
[C---:B------:R-:W-:Y:S02]  /*2000*/  FADD.FTZ R164, -R48.reuse, R54 ;  /* 0x0000003630a47221 */ /* 0x040fe40000010100 */
[----:B------:R-:W-:-:S02]  /*2010*/  FADD.FTZ R127, -R48, R127 ;  /* 0x0000007f307f7221 */ /* 0x000fc40000010100 */
[----:B------:R-:W-:Y:S01]  /*2020*/  FADD.FTZ R128, -R48, R128 ;  /* 0x0000008030807221 */ /* 0x000fe20000010100 */
[----:B0-----:R0:W-:Y:S01]  /*2030*/  @!P1 STG.E [R44.64], R49 ;  /* 0x000000312c009986 */ /* 0x0011e2000c101904 */
[C---:B------:R-:W-:Y:S01]  /*2040*/  FMUL.FTZ R124, R49.reuse, R124 ;  /* 0x0000007c317c7220 */ /* 0x040fe20000410000 */
[----:B------:R-:W-:Y:S01]  /*2050*/  IADD3 R136, P1, R136, c[0x0][0x208], RZ ;  /* 0x0000820088887a10 */ /* 0x000fe20007f3e0ff */
[C---:B------:R-:W-:Y:S02]  /*2060*/  FMUL.FTZ R123, R49.reuse, R123 ;  /* 0x0000007b317b7220 */ /* 0x040fe40000410000 */
[C---:B------:R-:W-:Y:S02]  /*2070*/  FMUL.FTZ R120, R49.reuse, R120 ;  /* 0x0000007831787220 */ /* 0x040fe40000410000 */
[C---:B------:R-:W-:Y:S02]  /*2080*/  FMUL.FTZ R119, R49.reuse, R119 ;  /* 0x0000007731777220 */ /* 0x040fe40000410000 */
[----:B------:R-:W-:-:S02]  /*2090*/  FMUL.FTZ R126, R49, R126 ;  /* 0x0000007e317e7220 */ /* 0x000fc40000410000 */
[C---:B------:R-:W-:Y:S02]  /*20a0*/  FMUL.FTZ R121, R49.reuse, R121 ;  /* 0x0000007931797220 */ /* 0x040fe40000410000 */
[C---:B------:R-:W-:Y:S02]  /*20b0*/  FMUL.FTZ R125, R49.reuse, R125 ;  /* 0x0000007d317d7220 */ /* 0x040fe40000410000 */
[----:B------:R-:W-:Y:S02]  /*20c0*/  FMUL.FTZ R122, R49, R122 ;  /* 0x0000007a317a7220 */ /* 0x000fe40000410000 */
        /* <DEDUP_REMOVED lines=18> */
[C---:B------:R-:W-:Y:S02]  /*21f0*/  FADD.FTZ R150, -R48.reuse, R150 ;  /* 0x0000009630967221 */ /* 0x040fe40000010100 */
[----:B------:R-:W-:Y:S02]  /*2200*/  FADD.FTZ R50, -R48, R50 ;  /* 0x0000003230327221 */ /* 0x000fe40000010100 */
[----:B------:R-:W-:Y:S02]  /*2210*/  FFMA.FTZ R47, R99, R124, R8 ;  /* 0x0000007c632f7223 */ /* 0x000fe40000010008 */
[----:B0-----:R-:W-:-:S02]  /*2220*/  FFMA.FTZ R44, R102, R123, R9 ;  /* 0x0000007b662c7223 */ /* 0x001fc40000010009 */
[----:B------:R-:W-:Y:S02]  /*2230*/  FADD.FTZ R48, -R48, R51 ;  /* 0x0000003330307221 */ /* 0x000fe40000010100 */
[----:B------:R-:W-:Y:S01]  /*2240*/  FFMA.FTZ R120, R93, R120, R2 ;  /* 0x000000785d787223 */ /* 0x000fe20000010002 */
[----:B------:R-:W-:Y:S01]  /*2250*/  F2FP.PACK_AB R47, R44, R47 ;  /* 0x0000002f2c2f723e */ /* 0x000fe200000000ff */
[----:B------:R-:W-:Y:S02]  /*2260*/  FFMA.FTZ R119, R96, R119, R3 ;  /* 0x0000007760777223 */ /* 0x000fe40000010003 */
[----:B------:R-:W-:Y:S02]  /*2270*/  FFMA.FTZ R126, R95, R126, R4 ;  /* 0x0000007e5f7e7223 */ /* 0x000fe40000010004 */
[----:B------:R-:W-:Y:S01]  /*2280*/  FFMA.FTZ R46, R97, R125, R6 ;  /* 0x0000007d612e7223 */ /* 0x000fe20000010006 */
[----:B------:R-:W-:Y:S01]  /*2290*/  F2FP.PACK_AB R44, R119, R120 ;  /* 0x00000078772c723e */ /* 0x000fe200000000ff */
[----:B------:R-:W-:Y:S01]  /*22a0*/  FFMA.FTZ R51, R100, R122, R7 ;  /* 0x0000007a64337223 */ /* 0x000fe20000010007 */
[----:B------:R-:W-:Y:S01]  /*22b0*/  IADD3.X R119, R117, c[0x0][0x20c], RZ, P0, !PT ;  /* 0x0000830075777a10 */ /* 0x000fe200007fe4ff */
[----:B------:R-:W-:-:S02]  /*22c0*/  FFMA.FTZ R45, R98, R121, R5 ;  /* 0x00000079622d7223 */ /* 0x000fc40000010005 */
[----:B------:R-:W-:Y:S01]  /*22d0*/  FMUL.FTZ R141, R49, R141 ;  /* 0x0000008d318d7220 */ /* 0x000fe20000410000 */
[----:B------:R-:W-:Y:S01]  /*22e0*/  F2FP.PACK_AB R46, R51, R46 ;  /* 0x0000002e332e723e */ /* 0x000fe200000000ff */
[----:B------:R-:W-:Y:S01]  /*22f0*/  FMUL.FTZ R140, R49, R140 ;  /* 0x0000008c318c7220 */ /* 0x000fe20000410000 */
[----:B------:R-:W-:Y:S01]  /*2300*/  F2FP.PACK_AB R45, R45, R126 ;  /* 0x0000007e2d2d723e */ /* 0x000fe200000000ff */
[C---:B------:R-:W-:Y:S02]  /*2310*/  FMUL.FTZ R120, R49.reuse, R50 ;  /* 0x0000003231787220 */ /* 0x040fe40000410000 */
[C---:B------:R-:W-:Y:S02]  /*2320*/  FMUL.FTZ R121, R49.reuse, R48 ;  /* 0x0000003031797220 */ /* 0x040fe40000410000 */
[C---:B------:R-:W-:Y:S01]  /*2330*/  FMUL.FTZ R160, R49.reuse, R160 ;  /* 0x000000a031a07220 */ /* 0x040fe20000410000 */
[----:B------:R0:W-:Y:S01]  /*2340*/  STG.E.128 [R118.64], R44 ;  /* 0x0000002c76007986 */ /* 0x0001e2000c101d04 */
        /* <DEDUP_REMOVED lines=8> */
[----:B------:R-:W-:Y:S01]  /*23d0*/  FMUL.FTZ R133, R49, R133 ;  /* 0x0000008531857220 */ /* 0x000fe20000410000 */
[----:B0-----:R-:W-:Y:S01]  /*23e0*/  IADD3 R118, P0, R115, c[0x0][0x208], RZ ;  /* 0x0000820073767a10 */ /* 0x001fe20007f1e0ff */
[----:B------:R-:W-:Y:S02]  /*23f0*/  FFMA.FTZ R48, R59, R141, R18 ;  /* 0x0000008d3b307223 */ /* 0x000fe40000010012 */
[----:B------:R-:W-:Y:S02]  /*2400*/  FFMA.FTZ R55, R60, R140, R19 ;  /* 0x0000008c3c377223 */ /* 0x000fe40000010013 */
[C---:B------:R-:W-:Y:S02]  /*2410*/  FMUL.FTZ R144, R49.reuse, R144 ;  /* 0x0000009031907220 */ /* 0x040fe40000410000 */
[----:B------:R-:W-:Y:S01]  /*2420*/  FMUL.FTZ R154, R49, R154 ;  /* 0x0000009a319a7220 */ /* 0x000fe20000410000 */
[----:B------:R-:W-:Y:S01]  /*2430*/  F2FP.PACK_AB R48, R55, R48 ;  /* 0x000000303730723e */ /* 0x000fe200000000ff */
[----:B------:R-:W-:-:S02]  /*2440*/  FMUL.FTZ R156, R49, R156 ;  /* 0x0000009c319c7220 */ /* 0x000fc40000410000 */
[C---:B------:R-:W-:Y:S02]  /*2450*/  FMUL.FTZ R142, R49.reuse, R142 ;  /* 0x0000008e318e7220 */ /* 0x040fe40000410000 */
[C---:B------:R-:W-:Y:S02]  /*2460*/  FMUL.FTZ R158, R49.reuse, R158 ;  /* 0x0000009e319e7220 */ /* 0x040fe40000410000 */
[C---:B------:R-:W-:Y:S02]  /*2470*/  FMUL.FTZ R146, R49.reuse, R146 ;  /* 0x0000009231927220 */ /* 0x040fe40000410000 */
[----:B------:R-:W-:Y:S02]  /*2480*/  FFMA.FTZ R120, R66, R120, R31 ;  /* 0x0000007842787223 */ /* 0x000fe4000001001f */
[----:B------:R-:W-:Y:S02]  /*2490*/  FFMA.FTZ R121, R114, R121, R35 ;  /* 0x0000007972797223 */ /* 0x000fe40000010023 */
[----:B------:R-:W-:-:S02]  /*24a0*/  FMUL.FTZ R164, R49, R164 ;  /* 0x000000a431a47220 */ /* 0x000fc40000410000 */
[----:B------:R-:W-:Y:S01]  /*24b0*/  FMUL.FTZ R162, R49, R162 ;  /* 0x000000a231a27220 */ /* 0x000fe20000410000 */
[----:B------:R-:W-:Y:S01]  /*24c0*/  F2FP.PACK_AB R55, R121, R120 ;  /* 0x000000787937723e */ /* 0x000fe200000000ff */
[C---:B------:R-:W-:Y:S01]  /*24d0*/  FMUL.FTZ R152, R49.reuse, R152 ;  /* 0x0000009831987220 */ /* 0x040fe20000410000 */
[----:B------:R-:W-:Y:S01]  /*24e0*/  IADD3 R120, P2, R52, c[0x0][0x208], RZ ;  /* 0x0000820034787a10 */ /* 0x000fe20007f5e0ff */
[----:B------:R-:W-:Y:S02]  /*24f0*/  FMUL.FTZ R53, R49, R54 ;  /* 0x0000003631357220 */ /* 0x000fe40000410000 */
[----:B------:R-:W-:Y:S01]  /*2500*/  FFMA.FTZ R54, R65, R160, R30 ;  /* 0x000000a041367223 */ /* 0x000fe2000001001e */
[----:B------:R-:W-:Y:S01]  /*2510*/  IADD3.X R121, R138, c[0x0][0x20c], RZ, P2, !PT ;  /* 0x000083008a797a10 */ /* 0x000fe200017fe4ff */
[----:B------:R-:W-:Y:S02]  /*2520*/  FFMA.FTZ R119, R113, R150, R34 ;  /* 0x0000009671777223 */ /* 0x000fe40000010022 */
[----:B------:R-:W-:-:S02]  /*2530*/  FFMA.FTZ R127, R101, R127, R10 ;  /* 0x0000007f657f7223 */ /* 0x000fc4000001000a */
[----:B------:R-:W-:Y:S01]  /*2540*/  FFMA.FTZ R128, R56, R128, R11 ;  /* 0x0000008038807223 */ /* 0x000fe2000001000b */
[----:B------:R-:W-:Y:S01]  /*2550*/  F2FP.PACK_AB R54, R119, R54 ;  /* 0x000000367736723e */ /* 0x000fe200000000ff */
[----:B------:R-:W-:Y:S01]  /*2560*/  FFMA.FTZ R130, R103, R130, R12 ;  /* 0x0000008267827223 */ /* 0x000fe2000001000c */
[----:B------:R-:W-:Y:S01]  /*2570*/  IADD3.X R119, R116, c[0x0][0x20c], RZ, P0, !PT ;  /* 0x0000830074777a10 */ /* 0x000fe200007fe4ff */
[----:B------:R-:W-:Y:S01]  /*2580*/  FFMA.FTZ R131, R57, R131, R14 ;  /* 0x0000008339837223 */ /* 0x000fe2000001000e */
[----:B------:R-:W-:Y:S01]  /*2590*/  F2FP.PACK_AB R44, R128, R127 ;  /* 0x0000007f802c723e */ /* 0x000fe200000000ff */
[----:B------:R-:W-:Y:S02]  /*25a0*/  FFMA.FTZ R132, R105, R132, R16 ;  /* 0x0000008469847223 */ /* 0x000fe40000010010 */
[----:B------:R-:W-:Y:S02]  /*25b0*/  FFMA.FTZ R133, R106, R133, R17 ;  /* 0x000000856a857223 */ /* 0x000fe40000010011 */
[----:B------:R-:W-:-:S02]  /*25c0*/  FFMA.FTZ R134, R58, R134, R15 ;  /* 0x000000863a867223 */ /* 0x000fc4000001000f */
[----:B------:R-:W-:Y:S01]  /*25d0*/  FFMA.FTZ R135, R104, R135, R13 ;  /* 0x0000008768877223 */ /* 0x000fe2000001000d */
[----:B------:R-:W-:Y:S01]  /*25e0*/  F2FP.PACK_AB R47, R133, R132 ;  /* 0x00000084852f723e */ /* 0x000fe200000000ff */
[----:B------:R-:W-:Y:S01]  /*25f0*/  FFMA.FTZ R51, R109, R158, R24 ;  /* 0x0000009e6d337223 */ /* 0x000fe20000010018 */
[----:B------:R-:W-:Y:S01]  /*2600*/  F2FP.PACK_AB R46, R134, R131 ;  /* 0x00000083862e723e */ /* 0x000fe200000000ff */
[----:B------:R-:W-:Y:S01]  /*2610*/  FFMA.FTZ R146, R110, R146, R25 ;  /* 0x000000926e927223 */ /* 0x000fe20000010019 */
[----:B------:R-:W-:Y:S01]  /*2620*/  F2FP.PACK_AB R45, R135, R130 ;  /* 0x00000082872d723e */ /* 0x000fe200000000ff */
[----:B------:R-:W-:Y:S02]  /*2630*/  FFMA.FTZ R49, R107, R144, R20 ;  /* 0x000000906b317223 */ /* 0x000fe40000010014 */
[----:B------:R-:W-:Y:S01]  /*2640*/  FFMA.FTZ R154, R108, R154, R21 ;  /* 0x0000009a6c9a7223 */ /* 0x000fe20000010015 */
[----:B------:R-:W-:Y:S01]  /*2650*/  F2FP.PACK_AB R51, R146, R51 ;  /* 0x000000339233723e */ /* 0x000fe200000000ff */
[----:B------:R-:W-:Y:S01]  /*2660*/  FFMA.FTZ R50, R61, R156, R22 ;  /* 0x0000009c3d327223 */ /* 0x000fe20000010016 */
[----:B------:R0:W-:Y:S01]  /*2670*/  STG.E.128 [R118.64], R44 ;  /* 0x0000002c76007986 */ /* 0x0001e2000c101d04 */
        /* <DEDUP_REMOVED lines=8> */
[----:B------:R0:W-:Y:S01]  /*2700*/  STG.E.128 [R136.64], R48 ;  /* 0x0000003088007986 */ /* 0x0001e2000c101d04 */
[----:B------:R-:W-:Y:S02]  /*2710*/  IMAD R67, R148, c[0x0][0x160], R67 ;  /* 0x0000580094437a24 */ /* 0x000fe400078e0243 */
[----:B------:R-:W-:-:S03]  /*2720*/  F2FP.PACK_AB R52, R115, R164 ;  /* 0x000000a47334723e */ /* 0x000fc600000000ff */
[----:B------:R-:W-:Y:S02]  /*2730*/  ISETP.GE.AND P0, PT, R67, c[0x0][0x164], PT ;  /* 0x0000590043007a0c */ /* 0x000fe40003f06270 */
[----:B------:R0:W-:Y:S11]  /*2740*/  STG.E.128 [R120.64], R52 ;  /* 0x0000003478007986 */ /* 0x0001f6000c101d04 */
[----:B0-----:R-:W-:Y:S01]  /*2750*/  @P0 CALL.REL.NOINC `(.L_x_3595) ;  /* 0x0000001000000944 */ /* 0x001fe20003c00000 */
[----:B------:R-:W-:Y:S05]  /*2760*/  BRA `(.L_x_3596) ;  /* 0xffffe12000007947 */ /* 0x000fea000383ffff */
.L_x_3595:
[----:B------:R-:W-:Y:S05]  /*2770*/  EXIT ;  /* 0x000000000000794d */ /* 0x000fea0003800000 */
.L_x_3593:
[----:B0-----:R-:W-:Y:S02]  /*2780*/  MOV R48, 0x1 ;  /* 0x0000000100307802 */ /* 0x001fe40000000f00 */
[----:B------:R-:W-:-:S02]  /*2790*/  MOV R46, 0x1f ;  /* 0x0000001f002e7802 */ /* 0x000fc40000000f00 */
[----:B------:R-:W-:Y:S02]  /*27a0*/  MOV R47, 0xffffffff ;  /* 0xffffffff002f7802 */ /* 0x000fe40000000f00 */
[----:B------:R-:W-:Y:S02]  /*27b0*/  MOV R44, 0x27d0 ;  /* 0x000027d0002c7802 */ /* 0x000fe40000000f00 */
[----:B------:R-:W-:Y:S05]  /*27c0*/  CALL.REL.NOINC `($__internal_21_$__cuda_sm70_shflsync_bfly_p) ;  /* 0x0000079000007944 */ /* 0x000fea0003c00000 */
[----:B-1----:R-:W-:Y:S01]  /*27d0*/  MOV R44, R48 ;  /* 0x00000030002c7202 */ /* 0x002fe20000000f00 */
[----:B0-----:R-:W-:Y:S05]  /*27e0*/  BRA `(.L_x_3597) ;  /* 0xfffff16000007947 */ /* 0x001fea000383ffff */
.L_x_3594:
[----:B------:R-:W-:Y:S01]  /*27f0*/  HFMA2.MMA R48, -RZ, RZ, 0, 1.1920928955078125e-07 ;  /* 0x00000002ff307435 */ /* 0x000fe200000001ff */
[----:B------:R-:W-:Y:S02]  /*2800*/  MOV R46, 0x1f ;  /* 0x0000001f002e7802 */ /* 0x000fe40000000f00 */
[----:B------:R-:W-:Y:S02]  /*2810*/  MOV R47, 0xffffffff ;  /* 0xffffffff002f7802 */ /* 0x000fe40000000f00 */
[----:B------:R-:W-:Y:S02]  /*2820*/  MOV R44, 0x2840 ;  /* 0x00002840002c7802 */ /* 0x000fe40000000f00 */
[----:B------:R-:W-:Y:S05]  /*2830*/  CALL.REL.NOINC `($__internal_21_$__cuda_sm70_shflsync_bfly_p) ;  /* 0x0000072000007944 */ /* 0x000fea0003c00000 */
[----:B01----:R-:W-:Y:S01]  /*2840*/  FADD.FTZ R139, R139, R48 ;  /* 0x000000308b8b7221 */ /* 0x003fe20000010000 */
[----:B------:R-:W-:Y:S01]  /*2850*/  HFMA2.MMA R48, -RZ, RZ, 0, 2.384185791015625e-07 ;  /* 0x00000004ff307435 */ /* 0x000fe200000001ff */
[----:B------:R-:W-:-:S02]  /*2860*/  MOV R46, 0x1f ;  /* 0x0000001f002e7802 */ /* 0x000fc40000000f00 */
[----:B------:R-:W-:Y:S02]  /*2870*/  MOV R47, 0xffffffff ;  /* 0xffffffff002f7802 */ /* 0x000fe40000000f00 */
[----:B------:R-:W-:Y:S02]  /*2880*/  MOV R44, 0x28a0 ;  /* 0x000028a0002c7802 */ /* 0x000fe40000000f00 */
[----:B------:R-:W-:Y:S05]  /*2890*/  CALL.REL.NOINC `($__internal_21_$__cuda_sm70_shflsync_bfly_p) ;  /* 0x000006c000007944 */ /* 0x000fea0003c00000 */
[----:B01----:R-:W-:Y:S01]  /*28a0*/  FADD.FTZ R139, R139, R48 ;  /* 0x000000308b8b7221 */ /* 0x003fe20000010000 */
[----:B------:R-:W-:Y:S01]  /*28b0*/  HFMA2.MMA R48, -RZ, RZ, 0, 4.76837158203125e-07 ;  /* 0x00000008ff307435 */ /* 0x000fe200000001ff */
[----:B------:R-:W-:Y:S02]  /*28c0*/  MOV R46, 0x1f ;  /* 0x0000001f002e7802 */ /* 0x000fe40000000f00 */
[----:B------:R-:W-:Y:S02]  /*28d0*/  MOV R47, 0xffffffff ;  /* 0xffffffff002f7802 */ /* 0x000fe40000000f00 */
[----:B------:R-:W-:Y:S02]  /*28e0*/  MOV R44, 0x2900 ;  /* 0x00002900002c7802 */ /* 0x000fe40000000f00 */
[----:B------:R-:W-:Y:S05]  /*28f0*/  CALL.REL.NOINC `($__internal_21_$__cuda_sm70_shflsync_bfly_p) ;  /* 0x0000066000007944 */ /* 0x000fea0003c00000 */
[----:B01----:R-:W-:Y:S01]  /*2900*/  FADD.FTZ R139, R139, R48 ;  /* 0x000000308b8b7221 */ /* 0x003fe20000010000 */
[----:B------:R-:W-:Y:S01]  /*2910*/  HFMA2.MMA R48, -RZ, RZ, 0, 9.5367431640625e-07 ;  /* 0x00000010ff307435 */ /* 0x000fe200000001ff */
[----:B------:R-:W-:-:S02]  /*2920*/  MOV R46, 0x1f ;  /* 0x0000001f002e7802 */ /* 0x000fc40000000f00 */
[----:B------:R-:W-:Y:S02]  /*2930*/  MOV R47, 0xffffffff ;  /* 0xffffffff002f7802 */ /* 0x000fe40000000f00 */
[----:B------:R-:W-:Y:S02]  /*2940*/  MOV R44, 0x2960 ;  /* 0x00002960002c7802 */ /* 0x000fe40000000f00 */
[----:B------:R-:W-:Y:S05]  /*2950*/  CALL.REL.NOINC `($__internal_21_$__cuda_sm70_shflsync_bfly_p) ;  /* 0x0000060000007944 */ /* 0x000fea0003c00000 */
        /* <DEDUP_REMOVED lines=70> */
[----:B------:R-:W-:Y:S05]  /*2dc0*/  CALL.REL.NOINC `($__internal_21_$__cuda_sm70_shflsync_bfly_p) ;  /* 0x0000019000007944 */ /* 0x000fea0003c00000 */
[----:B01----:R-:W-:Y:S01]  /*2dd0*/  FADD.FTZ R139, R139, R48 ;  /* 0x000000308b8b7221 */ /* 0x003fe20000010000 */
[----:B------:R-:W-:Y:S01]  /*2de0*/  HFMA2.MMA R48, -RZ, RZ, 0, 1.1920928955078125e-07 ;  /* 0x00000002ff307435 */ /* 0x000fe200000001ff */
[----:B------:R-:W-:Y:S02]  /*2df0*/  MOV R46, 0x1f ;  /* 0x0000001f002e7802 */ /* 0x000fe40000000f00 */
[----:B------:R-:W-:Y:S02]  /*2e00*/  MOV R47, 0xffffffff ;  /* 0xffffffff002f7802 */ /* 0x000fe40000000f00 */
[----:B------:R-:W-:Y:S02]  /*2e10*/  MOV R44, 0x2e30 ;  /* 0x00002e30002c7802 */ /* 0x000fe40000000f00 */
[----:B------:R-:W-:Y:S05]  /*2e20*/  CALL.REL.NOINC `($__internal_21_$__cuda_sm70_shflsync_bfly_p) ;  /* 0x0000013000007944 */ /* 0x000fea0003c00000 */
[----:B01----:R-:W-:Y:S01]  /*2e30*/  FADD.FTZ R139, R139, R48 ;  /* 0x000000308b8b7221 */ /* 0x003fe20000010000 */
[----:B------:R-:W-:Y:S01]  /*2e40*/  HFMA2.MMA R48, -RZ, RZ, 0, 2.384185791015625e-07 ;  /* 0x00000004ff307435 */ /* 0x000fe200000001ff */
[----:B------:R-:W-:Y:S02]  /*2e50*/  MOV R46, 0x1f ;  /* 0x0000001f002e7802 */ /* 0x000fe40000000f00 */
[----:B------:R-:W-:-:S02]  /*2e60*/  MOV R47, 0xffffffff ;  /* 0xffffffff002f7802 */ /* 0x000fc40000000f00 */
        /* <DEDUP_REMOVED lines=10> */
[----:B------:R-:W-:Y:S02]  /*2f10*/  MOV R46, 0x1f ;  /* 0x0000001f002e7802 */ /* 0x000fe40000000f00 */
[----:B------:R-:W-:-:S02]  /*2f20*/  MOV R47, 0xffffffff ;  /* 0xffffffff002f7802 */ /* 0x000fc40000000f00 */
[----:B------:R-:W-:Y:S02]  /*2f30*/  MOV R44, 0x2f50 ;  /* 0x00002f50002c7802 */ /* 0x000fe40000000f00 */
[----:B------:R-:W-:Y:S05]  /*2f40*/  CALL.REL.NOINC `($__internal_21_$__cuda_sm70_shflsync_bfly_p) ;  /* 0x0000001000007944 */ /* 0x000fea0003c00000 */
[----:B01----:R-:W-:Y:S05]  /*2f50*/  BRA `(.L_x_3598) ;  /* 0xffffef3000007947 */ /* 0x003fea000383ffff */
        .weak           $__internal_21_$__cuda_sm70_shflsync_bfly_p
        .type           $__internal_21_$__cuda_sm70_shflsync_bfly_p,@function
        .size           $__internal_21_$__cuda_sm70_shflsync_bfly_p,(.L_x_29161 - $__internal_21_$__cuda_sm70_shflsync_bfly_p)
$__internal_21_$__cuda_sm70_shflsync_bfly_p:
[----:B------:R-:W-:Y:S01]  /*2f60*/  HFMA2.MMA R45, -RZ, RZ, 0, 0 ;  /* 0x00000000ff2d7435 */ /* 0x000fe200000001ff */
[----:B------:R-:W-:Y:S04]  /*2f70*/  WARPSYNC R47 ;  /* 0x0000002f00007348 */ /* 0x000fe80003800000 */
[----:B------:R0:W1:Y:S01]  /*2f80*/  SHFL.BFLY PT, R48, R139, R48, R46 ;  /* 0x0c0000308b307389 */ /* 0x00006200000e002e */
[----:B------:R-:W-:Y:S05]  /*2f90*/  RET.REL.NODEC R44 `(_ZN10layer_norm13ln_fwd_kernelINS_13Kernel_traitsI6__halfS2_S2_S2_fjLj1024ELj1ELj4ELj1ELj16ENS_18Kernel_traits_baseILj1024ES2_S2_S2_S2_fjLj128EEEEELb0ELb1ELb0ELb1EEEvNS_9FwdParamsE) ;  /* 0xffffd0602c007950 */ /* 0x000fea0003c3ffff */
.L_x_3599:
        /* <DEDUP_REMOVED lines=14> */
.L_x_29161:


//--------------------- .text._ZN10layer_norm13ln_fwd_kernelINS_13Kernel_traitsI6__halfS2_S2_S2_fjLj1024ELj1ELj4ELj1ELj16ENS_18Kernel_traits_baseILj1024ES2_S2_S2_S2_fjLj128EEEEELb0ELb1ELb1ELb0EEEvNS_9FwdParamsE --------------------------
	.section	.text._ZN10layer_norm13ln_fwd_kernelINS_13Kernel_traitsI6__halfS2_S2_S2_fjLj1024ELj1ELj4ELj1ELj16ENS_18Kernel_traits_baseILj1024ES2_S2_S2_S2_fjLj128EEEEELb0ELb1ELb1ELb0EEEvNS_9FwdParamsE,"ax",@progbits
	.sectioninfo	@"SHI_REGISTERS=157"
	.align	128
        .global         _ZN10layer_norm13ln_fwd_kernelINS_13Kernel_traitsI6__halfS2_S2_S2_fjLj1024ELj1ELj4ELj1ELj16ENS_18Kernel_traits_baseILj1024ES2_S2_S2_S2_fjLj128EEEEELb0ELb1ELb1ELb0EEEvNS_9FwdParamsE
        .type           _ZN10layer_norm13ln_fwd_kernelINS_13Kernel_traitsI6__halfS2_S2_S2_fjLj1024ELj1ELj4ELj1ELj16ENS_18Kernel_traits_baseILj1024ES2_S2_S2_S2_fjLj128EEEEELb0ELb1ELb1ELb0EEEvNS_9FwdParamsE,@function
        .size           _ZN10layer_norm13ln_fwd_kernelINS_13Kernel_traitsI6__halfS2_S2_S2_fjLj1024ELj1ELj4ELj1ELj16ENS_18Kernel_traits_baseILj1024ES2_S2_S2_S2_fjLj128EEEEELb0ELb1ELb1ELb0EEEvNS_9FwdParamsE,(.L_x_29162 - _ZN10layer_norm13ln_fwd_kernelINS_13Kernel_traitsI6__halfS2_S2_S2_fjLj1024ELj1ELj4ELj1ELj16ENS_18Kernel_traits_baseILj1024ES2_S2_S2_S2_fjLj128EEEEELb0ELb1ELb1ELb0EEEvNS_9FwdParamsE)
        .other          _ZN10layer_norm13ln_fwd_kernelINS_13Kernel_traitsI6__halfS2_S2_S2_fjLj1024ELj1ELj4ELj1ELj16ENS_18Kernel_traits_baseILj1024ES2_S2_S2_S2_fjLj128EEEEELb0ELb1ELb1ELb0EEEvNS_9FwdParamsE,@"STO_CUDA_ENTRY STV_DEFAULT"
_ZN10layer_norm13ln_fwd_kernelINS_13Kernel_traitsI6__halfS2_S2_S2_fjLj1024ELj1ELj4ELj1ELj16ENS_18Kernel_traits_baseILj1024ES2_S2_S2_S2_fjLj128EEEEELb0ELb1ELb1ELb0EEEvNS_9FwdParamsE:
.text._ZN10layer_norm13ln_fwd_kernelINS_13Kernel_traitsI6__halfS2_S2_S2_fjLj1024ELj1ELj4ELj1ELj16ENS_18Kernel_traits_baseILj1024ES2_S2_S2_S2_fjLj128EEEEELb0ELb1ELb1ELb0EEEvNS_9FwdParamsE:
        /* <DEDUP_REMOVED lines=33> */
.L_x_3601:
[----:B0-----:R-:W-:Y:S05]  /*0210*/  BSYNC B0 ;  /* 0x0000000000007941 */ /* 0x001fea0003800000 */
.L_x_3600:
        /* <DEDUP_REMOVED lines=16> */
.L_x_3603:
[----:B0-----:R-:W-:Y:S05]  /*0320*/  BSYNC B0 ;  /* 0x0000000000007941 */ /* 0x001fea0003800000 */
.L_x_3602:
        /* <DEDUP_REMOVED lines=16> */
.L_x_3605:
[----:B0-----:R-:W-:Y:S05]  /*0430*/  BSYNC B0 ;  /* 0x0000000000007941 */ /* 0x001fea0003800000 */
.L_x_3604:
        /* <DEDUP_REMOVED lines=15> */
.L_x_3607:
[----:B0-----:R-:W-:Y:S05]  /*0530*/  BSYNC B0 ;  /* 0x0000000000007941 */ /* 0x001fea0003800000 */
.L_x_3606:
        /* <DEDUP_REMOVED lines=60> */
[--C-:B------:R-:W-:Y:S02]  /*0900*/  HADD2.F32 R83, -RZ, R59.reuse.H0_H0 ;  /* 0x2000003bff537230 */ /* 0x100fe40000004100 */
[----:B------:R-:W-:Y:S02]  /*0910*/  HADD2.F32 R80, -RZ, R59.H1_H1 ;  /* 0x3000003bff507230 */ /* 0x000fe40000004100 */
        /* <DEDUP_REMOVED lines=36> */
.L_x_3723:
[----:B------:R-:W-:-:S10]  /*0b60*/  HFMA2.MMA R45, -RZ, RZ, 0, 2.384185791015625e-07 ;  /* 0x00000004ff2d7435 */ /* 0x000fd400000001ff */
[----:B------:R-:W-:-:S05]  /*0b70*/  IMAD.WIDE R46, R142, R45, c[0x0][0x1d0] ;  /* 0x000074008e2e7625 */ /* 0x000fca00078e022d */
[----:B------:R0:W2:Y:S01]  /*0b80*/  LDG.E R149, [R46.64] ;  /* 0x000000042e957981 */ /* 0x0000a2000c1e1900 */
[----:B------:R-:W-:-:S05]  /*0b90*/  IMAD.WIDE R44, R142, R45, c[0x0][0x1d8] ;  /* 0x000076008e2c7625 */ /* 0x000fca00078e022d */
[----:B------:R1:W5:Y:S01]  /*0ba0*/  LDG.E R143, [R44.64] ;  /* 0x000000042c8f7981 */ /* 0x000362000c1e1900 */
[----:B------:R-:W-:Y:S01]  /*0bb0*/  IMAD R144, R142, c[0x0][0x168], RZ ;  /* 0x00005a008e907a24 */ /* 0x000fe200078e02ff */
[----:B------:R-:W-:Y:S01]  /*0bc0*/  BSSY B0, `(.L_x_3608) ;  /* 0x0000081000007945 */ /* 0x000fe20003800000 */
[----:B------:R-:W-:Y:S01]  /*0bd0*/  MOV R150, RZ ;  /* 0x000000ff00967202 */ /* 0x000fe20000000f00 */
        /* <DEDUP_REMOVED lines=28> */
.L_x_3611:
[----:B0----5:R-:W-:Y:S02]  /*0da0*/  HADD2.F32 R44, -RZ, R36.H0_H0 ;  /* 0x20000024ff2c7230 */ /* 0x021fe40000004100 */
[----:B------:R-:W-:-:S03]  /*0db0*/  @P0 HADD2.F32 R46, -RZ, R40.H0_H0 ;  /* 0x20000028ff2e0230 */ /* 0x000fc60000004100 */
[----:B------:R-:W-:-:S04]  /*0dc0*/  FMUL.FTZ R44, R44, c[0x0][0x1ec] ;  /* 0x00007b002c2c7a20 */ /* 0x000fc80000410000 */
[----:B------:R-:W-:-:S04]  /*0dd0*/  FMUL.FTZ R137, R25, R44 ;  /* 0x0000002c19897220 */ /* 0x000fc80000410000 */
[----:B------:R-:W-:Y:S02]  /*0de0*/  @P0 FADD.FTZ R137, R46, R137 ;  /* 0x000000892e890221 */ /* 0x000fe40000010000 */
.L_x_3612:
[----:B------:R-:W-:Y:S05]  /*0df0*/  BSYNC B1 ;  /* 0x0000000000017941 */ /* 0x000fea0003800000 */
.L_x_3610:
[----:B------:R-:W-:Y:S01]  /*0e00*/  BSSY B1, `(.L_x_3613) ;  /* 0x000000b000017945 */ /* 0x000fe20003800000 */
[----:B------:R-:W-:Y:S05]  /*0e10*/  @P2 BRA `(.L_x_3614) ;  /* 0x0000004000002947 */ /* 0x000fea0003800000 */
[----:B------:R-:W-:Y:S01]  /*0e20*/  MOV R134, RZ ;  /* 0x000000ff00867202 */ /* 0x000fe20000000f00 */
[----:B------:R-:W-:Y:S05]  /*0e30*/  @!P0 BRA `(.L_x_3615) ;  /* 0x0000007000008947 */ /* 0x000fea0003800000 */
[----:B-----5:R-:W-:Y:S01]  /*0e40*/  HADD2.F32 R134, -RZ, R40.H1_H1 ;  /* 0x30000028ff867230 */ /* 0x020fe20000004100 */
[----:B------:R-:W-:Y:S05]  /*0e50*/  BRA `(.L_x_3615) ;  /* 0x0000005000007947 */ /* 0x000fea0003800000 */
.L_x_3614:
[----:B-----5:R-:W-:Y:S02]  /*0e60*/  HADD2.F32 R44, -RZ, R36.H1_H1 ;  /* 0x30000024ff2c7230 */ /* 0x020fe40000004100 */
[----:B------:R-:W-:-:S03]  /*0e70*/  @P0 HADD2.F32 R47, -RZ, R40.H1_H1 ;  /* 0x30000028ff2f0230 */ /* 0x000fc60000004100 */
[----:B------:R-:W-:-:S04]  /*0e80*/  FMUL.FTZ R45, R44, c[0x0][0x1ec] ;  /* 0x00007b002c2d7a20 */ /* 0x000fc80000410000 */
[----:B------:R-:W-:-:S04]  /*0e90*/  FMUL.FTZ R134, R24, R45 ;  /* 0x0000002d18867220 */ /* 0x000fc80000410000 */
[----:B------:R-:W-:Y:S02]  /*0ea0*/  @P0 FADD.FTZ R134, R47, R134 ;  /* 0x000000862f860221 */ /* 0x000fe40000010000 */
.L_x_3615:
[----:B------:R-:W-:Y:S05]  /*0eb0*/  BSYNC B1 ;  /* 0x0000000000017941 */ /* 0x000fea0003800000 */
.L_x_3613:
[----:B------:R-:W-:Y:S01]  /*0ec0*/  BSSY B1, `(.L_x_3616) ;  /* 0x000000b000017945 */ /* 0x000fe20003800000 */
[----:B------:R-:W-:Y:S05]  /*0ed0*/  @P2 BRA `(.L_x_3617) ;  /* 0x0000004000002947 */ /* 0x000fea0003800000 */
[----:B------:R-:W-:Y:S01]  /*0ee0*/  HFMA2.MMA R135, -RZ, RZ, 0, 0 ;  /* 0x00000000ff877435 */ /* 0x000fe200000001ff */
[----:B------:R-:W-:Y:S05]  /*0ef0*/  @!P0 BRA `(.L_x_3618) ;  /* 0x0000007000008947 */ /* 0x000fea0003800000 */
[----:B-----5:R-:W-:Y:S01]  /*0f00*/  HADD2.F32 R135, -RZ, R41.H0_H0 ;  /* 0x20000029ff877230 */ /* 0x020fe20000004100 */
[----:B------:R-:W-:Y:S05]  /*0f10*/  BRA `(.L_x_3618) ;  /* 0x0000005000007947 */ /* 0x000fea0003800000 */
.L_x_3617:
[----:B-----5:R-:W-:Y:S02]  /*0f20*/  HADD2.F32 R44, -RZ, R37.H0_H0 ;  /* 0x20000025ff2c7230 */ /* 0x020fe40000004100 */
[----:B------:R-:W-:-:S03]  /*0f30*/  @P0 HADD2.F32 R46, -RZ, R41.H0_H0 ;  /* 0x20000029ff2e0230 */ /* 0x000fc60000004100 */
[----:B------:R-:W-:-:S04]  /*0f40*/  FMUL.FTZ R44, R44, c[0x0][0x1ec] ;  /* 0x00007b002c2c7a20 */ /* 0x000fc80000410000 */
[----:B------:R-:W-:-:S04]  /*0f50*/  FMUL.FTZ R135, R23, R44 ;  /* 0x0000002c17877220 */ /* 0x000fc80000410000 */
[----:B------:R-:W-:Y:S02]  /*0f60*/  @P0 FADD.FTZ R135, R46, R135 ;  /* 0x000000872e870221 */ /* 0x000fe40000010000 */
.L_x_3618:
[----:B------:R-:W-:Y:S05]  /*0f70*/  BSYNC B1 ;  /* 0x0000000000017941 */ /* 0x000fea0003800000 */
.L_x_3616:
[----:B------:R-:W-:Y:S01]  /*0f80*/  BSSY B1, `(.L_x_3619) ;  /* 0x000000b000017945 */ /* 0x000fe20003800000 */
[----:B------:R-:W-:Y:S05]  /*0f90*/  @P2 BRA `(.L_x_3620) ;  /* 0x0000004000002947 */ /* 0x000fea0003800000 */
[----:B------:R-:W-:Y:S01]  /*0fa0*/  MOV R132, RZ ;  /* 0x000000ff00847202 */ /* 0x000fe20000000f00 */
[----:B------:R-:W-:Y:S05]  /*0fb0*/  @!P0 BRA `(.L_x_3621) ;  /* 0x0000007000008947 */ /* 0x000fea0003800000 */
[----:B-----5:R-:W-:Y:S01]  /*0fc0*/  HADD2.F32 R132, -RZ, R41.H1_H1 ;  /* 0x30000029ff847230 */ /* 0x020fe20000004100 */
[----:B------:R-:W-:Y:S05]  /*0fd0*/  BRA `(.L_x_3621) ;  /* 0x0000005000007947 */ /* 0x000fea0003800000 */
.L_x_3620:
[----:B-----5:R-:W-:Y:S02]  /*0fe0*/  HADD2.F32 R44, -RZ, R37.H1_H1 ;  /* 0x30000025ff2c7230 */ /* 0x020fe40000004100 */
[----:B------:R-:W-:-:S03]  /*0ff0*/  @P0 HADD2.F32 R47, -RZ, R41.H1_H1 ;  /* 0x30000029ff2f0230 */ /* 0x000fc60000004100 */
[----:B------:R-:W-:-:S04]  /*1000*/  FMUL.FTZ R45, R44, c[0x0][0x1ec] ;  /* 0x00007b002c2d7a20 */ /* 0x000fc80000410000 */
[----:B------:R-:W-:-:S04]  /*1010*/  FMUL.FTZ R132, R22, R45 ;  /* 0x0000002d16847220 */ /* 0x000fc80000410000 */
[----:B------:R-:W-:Y:S02]  /*1020*/  @P0 FADD.FTZ R132, R47, R132 ;  /* 0x000000842f840221 */ /* 0x000fe40000010000 */
.L_x_3621:
[----:B------:R-:W-:Y:S05]  /*1030*/  BSYNC B1 ;  /* 0x0000000000017941 */ /* 0x000fea0003800000 */
.L_x_3619:
[----:B------:R-:W-:Y:S01]  /*1040*/  BSSY B1, `(.L_x_3622) ;  /* 0x000000b000017945 */ /* 0x000fe20003800000 */
[----:B------:R-:W-:Y:S05]  /*1050*/  @P2 BRA `(.L_x_3623) ;  /* 0x0000004000002947 */ /* 0x000fea0003800000 */
[----:B------:R-:W-:Y:S01]  /*1060*/  HFMA2.MMA R133, -RZ, RZ, 0, 0 ;  /* 0x00000000ff857435 */ /* 0x000fe200000001ff */
[----:B------:R-:W-:Y:S05]  /*1070*/  @!P0 BRA `(.L_x_3624) ;  /* 0x0000007000008947 */ /* 0x000fea0003800000 */
[----:B-----5:R-:W-:Y:S01]  /*1080*/  HADD2.F32 R133, -RZ, R42.H0_H0 ;  /* 0x2000002aff857230 */ /* 0x020fe20000004100 */
[----:B------:R-:W-:Y:S05]  /*1090*/  BRA `(.L_x_3624) ;  /* 0x0000005000007947 */ /* 0x000fea0003800000 */
.L_x_3623:
[----:B-----5:R-:W-:Y:S02]  /*10a0*/  HADD2.F32 R44, -RZ, R38.H0_H0 ;  /* 0x20000026ff2c7230 */ /* 0x020fe40000004100 */
[----:B------:R-:W-:-:S03]  /*10b0*/  @P0 HADD2.F32 R46, -RZ, R42.H0_H0 ;  /* 0x2000002aff2e0230 */ /* 0x000fc60000004100 */
[----:B------:R-:W-:-:S04]  /*10c0*/  FMUL.FTZ R44, R44, c[0x0][0x1ec] ;  /* 0x00007b002c2c7a20 */ /* 0x000fc80000410000 */
[----:B------:R-:W-:-:S04]  /*10d0*/  FMUL.FTZ R133, R21, R44 ;  /* 0x0000002c15857220 */ /* 0x000fc80000410000 */
[----:B------:R-:W-:Y:S02]  /*10e0*/  @P0 FADD.FTZ R133, R46, R133 ;  /* 0x000000852e850221 */ /* 0x000fe40000010000 */
.L_x_3624:
[----:B------:R-:W-:Y:S05]  /*10f0*/  BSYNC B1 ;  /* 0x0000000000017941 */ /* 0x000fea0003800000 */
.L_x_3622:
[----:B------:R-:W-:Y:S01]  /*1100*/  BSSY B1, `(.L_x_3625) ;  /* 0x000000b000017945 */ /* 0x000fe20003800000 */
[----:B------:R-:W-:Y:S05]  /*1110*/  @P2 BRA `(.L_x_3626) ;  /* 0x0000004000002947 */ /* 0x000fea0003800000 */
[----:B------:R-:W-:Y:S01]  /*1120*/  MOV R130, RZ ;  /* 0x000000ff00827202 */ /* 0x000fe20000000f00 */
[----:B------:R-:W-:Y:S05]  /*1130*/  @!P0 BRA `(.L_x_3627) ;  /* 0x0000007000008947 */ /* 0x000fea0003800000 */
[----:B-----5:R-:W-:Y:S01]  /*1140*/  HADD2.F32 R130, -RZ, R42.H1_H1 ;  /* 0x3000002aff827230 */ /* 0x020fe20000004100 */
[----:B------:R-:W-:Y:S05]  /*1150*/  BRA `(.L_x_3627) ;  /* 0x0000005000007947 */ /* 0x000fea0003800000 */
.L_x_3626:
[----:B-----5:R-:W-:Y:S02]  /*1160*/  HADD2.F32 R44, -RZ, R38.H1_H1 ;  /* 0x30000026ff2c7230 */ /* 0x020fe40000004100 */
[----:B------:R-:W-:-:S03]  /*1170*/  @P0 HADD2.F32 R47, -RZ, R42.H1_H1 ;  /* 0x3000002aff2f0230 */ /* 0x000fc60000004100 */
[----:B------:R-:W-:-:S04]  /*1180*/  FMUL.FTZ R45, R44, c[0x0][0x1ec] ;  /* 0x00007b002c2d7a20 */ /* 0x000fc80000410000 */
[----:B------:R-:W-:-:S04]  /*1190*/  FMUL.FTZ R130, R20, R45 ;  /* 0x0000002d14827220 */ /* 0x000fc80000410000 */
[----:B------:R-:W-:Y:S02]  /*11a0*/  @P0 FADD.FTZ R130, R47, R130 ;  /* 0x000000822f820221 */ /* 0x000fe40000010000 */
.L_x_3627:
[----:B------:R-:W-:Y:S05]  /*11b0*/  BSYNC B1 ;  /* 0x0000000000017941 */ /* 0x000fea0003800000 */
.L_x_3625:
[----:B------:R-:W-:Y:S01]  /*11c0*/  BSSY B1, `(.L_x_3628) ;  /* 0x000000b000017945 */ /* 0x000fe20003800000 */
[----:B------:R-:W-:Y:S05]  /*11d0*/  @P2 BRA `(.L_x_3629) ;  /* 0x0000004000002947 */ /* 0x000fea0003800000 */
[----:B------:R-:W-:Y:S01]  /*11e0*/  HFMA2.MMA R131, -RZ, RZ, 0, 0 ;  /* 0x00000000ff837435 */ /* 0x000fe200000001ff */
[----:B------:R-:W-:Y:S05]  /*11f0*/  @!P0 BRA `(.L_x_3630) ;  /* 0x0000007000008947 */ /* 0x000fea0003800000 */
[----:B-----5:R-:W-:Y:S01]  /*1200*/  HADD2.F32 R131, -RZ, R43.H0_H0 ;  /* 0x2000002bff837230 */ /* 0x020fe20000004100 */
[----:B------:R-:W-:Y:S05]  /*1210*/  BRA `(.L_x_3630) ;  /* 0x0000005000007947 */ /* 0x000fea0003800000 */
.L_x_3629:
[----:B-----5:R-:W-:Y:S02]  /*1220*/  HADD2.F32 R44, -RZ, R39.H0_H0 ;  /* 0x20000027ff2c7230 */ /* 0x020fe40000004100 */
[----:B------:R-:W-:-:S03]  /*1230*/  @P0 HADD2.F32 R46, -RZ, R43.H0_H0 ;  /* 0x2000002bff2e0230 */ /* 0x000fc60000004100 */
[----:B------:R-:W-:-:S04]  /*1240*/  FMUL.FTZ R44, R44, c[0x0][0x1ec] ;  /* 0x00007b002c2c7a20 */ /* 0x000fc80000410000 */
[----:B------:R-:W-:-:S04]  /*1250*/  FMUL.FTZ R131, R19, R44 ;  /* 0x0000002c13837220 */ /* 0x000fc80000410000 */
[----:B------:R-:W-:Y:S02]  /*1260*/  @P0 FADD.FTZ R131, R46, R131 ;  /* 0x000000832e830221 */ /* 0x000fe40000010000 */
.L_x_3630:
[----:B------:R-:W-:Y:S05]  /*1270*/  BSYNC B1 ;  /* 0x0000000000017941 */ /* 0x000fea0003800000 */
.L_x_3628:
[----:B------:R-:W-:Y:S01]  /*1280*/  BSSY B1, `(.L_x_3631) ;  /* 0x000000b000017945 */ /* 0x000fe20003800000 */
[----:B------:R-:W-:Y:S05]  /*1290*/  @P2 BRA `(.L_x_3632) ;  /* 0x0000004000002947 */ /* 0x000fea0003800000 */
[----:B------:R-:W-:Y:S01]  /*12a0*/  MOV R128, RZ ;  /* 0x000000ff00807202 */ /* 0x000fe20000000f00 */
[----:B------:R-:W-:Y:S05]  /*12b0*/  @!P0 BRA `(.L_x_3633) ;  /* 0x0000007000008947 */ /* 0x000fea0003800000 */
[----:B-----5:R-:W-:Y:S01]  /*12c0*/  HADD2.F32 R128, -RZ, R43.H1_H1 ;  /* 0x3000002bff807230 */ /* 0x020fe20000004100 */
[----:B------:R-:W-:Y:S05]  /*12d0*/  BRA `(.L_x_3633) ;  /* 0x0000005000007947 */ /* 0x000fea0003800000 */
.L_x_3632:
[----:B-----5:R-:W-:Y:S02]  /*12e0*/  HADD2.F32 R44, -RZ, R39.H1_H1 ;  /* 0x30000027ff2c7230 */ /* 0x020fe40000004100 */
[----:B------:R-:W-:-:S03]  /*12f0*/  @P0 HADD2.F32 R47, -RZ, R43.H1_H1 ;  /* 0x3000002bff2f0230 */ /* 0x000fc60000004100 */
[----:B------:R-:W-:-:S04]  /*1300*/  FMUL.FTZ R45, R44, c[0x0][0x1ec] ;  /* 0x00007b002c2d7a20 */ /* 0x000fc80000410000 */
[----:B------:R-:W-:-:S04]  /*1310*/  FMUL.FTZ R128, R18, R45 ;  /* 0x0000002d12807220 */ /* 0x000fc80000410000 */
[----:B------:R-:W-:Y:S02]  /*1320*/  @P0 FADD.FTZ R128, R47, R128 ;  /* 0x000000802f800221 */ /* 0x000fe40000010000 */
.L_x_3633:
[----:B------:R-:W-:Y:S05]  /*1330*/  BSYNC B1 ;  /* 0x0000000000017941 */ /* 0x000fea0003800000 */
.L_x_3631:
        /* <DEDUP_REMOVED lines=9> */
.L_x_3609:
[----:B-1----:R-:W-:Y:S05]  /*13d0*/  BSYNC B0 ;  /* 0x0000000000007941 */ /* 0x002fea0003800000 */
.L_x_3608:
        /* <DEDUP_REMOVED lines=17> */
.L_x_3637:
[----:B0----5:R-:W-:Y:S02]  /*14f0*/  HADD2.F32 R44, -RZ, R36.H0_H0 ;  /* 0x20000024ff2c7230 */ /* 0x021fe40000004100 */
[----:B------:R-:W-:-:S03]  /*1500*/  @P0 HADD2.F32 R46, -RZ, R40.H0_H0 ;  /* 0x20000028ff2e0230 */ /* 0x000fc60000004100 */
[----:B------:R-:W-:-:S04]  /*1510*/  FMUL.FTZ R44, R44, c[0x0][0x1ec] ;  /* 0x00007b002c2c7a20 */ /* 0x000fc80000410000 */
[----:B------:R-:W-:-:S04]  /*1520*/  FMUL.FTZ R129, R17, R44 ;  /* 0x0000002c11817220 */ /* 0x000fc80000410000 */
[----:B------:R-:W-:Y:S02]  /*1530*/  @P0 FADD.FTZ R129, R46, R129 ;  /* 0x000000812e810221 */ /* 0x000fe40000010000 */
.L_x_3638:
[----:B------:R-:W-:Y:S05]  /*1540*/  BSYNC B1 ;  /* 0x0000000000017941 */ /* 0x000fea0003800000 */
.L_x_3636:
[----:B------:R-:W-:Y:S01]  /*1550*/  BSSY B1, `(.L_x_3639) ;  /* 0x000000b000017945 */ /* 0x000fe20003800000 */
[----:B------:R-:W-:Y:S05]  /*1560*/  @P2 BRA `(.L_x_3640) ;  /* 0x0000004000002947 */ /* 0x000fea0003800000 */
[----:B------:R-:W-:Y:S01]  /*1570*/  MOV R126, RZ ;  /* 0x000000ff007e7202 */ /* 0x000fe20000000f00 */
[----:B------:R-:W-:Y:S05]  /*1580*/  @!P0 BRA `(.L_x_3641) ;  /* 0x0000007000008947 */ /* 0x000fea0003800000 */
[----:B-----5:R-:W-:Y:S01]  /*1590*/  HADD2.F32 R126, -RZ, R40.H1_H1 ;  /* 0x30000028ff7e7230 */ /* 0x020fe20000004100 */
[----:B------:R-:W-:Y:S05]  /*15a0*/  BRA `(.L_x_3641) ;  /* 0x0000005000007947 */ /* 0x000fea0003800000 */
.L_x_3640:
[----:B-----5:R-:W-:Y:S02]  /*15b0*/  HADD2.F32 R44, -RZ, R36.H1_H1 ;  /* 0x30000024ff2c7230 */ /* 0x020fe40000004100 */
[----:B------:R-:W-:-:S03]  /*15c0*/  @P0 HADD2.F32 R47, -RZ, R40.H1_H1 ;  /* 0x30000028ff2f0230 */ /* 0x000fc60000004100 */
[----:B------:R-:W-:-:S04]  /*15d0*/  FMUL.FTZ R45, R44, c[0x0][0x1ec] ;  /* 0x00007b002c2d7a20 */ /* 0x000fc80000410000 */
[----:B------:R-:W-:-:S04]  /*15e0*/  FMUL.FTZ R126, R16, R45 ;  /* 0x0000002d107e7220 */ /* 0x000fc80000410000 */
[----:B------:R-:W-:Y:S02]  /*15f0*/  @P0 FADD.FTZ R126, R47, R126 ;  /* 0x0000007e2f7e0221 */ /* 0x000fe40000010000 */
.L_x_3641:
[----:B------:R-:W-:Y:S05]  /*1600*/  BSYNC B1 ;  /* 0x0000000000017941 */ /* 0x000fea0003800000 */
.L_x_3639:
[----:B------:R-:W-:Y:S01]  /*1610*/  BSSY B1, `(.L_x_3642) ;  /* 0x000000b000017945 */ /* 0x000fe20003800000 */
[----:B------:R-:W-:Y:S05]  /*1620*/  @P2 BRA `(.L_x_3643) ;  /* 0x0000004000002947 */ /* 0x000fea0003800000 */
[----:B------:R-:W-:Y:S01]  /*1630*/  HFMA2.MMA R127, -RZ, RZ, 0, 0 ;  /* 0x00000000ff7f7435 */ /* 0x000fe200000001ff */
[----:B------:R-:W-:Y:S05]  /*1640*/  @!P0 BRA `(.L_x_3644) ;  /* 0x0000007000008947 */ /* 0x000fea0003800000 */
[----:B-----5:R-:W-:Y:S01]  /*1650*/  HADD2.F32 R127, -RZ, R41.H0_H0 ;  /* 0x20000029ff7f7230 */ /* 0x020fe20000004100 */
[----:B------:R-:W-:Y:S05]  /*1660*/  BRA `(.L_x_3644) ;  /* 0x0000005000007947 */ /* 0x000fea0003800000 */
.L_x_3643:
[----:B-----5:R-:W-:Y:S02]  /*1670*/  HADD2.F32 R44, -RZ, R37.H0_H0 ;  /* 0x20000025ff2c7230 */ /* 0x020fe40000004100 */
[----:B------:R-:W-:-:S03]  /*1680*/  @P0 HADD2.F32 R46, -RZ, R41.H0_H0 ;  /* 0x20000029ff2e0230 */ /* 0x000fc60000004100 */
[----:B------:R-:W-:-:S04]  /*1690*/  FMUL.FTZ R44, R44, c[0x0][0x1ec] ;  /* 0x00007b002c2c7a20 */ /* 0x000fc80000410000 */
[----:B------:R-:W-:-:S04]  /*16a0*/  FMUL.FTZ R127, R15, R44 ;  /* 0x0000002c0f7f7220 */ /* 0x000fc80000410000 */
[----:B------:R-:W-:Y:S02]  /*16b0*/  @P0 FADD.FTZ R127, R46, R127 ;  /* 0x0000007f2e7f0221 */ /* 0x000fe40000010000 */
.L_x_3644:
[----:B------:R-:W-:Y:S05]  /*16c0*/  BSYNC B1 ;  /* 0x0000000000017941 */ /* 0x000fea0003800000 */
.L_x_3642:
[----:B------:R-:W-:Y:S01]  /*16d0*/  BSSY B1, `(.L_x_3645) ;  /* 0x000000b000017945 */ /* 0x000fe20003800000 */
[----:B------:R-:W-:Y:S05]  /*16e0*/  @P2 BRA `(.L_x_3646) ;  /* 0x0000004000002947 */ /* 0x000fea0003800000 */
[----:B------:R-:W-:Y:S01]  /*16f0*/  MOV R124, RZ ;  /* 0x000000ff007c7202 */ /* 0x000fe20000000f00 */
[----:B------:R-:W-:Y:S05]  /*1700*/  @!P0 BRA `(.L_x_3647) ;  /* 0x0000007000008947 */ /* 0x000fea0003800000 */
[----:B-----5:R-:W-:Y:S01]  /*1710*/  HADD2.F32 R124, -RZ, R41.H1_H1 ;  /* 0x30000029ff7c7230 */ /* 0x020fe20000004100 */
[----:B------:R-:W-:Y:S05]  /*1720*/  BRA `(.L_x_3647) ;  /* 0x0000005000007947 */ /* 0x000fea0003800000 */
.L_x_3646:
[----:B-----5:R-:W-:Y:S02]  /*1730*/  HADD2.F32 R44, -RZ, R37.H1_H1 ;  /* 0x30000025ff2c7230 */ /* 0x020fe40000004100 */
[----:B------:R-:W-:-:S03]  /*1740*/  @P0 HADD2.F32 R47, -RZ, R41.H1_H1 ;  /* 0x30000029ff2f0230 */ /* 0x000fc60000004100 */
[----:B------:R-:W-:-:S04]  /*1750*/  FMUL.FTZ R45, R44, c[0x0][0x1ec] ;  /* 0x00007b002c2d7a20 */ /* 0x000fc80000410000 */
[----:B------:R-:W-:-:S04]  /*1760*/  FMUL.FTZ R124, R14, R45 ;  /* 0x0000002d0e7c7220 */ /* 0x000fc80000410000 */
[----:B------:R-:W-:Y:S02]  /*1770*/  @P0 FADD.FTZ R124, R47, R124 ;  /* 0x0000007c2f7c0221 */ /* 0x000fe40000010000 */
.L_x_3647:
[----:B------:R-:W-:Y:S05]  /*1780*/  BSYNC B1 ;  /* 0x0000000000017941 */ /* 0x000fea0003800000 */
.L_x_3645:
[----:B------:R-:W-:Y:S01]  /*1790*/  BSSY B1, `(.L_x_3648) ;  /* 0x000000b000017945 */ /* 0x000fe20003800000 */
[----:B------:R-:W-:Y:S05]  /*17a0*/  @P2 BRA `(.L_x_3649) ;  /* 0x0000004000002947 */ /* 0x000fea0003800000 */
[----:B------:R-:W-:Y:S01]  /*17b0*/  HFMA2.MMA R125, -RZ, RZ, 0, 0 ;  /* 0x00000000ff7d7435 */ /* 0x000fe200000001ff */
[----:B------:R-:W-:Y:S05]  /*17c0*/  @!P0 BRA `(.L_x_3650) ;  /* 0x0000007000008947 */ /* 0x000fea0003800000 */
[----:B-----5:R-:W-:Y:S01]  /*17d0*/  HADD2.F32 R125, -RZ, R42.H0_H0 ;  /* 0x2000002aff7d7230 */ /* 0x020fe20000004100 */
[----:B------:R-:W-:Y:S05]  /*17e0*/  BRA `(.L_x_3650) ;  /* 0x0000005000007947 */ /* 0x000fea0003800000 */
.L_x_3649:
[----:B-----5:R-:W-:Y:S02]  /*17f0*/  HADD2.F32 R44, -RZ, R38.H0_H0 ;  /* 0x20000026ff2c7230 */ /* 0x020fe40000004100 */
[----:B------:R-:W-:-:S03]  /*1800*/  @P0 HADD2.F32 R46, -RZ, R42.H0_H0 ;  /* 0x2000002aff2e0230 */ /* 0x000fc60000004100 */
[----:B------:R-:W-:-:S04]  /*1810*/  FMUL.FTZ R44, R44, c[0x0][0x1ec] ;  /* 0x00007b002c2c7a20 */ /* 0x000fc80000410000 */
[----:B------:R-:W-:-:S04]  /*1820*/  FMUL.FTZ R125, R13, R44 ;  /* 0x0000002c0d7d7220 */ /* 0x000fc80000410000 */
[----:B------:R-:W-:Y:S02]  /*1830*/  @P0 FADD.FTZ R125, R46, R125 ;  /* 0x0000007d2e7d0221 */ /* 0x000fe40000010000 */
.L_x_3650:
[----:B------:R-:W-:Y:S05]  /*1840*/  BSYNC B1 ;  /* 0x0000000000017941 */ /* 0x000fea0003800000 */
.L_x_3648:
[----:B------:R-:W-:Y:S01]  /*1850*/  BSSY B1, `(.L_x_3651) ;  /* 0x000000b000017945 */ /* 0x000fe20003800000 */
[----:B------:R-:W-:Y:S05]  /*1860*/  @P2 BRA `(.L_x_3652) ;  /* 0x0000004000002947 */ /* 0x000fea0003800000 */
[----:B------:R-:W-:Y:S01]  /*1870*/  MOV R122, RZ ;  /* 0x000000ff007a7202 */ /* 0x000fe20000000f00 */
[----:B------:R-:W-:Y:S05]  /*1880*/  @!P0 BRA `(.L_x_3653) ;  /* 0x0000007000008947 */ /* 0x000fea0003800000 */
[----:B-----5:R-:W-:Y:S01]  /*1890*/  HADD2.F32 R122, -RZ, R42.H1_H1 ;  /* 0x3000002aff7a7230 */ /* 0x020fe20000004100 */
[----:B------:R-:W-:Y:S05]  /*18a0*/  BRA `(.L_x_3653) ;  /* 0x0000005000007947 */ /* 0x000fea0003800000 */
.L_x_3652:
[----:B-----5:R-:W-:Y:S02]  /*18b0*/  HADD2.F32 R44, -RZ, R38.H1_H1 ;  /* 0x30000026ff2c7230 */ /* 0x020fe40000004100 */
[----:B------:R-:W-:-:S03]  /*18c0*/  @P0 HADD2.F32 R47, -RZ, R42.H1_H1 ;  /* 0x3000002aff2f0230 */ /* 0x000fc60000004100 */
[----:B------:R-:W-:-:S04]  /*18d0*/  FMUL.FTZ R45, R44, c[0x0][0x1ec] ;  /* 0x00007b002c2d7a20 */ /* 0x000fc80000410000 */
[----:B------:R-:W-:-:S04]  /*18e0*/  FMUL.FTZ R122, R12, R45 ;  /* 0x0000002d0c7a7220 */ /* 0x000fc80000410000 */
[----:B------:R-:W-:Y:S02]  /*18f0*/  @P0 FADD.FTZ R122, R47, R122 ;  /* 0x0000007a2f7a0221 */ /* 0x000fe40000010000 */
.L_x_3653:
[----:B------:R-:W-:Y:S05]  /*1900*/  BSYNC B1 ;  /* 0x0000000000017941 */ /* 0x000fea0003800000 */
.L_x_3651:
[----:B------:R-:W-:Y:S01]  /*1910*/  BSSY B1, `(.L_x_3654) ;  /* 0x000000b000017945 */ /* 0x000fe20003800000 */
[----:B------:R-:W-:Y:S05]  /*1920*/  @P2 BRA `(.L_x_3655) ;  /* 0x0000004000002947 */ /* 0x000fea0003800000 */
[----:B------:R-:W-:Y:S01]  /*1930*/  HFMA2.MMA R123, -RZ, RZ, 0, 0 ;  /* 0x00000000ff7b7435 */ /* 0x000fe200000001ff */
[----:B------:R-:W-:Y:S05]  /*1940*/  @!P0 BRA `(.L_x_3656) ;  /* 0x0000007000008947 */ /* 0x000fea0003800000 */
[----:B-----5:R-:W-:Y:S01]  /*1950*/  HADD2.F32 R123, -RZ, R43.H0_H0 ;  /* 0x2000002bff7b7230 */ /* 0x020fe20000004100 */
[----:B------:R-:W-:Y:S05]  /*1960*/  BRA `(.L_x_3656) ;  /* 0x0000005000007947 */ /* 0x000fea0003800000 */
.L_x_3655:
[----:B-----5:R-:W-:Y:S02]  /*1970*/  HADD2.F32 R44, -RZ, R39.H0_H0 ;  /* 0x20000027ff2c7230 */ /* 0x020fe40000004100 */
[----:B------:R-:W-:-:S03]  /*1980*/  @P0 HADD2.F32 R46, -RZ, R43.H0_H0 ;  /* 0x2000002bff2e0230 */ /* 0x000fc60000004100 */
[----:B------:R-:W-:-:S04]  /*1990*/  FMUL.FTZ R44, R44, c[0x0][0x1ec] ;  /* 0x00007b002c2c7a20 */ /* 0x000fc80000410000 */
[----:B------:R-:W-:-:S04]  /*19a0*/  FMUL.FTZ R123, R11, R44 ;  /* 0x0000002c0b7b7220 */ /* 0x000fc80000410000 */
[----:B------:R-:W-:Y:S02]  /*19b0*/  @P0 FADD.FTZ R123, R46, R123 ;  /* 0x0000007b2e7b0221 */ /* 0x000fe40000010000 */
.L_x_3656:
[----:B------:R-:W-:Y:S05]  /*19c0*/  BSYNC B1 ;  /* 0x0000000000017941 */ /* 0x000fea0003800000 */
.L_x_3654:
[----:B------:R-:W-:Y:S01]  /*19d0*/  BSSY B1, `(.L_x_3657) ;  /* 0x000000b000017945 */ /* 0x000fe20003800000 */
[----:B------:R-:W-:Y:S05]  /*19e0*/  @P2 BRA `(.L_x_3658) ;  /* 0x0000004000002947 */ /* 0x000fea0003800000 */
[----:B------:R-:W-:Y:S01]  /*19f0*/  MOV R120, RZ ;  /* 0x000000ff00787202 */ /* 0x000fe20000000f00 */
[----:B------:R-:W-:Y:S05]  /*1a00*/  @!P0 BRA `(.L_x_3659) ;  /* 0x0000007000008947 */ /* 0x000fea0003800000 */
[----:B-----5:R-:W-:Y:S01]  /*1a10*/  HADD2.F32 R120, -RZ, R43.H1_H1 ;  /* 0x3000002bff787230 */ /* 0x020fe20000004100 */
[----:B------:R-:W-:Y:S05]  /*1a20*/  BRA `(.L_x_3659) ;  /* 0x0000005000007947 */ /* 0x000fea0003800000 */
.L_x_3658:
[----:B-----5:R-:W-:Y:S02]  /*1a30*/  HADD2.F32 R44, -RZ, R39.H1_H1 ;  /* 0x30000027ff2c7230 */ /* 0x020fe40000004100 */
[----:B------:R-:W-:-:S03]  /*1a40*/  @P0 HADD2.F32 R47, -RZ, R43.H1_H1 ;  /* 0x3000002bff2f0230 */ /* 0x000fc60000004100 */
[----:B------:R-:W-:-:S04]  /*1a50*/  FMUL.FTZ R45, R44, c[0x0][0x1ec] ;  /* 0x00007b002c2d7a20 */ /* 0x000fc80000410000 */
[----:B------:R-:W-:-:S04]  /*1a60*/  FMUL.FTZ R120, R10, R45 ;  /* 0x0000002d0a787220 */ /* 0x000fc80000410000 */
[----:B------:R-:W-:Y:S02]  /*1a70*/  @P0 FADD.FTZ R120, R47, R120 ;  /* 0x000000782f780221 */ /* 0x000fe40000010000 */
.L_x_3659:
[----:B------:R-:W-:Y:S05]  /*1a80*/  BSYNC B1 ;  /* 0x0000000000017941 */ /* 0x000fea0003800000 */
.L_x_3657:
        /* <DEDUP_REMOVED lines=9> */
.L_x_3635:
[----:B------:R-:W-:Y:S05]  /*1b20*/  BSYNC B0 ;  /* 0x0000000000007941 */ /* 0x000fea0003800000 */
.L_x_3634:
        /* <DEDUP_REMOVED lines=17> */
.L_x_3663:
[----:B0----5:R-:W-:Y:S02]  /*1c40*/  HADD2.F32 R44, -RZ, R36.H0_H0 ;  /* 0x20000024ff2c7230 */ /* 0x021fe40000004100 */
[----:B------:R-:W-:-:S03]  /*1c50*/  @P0 HADD2.F32 R46, -RZ, R40.H0_H0 ;  /* 0x20000028ff2e0230 */ /* 0x000fc60000004100 */
[----:B------:R-:W-:-:S04]  /*1c60*/  FMUL.FTZ R44, R44, c[0x0][0x1ec] ;  /* 0x00007b002c2c7a20 */ /* 0x000fc80000410000 */
[----:B------:R-:W-:-:S04]  /*1c70*/  FMUL.FTZ R121, R9, R44 ;  /* 0x0000002c09797220 */ /* 0x000fc80000410000 */
[----:B------:R-:W-:Y:S02]  /*1c80*/  @P0 FADD.FTZ R121, R46, R121 ;  /* 0x000000792e790221 */ /* 0x000fe40000010000 */
.L_x_3664:
[----:B------:R-:W-:Y:S05]  /*1c90*/  BSYNC B1 ;  /* 0x0000000000017941 */ /* 0x000fea0003800000 */
.L_x_3662:
[----:B------:R-:W-:Y:S01]  /*1ca0*/  BSSY B1, `(.L_x_3665) ;  /* 0x000000b000017945 */ /* 0x000fe20003800000 */
[----:B------:R-:W-:Y:S05]  /*1cb0*/  @P2 BRA `(.L_x_3666) ;  /* 0x0000004000002947 */ /* 0x000fea0003800000 */
[----:B------:R-:W-:Y:S01]  /*1cc0*/  MOV R118, RZ ;  /* 0x000000ff00767202 */ /* 0x000fe20000000f00 */
[----:B------:R-:W-:Y:S05]  /*1cd0*/  @!P0 BRA `(.L_x_3667) ;  /* 0x0000007000008947 */ /* 0x000fea0003800000 */
[----:B-----5:R-:W-:Y:S01]  /*1ce0*/  HADD2.F32 R118, -RZ, R40.H1_H1 ;  /* 0x30000028ff767230 */ /* 0x020fe20000004100 */
[----:B------:R-:W-:Y:S05]  /*1cf0*/  BRA `(.L_x_3667) ;  /* 0x0000005000007947 */ /* 0x000fea0003800000 */
.L_x_3666:
[----:B-----5:R-:W-:Y:S02]  /*1d00*/  HADD2.F32 R44, -RZ, R36.H1_H1 ;  /* 0x30000024ff2c7230 */ /* 0x020fe40000004100 */
[----:B------:R-:W-:-:S03]  /*1d10*/  @P0 HADD2.F32 R47, -RZ, R40.H1_H1 ;  /* 0x30000028ff2f0230 */ /* 0x000fc60000004100 */
[----:B------:R-:W-:-:S04]  /*1d20*/  FMUL.FTZ R45, R44, c[0x0][0x1ec] ;  /* 0x00007b002c2d7a20 */ /* 0x000fc80000410000 */
[----:B------:R-:W-:-:S04]  /*1d30*/  FMUL.FTZ R118, R8, R45 ;  /* 0x0000002d08767220 */ /* 0x000fc80000410000 */
[----:B------:R-:W-:Y:S02]  /*1d40*/  @P0 FADD.FTZ R118, R47, R118 ;  /* 0x000000762f760221 */ /* 0x000fe40000010000 */
.L_x_3667:
[----:B------:R-:W-:Y:S05]  /*1d50*/  BSYNC B1 ;  /* 0x0000000000017941 */ /* 0x000fea0003800000 */
.L_x_3665:
[----:B------:R-:W-:Y:S01]  /*1d60*/  BSSY B1, `(.L_x_3668) ;  /* 0x000000b000017945 */ /* 0x000fe20003800000 */
[----:B------:R-:W-:Y:S05]  /*1d70*/  @P2 BRA `(.L_x_3669) ;  /* 0x0000004000002947 */ /* 0x000fea0003800000 */
[----:B------:R-:W-:Y:S01]  /*1d80*/  HFMA2.MMA R119, -RZ, RZ, 0, 0 ;  /* 0x00000000ff777435 */ /* 0x000fe200000001ff */
[----:B------:R-:W-:Y:S05]  /*1d90*/  @!P0 BRA `(.L_x_3670) ;  /* 0x0000007000008947 */ /* 0x000fea0003800000 */
[----:B-----5:R-:W-:Y:S01]  /*1da0*/  HADD2.F32 R119, -RZ, R41.H0_H0 ;  /* 0x20000029ff777230 */ /* 0x020fe20000004100 */
[----:B------:R-:W-:Y:S05]  /*1db0*/  BRA `(.L_x_3670) ;  /* 0x0000005000007947 */ /* 0x000fea0003800000 */
.L_x_3669:
[----:B-----5:R-:W-:Y:S02]  /*1dc0*/  HADD2.F32 R44, -RZ, R37.H0_H0 ;  /* 0x20000025ff2c7230 */ /* 0x020fe40000004100 */
[----:B------:R-:W-:-:S03]  /*1dd0*/  @P0 HADD2.F32 R46, -RZ, R41.H0_H0 ;  /* 0x20000029ff2e0230 */ /* 0x000fc60000004100 */
[----:B------:R-:W-:-:S04]  /*1de0*/  FMUL.FTZ R44, R44, c[0x0][0x1ec] ;  /* 0x00007b002c2c7a20 */ /* 0x000fc80000410000 */
[----:B------:R-:W-:-:S04]  /*1df0*/  FMUL.FTZ R119, R7, R44 ;  /* 0x0000002c07777220 */ /* 0x000fc80000410000 */
[----:B------:R-:W-:Y:S02]  /*1e00*/  @P0 FADD.FTZ R119, R46, R119 ;  /* 0x000000772e770221 */ /* 0x000fe40000010000 */
.L_x_3670:
[----:B------:R-:W-:Y:S05]  /*1e10*/  BSYNC B1 ;  /* 0x0000000000017941 */ /* 0x000fea0003800000 */
.L_x_3668:
[----:B------:R-:W-:Y:S01]  /*1e20*/  BSSY B1, `(.L_x_3671) ;  /* 0x000000b000017945 */ /* 0x000fe20003800000 */
[----:B------:R-:W-:Y:S05]  /*1e30*/  @P2 BRA `(.L_x_3672) ;  /* 0x0000004000002947 */ /* 0x000fea0003800000 */
[----:B------:R-:W-:Y:S01]  /*1e40*/  MOV R116, RZ ;  /* 0x000000ff00747202 */ /* 0x000fe20000000f00 */
[----:B------:R-:W-:Y:S05]  /*1e50*/  @!P0 BRA `(.L_x_3673) ;  /* 0x0000007000008947 */ /* 0x000fea0003800000 */
[----:B-----5:R-:W-:Y:S01]  /*1e60*/  HADD2.F32 R116, -RZ, R41.H1_H1 ;  /* 0x30000029ff747230 */ /* 0x020fe20000004100 */
[----:B------:R-:W-:Y:S05]  /*1e70*/  BRA `(.L_x_3673) ;  /* 0x0000005000007947 */ /* 0x000fea0003800000 */
.L_x_3672:
[----:B-----5:R-:W-:Y:S02]  /*1e80*/  HADD2.F32 R44, -RZ, R37.H1_H1 ;  /* 0x30000025ff2c7230 */ /* 0x020fe40000004100 */
[----:B------:R-:W-:-:S03]  /*1e90*/  @P0 HADD2.F32 R47, -RZ, R41.H1_H1 ;  /* 0x30000029ff2f0230 */ /* 0x000fc60000004100 */
[----:B------:R-:W-:-:S04]  /*1ea0*/  FMUL.FTZ R45, R44, c[0x0][0x1ec] ;  /* 0x00007b002c2d7a20 */ /* 0x000fc80000410000 */
[----:B------:R-:W-:-:S04]  /*1eb0*/  FMUL.FTZ R116, R6, R45 ;  /* 0x0000002d06747220 */ /* 0x000fc80000410000 */
[----:B------:R-:W-:Y:S02]  /*1ec0*/  @P0 FADD.FTZ R116, R47, R116 ;  /* 0x000000742f740221 */ /* 0x000fe40000010000 */
.L_x_3673:
[----:B------:R-:W-:Y:S05]  /*1ed0*/  BSYNC B1 ;  /* 0x0000000000017941 */ /* 0x000fea0003800000 */
.L_x_3671:
[----:B------:R-:W-:Y:S01]  /*1ee0*/  BSSY B1, `(.L_x_3674) ;  /* 0x000000b000017945 */ /* 0x000fe20003800000 */
[----:B------:R-:W-:Y:S05]  /*1ef0*/  @P2 BRA `(.L_x_3675) ;  /* 0x0000004000002947 */ /* 0x000fea0003800000 */
[----:B------:R-:W-:Y:S01]  /*1f00*/  HFMA2.MMA R117, -RZ, RZ, 0, 0 ;  /* 0x00000000ff757435 */ /* 0x000fe200000001ff */
[----:B------:R-:W-:Y:S05]  /*1f10*/  @!P0 BRA `(.L_x_3676) ;  /* 0x0000007000008947 */ /* 0x000fea0003800000 */
[----:B-----5:R-:W-:Y:S01]  /*1f20*/  HADD2.F32 R117, -RZ, R42.H0_H0 ;  /* 0x2000002aff757230 */ /* 0x020fe20000004100 */
[----:B------:R-:W-:Y:S05]  /*1f30*/  BRA `(.L_x_3676) ;  /* 0x0000005000007947 */ /* 0x000fea0003800000 */
.L_x_3675:
[----:B-----5:R-:W-:Y:S02]  /*1f40*/  HADD2.F32 R44, -RZ, R38.H0_H0 ;  /* 0x20000026ff2c7230 */ /* 0x020fe40000004100 */
[----:B------:R-:W-:-:S03]  /*1f50*/  @P0 HADD2.F32 R46, -RZ, R42.H0_H0 ;  /* 0x2000002aff2e0230 */ /* 0x000fc60000004100 */
[----:B------:R-:W-:-:S04]  /*1f60*/  FMUL.FTZ R44, R44, c[0x0][0x1ec] ;  /* 0x00007b002c2c7a20 */ /* 0x000fc80000410000 */
[----:B------:R-:W-:-:S04]  /*1f70*/  FMUL.FTZ R117, R5, R44 ;  /* 0x0000002c05757220 */ /* 0x000fc80000410000 */
[----:B------:R-:W-:Y:S02]  /*1f80*/  @P0 FADD.FTZ R117, R46, R117 ;  /* 0x000000752e750221 */ /* 0x000fe40000010000 */
.L_x_3676:
[----:B------:R-:W-:Y:S05]  /*1f90*/  BSYNC B1 ;  /* 0x0000000000017941 */ /* 0x000fea0003800000 */
.L_x_3674:
[----:B------:R-:W-:Y:S01]  /*1fa0*/  BSSY B1, `(.L_x_3677) ;  /* 0x000000b000017945 */ /* 0x000fe20003800000 */
[----:B------:R-:W-:Y:S05]  /*1fb0*/  @P2 BRA `(.L_x_3678) ;  /* 0x0000004000002947 */ /* 0x000fea0003800000 */
[----:B------:R-:W-:Y:S01]  /*1fc0*/  MOV R114, RZ ;  /* 0x000000ff00727202 */ /* 0x000fe20000000f00 */
[----:B------:R-:W-:Y:S05]  /*1fd0*/  @!P0 BRA `(.L_x_3679) ;  /* 0x0000007000008947 */ /* 0x000fea0003800000 */
[----:B-----5:R-:W-:Y:S01]  /*1fe0*/  HADD2.F32 R114, -RZ, R42.H1_H1 ;  /* 0x3000002aff727230 */ /* 0x020fe20000004100 */
[----:B------:R-:W-:Y:S05]  /*1ff0*/  BRA `(.L_x_3679) ;  /* 0x0000005000007947 */ /* 0x000fea0003800000 */
.L_x_3678:
[----:B-----5:R-:W-:Y:S02]  /*2000*/  HADD2.F32 R44, -RZ, R38.H1_H1 ;  /* 0x30000026ff2c7230 */ /* 0x020fe40000004100 */
[----:B------:R-:W-:-:S03]  /*2010*/  @P0 HADD2.F32 R47, -RZ, R42.H1_H1 ;  /* 0x3000002aff2f0230 */ /* 0x000fc60000004100 */
[----:B------:R-:W-:-:S04]  /*2020*/  FMUL.FTZ R45, R44, c[0x0][0x1ec] ;  /* 0x00007b002c2d7a20 */ /* 0x000fc80000410000 */
[----:B------:R-:W-:-:S04]  /*2030*/  FMUL.FTZ R114, R4, R45 ;  /* 0x0000002d04727220 */ /* 0x000fc80000410000 */
[----:B------:R-:W-:Y:S02]  /*2040*/  @P0 FADD.FTZ R114, R47, R114 ;  /* 0x000000722f720221 */ /* 0x000fe40000010000 */
.L_x_3679:
[----:B------:R-:W-:Y:S05]  /*2050*/  BSYNC B1 ;  /* 0x0000000000017941 */ /* 0x000fea0003800000 */
.L_x_3677:
[----:B------:R-:W-:Y:S01]  /*2060*/  BSSY B1, `(.L_x_3680) ;  /* 0x000000b000017945 */ /* 0x000fe20003800000 */
[----:B------:R-:W-:Y:S05]  /*2070*/  @P2 BRA `(.L_x_3681) ;  /* 0x0000004000002947 */ /* 0x000fea0003800000 */
[----:B------:R-:W-:Y:S01]  /*2080*/  HFMA2.MMA R115, -RZ, RZ, 0, 0 ;  /* 0x00000000ff737435 */ /* 0x000fe200000001ff */
[----:B------:R-:W-:Y:S05]  /*2090*/  @!P0 BRA `(.L_x_3682) ;  /* 0x0000007000008947 */ /* 0x000fea0003800000 */
[----:B-----5:R-:W-:Y:S01]  /*20a0*/  HADD2.F32 R115, -RZ, R43.H0_H0 ;  /* 0x2000002bff737230 */ /* 0x020fe20000004100 */
[----:B------:R-:W-:Y:S05]  /*20b0*/  BRA `(.L_x_3682) ;  /* 0x0000005000007947 */ /* 0x000fea0003800000 */
.L_x_3681:
[----:B-----5:R-:W-:Y:S02]  /*20c0*/  HADD2.F32 R44, -RZ, R39.H0_H0 ;  /* 0x20000027ff2c7230 */ /* 0x020fe40000004100 */
[----:B------:R-:W-:-:S03]  /*20d0*/  @P0 HADD2.F32 R46, -RZ, R43.H0_H0 ;  /* 0x2000002bff2e0230 */ /* 0x000fc60000004100 */
[----:B------:R-:W-:-:S04]  /*20e0*/  FMUL.FTZ R44, R44, c[0x0][0x1ec] ;  /* 0x00007b002c2c7a20 */ /* 0x000fc80000410000 */
[----:B------:R-:W-:-:S04]  /*20f0*/  FMUL.FTZ R115, R3, R44 ;  /* 0x0000002c03737220 */ /* 0x000fc80000410000 */
[----:B------:R-:W-:Y:S02]  /*2100*/  @P0 FADD.FTZ R115, R46, R115 ;  /* 0x000000732e730221 */ /* 0x000fe40000010000 */
.L_x_3682:
[----:B------:R-:W-:Y:S05]  /*2110*/  BSYNC B1 ;  /* 0x0000000000017941 */ /* 0x000fea0003800000 */
.L_x_3680:
[----:B------:R-:W-:Y:S01]  /*2120*/  BSSY B1, `(.L_x_3683) ;  /* 0x000000b000017945 */ /* 0x000fe20003800000 */
[----:B------:R-:W-:Y:S05]  /*2130*/  @P2 BRA `(.L_x_3684) ;  /* 0x0000004000002947 */ /* 0x000fea0003800000 */
[----:B------:R-:W-:Y:S01]  /*2140*/  MOV R112, RZ ;  /* 0x000000ff00707202 */ /* 0x000fe20000000f00 */
[----:B------:R-:W-:Y:S05]  /*2150*/  @!P0 BRA `(.L_x_3685) ;  /* 0x0000007000008947 */ /* 0x000fea0003800000 */
[----:B-----5:R-:W-:Y:S01]  /*2160*/  HADD2.F32 R112, -RZ, R43.H1_H1 ;  /* 0x3000002bff707230 */ /* 0x020fe20000004100 */
[----:B------:R-:W-:Y:S05]  /*2170*/  BRA `(.L_x_3685) ;  /* 0x0000005000007947 */ /* 0x000fea0003800000 */
.L_x_3684:
[----:B-----5:R-:W-:Y:S02]  /*2180*/  HADD2.F32 R44, -RZ, R39.H1_H1 ;  /* 0x30000027ff2c7230 */ /* 0x020fe40000004100 */
[----:B------:R-:W-:-:S03]  /*2190*/  @P0 HADD2.F32 R47, -RZ, R43.H1_H1 ;  /* 0x3000002bff2f0230 */ /* 0x000fc60000004100 */
[----:B------:R-:W-:-:S04]  /*21a0*/  FMUL.FTZ R45, R44, c[0x0][0x1ec] ;  /* 0x00007b002c2d7a20 */ /* 0x000fc80000410000 */
[----:B------:R-:W-:-:S04]  /*21b0*/  FMUL.FTZ R112, R2, R45 ;  /* 0x0000002d02707220 */ /* 0x000fc80000410000 */
[----:B------:R-:W-:Y:S02]  /*21c0*/  @P0 FADD.FTZ R112, R47, R112 ;  /* 0x000000702f700221 */ /* 0x000fe40000010000 */
.L_x_3685:
[----:B------:R-:W-:Y:S05]  /*21d0*/  BSYNC B1 ;  /* 0x0000000000017941 */ /* 0x000fea0003800000 */
.L_x_3683:
        /* <DEDUP_REMOVED lines=9> */
.L_x_3661:
[----:B------:R-:W-:Y:S05]  /*2270*/  BSYNC B0 ;  /* 0x0000000000007941 */ /* 0x000fea0003800000 */
.L_x_3660:
        /* <DEDUP_REMOVED lines=17> */
.L_x_3689:
[----:B-1---5:R-:W-:-:S05]  /*2390*/  HADD2.F32 R44, -RZ, R36.H0_H0 ;  /* 0x20000024ff2c7230 */ /* 0x022fca0000004100 */
[----:B------:R-:W-:Y:S01]  /*23a0*/  FMUL.FTZ R113, R44, c[0x0][0x1ec] ;  /* 0x00007b002c717a20 */ /* 0x000fe20000410000 */
[----:B------:R-:W-:-:S03]  /*23b0*/  @P0 HADD2.F32 R44, -RZ, R40.H0_H0 ;  /* 0x20000028ff2c0230 */ /* 0x000fc60000004100 */
[----:B------:R-:W-:-:S04]  /*23c0*/  FMUL.FTZ R113, R0, R113 ;  /* 0x0000007100717220 */ /* 0x000fc80000410000 */
[----:B------:R-:W-:Y:S02]  /*23d0*/  @P0 FADD.FTZ R113, R44, R113 ;  /* 0x000000712c710221 */ /* 0x000fe40000010000 */
.L_x_3690:
[----:B------:R-:W-:Y:S05]  /*23e0*/  BSYNC B1 ;  /* 0x0000000000017941 */ /* 0x000fea0003800000 */
.L_x_3688:
[----:B------:R-:W-:Y:S01]  /*23f0*/  BSSY B1, `(.L_x_3691) ;  /* 0x000000b000017945 */ /* 0x000fe20003800000 */
[----:B------:R-:W-:Y:S05]  /*2400*/  @P1 BRA `(.L_x_3692) ;  /* 0x0000004000001947 */ /* 0x000fea0003800000 */
[----:B------:R-:W-:Y:S01]  /*2410*/  MOV R110, RZ ;  /* 0x000000ff006e7202 */ /* 0x000fe20000000f00 */
[----:B------:R-:W-:Y:S05]  /*2420*/  @!P0 BRA `(.L_x_3693) ;  /* 0x0000007000008947 */ /* 0x000fea0003800000 */
[----:B-----5:R-:W-:Y:S01]  /*2430*/  HADD2.F32 R110, -RZ, R40.H1_H1 ;  /* 0x30000028ff6e7230 */ /* 0x020fe20000004100 */
[----:B------:R-:W-:Y:S05]  /*2440*/  BRA `(.L_x_3693) ;  /* 0x0000005000007947 */ /* 0x000fea0003800000 */
.L_x_3692:
[----:B-----5:R-:W-:Y:S02]  /*2450*/  HADD2.F32 R44, -RZ, R36.H1_H1 ;  /* 0x30000024ff2c7230 */ /* 0x020fe40000004100 */
[----:B------:R-:W-:-:S03]  /*2460*/  @P0 HADD2.F32 R47, -RZ, R40.H1_H1 ;  /* 0x30000028ff2f0230 */ /* 0x000fc60000004100 */
[----:B------:R-:W-:-:S04]  /*2470*/  FMUL.FTZ R45, R44, c[0x0][0x1ec] ;  /* 0x00007b002c2d7a20 */ /* 0x000fc80000410000 */
[----:B------:R-:W-:-:S04]  /*2480*/  FMUL.FTZ R110, R28, R45 ;  /* 0x0000002d1c6e7220 */ /* 0x000fc80000410000 */
[----:B------:R-:W-:Y:S02]  /*2490*/  @P0 FADD.FTZ R110, R47, R110 ;  /* 0x0000006e2f6e0221 */ /* 0x000fe40000010000 */
.L_x_3693:
[----:B------:R-:W-:Y:S05]  /*24a0*/  BSYNC B1 ;  /* 0x0000000000017941 */ /* 0x000fea0003800000 */
.L_x_3691:
[----:B------:R-:W-:Y:S01]  /*24b0*/  BSSY B1, `(.L_x_3694) ;  /* 0x000000b000017945 */ /* 0x000fe20003800000 */
[----:B------:R-:W-:Y:S05]  /*24c0*/  @P1 BRA `(.L_x_3695) ;  /* 0x0000004000001947 */ /* 0x000fea0003800000 */
[----:B------:R-:W-:Y:S01]  /*24d0*/  HFMA2.MMA R111, -RZ, RZ, 0, 0 ;  /* 0x00000000ff6f7435 */ /* 0x000fe200000001ff */
[----:B------:R-:W-:Y:S05]  /*24e0*/  @!P0 BRA `(.L_x_3696) ;  /* 0x0000007000008947 */ /* 0x000fea0003800000 */
[----:B-----5:R-:W-:Y:S01]  /*24f0*/  HADD2.F32 R111, -RZ, R41.H0_H0 ;  /* 0x20000029ff6f7230 */ /* 0x020fe20000004100 */
[----:B------:R-:W-:Y:S05]  /*2500*/  BRA `(.L_x_3696) ;  /* 0x0000005000007947 */ /* 0x000fea0003800000 */
.L_x_3695:
[----:B-----5:R-:W-:Y:S02]  /*2510*/  HADD2.F32 R44, -RZ, R37.H0_H0 ;  /* 0x20000025ff2c7230 */ /* 0x020fe40000004100 */
[----:B------:R-:W-:-:S03]  /*2520*/  @P0 HADD2.F32 R46, -RZ, R41.H0_H0 ;  /* 0x20000029ff2e0230 */ /* 0x000fc60000004100 */
[----:B------:R-:W-:-:S04]  /*2530*/  FMUL.FTZ R44, R44, c[0x0][0x1ec] ;  /* 0x00007b002c2c7a20 */ /* 0x000fc80000410000 */
[----:B------:R-:W-:-:S04]  /*2540*/  FMUL.FTZ R111, R27, R44 ;  /* 0x0000002c1b6f7220 */ /* 0x000fc80000410000 */
[----:B------:R-:W-:Y:S02]  /*2550*/  @P0 FADD.FTZ R111, R46, R111 ;  /* 0x0000006f2e6f0221 */ /* 0x000fe40000010000 */
.L_x_3696:
[----:B------:R-:W-:Y:S05]  /*2560*/  BSYNC B1 ;  /* 0x0000000000017941 */ /* 0x000fea0003800000 */
.L_x_3694:
[----:B------:R-:W-:Y:S01]  /*2570*/  BSSY B1, `(.L_x_3697) ;  /* 0x000000b000017945 */ /* 0x000fe20003800000 */
[----:B------:R-:W-:Y:S05]  /*2580*/  @P1 BRA `(.L_x_3698) ;  /* 0x0000004000001947 */ /* 0x000fea0003800000 */
[----:B------:R-:W-:Y:S01]  /*2590*/  MOV R108, RZ ;  /* 0x000000ff006c7202 */ /* 0x000fe20000000f00 */
[----:B------:R-:W-:Y:S05]  /*25a0*/  @!P0 BRA `(.L_x_3699) ;  /* 0x0000007000008947 */ /* 0x000fea0003800000 */
[----:B-----5:R-:W-:Y:S01]  /*25b0*/  HADD2.F32 R108, -RZ, R41.H1_H1 ;  /* 0x30000029ff6c7230 */ /* 0x020fe20000004100 */
[----:B------:R-:W-:Y:S05]  /*25c0*/  BRA `(.L_x_3699) ;  /* 0x0000005000007947 */ /* 0x000fea0003800000 */
.L_x_3698:
[----:B-----5:R-:W-:Y:S02]  /*25d0*/  HADD2.F32 R44, -RZ, R37.H1_H1 ;  /* 0x30000025ff2c7230 */ /* 0x020fe40000004100 */
[----:B------:R-:W-:-:S03]  /*25e0*/  @P0 HADD2.F32 R47, -RZ, R41.H1_H1 ;  /* 0x30000029ff2f0230 */ /* 0x000fc60000004100 */
[----:B------:R-:W-:-:S04]  /*25f0*/  FMUL.FTZ R45, R44, c[0x0][0x1ec] ;  /* 0x00007b002c2d7a20 */ /* 0x000fc80000410000 */
[----:B------:R-:W-:-:S04]  /*2600*/  FMUL.FTZ R108, R30, R45 ;  /* 0x0000002d1e6c7220 */ /* 0x000fc80000410000 */
[----:B------:R-:W-:Y:S02]  /*2610*/  @P0 FADD.FTZ R108, R47, R108 ;  /* 0x0000006c2f6c0221 */ /* 0x000fe40000010000 */
.L_x_3699:
[----:B------:R-:W-:Y:S05]  /*2620*/  BSYNC B1 ;  /* 0x0000000000017941 */ /* 0x000fea0003800000 */
.L_x_3697:
[----:B------:R-:W-:Y:S01]  /*2630*/  BSSY B1, `(.L_x_3700) ;  /* 0x000000b000017945 */ /* 0x000fe20003800000 */
[----:B------:R-:W-:Y:S05]  /*2640*/  @P1 BRA `(.L_x_3701) ;  /* 0x0000004000001947 */ /* 0x000fea0003800000 */
[----:B------:R-:W-:Y:S01]  /*2650*/  HFMA2.MMA R138, -RZ, RZ, 0, 0 ;  /* 0x00000000ff8a7435 */ /* 0x000fe200000001ff */
[----:B------:R-:W-:Y:S05]  /*2660*/  @!P0 BRA `(.L_x_3702) ;  /* 0x0000007000008947 */ /* 0x000fea0003800000 */
[----:B-----5:R-:W-:Y:S01]  /*2670*/  HADD2.F32 R138, -RZ, R42.H0_H0 ;  /* 0x2000002aff8a7230 */ /* 0x020fe20000004100 */
[----:B------:R-:W-:Y:S05]  /*2680*/  BRA `(.L_x_3702) ;  /* 0x0000005000007947 */ /* 0x000fea0003800000 */
.L_x_3701:
[----:B-----5:R-:W-:Y:S02]  /*2690*/  HADD2.F32 R44, -RZ, R38.H0_H0 ;  /* 0x20000026ff2c7230 */ /* 0x020fe40000004100 */
[----:B------:R-:W-:-:S03]  /*26a0*/  @P0 HADD2.F32 R45, -RZ, R42.H0_H0 ;  /* 0x2000002aff2d0230 */ /* 0x000fc60000004100 */
[----:B------:R-:W-:-:S04]  /*26b0*/  FMUL.FTZ R44, R44, c[0x0][0x1ec] ;  /* 0x00007b002c2c7a20 */ /* 0x000fc80000410000 */
[----:B------:R-:W-:-:S04]  /*26c0*/  FMUL.FTZ R138, R29, R44 ;  /* 0x0000002c1d8a7220 */ /* 0x000fc80000410000 */
[----:B------:R-:W-:Y:S02]  /*26d0*/  @P0 FADD.FTZ R138, R45, R138 ;  /* 0x0000008a2d8a0221 */ /* 0x000fe40000010000 */
.L_x_3702:
[----:B------:R-:W-:Y:S05]  /*26e0*/  BSYNC B1 ;  /* 0x0000000000017941 */ /* 0x000fea0003800000 */
.L_x_3700:
[----:B------:R-:W-:Y:S01]  /*26f0*/  BSSY B1, `(.L_x_3703) ;  /* 0x000000b000017945 */ /* 0x000fe20003800000 */
[----:B------:R-:W-:Y:S05]  /*2700*/  @P1 BRA `(.L_x_3704) ;  /* 0x0000004000001947 */ /* 0x000fea0003800000 */
[----:B------:R-:W-:Y:S01]  /*2710*/  MOV R139, RZ ;  /* 0x000000ff008b7202 */ /* 0x000fe20000000f00 */
[----:B------:R-:W-:Y:S05]  /*2720*/  @!P0 BRA `(.L_x_3705) ;  /* 0x0000007000008947 */ /* 0x000fea0003800000 */
[----:B-----5:R-:W-:Y:S01]  /*2730*/  HADD2.F32 R139, -RZ, R42.H1_H1 ;  /* 0x3000002aff8b7230 */ /* 0x020fe20000004100 */
[----:B------:R-:W-:Y:S05]  /*2740*/  BRA `(.L_x_3705) ;  /* 0x0000005000007947 */ /* 0x000fea0003800000 */
.L_x_3704:
[----:B-----5:R-:W-:-:S05]  /*2750*/  HADD2.F32 R44, -RZ, R38.H1_H1 ;  /* 0x30000026ff2c7230 */ /* 0x020fca0000004100 */
[----:B------:R-:W-:Y:S01]  /*2760*/  FMUL.FTZ R139, R44, c[0x0][0x1ec] ;  /* 0x00007b002c8b7a20 */ /* 0x000fe20000410000 */
[----:B------:R-:W-:-:S03]  /*2770*/  @P0 HADD2.F32 R44, -RZ, R42.H1_H1 ;  /* 0x3000002aff2c0230 */ /* 0x000fc60000004100 */
[----:B------:R-:W-:-:S04]  /*2780*/  FMUL.FTZ R139, R34, R139 ;  /* 0x0000008b228b7220 */ /* 0x000fc80000410000 */
[----:B------:R-:W-:Y:S02]  /*2790*/  @P0 FADD.FTZ R139, R44, R139 ;  /* 0x0000008b2c8b0221 */ /* 0x000fe40000010000 */
.L_x_3705:
[----:B------:R-:W-:Y:S05]  /*27a0*/  BSYNC B1 ;  /* 0x0000000000017941 */ /* 0x000fea0003800000 */
.L_x_3703:
[----:B------:R-:W-:Y:S01]  /*27b0*/  BSSY B1, `(.L_x_3706) ;  /* 0x000000b000017945 */ /* 0x000fe20003800000 */
[----:B------:R-:W-:Y:S05]  /*27c0*/  @P1 BRA `(.L_x_3707) ;  /* 0x0000004000001947 */ /* 0x000fea0003800000 */
[----:B------:R-:W-:Y:S01]  /*27d0*/  HFMA2.MMA R140, -RZ, RZ, 0, 0 ;  /* 0x00000000ff8c7435 */ /* 0x000fe200000001ff */
[----:B------:R-:W-:Y:S05]  /*27e0*/  @!P0 BRA `(.L_x_3708) ;  /* 0x0000007000008947 */ /* 0x000fea0003800000 */
[----:B-----5:R-:W-:Y:S01]  /*27f0*/  HADD2.F32 R140, -RZ, R43.H0_H0 ;  /* 0x2000002bff8c7230 */ /* 0x020fe20000004100 */
[----:B------:R-:W-:Y:S05]  /*2800*/  BRA `(.L_x_3708) ;  /* 0x0000005000007947 */ /* 0x000fea0003800000 */
.L_x_3707:
[----:B-----5:R-:W-:Y:S02]  /*2810*/  HADD2.F32 R44, -RZ, R39.H0_H0 ;  /* 0x20000027ff2c7230 */ /* 0x020fe40000004100 */
[----:B------:R-:W-:-:S03]  /*2820*/  @P0 HADD2.F32 R45, -RZ, R43.H0_H0 ;  /* 0x2000002bff2d0230 */ /* 0x000fc60000004100 */
[----:B------:R-:W-:-:S04]  /*2830*/  FMUL.FTZ R44, R44, c[0x0][0x1ec] ;  /* 0x00007b002c2c7a20 */ /* 0x000fc80000410000 */
[----:B------:R-:W-:-:S04]  /*2840*/  FMUL.FTZ R140, R31, R44 ;  /* 0x0000002c1f8c7220 */ /* 0x000fc80000410000 */
[----:B------:R-:W-:Y:S02]  /*2850*/  @P0 FADD.FTZ R140, R45, R140 ;  /* 0x0000008c2d8c0221 */ /* 0x000fe40000010000 */
.L_x_3708:
[----:B------:R-:W-:Y:S05]  /*2860*/  BSYNC B1 ;  /* 0x0000000000017941 */ /* 0x000fea0003800000 */
.L_x_3706:
[----:B------:R-:W-:Y:S01]  /*2870*/  BSSY B1, `(.L_x_3709) ;  /* 0x000000b000017945 */ /* 0x000fe20003800000 */
[----:B------:R-:W-:Y:S05]  /*2880*/  @P1 BRA `(.L_x_3710) ;  /* 0x0000004000001947 */ /* 0x000fea0003800000 */
[----:B------:R-:W-:Y:S01]  /*2890*/  MOV R141, RZ ;  /* 0x000000ff008d7202 */ /* 0x000fe20000000f00 */
[----:B------:R-:W-:Y:S05]  /*28a0*/  @!P0 BRA `(.L_x_3711) ;  /* 0x0000007000008947 */ /* 0x000fea0003800000 */
[----:B-----5:R-:W-:Y:S01]  /*28b0*/  HADD2.F32 R141, -RZ, R43.H1_H1 ;  /* 0x3000002bff8d7230 */ /* 0x020fe20000004100 */
[----:B------:R-:W-:Y:S05]  /*28c0*/  BRA `(.L_x_3711) ;  /* 0x0000005000007947 */ /* 0x000fea0003800000 */
.L_x_3710:
[----:B-----5:R-:W-:Y:S02]  /*28d0*/  HADD2.F32 R44, -RZ, R39.H1_H1 ;  /* 0x30000027ff2c7230 */ /* 0x020fe40000004100 */
[----:B------:R-:W-:-:S03]  /*28e0*/  @P0 HADD2.F32 R46, -RZ, R43.H1_H1 ;  /* 0x3000002bff2e0230 */ /* 0x000fc60000004100 */
[----:B------:R-:W-:-:S04]  /*28f0*/  FMUL.FTZ R44, R44, c[0x0][0x1ec] ;  /* 0x00007b002c2c7a20 */ /* 0x000fc80000410000 */
[----:B------:R-:W-:-:S04]  /*2900*/  FMUL.FTZ R141, R35, R44 ;  /* 0x0000002c238d7220 */ /* 0x000fc80000410000 */
[----:B------:R-:W-:Y:S02]  /*2910*/  @P0 FADD.FTZ R141, R46, R141 ;  /* 0x0000008d2e8d0221 */ /* 0x000fe40000010000 */
.L_x_3711:
[----:B------:R-:W-:Y:S05]  /*2920*/  BSYNC B1 ;  /* 0x0000000000017941 */ /* 0x000fea0003800000 */
.L_x_3709:
[----:B------:R-:W-:Y:S01]  /*2930*/  HFMA2.MMA R145, -RZ, RZ, 0, 9.5367431640625e-07 ;  /* 0x00000010ff917435 */ /* 0x000fe200000001ff */
[----:B------:R-:W-:Y:S02]  /*2940*/  F2FP.PACK_AB R47, R141, R140 ;  /* 0x0000008c8d2f723e */ /* 0x000fe400000000ff */
[----:B------:R-:W-:Y:S02]  /*2950*/  F2FP.PACK_AB R46, R139, R138 ;  /* 0x0000008a8b2e723e */ /* 0x000fe400000000ff */
[----:B------:R-:W-:Y:S02]  /*2960*/  F2FP.PACK_AB R45, R108, R111 ;  /* 0x0000006f6c2d723e */ /* 0x000fe400000000ff */
[----:B------:R-:W-:-:S03]  /*2970*/  F2FP.PACK_AB R44, R110, R113 ;  /* 0x000000716e2c723e */ /* 0x000fc600000000ff */
[----:B------:R-:W-:-:S05]  /*2980*/  IMAD.WIDE.U32 R144, R148, R145, c[0x0][0x188] ;  /* 0x0000620094907625 */ /* 0x000fca00078e0091 */
[----:B------:R0:W-:Y:S02]  /*2990*/  STG.E.128 [R144.64], R44 ;  /* 0x0000002c90007986 */ /* 0x0001e4000c101d04 */
.L_x_3687:
[----:B------:R-:W-:Y:S05]  /*29a0*/  BSYNC B0 ;  /* 0x0000000000007941 */ /* 0x000fea0003800000 */
.L_x_3686:
[----:B0-----:R-:W-:Y:S01]  /*29b0*/  FADD.FTZ R45, RZ, R137 ;  /* 0x00000089ff2d7221 */ /* 0x001fe20000010000 */
[C---:B------:R-:W-:Y:S02]  /*29c0*/  ISETP.GT.U32.AND P2, PT, R26.reuse, 0x3f, PT ;  /* 0x0000003f1a00780c */ /* 0x040fe40003f44070 */
[----:B------:R-:W-:Y:S01]  /*29d0*/  ISETP.GT.U32.AND P1, PT, R26, 0x5f, PT ;  /* 0x0000005f1a00780c */ /* 0x000fe20003f24070 */
        /* <DEDUP_REMOVED lines=39> */
.L_x_3724:
        /* <DEDUP_REMOVED lines=85> */
.L_x_3725:
        /* <DEDUP_REMOVED lines=37> */
[----:B------:R-:W-:Y:S01]  /*33f0*/  F2FP.PACK_AB R44, R45, R44 ;  /* 0x0000002c2d2c723e */ /* 0x000fe200000000ff */
        /* <DEDUP_REMOVED lines=14> */
[----:B------:R-:W-:Y:S01]  /*34e0*/  F2FP.PACK_AB R46, R47, R46 ;  /* 0x0000002e2f2e723e */ /* 0x000fe200000000ff */
[----:B------:R-:W-:Y:S01]  /*34f0*/  FFMA.FTZ R145, R70, R154, R75 ;  /* 0x0000009a46917223 */ /* 0x000fe2000001004b */
[----:B------:R-:W-:-:S04]  /*3500*/  F2FP.PACK_AB R45, R144, R45 ;  /* 0x0000002d902d723e */ /* 0x000fc800000000ff */
[----:B------:R-:W-:Y:S01]  /*3510*/  F2FP.PACK_AB R47, R145, R152 ;  /* 0x00000098912f723e */ /* 0x000fe200000000ff */
[C---:B------:R-:W-:Y:S01]  /*3520*/  IMAD.WIDE.U32 R144, R143.reuse, R148, c[0x0][0x208] ;  /* 0x000082008f907625 */ /* 0x040fe200078e0094 */
[----:B------:R-:W-:-:S04]  /*3530*/  IADD3 R143, R143, 0x20, RZ ;  /* 0x000000208f8f7810 */ /* 0x000fc80007ffe0ff */
[----:B------:R0:W-:Y:S03]  /*3540*/  STG.E.128 [R144.64], R44 ;  /* 0x0000002c90007986 */ /* 0x0001e6000c101d04 */
.L_x_3717:
[----:B------:R-:W-:Y:S05]  /*3550*/  BSYNC B1 ;  /* 0x0000000000017941 */ /* 0x000fea0003800000 */
.L_x_3716:
        /* <DEDUP_REMOVED lines=13> */
[----:B------:R-:W-:Y:S01]  /*3630*/  F2FP.PACK_AB R44, R45, R44 ;  /* 0x0000002c2d2c723e */ /* 0x000fe200000000ff */
        /* <DEDUP_REMOVED lines=20> */
.L_x_3719:
[----:B------:R-:W-:Y:S05]  /*3780*/  BSYNC B1 ;  /* 0x0000000000017941 */ /* 0x000fea0003800000 */
.L_x_3718:
        /* <DEDUP_REMOVED lines=8> */
[----:B------:R-:W-:Y:S02]  /*3810*/  FADD.FTZ R148, R117, -R146 ;  /* 0x8000009275947221 */ /* 0x000fe40000010000 */
[----:B------:R-:W-:Y:S02]  /*3820*/  FFMA.FTZ R44, R59, R44, R90 ;  /* 0x0000002c3b2c7223 */ /* 0x000fe4000001005a */
[----:B------:R-:W-:Y:S02]  /*3830*/  FMUL.FTZ R46, R149, R46 ;  /* 0x0000002e952e7220 */ /* 0x000fe40000410000 */
[--C-:B------:R-:W-:Y:S01]  /*3840*/  FADD.FTZ R150, R114, -R146.reuse ;  /* 0x8000009272967221 */ /* 0x100fe20000010000 */
[----:B------:R-:W-:Y:S01]  /*3850*/  F2FP.PACK_AB R44, R45, R44 ;  /* 0x0000002c2d2c723e */ /* 0x000fe200000000ff */
[----:B------:R-:W-:Y:S02]  /*3860*/  FMUL.FTZ R148, R149, R148 ;  /* 0x0000009495947220 */ /* 0x000fe40000410000 */
[----:B------:R-:W-:-:S02]  /*3870*/  FADD.FTZ R144, R116, -R146 ;  /* 0x8000009274907221 */ /* 0x000fc40000010000 */
        /* <DEDUP_REMOVED lines=19> */
.L_x_3721:
[----:B------:R-:W-:Y:S05]  /*39b0*/  BSYNC B1 ;  /* 0x0000000000017941 */ /* 0x000fea0003800000 */
.L_x_3720:
        /* <DEDUP_REMOVED lines=18> */
[----:B------:R-:W-:Y:S01]  /*3ae0*/  FFMA.FTZ R45, R94, R144, R103 ;  /* 0x000000905e2d7223 */ /* 0x000fe20000010067 */
[----:B------:R-:W-:Y:S01]  /*3af0*/  MOV R144, 0x10 ;  /* 0x0000001000907802 */ /* 0x000fe20000000f00 */
[----:B------:R-:W-:-:S02]  /*3b00*/  FFMA.FTZ R145, R96, R46, R105 ;  /* 0x0000002e60917223 */ /* 0x000fc40000010069 */
[----:B------:R-:W-:Y:S02]  /*3b10*/  FFMA.FTZ R150, R97, R150, R104 ;  /* 0x0000009661967223 */ /* 0x000fe40000010068 */
[----:B------:R-:W-:Y:S01]  /*3b20*/  FFMA.FTZ R47, R99, R154, R106 ;  /* 0x0000009a632f7223 */ /* 0x000fe2000001006a */
[----:B------:R-:W-:Y:S01]  /*3b30*/  F2FP.PACK_AB R44, R145, R44 ;  /* 0x0000002c912c723e */ /* 0x000fe200000000ff */
[----:B------:R-:W-:Y:S02]  /*3b40*/  FFMA.FTZ R146, R101, R146, R136 ;  /* 0x0000009265927223 */ /* 0x000fe40000010088 */
[----:B------:R-:W-:Y:S02]  /*3b50*/  FFMA.FTZ R147, R100, R152, R109 ;  /* 0x0000009864937223 */ /* 0x000fe4000001006d */
[----:B------:R-:W-:Y:S01]  /*3b60*/  FFMA.FTZ R148, R98, R148, R107 ;  /* 0x0000009462947223 */ /* 0x000fe2000001006b */
[----:B------:R-:W-:Y:S01]  /*3b70*/  F2FP.PACK_AB R47, R146, R47 ;  /* 0x0000002f922f723e */ /* 0x000fe200000000ff */
[----:B------:R-:W-:Y:S01]  /*3b80*/  IMAD.WIDE.U32 R144, R143, R144, c[0x0][0x208] ;  /* 0x000082008f907625 */ /* 0x000fe200078e0090 */
[----:B------:R-:W-:-:S02]  /*3b90*/  F2FP.PACK_AB R46, R147, R150 ;  /* 0x00000096932e723e */ /* 0x000fc400000000ff */
[----:B------:R-:W-:-:S05]  /*3ba0*/  F2FP.PACK_AB R45, R148, R45 ;  /* 0x0000002d942d723e */ /* 0x000fca00000000ff */
[----:B------:R0:W-:Y:S02]  /*3bb0*/  STG.E.128 [R144.64], R44 ;  /* 0x0000002c90007986 */ /* 0x0001e4000c101d04 */
.L_x_3715:
[----:B------:R-:W-:Y:S05]  /*3bc0*/  BSYNC B0 ;  /* 0x0000000000007941 */ /* 0x000fea0003800000 */
.L_x_3714:
[----:B0-2---:R-:W-:-:S04]  /*3bd0*/  MOV R45, c[0x0][0x160] ;  /* 0x00005800002d7a02 */ /* 0x005fc80000000f00 */
[----:B------:R-:W-:-:S04]  /*3be0*/  LEA R142, R45, R142, 0x2 ;  /* 0x0000008e2d8e7211 */ /* 0x000fc800078e10ff */
[----:B------:R-:W-:-:S13]  /*3bf0*/  ISETP.GE.AND P0, PT, R142, c[0x0][0x164], PT ;  /* 0x000059008e007a0c */ /* 0x000fda0003f06270 */
[----:B------:R-:W-:Y:S01]  /*3c00*/  @P0 CALL.REL.NOINC `(.L_x_3722) ;  /* 0x0000001000000944 */ /* 0x000fe20003c00000 */
[----:B------:R-:W-:Y:S05]  /*3c10*/  BRA `(.L_x_3723) ;  /* 0xffffcf4000007947 */ /* 0x000fea000383ffff */
.L_x_3722:
[----:B------:R-:W-:Y:S05]  /*3c20*/  EXIT ;  /* 0x000000000000794d */ /* 0x000fea0003800000 */
.L_x_3712:
[----:B------:R-:W-:Y:S01]  /*3c30*/  HFMA2.MMA R149, -RZ, RZ, 0, 5.9604644775390625e-08 ;  /* 0x00000001ff957435 */ /* 0x000fe200000001ff */
[----:B------:R-:W-:Y:S02]  /*3c40*/  MOV R47, 0x1f ;  /* 0x0000001f002f7802 */ /* 0x000fe40000000f00 */
[----:B------:R-:W-:Y:S02]  /*3c50*/  MOV R148, 0xffffffff ;  /* 0xffffffff00947802 */ /* 0x000fe40000000f00 */
[----:B------:R-:W-:Y:S02]  /*3c60*/  MOV R44, 0x3c80 ;  /* 0x00003c80002c7802 */ /* 0x000fe40000000f00 */
[----:B-----5:R-:W-:Y:S05]  /*3c70*/  CALL.REL.NOINC `($__internal_22_$__cuda_sm70_shflsync_bfly_p) ;  /* 0x000007c000007944 */ /* 0x020fea0003c00000 */
[----:B-1----:R-:W-:Y:S01]  /*3c80*/  MOV R45, R149 ;  /* 0x00000095002d7202 */ /* 0x002fe20000000f00 */
[----:B0-----:R-:W-:Y:S05]  /*3c90*/  BRA `(.L_x_3724) ;  /* 0xffffefb000007947 */ /* 0x001fea000383ffff */
.L_x_3713:
[----:B------:R-:W-:Y:S01]  /*3ca0*/  HFMA2.MMA R149, -RZ, RZ, 0, 1.1920928955078125e-07 ;  /* 0x00000002ff957435 */ /* 0x000fe200000001ff */
[----:B0-----:R-:W-:Y:S02]  /*3cb0*/  MOV R46, R150 ;  /* 0x00000096002e7202 */ /* 0x001fe40000000f00 */
[----:B------:R-:W-:Y:S02]  /*3cc0*/  MOV R47, 0x1f ;  /* 0x0000001f002f7802 */ /* 0x000fe40000000f00 */
[----:B------:R-:W-:-:S02]  /*3cd0*/  MOV R148, 0xffffffff ;  /* 0xffffffff00947802 */ /* 0x000fc40000000f00 */
[----:B------:R-:W-:Y:S02]  /*3ce0*/  MOV R44, 0x3d00 ;  /* 0x00003d00002c7802 */ /* 0x000fe40000000f00 */
[----:B-----5:R-:W-:Y:S05]  /*3cf0*/  CALL.REL.NOINC `($__internal_22_$__cuda_sm70_shflsync_bfly_p) ;  /* 0x0000074000007944 */ /* 0x020fea0003c00000 */
[----:B01----:R-:W-:Y:S01]  /*3d00*/  FADD.FTZ R46, R150, R149 ;  /* 0x00000095962e7221 */ /* 0x003fe20000010000 */
[----:B------:R-:W-:Y:S01]  /*3d10*/  HFMA2.MMA R149, -RZ, RZ, 0, 2.384185791015625e-07 ;  /* 0x00000004ff957435 */ /* 0x000fe200000001ff */
[----:B------:R-:W-:Y:S02]  /*3d20*/  MOV R47, 0x1f ;  /* 0x0000001f002f7802 */ /* 0x000fe40000000f00 */
[----:B------:R-:W-:Y:S02]  /*3d30*/  MOV R148, 0xffffffff ;  /* 0xffffffff00947802 */ /* 0x000fe40000000f00 */
[----:B------:R-:W-:Y:S02]  /*3d40*/  MOV R44, 0x3d60 ;  /* 0x00003d60002c7802 */ /* 0x000fe40000000f00 */
[----:B------:R-:W-:Y:S05]  /*3d50*/  CALL.REL.NOINC `($__internal_22_$__cuda_sm70_shflsync_bfly_p) ;  /* 0x000006e000007944 */ /* 0x000fea0003c00000 */
[----:B01----:R-:W-:Y:S01]  /*3d60*/  FADD.FTZ R46, R46, R149 ;  /* 0x000000952e2e7221 */ /* 0x003fe20000010000 */
[----:B------:R-:W-:Y:S01]  /*3d70*/  HFMA2.MMA R149, -RZ, RZ, 0, 4.76837158203125e-07 ;  /* 0x00000008ff957435 */ /* 0x000fe200000001ff */
[----:B------:R-:W-:Y:S02]  /*3d80*/  MOV R47, 0x1f ;  /* 0x0000001f002f7802 */ /* 0x000fe40000000f00 */
[----:B------:R-:W-:-:S02]  /*3d90*/  MOV R148, 0xffffffff ;  /* 0xffffffff00947802 */ /* 0x000fc40000000f00 */
[----:B------:R-:W-:Y:S02]  /*3da0*/  MOV R44, 0x3dc0 ;  /* 0x00003dc0002c7802 */ /* 0x000fe40000000f00 */
[----:B------:R-:W-:Y:S05]  /*3db0*/  CALL.REL.NOINC `($__internal_22_$__cuda_sm70_shflsync_bfly_p) ;  /* 0x0000068000007944 */ /* 0x000fea0003c00000 */
[----:B01----:R-:W-:Y:S01]  /*3dc0*/  FADD.FTZ R46, R46, R149 ;  /* 0x000000952e2e7221 */ /* 0x003fe20000010000 */
[----:B------:R-:W-:Y:S01]  /*3dd0*/  HFMA2.MMA R149, -RZ, RZ, 0, 9.5367431640625e-07 ;  /* 0x00000010ff957435 */ /* 0x000fe200000001ff */
[----:B------:R-:W-:Y:S02]  /*3de0*/  MOV R47, 0x1f ;  /* 0x0000001f002f7802 */ /* 0x000fe40000000f00 */
[----:B------:R-:W-:Y:S02]  /*3df0*/  MOV R148, 0xffffffff ;  /* 0xffffffff00947802 */ /* 0x000fe40000000f00 */
[----:B------:R-:W-:Y:S02]  /*3e00*/  MOV R44, 0x3e20 ;  /* 0x00003e20002c7802 */ /* 0x000fe40000000f00 */
[----:B------:R-:W-:Y:S05]  /*3e10*/  CALL.REL.NOINC `($__internal_22_$__cuda_sm70_shflsync_bfly_p) ;  /* 0x0000062000007944 */ /* 0x000fea0003c00000 */
        /* <DEDUP_REMOVED lines=71> */
[----:B------:R-:W-:Y:S05]  /*4290*/  CALL.REL.NOINC `($__internal_22_$__cuda_sm70_shflsync_bfly_p) ;  /* 0x000001a000007944 */ /* 0x000fea0003c00000 */
[----:B01----:R-:W-:Y:S01]  /*42a0*/  FADD.FTZ R46, R46, R149 ;  /* 0x000000952e2e7221 */ /* 0x003fe20000010000 */
[----:B------:R-:W-:Y:S01]  /*42b0*/  HFMA2.MMA R149, -RZ, RZ, 0, 1.1920928955078125e-07 ;  /* 0x00000002ff957435 */ /* 0x000fe200000001ff */
[----:B------:R-:W-:Y:S02]  /*42c0*/  MOV R47, 0x1f ;  /* 0x0000001f002f7802 */ /* 0x000fe40000000f00 */
[----:B------:R-:W-:Y:S02]  /*42d0*/  MOV R148, 0xffffffff ;  /* 0xffffffff00947802 */ /* 0x000fe40000000f00 */
[----:B------:R-:W-:Y:S02]  /*42e0*/  MOV R44, 0x4300 ;  /* 0x00004300002c7802 */ /* 0x000fe40000000f00 */
[----:B------:R-:W-:Y:S05]  /*42f0*/  CALL.REL.NOINC `($__internal_22_$__cuda_sm70_shflsync_bfly_p) ;  /* 0x0000014000007944 */ /* 0x000fea0003c00000 */
[----:B01----:R-:W-:Y:S01]  /*4300*/  FADD.FTZ R46, R46, R149 ;  /* 0x000000952e2e7221 */ /* 0x003fe20000010000 */
[----:B------:R-:W-:Y:S01]  /*4310*/  HFMA2.MMA R149, -RZ, RZ, 0, 2.384185791015625e-07 ;  /* 0x00000004ff957435 */ /* 0x000fe200000001ff */
[----:B------:R-:W-:-:S02]  /*4320*/  MOV R47, 0x1f ;  /* 0x0000001f002f7802 */ /* 0x000fc40000000f00 */
[----:B------:R-:W-:Y:S02]  /*4330*/  MOV R148, 0xffffffff ;  /* 0xffffffff00947802 */ /* 0x000fe40000000f00 */
[----:B------:R-:W-:Y:S02]  /*4340*/  MOV R44, 0x4360 ;  /* 0x00004360002c7802 */ /* 0x000fe40000000f00 */
[----:B------:R-:W-:Y:S05]  /*4350*/  CALL.REL.NOINC `($__internal_22_$__cuda_sm70_shflsync_bfly_p) ;  /* 0x000000e000007944 */ /* 0x000fea0003c00000 */
[----:B01----:R-:W-:Y:S01]  /*4360*/  FADD.FTZ R46, R46, R149 ;  /* 0x000000952e2e7221 */ /* 0x003fe20000010000 */
[----:B------:R-:W-:Y:S01]  /*4370*/  HFMA2.MMA R149, -RZ, RZ, 0, 4.76837158203125e-07 ;  /* 0x00000008ff957435 */ /* 0x000fe200000001ff */
[----:B------:R-:W-:Y:S02]  /*4380*/  MOV R47, 0x1f ;  /* 0x0000001f002f7802 */ /* 0x000fe40000000f00 */
[----:B------:R-:W-:Y:S02]  /*4390*/  MOV R148, 0xffffffff ;  /* 0xffffffff00947802 */ /* 0x000fe40000000f00 */
[----:B------:R-:W-:Y:S02]  /*43a0*/  MOV R44, 0x43c0 ;  /* 0x000043c0002c7802 */ /* 0x000fe40000000f00 */
[----:B------:R-:W-:Y:S05]  /*43b0*/  CALL.REL.NOINC `($__internal_22_$__cuda_sm70_shflsync_bfly_p) ;  /* 0x0000008000007944 */ /* 0x000fea0003c00000 */
[----:B-1----:R-:W-:Y:S01]  /*43c0*/  FADD.FTZ R144, R46, R149 ;  /* 0x000000952e907221 */ /* 0x002fe20000010000 */
[----:B------:R-:W-:Y:S01]  /*43d0*/  HFMA2.MMA R149, -RZ, RZ, 0, 9.5367431640625e-07 ;  /* 0x00000010ff957435 */ /* 0x000fe200000001ff */
[----:B0-----:R-:W-:-:S02]  /*43e0*/  MOV R47, 0x1f ;  /* 0x0000001f002f7802 */ /* 0x001fc40000000f00 */
[----:B------:R-:W-:Y:S02]  /*43f0*/  MOV R148, 0xffffffff ;  /* 0xffffffff00947802 */ /* 0x000fe40000000f00 */
[----:B------:R-:W-:Y:S02]  /*4400*/  MOV R46, R144 ;  /* 0x00000090002e7202 */ /* 0x000fe40000000f00 */
[----:B------:R-:W-:Y:S02]  /*4410*/  MOV R44, 0x4430 ;  /* 0x00004430002c7802 */ /* 0x000fe40000000f00 */
[----:B------:R-:W-:Y:S05]  /*4420*/  CALL.REL.NOINC `($__internal_22_$__cuda_sm70_shflsync_bfly_p) ;  /* 0x0000001000007944 */ /* 0x000fea0003c00000 */
[----:B01----:R-:W-:Y:S05]  /*4430*/  BRA `(.L_x_3725) ;  /* 0xffffed6000007947 */ /* 0x003fea000383ffff */
        .weak           $__internal_22_$__cuda_sm70_shflsync_bfly_p
        .type           $__internal_22_$__cuda_sm70_shflsync_bfly_p,@function
        .size           $__internal_22_$__cuda_sm70_shflsync_bfly_p,(.L_x_29162 - $__internal_22_$__cuda_sm70_shflsync_bfly_p)
$__internal_22_$__cuda_sm70_shflsync_bfly_p:
[----:B------:R-:W-:Y:S01]  /*4440*/  HFMA2.MMA R45, -RZ, RZ, 0, 0 ;  /* 0x00000000ff2d7435 */ /* 0x000fe200000001ff */
[----:B------:R-:W-:Y:S04]  /*4450*/  WARPSYNC R148 ;  /* 0x0000009400007348 */ /* 0x000fe80003800000 */
[----:B------:R0:W1:Y:S01]  /*4460*/  SHFL.BFLY PT, R149, R46, R149, R47 ;  /* 0x0c0000952e957389 */ /* 0x00006200000e002f */
[----:B------:R-:W-:Y:S05]  /*4470*/  RET.REL.NODEC R44 `(_ZN10layer_norm13ln_fwd_kernelINS_13Kernel_traitsI6__halfS2_S2_S2_fjLj1024ELj1ELj4ELj1ELj16ENS_18Kernel_traits_baseILj1024ES2_S2_S2_S2_fjLj128EEEEELb0ELb1ELb1ELb0EEEvNS_9FwdParamsE) ;  /* 0xffffbb802c007950 */ /* 0x000fea0003c3ffff */
.L_x_3726:
        /* <DEDUP_REMOVED lines=16> */
.L_x_29162:


//--------------------- .text._ZN10layer_norm13ln_fwd_kernelINS_13Kernel_traitsI6__halfS2_S2_S2_fjLj1024ELj1ELj4ELj1ELj16ENS_18Kernel_traits_baseILj1024ES2_S2_S2_S2_fjLj128EEEEELb0ELb1ELb1ELb1EEEvNS_9FwdParamsE --------------------------
	.section	.text._ZN10layer_norm13ln_fwd_kernelINS_13Kernel_traitsI6__halfS2_S2_S2_fjLj1024ELj1ELj4ELj1ELj16ENS_18Kernel_traits_baseILj1024ES2_S2_S2_S2_fjLj128EEEEELb0ELb1ELb1ELb1EEEvNS_9FwdParamsE,"ax",@progbits
	.sectioninfo	@"SHI_REGISTERS=167"
	.align	128
        .global         _ZN10layer_norm13ln_fwd_kernelINS_13Kernel_traitsI6__halfS2_S2_S2_fjLj1024ELj1ELj4ELj1ELj16ENS_18Kernel_traits_baseILj1024ES2_S2_S2_S2_fjLj128EEEEELb0ELb1ELb1ELb1EEEvNS_9FwdParamsE
        .type           _ZN10layer_norm13ln_fwd_kernelINS_13Kernel_traitsI6__halfS2_S2_S2_fjLj1024ELj1ELj4ELj1ELj16ENS_18Kernel_traits_baseILj1024ES2_S2_S2_S2_fjLj128EEEEELb0ELb1ELb1ELb1EEEvNS_9FwdParamsE,@function
        .size           _ZN10layer_norm13ln_fwd_kernelINS_13Kernel_traitsI6__halfS2_S2_S2_fjLj1024ELj1ELj4ELj1ELj16ENS_18Kernel_traits_baseILj1024ES2_S2_S2_S2_fjLj128EEEEELb0ELb1ELb1ELb1EEEvNS_9FwdParamsE,(.L_x_29163 - _ZN10layer_norm13ln_fwd_kernelINS_13Kernel_traitsI6__halfS2_S2_S2_fjLj1024ELj1ELj4ELj1ELj16ENS_18Kernel_traits_baseILj1024ES2_S2_S2_S2_fjLj128EEEEELb0ELb1ELb1ELb1EEEvNS_9FwdParamsE)
        .other          _ZN10layer_norm13ln_fwd_kernelINS_13Kernel_traitsI6__halfS2_S2_S2_fjLj1024ELj1ELj4ELj1ELj16ENS_18Kernel_traits_baseILj1024ES2_S2_S2_S2_fjLj128EEEEELb0ELb1ELb1ELb1EEEvNS_9FwdParamsE,@"STO_CUDA_ENTRY STV_DEFAULT"
_ZN10layer_norm13ln_fwd_kernelINS_13Kernel_traitsI6__halfS2_S2_S2_fjLj1024ELj1ELj4ELj1ELj16ENS_18Kernel_traits_baseILj1024ES2_S2_S2_S2_fjLj128EEEEELb0ELb1ELb1ELb1EEEvNS_9FwdParamsE:
.text._ZN10layer_norm13ln_fwd_kernelINS_13Kernel_traitsI6__halfS2_S2_S2_fjLj1024ELj1ELj4ELj1ELj16ENS_18Kernel_traits_baseILj1024ES2_S2_S2_S2_fjLj128EEEEELb0ELb1ELb1ELb1EEEvNS_9FwdParamsE:
        /* <DEDUP_REMOVED lines=39> */
[--C-:B------:R-:W-:Y:S01]  /*0270*/  HADD2.F32 R2, -RZ, R12.reuse.H0_H0 ;  /* 0x2000000cff027230 */ /* 0x100fe20000004100 */
[----:B------:R-:W-:Y:S01]  /*0280*/  ULDC.U8 UR6, c[0x0][0x1f0] ;  /* 0x00007c0000067ab9 */ /* 0x000fe20000000000 */
        /* <DEDUP_REMOVED lines=30> */
[----:B------:R-:W-:-:S02]  /*0470*/  HADD2.F32 R35, -RZ, R35.H1_H1 ;  /* 0x30000023ff237230 */ /* 0x000fc40000004100 */
[--C-:B--2---:R-:W-:Y:S02]  /*0480*/  HADD2.F32 R32, -RZ, R36.reuse.H0_H0 ;  /* 0x20000024ff207230 */ /* 0x104fe40000004100 */
[----:B------:R-:W-:Y:S02]  /*0490*/  HADD2.F32 R33, -RZ, R36.H1_H1 ;  /* 0x30000024ff217230 */ /* 0x000fe40000004100 */
[--C-:B------:R-:W-:Y:S02]  /*04a0*/  HADD2.F32 R68, -RZ, R37.reuse.H0_H0 ;  /* 0x20000025ff447230 */ /* 0x100fe40000004100 */
[----:B------:R-:W-:Y:S02]  /*04b0*/  HADD2.F32 R69, -RZ, R37.H1_H1 ;  /* 0x30000025ff457230 */ /* 0x000fe40000004100 */
[--C-:B------:R-:W-:Y:S02]  /*04c0*/  HADD2.F32 R70, -RZ, R38.reuse.H0_H0 ;  /* 0x20000026ff467230 */ /* 0x100fe40000004100 */
[----:B------:R-:W-:-:S02]  /*04d0*/  HADD2.F32 R71, -RZ, R38.H1_H1 ;  /* 0x30000026ff477230 */ /* 0x000fc40000004100 */
[--C-:B------:R-:W-:Y:S02]  /*04e0*/  HADD2.F32 R72, -RZ, R39.reuse.H0_H0 ;  /* 0x20000027ff487230 */ /* 0x100fe40000004100 */
[----:B------:R-:W-:Y:S02]  /*04f0*/  HADD2.F32 R73, -RZ, R39.H1_H1 ;  /* 0x30000027ff497230 */ /* 0x000fe40000004100 */
[--C-:B---3--:R-:W-:Y:S02]  /*0500*/  HADD2.F32 R74, -RZ, R40.reuse.H0_H0 ;  /* 0x20000028ff4a7230 */ /* 0x108fe40000004100 */
[----:B------:R-:W-:Y:S02]  /*0510*/  HADD2.F32 R75, -RZ, R40.H1_H1 ;  /* 0x30000028ff4b7230 */ /* 0x000fe40000004100 */
[--C-:B------:R-:W-:Y:S02]  /*0520*/  HADD2.F32 R76, -RZ, R41.reuse.H0_H0 ;  /* 0x20000029ff4c7230 */ /* 0x100fe40000004100 */
[----:B------:R-:W-:-:S02]  /*0530*/  HADD2.F32 R78, -RZ, R41.H1_H1 ;  /* 0x30000029ff4e7230 */ /* 0x000fc40000004100 */
[--C-:B------:R-:W-:Y:S02]  /*0540*/  HADD2.F32 R77, -RZ, R42.reuse.H0_H0 ;  /* 0x2000002aff4d7230 */ /* 0x100fe40000004100 */
[----:B------:R-:W-:Y:S02]  /*0550*/  HADD2.F32 R80, -RZ, R42.H1_H1 ;  /* 0x3000002aff507230 */ /* 0x000fe40000004100 */
[--C-:B------:R-:W-:Y:S02]  /*0560*/  HADD2.F32 R79, -RZ, R43.reuse.H0_H0 ;  /* 0x2000002bff4f7230 */ /* 0x100fe40000004100 */
[----:B------:R-:W-:Y:S02]  /*0570*/  HADD2.F32 R82, -RZ, R43.H1_H1 ;  /* 0x3000002bff527230 */ /* 0x000fe40000004100 */
[--C-:B----4-:R-:W-:Y:S02]  /*0580*/  HADD2.F32 R81, -RZ, R44.reuse.H0_H0 ;  /* 0x2000002cff517230 */ /* 0x110fe40000004100 */
        /* <DEDUP_REMOVED lines=47> */
.L_x_3828:
        /* <DEDUP_REMOVED lines=32> */
.L_x_3728:
[----:B0----5:R-:W-:Y:S02]  /*0a80*/  HADD2.F32 R44, -RZ, R40.H0_H0 ;  /* 0x20000028ff2c7230 */ /* 0x021fe40000004100 */
[----:B------:R-:W-:-:S03]  /*0a90*/  @P0 HADD2.F32 R47, -RZ, R36.H0_H0 ;  /* 0x20000024ff2f0230 */ /* 0x000fc60000004100 */
[----:B------:R-:W-:-:S04]  /*0aa0*/  FMUL.FTZ R45, R44, c[0x0][0x1ec] ;  /* 0x00007b002c2d7a20 */ /* 0x000fc80000410000 */
[----:B------:R-:W-:-:S04]  /*0ab0*/  FMUL.FTZ R62, R32, R45 ;  /* 0x0000002d203e7220 */ /* 0x000fc80000410000 */
[----:B------:R-:W-:Y:S02]  /*0ac0*/  @P0 FADD.FTZ R62, R62, R47 ;  /* 0x0000002f3e3e0221 */ /* 0x000fe40000010000 */
.L_x_3729:
[----:B------:R-:W-:Y:S05]  /*0ad0*/  BSYNC B0 ;  /* 0x0000000000007941 */ /* 0x000fea0003800000 */
.L_x_3727:
[----:B------:R-:W-:Y:S01]  /*0ae0*/  BSSY B0, `(.L_x_3730) ;  /* 0x000000b000007945 */ /* 0x000fe20003800000 */
[----:B------:R-:W-:Y:S05]  /*0af0*/  @P2 BRA `(.L_x_3731) ;  /* 0x0000004000002947 */ /* 0x000fea0003800000 */
[----:B------:R-:W-:Y:S01]  /*0b00*/  HFMA2.MMA R61, -RZ, RZ, 0, 0 ;  /* 0x00000000ff3d7435 */ /* 0x000fe200000001ff */
[----:B------:R-:W-:Y:S05]  /*0b10*/  @!P0 BRA `(.L_x_3732) ;  /* 0x0000007000008947 */ /* 0x000fea0003800000 */
[----:B-----5:R-:W-:Y:S01]  /*0b20*/  HADD2.F32 R61, -RZ, R36.H1_H1 ;  /* 0x30000024ff3d7230 */ /* 0x020fe20000004100 */
[----:B------:R-:W-:Y:S05]  /*0b30*/  BRA `(.L_x_3732) ;  /* 0x0000005000007947 */ /* 0x000fea0003800000 */
.L_x_3731:
[----:B-----5:R-:W-:Y:S02]  /*0b40*/  HADD2.F32 R44, -RZ, R40.H1_H1 ;  /* 0x30000028ff2c7230 */ /* 0x020fe40000004100 */
[----:B------:R-:W-:-:S03]  /*0b50*/  @P0 HADD2.F32 R46, -RZ, R36.H1_H1 ;  /* 0x30000024ff2e0230 */ /* 0x000fc60000004100 */
[----:B------:R-:W-:-:S04]  /*0b60*/  FMUL.FTZ R44, R44, c[0x0][0x1ec] ;  /* 0x00007b002c2c7a20 */ /* 0x000fc80000410000 */
[----:B------:R-:W-:-:S04]  /*0b70*/  FMUL.FTZ R61, R33, R44 ;  /* 0x0000002c213d7220 */ /* 0x000fc80000410000 */
[----:B------:R-:W-:Y:S02]  /*0b80*/  @P0 FADD.FTZ R61, R61, R46 ;  /* 0x0000002e3d3d0221 */ /* 0x000fe40000010000 */
.L_x_3732:
[----:B------:R-:W-:Y:S05]  /*0b90*/  BSYNC B0 ;  /* 0x0000000000007941 */ /* 0x000fea0003800000 */
.L_x_3730:
[----:B------:R-:W-:Y:S01]  /*0ba0*/  BSSY B0, `(.L_x_3733) ;  /* 0x000000b000007945 */ /* 0x000fe20003800000 */
[----:B------:R-:W-:Y:S05]  /*0bb0*/  @P2 BRA `(.L_x_3734) ;  /* 0x0000004000002947 */ /* 0x000fea0003800000 */
[----:B------:R-:W-:Y:S01]  /*0bc0*/  MOV R60, RZ ;  /* 0x000000ff003c7202 */ /* 0x000fe20000000f00 */
[----:B------:R-:W-:Y:S05]  /*0bd0*/  @!P0 BRA `(.L_x_3735) ;  /* 0x0000007000008947 */ /* 0x000fea0003800000 */
[----:B-----5:R-:W-:Y:S01]  /*0be0*/  HADD2.F32 R60, -RZ, R37.H0_H0 ;  /* 0x20000025ff3c7230 */ /* 0x020fe20000004100 */
[----:B------:R-:W-:Y:S05]  /*0bf0*/  BRA `(.L_x_3735) ;  /* 0x0000005000007947 */ /* 0x000fea0003800000 */
.L_x_3734:
[----:B-----5:R-:W-:Y:S02]  /*0c00*/  HADD2.F32 R44, -RZ, R41.H0_H0 ;  /* 0x20000029ff2c7230 */ /* 0x020fe40000004100 */
[----:B------:R-:W-:-:S03]  /*0c10*/  @P0 HADD2.F32 R47, -RZ, R37.H0_H0 ;  /* 0x20000025ff2f0230 */ /* 0x000fc60000004100 */
[----:B------:R-:W-:-:S04]  /*0c20*/  FMUL.FTZ R45, R44, c[0x0][0x1ec] ;  /* 0x00007b002c2d7a20 */ /* 0x000fc80000410000 */
[----:B------:R-:W-:-:S04]  /*0c30*/  FMUL.FTZ R60, R68, R45 ;  /* 0x0000002d443c7220 */ /* 0x000fc80000410000 */
[----:B------:R-:W-:Y:S02]  /*0c40*/  @P0 FADD.FTZ R60, R60, R47 ;  /* 0x0000002f3c3c0221 */ /* 0x000fe40000010000 */
.L_x_3735:
[----:B------:R-:W-:Y:S05]  /*0c50*/  BSYNC B0 ;  /* 0x0000000000007941 */ /* 0x000fea0003800000 */
.L_x_3733:
[----:B------:R-:W-:Y:S01]  /*0c60*/  BSSY B0, `(.L_x_3736) ;  /* 0x000000b000007945 */ /* 0x000fe20003800000 */
[----:B------:R-:W-:Y:S05]  /*0c70*/  @P2 BRA `(.L_x_3737) ;  /* 0x0000004000002947 */ /* 0x000fea0003800000 */
[----:B------:R-:W-:Y:S01]  /*0c80*/  HFMA2.MMA R59, -RZ, RZ, 0, 0 ;  /* 0x00000000ff3b7435 */ /* 0x000fe200000001ff */
[----:B------:R-:W-:Y:S05]  /*0c90*/  @!P0 BRA `(.L_x_3738) ;  /* 0x0000007000008947 */ /* 0x000fea0003800000 */
[----:B-----5:R-:W-:Y:S01]  /*0ca0*/  HADD2.F32 R59, -RZ, R37.H1_H1 ;  /* 0x30000025ff3b7230 */ /* 0x020fe20000004100 */
[----:B------:R-:W-:Y:S05]  /*0cb0*/  BRA `(.L_x_3738) ;  /* 0x0000005000007947 */ /* 0x000fea0003800000 */
.L_x_3737:
[----:B-----5:R-:W-:Y:S02]  /*0cc0*/  HADD2.F32 R44, -RZ, R41.H1_H1 ;  /* 0x30000029ff2c7230 */ /* 0x020fe40000004100 */
[----:B------:R-:W-:-:S03]  /*0cd0*/  @P0 HADD2.F32 R46, -RZ, R37.H1_H1 ;  /* 0x30000025ff2e0230 */ /* 0x000fc60000004100 */
[----:B------:R-:W-:-:S04]  /*0ce0*/  FMUL.FTZ R44, R44, c[0x0][0x1ec] ;  /* 0x00007b002c2c7a20 */ /* 0x000fc80000410000 */
[----:B------:R-:W-:-:S04]  /*0cf0*/  FMUL.FTZ R59, R69, R44 ;  /* 0x0000002c453b7220 */ /* 0x000fc80000410000 */
[----:B------:R-:W-:Y:S02]  /*0d00*/  @P0 FADD.FTZ R59, R59, R46 ;  /* 0x0000002e3b3b0221 */ /* 0x000fe40000010000 */
.L_x_3738:
[----:B------:R-:W-:Y:S05]  /*0d10*/  BSYNC B0 ;  /* 0x0000000000007941 */ /* 0x000fea0003800000 */
.L_x_3736:
[----:B------:R-:W-:Y:S01]  /*0d20*/  BSSY B0, `(.L_x_3739) ;  /* 0x000000b000007945 */ /* 0x000fe20003800000 */
[----:B------:R-:W-:Y:S05]  /*0d30*/  @P2 BRA `(.L_x_3740) ;  /* 0x0000004000002947 */ /* 0x000fea0003800000 */
[----:B------:R-:W-:Y:S01]  /*0d40*/  MOV R58, RZ ;  /* 0x000000ff003a7202 */ /* 0x000fe20000000f00 */
[----:B------:R-:W-:Y:S05]  /*0d50*/  @!P0 BRA `(.L_x_3741) ;  /* 0x0000007000008947 */ /* 0x000fea0003800000 */
[----:B-----5:R-:W-:Y:S01]  /*0d60*/  HADD2.F32 R58, -RZ, R38.H0_H0 ;  /* 0x20000026ff3a7230 */ /* 0x020fe20000004100 */
[----:B------:R-:W-:Y:S05]  /*0d70*/  BRA `(.L_x_3741) ;  /* 0x0000005000007947 */ /* 0x000fea0003800000 */
.L_x_3740:
[----:B-----5:R-:W-:Y:S02]  /*0d80*/  HADD2.F32 R44, -RZ, R42.H0_H0 ;  /* 0x2000002aff2c7230 */ /* 0x020fe40000004100 */
[----:B------:R-:W-:-:S03]  /*0d90*/  @P0 HADD2.F32 R47, -RZ, R38.H0_H0 ;  /* 0x20000026ff2f0230 */ /* 0x000fc60000004100 */
[----:B------:R-:W-:-:S04]  /*0da0*/  FMUL.FTZ R45, R44, c[0x0][0x1ec] ;  /* 0x00007b002c2d7a20 */ /* 0x000fc80000410000 */
[----:B------:R-:W-:-:S04]  /*0db0*/  FMUL.FTZ R58, R70, R45 ;  /* 0x0000002d463a7220 */ /* 0x000fc80000410000 */
[----:B------:R-:W-:Y:S02]  /*0dc0*/  @P0 FADD.FTZ R58, R58, R47 ;  /* 0x0000002f3a3a0221 */ /* 0x000fe40000010000 */
.L_x_3741:
[----:B------:R-:W-:Y:S05]  /*0dd0*/  BSYNC B0 ;  /* 0x0000000000007941 */ /* 0x000fea0003800000 */
.L_x_3739:
[----:B------:R-:W-:Y:S01]  /*0de0*/  BSSY B0, `(.L_x_3742) ;  /* 0x000000b000007945 */ /* 0x000fe20003800000 */
[----:B------:R-:W-:Y:S05]  /*0df0*/  @P2 BRA `(.L_x_3743) ;  /* 0x0000004000002947 */ /* 0x000fea0003800000 */
[----:B------:R-:W-:Y:S01]  /*0e00*/  HFMA2.MMA R57, -RZ, RZ, 0, 0 ;  /* 0x00000000ff397435 */ /* 0x000fe200000001ff */
[----:B------:R-:W-:Y:S05]  /*0e10*/  @!P0 BRA `(.L_x_3744) ;  /* 0x0000007000008947 */ /* 0x000fea0003800000 */
[----:B-----5:R-:W-:Y:S01]  /*0e20*/  HADD2.F32 R57, -RZ, R38.H1_H1 ;  /* 0x30000026ff397230 */ /* 0x020fe20000004100 */
[----:B------:R-:W-:Y:S05]  /*0e30*/  BRA `(.L_x_3744) ;  /* 0x0000005000007947 */ /* 0x000fea0003800000 */
.L_x_3743:
[----:B-----5:R-:W-:Y:S02]  /*0e40*/  HADD2.F32 R44, -RZ, R42.H1_H1 ;  /* 0x3000002aff2c7230 */ /* 0x020fe40000004100 */
[----:B------:R-:W-:-:S03]  /*0e50*/  @P0 HADD2.F32 R46, -RZ, R38.H1_H1 ;  /* 0x30000026ff2e0230 */ /* 0x000fc60000004100 */
[----:B------:R-:W-:-:S04]  /*0e60*/  FMUL.FTZ R44, R44, c[0x0][0x1ec] ;  /* 0x00007b002c2c7a20 */ /* 0x000fc80000410000 */
[----:B------:R-:W-:-:S04]  /*0e70*/  FMUL.FTZ R57, R71, R44 ;  /* 0x0000002c47397220 */ /* 0x000fc80000410000 */
[----:B------:R-:W-:Y:S02]  /*0e80*/  @P0 FADD.FTZ R57, R57, R46 ;  /* 0x0000002e39390221 */ /* 0x000fe40000010000 */
.L_x_3744:
[----:B------:R-:W-:Y:S05]  /*0e90*/  BSYNC B0 ;  /* 0x0000000000007941 */ /* 0x000fea0003800000 */
.L_x_3742:
[----:B------:R-:W-:Y:S01]  /*0ea0*/  BSSY B0, `(.L_x_3745) ;  /* 0x000000b000007945 */ /* 0x000fe20003800000 */
[----:B------:R-:W-:Y:S05]  /*0eb0*/  @P2 BRA `(.L_x_3746) ;  /* 0x0000004000002947 */ /* 0x000fea0003800000 */
[----:B------:R-:W-:Y:S01]  /*0ec0*/  MOV R56, RZ ;  /* 0x000000ff00387202 */ /* 0x000fe20000000f00 */
[----:B------:R-:W-:Y:S05]  /*0ed0*/  @!P0 BRA `(.L_x_3747) ;  /* 0x0000007000008947 */ /* 0x000fea0003800000 */
[----:B-----5:R-:W-:Y:S01]  /*0ee0*/  HADD2.F32 R56, -RZ, R39.H0_H0 ;  /* 0x20000027ff387230 */ /* 0x020fe20000004100 */
[----:B------:R-:W-:Y:S05]  /*0ef0*/  BRA `(.L_x_3747) ;  /* 0x0000005000007947 */ /* 0x000fea0003800000 */
.L_x_3746:
[----:B-----5:R-:W-:Y:S02]  /*0f00*/  HADD2.F32 R44, -RZ, R43.H0_H0 ;  /* 0x2000002bff2c7230 */ /* 0x020fe40000004100 */
[----:B------:R-:W-:-:S03]  /*0f10*/  @P0 HADD2.F32 R47, -RZ, R39.H0_H0 ;  /* 0x20000027ff2f0230 */ /* 0x000fc60000004100 */
[----:B------:R-:W-:-:S04]  /*0f20*/  FMUL.FTZ R45, R44, c[0x0][0x1ec] ;  /* 0x00007b002c2d7a20 */ /* 0x000fc80000410000 */
[----:B------:R-:W-:-:S04]  /*0f30*/  FMUL.FTZ R56, R72, R45 ;  /* 0x0000002d48387220 */ /* 0x000fc80000410000 */
[----:B------:R-:W-:Y:S02]  /*0f40*/  @P0 FADD.FTZ R56, R56, R47 ;  /* 0x0000002f38380221 */ /* 0x000fe40000010000 */
.L_x_3747:
[----:B------:R-:W-:Y:S05]  /*0f50*/  BSYNC B0 ;  /* 0x0000000000007941 */ /* 0x000fea0003800000 */
.L_x_3745:
[----:B------:R-:W-:Y:S01]  /*0f60*/  BSSY B0, `(.L_x_3748) ;  /* 0x000000b000007945 */ /* 0x000fe20003800000 */
[----:B------:R-:W-:Y:S05]  /*0f70*/  @P2 BRA `(.L_x_3749) ;  /* 0x0000004000002947 */ /* 0x000fea0003800000 */
[----:B------:R-:W-:Y:S01]  /*0f80*/  HFMA2.MMA R55, -RZ, RZ, 0, 0 ;  /* 0x00000000ff377435 */ /* 0x000fe200000001ff */
[----:B------:R-:W-:Y:S05]  /*0f90*/  @!P0 BRA `(.L_x_3750) ;  /* 0x0000007000008947 */ /* 0x000fea0003800000 */
[----:B-----5:R-:W-:Y:S01]  /*0fa0*/  HADD2.F32 R55, -RZ, R39.H1_H1 ;  /* 0x30000027ff377230 */ /* 0x020fe20000004100 */
[----:B------:R-:W-:Y:S05]  /*0fb0*/  BRA `(.L_x_3750) ;  /* 0x0000005000007947 */ /* 0x000fea0003800000 */
.L_x_3749:
[----:B-----5:R-:W-:Y:S02]  /*0fc0*/  HADD2.F32 R44, -RZ, R43.H1_H1 ;  /* 0x3000002bff2c7230 */ /* 0x020fe40000004100 */
[----:B------:R-:W-:-:S03]  /*0fd0*/  @P0 HADD2.F32 R46, -RZ, R39.H1_H1 ;  /* 0x30000027ff2e0230 */ /* 0x000fc60000004100 */
[----:B------:R-:W-:-:S04]  /*0fe0*/  FMUL.FTZ R44, R44, c[0x0][0x1ec] ;  /* 0x00007b002c2c7a20 */ /* 0x000fc80000410000 */
[----:B------:R-:W-:-:S04]  /*0ff0*/  FMUL.FTZ R55, R73, R44 ;  /* 0x0000002c49377220 */ /* 0x000fc80000410000 */
[----:B------:R-:W-:Y:S02]  /*1000*/  @P0 FADD.FTZ R55, R55, R46 ;  /* 0x0000002e37370221 */ /* 0x000fe40000010000 */
.L_x_3750:
[----:B------:R-:W-:Y:S05]  /*1010*/  BSYNC B0 ;  /* 0x0000000000007941 */ /* 0x000fea0003800000 */
.L_x_3748:
        /* <DEDUP_REMOVED lines=19> */
.L_x_3752:
[----:B0----5:R-:W-:Y:S02]  /*1150*/  HADD2.F32 R44, -RZ, R40.H0_H0 ;  /* 0x20000028ff2c7230 */ /* 0x021fe40000004100 */
[----:B------:R-:W-:-:S03]  /*1160*/  @P0 HADD2.F32 R47, -RZ, R36.H0_H0 ;  /* 0x20000024ff2f0230 */ /* 0x000fc60000004100 */
[----:B------:R-:W-:-:S04]  /*1170*/  FMUL.FTZ R45, R44, c[0x0][0x1ec] ;  /* 0x00007b002c2d7a20 */ /* 0x000fc80000410000 */
[----:B------:R-:W-:-:S04]  /*1180*/  FMUL.FTZ R136, R74, R45 ;  /* 0x0000002d4a887220 */ /* 0x000fc80000410000 */
[----:B------:R-:W-:Y:S02]  /*1190*/  @P0 FADD.FTZ R136, R47, R136 ;  /* 0x000000882f880221 */ /* 0x000fe40000010000 */
.L_x_3753:
[----:B------:R-:W-:Y:S05]  /*11a0*/  BSYNC B0 ;  /* 0x0000000000007941 */ /* 0x000fea0003800000 */
.L_x_3751:
[----:B------:R-:W-:Y:S01]  /*11b0*/  BSSY B0, `(.L_x_3754) ;  /* 0x000000b000007945 */ /* 0x000fe20003800000 */
[----:B------:R-:W-:Y:S05]  /*11c0*/  @P2 BRA `(.L_x_3755) ;  /* 0x0000004000002947 */ /* 0x000fea0003800000 */
[----:B------:R-:W-:Y:S01]  /*11d0*/  MOV R131, RZ ;  /* 0x000000ff00837202 */ /* 0x000fe20000000f00 */
[----:B------:R-:W-:Y:S05]  /*11e0*/  @!P0 BRA `(.L_x_3756) ;  /* 0x0000007000008947 */ /* 0x000fea0003800000 */
[----:B-----5:R-:W-:Y:S01]  /*11f0*/  HADD2.F32 R131, -RZ, R36.H1_H1 ;  /* 0x30000024ff837230 */ /* 0x020fe20000004100 */
[----:B------:R-:W-:Y:S05]  /*1200*/  BRA `(.L_x_3756) ;  /* 0x0000005000007947 */ /* 0x000fea0003800000 */
.L_x_3755:
[----:B0----5:R-:W-:Y:S02]  /*1210*/  HADD2.F32 R44, -RZ, R40.H1_H1 ;  /* 0x30000028ff2c7230 */ /* 0x021fe40000004100 */
[----:B------:R-:W-:-:S03]  /*1220*/  @P0 HADD2.F32 R46, -RZ, R36.H1_H1 ;  /* 0x30000024ff2e0230 */ /* 0x000fc60000004100 */
[----:B------:R-:W-:-:S04]  /*1230*/  FMUL.FTZ R44, R44, c[0x0][0x1ec] ;  /* 0x00007b002c2c7a20 */ /* 0x000fc80000410000 */
[----:B------:R-:W-:-:S04]  /*1240*/  FMUL.FTZ R131, R75, R44 ;  /* 0x0000002c4b837220 */ /* 0x000fc80000410000 */
[----:B------:R-:W-:Y:S02]  /*1250*/  @P0 FADD.FTZ R131, R46, R131 ;  /* 0x000000832e830221 */ /* 0x000fe40000010000 */
.L_x_3756:
[----:B------:R-:W-:Y:S05]  /*1260*/  BSYNC B0 ;  /* 0x0000000000007941 */ /* 0x000fea0003800000 */
.L_x_3754:
[----:B------:R-:W-:Y:S01]  /*1270*/  BSSY B0, `(.L_x_3757) ;  /* 0x000000b000007945 */ /* 0x000fe20003800000 */
[----:B------:R-:W-:Y:S05]  /*1280*/  @P2 BRA `(.L_x_3758) ;  /* 0x0000004000002947 */ /* 0x000fea0003800000 */
[----:B------:R-:W-:Y:S01]  /*1290*/  HFMA2.MMA R134, -RZ, RZ, 0, 0 ;  /* 0x00000000ff867435 */ /* 0x000fe200000001ff */
[----:B------:R-:W-:Y:S05]  /*12a0*/  @!P0 BRA `(.L_x_3759) ;  /* 0x0000007000008947 */ /* 0x000fea0003800000 */
[----:B-----5:R-:W-:Y:S01]  /*12b0*/  HADD2.F32 R134, -RZ, R37.H0_H0 ;  /* 0x20000025ff867230 */ /* 0x020fe20000004100 */
[----:B------:R-:W-:Y:S05]  /*12c0*/  BRA `(.L_x_3759) ;  /* 0x0000005000007947 */ /* 0x000fea0003800000 */
.L_x_3758:
[----:B0----5:R-:W-:Y:S02]  /*12d0*/  HADD2.F32 R44, -RZ, R41.H0_H0 ;  /* 0x20000029ff2c7230 */ /* 0x021fe40000004100 */
[----:B------:R-:W-:-:S03]  /*12e0*/  @P0 HADD2.F32 R47, -RZ, R37.H0_H0 ;  /* 0x20000025ff2f0230 */ /* 0x000fc60000004100 */
[----:B------:R-:W-:-:S04]  /*12f0*/  FMUL.FTZ R45, R44, c[0x0][0x1ec] ;  /* 0x00007b002c2d7a20 */ /* 0x000fc80000410000 */
[----:B------:R-:W-:-:S04]  /*1300*/  FMUL.FTZ R134, R76, R45 ;  /* 0x0000002d4c867220 */ /* 0x000fc80000410000 */
[----:B------:R-:W-:Y:S02]  /*1310*/  @P0 FADD.FTZ R134, R47, R134 ;  /* 0x000000862f860221 */ /* 0x000fe40000010000 */
.L_x_3759:
[----:B------:R-:W-:Y:S05]  /*1320*/  BSYNC B0 ;  /* 0x0000000000007941 */ /* 0x000fea0003800000 */
.L_x_3757:
[----:B------:R-:W-:Y:S01]  /*1330*/  BSSY B0, `(.L_x_3760) ;  /* 0x000000b000007945 */ /* 0x000fe20003800000 */
[----:B------:R-:W-:Y:S05]  /*1340*/  @P2 BRA `(.L_x_3761) ;  /* 0x0000004000002947 */ /* 0x000fea0003800000 */
[----:B------:R-:W-:Y:S01]  /*1350*/  MOV R67, RZ ;  /* 0x000000ff00437202 */ /* 0x000fe20000000f00 */
[----:B------:R-:W-:Y:S05]  /*1360*/  @!P0 BRA `(.L_x_3762) ;  /* 0x0000007000008947 */ /* 0x000fea0003800000 */
[----:B-----5:R-:W-:Y:S01]  /*1370*/  HADD2.F32 R67, -RZ, R37.H1_H1 ;  /* 0x30000025ff437230 */ /* 0x020fe20000004100 */
[----:B------:R-:W-:Y:S05]  /*1380*/  BRA `(.L_x_3762) ;  /* 0x0000005000007947 */ /* 0x000fea0003800000 */
.L_x_3761:
[----:B0----5:R-:W-:-:S05]  /*1390*/  HADD2.F32 R44, -RZ, R41.H1_H1 ;  /* 0x30000029ff2c7230 */ /* 0x021fca0000004100 */
[----:B------:R-:W-:Y:S01]  /*13a0*/  FMUL.FTZ R67, R44, c[0x0][0x1ec] ;  /* 0x00007b002c437a20 */ /* 0x000fe20000410000 */
[----:B------:R-:W-:-:S03]  /*13b0*/  @P0 HADD2.F32 R44, -RZ, R37.H1_H1 ;  /* 0x30000025ff2c0230 */ /* 0x000fc60000004100 */
[----:B------:R-:W-:-:S04]  /*13c0*/  FMUL.FTZ R67, R78, R67 ;  /* 0x000000434e437220 */ /* 0x000fc80000410000 */
[----:B------:R-:W-:Y:S02]  /*13d0*/  @P0 FADD.FTZ R67, R44, R67 ;  /* 0x000000432c430221 */ /* 0x000fe40000010000 */
.L_x_3762:
[----:B------:R-:W-:Y:S05]  /*13e0*/  BSYNC B0 ;  /* 0x0000000000007941 */ /* 0x000fea0003800000 */
.L_x_3760:
[----:B------:R-:W-:Y:S01]  /*13f0*/  BSSY B0, `(.L_x_3763) ;  /* 0x000000b000007945 */ /* 0x000fe20003800000 */
[----:B------:R-:W-:Y:S05]  /*1400*/  @P2 BRA `(.L_x_3764) ;  /* 0x0000004000002947 */ /* 0x000fea0003800000 */
[----:B------:R-:W-:Y:S01]  /*1410*/  HFMA2.MMA R132, -RZ, RZ, 0, 0 ;  /* 0x00000000ff847435 */ /* 0x000fe200000001ff */
[----:B------:R-:W-:Y:S05]  /*1420*/  @!P0 BRA `(.L_x_3765) ;  /* 0x0000007000008947 */ /* 0x000fea0003800000 */
[----:B-----5:R-:W-:Y:S01]  /*1430*/  HADD2.F32 R132, -RZ, R38.H0_H0 ;  /* 0x20000026ff847230 */ /* 0x020fe20000004100 */
[----:B------:R-:W-:Y:S05]  /*1440*/  BRA `(.L_x_3765) ;  /* 0x0000005000007947 */ /* 0x000fea0003800000 */
.L_x_3764:
[----:B0----5:R-:W-:Y:S02]  /*1450*/  HADD2.F32 R44, -RZ, R42.H0_H0 ;  /* 0x2000002aff2c7230 */ /* 0x021fe40000004100 */
[----:B------:R-:W-:-:S03]  /*1460*/  @P0 HADD2.F32 R45, -RZ, R38.H0_H0 ;  /* 0x20000026ff2d0230 */ /* 0x000fc60000004100 */
[----:B------:R-:W-:-:S04]  /*1470*/  FMUL.FTZ R44, R44, c[0x0][0x1ec] ;  /* 0x00007b002c2c7a20 */ /* 0x000fc80000410000 */
[----:B------:R-:W-:-:S04]  /*1480*/  FMUL.FTZ R132, R77, R44 ;  /* 0x0000002c4d847220 */ /* 0x000fc80000410000 */
[----:B------:R-:W-:Y:S02]  /*1490*/  @P0 FADD.FTZ R132, R45, R132 ;  /* 0x000000842d840221 */ /* 0x000fe40000010000 */
.L_x_3765:
[----:B------:R-:W-:Y:S05]  /*14a0*/  BSYNC B0 ;  /* 0x0000000000007941 */ /* 0x000fea0003800000 */
.L_x_3763:
[----:B------:R-:W-:Y:S01]  /*14b0*/  BSSY B0, `(.L_x_3766) ;  /* 0x000000b000007945 */ /* 0x000fe20003800000 */
[----:B------:R-:W-:Y:S05]  /*14c0*/  @P2 BRA `(.L_x_3767) ;  /* 0x0000004000002947 */ /* 0x000fea0003800000 */
[----:B------:R-:W-:Y:S01]  /*14d0*/  MOV R65, RZ ;  /* 0x000000ff00417202 */ /* 0x000fe20000000f00 */
[----:B------:R-:W-:Y:S05]  /*14e0*/  @!P0 BRA `(.L_x_3768) ;  /* 0x0000007000008947 */ /* 0x000fea0003800000 */
[----:B-----5:R-:W-:Y:S01]  /*14f0*/  HADD2.F32 R65, -RZ, R38.H1_H1 ;  /* 0x30000026ff417230 */ /* 0x020fe20000004100 */
[----:B------:R-:W-:Y:S05]  /*1500*/  BRA `(.L_x_3768) ;  /* 0x0000005000007947 */ /* 0x000fea0003800000 */
.L_x_3767:
[----:B0----5:R-:W-:-:S05]  /*1510*/  HADD2.F32 R44, -RZ, R42.H1_H1 ;  /* 0x3000002aff2c7230 */ /* 0x021fca0000004100 */
[----:B------:R-:W-:Y:S01]  /*1520*/  FMUL.FTZ R65, R44, c[0x0][0x1ec] ;  /* 0x00007b002c417a20 */ /* 0x000fe20000410000 */
[----:B------:R-:W-:-:S03]  /*1530*/  @P0 HADD2.F32 R44, -RZ, R38.H1_H1 ;  /* 0x30000026ff2c0230 */ /* 0x000fc60000004100 */
[----:B------:R-:W-:-:S04]  /*1540*/  FMUL.FTZ R65, R80, R65 ;  /* 0x0000004150417220 */ /* 0x000fc80000410000 */
[----:B------:R-:W-:Y:S02]  /*1550*/  @P0 FADD.FTZ R65, R44, R65 ;  /* 0x000000412c410221 */ /* 0x000fe40000010000 */
.L_x_3768:
[----:B------:R-:W-:Y:S05]  /*1560*/  BSYNC B0 ;  /* 0x0000000000007941 */ /* 0x000fea0003800000 */
.L_x_3766:
[----:B------:R-:W-:Y:S01]  /*1570*/  BSSY B0, `(.L_x_3769) ;  /* 0x000000b000007945 */ /* 0x000fe20003800000 */
[----:B------:R-:W-:Y:S05]  /*1580*/  @P2 BRA `(.L_x_3770) ;  /* 0x0000004000002947 */ /* 0x000fea0003800000 */
[----:B------:R-:W-:Y:S01]  /*1590*/  HFMA2.MMA R66, -RZ, RZ, 0, 0 ;  /* 0x00000000ff427435 */ /* 0x000fe200000001ff */
[----:B------:R-:W-:Y:S05]  /*15a0*/  @!P0 BRA `(.L_x_3771) ;  /* 0x0000007000008947 */ /* 0x000fea0003800000 */
[----:B-----5:R-:W-:Y:S01]  /*15b0*/  HADD2.F32 R66, -RZ, R39.H0_H0 ;  /* 0x20000027ff427230 */ /* 0x020fe20000004100 */
[----:B------:R-:W-:Y:S05]  /*15c0*/  BRA `(.L_x_3771) ;  /* 0x0000005000007947 */ /* 0x000fea0003800000 */
.L_x_3770:
[----:B0----5:R-:W-:Y:S02]  /*15d0*/  HADD2.F32 R44, -RZ, R43.H0_H0 ;  /* 0x2000002bff2c7230 */ /* 0x021fe40000004100 */
[----:B------:R-:W-:-:S03]  /*15e0*/  @P0 HADD2.F32 R45, -RZ, R39.H0_H0 ;  /* 0x20000027ff2d0230 */ /* 0x000fc60000004100 */
[----:B------:R-:W-:-:S04]  /*15f0*/  FMUL.FTZ R44, R44, c[0x0][0x1ec] ;  /* 0x00007b002c2c7a20 */ /* 0x000fc80000410000 */
[----:B------:R-:W-:-:S04]  /*1600*/  FMUL.FTZ R66, R79, R44 ;  /* 0x0000002c4f427220 */ /* 0x000fc80000410000 */
[----:B------:R-:W-:Y:S02]  /*1610*/  @P0 FADD.FTZ R66, R45, R66 ;  /* 0x000000422d420221 */ /* 0x000fe40000010000 */
.L_x_3771:
[----:B------:R-:W-:Y:S05]  /*1620*/  BSYNC B0 ;  /* 0x0000000000007941 */ /* 0x000fea0003800000 */
.L_x_3769:
[----:B------:R-:W-:Y:S01]  /*1630*/  BSSY B0, `(.L_x_3772) ;  /* 0x000000b000007945 */ /* 0x000fe20003800000 */
[----:B------:R-:W-:Y:S05]  /*1640*/  @P2 BRA `(.L_x_3773) ;  /* 0x0000004000002947 */ /* 0x000fea0003800000 */
[----:B------:R-:W-:Y:S01]  /*1650*/  MOV R63, RZ ;  /* 0x000000ff003f7202 */ /* 0x000fe20000000f00 */
[----:B------:R-:W-:Y:S05]  /*1660*/  @!P0 BRA `(.L_x_3774) ;  /* 0x0000007000008947 */ /* 0x000fea0003800000 */
[----:B-----5:R-:W-:Y:S01]  /*1670*/  HADD2.F32 R63, -RZ, R39.H1_H1 ;  /* 0x30000027ff3f7230 */ /* 0x020fe20000004100 */
[----:B------:R-:W-:Y:S05]  /*1680*/  BRA `(.L_x_3774) ;  /* 0x0000005000007947 */ /* 0x000fea0003800000 */
.L_x_3773:
[----:B0----5:R-:W-:-:S05]  /*1690*/  HADD2.F32 R44, -RZ, R43.H1_H1 ;  /* 0x3000002bff2c7230 */ /* 0x021fca0000004100 */
[----:B------:R-:W-:Y:S01]  /*16a0*/  FMUL.FTZ R63, R44, c[0x0][0x1ec] ;  /* 0x00007b002c3f7a20 */ /* 0x000fe20000410000 */
[----:B------:R-:W-:-:S03]  /*16b0*/  @P0 HADD2.F32 R44, -RZ, R39.H1_H1 ;  /* 0x30000027ff2c0230 */ /* 0x000fc60000004100 */
[----:B------:R-:W-:-:S04]  /*16c0*/  FMUL.FTZ R63, R82, R63 ;  /* 0x0000003f523f7220 */ /* 0x000fc80000410000 */
[----:B------:R-:W-:Y:S02]  /*16d0*/  @P0 FADD.FTZ R63, R44, R63 ;  /* 0x0000003f2c3f0221 */ /* 0x000fe40000010000 */
.L_x_3774:
[----:B------:R-:W-:Y:S05]  /*16e0*/  BSYNC B0 ;  /* 0x0000000000007941 */ /* 0x000fea0003800000 */
.L_x_3772:
        /* <DEDUP_REMOVED lines=18> */
.L_x_3776:
[----:B0----5:R-:W-:Y:S02]  /*1810*/  HADD2.F32 R44, -RZ, R40.H0_H0 ;  /* 0x20000028ff2c7230 */ /* 0x021fe40000004100 */
[----:B------:R-:W-:-:S03]  /*1820*/  @P0 HADD2.F32 R45, -RZ, R36.H0_H0 ;  /* 0x20000024ff2d0230 */ /* 0x000fc60000004100 */
[----:B------:R-:W-:-:S04]  /*1830*/  FMUL.FTZ R44, R44, c[0x0][0x1ec] ;  /* 0x00007b002c2c7a20 */ /* 0x000fc80000410000 */
[----:B------:R-:W-:-:S04]  /*1840*/  FMUL.FTZ R144, R81, R44 ;  /* 0x0000002c51907220 */ /* 0x000fc80000410000 */
[----:B------:R-:W-:Y:S02]  /*1850*/  @P0 FADD.FTZ R144, R45, R144 ;  /* 0x000000902d900221 */ /* 0x000fe40000010000 */
.L_x_3777:
[----:B------:R-:W-:Y:S05]  /*1860*/  BSYNC B0 ;  /* 0x0000000000007941 */ /* 0x000fea0003800000 */
.L_x_3775:
[----:B------:R-:W-:Y:S01]  /*1870*/  BSSY B0, `(.L_x_3778) ;  /* 0x000000b000007945 */ /* 0x000fe20003800000 */
[----:B------:R-:W-:Y:S05]  /*1880*/  @P2 BRA `(.L_x_3779) ;  /* 0x0000004000002947 */ /* 0x000fea0003800000 */
[----:B------:R-:W-:Y:S01]  /*1890*/  MOV R141, RZ ;  /* 0x000000ff008d7202 */ /* 0x000fe20000000f00 */
[----:B------:R-:W-:Y:S05]  /*18a0*/  @!P0 BRA `(.L_x_3780) ;  /* 0x0000007000008947 */ /* 0x000fea0003800000 */
[----:B-----5:R-:W-:Y:S01]  /*18b0*/  HADD2.F32 R141, -RZ, R36.H1_H1 ;  /* 0x30000024ff8d7230 */ /* 0x020fe20000004100 */
[----:B------:R-:W-:Y:S05]  /*18c0*/  BRA `(.L_x_3780) ;  /* 0x0000005000007947 */ /* 0x000fea0003800000 */
.L_x_3779:
[----:B0----5:R-:W-:-:S05]  /*18d0*/  HADD2.F32 R44, -RZ, R40.H1_H1 ;  /* 0x30000028ff2c7230 */ /* 0x021fca0000004100 */
[----:B------:R-:W-:Y:S01]  /*18e0*/  FMUL.FTZ R141, R44, c[0x0][0x1ec] ;  /* 0x00007b002c8d7a20 */ /* 0x000fe20000410000 */
[----:B------:R-:W-:-:S03]  /*18f0*/  @P0 HADD2.F32 R44, -RZ, R36.H1_H1 ;  /* 0x30000024ff2c0230 */ /* 0x000fc60000004100 */
[----:B------:R-:W-:-:S04]  /*1900*/  FMUL.FTZ R141, R84, R141 ;  /* 0x0000008d548d7220 */ /* 0x000fc80000410000 */
[----:B------:R-:W-:Y:S02]  /*1910*/  @P0 FADD.FTZ R141, R44, R141 ;  /* 0x0000008d2c8d0221 */ /* 0x000fe40000010000 */
.L_x_3780:
[----:B------:R-:W-:Y:S05]  /*1920*/  BSYNC B0 ;  /* 0x0000000000007941 */ /* 0x000fea0003800000 */
.L_x_3778:
[----:B------:R-:W-:Y:S01]  /*1930*/  BSSY B0, `(.L_x_3781) ;  /* 0x000000b000007945 */ /* 0x000fe20003800000 */
[----:B------:R-:W-:Y:S05]  /*1940*/  @P2 BRA `(.L_x_3782) ;  /* 0x0000004000002947 */ /* 0x000fea0003800000 */
[----:B------:R-:W-:Y:S01]  /*1950*/  HFMA2.MMA R142, -RZ, RZ, 0, 0 ;  /* 0x00000000ff8e7435 */ /* 0x000fe200000001ff */
[----:B------:R-:W-:Y:S05]  /*1960*/  @!P0 BRA `(.L_x_3783) ;  /* 0x0000007000008947 */ /* 0x000fea0003800000 */
[----:B-----5:R-:W-:Y:S01]  /*1970*/  HADD2.F32 R142, -RZ, R37.H0_H0 ;  /* 0x20000025ff8e7230 */ /* 0x020fe20000004100 */
[----:B------:R-:W-:Y:S05]  /*1980*/  BRA `(.L_x_3783) ;  /* 0x0000005000007947 */ /* 0x000fea0003800000 */
.L_x_3782:
[----:B0----5:R-:W-:Y:S02]  /*1990*/  HADD2.F32 R44, -RZ, R41.H0_H0 ;  /* 0x20000029ff2c7230 */ /* 0x021fe40000004100 */
[----:B------:R-:W-:-:S03]  /*19a0*/  @P0 HADD2.F32 R45, -RZ, R37.H0_H0 ;  /* 0x20000025ff2d0230 */ /* 0x000fc60000004100 */
[----:B------:R-:W-:-:S04]  /*19b0*/  FMUL.FTZ R44, R44, c[0x0][0x1ec] ;  /* 0x00007b002c2c7a20 */ /* 0x000fc80000410000 */
[----:B------:R-:W-:-:S04]  /*19c0*/  FMUL.FTZ R142, R83, R44 ;  /* 0x0000002c538e7220 */ /* 0x000fc80000410000 */
[----:B------:R-:W-:Y:S02]  /*19d0*/  @P0 FADD.FTZ R142, R45, R142 ;  /* 0x0000008e2d8e0221 */ /* 0x000fe40000010000 */
.L_x_3783:
[----:B------:R-:W-:Y:S05]  /*19e0*/  BSYNC B0 ;  /* 0x0000000000007941 */ /* 0x000fea0003800000 */
.L_x_3781:
[----:B------:R-:W-:Y:S01]  /*19f0*/  BSSY B0, `(.L_x_3784) ;  /* 0x000000b000007945 */ /* 0x000fe20003800000 */
[----:B------:R-:W-:Y:S05]  /*1a00*/  @P2 BRA `(.L_x_3785) ;  /* 0x0000004000002947 */ /* 0x000fea0003800000 */
[----:B------:R-:W-:Y:S01]  /*1a10*/  MOV R139, RZ ;  /* 0x000000ff008b7202 */ /* 0x000fe20000000f00 */
[----:B------:R-:W-:Y:S05]  /*1a20*/  @!P0 BRA `(.L_x_3786) ;  /* 0x0000007000008947 */ /* 0x000fea0003800000 */
[----:B-----5:R-:W-:Y:S01]  /*1a30*/  HADD2.F32 R139, -RZ, R37.H1_H1 ;  /* 0x30000025ff8b7230 */ /* 0x020fe20000004100 */
[----:B------:R-:W-:Y:S05]  /*1a40*/  BRA `(.L_x_3786) ;  /* 0x0000005000007947 */ /* 0x000fea0003800000 */
.L_x_3785:
[----:B0----5:R-:W-:-:S05]  /*1a50*/  HADD2.F32 R44, -RZ, R41.H1_H1 ;  /* 0x30000029ff2c7230 */ /* 0x021fca0000004100 */
[----:B------:R-:W-:Y:S01]  /*1a60*/  FMUL.FTZ R139, R44, c[0x0][0x1ec] ;  /* 0x00007b002c8b7a20 */ /* 0x000fe20000410000 */
[----:B------:R-:W-:-:S03]  /*1a70*/  @P0 HADD2.F32 R44, -RZ, R37.H1_H1 ;  /* 0x30000025ff2c0230 */ /* 0x000fc60000004100 */
[----:B------:R-:W-:-:S04]  /*1a80*/  FMUL.FTZ R139, R86, R139 ;  /* 0x0000008b568b7220 */ /* 0x000fc80000410000 */
[----:B------:R-:W-:Y:S02]  /*1a90*/  @P0 FADD.FTZ R139, R44, R139 ;  /* 0x0000008b2c8b0221 */ /* 0x000fe40000010000 */
.L_x_3786:
[----:B------:R-:W-:Y:S05]  /*1aa0*/  BSYNC B0 ;  /* 0x0000000000007941 */ /* 0x000fea0003800000 */
.L_x_3784:
[----:B------:R-:W-:Y:S01]  /*1ab0*/  BSSY B0, `(.L_x_3787) ;  /* 0x000000b000007945 */ /* 0x000fe20003800000 */
[----:B------:R-:W-:Y:S05]  /*1ac0*/  @P2 BRA `(.L_x_3788) ;  /* 0x0000004000002947 */ /* 0x000fea0003800000 */
[----:B------:R-:W-:Y:S01]  /*1ad0*/  HFMA2.MMA R140, -RZ, RZ, 0, 0 ;  /* 0x00000000ff8c7435 */ /* 0x000fe200000001ff */
[----:B------:R-:W-:Y:S05]  /*1ae0*/  @!P0 BRA `(.L_x_3789) ;  /* 0x0000007000008947 */ /* 0x000fea0003800000 */
[----:B-----5:R-:W-:Y:S01]  /*1af0*/  HADD2.F32 R140, -RZ, R38.H0_H0 ;  /* 0x20000026ff8c7230 */ /* 0x020fe20000004100 */
[----:B------:R-:W-:Y:S05]  /*1b00*/  BRA `(.L_x_3789) ;  /* 0x0000005000007947 */ /* 0x000fea0003800000 */
.L_x_3788:
[----:B0----5:R-:W-:Y:S02]  /*1b10*/  HADD2.F32 R44, -RZ, R42.H0_H0 ;  /* 0x2000002aff2c7230 */ /* 0x021fe40000004100 */
[----:B------:R-:W-:-:S03]  /*1b20*/  @P0 HADD2.F32 R45, -RZ, R38.H0_H0 ;  /* 0x20000026ff2d0230 */ /* 0x000fc60000004100 */
[----:B------:R-:W-:-:S04]  /*1b30*/  FMUL.FTZ R44, R44, c[0x0][0x1ec] ;  /* 0x00007b002c2c7a20 */ /* 0x000fc80000410000 */
[----:B------:R-:W-:-:S04]  /*1b40*/  FMUL.FTZ R140, R85, R44 ;  /* 0x0000002c558c7220 */ /* 0x000fc80000410000 */
[----:B------:R-:W-:Y:S02]  /*1b50*/  @P0 FADD.FTZ R140, R45, R140 ;  /* 0x0000008c2d8c0221 */ /* 0x000fe40000010000 */
.L_x_3789:
[----:B------:R-:W-:Y:S05]  /*1b60*/  BSYNC B0 ;  /* 0x0000000000007941 */ /* 0x000fea0003800000 */
.L_x_3787:
[----:B------:R-:W-:Y:S01]  /*1b70*/  BSSY B0, `(.L_x_3790) ;  /* 0x000000b000007945 */ /* 0x000fe20003800000 */
[----:B------:R-:W-:Y:S05]  /*1b80*/  @P2 BRA `(.L_x_3791) ;  /* 0x0000004000002947 */ /* 0x000fea0003800000 */
[----:B------:R-:W-:Y:S01]  /*1b90*/  MOV R137, RZ ;  /* 0x000000ff00897202 */ /* 0x000fe20000000f00 */
[----:B------:R-:W-:Y:S05]  /*1ba0*/  @!P0 BRA `(.L_x_3792) ;  /* 0x0000007000008947 */ /* 0x000fea0003800000 */
[----:B-----5:R-:W-:Y:S01]  /*1bb0*/  HADD2.F32 R137, -RZ, R38.H1_H1 ;  /* 0x30000026ff897230 */ /* 0x020fe20000004100 */
[----:B------:R-:W-:Y:S05]  /*1bc0*/  BRA `(.L_x_3792) ;  /* 0x0000005000007947 */ /* 0x000fea0003800000 */
.L_x_3791:
[----:B0----5:R-:W-:-:S05]  /*1bd0*/  HADD2.F32 R44, -RZ, R42.H1_H1 ;  /* 0x3000002aff2c7230 */ /* 0x021fca0000004100 */
[----:B------:R-:W-:Y:S01]  /*1be0*/  FMUL.FTZ R137, R44, c[0x0][0x1ec] ;  /* 0x00007b002c897a20 */ /* 0x000fe20000410000 */
[----:B------:R-:W-:-:S03]  /*1bf0*/  @P0 HADD2.F32 R44, -RZ, R38.H1_H1 ;  /* 0x30000026ff2c0230 */ /* 0x000fc60000004100 */
[----:B------:R-:W-:-:S04]  /*1c00*/  FMUL.FTZ R137, R88, R137 ;  /* 0x0000008958897220 */ /* 0x000fc80000410000 */
[----:B------:R-:W-:Y:S02]  /*1c10*/  @P0 FADD.FTZ R137, R44, R137 ;  /* 0x000000892c890221 */ /* 0x000fe40000010000 */
.L_x_3792:
[----:B------:R-:W-:Y:S05]  /*1c20*/  BSYNC B0 ;  /* 0x0000000000007941 */ /* 0x000fea0003800000 */
.L_x_3790:
[----:B------:R-:W-:Y:S01]  /*1c30*/  BSSY B0, `(.L_x_3793) ;  /* 0x000000b000007945 */ /* 0x000fe20003800000 */
[----:B------:R-:W-:Y:S05]  /*1c40*/  @P2 BRA `(.L_x_3794) ;  /* 0x0000004000002947 */ /* 0x000fea0003800000 */
[----:B------:R-:W-:Y:S01]  /*1c50*/  HFMA2.MMA R138, -RZ, RZ, 0, 0 ;  /* 0x00000000ff8a7435 */ /* 0x000fe200000001ff */
[----:B------:R-:W-:Y:S05]  /*1c60*/  @!P0 BRA `(.L_x_3795) ;  /* 0x0000007000008947 */ /* 0x000fea0003800000 */
[----:B-----5:R-:W-:Y:S01]  /*1c70*/  HADD2.F32 R138, -RZ, R39.H0_H0 ;  /* 0x20000027ff8a7230 */ /* 0x020fe20000004100 */
[----:B------:R-:W-:Y:S05]  /*1c80*/  BRA `(.L_x_3795) ;  /* 0x0000005000007947 */ /* 0x000fea0003800000 */
.L_x_3794:
[----:B0----5:R-:W-:Y:S02]  /*1c90*/  HADD2.F32 R44, -RZ, R43.H0_H0 ;  /* 0x2000002bff2c7230 */ /* 0x021fe40000004100 */
[----:B------:R-:W-:-:S03]  /*1ca0*/  @P0 HADD2.F32 R45, -RZ, R39.H0_H0 ;  /* 0x20000027ff2d0230 */ /* 0x000fc60000004100 */
[----:B------:R-:W-:-:S04]  /*1cb0*/  FMUL.FTZ R44, R44, c[0x0][0x1ec] ;  /* 0x00007b002c2c7a20 */ /* 0x000fc80000410000 */
[----:B------:R-:W-:-:S04]  /*1cc0*/  FMUL.FTZ R138, R87, R44 ;  /* 0x0000002c578a7220 */ /* 0x000fc80000410000 */
[----:B------:R-:W-:Y:S02]  /*1cd0*/  @P0 FADD.FTZ R138, R45, R138 ;  /* 0x0000008a2d8a0221 */ /* 0x000fe40000010000 */
.L_x_3795:
[----:B------:R-:W-:Y:S05]  /*1ce0*/  BSYNC B0 ;  /* 0x0000000000007941 */ /* 0x000fea0003800000 */
.L_x_3793:
[----:B------:R-:W-:Y:S01]  /*1cf0*/  BSSY B0, `(.L_x_3796) ;  /* 0x000000b000007945 */ /* 0x000fe20003800000 */
[----:B------:R-:W-:Y:S05]  /*1d00*/  @P2 BRA `(.L_x_3797) ;  /* 0x0000004000002947 */ /* 0x000fea0003800000 */
[----:B------:R-:W-:Y:S01]  /*1d10*/  MOV R135, RZ ;  /* 0x000000ff00877202 */ /* 0x000fe20000000f00 */
[----:B------:R-:W-:Y:S05]  /*1d20*/  @!P0 BRA `(.L_x_3798) ;  /* 0x0000007000008947 */ /* 0x000fea0003800000 */
[----:B-----5:R-:W-:Y:S01]  /*1d30*/  HADD2.F32 R135, -RZ, R39.H1_H1 ;  /* 0x30000027ff877230 */ /* 0x020fe20000004100 */
[----:B------:R-:W-:Y:S05]  /*1d40*/  BRA `(.L_x_3798) ;  /* 0x0000005000007947 */ /* 0x000fea0003800000 */
.L_x_3797:
[----:B0----5:R-:W-:-:S05]  /*1d50*/  HADD2.F32 R44, -RZ, R43.H1_H1 ;  /* 0x3000002bff2c7230 */ /* 0x021fca0000004100 */
[----:B------:R-:W-:Y:S01]  /*1d60*/  FMUL.FTZ R135, R44, c[0x0][0x1ec] ;  /* 0x00007b002c877a20 */ /* 0x000fe20000410000 */
[----:B------:R-:W-:-:S03]  /*1d70*/  @P0 HADD2.F32 R44, -RZ, R39.H1_H1 ;  /* 0x30000027ff2c0230 */ /* 0x000fc60000004100 */
[----:B------:R-:W-:-:S04]  /*1d80*/  FMUL.FTZ R135, R90, R135 ;  /* 0x000000875a877220 */ /* 0x000fc80000410000 */
[----:B------:R-:W-:Y:S02]  /*1d90*/  @P0 FADD.FTZ R135, R44, R135 ;  /* 0x000000872c870221 */ /* 0x000fe40000010000 */
.L_x_3798:
[----:B------:R-:W-:Y:S05]  /*1da0*/  BSYNC B0 ;  /* 0x0000000000007941 */ /* 0x000fea0003800000 */
.L_x_3796:
        /* <DEDUP_REMOVED lines=18> */
.L_x_3800:
[----:B0----5:R-:W-:Y:S02]  /*1ed0*/  HADD2.F32 R44, -RZ, R40.H0_H0 ;  /* 0x20000028ff2c7230 */ /* 0x021fe40000004100 */
[----:B------:R-:W-:-:S03]  /*1ee0*/  @P0 HADD2.F32 R46, -RZ, R36.H0_H0 ;  /* 0x20000024ff2e0230 */ /* 0x000fc60000004100 */
[----:B------:R-:W-:-:S04]  /*1ef0*/  FMUL.FTZ R44, R44, c[0x0][0x1ec] ;  /* 0x00007b002c2c7a20 */ /* 0x000fc80000410000 */
[----:B------:R-:W-:-:S04]  /*1f00*/  FMUL.FTZ R145, R89, R44 ;  /* 0x0000002c59917220 */ /* 0x000fc80000410000 */
[----:B------:R-:W-:Y:S02]  /*1f10*/  @P0 FADD.FTZ R145, R46, R145 ;  /* 0x000000912e910221 */ /* 0x000fe40000010000 */
.L_x_3801:
[----:B------:R-:W-:Y:S05]  /*1f20*/  BSYNC B0 ;  /* 0x0000000000007941 */ /* 0x000fea0003800000 */
.L_x_3799:
[----:B------:R-:W-:Y:S01]  /*1f30*/  BSSY B0, `(.L_x_3802) ;  /* 0x000000b000007945 */ /* 0x000fe20003800000 */
[----:B------:R-:W-:Y:S05]  /*1f40*/  @P2 BRA `(.L_x_3803) ;  /* 0x0000004000002947 */ /* 0x000fea0003800000 */
[----:B------:R-:W-:Y:S01]  /*1f50*/  MOV R146, RZ ;  /* 0x000000ff00927202 */ /* 0x000fe20000000f00 */
[----:B------:R-:W-:Y:S05]  /*1f60*/  @!P0 BRA `(.L_x_3804) ;  /* 0x0000007000008947 */ /* 0x000fea0003800000 */
[----:B-----5:R-:W-:Y:S01]  /*1f70*/  HADD2.F32 R146, -RZ, R36.H1_H1 ;  /* 0x30000024ff927230 */ /* 0x020fe20000004100 */
[----:B------:R-:W-:Y:S05]  /*1f80*/  BRA `(.L_x_3804) ;  /* 0x0000005000007947 */ /* 0x000fea0003800000 */
.L_x_3803:
[----:B0----5:R-:W-:Y:S02]  /*1f90*/  HADD2.F32 R44, -RZ, R40.H1_H1 ;  /* 0x30000028ff2c7230 */ /* 0x021fe40000004100 */
[----:B------:R-:W-:-:S03]  /*1fa0*/  @P0 HADD2.F32 R47, -RZ, R36.H1_H1 ;  /* 0x30000024ff2f0230 */ /* 0x000fc60000004100 */
[----:B------:R-:W-:-:S04]  /*1fb0*/  FMUL.FTZ R45, R44, c[0x0][0x1ec] ;  /* 0x00007b002c2d7a20 */ /* 0x000fc80000410000 */
[----:B------:R-:W-:-:S04]  /*1fc0*/  FMUL.FTZ R146, R92, R45 ;  /* 0x0000002d5c927220 */ /* 0x000fc80000410000 */
[----:B------:R-:W-:Y:S02]  /*1fd0*/  @P0 FADD.FTZ R146, R47, R146 ;  /* 0x000000922f920221 */ /* 0x000fe40000010000 */
.L_x_3804:
[----:B------:R-:W-:Y:S05]  /*1fe0*/  BSYNC B0 ;  /* 0x0000000000007941 */ /* 0x000fea0003800000 */
.L_x_3802:
[----:B------:R-:W-:Y:S01]  /*1ff0*/  BSSY B0, `(.L_x_3805) ;  /* 0x000000b000007945 */ /* 0x000fe20003800000 */
[----:B------:R-:W-:Y:S05]  /*2000*/  @P2 BRA `(.L_x_3806) ;  /* 0x0000004000002947 */ /* 0x000fea0003800000 */
[----:B0-----:R-:W-:Y:S01]  /*2010*/  HFMA2.MMA R50, -RZ, RZ, 0, 0 ;  /* 0x00000000ff327435 */ /* 0x001fe200000001ff */
[----:B------:R-:W-:Y:S05]  /*2020*/  @!P0 BRA `(.L_x_3807) ;  /* 0x0000007000008947 */ /* 0x000fea0003800000 */
[----:B-----5:R-:W-:Y:S01]  /*2030*/  HADD2.F32 R50, -RZ, R37.H0_H0 ;  /* 0x20000025ff327230 */ /* 0x020fe20000004100 */
[----:B------:R-:W-:Y:S05]  /*2040*/  BRA `(.L_x_3807) ;  /* 0x0000005000007947 */ /* 0x000fea0003800000 */
.L_x_3806:
[----:B0----5:R-:W-:Y:S02]  /*2050*/  HADD2.F32 R44, -RZ, R41.H0_H0 ;  /* 0x20000029ff2c7230 */ /* 0x021fe40000004100 */
[----:B------:R-:W-:-:S03]  /*2060*/  @P0 HADD2.F32 R45, -RZ, R37.H0_H0 ;  /* 0x20000025ff2d0230 */ /* 0x000fc60000004100 */
[----:B------:R-:W-:-:S04]  /*2070*/  FMUL.FTZ R44, R44, c[0x0][0x1ec] ;  /* 0x00007b002c2c7a20 */ /* 0x000fc80000410000 */
[----:B------:R-:W-:-:S04]  /*2080*/  FMUL.FTZ R50, R91, R44 ;  /* 0x0000002c5b327220 */ /* 0x000fc80000410000 */
[----:B------:R-:W-:Y:S02]  /*2090*/  @P0 FADD.FTZ R50, R45, R50 ;  /* 0x000000322d320221 */ /* 0x000fe40000010000 */
.L_x_3807:
[----:B------:R-:W-:Y:S05]  /*20a0*/  BSYNC B0 ;  /* 0x0000000000007941 */ /* 0x000fea0003800000 */
.L_x_3805:
[----:B------:R-:W-:Y:S01]  /*20b0*/  BSSY B0, `(.L_x_3808) ;  /* 0x000000b000007945 */ /* 0x000fe20003800000 */
[----:B------:R-:W-:Y:S05]  /*20c0*/  @P2 BRA `(.L_x_3809) ;  /* 0x0000004000002947 */ /* 0x000fea0003800000 */
[----:B------:R-:W-:Y:S01]  /*20d0*/  MOV R143, RZ ;  /* 0x000000ff008f7202 */ /* 0x000fe20000000f00 */
[----:B------:R-:W-:Y:S05]  /*20e0*/  @!P0 BRA `(.L_x_3810) ;  /* 0x0000007000008947 */ /* 0x000fea0003800000 */
[----:B-----5:R-:W-:Y:S01]  /*20f0*/  HADD2.F32 R143, -RZ, R37.H1_H1 ;  /* 0x30000025ff8f7230 */ /* 0x020fe20000004100 */
[----:B------:R-:W-:Y:S05]  /*2100*/  BRA `(.L_x_3810) ;  /* 0x0000005000007947 */ /* 0x000fea0003800000 */
.L_x_3809:
[----:B-----5:R-:W-:-:S05]  /*2110*/  HADD2.F32 R44, -RZ, R41.H1_H1 ;  /* 0x30000029ff2c7230 */ /* 0x020fca0000004100 */
[----:B------:R-:W-:Y:S01]  /*2120*/  FMUL.FTZ R143, R44, c[0x0][0x1ec] ;  /* 0x00007b002c8f7a20 */ /* 0x000fe20000410000 */
[----:B------:R-:W-:-:S03]  /*2130*/  @P0 HADD2.F32 R44, -RZ, R37.H1_H1 ;  /* 0x30000025ff2c0230 */ /* 0x000fc60000004100 */
[----:B------:R-:W-:-:S04]  /*2140*/  FMUL.FTZ R143, R94, R143 ;  /* 0x0000008f5e8f7220 */ /* 0x000fc80000410000 */
[----:B------:R-:W-:Y:S02]  /*2150*/  @P0 FADD.FTZ R143, R44, R143 ;  /* 0x0000008f2c8f0221 */ /* 0x000fe40000010000 */
.L_x_3810:
[----:B------:R-:W-:Y:S05]  /*2160*/  BSYNC B0 ;  /* 0x0000000000007941 */ /* 0x000fea0003800000 */
.L_x_3808:
[----:B------:R-:W-:Y:S01]  /*2170*/  BSSY B0, `(.L_x_3811) ;  /* 0x000000b000007945 */ /* 0x000fe20003800000 */
[----:B------:R-:W-:Y:S05]  /*2180*/  @P2 BRA `(.L_x_3812) ;  /* 0x0000004000002947 */ /* 0x000fea0003800000 */
[----:B------:R-:W-:Y:S01]  /*2190*/  HFMA2.MMA R51, -RZ, RZ, 0, 0 ;  /* 0x00000000ff337435 */ /* 0x000fe200000001ff */
[----:B------:R-:W-:Y:S05]  /*21a0*/  @!P0 BRA `(.L_x_3813) ;  /* 0x0000007000008947 */ /* 0x000fea0003800000 */
[----:B-----5:R-:W-:Y:S01]  /*21b0*/  HADD2.F32 R51, -RZ, R38.H0_H0 ;  /* 0x20000026ff337230 */ /* 0x020fe20000004100 */
[----:B------:R-:W-:Y:S05]  /*21c0*/  BRA `(.L_x_3813) ;  /* 0x0000005000007947 */ /* 0x000fea0003800000 */
.L_x_3812:
[----:B-----5:R-:W-:Y:S02]  /*21d0*/  HADD2.F32 R44, -RZ, R42.H0_H0 ;  /* 0x2000002aff2c7230 */ /* 0x020fe40000004100 */
[----:B------:R-:W-:-:S03]  /*21e0*/  @P0 HADD2.F32 R46, -RZ, R38.H0_H0 ;  /* 0x20000026ff2e0230 */ /* 0x000fc60000004100 */
[----:B------:R-:W-:-:S04]  /*21f0*/  FMUL.FTZ R44, R44, c[0x0][0x1ec] ;  /* 0x00007b002c2c7a20 */ /* 0x000fc80000410000 */
[----:B------:R-:W-:-:S04]  /*2200*/  FMUL.FTZ R51, R93, R44 ;  /* 0x0000002c5d337220 */ /* 0x000fc80000410000 */
[----:B------:R-:W-:Y:S02]  /*2210*/  @P0 FADD.FTZ R51, R46, R51 ;  /* 0x000000332e330221 */ /* 0x000fe40000010000 */
.L_x_3813:
[----:B------:R-:W-:Y:S05]  /*2220*/  BSYNC B0 ;  /* 0x0000000000007941 */ /* 0x000fea0003800000 */
.L_x_3811:
[----:B------:R-:W-:Y:S01]  /*2230*/  BSSY B0, `(.L_x_3814) ;  /* 0x000000b000007945 */ /* 0x000fe20003800000 */
[----:B------:R-:W-:Y:S05]  /*2240*/  @P2 BRA `(.L_x_3815) ;  /* 0x0000004000002947 */ /* 0x000fea0003800000 */
[----:B------:R-:W-:Y:S01]  /*2250*/  MOV R52, RZ ;  /* 0x000000ff00347202 */ /* 0x000fe20000000f00 */
[----:B------:R-:W-:Y:S05]  /*2260*/  @!P0 BRA `(.L_x_3816) ;  /* 0x0000007000008947 */ /* 0x000fea0003800000 */
[----:B-----5:R-:W-:Y:S01]  /*2270*/  HADD2.F32 R52, -RZ, R38.H1_H1 ;  /* 0x30000026ff347230 */ /* 0x020fe20000004100 */
[----:B------:R-:W-:Y:S05]  /*2280*/  BRA `(.L_x_3816) ;  /* 0x0000005000007947 */ /* 0x000fea0003800000 */
.L_x_3815:
[----:B-----5:R-:W-:Y:S02]  /*2290*/  HADD2.F32 R44, -RZ, R42.H1_H1 ;  /* 0x3000002aff2c7230 */ /* 0x020fe40000004100 */
[----:B------:R-:W-:-:S03]  /*22a0*/  @P0 HADD2.F32 R47, -RZ, R38.H1_H1 ;  /* 0x30000026ff2f0230 */ /* 0x000fc60000004100 */
[----:B------:R-:W-:-:S04]  /*22b0*/  FMUL.FTZ R45, R44, c[0x0][0x1ec] ;  /* 0x00007b002c2d7a20 */ /* 0x000fc80000410000 */
[----:B------:R-:W-:-:S04]  /*22c0*/  FMUL.FTZ R52, R96, R45 ;  /* 0x0000002d60347220 */ /* 0x000fc80000410000 */
[----:B------:R-:W-:Y:S02]  /*22d0*/  @P0 FADD.FTZ R52, R47, R52 ;  /* 0x000000342f340221 */ /* 0x000fe40000010000 */
.L_x_3816:
[----:B------:R-:W-:Y:S05]  /*22e0*/  BSYNC B0 ;  /* 0x0000000000007941 */ /* 0x000fea0003800000 */
.L_x_3814:
[----:B------:R-:W-:Y:S01]  /*22f0*/  BSSY B0, `(.L_x_3817) ;  /* 0x000000b000007945 */ /* 0x000fe20003800000 */
[----:B------:R-:W-:Y:S05]  /*2300*/  @P2 BRA `(.L_x_3818) ;  /* 0x0000004000002947 */ /* 0x000fea0003800000 */
[----:B------:R-:W-:Y:S01]  /*2310*/  HFMA2.MMA R148, -RZ, RZ, 0, 0 ;  /* 0x00000000ff947435 */ /* 0x000fe200000001ff */
[----:B------:R-:W-:Y:S05]  /*2320*/  @!P0 BRA `(.L_x_3819) ;  /* 0x0000007000008947 */ /* 0x000fea0003800000 */
[----:B-----5:R-:W-:Y:S01]  /*2330*/  HADD2.F32 R148, -RZ, R39.H0_H0 ;  /* 0x20000027ff947230 */ /* 0x020fe20000004100 */
[----:B------:R-:W-:Y:S05]  /*2340*/  BRA `(.L_x_3819) ;  /* 0x0000005000007947 */ /* 0x000fea0003800000 */
.L_x_3818:
[----:B-----5:R-:W-:Y:S02]  /*2350*/  HADD2.F32 R44, -RZ, R43.H0_H0 ;  /* 0x2000002bff2c7230 */ /* 0x020fe40000004100 */
[----:B------:R-:W-:-:S03]  /*2360*/  @P0 HADD2.F32 R45, -RZ, R39.H0_H0 ;  /* 0x20000027ff2d0230 */ /* 0x000fc60000004100 */
[----:B------:R-:W-:-:S04]  /*2370*/  FMUL.FTZ R44, R44, c[0x0][0x1ec] ;  /* 0x00007b002c2c7a20 */ /* 0x000fc80000410000 */
[----:B------:R-:W-:-:S04]  /*2380*/  FMUL.FTZ R148, R95, R44 ;  /* 0x0000002c5f947220 */ /* 0x000fc80000410000 */
[----:B------:R-:W-:Y:S02]  /*2390*/  @P0 FADD.FTZ R148, R45, R148 ;  /* 0x000000942d940221 */ /* 0x000fe40000010000 */
.L_x_3819:
[----:B------:R-:W-:Y:S05]  /*23a0*/  BSYNC B0 ;  /* 0x0000000000007941 */ /* 0x000fea0003800000 */
.L_x_3817:
[----:B------:R-:W-:Y:S01]  /*23b0*/  BSSY B0, `(.L_x_3820) ;  /* 0x000000b000007945 */ /* 0x000fe20003800000 */
[----:B------:R-:W-:Y:S05]  /*23c0*/  @P2 BRA `(.L_x_3821) ;  /* 0x0000004000002947 */ /* 0x000fea0003800000 */
[----:B------:R-:W-:Y:S01]  /*23d0*/  MOV R53, RZ ;  /* 0x000000ff00357202 */ /* 0x000fe20000000f00 */
[----:B------:R-:W-:Y:S05]  /*23e0*/  @!P0 BRA `(.L_x_3822) ;  /* 0x0000007000008947 */ /* 0x000fea0003800000 */
[----:B-----5:R-:W-:Y:S01]  /*23f0*/  HADD2.F32 R53, -RZ, R39.H1_H1 ;  /* 0x30000027ff357230 */ /* 0x020fe20000004100 */
[----:B------:R-:W-:Y:S05]  /*2400*/  BRA `(.L_x_3822) ;  /* 0x0000005000007947 */ /* 0x000fea0003800000 */
.L_x_3821:
[----:B-----5:R-:W-:-:S05]  /*2410*/  HADD2.F32 R44, -RZ, R43.H1_H1 ;  /* 0x3000002bff2c7230 */ /* 0x020fca0000004100 */
[----:B------:R-:W-:Y:S01]  /*2420*/  FMUL.FTZ R53, R44, c[0x0][0x1ec] ;  /* 0x00007b002c357a20 */ /* 0x000fe20000410000 */
[----:B------:R-:W-:-:S03]  /*2430*/  @P0 HADD2.F32 R44, -RZ, R39.H1_H1 ;  /* 0x30000027ff2c0230 */ /* 0x000fc60000004100 */
[----:B------:R-:W-:-:S04]  /*2440*/  FMUL.FTZ R53, R98, R53 ;  /* 0x0000003562357220 */ /* 0x000fc80000410000 */
[----:B------:R-:W-:Y:S02]  /*2450*/  @P0 FADD.FTZ R53, R44, R53 ;  /* 0x000000352c350221 */ /* 0x000fe40000010000 */
.L_x_3822:
[----:B------:R-:W-:Y:S05]  /*2460*/  BSYNC B0 ;  /* 0x0000000000007941 */ /* 0x000fea0003800000 */
.L_x_3820:
[----:B------:R-:W-:Y:S01]  /*2470*/  FADD.FTZ R44, RZ, R62 ;  /* 0x0000003eff2c7221 */ /* 0x000fe20000010000 */
[----:B------:R-:W-:Y:S01]  /*2480*/  F2FP.PACK_AB R47, R53, R148 ;  /* 0x00000094352f723e */ /* 0x000fe200000000ff */
[----:B------:R-:W-:Y:S01]  /*2490*/  IMAD.WIDE.U32 R48, R150, R133, c[0x0][0x188] ;  /* 0x0000620096307625 */ /* 0x000fe200078e0085 */
[----:B------:R-:W-:Y:S02]  /*24a0*/  F2FP.PACK_AB R46, R52, R51 ;  /* 0x00000033342e723e */ /* 0x000fe400000000ff */
        /* <DEDUP_REMOVED lines=25> */
[----:B------:R-:W-:-:S03]  /*2640*/  F2FP.PACK_AB R44, R146, R145 ;  /* 0x00000091922c723e */ /* 0x000fc600000000ff */
[----:B------:R-:W-:Y:S01]  /*2650*/  FADD.FTZ R133, R45, R146 ;  /* 0x000000922d857221 */ /* 0x000fe20000010000 */
[----:B------:R-:W-:-:S03]  /*2660*/  F2FP.PACK_AB R45, R143, R50 ;  /* 0x000000328f2d723e */ /* 0x000fc600000000ff */
        /* <DEDUP_REMOVED lines=9> */
.L_x_3829:
        /* <DEDUP_REMOVED lines=84> */
.L_x_3830:
        /* <DEDUP_REMOVED lines=92> */
[----:B------:R-:W-:Y:S01]  /*3200*/  FFMA.FTZ R67, R127, R52, R34 ;  /* 0x000000347f437223 */ /* 0x000fe20000010022 */
[----:B------:R-:W-:Y:S01]  /*3210*/  F2FP.PACK_AB R50, R63, R50 ;  /* 0x000000323f32723e */ /* 0x000fe200000000ff */
[----:B------:R-:W-:Y:S02]  /*3220*/  FFMA.FTZ R47, R103, R56, R8 ;  /* 0x00000038672f7223 */ /* 0x000fe40000010008 */
[----:B------:R-:W-:Y:S01]  /*3230*/  FFMA.FTZ R51, R104, R64, R7 ;  /* 0x0000004068337223 */ /* 0x000fe20000010007 */
[----:B------:R-:W-:Y:S01]  /*3240*/  F2FP.PACK_AB R58, R67, R58 ;  /* 0x0000003a433a723e */ /* 0x000fe200000000ff */
[----:B------:R-:W-:Y:S01]  /*3250*/  FFMA.FTZ R144, R113, R144, R18 ;  /* 0x0000009071907223 */ /* 0x000fe20000010012 */
[----:B------:R-:W-:Y:S01]  /*3260*/  HFMA2.MMA R67, -RZ, RZ, 0, 9.5367431640625e-07 ;  /* 0x00000010ff437435 */ /* 0x000fe200000001ff */
        /* <DEDUP_REMOVED lines=48> */
.L_x_3826:
[----:B-1----:R-:W-:Y:S05]  /*3570*/  BSYNC B0 ;  /* 0x0000000000007941 */ /* 0x002fea0003800000 */
.L_x_3825:
[----:B0-----:R-:W-:-:S04]  /*3580*/  MOV R44, c[0x0][0x160] ;  /* 0x00005800002c7a02 */ /* 0x001fc80000000f00 */
[----:B------:R-:W-:-:S04]  /*3590*/  LEA R129, R44, R129, 0x2 ;  /* 0x000000812c817211 */ /* 0x000fc800078e10ff */
[----:B------:R-:W-:-:S13]  /*35a0*/  ISETP.GE.AND P0, PT, R129, c[0x0][0x164], PT ;  /* 0x0000590081007a0c */ /* 0x000fda0003f06270 */
[----:B-----5:R-:W-:Y:S01]  /*35b0*/  @P0 CALL.REL.NOINC `(.L_x_3827) ;  /* 0x0000001000000944 */ /* 0x020fe20003c00000 */
[----:B------:R-:W-:Y:S05]  /*35c0*/  BRA `(.L_x_3828) ;  /* 0xffffd2b000007947 */ /* 0x000fea000383ffff */
.L_x_3827:
[----:B------:R-:W-:Y:S05]  /*35d0*/  EXIT ;  /* 0x000000000000794d */ /* 0x000fea0003800000 */
.L_x_3823:
[----:B0-----:R-:W-:Y:S01]  /*35e0*/  HFMA2.MMA R48, -RZ, RZ, 0, 5.9604644775390625e-08 ;  /* 0x00000001ff307435 */ /* 0x001fe200000001ff */
[----:B------:R-:W-:Y:S02]  /*35f0*/  MOV R49, R133 ;  /* 0x0000008500317202 */ /* 0x000fe40000000f00 */
[----:B------:R-:W-:Y:S02]  /*3600*/  MOV R46, 0x1f ;  /* 0x0000001f002e7802 */ /* 0x000fe40000000f00 */
[----:B------:R-:W-:Y:S02]  /*3610*/  MOV R47, 0xffffffff ;  /* 0xffffffff002f7802 */ /* 0x000fe40000000f00 */
[----:B------:R-:W-:Y:S02]  /*3620*/  MOV R44, 0x3640 ;  /* 0x00003640002c7802 */ /* 0x000fe40000000f00 */
[----:B-----5:R-:W-:Y:S05]  /*3630*/  CALL.REL.NOINC `($__internal_23_$__cuda_sm70_shflsync_bfly_p) ;  /* 0x0000079000007944 */ /* 0x020fea0003c00000 */
[----:B-1----:R-:W-:Y:S01]  /*3640*/  MOV R44, R48 ;  /* 0x00000030002c7202 */ /* 0x002fe20000000f00 */
[----:B0-----:R-:W-:Y:S05]  /*3650*/  BRA `(.L_x_3829) ;  /* 0xfffff0a000007947 */ /* 0x001fea000383ffff */
.L_x_3824:
[----:B------:R-:W-:Y:S01]  /*3660*/  HFMA2.MMA R48, -RZ, RZ, 0, 1.1920928955078125e-07 ;  /* 0x00000002ff307435 */ /* 0x000fe200000001ff */
[----:B------:R-:W-:Y:S02]  /*3670*/  MOV R46, 0x1f ;  /* 0x0000001f002e7802 */ /* 0x000fe40000000f00 */
[----:B------:R-:W-:-:S02]  /*3680*/  MOV R47, 0xffffffff ;  /* 0xffffffff002f7802 */ /* 0x000fc40000000f00 */
[----:B------:R-:W-:Y:S02]  /*3690*/  MOV R44, 0x36b0 ;  /* 0x000036b0002c7802 */ /* 0x000fe40000000f00 */
[----:B0----5:R-:W-:Y:S05]  /*36a0*/  CALL.REL.NOINC `($__internal_23_$__cuda_sm70_shflsync_bfly_p) ;  /* 0x0000072000007944 */ /* 0x021fea0003c00000 */
[----:B01----:R-:W-:Y:S01]  /*36b0*/  FADD.FTZ R49, R49, R48 ;  /* 0x0000003031317221 */ /* 0x003fe20000010000 */
[----:B------:R-:W-:Y:S01]  /*36c0*/  HFMA2.MMA R48, -RZ, RZ, 0, 2.384185791015625e-07 ;  /* 0x00000004ff307435 */ /* 0x000fe200000001ff */
[----:B------:R-:W-:Y:S02]  /*36d0*/  MOV R46, 0x1f ;  /* 0x0000001f002e7802 */ /* 0x000fe40000000f00 */
[----:B------:R-:W-:Y:S02]  /*36e0*/  MOV R47, 0xffffffff ;  /* 0xffffffff002f7802 */ /* 0x000fe40000000f00 */
[----:B------:R-:W-:Y:S02]  /*36f0*/  MOV R44, 0x3710 ;  /* 0x00003710002c7802 */ /* 0x000fe40000000f00 */
[----:B------:R-:W-:Y:S05]  /*3700*/  CALL.REL.NOINC `($__internal_23_$__cuda_sm70_shflsync_bfly_p) ;  /* 0x000006c000007944 */ /* 0x000fea0003c00000 */
[----:B01----:R-:W-:Y:S01]  /*3710*/  FADD.FTZ R49, R49, R48 ;  /* 0x0000003031317221 */ /* 0x003fe20000010000 */
[----:B------:R-:W-:Y:S01]  /*3720*/  HFMA2.MMA R48, -RZ, RZ, 0, 4.76837158203125e-07 ;  /* 0x00000008ff307435 */ /* 0x000fe200000001ff */
[----:B------:R-:W-:Y:S02]  /*3730*/  MOV R46, 0x1f ;  /* 0x0000001f002e7802 */ /* 0x000fe40000000f00 */
[----:B------:R-:W-:-:S02]  /*3740*/  MOV R47, 0xffffffff ;  /* 0xffffffff002f7802 */ /* 0x000fc40000000f00 */
[----:B------:R-:W-:Y:S02]  /*3750*/  MOV R44, 0x3770 ;  /* 0x00003770002c7802 */ /* 0x000fe40000000f00 */
[----:B------:R-:W-:Y:S05]  /*3760*/  CALL.REL.NOINC `($__internal_23_$__cuda_sm70_shflsync_bfly_p) ;  /* 0x0000066000007944 */ /* 0x000fea0003c00000 */
[----:B01----:R-:W-:Y:S01]  /*3770*/  FADD.FTZ R49, R49, R48 ;  /* 0x0000003031317221 */ /* 0x003fe20000010000 */
[----:B------:R-:W-:Y:S01]  /*3780*/  HFMA2.MMA R48, -RZ, RZ, 0, 9.5367431640625e-07 ;  /* 0x00000010ff307435 */ /* 0x000fe200000001ff */
[----:B------:R-:W-:Y:S02]  /*3790*/  MOV R46, 0x1f ;  /* 0x0000001f002e7802 */ /* 0x000fe40000000f00 */
[----:B------:R-:W-:Y:S02]  /*37a0*/  MOV R47, 0xffffffff ;  /* 0xffffffff002f7802 */ /* 0x000fe40000000f00 */
[----:B------:R-:W-:Y:S02]  /*37b0*/  MOV R44, 0x37d0 ;  /* 0x000037d0002c7802 */ /* 0x000fe40000000f00 */
[----:B------:R-:W-:Y:S05]  /*37c0*/  CALL.REL.NOINC `($__internal_23_$__cuda_sm70_shflsync_bfly_p) ;  /* 0x0000060000007944 */ /* 0x000fea0003c00000 */
        /* <DEDUP_REMOVED lines=70> */
[----:B------:R-:W-:Y:S05]  /*3c30*/  CALL.REL.NOINC `($__internal_23_$__cuda_sm70_shflsync_bfly_p) ;  /* 0x0000019000007944 */ /* 0x000fea0003c00000 */
[----:B01----:R-:W-:Y:S01]  /*3c40*/  FADD.FTZ R49, R49, R48 ;  /* 0x0000003031317221 */ /* 0x003fe20000010000 */
[----:B------:R-:W-:Y:S01]  /*3c50*/  HFMA2.MMA R48, -RZ, RZ, 0, 1.1920928955078125e-07 ;  /* 0x00000002ff307435 */ /* 0x000fe200000001ff */
[----:B------:R-:W-:Y:S02]  /*3c60*/  MOV R46, 0x1f ;  /* 0x0000001f002e7802 */ /* 0x000fe40000000f00 */
[----:B------:R-:W-:Y:S02]  /*3c70*/  MOV R47, 0xffffffff ;  /* 0xffffffff002f7802 */ /* 0x000fe40000000f00 */
[----:B------:R-:W-:Y:S02]  /*3c80*/  MOV R44, 0x3ca0 ;  /* 0x00003ca0002c7802 */ /* 0x000fe40000000f00 */
[----:B------:R-:W-:Y:S05]  /*3c90*/  CALL.REL.NOINC `($__internal_23_$__cuda_sm70_shflsync_bfly_p) ;  /* 0x0000013000007944 */ /* 0x000fea0003c00000 */
[----:B01----:R-:W-:Y:S01]  /*3ca0*/  FADD.FTZ R49, R49, R48 ;  /* 0x0000003031317221 */ /* 0x003fe20000010000 */
[----:B------:R-:W-:Y:S01]  /*3cb0*/  HFMA2.MMA R48, -RZ, RZ, 0, 2.384185791015625e-07 ;  /* 0x00000004ff307435 */ /* 0x000fe200000001ff */
[----:B------:R-:W-:Y:S02]  /*3cc0*/  MOV R46, 0x1f ;  /* 0x0000001f002e7802 */ /* 0x000fe40000000f00 */
[----:B------:R-:W-:-:S02]  /*3cd0*/  MOV R47, 0xffffffff ;  /* 0xffffffff002f7802 */ /* 0x000fc40000000f00 */
[----:B------:R-:W-:Y:S02]  /*3ce0*/  MOV R44, 0x3d00 ;  /* 0x00003d00002c7802 */ /* 0x000fe40000000f00 */
[----:B------:R-:W-:Y:S05]  /*3cf0*/  CALL.REL.NOINC `($__internal_23_$__cuda_sm70_shflsync_bfly_p) ;  /* 0x000000d000007944 */ /* 0x000fea0003c00000 */
[----:B01----:R-:W-:Y:S01]  /*3d00*/  FADD.FTZ R49, R49, R48 ;  /* 0x0000003031317221 */ /* 0x003fe20000010000 */
[----:B------:R-:W-:Y:S01]  /*3d10*/  HFMA2.MMA R48, -RZ, RZ, 0, 4.76837158203125e-07 ;  /* 0x00000008ff307435 */ /* 0x000fe200000001ff */
[----:B------:R-:W-:Y:S02]  /*3d20*/  MOV R46, 0x1f ;  /* 0x0000001f002e7802 */ /* 0x000fe40000000f00 */
[----:B------:R-:W-:Y:S02]  /*3d30*/  MOV R47, 0xffffffff ;  /* 0xffffffff002f7802 */ /* 0x000fe40000000f00 */
[----:B------:R-:W-:Y:S02]  /*3d40*/  MOV R44, 0x3d60 ;  /* 0x00003d60002c7802 */ /* 0x000fe40000000f00 */
[----:B------:R-:W-:Y:S05]  /*3d50*/  CALL.REL.NOINC `($__internal_23_$__cuda_sm70_shflsync_bfly_p) ;  /* 0x0000007000007944 */ /* 0x000fea0003c00000 */
[----:B01----:R-:W-:Y:S01]  /*3d60*/  FADD.FTZ R49, R49, R48 ;  /* 0x0000003031317221 */ /* 0x003fe20000010000 */
[----:B------:R-:W-:Y:S01]  /*3d70*/  HFMA2.MMA R48, -RZ, RZ, 0, 9.5367431640625e-07 ;  /* 0x00000010ff307435 */ /* 0x000fe200000001ff */
[----:B------:R-:W-:Y:S02]  /*3d80*/  MOV R46, 0x1f ;  /* 0x0000001f002e7802 */ /* 0x000fe40000000f00 */
[----:B------:R-:W-:-:S02]  /*3d90*/  MOV R47, 0xffffffff ;  /* 0xffffffff002f7802 */ /* 0x000fc40000000f00 */
[----:B------:R-:W-:Y:S02]  /*3da0*/  MOV R44, 0x3dc0 ;  /* 0x00003dc0002c7802 */ /* 0x000fe40000000f00 */
[----:B------:R-:W-:Y:S05]  /*3db0*/  CALL.REL.NOINC `($__internal_23_$__cuda_sm70_shflsync_bfly_p) ;  /* 0x0000001000007944 */ /* 0x000fea0003c00000 */
[----:B01----:R-:W-:Y:S05]  /*3dc0*/  BRA `(.L_x_3830) ;  /* 0xffffee7000007947 */ /* 0x003fea000383ffff */
        .weak           $__internal_23_$__cuda_sm70_shflsync_bfly_p
        .type           $__internal_23_$__cuda_sm70_shflsync_bfly_p,@function
        .size           $__internal_23_$__cuda_sm70_shflsync_bfly_p,(.L_x_29163 - $__internal_23_$__cuda_sm70_shflsync_bfly_p)
$__internal_23_$__cuda_sm70_shflsync_bfly_p:
[----:B------:R-:W-:Y:S01]  /*3dd0*/  HFMA2.MMA R45, -RZ, RZ, 0, 0 ;  /* 0x00000000ff2d7435 */ /* 0x000fe200000001ff */
[----:B------:R-:W-:Y:S04]  /*3de0*/  WARPSYNC R47 ;  /* 0x0000002f00007348 */ /* 0x000fe80003800000 */
[----:B------:R0:W1:Y:S01]  /*3df0*/  SHFL.BFLY PT, R48, R49, R48, R46 ;  /* 0x0c00003031307389 */ /* 0x00006200000e002e */
[----:B------:R-:W-:Y:S05]  /*3e00*/  RET.REL.NODEC R44 `(_ZN10layer_norm13ln_fwd_kernelINS_13Kernel_traitsI6__halfS2_S2_S2_fjLj1024ELj1ELj4ELj1ELj16ENS_18Kernel_traits_baseILj1024ES2_S2_S2_S2_fjLj128EEEEELb0ELb1ELb1ELb1EEEvNS_9FwdParamsE) ;  /* 0xffffc1f02c007950 */ /* 0x000fea0003c3ffff */
.L_x_3831:
        /* <DEDUP_REMOVED lines=15> */
.L_x_29163:


//--------------------- .text._ZN10layer_norm13ln_fwd_kernelINS_13Kernel_traitsI6__halfS2_S2_S2_fjLj1024ELj1ELj4ELj1ELj16ENS_18Kernel_traits_baseILj1024ES2_S2_S2_S2_fjLj128EEEEELb1ELb0ELb0ELb0EEEvNS_9FwdParamsE --------------------------
	.section	.text._ZN10layer_norm13ln_fwd_kernelINS_13Kernel_traitsI6__halfS2_S2_S2_fjLj1024ELj1ELj4ELj1ELj16ENS_18Kernel_traits_baseILj1024ES2_S2_S2_S2_fjLj128EEEEELb1ELb0ELb0ELb0EEEvNS_9FwdParamsE,"ax",@progbits
	.sectioninfo	@"SHI_REGISTERS=128"
	.align	128
        .global         _ZN10layer_norm13ln_fwd_kernelINS_13Kernel_traitsI6__halfS2_S2_S2_fjLj1024ELj1ELj4ELj1ELj16ENS_18Kernel_traits_baseILj1024ES2_S2_S2_S2_fjLj128EEEEELb1ELb0ELb0ELb0EEEvNS_9FwdParamsE
        .type           _ZN10layer_norm13ln_fwd_kernelINS_13Kernel_traitsI6__halfS2_S2_S2_fjLj1024ELj1ELj4ELj1ELj16ENS_18Kernel_traits_baseILj1024ES2_S2_S2_S2_fjLj128EEEEELb1ELb0ELb0ELb0EEEvNS_9FwdParamsE,@function
        .size           _ZN10layer_norm13ln_fwd_kernelINS_13Kernel_traitsI6__halfS2_S2_S2_fjLj1024ELj1ELj4ELj1ELj16ENS_18Kernel_traits_baseILj1024ES2_S2_S2_S2_fjLj128EEEEELb1ELb0ELb0ELb0EEEvNS_9FwdParamsE,(.L_x_29164 - _ZN10layer_norm13ln_fwd_kernelINS_13Kernel_traitsI6__halfS2_S2_S2_fjLj1024ELj1ELj4ELj1ELj16ENS_18Kernel_traits_baseILj1024ES2_S2_S2_S2_fjLj128EEEEELb1ELb0ELb0ELb0EEEvNS_9FwdParamsE)
        .other          _ZN10layer_norm13ln_fwd_kernelINS_13Kernel_traitsI6__halfS2_S2_S2_fjLj1024ELj1ELj4ELj1ELj16ENS_18Kernel_traits_baseILj1024ES2_S2_S2_S2_fjLj128EEEEELb1ELb0ELb0ELb0EEEvNS_9FwdParamsE,@"STO_CUDA_ENTRY STV_DEFAULT"
_ZN10layer_norm13ln_fwd_kernelINS_13Kernel_traitsI6__halfS2_S2_S2_fjLj1024ELj1ELj4ELj1ELj16ENS_18Kernel_traits_baseILj1024ES2_S2_S2_S2_fjLj128EEEEELb1ELb0ELb0ELb0EEEvNS_9FwdParamsE:
.text._ZN10layer_norm13ln_fwd_kernelINS_13Kernel_traitsI6__halfS2_S2_S2_fjLj1024ELj1ELj4ELj1ELj16ENS_18Kernel_traits_baseILj1024ES2_S2_S2_S2_fjLj128EEEEELb1ELb0ELb0ELb0EEEvNS_9FwdParamsE:
[----:B------:R-:W-:-:S04]  /*0000*/  IMAD.MOV.U32 R1, RZ, RZ, c[0x0][0x28] ;  /* 0x00000a00ff017624 */ /* 0x000fc800078e00ff */
[----:B------:R-:W-:Y:S01]  /*0010*/  ULDC.U8 UR4, c[0x0][0x244] ;  /* 0x0000910000047ab9 */ /* 0x000fe20000000000 */
[----:B------:R-:W-:Y:S01]  /*0020*/  IADD3 R1, R1, -0x8, RZ ;  /* 0xfffffff801017810 */ /* 0x000fe20007ffe0ff */
[----:B------:R-:W-:Y:S01]  /*0030*/  ULDC.64 UR6, c[0x0][0x118] ;  /* 0x0000460000067ab9 */ /* 0x000fe20000000a00 */
[----:B------:R-:W-:Y:S01]  /*0040*/  ISETP.NE.AND P0, PT, RZ, UR4, PT ;  /* 0x00000004ff007c0c */ /* 0x000fe2000bf05270 */
[----:B------:R-:W-:Y:S02]  /*0050*/  ULDC.64 UR4, c[0x0][0x230] ;  /* 0x00008c0000047ab9 */ /* 0x000fe40000000a00 */
[----:B------:R-:W-:Y:S02]  /*0060*/  IMAD.U32 R4, RZ, RZ, UR4 ;  /* 0x00000004ff047e24 */ /* 0x000fe4000f8e00ff */
[----:B------:R-:W-:Y:S01]  /*0070*/  IMAD.U32 R5, RZ, RZ, UR5 ;  /* 0x00000005ff057e24 */ /* 0x000fe2000f8e00ff */
[----:B------:R-:W-:Y:S01]  /*0080*/  MOV R20, c[0x0][0x238] ;  /* 0x00008e0000147a02 */ /* 0x000fe20000000f00 */
        /* <DEDUP_REMOVED lines=13> */
[----:B---3--:R-:W-:-:S04]  /*0160*/  @P0 IADD3 R20, P1, R2, c[0x0][0x240], RZ ;  /* 0x0000900002140a10 */ /* 0x008fc80007f3e0ff */
[----:B------:R-:W-:-:S04]  /*0170*/  @P0 IADD3.X R21, RZ, R3, RZ, P1, !PT ;  /* 0x00000003ff150210 */ /* 0x000fc80000ffe4ff */
        /* <DEDUP_REMOVED lines=18> */
[----:B------:R-:W-:Y:S02]  /*02a0*/  UIADD3 UR17, UR4, 0x1715609d, URZ ;  /* 0x1715609d04117890 */ /* 0x000fe4000fffe03f */
[----:B------:R-:W-:Y:S01]  /*02b0*/  UIADD3 UR18, UR5, -0x56f99767, URZ ;  /* 0xa906689905127890 */ /* 0x000fe2000fffe03f */
        /* <DEDUP_REMOVED lines=60> */
.L_x_3833:
[----:B0-----:R-:W-:Y:S05]  /*0680*/  BSYNC B0 ;  /* 0x0000000000007941 */ /* 0x001fea0003800000 */
.L_x_3832:
        /* <DEDUP_REMOVED lines=13> */
.L_x_3835:
[----:B0-----:R-:W-:Y:S05]  /*0760*/  BSYNC B0 ;  /* 0x0000000000007941 */ /* 0x001fea0003800000 */
.L_x_3834:
        /* <DEDUP_REMOVED lines=13> */
.L_x_3837:
[----:B0-----:R-:W-:Y:S05]  /*0840*/  BSYNC B0 ;  /* 0x0000000000007941 */ /* 0x001fea0003800000 */
.L_x_3836:
        /* <DEDUP_REMOVED lines=12> */
.L_x_3839:
[----:B0-----:R-:W-:Y:S05]  /*0910*/  BSYNC B0 ;  /* 0x0000000000007941 */ /* 0x001fea0003800000 */
.L_x_3838:
[----:B------:R-:W-:Y:S02]  /*0920*/  ISETP.GE.AND P0, PT, R5, c[0x0][0x164], PT ;  /* 0x0000590005007a0c */ /* 0x000fe40003f06270 */
[----:B------:R-:W-:Y:S02]  /*0930*/  LOP3.LUT R27, R27, UR23, R36, 0x96, !PT ;  /* 0x000000171b1b7c12 */ /* 0x000fe4000f8e9624 */
[----:B------:R-:W-:-:S09]  /*0940*/  LOP3.LUT R25, R25, UR24, R30, 0x96, !PT ;  /* 0x0000001819197c12 */ /* 0x000fd2000f8e961e */
[----:B------:R-:W-:Y:S05]  /*0950*/  @P0 EXIT ;  /* 0x000000000000094d */ /* 0x000fea0003800000 */
[----:B-----5:R-:W-:Y:S01]  /*0960*/  HADD2.F32 R6, -RZ, R32.H0_H0 ;  /* 0x20000020ff067230 */ /* 0x020fe20000004100 */
[----:B------:R-:W-:Y:S01]  /*0970*/  IMAD R22, R22, -0x326172a9, RZ ;  /* 0xcd9e8d5716167824 */ /* 0x000fe200078e02ff */
[--C-:B------:R-:W-:Y:S01]  /*0980*/  HADD2.F32 R125, -RZ, R108.reuse.H0_H0 ;  /* 0x2000006cff7d7230 */ /* 0x100fe20000004100 */
[----:B------:R-:W-:Y:S01]  /*0990*/  BSSY B0, `(.L_x_3840) ;  /* 0x0000cb3000007945 */ /* 0x000fe20003800000 */
[----:B------:R-:W-:Y:S01]  /*09a0*/  HADD2.F32 R123, -RZ, R108.H1_H1 ;  /* 0x3000006cff7b7230 */ /* 0x000fe20000004100 */
[----:B------:R0:W-:Y:S01]  /*09b0*/  STL [R1], R6 ;  /* 0x0000000601007387 */ /* 0x0001e20000100800 */
[--C-:B------:R-:W-:Y:S01]  /*09c0*/  HADD2.F32 R117, -RZ, R110.reuse.H0_H0 ;  /* 0x2000006eff757230 */ /* 0x100fe20000004100 */
[----:B------:R-:W-:Y:S01]  /*09d0*/  ULDC.U8 UR8, c[0x0][0x1f0] ;  /* 0x00007c0000087ab9 */ /* 0x000fe20000000000 */
[----:B------:R-:W-:Y:S02]  /*09e0*/  HADD2.F32 R115, -RZ, R110.H1_H1 ;  /* 0x3000006eff737230 */ /* 0x000fe40000004100 */
[----:B------:R-:W-:-:S02]  /*09f0*/  HADD2.F32 R110, -RZ, R16.H0_H0 ;  /* 0x20000010ff6e7230 */ /* 0x000fc40000004100 */
[----:B------:R-:W-:Y:S01]  /*0a00*/  HADD2.F32 R108, -RZ, R16.H1_H1 ;  /* 0x30000010ff6c7230 */ /* 0x000fe20000004100 */
[----:B------:R-:W-:Y:S01]  /*0a10*/  IMAD R16, R23, -0x2daee0ad, RZ ;  /* 0xd2511f5317107824 */ /* 0x000fe200078e02ff */
[--C-:B------:R-:W-:Y:S02]  /*0a20*/  HADD2.F32 R106, -RZ, R17.reuse.H0_H0 ;  /* 0x20000011ff6a7230 */ /* 0x100fe40000004100 */
[----:B------:R-:W-:Y:S01]  /*0a30*/  HADD2.F32 R104, -RZ, R17.H1_H1 ;  /* 0x30000011ff687230 */ /* 0x000fe20000004100 */
[----:B------:R-:W-:Y:S01]  /*0a40*/  IMAD.HI.U32 R17, R27, -0x2daee0ad, RZ ;  /* 0xd2511f531b117827 */ /* 0x000fe200078e00ff */
[--C-:B------:R-:W-:Y:S02]  /*0a50*/  HADD2.F32 R98, -RZ, R19.reuse.H0_H0 ;  /* 0x20000013ff627230 */ /* 0x100fe40000004100 */
[----:B------:R-:W-:Y:S01]  /*0a60*/  HADD2.F32 R96, -RZ, R19.H1_H1 ;  /* 0x30000013ff607230 */ /* 0x000fe20000004100 */
[----:B------:R-:W-:Y:S01]  /*0a70*/  IMAD.HI.U32 R19, R25, -0x326172a9, RZ ;  /* 0xcd9e8d5719137827 */ /* 0x000fe200078e00ff */
[--C-:B------:R-:W-:Y:S01]  /*0a80*/  HADD2.F32 R89, -RZ, R77.reuse.H0_H0 ;  /* 0x2000004dff597230 */ /* 0x100fe20000004100 */
[----:B------:R-:W-:Y:S01]  /*0a90*/  LOP3.LUT R16, R17, UR26, R16, 0x96, !PT ;  /* 0x0000001a11107c12 */ /* 0x000fe2000f8e9610 */
[----:B------:R-:W-:Y:S01]  /*0aa0*/  HADD2.F32 R87, -RZ, R77.H1_H1 ;  /* 0x3000004dff577230 */ /* 0x000fe20000004100 */
[----:B------:R-:W-:Y:S01]  /*0ab0*/  LOP3.LUT R17, R20, 0x3, RZ, 0xc0, !PT ;  /* 0x0000000314117812 */ /* 0x000fe200078ec0ff */
[--C-:B------:R-:W-:Y:S01]  /*0ac0*/  HADD2.F32 R86, -RZ, R10.reuse.H0_H0 ;  /* 0x2000000aff567230 */ /* 0x100fe20000004100 */
[----:B------:R-:W-:Y:S01]  /*0ad0*/  IMAD.MOV.U32 R20, RZ, RZ, RZ ;  /* 0x000000ffff147224 */ /* 0x000fe200078e00ff */
[----:B------:R-:W-:-:S02]  /*0ae0*/  HADD2.F32 R84, -RZ, R10.H1_H1 ;  /* 0x3000000aff547230 */ /* 0x000fc40000004100 */
[--C-:B------:R-:W-:Y:S02]  /*0af0*/  HADD2.F32 R82, -RZ, R11.reuse.H0_H0 ;  /* 0x2000000bff527230 */ /* 0x100fe40000004100 */
[----:B------:R-:W-:Y:S02]  /*0b00*/  HADD2.F32 R80, -RZ, R11.H1_H1 ;  /* 0x3000000bff507230 */ /* 0x000fe40000004100 */
[--C-:B0-----:R-:W-:Y:S02]  /*0b10*/  HADD2.F32 R6, -RZ, R70.reuse.H0_H0 ;  /* 0x20000046ff067230 */ /* 0x101fe40000004100 */
        /* <DEDUP_REMOVED lines=16> */
[----:B------:R-:W-:Y:S01]  /*0c20*/  HADD2.F32 R14, -RZ, R15.H1_H1 ;  /* 0x3000000fff0e7230 */ /* 0x000fe20000004100 */
[----:B------:R-:W-:Y:S01]  /*0c30*/  LOP3.LUT R15, R19, UR25, R22, 0x96, !PT ;  /* 0x00000019130f7c12 */ /* 0x000fe2000f8e9616 */
[----:B------:R-:W-:Y:S01]  /*0c40*/  HADD2.F32 R113, -RZ, R111.H0_H0 ;  /* 0x2000006fff717230 */ /* 0x000fe20000004100 */
[----:B------:R-:W-:Y:S01]  /*0c50*/  IMAD R19, R27, -0x2daee0ad, RZ ;  /* 0xd2511f531b137824 */ /* 0x000fe200078e02ff */
[--C-:B------:R-:W-:Y:S02]  /*0c60*/  HADD2.F32 R102, -RZ, R18.reuse.H0_H0 ;  /* 0x20000012ff667230 */ /* 0x100fe40000004100 */
[----:B------:R-:W-:Y:S01]  /*0c70*/  HADD2.F32 R100, -RZ, R18.H1_H1 ;  /* 0x30000012ff647230 */ /* 0x000fe20000004100 */
[----:B------:R-:W-:Y:S01]  /*0c80*/  IMAD R18, R25, -0x326172a9, RZ ;  /* 0xcd9e8d5719127824 */ /* 0x000fe200078e02ff */
[----:B------:R-:W-:-:S02]  /*0c90*/  HADD2.F32 R97, -RZ, R95.H0_H0 ;  /* 0x2000005fff617230 */ /* 0x000fc40000004100 */
        /* <DEDUP_REMOVED lines=8> */
[----:B------:R-:W-:Y:S02]  /*0d20*/  HADD2.F32 R81, -RZ, R79.H0_H0 ;  /* 0x2000004fff517230 */ /* 0x000fe40000004100 */
[----:B------:R-:W-:Y:S02]  /*0d30*/  HADD2.F32 R74, -RZ, R69.H0_H0 ;  /* 0x20000045ff4a7230 */ /* 0x000fe40000004100 */
[----:B------:R-:W-:Y:S02]  /*0d40*/  HADD2.F32 R124, -RZ, R32.H1_H1 ;  /* 0x30000020ff7c7230 */ /* 0x000fe40000004100 */
[----:B------:R-:W-:-:S02]  /*0d50*/  HADD2.F32 R122, -RZ, R33.H0_H0 ;  /* 0x20000021ff7a7230 */ /* 0x000fc40000004100 */
[----:B------:R-:W-:Y:S02]  /*0d60*/  HADD2.F32 R120, -RZ, R33.H1_H1 ;  /* 0x30000021ff787230 */ /* 0x000fe40000004100 */
[--C-:B------:R-:W-:Y:S02]  /*0d70*/  HADD2.F32 R118, -RZ, R34.reuse.H0_H0 ;  /* 0x20000022ff767230 */ /* 0x100fe40000004100 */
[----:B------:R-:W-:Y:S02]  /*0d80*/  HADD2.F32 R116, -RZ, R34.H1_H1 ;  /* 0x30000022ff747230 */ /* 0x000fe40000004100 */
[--C-:B------:R-:W-:Y:S02]  /*0d90*/  HADD2.F32 R114, -RZ, R35.reuse.H0_H0 ;  /* 0x20000023ff727230 */ /* 0x100fe40000004100 */
[----:B------:R-:W-:Y:S02]  /*0da0*/  HADD2.F32 R112, -RZ, R35.H1_H1 ;  /* 0x30000023ff707230 */ /* 0x000fe40000004100 */
[----:B------:R-:W-:-:S02]  /*0db0*/  HADD2.F32 R111, -RZ, R111.H1_H1 ;  /* 0x3000006fff6f7230 */ /* 0x000fc40000004100 */
[----:B------:R-:W-:Y:S02]  /*0dc0*/  HADD2.F32 R95, -RZ, R95.H1_H1 ;  /* 0x3000005fff5f7230 */ /* 0x000fe40000004100 */
[----:B------:R-:W-:Y:S02]  /*0dd0*/  HADD2.F32 R79, -RZ, R79.H1_H1 ;  /* 0x3000004fff4f7230 */ /* 0x000fe40000004100 */
[--C-:B------:R-:W-:Y:S02]  /*0de0*/  HADD2.F32 R78, -RZ, R68.reuse.H0_H0 ;  /* 0x20000044ff4e7230 */ /* 0x100fe40000004100 */
[----:B------:R-:W-:Y:S02]  /*0df0*/  HADD2.F32 R76, -RZ, R68.H1_H1 ;  /* 0x30000044ff4c7230 */ /* 0x000fe40000004100 */
[----:B------:R-:W-:Y:S02]  /*0e00*/  HADD2.F32 R69, -RZ, R69.H1_H1 ;  /* 0x30000045ff457230 */ /* 0x000fe40000004100 */
[----:B------:R-:W-:-:S02]  /*0e10*/  HADD2.F32 R8, -RZ, R71.H0_H0 ;  /* 0x20000047ff087230 */ /* 0x000fc40000004100 */
[----:B------:R-:W-:Y:S02]  /*0e20*/  HADD2.F32 R9, -RZ, R71.H1_H1 ;  /* 0x30000047ff097230 */ /* 0x000fe40000004100 */
.L_x_4084:
[----:B------:R-:W-:Y:S02]  /*0e30*/  ISETP.NE.U32.AND P0, PT, RZ, c[0x0][0x1c0], PT ;  /* 0x00007000ff007a0c */ /* 0x000fe40003f05070 */
[----:B------:R-:W-:Y:S02]  /*0e40*/  ISETP.NE.AND P1, PT, R21, RZ, PT ;  /* 0x000000ff1500720c */ /* 0x000fe40003f25270 */
        /* <DEDUP_REMOVED lines=11> */
[----:B------:R-:W-:-:S05]  /*0f00*/  LEA.HI.SX32 R22, R22, R66, 0x1d ;  /* 0x0000004216167211 */ /* 0x000fca00078feaff */
[----:B------:R-:W-:Y:S01]  /*0f10*/  IMAD.MOV.U32 R71, RZ, RZ, R22 ;  /* 0x000000ffff477224 */ /* 0x000fe200078e0016 */
[----:B--2---:R-:W-:Y:S01]  /*0f20*/  @P0 HADD2.F32 R68, -RZ, R36.H0_H0 ;  /* 0x20000024ff440230 */ /* 0x004fe20000004100 */
        /* <DEDUP_REMOVED lines=13> */
[----:B0-----:R-:W-:Y:S02]  /*1000*/  ISETP.NE.AND P1, PT, R17, 0x2, PT ;  /* 0x000000021100780c */ /* 0x001fe40003f25270 */
[----:B------:R-:W-:-:S11]  /*1010*/  MOV R23, R16 ;  /* 0x0000001000177202 */ /* 0x000fd60000000f00 */
[----:B------:R-:W-:Y:S05]  /*1020*/  @!P1 BRA `(.L_x_3845) ;  /* 0x0000006000009947 */ /* 0x000fea0003800000 */
[----:B------:R-:W-:Y:S01]  /*1030*/  ISETP.NE.AND P1, PT, R17, 0x3, PT ;  /* 0x000000031100780c */ /* 0x000fe20003f25270 */
[----:B------:R-:W-:-:S12]  /*1040*/  IMAD.MOV.U32 R23, RZ, RZ, R15 ;  /* 0x000000ffff177224 */ /* 0x000fd800078e000f */
[----:B------:R-:W-:Y:S05]  /*1050*/  @P1 BRA `(.L_x_3845) ;  /* 0x0000003000001947 */ /* 0x000fea0003800000 */
[----:B------:R-:W-:Y:S01]  /*1060*/  IMAD.MOV.U32 R23, RZ, RZ, R19 ;  /* 0x000000ffff177224 */ /* 0x000fe200078e0013 */
[----:B------:R-:W-:Y:S05]  /*1070*/  BRA `(.L_x_3845) ;  /* 0x0000001000007947 */ /* 0x000fea0003800000 */
.L_x_3844:
[----:B0-----:R-:W-:Y:S02]  /*1080*/  IMAD.MOV.U32 R23, RZ, RZ, R18 ;  /* 0x000000ffff177224 */ /* 0x001fe400078e0012 */
.L_x_3845:
[----:B------:R-:W-:Y:S05]  /*1090*/  BSYNC B2 ;  /* 0x0000000000027941 */ /* 0x000fea0003800000 */
.L_x_3843:
        /* <DEDUP_REMOVED lines=16> */
.L_x_3849:
[----:B------:R-:W-:Y:S05]  /*11a0*/  BSYNC B3 ;  /* 0x0000000000037941 */ /* 0x000fea0003800000 */
.L_x_3848:
        /* <DEDUP_REMOVED lines=43> */
.L_x_3847:
[----:B------:R-:W-:Y:S05]  /*1460*/  BSYNC B2 ;  /* 0x0000000000027941 */ /* 0x000fea0003800000 */
.L_x_3846:
[----:B------:R-:W0:Y:S01]  /*1470*/  I2F.U32 R30, R23 ;  /* 0x00000017001e7306 */ /* 0x000e220000201000 */
[----:B-----5:R-:W-:Y:S01]  /*1480*/  HADD2.F32 R17, -RZ, R36.H0_H0 ;  /* 0x20000024ff117230 */ /* 0x020fe20000004100 */
[----:B------:R-:W-:Y:S01]  /*1490*/  IMAD.MOV.U32 R63, RZ, RZ, 0x2f800000 ;  /* 0x2f800000ff3f7424 */ /* 0x000fe200078e00ff */
[C---:B------:R-:W-:Y:S01]  /*14a0*/  ISETP.NE.AND P1, PT, R47.reuse, 0x1, PT ;  /* 0x000000012f00780c */ /* 0x040fe20003f25270 */
[----:B------:R-:W-:Y:S01]  /*14b0*/  BSSY B2, `(.L_x_3850) ;  /* 0x0000014000027945 */ /* 0x000fe20003800000 */
[----:B------:R-:W-:Y:S01]  /*14c0*/  IADD3 R54, R47, 0x1, RZ ;  /* 0x000000012f367810 */ /* 0x000fe20007ffe0ff */
[----:B------:R-:W-:-:S04]  /*14d0*/  FMUL.FTZ R17, R17, R68 ;  /* 0x0000004411117220 */ /* 0x000fc80000410000 */
[----:B------:R-:W-:Y:S02]  /*14e0*/  FMUL.FTZ R17, R17, c[0x0][0x1e8] ;  /* 0x00007a0011117a20 */ /* 0x000fe40000410000 */
[----:B0-----:R-:W-:-:S05]  /*14f0*/  FFMA.FTZ R30, R30, R63, 1.1641532182693481445e-10 ;  /* 0x2f0000001e1e7423 */ /* 0x001fca000001003f */
[----:B------:R-:W-:Y:S01]  /*1500*/  FSETP.GTU.FTZ.AND P2, PT, R30, c[0x0][0x1e4], PT ;  /* 0x000079001e007a0b */ /* 0x000fe20003f5c000 */
[----:B------:R-:W-:-:S03]  /*1510*/  @P0 HADD2.F32 R30, -RZ, R32.H0_H0 ;  /* 0x20000020ff1e0230 */ /* 0x000fc60000004100 */
        /* <DEDUP_REMOVED lines=12> */
.L_x_3851:
[----:B------:R-:W-:Y:S02]  /*15e0*/  IMAD.MOV.U32 R46, RZ, RZ, R18 ;  /* 0x000000ffff2e7224 */ /* 0x000fe400078e0012 */
.L_x_3852:
[----:B------:R-:W-:Y:S05]  /*15f0*/  BSYNC B2 ;  /* 0x0000000000027941 */ /* 0x000fea0003800000 */
.L_x_3850:
        /* <DEDUP_REMOVED lines=16> */
.L_x_3856:
[----:B------:R-:W-:Y:S05]  /*1700*/  BSYNC B3 ;  /* 0x0000000000037941 */ /* 0x000fea0003800000 */
.L_x_3855:
        /* <DEDUP_REMOVED lines=42> */
[----:B------:R-:W-:Y:S02]  /*19b0*/  LOP3.LUT R16, R31, UR26, R16, 0x96, !PT ;  /* 0x0000001a1f107c12 */ /* 0x000fe4000f8e9610 */
.L_x_3854:
[----:B------:R-:W-:Y:S05]  /*19c0*/  BSYNC B2 ;  /* 0x0000000000027941 */ /* 0x000fea0003800000 */
.L_x_3853:
[----:B------:R-:W0:Y:S01]  /*19d0*/  I2F.U32 R30, R46 ;  /* 0x0000002e001e7306 */ /* 0x000e220000201000 */
[----:B------:R-:W-:Y:S01]  /*19e0*/  HADD2.F32 R17, -RZ, R36.H1_H1 ;  /* 0x30000024ff117230 */ /* 0x000fe20000004100 */
[----:B------:R-:W-:Y:S01]  /*19f0*/  BSSY B2, `(.L_x_3857) ;  /* 0x0000015000027945 */ /* 0x000fe20003800000 */
[----:B------:R-:W-:-:S03]  /*1a00*/  @P0 HADD2.F32 R31, -RZ, R32.H1_H1 ;  /* 0x30000020ff1f0230 */ /* 0x000fc60000004100 */
[----:B------:R-:W-:-:S04]  /*1a10*/  FMUL.FTZ R17, R17, R68 ;  /* 0x0000004411117220 */ /* 0x000fc80000410000 */
[----:B------:R-:W-:Y:S02]  /*1a20*/  FMUL.FTZ R17, R17, c[0x0][0x1e8] ;  /* 0x00007a0011117a20 */ /* 0x000fe40000410000 */
[----:B0-----:R-:W-:-:S05]  /*1a30*/  FFMA.FTZ R30, R30, R63, 1.1641532182693481445e-10 ;  /* 0x2f0000001e1e7423 */ /* 0x001fca000001003f */
[----:B------:R-:W-:-:S04]  /*1a40*/  FSETP.GTU.FTZ.AND P1, PT, R30, c[0x0][0x1e4], PT ;  /* 0x000079001e007a0b */ /* 0x000fc80003f3c000 */
[----:B------:R-:W-:Y:S02]  /*1a50*/  P2R R71, PR, RZ, 0x2 ;  /* 0x00000002ff477803 */ /* 0x000fe40000000000 */
[----:B------:R-:W-:Y:S02]  /*1a60*/  FSEL R30, R17, RZ, !P1 ;  /* 0x000000ff111e7208 */ /* 0x000fe40004800000 */
[C---:B------:R-:W-:Y:S02]  /*1a70*/  ISETP.NE.AND P1, PT, R54.reuse, 0x1, PT ;  /* 0x000000013600780c */ /* 0x040fe40003f25270 */
[----:B------:R-:W-:Y:S01]  /*1a80*/  IADD3 R17, R54, 0x1, RZ ;  /* 0x0000000136117810 */ /* 0x000fe20007ffe0ff */
[----:B------:R-:W-:-:S10]  /*1a90*/  @P0 FADD.FTZ R30, R31, R30 ;  /* 0x0000001e1f1e0221 */ /* 0x000fd40000010000 */
        /* <DEDUP_REMOVED lines=9> */
.L_x_3858:
[----:B------:R-:W-:Y:S02]  /*1b30*/  IMAD.MOV.U32 R31, RZ, RZ, R18 ;  /* 0x000000ffff1f7224 */ /* 0x000fe400078e0012 */
.L_x_3859:
[----:B------:R-:W-:Y:S05]  /*1b40*/  BSYNC B2 ;  /* 0x0000000000027941 */ /* 0x000fea0003800000 */
.L_x_3857:
        /* <DEDUP_REMOVED lines=16> */
.L_x_3863:
[----:B------:R-:W-:Y:S05]  /*1c50*/  BSYNC B3 ;  /* 0x0000000000037941 */ /* 0x000fea0003800000 */
.L_x_3862:
        /* <DEDUP_REMOVED lines=36> */
[----:B------:R-:W-:Y:S01]  /*1ea0*/  IMAD.MOV.U32 R17, RZ, RZ, RZ ;  /* 0x000000ffff117224 */ /* 0x000fe200078e00ff */
[----:B------:R-:W-:Y:S01]  /*1eb0*/  LOP3.LUT R47, R47, UR23, R18, 0x96, !PT ;  /* 0x000000172f2f7c12 */ /* 0x000fe2000f8e9612 */
[----:B------:R-:W-:-:S05]  /*1ec0*/  IMAD.WIDE.U32 R18, R19, -0x326172a9, RZ ;  /* 0xcd9e8d5713127825 */ /* 0x000fca00078e00ff */
[----:B------:R-:W-:Y:S01]  /*1ed0*/  LOP3.LUT R15, R19, UR25, R46, 0x96, !PT ;  /* 0x00000019130f7c12 */ /* 0x000fe2000f8e962e */
[----:B------:R-:W-:-:S04]  /*1ee0*/  IMAD.WIDE.U32 R46, R47, -0x2daee0ad, RZ ;  /* 0xd2511f532f2e7825 */ /* 0x000fc800078e00ff */
[----:B------:R-:W-:Y:S01]  /*1ef0*/  IMAD.MOV.U32 R19, RZ, RZ, R46 ;  /* 0x000000ffff137224 */ /* 0x000fe200078e002e */
[----:B------:R-:W-:Y:S02]  /*1f00*/  LOP3.LUT R16, R47, UR26, R16, 0x96, !PT ;  /* 0x0000001a2f107c12 */ /* 0x000fe4000f8e9610 */
.L_x_3861:
[----:B------:R-:W-:Y:S05]  /*1f10*/  BSYNC B2 ;  /* 0x0000000000027941 */ /* 0x000fea0003800000 */
.L_x_3860:
[----:B------:R-:W0:Y:S01]  /*1f20*/  I2F.U32 R36, R31 ;  /* 0x0000001f00247306 */ /* 0x000e220000201000 */
[----:B------:R-:W-:Y:S01]  /*1f30*/  HADD2.F32 R47, -RZ, R37.H0_H0 ;  /* 0x20000025ff2f7230 */ /* 0x000fe20000004100 */
[C---:B------:R-:W-:Y:S01]  /*1f40*/  ISETP.NE.AND P2, PT, R17.reuse, 0x1, PT ;  /* 0x000000011100780c */ /* 0x040fe20003f45270 */
[----:B------:R-:W-:Y:S01]  /*1f50*/  BSSY B2, `(.L_x_3864) ;  /* 0x0000013000027945 */ /* 0x000fe20003800000 */
[----:B------:R-:W-:Y:S02]  /*1f60*/  IADD3 R54, R17, 0x1, RZ ;  /* 0x0000000111367810 */ /* 0x000fe40007ffe0ff */
[----:B------:R-:W-:-:S04]  /*1f70*/  FMUL.FTZ R47, R47, R68 ;  /* 0x000000442f2f7220 */ /* 0x000fc80000410000 */
[----:B------:R-:W-:Y:S02]  /*1f80*/  FMUL.FTZ R47, R47, c[0x0][0x1e8] ;  /* 0x00007a002f2f7a20 */ /* 0x000fe40000410000 */
[----:B0-----:R-:W-:-:S05]  /*1f90*/  FFMA.FTZ R36, R36, R63, 1.1641532182693481445e-10 ;  /* 0x2f00000024247423 */ /* 0x001fca000001003f */
[----:B------:R-:W-:Y:S01]  /*1fa0*/  FSETP.GTU.FTZ.AND P1, PT, R36, c[0x0][0x1e4], PT ;  /* 0x0000790024007a0b */ /* 0x000fe20003f3c000 */
[----:B------:R-:W-:-:S03]  /*1fb0*/  @P0 HADD2.F32 R36, -RZ, R33.H0_H0 ;  /* 0x20000021ff240230 */ /* 0x000fc60000004100 */
[----:B------:R-:W-:-:S05]  /*1fc0*/  FSEL R31, R47, RZ, !P1 ;  /* 0x000000ff2f1f7208 */ /* 0x000fca0004800000 */
        /* <DEDUP_REMOVED lines=10> */
.L_x_3865:
[----:B------:R-:W-:Y:S02]  /*2070*/  IMAD.MOV.U32 R36, RZ, RZ, R18 ;  /* 0x000000ffff247224 */ /* 0x000fe400078e0012 */
.L_x_3866:
[----:B------:R-:W-:Y:S05]  /*2080*/  BSYNC B2 ;  /* 0x0000000000027941 */ /* 0x000fea0003800000 */
.L_x_3864:
        /* <DEDUP_REMOVED lines=16> */
.L_x_3870:
[----:B------:R-:W-:Y:S05]  /*2190*/  BSYNC B3 ;  /* 0x0000000000037941 */ /* 0x000fea0003800000 */
.L_x_3869:
[----:B------:R-:W-:Y:S01]  /*21a0*/  LOP3.LUT R15, R15, UR5, R20, 0x96, !PT ;  /* 0x000000050f0f7c12 */ /* 0x000fe2000f8e9614 */
[----:B------:R-:W-:Y:S01]  /*21b0*/  IMAD.HI.U32 R16, R0, -0x326172a9, RZ ;  /* 0xcd9e8d5700107827 */ /* 0x000fe200078e00ff */
[----:B------:R-:W-:-:S03]  /*21c0*/  HFMA2.MMA R54, -RZ, RZ, 0, 0 ;  /* 0x00000000ff367435 */ /* 0x000fc600000001ff */
        /* <DEDUP_REMOVED lines=40> */
.L_x_3868:
[----:B------:R-:W-:Y:S05]  /*2450*/  BSYNC B2 ;  /* 0x0000000000027941 */ /* 0x000fea0003800000 */
.L_x_3867:
[----:B------:R-:W0:Y:S01]  /*2460*/  I2F.U32 R36, R36 ;  /* 0x0000002400247306 */ /* 0x000e220000201000 */
[----:B------:R-:W-:Y:S01]  /*2470*/  HADD2.F32 R37, -RZ, R37.H1_H1 ;  /* 0x30000025ff257230 */ /* 0x000fe20000004100 */
[----:B------:R-:W-:Y:S01]  /*2480*/  ISETP.NE.AND P3, PT, R54, 0x1, PT ;  /* 0x000000013600780c */ /* 0x000fe20003f65270 */
[----:B------:R-:W-:Y:S03]  /*2490*/  BSSY B2, `(.L_x_3871) ;  /* 0x0000013000027945 */ /* 0x000fe60003800000 */
[----:B------:R-:W-:-:S04]  /*24a0*/  FMUL.FTZ R37, R37, R68 ;  /* 0x0000004425257220 */ /* 0x000fc80000410000 */
[----:B------:R-:W-:Y:S02]  /*24b0*/  FMUL.FTZ R37, R37, c[0x0][0x1e8] ;  /* 0x00007a0025257a20 */ /* 0x000fe40000410000 */
[----:B0-----:R-:W-:-:S05]  /*24c0*/  FFMA.FTZ R17, R36, R63, 1.1641532182693481445e-10 ;  /* 0x2f00000024117423 */ /* 0x001fca000001003f */
[----:B------:R-:W-:Y:S01]  /*24d0*/  FSETP.GTU.FTZ.AND P2, PT, R17, c[0x0][0x1e4], PT ;  /* 0x0000790011007a0b */ /* 0x000fe20003f5c000 */
[----:B------:R-:W-:-:S03]  /*24e0*/  @P0 HADD2.F32 R17, -RZ, R33.H1_H1 ;  /* 0x30000021ff110230 */ /* 0x000fc60000004100 */
        /* <DEDUP_REMOVED lines=12> */
.L_x_3872:
[----:B------:R-:W-:Y:S02]  /*25b0*/  MOV R47, R18 ;  /* 0x00000012002f7202 */ /* 0x000fe40000000f00 */
.L_x_3873:
[----:B------:R-:W-:Y:S05]  /*25c0*/  BSYNC B2 ;  /* 0x0000000000027941 */ /* 0x000fea0003800000 */
.L_x_3871:
        /* <DEDUP_REMOVED lines=16> */
.L_x_3877:
[----:B------:R-:W-:Y:S05]  /*26d0*/  BSYNC B3 ;  /* 0x0000000000037941 */ /* 0x000fea0003800000 */
.L_x_3876:
        /* <DEDUP_REMOVED lines=40> */
[----:B------:R-:W-:-:S05]  /*2960*/  IMAD.WIDE.U32 R36, R37, -0x2daee0ad, RZ ;  /* 0xd2511f5325247825 */ /* 0x000fca00078e00ff */
[----:B------:R-:W-:Y:S02]  /*2970*/  LOP3.LUT R16, R37, UR26, R16, 0x96, !PT ;  /* 0x0000001a25107c12 */ /* 0x000fe4000f8e9610 */
[----:B------:R-:W-:Y:S02]  /*2980*/  MOV R19, R36 ;  /* 0x0000002400137202 */ /* 0x000fe40000000f00 */
.L_x_3875:
[----:B------:R-:W-:Y:S05]  /*2990*/  BSYNC B2 ;  /* 0x0000000000027941 */ /* 0x000fea0003800000 */
.L_x_3874:
[----:B------:R-:W0:Y:S01]  /*29a0*/  I2F.U32 R36, R47 ;  /* 0x0000002f00247306 */ /* 0x000e220000201000 */
[----:B------:R-:W-:Y:S01]  /*29b0*/  HADD2.F32 R37, -RZ, R38.H0_H0 ;  /* 0x20000026ff257230 */ /* 0x000fe20000004100 */
[----:B------:R-:W-:Y:S01]  /*29c0*/  ISETP.NE.AND P4, PT, R17, 0x1, PT ;  /* 0x000000011100780c */ /* 0x000fe20003f85270 */
[----:B------:R-:W-:Y:S03]  /*29d0*/  BSSY B2, `(.L_x_3878) ;  /* 0x0000013000027945 */ /* 0x000fe60003800000 */
[----:B------:R-:W-:-:S04]  /*29e0*/  FMUL.FTZ R37, R37, R68 ;  /* 0x0000004425257220 */ /* 0x000fc80000410000 */
[----:B------:R-:W-:Y:S02]  /*29f0*/  FMUL.FTZ R37, R37, c[0x0][0x1e8] ;  /* 0x00007a0025257a20 */ /* 0x000fe40000410000 */
[----:B0-----:R-:W-:-:S05]  /*2a00*/  FFMA.FTZ R36, R36, R63, 1.1641532182693481445e-10 ;  /* 0x2f00000024247423 */ /* 0x001fca000001003f */
[----:B------:R-:W-:Y:S01]  /*2a10*/  FSETP.GTU.FTZ.AND P3, PT, R36, c[0x0][0x1e4], PT ;  /* 0x0000790024007a0b */ /* 0x000fe20003f7c000 */
[----:B------:R-:W-:-:S03]  /*2a20*/  @P0 HADD2.F32 R36, -RZ, R34.H0_H0 ;  /* 0x20000022ff240230 */ /* 0x000fc60000004100 */
        /* <DEDUP_REMOVED lines=12> */
.L_x_3879:
[----:B------:R-:W-:Y:S02]  /*2af0*/  IMAD.MOV.U32 R54, RZ, RZ, R18 ;  /* 0x000000ffff367224 */ /* 0x000fe400078e0012 */
.L_x_3880:
[----:B------:R-:W-:Y:S05]  /*2b00*/  BSYNC B2 ;  /* 0x0000000000027941 */ /* 0x000fea0003800000 */
.L_x_3878:
        /* <DEDUP_REMOVED lines=16> */
.L_x_3884:
[----:B------:R-:W-:Y:S05]  /*2c10*/  BSYNC B3 ;  /* 0x0000000000037941 */ /* 0x000fea0003800000 */
.L_x_3883:
        /* <DEDUP_REMOVED lines=42> */
[----:B------:R-:W-:Y:S02]  /*2ec0*/  IMAD.MOV.U32 R36, RZ, RZ, RZ ;  /* 0x000000ffff247224 */ /* 0x000fe400078e00ff */
.L_x_3882:
[----:B------:R-:W-:Y:S05]  /*2ed0*/  BSYNC B2 ;  /* 0x0000000000027941 */ /* 0x000fea0003800000 */
.L_x_3881:
        /* <DEDUP_REMOVED lines=21> */
.L_x_3886:
[----:B------:R-:W-:Y:S02]  /*3030*/  IMAD.MOV.U32 R38, RZ, RZ, R18 ;  /* 0x000000ffff267224 */ /* 0x000fe400078e0012 */
.L_x_3887:
[----:B------:R-:W-:Y:S05]  /*3040*/  BSYNC B2 ;  /* 0x0000000000027941 */ /* 0x000fea0003800000 */
.L_x_3885:
        /* <DEDUP_REMOVED lines=16> */
.L_x_3891:
[----:B------:R-:W-:Y:S05]  /*3150*/  BSYNC B3 ;  /* 0x0000000000037941 */ /* 0x000fea0003800000 */
.L_x_3890:
        /* <DEDUP_REMOVED lines=43> */
.L_x_3889:
[----:B------:R-:W-:Y:S05]  /*3410*/  BSYNC B2 ;  /* 0x0000000000027941 */ /* 0x000fea0003800000 */
.L_x_3888:
        /* <DEDUP_REMOVED lines=9> */
[----:B------:R-:W-:Y:S02]  /*34b0*/  FSEL R55, R17, RZ, !P5 ;  /* 0x000000ff11377208 */ /* 0x000fe40006800000 */
        /* <DEDUP_REMOVED lines=11> */
.L_x_3893:
[----:B------:R-:W-:Y:S02]  /*3570*/  IMAD.MOV.U32 R38, RZ, RZ, R18 ;  /* 0x000000ffff267224 */ /* 0x000fe400078e0012 */
.L_x_3894:
[----:B------:R-:W-:Y:S05]  /*3580*/  BSYNC B2 ;  /* 0x0000000000027941 */ /* 0x000fea0003800000 */
.L_x_3892:
        /* <DEDUP_REMOVED lines=18> */
.L_x_3898:
[----:B------:R-:W-:Y:S05]  /*36b0*/  BSYNC B3 ;  /* 0x0000000000037941 */ /* 0x000fea0003800000 */
.L_x_3897:
        /* <DEDUP_REMOVED lines=36> */
[----:B------:R-:W-:-:S04]  /*3900*/  HFMA2.MMA R17, -RZ, RZ, 0, 0 ;  /* 0x00000000ff117435 */ /* 0x000fc800000001ff */
[----:B------:R-:W-:Y:S01]  /*3910*/  LOP3.LUT R37, R37, UR23, R18, 0x96, !PT ;  /* 0x0000001725257c12 */ /* 0x000fe2000f8e9612 */
[----:B------:R-:W-:-:S05]  /*3920*/  IMAD.WIDE.U32 R18, R19, -0x326172a9, RZ ;  /* 0xcd9e8d5713127825 */ /* 0x000fca00078e00ff */
[----:B------:R-:W-:Y:S01]  /*3930*/  LOP3.LUT R15, R19, UR25, R36, 0x96, !PT ;  /* 0x00000019130f7c12 */ /* 0x000fe2000f8e9624 */
[----:B------:R-:W-:-:S04]  /*3940*/  IMAD.WIDE.U32 R36, R37, -0x2daee0ad, RZ ;  /* 0xd2511f5325247825 */ /* 0x000fc800078e00ff */
[----:B------:R-:W-:Y:S01]  /*3950*/  IMAD.MOV.U32 R19, RZ, RZ, R36 ;  /* 0x000000ffff137224 */ /* 0x000fe200078e0024 */
[----:B------:R-:W-:Y:S02]  /*3960*/  LOP3.LUT R16, R37, UR26, R16, 0x96, !PT ;  /* 0x0000001a25107c12 */ /* 0x000fe4000f8e9610 */
.L_x_3896:
[----:B------:R-:W-:Y:S05]  /*3970*/  BSYNC B2 ;  /* 0x0000000000027941 */ /* 0x000fea0003800000 */
.L_x_3895:
[----:B------:R0:W1:Y:S01]  /*3980*/  I2F.U32 R36, R38 ;  /* 0x0000002600247306 */ /* 0x0000620000201000 */
[----:B------:R-:W-:Y:S01]  /*3990*/  HADD2.F32 R39, -RZ, R39.H1_H1 ;  /* 0x30000027ff277230 */ /* 0x000fe20000004100 */
[----:B------:R-:W-:Y:S02]  /*39a0*/  SEL R72, RZ, 0x10000, P5 ;  /* 0x00010000ff487807 */ /* 0x000fe40002800000 */
[----:B------:R-:W-:Y:S02]  /*39b0*/  ISETP.NE.AND P5, PT, R66, RZ, PT ;  /* 0x000000ff4200720c */ /* 0x000fe40003fa5270 */
[----:B------:R-:W-:Y:S01]  /*39c0*/  FMUL.FTZ R39, R39, R68 ;  /* 0x0000004427277220 */ /* 0x000fe20000410000 */
[----:B------:R-:W-:Y:S02]  /*39d0*/  F2FP.PACK_AB R37, R46, R31 ;  /* 0x0000001f2e25723e */ /* 0x000fe400000000ff */
[----:B0-----:R-:W-:Y:S01]  /*39e0*/  F2FP.PACK_AB R38, R54, R47 ;  /* 0x0000002f3626723e */ /* 0x001fe200000000ff */
[----:B------:R-:W-:Y:S01]  /*39f0*/  FMUL.FTZ R39, R39, c[0x0][0x1e8] ;  /* 0x00007a0027277a20 */ /* 0x000fe20000410000 */
[----:B------:R-:W-:Y:S01]  /*3a00*/  SEL R73, RZ, 0x1, P2 ;  /* 0x00000001ff497807 */ /* 0x000fe20001000000 */
[----:B-1----:R-:W-:-:S05]  /*3a10*/  FFMA.FTZ R36, R36, R63, 1.1641532182693481445e-10 ;  /* 0x2f00000024247423 */ /* 0x002fca000001003f */
[----:B------:R-:W-:Y:S01]  /*3a20*/  FSETP.GTU.FTZ.AND P6, PT, R36, c[0x0][0x1e4], PT ;  /* 0x0000790024007a0b */ /* 0x000fe20003fdc000 */
[----:B------:R-:W-:-:S03]  /*3a30*/  @P0 HADD2.F32 R36, -RZ, R35.H1_H1 ;  /* 0x30000023ff240230 */ /* 0x000fc60000004100 */
[----:B------:R-:W-:-:S05]  /*3a40*/  FSEL R63, R39, RZ, !P6 ;  /* 0x000000ff273f7208 */ /* 0x000fca0007000000 */
[----:B------:R-:W-:Y:S01]  /*3a50*/  @P0 FADD.FTZ R63, R36, R63 ;  /* 0x0000003f243f0221 */ /* 0x000fe20000010000 */
[----:B------:R-:W-:Y:S02]  /*3a60*/  LEA R66, P0, R22, c[0x0][0x188], 0x4 ;  /* 0x0000620016427a11 */ /* 0x000fe400078020ff */
[----:B------:R-:W-:Y:S02]  /*3a70*/  F2FP.PACK_AB R36, R30, R23 ;  /* 0x000000171e24723e */ /* 0x000fe400000000ff */
[----:B------:R-:W-:Y:S02]  /*3a80*/  LEA.HI.X R67, R22, c[0x0][0x18c], RZ, 0x4, P0 ;  /* 0x0000630016437a11 */ /* 0x000fe400000f24ff */
[----:B------:R-:W-:Y:S02]  /*3a90*/  F2FP.PACK_AB R39, R63, R55 ;  /* 0x000000373f27723e */ /* 0x000fe400000000ff */
        /* <DEDUP_REMOVED lines=20> */
.L_x_3842:
[----:B------:R-:W-:Y:S05]  /*3be0*/  BSYNC B1 ;  /* 0x0000000000017941 */ /* 0x000fea0003800000 */
.L_x_3841:
        /* <DEDUP_REMOVED lines=21> */
[----:B------:R-:W-:Y:S01]  /*3d40*/  MOV R25, R19 ;  /* 0x0000001300197202 */ /* 0x000fe20000000f00 */
[----:B------:R-:W-:Y:S05]  /*3d50*/  BRA `(.L_x_3903) ;  /* 0x0000001000007947 */ /* 0x000fea0003800000 */
.L_x_3902:
[----:B0-----:R-:W-:Y:S02]  /*3d60*/  IMAD.MOV.U32 R25, RZ, RZ, R18 ;  /* 0x000000ffff197224 */ /* 0x001fe400078e0012 */
.L_x_3903:
[----:B------:R-:W-:Y:S05]  /*3d70*/  BSYNC B2 ;  /* 0x0000000000027941 */ /* 0x000fea0003800000 */
.L_x_3901:
        /* <DEDUP_REMOVED lines=16> */
.L_x_3907:
[----:B------:R-:W-:Y:S05]  /*3e80*/  BSYNC B3 ;  /* 0x0000000000037941 */ /* 0x000fea0003800000 */
.L_x_3906:
        /* <DEDUP_REMOVED lines=43> */
.L_x_3905:
[----:B------:R-:W-:Y:S05]  /*4140*/  BSYNC B2 ;  /* 0x0000000000027941 */ /* 0x000fea0003800000 */
.L_x_3904:
[----:B------:R-:W0:Y:S01]  /*4150*/  I2F.U32 R17, R25 ;  /* 0x0000001900117306 */ /* 0x000e220000201000 */
[----:B-----5:R-:W-:Y:S01]  /*4160*/  HADD2.F32 R41, -RZ, R36.H0_H0 ;  /* 0x20000024ff297230 */ /* 0x020fe20000004100 */
[----:B------:R-:W-:Y:S01]  /*4170*/  IMAD.MOV.U32 R64, RZ, RZ, 0x2f800000 ;  /* 0x2f800000ff407424 */ /* 0x000fe200078e00ff */
[----:B------:R-:W-:Y:S01]  /*4180*/  ISETP.NE.AND P1, PT, R49, 0x1, PT ;  /* 0x000000013100780c */ /* 0x000fe20003f25270 */
[----:B------:R-:W-:Y:S01]  /*4190*/  @P0 HADD2.F32 R40, -RZ, R32.H0_H0 ;  /* 0x20000020ff280230 */ /* 0x000fe20000004100 */
[----:B------:R-:W-:Y:S01]  /*41a0*/  BSSY B2, `(.L_x_3908) ;  /* 0x0000013000027945 */ /* 0x000fe20003800000 */
        /* <DEDUP_REMOVED lines=17> */
.L_x_3909:
[----:B------:R-:W-:Y:S02]  /*42c0*/  IMAD.MOV.U32 R48, RZ, RZ, R18 ;  /* 0x000000ffff307224 */ /* 0x000fe400078e0012 */
.L_x_3910:
[----:B------:R-:W-:Y:S05]  /*42d0*/  BSYNC B2 ;  /* 0x0000000000027941 */ /* 0x000fea0003800000 */
.L_x_3908:
        /* <DEDUP_REMOVED lines=16> */
.L_x_3914:
[----:B------:R-:W-:Y:S05]  /*43e0*/  BSYNC B3 ;  /* 0x0000000000037941 */ /* 0x000fea0003800000 */
.L_x_3913:
        /* <DEDUP_REMOVED lines=42> */
[----:B------:R-:W-:-:S06]  /*4690*/  HFMA2.MMA R41, -RZ, RZ, 0, 0 ;  /* 0x00000000ff297435 */ /* 0x000fcc00000001ff */
.L_x_3912:
[----:B------:R-:W-:Y:S05]  /*46a0*/  BSYNC B2 ;  /* 0x0000000000027941 */ /* 0x000fea0003800000 */
.L_x_3911:
[----:B------:R-:W0:Y:S01]  /*46b0*/  I2F.U32 R17, R48 ;  /* 0x0000003000117306 */ /* 0x000e220000201000 */
[----:B------:R-:W-:Y:S01]  /*46c0*/  HADD2.F32 R49, -RZ, R36.H1_H1 ;  /* 0x30000024ff317230 */ /* 0x000fe20000004100 */
[----:B------:R-:W-:Y:S04]  /*46d0*/  BSSY B2, `(.L_x_3915) ;  /* 0x0000015000027945 */ /* 0x000fe80003800000 */
[----:B------:R-:W-:-:S04]  /*46e0*/  FMUL.FTZ R49, R49, R68 ;  /* 0x0000004431317220 */ /* 0x000fc80000410000 */
[----:B------:R-:W-:Y:S02]  /*46f0*/  FMUL.FTZ R49, R49, c[0x0][0x1e8] ;  /* 0x00007a0031317a20 */ /* 0x000fe40000410000 */
[----:B0-----:R-:W-:-:S05]  /*4700*/  FFMA.FTZ R17, R17, R64, 1.1641532182693481445e-10 ;  /* 0x2f00000011117423 */ /* 0x001fca0000010040 */
[----:B------:R-:W-:Y:S01]  /*4710*/  FSETP.GTU.FTZ.AND P1, PT, R17, c[0x0][0x1e4], PT ;  /* 0x0000790011007a0b */ /* 0x000fe20003f3c000 */
[----:B------:R-:W-:-:S03]  /*4720*/  @P0 HADD2.F32 R17, -RZ, R32.H1_H1 ;  /* 0x30000020ff110230 */ /* 0x000fc60000004100 */
[----:B------:R-:W-:Y:S02]  /*4730*/  P2R R72, PR, RZ, 0x2 ;  /* 0x00000002ff487803 */ /* 0x000fe40000000000 */
[----:B------:R-:W-:Y:S02]  /*4740*/  FSEL R40, R49, RZ, !P1 ;  /* 0x000000ff31287208 */ /* 0x000fe40004800000 */
[----:B------:R-:W-:-:S03]  /*4750*/  ISETP.NE.AND P1, PT, R41, 0x1, PT ;  /* 0x000000012900780c */ /* 0x000fc60003f25270 */
[----:B------:R-:W-:Y:S01]  /*4760*/  @P0 FADD.FTZ R40, R17, R40 ;  /* 0x0000002811280221 */ /* 0x000fe20000010000 */
[----:B------:R-:W-:-:S09]  /*4770*/  IADD3 R17, R41, 0x1, RZ ;  /* 0x0000000129117810 */ /* 0x000fd20007ffe0ff */
        /* <DEDUP_REMOVED lines=9> */
.L_x_3916:
[----:B------:R-:W-:Y:S02]  /*4810*/  MOV R36, R18 ;  /* 0x0000001200247202 */ /* 0x000fe40000000f00 */
.L_x_3917:
[----:B------:R-:W-:Y:S05]  /*4820*/  BSYNC B2 ;  /* 0x0000000000027941 */ /* 0x000fea0003800000 */
.L_x_3915:
        /* <DEDUP_REMOVED lines=16> */
.L_x_3921:
[----:B------:R-:W-:Y:S05]  /*4930*/  BSYNC B3 ;  /* 0x0000000000037941 */ /* 0x000fea0003800000 */
.L_x_3920:
        /* <DEDUP_REMOVED lines=43> */
.L_x_3919:
[----:B------:R-:W-:Y:S05]  /*4bf0*/  BSYNC B2 ;  /* 0x0000000000027941 */ /* 0x000fea0003800000 */
.L_x_3918:
[----:B------:R-:W0:Y:S01]  /*4c00*/  I2F.U32 R41, R36 ;  /* 0x0000002400297306 */ /* 0x000e220000201000 */
[----:B------:R-:W-:Y:S01]  /*4c10*/  HADD2.F32 R49, -RZ, R37.H0_H0 ;  /* 0x20000025ff317230 */ /* 0x000fe20000004100 */
[C---:B------:R-:W-:Y:S01]  /*4c20*/  ISETP.NE.AND P2, PT, R17.reuse, 0x1, PT ;  /* 0x000000011100780c */ /* 0x040fe20003f45270 */
[----:B------:R-:W-:Y:S01]  /*4c30*/  @P0 HADD2.F32 R48, -RZ, R33.H0_H0 ;  /* 0x20000021ff300230 */ /* 0x000fe20000004100 */
[----:B------:R-:W-:Y:S01]  /*4c40*/  BSSY B2, `(.L_x_3922) ;  /* 0x0000012000027945 */ /* 0x000fe20003800000 */
[----:B------:R-:W-:Y:S01]  /*4c50*/  IADD3 R56, R17, 0x1, RZ ;  /* 0x0000000111387810 */ /* 0x000fe20007ffe0ff */
[----:B------:R-:W-:-:S04]  /*4c60*/  FMUL.FTZ R49, R49, R68 ;  /* 0x0000004431317220 */ /* 0x000fc80000410000 */
[----:B------:R-:W-:Y:S02]  /*4c70*/  FMUL.FTZ R49, R49, c[0x0][0x1e8] ;  /* 0x00007a0031317a20 */ /* 0x000fe40000410000 */
[----:B0-----:R-:W-:-:S05]  /*4c80*/  FFMA.FTZ R41, R41, R64, 1.1641532182693481445e-10 ;  /* 0x2f00000029297423 */ /* 0x001fca0000010040 */
        /* <DEDUP_REMOVED lines=12> */
.L_x_3923:
[----:B------:R-:W-:Y:S02]  /*4d50*/  IMAD.MOV.U32 R36, RZ, RZ, R18 ;  /* 0x000000ffff247224 */ /* 0x000fe400078e0012 */
.L_x_3924:
[----:B------:R-:W-:Y:S05]  /*4d60*/  BSYNC B2 ;  /* 0x0000000000027941 */ /* 0x000fea0003800000 */
.L_x_3922:
        /* <DEDUP_REMOVED lines=16> */
.L_x_3928:
[----:B------:R-:W-:Y:S05]  /*4e70*/  BSYNC B3 ;  /* 0x0000000000037941 */ /* 0x000fea0003800000 */
.L_x_3927:
        /* <DEDUP_REMOVED lines=43> */
.L_x_3926:
[----:B------:R-:W-:Y:S05]  /*5130*/  BSYNC B2 ;  /* 0x0000000000027941 */ /* 0x000fea0003800000 */
.L_x_3925:
        /* <DEDUP_REMOVED lines=21> */
.L_x_3930:
[----:B------:R-:W-:Y:S02]  /*5290*/  IMAD.MOV.U32 R49, RZ, RZ, R18 ;  /* 0x000000ffff317224 */ /* 0x000fe400078e0012 */
.L_x_3931:
[----:B------:R-:W-:Y:S05]  /*52a0*/  BSYNC B2 ;  /* 0x0000000000027941 */ /* 0x000fea0003800000 */
.L_x_3929:
        /* <DEDUP_REMOVED lines=16> */
.L_x_3935:
[----:B------:R-:W-:Y:S05]  /*53b0*/  BSYNC B3 ;  /* 0x0000000000037941 */ /* 0x000fea0003800000 */
.L_x_3934:
        /* <DEDUP_REMOVED lines=43> */
.L_x_3933:
[----:B------:R-:W-:Y:S05]  /*5670*/  BSYNC B2 ;  /* 0x0000000000027941 */ /* 0x000fea0003800000 */
.L_x_3932:
[----:B------:R-:W0:Y:S01]  /*5680*/  I2F.U32 R17, R49 ;  /* 0x0000003100117306 */ /* 0x000e220000201000 */
[----:B------:R-:W-:Y:S01]  /*5690*/  HADD2.F32 R57, -RZ, R38.H0_H0 ;  /* 0x20000026ff397230 */ /* 0x000fe20000004100 */
[----:B------:R-:W-:Y:S01]  /*56a0*/  ISETP.NE.AND P4, PT, R37, 0x1, PT ;  /* 0x000000012500780c */ /* 0x000fe20003f85270 */
[----:B------:R-:W-:Y:S01]  /*56b0*/  @P0 HADD2.F32 R36, -RZ, R34.H0_H0 ;  /* 0x20000022ff240230 */ /* 0x000fe20000004100 */
[----:B------:R-:W-:Y:S02]  /*56c0*/  BSSY B2, `(.L_x_3936) ;  /* 0x0000012000027945 */ /* 0x000fe40003800000 */
        /* <DEDUP_REMOVED lines=16> */
.L_x_3937:
[----:B------:R-:W-:Y:S02]  /*57d0*/  IMAD.MOV.U32 R56, RZ, RZ, R18 ;  /* 0x000000ffff387224 */ /* 0x000fe400078e0012 */
.L_x_3938:
[----:B------:R-:W-:Y:S05]  /*57e0*/  BSYNC B2 ;  /* 0x0000000000027941 */ /* 0x000fea0003800000 */
.L_x_3936:
        /* <DEDUP_REMOVED lines=16> */
.L_x_3942:
[----:B------:R-:W-:Y:S05]  /*58f0*/  BSYNC B3 ;  /* 0x0000000000037941 */ /* 0x000fea0003800000 */
.L_x_3941:
        /* <DEDUP_REMOVED lines=43> */
.L_x_3940:
[----:B------:R-:W-:Y:S05]  /*5bb0*/  BSYNC B2 ;  /* 0x0000000000027941 */ /* 0x000fea0003800000 */
.L_x_3939:
[----:B------:R-:W0:Y:S01]  /*5bc0*/  I2F.U32 R37, R56 ;  /* 0x0000003800257306 */ /* 0x000e220000201000 */
[----:B------:R-:W-:Y:S01]  /*5bd0*/  HADD2.F32 R57, -RZ, R38.H1_H1 ;  /* 0x30000026ff397230 */ /* 0x000fe20000004100 */
[C---:B------:R-:W-:Y:S01]  /*5be0*/  ISETP.NE.AND P5, PT, R17.reuse, 0x1, PT ;  /* 0x000000011100780c */ /* 0x040fe20003fa5270 */
[----:B------:R-:W-:Y:S01]  /*5bf0*/  BSSY B2, `(.L_x_3943) ;  /* 0x0000013000027945 */ /* 0x000fe20003800000 */
[----:B------:R-:W-:Y:S02]  /*5c00*/  IADD3 R36, R17, 0x1, RZ ;  /* 0x0000000111247810 */ /* 0x000fe40007ffe0ff */
[----:B------:R-:W-:-:S04]  /*5c10*/  FMUL.FTZ R57, R57, R68 ;  /* 0x0000004439397220 */ /* 0x000fc80000410000 */
[----:B------:R-:W-:Y:S02]  /*5c20*/  FMUL.FTZ R57, R57, c[0x0][0x1e8] ;  /* 0x00007a0039397a20 */ /* 0x000fe40000410000 */
[----:B0-----:R-:W-:-:S05]  /*5c30*/  FFMA.FTZ R37, R37, R64, 1.1641532182693481445e-10 ;  /* 0x2f00000025257423 */ /* 0x001fca0000010040 */
[----:B------:R-:W-:Y:S01]  /*5c40*/  FSETP.GTU.FTZ.AND P4, PT, R37, c[0x0][0x1e4], PT ;  /* 0x0000790025007a0b */ /* 0x000fe20003f9c000 */
[----:B------:R-:W-:-:S03]  /*5c50*/  @P0 HADD2.F32 R37, -RZ, R34.H1_H1 ;  /* 0x30000022ff250230 */ /* 0x000fc60000004100 */
        /* <DEDUP_REMOVED lines=11> */
.L_x_3944:
[----:B------:R-:W-:Y:S02]  /*5d10*/  MOV R38, R18 ;  /* 0x0000001200267202 */ /* 0x000fe40000000f00 */
.L_x_3945:
[----:B------:R-:W-:Y:S05]  /*5d20*/  BSYNC B2 ;  /* 0x0000000000027941 */ /* 0x000fea0003800000 */
.L_x_3943:
        /* <DEDUP_REMOVED lines=16> */
.L_x_3949:
[----:B------:R-:W-:Y:S05]  /*5e30*/  BSYNC B3 ;  /* 0x0000000000037941 */ /* 0x000fea0003800000 */
.L_x_3948:
        /* <DEDUP_REMOVED lines=40> */
[----:B------:R-:W-:Y:S01]  /*60c0*/  MOV R19, R36 ;  /* 0x0000002400137202 */ /* 0x000fe20000000f00 */
[----:B------:R-:W-:Y:S01]  /*60d0*/  IMAD.MOV.U32 R36, RZ, RZ, RZ ;  /* 0x000000ffff247224 */ /* 0x000fe200078e00ff */
[----:B------:R-:W-:Y:S02]  /*60e0*/  LOP3.LUT R16, R37, UR26, R16, 0x96, !PT ;  /* 0x0000001a25107c12 */ /* 0x000fe4000f8e9610 */
.L_x_3947:
[----:B------:R-:W-:Y:S05]  /*60f0*/  BSYNC B2 ;  /* 0x0000000000027941 */ /* 0x000fea0003800000 */
.L_x_3946:
        /* <DEDUP_REMOVED lines=21> */
.L_x_3951:
[----:B------:R-:W-:Y:S02]  /*6250*/  IMAD.MOV.U32 R38, RZ, RZ, R18 ;  /* 0x000000ffff267224 */ /* 0x000fe400078e0012 */
.L_x_3952:
[----:B------:R-:W-:Y:S05]  /*6260*/  BSYNC B2 ;  /* 0x0000000000027941 */ /* 0x000fea0003800000 */
.L_x_3950:
        /* <DEDUP_REMOVED lines=18> */
.L_x_3956:
[----:B------:R-:W-:Y:S05]  /*6390*/  BSYNC B3 ;  /* 0x0000000000037941 */ /* 0x000fea0003800000 */
.L_x_3955:
        /* <DEDUP_REMOVED lines=43> */
.L_x_3954:
[----:B------:R-:W-:Y:S05]  /*6650*/  BSYNC B2 ;  /* 0x0000000000027941 */ /* 0x000fea0003800000 */
.L_x_3953:
[----:B------:R0:W1:Y:S01]  /*6660*/  I2F.U32 R37, R38 ;  /* 0x0000002600257306 */ /* 0x0000620000201000 */
[----:B------:R-:W-:Y:S01]  /*6670*/  HADD2.F32 R39, -RZ, R39.H1_H1 ;  /* 0x30000027ff277230 */ /* 0x000fe20000004100 */
[----:B------:R-:W-:-:S04]  /*6680*/  F2FP.PACK_AB R36, R40, R25 ;  /* 0x000000192824723e */ /* 0x000fc800000000ff */
[----:B------:R-:W-:Y:S01]  /*6690*/  FMUL.FTZ R39, R39, R68 ;  /* 0x0000004427277220 */ /* 0x000fe20000410000 */
[----:B0-----:R-:W-:-:S03]  /*66a0*/  F2FP.PACK_AB R38, R56, R49 ;  /* 0x000000313826723e */ /* 0x001fc600000000ff */
[----:B------:R-:W-:Y:S02]  /*66b0*/  FMUL.FTZ R39, R39, c[0x0][0x1e8] ;  /* 0x00007a0027277a20 */ /* 0x000fe40000410000 */
[----:B-1----:R-:W-:-:S05]  /*66c0*/  FFMA.FTZ R37, R37, R64, 1.1641532182693481445e-10 ;  /* 0x2f00000025257423 */ /* 0x002fca0000010040 */
[----:B------:R-:W-:Y:S01]  /*66d0*/  FSETP.GTU.FTZ.AND P6, PT, R37, c[0x0][0x1e4], PT ;  /* 0x0000790025007a0b */ /* 0x000fe20003fdc000 */
[----:B------:R-:W-:-:S03]  /*66e0*/  @P0 HADD2.F32 R37, -RZ, R35.H1_H1 ;  /* 0x30000023ff250230 */ /* 0x000fc60000004100 */
[----:B------:R-:W-:-:S05]  /*66f0*/  FSEL R64, R39, RZ, !P6 ;  /* 0x000000ff27407208 */ /* 0x000fca0007000000 */
[----:B------:R-:W-:Y:S01]  /*6700*/  @P0 FADD.FTZ R64, R37, R64 ;  /* 0x0000004025400221 */ /* 0x000fe20000010000 */
[C---:B------:R-:W-:Y:S02]  /*6710*/  LEA R66, P0, R71.reuse, c[0x0][0x188], 0x4 ;  /* 0x0000620047427a11 */ /* 0x040fe400078020ff */
[----:B------:R-:W-:Y:S02]  /*6720*/  F2FP.PACK_AB R37, R48, R41 ;  /* 0x000000293025723e */ /* 0x000fe400000000ff */
[----:B------:R-:W-:Y:S02]  /*6730*/  LEA.HI.X R67, R71, c[0x0][0x18c], RZ, 0x4, P0 ;  /* 0x0000630047437a11 */ /* 0x000fe400000f24ff */
[----:B------:R-:W-:Y:S02]  /*6740*/  F2FP.PACK_AB R39, R64, R57 ;  /* 0x000000394027723e */ /* 0x000fe400000000ff */
        /* <DEDUP_REMOVED lines=23> */
.L_x_3900:
[----:B------:R-:W-:Y:S05]  /*68c0*/  BSYNC B1 ;  /* 0x0000000000017941 */ /* 0x000fea0003800000 */
.L_x_3899:
        /* <DEDUP_REMOVED lines=23> */
.L_x_3960:
[----:B0-----:R-:W-:Y:S02]  /*6a40*/  IMAD.MOV.U32 R27, RZ, RZ, R18 ;  /* 0x000000ffff1b7224 */ /* 0x001fe400078e0012 */
.L_x_3961:
[----:B------:R-:W-:Y:S05]  /*6a50*/  BSYNC B2 ;  /* 0x0000000000027941 */ /* 0x000fea0003800000 */
.L_x_3959:
        /* <DEDUP_REMOVED lines=16> */
.L_x_3965:
[----:B------:R-:W-:Y:S05]  /*6b60*/  BSYNC B3 ;  /* 0x0000000000037941 */ /* 0x000fea0003800000 */
.L_x_3964:
        /* <DEDUP_REMOVED lines=43> */
.L_x_3963:
[----:B------:R-:W-:Y:S05]  /*6e20*/  BSYNC B2 ;  /* 0x0000000000027941 */ /* 0x000fea0003800000 */
.L_x_3962:
        /* <DEDUP_REMOVED lines=23> */
.L_x_3967:
[----:B------:R-:W-:Y:S02]  /*6fa0*/  IMAD.MOV.U32 R50, RZ, RZ, R18 ;  /* 0x000000ffff327224 */ /* 0x000fe400078e0012 */
.L_x_3968:
[----:B------:R-:W-:Y:S05]  /*6fb0*/  BSYNC B2 ;  /* 0x0000000000027941 */ /* 0x000fea0003800000 */
.L_x_3966:
        /* <DEDUP_REMOVED lines=16> */
.L_x_3972:
[----:B------:R-:W-:Y:S05]  /*70c0*/  BSYNC B3 ;  /* 0x0000000000037941 */ /* 0x000fea0003800000 */
.L_x_3971:
        /* <DEDUP_REMOVED lines=43> */
.L_x_3970:
[----:B------:R-:W-:Y:S05]  /*7380*/  BSYNC B2 ;  /* 0x0000000000027941 */ /* 0x000fea0003800000 */
.L_x_3969:
[----:B------:R-:W0:Y:S01]  /*7390*/  I2F.U32 R42, R50 ;  /* 0x00000032002a7306 */ /* 0x000e220000201000 */
[----:B------:R-:W-:Y:S01]  /*73a0*/  HADD2.F32 R17, -RZ, R36.H1_H1 ;  /* 0x30000024ff117230 */ /* 0x000fe20000004100 */
[----:B------:R-:W-:Y:S04]  /*73b0*/  BSSY B2, `(.L_x_3973) ;  /* 0x0000015000027945 */ /* 0x000fe80003800000 */
[----:B------:R-:W-:-:S04]  /*73c0*/  FMUL.FTZ R17, R17, R68 ;  /* 0x0000004411117220 */ /* 0x000fc80000410000 */
[----:B------:R-:W-:Y:S02]  /*73d0*/  FMUL.FTZ R17, R17, c[0x0][0x1e8] ;  /* 0x00007a0011117a20 */ /* 0x000fe40000410000 */
[----:B0-----:R-:W-:-:S05]  /*73e0*/  FFMA.FTZ R42, R42, R65, 1.1641532182693481445e-10 ;  /* 0x2f0000002a2a7423 */ /* 0x001fca0000010041 */
[----:B------:R-:W-:-:S04]  /*73f0*/  FSETP.GTU.FTZ.AND P1, PT, R42, c[0x0][0x1e4], PT ;  /* 0x000079002a007a0b */ /* 0x000fc80003f3c000 */
[----:B------:R-:W-:Y:S02]  /*7400*/  P2R R72, PR, RZ, 0x2 ;  /* 0x00000002ff487803 */ /* 0x000fe40000000000 */
[----:B------:R-:W-:Y:S01]  /*7410*/  FSEL R42, R17, RZ, !P1 ;  /* 0x000000ff112a7208 */ /* 0x000fe20004800000 */
[----:B------:R-:W-:Y:S01]  /*7420*/  @P0 HADD2.F32 R17, -RZ, R32.H1_H1 ;  /* 0x30000020ff110230 */ /* 0x000fe20000004100 */
[----:B------:R-:W-:-:S04]  /*7430*/  ISETP.NE.AND P1, PT, R43, 0x1, PT ;  /* 0x000000012b00780c */ /* 0x000fc80003f25270 */
[----:B------:R-:W-:Y:S01]  /*7440*/  @P0 FADD.FTZ R42, R17, R42 ;  /* 0x0000002a112a0221 */ /* 0x000fe20000010000 */
[----:B------:R-:W-:-:S08]  /*7450*/  IADD3 R17, R43, 0x1, RZ ;  /* 0x000000012b117810 */ /* 0x000fd00007ffe0ff */
        /* <DEDUP_REMOVED lines=9> */
.L_x_3974:
[----:B------:R-:W-:Y:S02]  /*74f0*/  IMAD.MOV.U32 R36, RZ, RZ, R18 ;  /* 0x000000ffff247224 */ /* 0x000fe400078e0012 */
.L_x_3975:
[----:B------:R-:W-:Y:S05]  /*7500*/  BSYNC B2 ;  /* 0x0000000000027941 */ /* 0x000fea0003800000 */
.L_x_3973:
        /* <DEDUP_REMOVED lines=16> */
.L_x_3979:
[----:B------:R-:W-:Y:S05]  /*7610*/  BSYNC B3 ;  /* 0x0000000000037941 */ /* 0x000fea0003800000 */
.L_x_3978:
        /* <DEDUP_REMOVED lines=43> */
.L_x_3977:
[----:B------:R-:W-:Y:S05]  /*78d0*/  BSYNC B2 ;  /* 0x0000000000027941 */ /* 0x000fea0003800000 */
.L_x_3976:
        /* <DEDUP_REMOVED lines=21> */
.L_x_3981:
[----:B------:R-:W-:Y:S02]  /*7a30*/  IMAD.MOV.U32 R36, RZ, RZ, R18 ;  /* 0x000000ffff247224 */ /* 0x000fe400078e0012 */
.L_x_3982:
[----:B------:R-:W-:Y:S05]  /*7a40*/  BSYNC B2 ;  /* 0x0000000000027941 */ /* 0x000fea0003800000 */
.L_x_3980:
        /* <DEDUP_REMOVED lines=16> */
.L_x_3986:
[----:B------:R-:W-:Y:S05]  /*7b50*/  BSYNC B3 ;  /* 0x0000000000037941 */ /* 0x000fea0003800000 */
.L_x_3985:
        /* <DEDUP_REMOVED lines=43> */
.L_x_3984:
[----:B------:R-:W-:Y:S05]  /*7e10*/  BSYNC B2 ;  /* 0x0000000000027941 */ /* 0x000fea0003800000 */
.L_x_3983:
        /* <DEDUP_REMOVED lines=21> */
.L_x_3988:
[----:B------:R-:W-:Y:S02]  /*7f70*/  MOV R51, R18 ;  /* 0x0000001200337202 */ /* 0x000fe40000000f00 */
.L_x_3989:
[----:B------:R-:W-:Y:S05]  /*7f80*/  BSYNC B2 ;  /* 0x0000000000027941 */ /* 0x000fea0003800000 */
.L_x_3987:
        /* <DEDUP_REMOVED lines=16> */
.L_x_3993:
[----:B------:R-:W-:Y:S05]  /*8090*/  BSYNC B3 ;  /* 0x0000000000037941 */ /* 0x000fea0003800000 */
.L_x_3992:
        /* <DEDUP_REMOVED lines=41> */
[----:B------:R-:W-:Y:S01]  /*8330*/  IMAD.MOV.U32 R37, RZ, RZ, RZ ;  /* 0x000000ffff257224 */ /* 0x000fe200078e00ff */
[----:B------:R-:W-:Y:S02]  /*8340*/  MOV R19, R36 ;  /* 0x0000002400137202 */ /* 0x000fe40000000f00 */
.L_x_3991:
[----:B------:R-:W-:Y:S05]  /*8350*/  BSYNC B2 ;  /* 0x0000000000027941 */ /* 0x000fea0003800000 */
.L_x_3990:
        /* <DEDUP_REMOVED lines=21> */
.L_x_3995:
[----:B------:R-:W-:Y:S02]  /*84b0*/  IMAD.MOV.U32 R58, RZ, RZ, R18 ;  /* 0x000000ffff3a7224 */ /* 0x000fe400078e0012 */
.L_x_3996:
[----:B------:R-:W-:Y:S05]  /*84c0*/  BSYNC B2 ;  /* 0x0000000000027941 */ /* 0x000fea0003800000 */
.L_x_3994:
        /* <DEDUP_REMOVED lines=16> */
.L_x_4000:
[----:B------:R-:W-:Y:S05]  /*85d0*/  BSYNC B3 ;  /* 0x0000000000037941 */ /* 0x000fea0003800000 */
.L_x_3999:
        /* <DEDUP_REMOVED lines=43> */
.L_x_3998:
[----:B------:R-:W-:Y:S05]  /*8890*/  BSYNC B2 ;  /* 0x0000000000027941 */ /* 0x000fea0003800000 */
.L_x_3997:
[----:B------:R-:W0:Y:S01]  /*88a0*/  I2F.U32 R36, R58 ;  /* 0x0000003a00247306 */ /* 0x000e220000201000 */
[----:B------:R-:W-:Y:S01]  /*88b0*/  HADD2.F32 R37, -RZ, R38.H1_H1 ;  /* 0x30000026ff257230 */ /* 0x000fe20000004100 */
[----:B------:R-:W-:Y:S01]  /*88c0*/  ISETP.NE.AND P5, PT, R17, 0x1, PT ;  /* 0x000000011100780c */ /* 0x000fe20003fa5270 */
[----:B------:R-:W-:Y:S03]  /*88d0*/  BSSY B2, `(.L_x_4001) ;  /* 0x0000013000027945 */ /* 0x000fe60003800000 */
[----:B------:R-:W-:-:S04]  /*88e0*/  FMUL.FTZ R37, R37, R68 ;  /* 0x0000004425257220 */ /* 0x000fc80000410000 */
[----:B------:R-:W-:Y:S02]  /*88f0*/  FMUL.FTZ R37, R37, c[0x0][0x1e8] ;  /* 0x00007a0025257a20 */ /* 0x000fe40000410000 */
[----:B0-----:R-:W-:-:S05]  /*8900*/  FFMA.FTZ R36, R36, R65, 1.1641532182693481445e-10 ;  /* 0x2f00000024247423 */ /* 0x001fca0000010041 */
[----:B------:R-:W-:Y:S02]  /*8910*/  FSETP.GTU.FTZ.AND P4, PT, R36, c[0x0][0x1e4], PT ;  /* 0x0000790024007a0b */ /* 0x000fe40003f9c000 */
[----:B------:R-:W-:Y:S02]  /*8920*/  IADD3 R36, R17, 0x1, RZ ;  /* 0x0000000111247810 */ /* 0x000fe40007ffe0ff */
[----:B------:R-:W-:Y:S01]  /*8930*/  FSEL R58, R37, RZ, !P4 ;  /* 0x000000ff253a7208 */ /* 0x000fe20006000000 */
[----:B------:R-:W-:-:S05]  /*8940*/  @P0 HADD2.F32 R37, -RZ, R34.H1_H1 ;  /* 0x30000022ff250230 */ /* 0x000fca0000004100 */
        /* <DEDUP_REMOVED lines=10> */
.L_x_4002:
[----:B------:R-:W-:Y:S02]  /*89f0*/  IMAD.MOV.U32 R38, RZ, RZ, R18 ;  /* 0x000000ffff267224 */ /* 0x000fe400078e0012 */
.L_x_4003:
[----:B------:R-:W-:Y:S05]  /*8a00*/  BSYNC B2 ;  /* 0x0000000000027941 */ /* 0x000fea0003800000 */
.L_x_4001:
        /* <DEDUP_REMOVED lines=16> */
.L_x_4007:
[----:B------:R-:W-:Y:S05]  /*8b10*/  BSYNC B3 ;  /* 0x0000000000037941 */ /* 0x000fea0003800000 */
.L_x_4006:
        /* <DEDUP_REMOVED lines=43> */
.L_x_4005:
[----:B------:R-:W-:Y:S05]  /*8dd0*/  BSYNC B2 ;  /* 0x0000000000027941 */ /* 0x000fea0003800000 */
.L_x_4004:
        /* <DEDUP_REMOVED lines=21> */
.L_x_4009:
[----:B------:R-:W-:Y:S02]  /*8f30*/  IMAD.MOV.U32 R38, RZ, RZ, R18 ;  /* 0x000000ffff267224 */ /* 0x000fe400078e0012 */
.L_x_4010:
[----:B------:R-:W-:Y:S05]  /*8f40*/  BSYNC B2 ;  /* 0x0000000000027941 */ /* 0x000fea0003800000 */
.L_x_4008:
        /* <DEDUP_REMOVED lines=18> */
.L_x_4014:
[----:B------:R-:W-:Y:S05]  /*9070*/  BSYNC B3 ;  /* 0x0000000000037941 */ /* 0x000fea0003800000 */
.L_x_4013:
        /* <DEDUP_REMOVED lines=43> */
.L_x_4012:
[----:B------:R-:W-:Y:S05]  /*9330*/  BSYNC B2 ;  /* 0x0000000000027941 */ /* 0x000fea0003800000 */
.L_x_4011:
        /* <DEDUP_REMOVED lines=38> */
.L_x_3958:
[----:B------:R-:W-:Y:S05]  /*95a0*/  BSYNC B1 ;  /* 0x0000000000017941 */ /* 0x000fea0003800000 */
.L_x_3957:
        /* <DEDUP_REMOVED lines=23> */
.L_x_4018:
[----:B0-----:R-:W-:Y:S02]  /*9720*/  IMAD.MOV.U32 R29, RZ, RZ, R18 ;  /* 0x000000ffff1d7224 */ /* 0x001fe400078e0012 */
.L_x_4019:
[----:B------:R-:W-:Y:S05]  /*9730*/  BSYNC B2 ;  /* 0x0000000000027941 */ /* 0x000fea0003800000 */
.L_x_4017:
        /* <DEDUP_REMOVED lines=16> */
.L_x_4023:
[----:B------:R-:W-:Y:S05]  /*9840*/  BSYNC B3 ;  /* 0x0000000000037941 */ /* 0x000fea0003800000 */
.L_x_4022:
        /* <DEDUP_REMOVED lines=43> */
.L_x_4021:
[----:B------:R-:W-:Y:S05]  /*9b00*/  BSYNC B2 ;  /* 0x0000000000027941 */ /* 0x000fea0003800000 */
.L_x_4020:
        /* <DEDUP_REMOVED lines=23> */
.L_x_4025:
[----:B------:R-:W-:Y:S02]  /*9c80*/  IMAD.MOV.U32 R52, RZ, RZ, R18 ;  /* 0x000000ffff347224 */ /* 0x000fe400078e0012 */
.L_x_4026:
[----:B------:R-:W-:Y:S05]  /*9c90*/  BSYNC B2 ;  /* 0x0000000000027941 */ /* 0x000fea0003800000 */
.L_x_4024:
        /* <DEDUP_REMOVED lines=16> */
.L_x_4030:
[----:B------:R-:W-:Y:S05]  /*9da0*/  BSYNC B3 ;  /* 0x0000000000037941 */ /* 0x000fea0003800000 */
.L_x_4029:
        /* <DEDUP_REMOVED lines=43> */
.L_x_4028:
[----:B------:R-:W-:Y:S05]  /*a060*/  BSYNC B2 ;  /* 0x0000000000027941 */ /* 0x000fea0003800000 */
.L_x_4027:
        /* <DEDUP_REMOVED lines=22> */
.L_x_4032:
[----:B------:R-:W-:Y:S02]  /*a1d0*/  MOV R36, R18 ;  /* 0x0000001200247202 */ /* 0x000fe40000000f00 */
.L_x_4033:
[----:B------:R-:W-:Y:S05]  /*a1e0*/  BSYNC B2 ;  /* 0x0000000000027941 */ /* 0x000fea0003800000 */
.L_x_4031:
        /* <DEDUP_REMOVED lines=16> */
.L_x_4037:
[----:B------:R-:W-:Y:S05]  /*a2f0*/  BSYNC B3 ;  /* 0x0000000000037941 */ /* 0x000fea0003800000 */
.L_x_4036:
        /* <DEDUP_REMOVED lines=43> */
.L_x_4035:
[----:B------:R-:W-:Y:S05]  /*a5b0*/  BSYNC B2 ;  /* 0x0000000000027941 */ /* 0x000fea0003800000 */
.L_x_4034:
        /* <DEDUP_REMOVED lines=21> */
.L_x_4039:
[----:B------:R-:W-:Y:S02]  /*a710*/  IMAD.MOV.U32 R36, RZ, RZ, R18 ;  /* 0x000000ffff247224 */ /* 0x000fe400078e0012 */
.L_x_4040:
[----:B------:R-:W-:Y:S05]  /*a720*/  BSYNC B2 ;  /* 0x0000000000027941 */ /* 0x000fea0003800000 */
.L_x_4038:
        /* <DEDUP_REMOVED lines=16> */
.L_x_4044:
[----:B------:R-:W-:Y:S05]  /*a830*/  BSYNC B3 ;  /* 0x0000000000037941 */ /* 0x000fea0003800000 */
.L_x_4043:
        /* <DEDUP_REMOVED lines=43> */
.L_x_4042:
[----:B------:R-:W-:Y:S05]  /*aaf0*/  BSYNC B2 ;  /* 0x0000000000027941 */ /* 0x000fea0003800000 */
.L_x_4041:
        /* <DEDUP_REMOVED lines=21> */
.L_x_4046:
[----:B------:R-:W-:Y:S02]  /*ac50*/  IMAD.MOV.U32 R53, RZ, RZ, R18 ;  /* 0x000000ffff357224 */ /* 0x000fe400078e0012 */
.L_x_4047:
[----:B------:R-:W-:Y:S05]  /*ac60*/  BSYNC B2 ;  /* 0x0000000000027941 */ /* 0x000fea0003800000 */
.L_x_4045:
        /* <DEDUP_REMOVED lines=16> */
.L_x_4051:
[----:B------:R-:W-:Y:S05]  /*ad70*/  BSYNC B3 ;  /* 0x0000000000037941 */ /* 0x000fea0003800000 */
.L_x_4050:
        /* <DEDUP_REMOVED lines=43> */
.L_x_4049:
[----:B------:R-:W-:Y:S05]  /*b030*/  BSYNC B2 ;  /* 0x0000000000027941 */ /* 0x000fea0003800000 */
.L_x_4048:
        /* <DEDUP_REMOVED lines=21> */
.L_x_4053:
[----:B------:R-:W-:Y:S02]  /*b190*/  IMAD.MOV.U32 R60, RZ, RZ, R18 ;  /* 0x000000ffff3c7224 */ /* 0x000fe400078e0012 */
.L_x_4054:
[----:B------:R-:W-:Y:S05]  /*b1a0*/  BSYNC B2 ;  /* 0x0000000000027941 */ /* 0x000fea0003800000 */
.L_x_4052:
        /* <DEDUP_REMOVED lines=16> */
.L_x_4058:
[----:B------:R-:W-:Y:S05]  /*b2b0*/  BSYNC B3 ;  /* 0x0000000000037941 */ /* 0x000fea0003800000 */
.L_x_4057:
        /* <DEDUP_REMOVED lines=43> */
.L_x_4056:
[----:B------:R-:W-:Y:S05]  /*b570*/  BSYNC B2 ;  /* 0x0000000000027941 */ /* 0x000fea0003800000 */
.L_x_4055:
        /* <DEDUP_REMOVED lines=21> */
.L_x_4060:
[----:B------:R-:W-:Y:S02]  /*b6d0*/  IMAD.MOV.U32 R38, RZ, RZ, R18 ;  /* 0x000000ffff267224 */ /* 0x000fe400078e0012 */
.L_x_4061:
[----:B------:R-:W-:Y:S05]  /*b6e0*/  BSYNC B2 ;  /* 0x0000000000027941 */ /* 0x000fea0003800000 */
.L_x_4059:
        /* <DEDUP_REMOVED lines=16> */
.L_x_4065:
[----:B------:R-:W-:Y:S05]  /*b7f0*/  BSYNC B3 ;  /* 0x0000000000037941 */ /* 0x000fea0003800000 */
.L_x_4064:
        /* <DEDUP_REMOVED lines=43> */
.L_x_4063:
[----:B------:R-:W-:Y:S05]  /*bab0*/  BSYNC B2 ;  /* 0x0000000000027941 */ /* 0x000fea0003800000 */
.L_x_4062:
        /* <DEDUP_REMOVED lines=21> */
.L_x_4067:
[----:B------:R-:W-:Y:S02]  /*bc10*/  IMAD.MOV.U32 R38, RZ, RZ, R18 ;  /* 0x000000ffff267224 */ /* 0x000fe400078e0012 */
.L_x_4068:
[----:B------:R-:W-:Y:S05]  /*bc20*/  BSYNC B2 ;  /* 0x0000000000027941 */ /* 0x000fea0003800000 */
.L_x_4066:
        /* <DEDUP_REMOVED lines=18> */
.L_x_4072:
[----:B------:R-:W-:Y:S05]  /*bd50*/  BSYNC B3 ;  /* 0x0000000000037941 */ /* 0x000fea0003800000 */
.L_x_4071:
        /* <DEDUP_REMOVED lines=43> */
.L_x_4070:
[----:B------:R-:W-:Y:S05]  /*c010*/  BSYNC B2 ;  /* 0x0000000000027941 */ /* 0x000fea0003800000 */
.L_x_4069:
[----:B------:R0:W1:Y:S01]  /*c020*/  I2F.U32 R37, R38 ;  /* 0x0000002600257306 */ /* 0x0000620000201000 */
[----:B------:R-:W-:Y:S01]  /*c030*/  HADD2.F32 R39, -RZ, R39.H1_H1 ;  /* 0x30000027ff277230 */ /* 0x000fe20000004100 */
[----:B------:R-:W-:Y:S02]  /*c040*/  F2FP.PACK_AB R36, R44, R29 ;  /* 0x0000001d2c24723e */ /* 0x000fe400000000ff */
[----:B------:R-:W-:Y:S02]  /*c050*/  SEL R73, RZ, 0x1, P3 ;  /* 0x00000001ff497807 */ /* 0x000fe40001800000 */
[----:B------:R-:W-:Y:S01]  /*c060*/  FMUL.FTZ R39, R39, R68 ;  /* 0x0000004427277220 */ /* 0x000fe20000410000 */
[----:B------:R-:W-:Y:S02]  /*c070*/  SEL R68, RZ, 0x10000, P5 ;  /* 0x00010000ff447807 */ /* 0x000fe40002800000 */
[----:B------:R-:W-:Y:S01]  /*c080*/  ISETP.NE.AND P5, PT, R66, RZ, PT ;  /* 0x000000ff4200720c */ /* 0x000fe20003fa5270 */
[----:B------:R-:W-:Y:S01]  /*c090*/  FMUL.FTZ R39, R39, c[0x0][0x1e8] ;  /* 0x00007a0027277a20 */ /* 0x000fe20000410000 */
[----:B0-----:R-:W-:Y:S01]  /*c0a0*/  F2FP.PACK_AB R38, R60, R53 ;  /* 0x000000353c26723e */ /* 0x001fe200000000ff */
        /* <DEDUP_REMOVED lines=28> */
.L_x_4016:
[----:B------:R-:W-:Y:S05]  /*c270*/  BSYNC B1 ;  /* 0x0000000000017941 */ /* 0x000fea0003800000 */
.L_x_4015:
        /* <DEDUP_REMOVED lines=42> */
.L_x_4085:
        /* <DEDUP_REMOVED lines=86> */
.L_x_4086:
[----:B------:R-:W-:Y:S01]  /*ca80*/  FMUL.FTZ R37, R71, R71 ;  /* 0x0000004747257220 */ /* 0x000fe20000410000 */
[----:B------:R-:W-:Y:S01]  /*ca90*/  ISETP.NE.AND P0, PT, RZ, UR8, PT ;  /* 0x00000008ff007c0c */ /* 0x000fe2000bf05270 */
[----:B01----:R-:W-:Y:S01]  /*caa0*/  FADD.FTZ R39, R38, R39 ;  /* 0x0000002726277221 */ /* 0x003fe20000010000 */
[----:B------:R-:W-:Y:S01]  /*cab0*/  ISETP.NE.AND P1, PT, R21, RZ, PT ;  /* 0x000000ff1500720c */ /* 0x000fe20003f25270 */
[----:B------:R-:W-:Y:S01]  /*cac0*/  IMAD.MOV.U32 R36, RZ, RZ, c[0x0][0x1e0] ;  /* 0x00007800ff247624 */ /* 0x000fe200078e00ff */
[----:B------:R-:W-:Y:S01]  /*cad0*/  FSEL R37, R37, RZ, P0 ;  /* 0x000000ff25257208 */ /* 0x000fe20000000000 */
[----:B------:R-:W-:Y:S01]  /*cae0*/  @!P3 IMAD.MOV.U32 R38, RZ, RZ, 0x4 ;  /* 0x00000004ff26b424 */ /* 0x000fe200078e00ff */
[----:B------:R-:W-:Y:S01]  /*caf0*/  BSSY B1, `(.L_x_4075) ;  /* 0x000002c000017945 */ /* 0x000fe20003800000 */
[----:B------:R-:W-:-:S04]  /*cb00*/  FFMA.FTZ R36, R39, R36, c[0x0][0x228] ;  /* 0x00008a0027247623 */ /* 0x000fc80000010024 */
[----:B------:R-:W-:Y:S01]  /*cb10*/  FADD.FTZ R68, R36, R37 ;  /* 0x0000002524447221 */ /* 0x000fe20000010000 */
[----:B------:R-:W-:-:S05]  /*cb20*/  @!P3 MOV R36, 0x4 ;  /* 0x000000040024b802 */ /* 0x000fca0000000f00 */
        /* <DEDUP_REMOVED lines=22> */
[----:B------:R-:W-:Y:S01]  /*cc90*/  F2FP.PACK_AB R38, R67, R38 ;  /* 0x000000264326723e */ /* 0x000fe200000000ff */
[----:B------:R-:W-:Y:S02]  /*cca0*/  FFMA.FTZ R37, R122, R37, R121 ;  /* 0x000000257a257223 */ /* 0x000fe40000010079 */
[----:B------:R-:W-:Y:S02]  /*ccb0*/  IMAD.MOV.U32 R67, RZ, RZ, 0x10 ;  /* 0x00000010ff437424 */ /* 0x000fe400078e00ff */
[----:B--2---:R-:W-:Y:S02]  /*ccc0*/  FFMA.FTZ R36, R66, R36, R125 ;  /* 0x0000002442247223 */ /* 0x004fe4000001007d */
[----:B------:R-:W-:-:S03]  /*ccd0*/  FMUL.FTZ R66, R68, R73 ;  /* 0x0000004944427220 */ /* 0x000fc60000410000 */
[----:B------:R-:W-:Y:S01]  /*cce0*/  F2FP.PACK_AB R36, R39, R36 ;  /* 0x000000242724723e */ /* 0x000fe200000000ff */
[----:B------:R-:W-:Y:S02]  /*ccf0*/  FADD.FTZ R39, R46, -R71 ;  /* 0x800000472e277221 */ /* 0x000fe40000010000 */
[----:B------:R-:W-:Y:S02]  /*cd00*/  FFMA.FTZ R66, R112, R66, R111 ;  /* 0x0000004270427223 */ /* 0x000fe4000001006f */
[----:B------:R-:W-:Y:S02]  /*cd10*/  FMUL.FTZ R72, R68, R39 ;  /* 0x0000002744487220 */ /* 0x000fe40000410000 */
[----:B------:R-:W-:Y:S02]  /*cd20*/  FADD.FTZ R39, R55, -R71 ;  /* 0x8000004737277221 */ /* 0x000fe40000010000 */
[----:B------:R-:W-:Y:S02]  /*cd30*/  FFMA.FTZ R72, R120, R72, R119 ;  /* 0x0000004878487223 */ /* 0x000fe40000010077 */
[----:B------:R-:W-:-:S03]  /*cd40*/  FMUL.FTZ R39, R68, R39 ;  /* 0x0000002744277220 */ /* 0x000fc60000410000 */
[----:B------:R-:W-:Y:S01]  /*cd50*/  F2FP.PACK_AB R37, R72, R37 ;  /* 0x000000254825723e */ /* 0x000fe200000000ff */
[----:B------:R-:W-:-:S05]  /*cd60*/  FFMA.FTZ R39, R114, R39, R113 ;  /* 0x0000002772277223 */ /* 0x000fca0000010071 */
[----:B------:R-:W-:Y:S01]  /*cd70*/  F2FP.PACK_AB R39, R66, R39 ;  /* 0x000000274227723e */ /* 0x000fe200000000ff */
[C---:B------:R-:W-:Y:S01]  /*cd80*/  IMAD.WIDE.U32 R66, R22.reuse, R67, c[0x0][0x208] ;  /* 0x0000820016427625 */ /* 0x040fe200078e0043 */
[----:B------:R-:W-:-:S04]  /*cd90*/  IADD3 R22, R22, 0x20, RZ ;  /* 0x0000002016167810 */ /* 0x000fc80007ffe0ff */
[----:B------:R0:W-:Y:S03]  /*cda0*/  STG.E.128 [R66.64], R36 ;  /* 0x0000002442007986 */ /* 0x0001e6000c101d06 */
.L_x_4076:
[----:B------:R-:W-:Y:S05]  /*cdb0*/  BSYNC B1 ;  /* 0x0000000000017941 */ /* 0x000fea0003800000 */
.L_x_4075:
[----:B------:R-:W-:Y:S01]  /*cdc0*/  ISETP.NE.AND P0, PT, R24, RZ, PT ;  /* 0x000000ff1800720c */ /* 0x000fe20003f05270 */
[----:B------:R-:W-:-:S12]  /*cdd0*/  BSSY B1, `(.L_x_4077) ;  /* 0x0000022000017945 */ /* 0x000fd80003800000 */
[----:B------:R-:W-:Y:S05]  /*cde0*/  @!P0 BRA `(.L_x_4078) ;  /* 0x0000020000008947 */ /* 0x000fea0003800000 */
[--C-:B0-----:R-:W-:Y:S02]  /*cdf0*/  FADD.FTZ R37, R25, -R71.reuse ;  /* 0x8000004719257221 */ /* 0x101fe40000010000 */
[--C-:B------:R-:W-:Y:S02]  /*ce00*/  FADD.FTZ R39, R40, -R71.reuse ;  /* 0x8000004728277221 */ /* 0x100fe40000010000 */
[C---:B------:R-:W-:Y:S02]  /*ce10*/  FMUL.FTZ R37, R68.reuse, R37 ;  /* 0x0000002544257220 */ /* 0x040fe40000410000 */
[----:B------:R-:W-:Y:S02]  /*ce20*/  FMUL.FTZ R39, R68, R39 ;  /* 0x0000002744277220 */ /* 0x000fe40000410000 */
[----:B------:R-:W-:Y:S02]  /*ce30*/  FADD.FTZ R67, R49, -R71 ;  /* 0x8000004731437221 */ /* 0x000fe40000010000 */
[----:B------:R-:W-:-:S02]  /*ce40*/  FFMA.FTZ R36, R110, R37, R109 ;  /* 0x000000256e247223 */ /* 0x000fc4000001006d */
[----:B------:R-:W-:Y:S02]  /*ce50*/  FFMA.FTZ R39, R108, R39, R107 ;  /* 0x000000276c277223 */ /* 0x000fe4000001006b */
[----:B------:R-:W-:Y:S02]  /*ce60*/  FMUL.FTZ R38, R68, R67 ;  /* 0x0000004344267220 */ /* 0x000fe40000410000 */
[--C-:B------:R-:W-:Y:S01]  /*ce70*/  FADD.FTZ R67, R56, -R71.reuse ;  /* 0x8000004738437221 */ /* 0x100fe20000010000 */
[----:B------:R-:W-:Y:S01]  /*ce80*/  F2FP.PACK_AB R36, R39, R36 ;  /* 0x000000242724723e */ /* 0x000fe200000000ff */
[----:B------:R-:W-:Y:S02]  /*ce90*/  FADD.FTZ R39, R48, -R71 ;  /* 0x8000004730277221 */ /* 0x000fe40000010000 */
[----:B------:R-:W-:Y:S02]  /*cea0*/  FMUL.FTZ R67, R68, R67 ;  /* 0x0000004344437220 */ /* 0x000fe40000410000 */
[----:B------:R-:W-:-:S02]  /*ceb0*/  FFMA.FTZ R38, R102, R38, R101 ;  /* 0x0000002666267223 */ /* 0x000fc40000010065 */
[----:B------:R-:W-:Y:S02]  /*cec0*/  FFMA.FTZ R67, R100, R67, R99 ;  /* 0x0000004364437223 */ /* 0x000fe40000010063 */
[----:B------:R-:W-:Y:S02]  /*ced0*/  FMUL.FTZ R72, R68, R39 ;  /* 0x0000002744487220 */ /* 0x000fe40000410000 */
[--C-:B------:R-:W-:Y:S01]  /*cee0*/  FADD.FTZ R39, R57, -R71.reuse ;  /* 0x8000004739277221 */ /* 0x100fe20000010000 */
[----:B------:R-:W-:Y:S01]  /*cef0*/  F2FP.PACK_AB R38, R67, R38 ;  /* 0x000000264326723e */ /* 0x000fe200000000ff */
[--C-:B------:R-:W-:Y:S01]  /*cf00*/  FADD.FTZ R73, R64, -R71.reuse ;  /* 0x8000004740497221 */ /* 0x100fe20000010000 */
[----:B------:R-:W-:Y:S01]  /*cf10*/  HFMA2.MMA R67, -RZ, RZ, 0, 9.5367431640625e-07 ;  /* 0x00000010ff437435 */ /* 0x000fe200000001ff */
[----:B------:R-:W-:Y:S02]  /*cf20*/  FADD.FTZ R37, R41, -R71 ;  /* 0x8000004729257221 */ /* 0x000fe40000010000 */
        /* <DEDUP_REMOVED lines=8> */
[C---:B------:R-:W-:Y:S01]  /*cfb0*/  IMAD.WIDE.U32 R66, R22.reuse, R67, c[0x0][0x208] ;  /* 0x0000820016427625 */ /* 0x040fe200078e0043 */
[----:B------:R-:W-:-:S02]  /*cfc0*/  IADD3 R22, R22, 0x20, RZ ;  /* 0x0000002016167810 */ /* 0x000fc40007ffe0ff */
[----:B------:R-:W-:-:S05]  /*cfd0*/  F2FP.PACK_AB R37, R72, R37 ;  /* 0x000000254825723e */ /* 0x000fca00000000ff */
[----:B------:R0:W-:Y:S02]  /*cfe0*/  STG.E.128 [R66.64], R36 ;  /* 0x0000002442007986 */ /* 0x0001e4000c101d06 */
.L_x_4078:
[----:B------:R-:W-:Y:S05]  /*cff0*/  BSYNC B1 ;  /* 0x0000000000017941 */ /* 0x000fea0003800000 */
.L_x_4077:
        /* <DEDUP_REMOVED lines=11> */
[----:B------:R-:W-:Y:S01]  /*d0b0*/  F2FP.PACK_AB R36, R39, R36 ;  /* 0x000000242724723e */ /* 0x000fe200000000ff */
        /* <DEDUP_REMOVED lines=13> */
[----:B------:R-:W-:Y:S01]  /*d190*/  F2FP.PACK_AB R38, R67, R38 ;  /* 0x000000264326723e */ /* 0x000fe200000000ff */
[----:B------:R-:W-:Y:S02]  /*d1a0*/  FFMA.FTZ R66, R80, R66, R79 ;  /* 0x0000004250427223 */ /* 0x000fe4000001004f */
[----:B------:R-:W-:Y:S02]  /*d1b0*/  FFMA.FTZ R37, R90, R37, R89 ;  /* 0x000000255a257223 */ /* 0x000fe40000010059 */
[----:B------:R-:W-:Y:S01]  /*d1c0*/  FFMA.FTZ R72, R88, R72, R87 ;  /* 0x0000004858487223 */ /* 0x000fe20000010057 */
[----:B------:R-:W-:Y:S01]  /*d1d0*/  F2FP.PACK_AB R39, R66, R39 ;  /* 0x000000274227723e */ /* 0x000fe200000000ff */
[----:B------:R-:W-:-:S03]  /*d1e0*/  IMAD.MOV.U32 R67, RZ, RZ, 0x10 ;  /* 0x00000010ff437424 */ /* 0x000fc600078e00ff */
[----:B------:R-:W-:Y:S01]  /*d1f0*/  F2FP.PACK_AB R37, R72, R37 ;  /* 0x000000254825723e */ /* 0x000fe200000000ff */
[C---:B------:R-:W-:Y:S01]  /*d200*/  IMAD.WIDE.U32 R66, R22.reuse, R67, c[0x0][0x208] ;  /* 0x0000820016427625 */ /* 0x040fe200078e0043 */
[----:B------:R-:W-:-:S04]  /*d210*/  IADD3 R22, R22, 0x20, RZ ;  /* 0x0000002016167810 */ /* 0x000fc80007ffe0ff */
[----:B------:R0:W-:Y:S03]  /*d220*/  STG.E.128 [R66.64], R36 ;  /* 0x0000002442007986 */ /* 0x0001e6000c101d06 */
.L_x_4080:
[----:B------:R-:W-:Y:S05]  /*d230*/  BSYNC B1 ;  /* 0x0000000000017941 */ /* 0x000fea0003800000 */
.L_x_4079:
        /* <DEDUP_REMOVED lines=20> */
[----:B------:R-:W-:Y:S01]  /*d380*/  F2FP.PACK_AB R39, R73, R67 ;  /* 0x000000434927723e */ /* 0x000fe200000000ff */
[----:B------:R-:W-:-:S02]  /*d390*/  FMUL.FTZ R38, R68, R38 ;  /* 0x0000002644267220 */ /* 0x000fc40000410000 */
        /* <DEDUP_REMOVED lines=8> */
[----:B------:R-:W-:-:S03]  /*d420*/  IMAD.MOV.U32 R67, RZ, RZ, 0x10 ;  /* 0x00000010ff437424 */ /* 0x000fc600078e00ff */
[----:B------:R-:W-:Y:S01]  /*d430*/  F2FP.PACK_AB R37, R68, R37 ;  /* 0x000000254425723e */ /* 0x000fe200000000ff */
[----:B------:R-:W-:-:S05]  /*d440*/  IMAD.WIDE.U32 R66, R22, R67, c[0x0][0x208] ;  /* 0x0000820016427625 */ /* 0x000fca00078e0043 */
[----:B------:R0:W-:Y:S02]  /*d450*/  STG.E.128 [R66.64], R36 ;  /* 0x0000002442007986 */ /* 0x0001e4000c101d06 */
.L_x_4082:
[----:B------:R-:W-:Y:S05]  /*d460*/  BSYNC B1 ;  /* 0x0000000000017941 */ /* 0x000fea0003800000 */
.L_x_4081:
[----:B------:R-:W-:-:S05]  /*d470*/  MOV R22, 0x4 ;  /* 0x0000000400167802 */ /* 0x000fca0000000f00 */
[----:B------:R-:W-:-:S05]  /*d480*/  IMAD R5, R22, c[0x0][0x160], R5 ;  /* 0x0000580016057a24 */ /* 0x000fca00078e0205 */
[----:B------:R-:W-:-:S13]  /*d490*/  ISETP.GE.AND P0, PT, R5, c[0x0][0x164], PT ;  /* 0x0000590005007a0c */ /* 0x000fda0003f06270 */
[----:B0-----:R-:W-:Y:S01]  /*d4a0*/  @P0 CALL.REL.NOINC `(.L_x_4083) ;  /* 0x0000001000000944 */ /* 0x001fe20003c00000 */
[----:B------:R-:W-:Y:S05]  /*d4b0*/  BRA `(.L_x_4084) ;  /* 0xffff397000007947 */ /* 0x000fea000383ffff */
.L_x_4083:
[----:B------:R-:W-:Y:S05]  /*d4c0*/  BSYNC B0 ;  /* 0x0000000000007941 */ /* 0x000fea0003800000 */
.L_x_3840:
[----:B------:R-:W-:Y:S05]  /*d4d0*/  EXIT ;  /* 0x000000000000794d */ /* 0x000fea0003800000 */
.L_x_4073:
[----:B------:R-:W-:Y:S01]  /*d4e0*/  IMAD.MOV.U32 R38, RZ, RZ, 0x1 ;  /* 0x00000001ff267424 */ /* 0x000fe200078e00ff */
[----:B------:R-:W-:Y:S01]  /*d4f0*/  MOV R37, 0xffffffff ;  /* 0xffffffff00257802 */ /* 0x000fe20000000f00 */
[----:B------:R-:W-:Y:S01]  /*d500*/  IMAD.MOV.U32 R66, RZ, RZ, 0x1f ;  /* 0x0000001fff427424 */ /* 0x000fe200078e00ff */
[----:B------:R-:W-:Y:S02]  /*d510*/  MOV R36, 0xd530 ;  /* 0x0000d53000247802 */ /* 0x000fe40000000f00 */
[----:B------:R-:W-:Y:S05]  /*d520*/  CALL.REL.NOINC `($__internal_24_$__cuda_sm70_shflsync_bfly_p) ;  /* 0x000007a000007944 */ /* 0x000fea0003c00000 */
[----:B-1----:R-:W-:Y:S05]  /*d530*/  BRA `(.L_x_4085) ;  /* 0xffffefe000007947 */ /* 0x002fea000383ffff */
.L_x_4074:
[----:B------:R-:W-:Y:S01]  /*d540*/  IMAD.MOV.U32 R38, RZ, RZ, 0x2 ;  /* 0x00000002ff267424 */ /* 0x000fe200078e00ff */
[----:B------:R-:W-:Y:S01]  /*d550*/  MOV R37, 0xffffffff ;  /* 0xffffffff00257802 */ /* 0x000fe20000000f00 */
[----:B------:R-:W-:Y:S01]  /*d560*/  IMAD.MOV.U32 R66, RZ, RZ, 0x1f ;  /* 0x0000001fff427424 */ /* 0x000fe200078e00ff */
[----:B------:R-:W-:Y:S02]  /*d570*/  MOV R36, 0xd590 ;  /* 0x0000d59000247802 */ /* 0x000fe40000000f00 */
[----:B------:R-:W-:Y:S05]  /*d580*/  CALL.REL.NOINC `($__internal_24_$__cuda_sm70_shflsync_bfly_p) ;  /* 0x0000074000007944 */ /* 0x000fea0003c00000 */
[----:B-1----:R-:W-:Y:S01]  /*d590*/  FADD.FTZ R39, R39, R38 ;  /* 0x0000002627277221 */ /* 0x002fe20000010000 */
[----:B------:R-:W-:Y:S01]  /*d5a0*/  MOV R37, 0xffffffff ;  /* 0xffffffff00257802 */ /* 0x000fe20000000f00 */
[----:B------:R-:W-:Y:S01]  /*d5b0*/  IMAD.MOV.U32 R38, RZ, RZ, 0x4 ;  /* 0x00000004ff267424 */ /* 0x000fe200078e00ff */
[----:B------:R-:W-:Y:S01]  /*d5c0*/  MOV R36, 0xd5f0 ;  /* 0x0000d5f000247802 */ /* 0x000fe20000000f00 */
[----:B------:R-:W-:-:S02]  /*d5d0*/  IMAD.MOV.U32 R66, RZ, RZ, 0x1f ;  /* 0x0000001fff427424 */ /* 0x000fc400078e00ff */
        /* <DEDUP_REMOVED lines=14> */
[----:B------:R-:W-:Y:S01]  /*d6c0*/  ISETP.NE.AND P4, PT, R21, RZ, PT ;  /* 0x000000ff1500720c */ /* 0x000fe20003f85270 */
[----:B------:R-:W-:-:S02]  /*d6d0*/  IMAD.MOV.U32 R66, RZ, RZ, 0x1f ;  /* 0x0000001fff427424 */ /* 0x000fc400078e00ff */
        /* <DEDUP_REMOVED lines=68> */
[----:B------:R-:W-:Y:S02]  /*db20*/  MOV R36, 0xdb40 ;  /* 0x0000db4000247802 */ /* 0x000fe40000000f00 */
[----:B------:R-:W-:Y:S05]  /*db30*/  CALL.REL.NOINC `($__internal_24_$__cuda_sm70_shflsync_bfly_p) ;  /* 0x0000019000007944 */ /* 0x000fea0003c00000 */
[----:B-1----:R-:W-:Y:S01]  /*db40*/  FADD.FTZ R39, R39, R38 ;  /* 0x0000002627277221 */ /* 0x002fe20000010000 */
[----:B------:R-:W-:Y:S01]  /*db50*/  MOV R37, 0xffffffff ;  /* 0xffffffff00257802 */ /* 0x000fe20000000f00 */
[----:B------:R-:W-:Y:S01]  /*db60*/  IMAD.MOV.U32 R38, RZ, RZ, 0x2 ;  /* 0x00000002ff267424 */ /* 0x000fe200078e00ff */
[----:B------:R-:W-:Y:S01]  /*db70*/  MOV R36, 0xdba0 ;  /* 0x0000dba000247802 */ /* 0x000fe20000000f00 */
[----:B------:R-:W-:Y:S02]  /*db80*/  IMAD.MOV.U32 R66, RZ, RZ, 0x1f ;  /* 0x0000001fff427424 */ /* 0x000fe400078e00ff */
        /* <DEDUP_REMOVED lines=19> */
[----:B-1----:R-:W-:Y:S05]  /*dcc0*/  BRA `(.L_x_4086) ;  /* 0xffffedb000007947 */ /* 0x002fea000383ffff */
        .weak           $__internal_24_$__cuda_sm70_shflsync_bfly_p
        .type           $__internal_24_$__cuda_sm70_shflsync_bfly_p,@function
        .size           $__internal_24_$__cuda_sm70_shflsync_bfly_p,(.L_x_29164 - $__internal_24_$__cuda_sm70_shflsync_bfly_p)
$__internal_24_$__cuda_sm70_shflsync_bfly_p:
[----:B------:R-:W-:Y:S04]  /*dcd0*/  WARPSYNC R37 ;  /* 0x0000002500007348 */ /* 0x000fe80003800000 */
[----:B------:R0:W1:Y:S02]  /*dce0*/  SHFL.BFLY PT, R38, R39, R38, R66 ;  /* 0x0c00002627267389 */ /* 0x00006400000e0042 */
[----:B0-----:R-:W-:-:S04]  /*dcf0*/  IMAD.MOV.U32 R37, RZ, RZ, 0x0 ;  /* 0x00000000ff257424 */ /* 0x001fc800078e00ff */
[----:B------:R-:W-:Y:S05]  /*dd00*/  RET.REL.NODEC R36 `(_ZN10layer_norm13ln_fwd_kernelINS_13Kernel_traitsI6__halfS2_S2_S2_fjLj1024ELj1ELj4ELj1ELj16ENS_18Kernel_traits_baseILj1024ES2_S2_S2_S2_fjLj128EEEEELb1ELb0ELb0ELb0EEEvNS_9FwdParamsE) ;  /* 0xffff22f024007950 */ /* 0x000fea0003c3ffff */
.L_x_4087:
        /* <DEDUP_REMOVED lines=15> */
.L_x_29164:


//--------------------- .text._ZN10layer_norm13ln_fwd_kernelINS_13Kernel_traitsI6__halfS2_S2_S2_fjLj1024ELj1ELj4ELj1ELj16ENS_18Kernel_traits_baseILj1024ES2_S2_S2_S2_fjLj128EEEEELb1ELb0ELb0ELb1EEEvNS_9FwdParamsE --------------------------
	.section	.text._ZN10layer_norm13ln_fwd_kernelINS_13Kernel_traitsI6__halfS2_S2_S2_fjLj1024ELj1ELj4ELj1ELj16ENS_18Kernel_traits_baseILj1024ES2_S2_S2_S2_fjLj128EEEEELb1ELb0ELb0ELb1EEEvNS_9FwdParamsE,"ax",@progbits
	.sectioninfo	@"SHI_REGISTERS=118"
	.align	128
        .global         _ZN10layer_norm13ln_fwd_kernelINS_13Kernel_traitsI6__halfS2_S2_S2_fjLj1024ELj1ELj4ELj1ELj16ENS_18Kernel_traits_baseILj1024ES2_S2_S2_S2_fjLj128EEEEELb1ELb0ELb0ELb1EEEvNS_9FwdParamsE
        .type           _ZN10layer_norm13ln_fwd_kernelINS_13Kernel_traitsI6__halfS2_S2_S2_fjLj1024ELj1ELj4ELj1ELj16ENS_18Kernel_traits_baseILj1024ES2_S2_S2_S2_fjLj128EEEEELb1ELb0ELb0ELb1EEEvNS_9FwdParamsE,@function
        .size           _ZN10layer_norm13ln_fwd_kernelINS_13Kernel_traitsI6__halfS2_S2_S2_fjLj1024ELj1ELj4ELj1ELj16ENS_18Kernel_traits_baseILj1024ES2_S2_S2_S2_fjLj128EEEEELb1ELb0ELb0ELb1EEEvNS_9FwdParamsE,(.L_x_29165 - _ZN10layer_norm13ln_fwd_kernelINS_13Kernel_traitsI6__halfS2_S2_S2_fjLj1024ELj1ELj4ELj1ELj16ENS_18Kernel_traits_baseILj1024ES2_S2_S2_S2_fjLj128EEEEELb1ELb0ELb0ELb1EEEvNS_9FwdParamsE)
        .other          _ZN10layer_norm13ln_fwd_kernelINS_13Kernel_traitsI6__halfS2_S2_S2_fjLj1024ELj1ELj4ELj1ELj16ENS_18Kernel_traits_baseILj1024ES2_S2_S2_S2_fjLj128EEEEELb1ELb0ELb0ELb1EEEvNS_9FwdParamsE,@"STO_CUDA_ENTRY STV_DEFAULT"
_ZN10layer_norm13ln_fwd_kernelINS_13Kernel_traitsI6__halfS2_S2_S2_fjLj1024ELj1ELj4ELj1ELj16ENS_18Kernel_traits_baseILj1024ES2_S2_S2_S2_fjLj128EEEEELb1ELb0ELb0ELb1EEEvNS_9FwdParamsE:
.text._ZN10layer_norm13ln_fwd_kernelINS_13Kernel_traitsI6__halfS2_S2_S2_fjLj1024ELj1ELj4ELj1ELj16ENS_18Kernel_traits_baseILj1024ES2_S2_S2_S2_fjLj128EEEEELb1ELb0ELb0ELb1EEEvNS_9FwdParamsE:
[----:B------:R-:W-:Y:S02]  /*0000*/  IMAD.MOV.U32 R1, RZ, RZ, c[0x0][0x28] ;  /* 0x00000a00ff017624 */ /* 0x000fe400078e00ff */
[----:B------:R-:W-:Y:S01]  /*0010*/  ULDC.U8 UR4, c[0x0][0x244] ;  /* 0x0000910000047ab9 */ /* 0x000fe20000000000 */
[----:B------:R-:W-:Y:S01]  /*0020*/  IMAD.MOV.U32 R48, RZ, RZ, c[0x0][0x238] ;  /* 0x00008e00ff307624 */ /* 0x000fe200078e00ff */
[----:B------:R-:W-:Y:S01]  /*0030*/  ISETP.NE.AND P0, PT, RZ, UR4, PT ;  /* 0x00000004ff007c0c */ /* 0x000fe2000bf05270 */
[----:B------:R-:W-:Y:S02]  /*0040*/  ULDC.64 UR4, c[0x0][0x230] ;  /* 0x00008c0000047ab9 */ /* 0x000fe40000000a00 */
[----:B------:R-:W-:Y:S01]  /*0050*/  IMAD.U32 R2, RZ, RZ, UR4 ;  /* 0x00000004ff027e24 */ /* 0x000fe2000f8e00ff */
[----:B------:R-:W-:Y:S01]  /*0060*/  MOV R3, UR5 ;  /* 0x0000000500037c02 */ /* 0x000fe20008000f00 */
[----:B------:R-:W-:Y:S01]  /*0070*/  IMAD.MOV.U32 R49, RZ, RZ, c[0x0][0x23c] ;  /* 0x00008f00ff317624 */ /* 0x000fe200078e00ff */
[----:B------:R-:W-:-:S07]  /*0080*/  ULDC.64 UR6, c[0x0][0x118] ;  /* 0x0000460000067ab9 */ /* 0x000fce0000000a00 */
[----:B------:R-:W2:Y:S01]  /*0090*/  @P0 LDG.E.64 R2, [R2.64] ;  /* 0x0000000602020981 */ /* 0x000ea2000c1e1b00 */
[----:B------:R-:W-:Y:S01]  /*00a0*/  @P0 MOV R8, R48 ;  /* 0x0000003000080202 */ /* 0x000fe20000000f00 */
[----:B------:R-:W-:-:S05]  /*00b0*/  @P0 IMAD.MOV.U32 R9, RZ, RZ, R49 ;  /* 0x000000ffff090224 */ /* 0x000fca00078e0031 */
[----:B------:R-:W3:Y:S04]  /*00c0*/  @P0 LDG.E.64 R4, [R8.64] ;  /* 0x0000000608040981 */ /* 0x000ee8000c1e1b00 */
[----:B------:R-:W0:Y:S04]  /*00d0*/  S2R R21, SR_TID.X ;  /* 0x0000000000157919 */ /* 0x000e280000002100 */
[----:B------:R-:W1:Y:S01]  /*00e0*/  S2R R22, SR_CTAID.X ;  /* 0x0000000000167919 */ /* 0x000e620000002500 */
[----:B0-----:R-:W-:Y:S01]  /*00f0*/  SHF.L.U32 R0, R21, 0x4, RZ ;  /* 0x0000000415007819 */ /* 0x001fe200000006ff */
[----:B-1----:R-:W-:-:S03]  /*0100*/  IMAD R70, R22, c[0x0][0x0], R21 ;  /* 0x0000000016467a24 */ /* 0x002fc600078e0215 */
[----:B------:R-:W-:Y:S01]  /*0110*/  LOP3.LUT R23, R0, 0x1f0, RZ, 0xc0, !PT ;  /* 0x000001f000177812 */ /* 0x000fe200078ec0ff */
[----:B------:R-:W-:Y:S01]  /*0120*/  IMAD.WIDE.U32 R6, R70, -0x326172a9, RZ ;  /* 0xcd9e8d5746067825 */ /* 0x000fe200078e00ff */
[----:B------:R-:W-:-:S05]  /*0130*/  SHF.R.U32.HI R0, RZ, 0x5, R21 ;  /* 0x00000005ff007819 */ /* 0x000fca0000011615 */
[----:B------:R-:W-:Y:S01]  /*0140*/  IMAD R0, R22, 0x4, R0 ;  /* 0x0000000416007824 */ /* 0x000fe200078e0200 */
        /* <DEDUP_REMOVED lines=61> */
[----:B------:R-:W-:Y:S01]  /*0520*/  IMAD.HI.U32 R5, R74, -0x326172a9, RZ ;  /* 0xcd9e8d574a057827 */ /* 0x000fe200078e00ff */
[----:B------:R-:W-:Y:S01]  /*0530*/  UIADD3 UR24, UR5, -0x24c28bd8, URZ ;  /* 0xdb3d742805187890 */ /* 0x000fe2000fffe03f */
[----:B------:R-:W-:Y:S02]  /*0540*/  IADD3 R12, P2, R23, c[0x0][0x1b0], RZ ;  /* 0x00006c00170c7a10 */ /* 0x000fe40007f5e0ff */
[----:B0-----:R-:W-:Y:S01]  /*0550*/  IMAD.HI.U32 R3, R75, -0x2daee0ad, RZ ;  /* 0xd2511f534b037827 */ /* 0x001fe200078e00ff */
[----:B------:R-:W-:Y:S02]  /*0560*/  LOP3.LUT R82, R5, UR23, R20, 0x96, !PT ;  /* 0x0000001705527c12 */ /* 0x000fe4000f8e9614 */
[----:B------:R-:W-:Y:S02]  /*0570*/  IADD3.X R13, RZ, c[0x0][0x1b4], RZ, P2, !PT ;  /* 0x00006d00ff0d7a10 */ /* 0x000fe400017fe4ff */
[----:B------:R-:W-:Y:S01]  /*0580*/  LOP3.LUT R76, R3, UR24, R14, 0x96, !PT ;  /* 0x00000018034c7c12 */ /* 0x000fe2000f8e960e */
[----:B------:R-:W-:Y:S06]  /*0590*/  @P1 EXIT ;  /* 0x000000000000194d */ /* 0x000fec0003800000 */
        /* <DEDUP_REMOVED lines=9> */
[----:B------:R-:W-:Y:S01]  /*0630*/  UIADD3 UR25, UR4, -0x700cb87f, URZ ;  /* 0x8ff3478104197890 */ /* 0x000fe2000fffe03f */
[----:B------:R-:W-:Y:S01]  /*0640*/  HADD2.F32 R63, -RZ, R40.H1_H1 ;  /* 0x30000028ff3f7230 */ /* 0x000fe20000004100 */
[----:B------:R-:W-:Y:S01]  /*0650*/  UIADD3 UR26, UR5, -0x695add53, URZ ;  /* 0x96a522ad051a7890 */ /* 0x000fe2000fffe03f */
[--C-:B------:R-:W-:Y:S01]  /*0660*/  HADD2.F32 R64, -RZ, R41.reuse.H0_H0 ;  /* 0x20000029ff407230 */ /* 0x100fe20000004100 */
[----:B------:R-:W-:Y:S01]  /*0670*/  IMAD R75, R75, -0x2daee0ad, RZ ;  /* 0xd2511f534b4b7824 */ /* 0x000fe200078e02ff */
[----:B------:R-:W-:Y:S01]  /*0680*/  HADD2.F32 R65, -RZ, R41.H1_H1 ;  /* 0x30000029ff417230 */ /* 0x000fe20000004100 */
[----:B------:R-:W-:Y:S01]  /*0690*/  IMAD R74, R74, -0x326172a9, RZ ;  /* 0xcd9e8d574a4a7824 */ /* 0x000fe200078e02ff */
[--C-:B------:R-:W-:Y:S01]  /*06a0*/  HADD2.F32 R2, -RZ, R8.reuse.H0_H0 ;  /* 0x20000008ff027230 */ /* 0x100fe20000004100 */
[----:B------:R-:W-:Y:S01]  /*06b0*/  IMAD.HI.U32 R41, R76, -0x326172a9, RZ ;  /* 0xcd9e8d574c297827 */ /* 0x000fe200078e00ff */
[----:B------:R-:W-:Y:S01]  /*06c0*/  HADD2.F32 R3, -RZ, R8.H1_H1 ;  /* 0x30000008ff037230 */ /* 0x000fe20000004100 */
[----:B------:R0:W5:Y:S01]  /*06d0*/  LDG.E.128 R36, [R12.64] ;  /* 0x000000060c247981 */ /* 0x000162000c1e1d00 */
[--C-:B------:R-:W-:Y:S01]  /*06e0*/  HADD2.F32 R4, -RZ, R9.reuse.H0_H0 ;  /* 0x20000009ff047230 */ /* 0x100fe20000004100 */
[----:B------:R-:W-:Y:S01]  /*06f0*/  IMAD.HI.U32 R40, R82, -0x2daee0ad, RZ ;  /* 0xd2511f5352287827 */ /* 0x000fe200078e00ff */
[----:B------:R-:W-:Y:S01]  /*0700*/  HADD2.F32 R5, -RZ, R9.H1_H1 ;  /* 0x30000009ff057230 */ /* 0x000fe20000004100 */
[----:B------:R0:W5:Y:S01]  /*0710*/  LDG.E.128 R32, [R12.64+0x200] ;  /* 0x000200060c207981 */ /* 0x000162000c1e1d00 */
[--C-:B------:R-:W-:Y:S01]  /*0720*/  HADD2.F32 R6, -RZ, R10.reuse.H0_H0 ;  /* 0x2000000aff067230 */ /* 0x100fe20000004100 */
[----:B------:R-:W-:Y:S01]  /*0730*/  BSSY B0, `(.L_x_4088) ;  /* 0x0000c7c000007945 */ /* 0x000fe20003800000 */
[----:B------:R-:W-:Y:S01]  /*0740*/  HADD2.F32 R7, -RZ, R10.H1_H1 ;  /* 0x3000000aff077230 */ /* 0x000fe20000004100 */
[----:B------:R0:W5:Y:S01]  /*0750*/  LDG.E.128 R28, [R12.64+0x400] ;  /* 0x000400060c1c7981 */ /* 0x000162000c1e1d00 */
[----:B------:R-:W-:-:S02]  /*0760*/  HADD2.F32 R8, -RZ, R11.H0_H0 ;  /* 0x2000000bff087230 */ /* 0x000fc40000004100 */
[----:B------:R-:W-:Y:S01]  /*0770*/  HADD2.F32 R9, -RZ, R11.H1_H1 ;  /* 0x3000000bff097230 */ /* 0x000fe20000004100 */
[----:B------:R0:W5:Y:S01]  /*0780*/  LDG.E.128 R24, [R12.64+0x600] ;  /* 0x000600060c187981 */ /* 0x000162000c1e1d00 */
[--C-:B------:R-:W-:Y:S01]  /*0790*/  HADD2.F32 R10, -RZ, R16.reuse.H0_H0 ;  /* 0x20000010ff0a7230 */ /* 0x100fe20000004100 */
[----:B------:R-:W-:Y:S01]  /*07a0*/  LOP3.LUT R74, R41, UR25, R74, 0x96, !PT ;  /* 0x00000019294a7c12 */ /* 0x000fe2000f8e964a */
[----:B------:R-:W-:Y:S01]  /*07b0*/  HADD2.F32 R11, -RZ, R16.H1_H1 ;  /* 0x30000010ff0b7230 */ /* 0x000fe20000004100 */
[----:B------:R-:W-:Y:S01]  /*07c0*/  LOP3.LUT R75, R40, UR26, R75, 0x96, !PT ;  /* 0x0000001a284b7c12 */ /* 0x000fe2000f8e964b */
[--C-:B------:R-:W-:Y:S01]  /*07d0*/  HADD2.F32 R14, -RZ, R18.reuse.H0_H0 ;  /* 0x20000012ff0e7230 */ /* 0x100fe20000004100 */
[----:B------:R-:W-:Y:S01]  /*07e0*/  LOP3.LUT R107, R48, 0x3, RZ, 0xc0, !PT ;  /* 0x00000003306b7812 */ /* 0x000fe200078ec0ff */
[----:B------:R-:W-:Y:S01]  /*07f0*/  HADD2.F32 R15, -RZ, R18.H1_H1 ;  /* 0x30000012ff0f7230 */ /* 0x000fe20000004100 */
[----:B------:R-:W-:Y:S01]  /*0800*/  IMAD R76, R76, -0x326172a9, RZ ;  /* 0xcd9e8d574c4c7824 */ /* 0x000fe200078e02ff */
[----:B------:R-:W-:Y:S01]  /*0810*/  HADD2.F32 R16, -RZ, R19.H0_H0 ;  /* 0x20000013ff107230 */ /* 0x000fe20000004100 */
[----:B------:R-:W-:Y:S01]  /*0820*/  IMAD R82, R82, -0x2daee0ad, RZ ;  /* 0xd2511f5352527824 */ /* 0x000fe200078e02ff */
[--C-:B0-----:R-:W-:Y:S01]  /*0830*/  HADD2.F32 R12, -RZ, R17.reuse.H0_H0 ;  /* 0x20000011ff0c7230 */ /* 0x101fe20000004100 */
[----:B------:R-:W-:Y:S01]  /*0840*/  IMAD.MOV.U32 R73, RZ, RZ, RZ ;  /* 0x000000ffff497224 */ /* 0x000fe200078e00ff */
[----:B------:R-:W-:Y:S01]  /*0850*/  HADD2.F32 R13, -RZ, R17.H1_H1 ;  /* 0x30000011ff0d7230 */ /* 0x000fe20000004100 */
[----:B------:R-:W-:Y:S01]  /*0860*/  ULDC.U8 UR8, c[0x0][0x1f0] ;  /* 0x00007c0000087ab9 */ /* 0x000fe20000000000 */
        /* <DEDUP_REMOVED lines=13> */
.L_x_4316:
        /* <DEDUP_REMOVED lines=21> */
[----:B------:R-:W-:Y:S01]  /*0a90*/  IADD3 R55, R107, 0x1, RZ ;  /* 0x000000016b377810 */ /* 0x000fe20007ffe0ff */
[----:B--2---:R-:W-:-:S09]  /*0aa0*/  @P1 HADD2.F32 R81, -RZ, R48.H0_H0 ;  /* 0x20000030ff511230 */ /* 0x004fd20000004100 */
        /* <DEDUP_REMOVED lines=9> */
.L_x_4090:
[----:B0-----:R-:W-:Y:S02]  /*0b40*/  IMAD.MOV.U32 R54, RZ, RZ, R76 ;  /* 0x000000ffff367224 */ /* 0x001fe400078e004c */
.L_x_4091:
[----:B------:R-:W-:Y:S05]  /*0b50*/  BSYNC B1 ;  /* 0x0000000000017941 */ /* 0x000fea0003800000 */
.L_x_4089:
        /* <DEDUP_REMOVED lines=16> */
.L_x_4095:
[----:B------:R-:W-:Y:S05]  /*0c60*/  BSYNC B2 ;  /* 0x0000000000027941 */ /* 0x000fea0003800000 */
.L_x_4094:
        /* <DEDUP_REMOVED lines=41> */
[----:B------:R-:W-:Y:S02]  /*0f00*/  LOP3.LUT R75, R49, UR26, R50, 0x96, !PT ;  /* 0x0000001a314b7c12 */ /* 0x000fe4000f8e9632 */
[----:B------:R-:W-:Y:S02]  /*0f10*/  MOV R82, R48 ;  /* 0x0000003000527202 */ /* 0x000fe40000000f00 */
.L_x_4093:
[----:B------:R-:W-:Y:S05]  /*0f20*/  BSYNC B1 ;  /* 0x0000000000017941 */ /* 0x000fea0003800000 */
.L_x_4092:
        /* <DEDUP_REMOVED lines=23> */
.L_x_4097:
[----:B------:R-:W-:Y:S02]  /*10a0*/  MOV R57, R76 ;  /* 0x0000004c00397202 */ /* 0x000fe40000000f00 */
.L_x_4098:
[----:B------:R-:W-:Y:S05]  /*10b0*/  BSYNC B1 ;  /* 0x0000000000017941 */ /* 0x000fea0003800000 */
.L_x_4096:
        /* <DEDUP_REMOVED lines=16> */
.L_x_4102:
[----:B------:R-:W-:Y:S05]  /*11c0*/  BSYNC B2 ;  /* 0x0000000000027941 */ /* 0x000fea0003800000 */
.L_x_4101:
        /* <DEDUP_REMOVED lines=43> */
.L_x_4100:
[----:B------:R-:W-:Y:S05]  /*1480*/  BSYNC B1 ;  /* 0x0000000000017941 */ /* 0x000fea0003800000 */
.L_x_4099:
[----:B------:R-:W0:Y:S01]  /*1490*/  I2F.U32 R48, R57 ;  /* 0x0000003900307306 */ /* 0x000e220000201000 */
[----:B------:R-:W-:Y:S01]  /*14a0*/  HADD2.F32 R44, -RZ, R44.H1_H1 ;  /* 0x3000002cff2c7230 */ /* 0x000fe20000004100 */
[----:B------:R-:W-:Y:S01]  /*14b0*/  ISETP.NE.AND P1, PT, R49, 0x1, PT ;  /* 0x000000013100780c */ /* 0x000fe20003f25270 */
[----:B------:R-:W-:Y:S01]  /*14c0*/  @P0 HADD2.F32 R51, -RZ, R40.H1_H1 ;  /* 0x30000028ff330230 */ /* 0x000fe20000004100 */
[----:B------:R-:W-:Y:S02]  /*14d0*/  BSSY B1, `(.L_x_4103) ;  /* 0x0000013000017945 */ /* 0x000fe40003800000 */
        /* <DEDUP_REMOVED lines=17> */
.L_x_4104:
[----:B------:R-:W-:Y:S02]  /*15f0*/  MOV R44, R76 ;  /* 0x0000004c002c7202 */ /* 0x000fe40000000f00 */
.L_x_4105:
[----:B------:R-:W-:Y:S05]  /*1600*/  BSYNC B1 ;  /* 0x0000000000017941 */ /* 0x000fea0003800000 */
.L_x_4103:
        /* <DEDUP_REMOVED lines=16> */
.L_x_4109:
[----:B------:R-:W-:Y:S05]  /*1710*/  BSYNC B2 ;  /* 0x0000000000027941 */ /* 0x000fea0003800000 */
.L_x_4108:
        /* <DEDUP_REMOVED lines=43> */
.L_x_4107:
[----:B------:R-:W-:Y:S05]  /*19d0*/  BSYNC B1 ;  /* 0x0000000000017941 */ /* 0x000fea0003800000 */
.L_x_4106:
        /* <DEDUP_REMOVED lines=21> */
.L_x_4111:
[----:B------:R-:W-:Y:S02]  /*1b30*/  MOV R44, R76 ;  /* 0x0000004c002c7202 */ /* 0x000fe40000000f00 */
.L_x_4112:
[----:B------:R-:W-:Y:S05]  /*1b40*/  BSYNC B1 ;  /* 0x0000000000017941 */ /* 0x000fea0003800000 */
.L_x_4110:
        /* <DEDUP_REMOVED lines=16> */
.L_x_4116:
[----:B------:R-:W-:Y:S05]  /*1c50*/  BSYNC B2 ;  /* 0x0000000000027941 */ /* 0x000fea0003800000 */
.L_x_4115:
        /* <DEDUP_REMOVED lines=43> */
.L_x_4114:
[----:B------:R-:W-:Y:S05]  /*1f10*/  BSYNC B1 ;  /* 0x0000000000017941 */ /* 0x000fea0003800000 */
.L_x_4113:
        /* <DEDUP_REMOVED lines=21> */
.L_x_4118:
[----:B------:R-:W-:Y:S02]  /*2070*/  MOV R59, R76 ;  /* 0x0000004c003b7202 */ /* 0x000fe40000000f00 */
.L_x_4119:
[----:B------:R-:W-:Y:S05]  /*2080*/  BSYNC B1 ;  /* 0x0000000000017941 */ /* 0x000fea0003800000 */
.L_x_4117:
        /* <DEDUP_REMOVED lines=16> */
.L_x_4123:
[----:B------:R-:W-:Y:S05]  /*2190*/  BSYNC B2 ;  /* 0x0000000000027941 */ /* 0x000fea0003800000 */
.L_x_4122:
        /* <DEDUP_REMOVED lines=43> */
.L_x_4121:
[----:B------:R-:W-:Y:S05]  /*2450*/  BSYNC B1 ;  /* 0x0000000000017941 */ /* 0x000fea0003800000 */
.L_x_4120:
        /* <DEDUP_REMOVED lines=21> */
.L_x_4125:
[----:B------:R-:W-:Y:S02]  /*25b0*/  MOV R59, R76 ;  /* 0x0000004c003b7202 */ /* 0x000fe40000000f00 */
.L_x_4126:
[----:B------:R-:W-:Y:S05]  /*25c0*/  BSYNC B1 ;  /* 0x0000000000017941 */ /* 0x000fea0003800000 */
.L_x_4124:
        /* <DEDUP_REMOVED lines=16> */
.L_x_4130:
[----:B------:R-:W-:Y:S05]  /*26d0*/  BSYNC B2 ;  /* 0x0000000000027941 */ /* 0x000fea0003800000 */
.L_x_4129:
        /* <DEDUP_REMOVED lines=43> */
.L_x_4128:
[----:B------:R-:W-:Y:S05]  /*2990*/  BSYNC B1 ;  /* 0x0000000000017941 */ /* 0x000fea0003800000 */
.L_x_4127:
        /* <DEDUP_REMOVED lines=21> */
.L_x_4132:
[----:B------:R-:W-:Y:S02]  /*2af0*/  MOV R46, R76 ;  /* 0x0000004c002e7202 */ /* 0x000fe40000000f00 */
.L_x_4133:
[----:B------:R-:W-:Y:S05]  /*2b00*/  BSYNC B1 ;  /* 0x0000000000017941 */ /* 0x000fea0003800000 */
.L_x_4131:
        /* <DEDUP_REMOVED lines=16> */
.L_x_4137:
[----:B------:R-:W-:Y:S05]  /*2c10*/  BSYNC B2 ;  /* 0x0000000000027941 */ /* 0x000fea0003800000 */
.L_x_4136:
        /* <DEDUP_REMOVED lines=43> */
.L_x_4135:
[----:B------:R-:W-:Y:S05]  /*2ed0*/  BSYNC B1 ;  /* 0x0000000000017941 */ /* 0x000fea0003800000 */
.L_x_4134:
        /* <DEDUP_REMOVED lines=21> */
.L_x_4139:
[----:B------:R-:W-:Y:S02]  /*3030*/  MOV R85, R76 ;  /* 0x0000004c00557202 */ /* 0x000fe40000000f00 */
.L_x_4140:
[----:B------:R-:W-:Y:S05]  /*3040*/  BSYNC B1 ;  /* 0x0000000000017941 */ /* 0x000fea0003800000 */
.L_x_4138:
        /* <DEDUP_REMOVED lines=18> */
.L_x_4144:
[----:B------:R-:W-:Y:S05]  /*3170*/  BSYNC B2 ;  /* 0x0000000000027941 */ /* 0x000fea0003800000 */
.L_x_4143:
        /* <DEDUP_REMOVED lines=43> */
.L_x_4142:
[----:B------:R-:W-:Y:S05]  /*3430*/  BSYNC B1 ;  /* 0x0000000000017941 */ /* 0x000fea0003800000 */
.L_x_4141:
[----:B------:R0:W1:Y:S01]  /*3440*/  I2F.U32 R44, R85 ;  /* 0x00000055002c7306 */ /* 0x0000620000201000 */
[----:B------:R-:W-:Y:S01]  /*3450*/  SEL R48, RZ, 0x1, P2 ;  /* 0x00000001ff307807 */ /* 0x000fe20001000000 */
[----:B------:R-:W-:Y:S01]  /*3460*/  HADD2.F32 R46, -RZ, R47.H1_H1 ;  /* 0x3000002fff2e7230 */ /* 0x000fe20000004100 */
[----:B------:R-:W-:Y:S01]  /*3470*/  ISETP.NE.AND P2, PT, R84, RZ, PT ;  /* 0x000000ff5400720c */ /* 0x000fe20003f45270 */
[----:B------:R-:W-:Y:S01]  /*3480*/  @P0 HADD2.F32 R51, -RZ, R43.H1_H1 ;  /* 0x3000002bff330230 */ /* 0x000fe20000004100 */
[----:B------:R-:W-:Y:S01]  /*3490*/  SEL R47, RZ, 0x1, P1 ;  /* 0x00000001ff2f7807 */ /* 0x000fe20000800000 */
[----:B------:R-:W-:Y:S01]  /*34a0*/  IMAD.WIDE.U32 R48, R48, 0x1000000, RZ ;  /* 0x0100000030307825 */ /* 0x000fe200078e00ff */
[----:B------:R-:W-:Y:S02]  /*34b0*/  ISETP.NE.AND P6, PT, R80, RZ, PT ;  /* 0x000000ff5000720c */ /* 0x000fe40003fc5270 */
[----:B------:R-:W-:Y:S01]  /*34c0*/  SEL R86, RZ, 0x10000, P5 ;  /* 0x00010000ff567807 */ /* 0x000fe20002800000 */
[----:B------:R-:W-:Y:S01]  /*34d0*/  FMUL.FTZ R50, R46, R81 ;  /* 0x000000512e327220 */ /* 0x000fe20000410000 */
[----:B------:R-:W-:Y:S01]  /*34e0*/  SEL R77, RZ, 0x100, P4 ;  /* 0x00000100ff4d7807 */ /* 0x000fe20002000000 */
[----:B------:R-:W-:Y:S01]  /*34f0*/  IMAD.WIDE.U32 R46, R47, 0x10000, RZ ;  /* 0x000100002f2e7825 */ /* 0x000fe200078e00ff */
[----:B0-----:R-:W-:-:S02]  /*3500*/  SEL R85, RZ, 0x1, P6 ;  /* 0x00000001ff557807 */ /* 0x001fc40003000000 */
[----:B------:R-:W-:Y:S01]  /*3510*/  IADD3 R98, R56, 0x20, RZ ;  /* 0x0000002038627810 */ /* 0x000fe20007ffe0ff */
[----:B-1----:R-:W-:Y:S02]  /*3520*/  FFMA.FTZ R44, R44, R79, 1.1641532182693481445e-10 ;  /* 0x2f0000002c2c7423 */ /* 0x002fe4000001004f */
        /* <DEDUP_REMOVED lines=8> */
[----:B------:R-:W-:Y:S01]  /*35b0*/  F2FP.PACK_AB R50, R78, R57 ;  /* 0x000000394e32723e */ /* 0x000fe200000000ff */
[----:B------:R-:W-:Y:S01]  /*35c0*/  @P0 FADD.FTZ R80, R80, R51 ;  /* 0x0000003350500221 */ /* 0x000fe20000010000 */
[----:B------:R-:W-:Y:S01]  /*35d0*/  LOP3.LUT R84, R44, R48, R46, 0xfe, !PT ;  /* 0x000000302c547212 */ /* 0x000fe200078efe2e */
[----:B------:R-:W-:Y:S01]  /*35e0*/  @P0 IMAD.WIDE.U32 R86, R98, R83, c[0x0][0x180] ;  /* 0x0000600062560625 */ /* 0x000fe200078e0053 */
[----:B------:R-:W-:Y:S02]  /*35f0*/  SEL R48, RZ, 0x1, P3 ;  /* 0x00000001ff307807 */ /* 0x000fe40001800000 */
[----:B------:R-:W-:-:S02]  /*3600*/  LOP3.LUT R84, R84, R85, RZ, 0xfc, !PT ;  /* 0x0000005554547212 */ /* 0x000fc400078efcff */
[----:B------:R-:W-:Y:S01]  /*3610*/  LOP3.LUT R85, R49, R77, R48, 0xfe, !PT ;  /* 0x0000004d31557212 */ /* 0x000fe200078efe30 */
[----:B------:R-:W-:Y:S01]  /*3620*/  HFMA2.MMA R77, -RZ, RZ, 0, 4.76837158203125e-07 ;  /* 0x00000008ff4d7435 */ /* 0x000fe200000001ff */
[----:B------:R-:W-:Y:S02]  /*3630*/  F2FP.PACK_AB R49, R58, R55 ;  /* 0x000000373a31723e */ /* 0x000fe400000000ff */
[----:B------:R-:W-:Y:S02]  /*3640*/  F2FP.PACK_AB R48, R54, R53 ;  /* 0x000000353630723e */ /* 0x000fe400000000ff */
[----:B------:R-:W-:Y:S02]  /*3650*/  F2FP.PACK_AB R51, R80, R59 ;  /* 0x0000003b5033723e */ /* 0x000fe400000000ff */
[----:B------:R-:W-:Y:S01]  /*3660*/  LOP3.LUT R85, R45, R85, R47, 0xfe, !PT ;  /* 0x000000552d557212 */ /* 0x000fe200078efe2f */
[----:B------:R-:W-:Y:S02]  /*3670*/  IMAD.WIDE.U32 R44, R98, R83, c[0x0][0x170] ;  /* 0x00005c00622c7625 */ /* 0x000fe400078e0053 */
[----:B------:R0:W-:Y:S02]  /*3680*/  STG.E.128 [R90.64], R48 ;  /* 0x000000305a007986 */ /* 0x0001e4000c101d06 */
[----:B------:R-:W-:-:S05]  /*3690*/  IMAD.WIDE.U32 R88, R56, R77, c[0x0][0x190] ;  /* 0x0000640038587625 */ /* 0x000fca00078e004d */
        /* <DEDUP_REMOVED lines=15> */
.L_x_4146:
[----:B0-----:R-:W-:Y:S02]  /*3790*/  IMAD.MOV.U32 R86, RZ, RZ, R76 ;  /* 0x000000ffff567224 */ /* 0x001fe400078e004c */
.L_x_4147:
[----:B------:R-:W-:Y:S05]  /*37a0*/  BSYNC B1 ;  /* 0x0000000000017941 */ /* 0x000fea0003800000 */
.L_x_4145:
        /* <DEDUP_REMOVED lines=16> */
.L_x_4151:
[----:B------:R-:W-:Y:S05]  /*38b0*/  BSYNC B2 ;  /* 0x0000000000027941 */ /* 0x000fea0003800000 */
.L_x_4150:
        /* <DEDUP_REMOVED lines=44> */
.L_x_4149:
[----:B------:R-:W-:Y:S05]  /*3b80*/  BSYNC B1 ;  /* 0x0000000000017941 */ /* 0x000fea0003800000 */
.L_x_4148:
[----:B------:R-:W0:Y:S01]  /*3b90*/  I2F.U32 R48, R86 ;  /* 0x0000005600307306 */ /* 0x000e220000201000 */
[----:B-----5:R-:W-:Y:S01]  /*3ba0*/  HADD2.F32 R50, -RZ, R44.H0_H0 ;  /* 0x2000002cff327230 */ /* 0x020fe20000004100 */
        /* <DEDUP_REMOVED lines=20> */
.L_x_4153:
[----:B------:R-:W-:Y:S02]  /*3cf0*/  IMAD.MOV.U32 R89, RZ, RZ, R76 ;  /* 0x000000ffff597224 */ /* 0x000fe400078e004c */
.L_x_4154:
[----:B------:R-:W-:Y:S05]  /*3d00*/  BSYNC B1 ;  /* 0x0000000000017941 */ /* 0x000fea0003800000 */
.L_x_4152:
        /* <DEDUP_REMOVED lines=16> */
.L_x_4158:
[----:B------:R-:W-:Y:S05]  /*3e10*/  BSYNC B2 ;  /* 0x0000000000027941 */ /* 0x000fea0003800000 */
.L_x_4157:
        /* <DEDUP_REMOVED lines=44> */
.L_x_4156:
[----:B------:R-:W-:Y:S05]  /*40e0*/  BSYNC B1 ;  /* 0x0000000000017941 */ /* 0x000fea0003800000 */
.L_x_4155:
[----:B------:R-:W0:Y:S01]  /*40f0*/  I2F.U32 R50, R89 ;  /* 0x0000005900327306 */ /* 0x000e220000201000 */
[----:B------:R-:W-:Y:S01]  /*4100*/  HADD2.F32 R44, -RZ, R44.H1_H1 ;  /* 0x3000002cff2c7230 */ /* 0x000fe20000004100 */
[C---:B------:R-:W-:Y:S01]  /*4110*/  ISETP.NE.AND P1, PT, R48.reuse, 0x1, PT ;  /* 0x000000013000780c */ /* 0x040fe20003f25270 */
[----:B------:R-:W-:Y:S01]  /*4120*/  @P0 HADD2.F32 R51, -RZ, R40.H1_H1 ;  /* 0x30000028ff330230 */ /* 0x000fe20000004100 */
[----:B------:R-:W-:Y:S01]  /*4130*/  BSSY B1, `(.L_x_4159) ;  /* 0x0000013000017945 */ /* 0x000fe20003800000 */
[----:B------:R-:W-:Y:S01]  /*4140*/  IADD3 R49, R48, 0x1, RZ ;  /* 0x0000000130317810 */ /* 0x000fe20007ffe0ff */
[----:B------:R-:W-:-:S04]  /*4150*/  FMUL.FTZ R44, R44, R81 ;  /* 0x000000512c2c7220 */ /* 0x000fc80000410000 */
[----:B------:R-:W-:Y:S02]  /*4160*/  FMUL.FTZ R44, R44, c[0x0][0x1e8] ;  /* 0x00007a002c2c7a20 */ /* 0x000fe40000410000 */
[----:B0-----:R-:W-:-:S05]  /*4170*/  FFMA.FTZ R50, R50, R79, 1.1641532182693481445e-10 ;  /* 0x2f00000032327423 */ /* 0x001fca000001004f */
[----:B------:R-:W-:-:S04]  /*4180*/  FSETP.GTU.FTZ.AND P2, PT, R50, c[0x0][0x1e4], PT ;  /* 0x0000790032007a0b */ /* 0x000fc80003f5c000 */
        /* <DEDUP_REMOVED lines=12> */
.L_x_4160:
[----:B------:R-:W-:Y:S02]  /*4250*/  MOV R44, R76 ;  /* 0x0000004c002c7202 */ /* 0x000fe40000000f00 */
.L_x_4161:
[----:B------:R-:W-:Y:S05]  /*4260*/  BSYNC B1 ;  /* 0x0000000000017941 */ /* 0x000fea0003800000 */
.L_x_4159:
        /* <DEDUP_REMOVED lines=16> */
.L_x_4165:
[----:B------:R-:W-:Y:S05]  /*4370*/  BSYNC B2 ;  /* 0x0000000000027941 */ /* 0x000fea0003800000 */
.L_x_4164:
        /* <DEDUP_REMOVED lines=44> */
.L_x_4163:
[----:B------:R-:W-:Y:S05]  /*4640*/  BSYNC B1 ;  /* 0x0000000000017941 */ /* 0x000fea0003800000 */
.L_x_4162:
        /* <DEDUP_REMOVED lines=21> */
.L_x_4167:
[----:B------:R-:W-:Y:S02]  /*47a0*/  IMAD.MOV.U32 R44, RZ, RZ, R76 ;  /* 0x000000ffff2c7224 */ /* 0x000fe400078e004c */
.L_x_4168:
[----:B------:R-:W-:Y:S05]  /*47b0*/  BSYNC B1 ;  /* 0x0000000000017941 */ /* 0x000fea0003800000 */
.L_x_4166:
        /* <DEDUP_REMOVED lines=16> */
.L_x_4172:
[----:B------:R-:W-:Y:S05]  /*48c0*/  BSYNC B2 ;  /* 0x0000000000027941 */ /* 0x000fea0003800000 */
.L_x_4171:
        /* <DEDUP_REMOVED lines=44> */
.L_x_4170:
[----:B------:R-:W-:Y:S05]  /*4b90*/  BSYNC B1 ;  /* 0x0000000000017941 */ /* 0x000fea0003800000 */
.L_x_4169:
        /* <DEDUP_REMOVED lines=21> */
.L_x_4174:
[----:B------:R-:W-:Y:S02]  /*4cf0*/  IMAD.MOV.U32 R90, RZ, RZ, R76 ;  /* 0x000000ffff5a7224 */ /* 0x000fe400078e004c */
.L_x_4175:
[----:B------:R-:W-:Y:S05]  /*4d00*/  BSYNC B1 ;  /* 0x0000000000017941 */ /* 0x000fea0003800000 */
.L_x_4173:
        /* <DEDUP_REMOVED lines=16> */
.L_x_4179:
[----:B------:R-:W-:Y:S05]  /*4e10*/  BSYNC B2 ;  /* 0x0000000000027941 */ /* 0x000fea0003800000 */
.L_x_4178:
        /* <DEDUP_REMOVED lines=44> */
.L_x_4177:
[----:B------:R-:W-:Y:S05]  /*50e0*/  BSYNC B1 ;  /* 0x0000000000017941 */ /* 0x000fea0003800000 */
.L_x_4176:
        /* <DEDUP_REMOVED lines=21> */
.L_x_4181:
[----:B------:R-:W-:Y:S02]  /*5240*/  MOV R90, R76 ;  /* 0x0000004c005a7202 */ /* 0x000fe40000000f00 */
.L_x_4182:
[----:B------:R-:W-:Y:S05]  /*5250*/  BSYNC B1 ;  /* 0x0000000000017941 */ /* 0x000fea0003800000 */
.L_x_4180:
        /* <DEDUP_REMOVED lines=16> */
.L_x_4186:
[----:B------:R-:W-:Y:S05]  /*5360*/  BSYNC B2 ;  /* 0x0000000000027941 */ /* 0x000fea0003800000 */
.L_x_4185:
        /* <DEDUP_REMOVED lines=44> */
.L_x_4184:
[----:B------:R-:W-:Y:S05]  /*5630*/  BSYNC B1 ;  /* 0x0000000000017941 */ /* 0x000fea0003800000 */
.L_x_4183:
        /* <DEDUP_REMOVED lines=21> */
.L_x_4188:
[----:B------:R-:W-:Y:S02]  /*5790*/  IMAD.MOV.U32 R46, RZ, RZ, R76 ;  /* 0x000000ffff2e7224 */ /* 0x000fe400078e004c */
.L_x_4189:
[----:B------:R-:W-:Y:S05]  /*57a0*/  BSYNC B1 ;  /* 0x0000000000017941 */ /* 0x000fea0003800000 */
.L_x_4187:
        /* <DEDUP_REMOVED lines=16> */
.L_x_4193:
[----:B------:R-:W-:Y:S05]  /*58b0*/  BSYNC B2 ;  /* 0x0000000000027941 */ /* 0x000fea0003800000 */
.L_x_4192:
        /* <DEDUP_REMOVED lines=44> */
.L_x_4191:
[----:B------:R-:W-:Y:S05]  /*5b80*/  BSYNC B1 ;  /* 0x0000000000017941 */ /* 0x000fea0003800000 */
.L_x_4190:
        /* <DEDUP_REMOVED lines=21> */
.L_x_4195:
[----:B------:R-:W-:Y:S02]  /*5ce0*/  IMAD.MOV.U32 R93, RZ, RZ, R76 ;  /* 0x000000ffff5d7224 */ /* 0x000fe400078e004c */
.L_x_4196:
[----:B------:R-:W-:Y:S05]  /*5cf0*/  BSYNC B1 ;  /* 0x0000000000017941 */ /* 0x000fea0003800000 */
.L_x_4194:
        /* <DEDUP_REMOVED lines=18> */
.L_x_4200:
[----:B------:R-:W-:Y:S05]  /*5e20*/  BSYNC B2 ;  /* 0x0000000000027941 */ /* 0x000fea0003800000 */
.L_x_4199:
        /* <DEDUP_REMOVED lines=44> */
.L_x_4198:
[----:B------:R-:W-:Y:S05]  /*60f0*/  BSYNC B1 ;  /* 0x0000000000017941 */ /* 0x000fea0003800000 */
.L_x_4197:
[----:B------:R-:W0:Y:S01]  /*6100*/  I2F.U32 R44, R93 ;  /* 0x0000005d002c7306 */ /* 0x000e220000201000 */
[----:B------:R-:W-:Y:S01]  /*6110*/  SEL R48, RZ, 0x1, P2 ;  /* 0x00000001ff307807 */ /* 0x000fe20001000000 */
[----:B------:R-:W-:Y:S01]  /*6120*/  HADD2.F32 R46, -RZ, R47.H1_H1 ;  /* 0x3000002fff2e7230 */ /* 0x000fe20000004100 */
[----:B------:R-:W-:Y:S01]  /*6130*/  ISETP.NE.AND P2, PT, R91, RZ, PT ;  /* 0x000000ff5b00720c */ /* 0x000fe20003f45270 */
[----:B------:R-:W-:Y:S01]  /*6140*/  @P0 HADD2.F32 R96, -RZ, R43.H1_H1 ;  /* 0x3000002bff600230 */ /* 0x000fe20000004100 */
[----:B------:R-:W-:Y:S01]  /*6150*/  SEL R47, RZ, 0x1, P1 ;  /* 0x00000001ff2f7807 */ /* 0x000fe20000800000 */
[----:B------:R-:W-:Y:S01]  /*6160*/  IMAD.WIDE.U32 R48, R48, 0x1000000, RZ ;  /* 0x0100000030307825 */ /* 0x000fe200078e00ff */
[----:B------:R-:W-:-:S02]  /*6170*/  ISETP.NE.AND P6, PT, R84, RZ, PT ;  /* 0x000000ff5400720c */ /* 0x000fc40003fc5270 */
[----:B------:R-:W-:Y:S01]  /*6180*/  SEL R84, RZ, 0x10000, P5 ;  /* 0x00010000ff547807 */ /* 0x000fe20002800000 */
[----:B------:R-:W-:Y:S01]  /*6190*/  FMUL.FTZ R50, R46, R81 ;  /* 0x000000512e327220 */ /* 0x000fe20000410000 */
[----:B------:R-:W-:Y:S01]  /*61a0*/  SEL R51, RZ, 0x100, P4 ;  /* 0x00000100ff337807 */ /* 0x000fe20002000000 */
[----:B------:R-:W-:Y:S01]  /*61b0*/  IMAD.WIDE.U32 R46, R47, 0x10000, RZ ;  /* 0x000100002f2e7825 */ /* 0x000fe200078e00ff */
[----:B------:R-:W-:Y:S02]  /*61c0*/  SEL R95, RZ, 0x1, P6 ;  /* 0x00000001ff5f7807 */ /* 0x000fe40003000000 */
[----:B------:R-:W-:Y:S01]  /*61d0*/  IADD3 R106, R56, 0x40, RZ ;  /* 0x00000040386a7810 */ /* 0x000fe20007ffe0ff */
[----:B0-----:R-:W-:Y:S02]  /*61e0*/  FFMA.FTZ R44, R44, R79, 1.1641532182693481445e-10 ;  /* 0x2f0000002c2c7423 */ /* 0x001fe4000001004f */
[----:B------:R-:W-:Y:S02]  /*61f0*/  FMUL.FTZ R50, R50, c[0x0][0x1e8] ;  /* 0x00007a0032327a20 */ /* 0x000fe40000410000 */
[----:B------:R-:W-:Y:S01]  /*6200*/  IMAD.WIDE.U32 R100, R98, R83, c[0x0][0x188] ;  /* 0x0000620062647625 */ /* 0x000fe200078e0053 */
[----:B------:R-:W-:-:S02]  /*6210*/  FSETP.GTU.FTZ.AND P1, PT, R44, c[0x0][0x1e4], PT ;  /* 0x000079002c007a0b */ /* 0x000fc40003f3c000 */
[----:B------:R-:W-:Y:S01]  /*6220*/  SEL R44, RZ, 0x1, P2 ;  /* 0x00000001ff2c7807 */ /* 0x000fe20001000000 */
[----:B------:R-:W-:Y:S01]  /*6230*/  IMAD.WIDE.U32 R98, R98, R77, c[0x0][0x190] ;  /* 0x0000640062627625 */ /* 0x000fe200078e004d */
[----:B------:R-:W-:Y:S02]  /*6240*/  SEL R93, RZ, 0x1000000, P1 ;  /* 0x01000000ff5d7807 */ /* 0x000fe40000800000 */
[----:B------:R-:W-:Y:S01]  /*6250*/  FSEL R91, R50, RZ, !P1 ;  /* 0x000000ff325b7208 */ /* 0x000fe20004800000 */
[----:B------:R-:W-:Y:S01]  /*6260*/  IMAD.WIDE.U32 R44, R44, 0x100, RZ ;  /* 0x000001002c2c7825 */ /* 0x000fe200078e00ff */
[----:B------:R-:W-:-:S03]  /*6270*/  F2FP.PACK_AB R50, R92, R87 ;  /* 0x000000575c32723e */ /* 0x000fc600000000ff */
[----:B------:R-:W-:Y:S01]  /*6280*/  @P0 FADD.FTZ R91, R96, R91 ;  /* 0x0000005b605b0221 */ /* 0x000fe20000010000 */
[----:B------:R-:W-:Y:S01]  /*6290*/  LOP3.LUT R94, R44, R48, R46, 0xfe, !PT ;  /* 0x000000302c5e7212 */ /* 0x000fe200078efe2e */
[----:B------:R-:W-:Y:S01]  /*62a0*/  @P0 IMAD.WIDE.U32 R96, R106, R83, c[0x0][0x180] ;  /* 0x000060006a600625 */ /* 0x000fe200078e0053 */
[----:B------:R-:W-:Y:S02]  /*62b0*/  LOP3.LUT R48, R51, R93, R84, 0xfe, !PT ;  /* 0x0000005d33307212 */ /* 0x000fe400078efe54 */
[----:B------:R-:W-:Y:S02]  /*62c0*/  SEL R93, RZ, 0x1, P3 ;  /* 0x00000001ff5d7807 */ /* 0x000fe40001800000 */
[----:B------:R-:W-:Y:S02]  /*62d0*/  LOP3.LUT R94, R94, R95, RZ, 0xfc, !PT ;  /* 0x0000005f5e5e7212 */ /* 0x000fe400078efcff */
[----:B------:R-:W-:Y:S02]  /*62e0*/  LOP3.LUT R93, R49, R48, R93, 0xfe, !PT ;  /* 0x00000030315d7212 */ /* 0x000fe400078efe5d */
[----:B------:R-:W-:-:S02]  /*62f0*/  F2FP.PACK_AB R49, R89, R86 ;  /* 0x000000565931723e */ /* 0x000fc400000000ff */
[----:B------:R-:W-:Y:S02]  /*6300*/  F2FP.PACK_AB R48, R88, R85 ;  /* 0x000000555830723e */ /* 0x000fe400000000ff */
[----:B------:R-:W-:Y:S02]  /*6310*/  F2FP.PACK_AB R51, R91, R90 ;  /* 0x0000005a5b33723e */ /* 0x000fe400000000ff */
        /* <DEDUP_REMOVED lines=18> */
.L_x_4202:
[----:B0-----:R-:W-:Y:S02]  /*6440*/  MOV R84, R76 ;  /* 0x0000004c00547202 */ /* 0x001fe40000000f00 */
.L_x_4203:
[----:B------:R-:W-:Y:S05]  /*6450*/  BSYNC B1 ;  /* 0x0000000000017941 */ /* 0x000fea0003800000 */
.L_x_4201:
        /* <DEDUP_REMOVED lines=16> */
.L_x_4207:
[----:B------:R-:W-:Y:S05]  /*6560*/  BSYNC B2 ;  /* 0x0000000000027941 */ /* 0x000fea0003800000 */
.L_x_4206:
        /* <DEDUP_REMOVED lines=44> */
.L_x_4205:
[----:B------:R-:W-:Y:S05]  /*6830*/  BSYNC B1 ;  /* 0x0000000000017941 */ /* 0x000fea0003800000 */
.L_x_4204:
        /* <DEDUP_REMOVED lines=22> */
.L_x_4209:
[----:B------:R-:W-:Y:S02]  /*69a0*/  IMAD.MOV.U32 R97, RZ, RZ, R76 ;  /* 0x000000ffff617224 */ /* 0x000fe400078e004c */
.L_x_4210:
[----:B------:R-:W-:Y:S05]  /*69b0*/  BSYNC B1 ;  /* 0x0000000000017941 */ /* 0x000fea0003800000 */
.L_x_4208:
        /* <DEDUP_REMOVED lines=16> */
.L_x_4214:
[----:B------:R-:W-:Y:S05]  /*6ac0*/  BSYNC B2 ;  /* 0x0000000000027941 */ /* 0x000fea0003800000 */
.L_x_4213:
        /* <DEDUP_REMOVED lines=44> */
.L_x_4212:
[----:B------:R-:W-:Y:S05]  /*6d90*/  BSYNC B1 ;  /* 0x0000000000017941 */ /* 0x000fea0003800000 */
.L_x_4211:
        /* <DEDUP_REMOVED lines=22> */
.L_x_4216:
[----:B------:R-:W-:Y:S02]  /*6f00*/  IMAD.MOV.U32 R44, RZ, RZ, R76 ;  /* 0x000000ffff2c7224 */ /* 0x000fe400078e004c */
.L_x_4217:
[----:B------:R-:W-:Y:S05]  /*6f10*/  BSYNC B1 ;  /* 0x0000000000017941 */ /* 0x000fea0003800000 */
.L_x_4215:
        /* <DEDUP_REMOVED lines=16> */
.L_x_4221:
[----:B------:R-:W-:Y:S05]  /*7020*/  BSYNC B2 ;  /* 0x0000000000027941 */ /* 0x000fea0003800000 */
.L_x_4220:
        /* <DEDUP_REMOVED lines=44> */
.L_x_4219:
[----:B------:R-:W-:Y:S05]  /*72f0*/  BSYNC B1 ;  /* 0x0000000000017941 */ /* 0x000fea0003800000 */
.L_x_4218:
        /* <DEDUP_REMOVED lines=21> */
.L_x_4223:
[----:B------:R-:W-:Y:S02]  /*7450*/  MOV R44, R76 ;  /* 0x0000004c002c7202 */ /* 0x000fe40000000f00 */
.L_x_4224:
[----:B------:R-:W-:Y:S05]  /*7460*/  BSYNC B1 ;  /* 0x0000000000017941 */ /* 0x000fea0003800000 */
.L_x_4222:
        /* <DEDUP_REMOVED lines=16> */
.L_x_4228:
[----:B------:R-:W-:Y:S05]  /*7570*/  BSYNC B2 ;  /* 0x0000000000027941 */ /* 0x000fea0003800000 */
.L_x_4227:
        /* <DEDUP_REMOVED lines=44> */
.L_x_4226:
[----:B------:R-:W-:Y:S05]  /*7840*/  BSYNC B1 ;  /* 0x0000000000017941 */ /* 0x000fea0003800000 */
.L_x_4225:
        /* <DEDUP_REMOVED lines=21> */
.L_x_4230:
[----:B------:R-:W-:Y:S02]  /*79a0*/  IMAD.MOV.U32 R98, RZ, RZ, R76 ;  /* 0x000000ffff627224 */ /* 0x000fe400078e004c */
.L_x_4231:
[----:B------:R-:W-:Y:S05]  /*79b0*/  BSYNC B1 ;  /* 0x0000000000017941 */ /* 0x000fea0003800000 */
.L_x_4229:
        /* <DEDUP_REMOVED lines=16> */
.L_x_4235:
[----:B------:R-:W-:Y:S05]  /*7ac0*/  BSYNC B2 ;  /* 0x0000000000027941 */ /* 0x000fea0003800000 */
.L_x_4234:
        /* <DEDUP_REMOVED lines=44> */
.L_x_4233:
[----:B------:R-:W-:Y:S05]  /*7d90*/  BSYNC B1 ;  /* 0x0000000000017941 */ /* 0x000fea0003800000 */
.L_x_4232:
        /* <DEDUP_REMOVED lines=21> */
.L_x_4237:
[----:B------:R-:W-:Y:S02]  /*7ef0*/  IMAD.MOV.U32 R98, RZ, RZ, R76 ;  /* 0x000000ffff627224 */ /* 0x000fe400078e004c */
.L_x_4238:
[----:B------:R-:W-:Y:S05]  /*7f00*/  BSYNC B1 ;  /* 0x0000000000017941 */ /* 0x000fea0003800000 */
.L_x_4236:
        /* <DEDUP_REMOVED lines=16> */
.L_x_4242:
[----:B------:R-:W-:Y:S05]  /*8010*/  BSYNC B2 ;  /* 0x0000000000027941 */ /* 0x000fea0003800000 */
.L_x_4241:
        /* <DEDUP_REMOVED lines=44> */
.L_x_4240:
[----:B------:R-:W-:Y:S05]  /*82e0*/  BSYNC B1 ;  /* 0x0000000000017941 */ /* 0x000fea0003800000 */
.L_x_4239:
        /* <DEDUP_REMOVED lines=21> */
.L_x_4244:
[----:B------:R-:W-:Y:S02]  /*8440*/  MOV R46, R76 ;  /* 0x0000004c002e7202 */ /* 0x000fe40000000f00 */
.L_x_4245:
[----:B------:R-:W-:Y:S05]  /*8450*/  BSYNC B1 ;  /* 0x0000000000017941 */ /* 0x000fea0003800000 */
.L_x_4243:
        /* <DEDUP_REMOVED lines=16> */
.L_x_4249:
[----:B------:R-:W-:Y:S05]  /*8560*/  BSYNC B2 ;  /* 0x0000000000027941 */ /* 0x000fea0003800000 */
.L_x_4248:
        /* <DEDUP_REMOVED lines=44> */
.L_x_4247:
[----:B------:R-:W-:Y:S05]  /*8830*/  BSYNC B1 ;  /* 0x0000000000017941 */ /* 0x000fea0003800000 */
.L_x_4246:
        /* <DEDUP_REMOVED lines=21> */
.L_x_4251:
[----:B------:R-:W-:Y:S02]  /*8990*/  IMAD.MOV.U32 R101, RZ, RZ, R76 ;  /* 0x000000ffff657224 */ /* 0x000fe400078e004c */
.L_x_4252:
[----:B------:R-:W-:Y:S05]  /*89a0*/  BSYNC B1 ;  /* 0x0000000000017941 */ /* 0x000fea0003800000 */
.L_x_4250:
        /* <DEDUP_REMOVED lines=18> */
.L_x_4256:
[----:B------:R-:W-:Y:S05]  /*8ad0*/  BSYNC B2 ;  /* 0x0000000000027941 */ /* 0x000fea0003800000 */
.L_x_4255:
        /* <DEDUP_REMOVED lines=44> */
.L_x_4254:
[----:B------:R-:W-:Y:S05]  /*8da0*/  BSYNC B1 ;  /* 0x0000000000017941 */ /* 0x000fea0003800000 */
.L_x_4253:
        /* <DEDUP_REMOVED lines=12> */
[----:B------:R-:W-:-:S03]  /*8e70*/  SEL R103, RZ, 0x1, P6 ;  /* 0x00000001ff677807 */ /* 0x000fc60003000000 */
[----:B0-----:R-:W-:Y:S02]  /*8e80*/  FFMA.FTZ R44, R44, R79, 1.1641532182693481445e-10 ;  /* 0x2f0000002c2c7423 */ /* 0x001fe4000001004f */
[----:B------:R-:W-:Y:S02]  /*8e90*/  FMUL.FTZ R50, R50, c[0x0][0x1e8] ;  /* 0x00007a0032327a20 */ /* 0x000fe40000410000 */
[----:B------:R-:W-:Y:S01]  /*8ea0*/  IMAD.WIDE.U32 R108, R106, R83, c[0x0][0x188] ;  /* 0x000062006a6c7625 */ /* 0x000fe200078e0053 */
[----:B------:R-:W-:Y:S02]  /*8eb0*/  FSETP.GTU.FTZ.AND P1, PT, R44, c[0x0][0x1e4], PT ;  /* 0x000079002c007a0b */ /* 0x000fe40003f3c000 */
[----:B------:R-:W-:Y:S01]  /*8ec0*/  SEL R44, RZ, 0x1, P2 ;  /* 0x00000001ff2c7807 */ /* 0x000fe20001000000 */
[----:B------:R-:W-:Y:S01]  /*8ed0*/  IMAD.WIDE.U32 R106, R106, R77, c[0x0][0x190] ;  /* 0x000064006a6a7625 */ /* 0x000fe200078e004d */
[----:B------:R-:W-:Y:S02]  /*8ee0*/  SEL R101, RZ, 0x1000000, P1 ;  /* 0x01000000ff657807 */ /* 0x000fe40000800000 */
[----:B------:R-:W-:Y:S01]  /*8ef0*/  FSEL R99, R50, RZ, !P1 ;  /* 0x000000ff32637208 */ /* 0x000fe20004800000 */
[----:B------:R-:W-:Y:S01]  /*8f00*/  IMAD.WIDE.U32 R44, R44, 0x100, RZ ;  /* 0x000001002c2c7825 */ /* 0x000fe200078e00ff */
[----:B------:R-:W-:-:S03]  /*8f10*/  F2FP.PACK_AB R50, R100, R95 ;  /* 0x0000005f6432723e */ /* 0x000fc600000000ff */
[----:B------:R-:W-:Y:S01]  /*8f20*/  @P0 FADD.FTZ R99, R104, R99 ;  /* 0x0000006368630221 */ /* 0x000fe20000010000 */
[----:B------:R-:W-:Y:S02]  /*8f30*/  LOP3.LUT R102, R44, R48, R46, 0xfe, !PT ;  /* 0x000000302c667212 */ /* 0x000fe400078efe2e */
[----:B------:R-:W-:Y:S02]  /*8f40*/  LOP3.LUT R48, R51, R101, R84, 0xfe, !PT ;  /* 0x0000006533307212 */ /* 0x000fe400078efe54 */
[----:B------:R-:W-:Y:S02]  /*8f50*/  SEL R101, RZ, 0x1, P3 ;  /* 0x00000001ff657807 */ /* 0x000fe40001800000 */
[----:B------:R-:W-:Y:S02]  /*8f60*/  IADD3 R84, R56, 0x60, RZ ;  /* 0x0000006038547810 */ /* 0x000fe40007ffe0ff */
[----:B------:R-:W-:Y:S02]  /*8f70*/  LOP3.LUT R101, R49, R48, R101, 0xfe, !PT ;  /* 0x0000003031657212 */ /* 0x000fe400078efe65 */
[----:B------:R-:W-:Y:S01]  /*8f80*/  LOP3.LUT R102, R102, R103, RZ, 0xfc, !PT ;  /* 0x0000006766667212 */ /* 0x000fe200078efcff */
[----:B------:R-:W-:Y:S01]  /*8f90*/  @P0 IMAD.WIDE.U32 R104, R83, R84, c[0x0][0x180] ;  /* 0x0000600053680625 */ /* 0x000fe200078e0054 */
        /* <DEDUP_REMOVED lines=21> */
.L_x_4258:
[----:B0-----:R-:W-:Y:S02]  /*90f0*/  IMAD.MOV.U32 R104, RZ, RZ, R76 ;  /* 0x000000ffff687224 */ /* 0x001fe400078e004c */
.L_x_4259:
[----:B------:R-:W-:Y:S05]  /*9100*/  BSYNC B1 ;  /* 0x0000000000017941 */ /* 0x000fea0003800000 */
.L_x_4257:
        /* <DEDUP_REMOVED lines=16> */
.L_x_4263:
[----:B------:R-:W-:Y:S05]  /*9210*/  BSYNC B2 ;  /* 0x0000000000027941 */ /* 0x000fea0003800000 */
.L_x_4262:
        /* <DEDUP_REMOVED lines=44> */
.L_x_4261:
[----:B------:R-:W-:Y:S05]  /*94e0*/  BSYNC B1 ;  /* 0x0000000000017941 */ /* 0x000fea0003800000 */
.L_x_4260:
        /* <DEDUP_REMOVED lines=22> */
.L_x_4265:
[----:B------:R-:W-:Y:S02]  /*9650*/  MOV R105, R76 ;  /* 0x0000004c00697202 */ /* 0x000fe40000000f00 */
.L_x_4266:
[----:B------:R-:W-:Y:S05]  /*9660*/  BSYNC B1 ;  /* 0x0000000000017941 */ /* 0x000fea0003800000 */
.L_x_4264:
        /* <DEDUP_REMOVED lines=16> */
.L_x_4270:
[----:B------:R-:W-:Y:S05]  /*9770*/  BSYNC B2 ;  /* 0x0000000000027941 */ /* 0x000fea0003800000 */
.L_x_4269:
        /* <DEDUP_REMOVED lines=42> */
[----:B------:R-:W-:Y:S01]  /*9a20*/  HFMA2.MMA R48, -RZ, RZ, 0, 0 ;  /* 0x00000000ff307435 */ /* 0x000fe200000001ff */
[----:B------:R-:W-:-:S05]  /*9a30*/  LOP3.LUT R75, R49, UR26, R50, 0x96, !PT ;  /* 0x0000001a314b7c12 */ /* 0x000fca000f8e9632 */
.L_x_4268:
[----:B------:R-:W-:Y:S05]  /*9a40*/  BSYNC B1 ;  /* 0x0000000000017941 */ /* 0x000fea0003800000 */
.L_x_4267:
        /* <DEDUP_REMOVED lines=22> */
.L_x_4272:
[----:B------:R-:W-:Y:S02]  /*9bb0*/  MOV R44, R76 ;  /* 0x0000004c002c7202 */ /* 0x000fe40000000f00 */
.L_x_4273:
[----:B------:R-:W-:Y:S05]  /*9bc0*/  BSYNC B1 ;  /* 0x0000000000017941 */ /* 0x000fea0003800000 */
.L_x_4271:
        /* <DEDUP_REMOVED lines=16> */
.L_x_4277:
[----:B------:R-:W-:Y:S05]  /*9cd0*/  BSYNC B2 ;  /* 0x0000000000027941 */ /* 0x000fea0003800000 */
.L_x_4276:
        /* <DEDUP_REMOVED lines=43> */
[----:B------:R-:W-:-:S06]  /*9f90*/  HFMA2.MMA R49, -RZ, RZ, 0, 0 ;  /* 0x00000000ff317435 */ /* 0x000fcc00000001ff */
.L_x_4275:
[----:B------:R-:W-:Y:S05]  /*9fa0*/  BSYNC B1 ;  /* 0x0000000000017941 */ /* 0x000fea0003800000 */
.L_x_4274:
        /* <DEDUP_REMOVED lines=21> */
.L_x_4279:
[----:B------:R-:W-:Y:S02]  /*a100*/  MOV R44, R76 ;  /* 0x0000004c002c7202 */ /* 0x000fe40000000f00 */
.L_x_4280:
[----:B------:R-:W-:Y:S05]  /*a110*/  BSYNC B1 ;  /* 0x0000000000017941 */ /* 0x000fea0003800000 */
.L_x_4278:
        /* <DEDUP_REMOVED lines=16> */
.L_x_4284:
[----:B------:R-:W-:Y:S05]  /*a220*/  BSYNC B2 ;  /* 0x0000000000027941 */ /* 0x000fea0003800000 */
.L_x_4283:
        /* <DEDUP_REMOVED lines=44> */
.L_x_4282:
[----:B------:R-:W-:Y:S05]  /*a4f0*/  BSYNC B1 ;  /* 0x0000000000017941 */ /* 0x000fea0003800000 */
.L_x_4281:
        /* <DEDUP_REMOVED lines=21> */
.L_x_4286:
[----:B------:R-:W-:Y:S02]  /*a650*/  MOV R106, R76 ;  /* 0x0000004c006a7202 */ /* 0x000fe40000000f00 */
.L_x_4287:
[----:B------:R-:W-:Y:S05]  /*a660*/  BSYNC B1 ;  /* 0x0000000000017941 */ /* 0x000fea0003800000 */
.L_x_4285:
        /* <DEDUP_REMOVED lines=16> */
.L_x_4291:
[----:B------:R-:W-:Y:S05]  /*a770*/  BSYNC B2 ;  /* 0x0000000000027941 */ /* 0x000fea0003800000 */
.L_x_4290:
        /* <DEDUP_REMOVED lines=44> */
.L_x_4289:
[----:B------:R-:W-:Y:S05]  /*aa40*/  BSYNC B1 ;  /* 0x0000000000017941 */ /* 0x000fea0003800000 */
.L_x_4288:
        /* <DEDUP_REMOVED lines=21> */
.L_x_4293:
[----:B------:R-:W-:Y:S02]  /*aba0*/  MOV R106, R76 ;  /* 0x0000004c006a7202 */ /* 0x000fe40000000f00 */
.L_x_4294:
[----:B------:R-:W-:Y:S05]  /*abb0*/  BSYNC B1 ;  /* 0x0000000000017941 */ /* 0x000fea0003800000 */
.L_x_4292:
        /* <DEDUP_REMOVED lines=16> */
.L_x_4298:
[----:B------:R-:W-:Y:S05]  /*acc0*/  BSYNC B2 ;  /* 0x0000000000027941 */ /* 0x000fea0003800000 */
.L_x_4297:
        /* <DEDUP_REMOVED lines=44> */
.L_x_4296:
[----:B------:R-:W-:Y:S05]  /*af90*/  BSYNC B1 ;  /* 0x0000000000017941 */ /* 0x000fea0003800000 */
.L_x_4295:
        /* <DEDUP_REMOVED lines=21> */
.L_x_4300:
[----:B------:R-:W-:Y:S02]  /*b0f0*/  MOV R46, R76 ;  /* 0x0000004c002e7202 */ /* 0x000fe40000000f00 */
.L_x_4301:
[----:B------:R-:W-:Y:S05]  /*b100*/  BSYNC B1 ;  /* 0x0000000000017941 */ /* 0x000fea0003800000 */
.L_x_4299:
        /* <DEDUP_REMOVED lines=16> */
.L_x_4305:
[----:B------:R-:W-:Y:S05]  /*b210*/  BSYNC B2 ;  /* 0x0000000000027941 */ /* 0x000fea0003800000 */
.L_x_4304:
        /* <DEDUP_REMOVED lines=44> */
.L_x_4303:
[----:B------:R-:W-:Y:S05]  /*b4e0*/  BSYNC B1 ;  /* 0x0000000000017941 */ /* 0x000fea0003800000 */
.L_x_4302:
        /* <DEDUP_REMOVED lines=21> */
.L_x_4307:
[----:B------:R-:W-:Y:S02]  /*b640*/  MOV R46, R76 ;  /* 0x0000004c002e7202 */ /* 0x000fe40000000f00 */
.L_x_4308:
[----:B------:R-:W-:Y:S05]  /*b650*/  BSYNC B1 ;  /* 0x0000000000017941 */ /* 0x000fea0003800000 */
.L_x_4306:
        /* <DEDUP_REMOVED lines=18> */
.L_x_4312:
[----:B------:R-:W-:Y:S05]  /*b780*/  BSYNC B2 ;  /* 0x0000000000027941 */ /* 0x000fea0003800000 */
.L_x_4311:
        /* <DEDUP_REMOVED lines=44> */
.L_x_4310:
[----:B------:R-:W-:Y:S05]  /*ba50*/  BSYNC B1 ;  /* 0x0000000000017941 */ /* 0x000fea0003800000 */
.L_x_4309:
[----:B------:R-:W-:Y:S01]  /*ba60*/  FADD.FTZ R45, RZ, R53 ;  /* 0x00000035ff2d7221 */ /* 0x000fe20000010000 */
[----:B------:R-:W-:Y:S02]  /*ba70*/  ISETP.NE.AND P6, PT, R109, RZ, PT ;  /* 0x000000ff6d00720c */ /* 0x000fe40003fc5270 */
[----:B------:R-:W-:Y:S01]  /*ba80*/  SEL R109, RZ, 0x10000, P5 ;  /* 0x00010000ff6d7807 */ /* 0x000fe20002800000 */
[----:B------:R-:W-:Y:S01]  /*ba90*/  FADD.FTZ R44, R45, R54 ;  /* 0x000000362d2c7221 */ /* 0x000fe20000010000 */
[----:B------:R-:W-:-:S02]  /*baa0*/  ISETP.NE.AND P5, PT, R110, RZ, PT ;  /* 0x000000ff6e00720c */ /* 0x000fc40003fa5270 */
[----:B------:R-:W-:Y:S01]  /*bab0*/  SEL R112, RZ, 0x100, P4 ;  /* 0x00000100ff707807 */ /* 0x000fe20002000000 */
[----:B------:R-:W-:Y:S01]  /*bac0*/  FADD.FTZ R45, R44, R55 ;  /* 0x000000372c2d7221 */ /* 0x000fe20000010000 */
[----:B------:R-:W-:-:S03]  /*bad0*/  SEL R111, RZ, 0x1, P6 ;  /* 0x00000001ff6f7807 */ /* 0x000fc60003000000 */
        /* <DEDUP_REMOVED lines=10> */
[----:B------:R0:W1:Y:S02]  /*bb80*/  I2F.U32 R44, R46 ;  /* 0x0000002e002c7306 */ /* 0x0000640000201000 */
[----:B------:R-:W-:-:S04]  /*bb90*/  FADD.FTZ R45, R45, R92 ;  /* 0x0000005c2d2d7221 */ /* 0x000fc80000010000 */
[----:B------:R-:W-:Y:S01]  /*bba0*/  FADD.FTZ R48, R45, R90 ;  /* 0x0000005a2d307221 */ /* 0x000fe20000010000 */
[----:B0-----:R-:W-:-:S03]  /*bbb0*/  @P0 HADD2.F32 R46, -RZ, R43.H1_H1 ;  /* 0x3000002bff2e0230 */ /* 0x001fc60000004100 */
[----:B------:R-:W-:Y:S01]  /*bbc0*/  FADD.FTZ R50, R48, R91 ;  /* 0x0000005b30327221 */ /* 0x000fe20000010000 */
[----:B------:R-:W-:-:S03]  /*bbd0*/  HADD2.F32 R48, -RZ, R47.H1_H1 ;  /* 0x3000002fff307230 */ /* 0x000fc60000004100 */
[----:B------:R-:W-:Y:S01]  /*bbe0*/  FADD.FTZ R45, R50, R93 ;  /* 0x0000005d322d7221 */ /* 0x000fe20000010000 */
[----:B------:R-:W-:Y:S01]  /*bbf0*/  SEL R50, RZ, 0x1, P1 ;  /* 0x00000001ff327807 */ /* 0x000fe20000800000 */
[----:B-1----:R-:W-:Y:S01]  /*bc00*/  FFMA.FTZ R44, R44, R79, 1.1641532182693481445e-10 ;  /* 0x2f0000002c2c7423 */ /* 0x002fe2000001004f */
[----:B------:R-:W-:Y:S01]  /*bc10*/  ISETP.NE.AND P1, PT, R52, RZ, PT ;  /* 0x000000ff3400720c */ /* 0x000fe20003f25270 */
[----:B------:R-:W-:Y:S01]  /*bc20*/  FADD.FTZ R47, R45, R96 ;  /* 0x000000602d2f7221 */ /* 0x000fe20000010000 */
[----:B------:R-:W-:Y:S01]  /*bc30*/  SEL R45, RZ, 0x1, P2 ;  /* 0x00000001ff2d7807 */ /* 0x000fe20001000000 */
[----:B------:R-:W-:Y:S01]  /*bc40*/  FMUL.FTZ R81, R48, R81 ;  /* 0x0000005130517220 */ /* 0x000fe20000410000 */
[----:B------:R-:W-:Y:S01]  /*bc50*/  FSETP.GTU.FTZ.AND P2, PT, R44, c[0x0][0x1e4], PT ;  /* 0x000079002c007a0b */ /* 0x000fe20003f5c000 */
[----:B------:R-:W-:Y:S01]  /*bc60*/  FADD.FTZ R44, R47, R94 ;  /* 0x0000005e2f2c7221 */ /* 0x000fe20000010000 */
[----:B------:R-:W-:Y:S01]  /*bc70*/  SEL R48, RZ, 0x1, P5 ;  /* 0x00000001ff307807 */ /* 0x000fe20002800000 */
[----:B------:R-:W-:-:S04]  /*bc80*/  IMAD.WIDE.U32 R50, R50, 0x10000, RZ ;  /* 0x0001000032327825 */ /* 0x000fc800078e00ff */
[----:B------:R-:W-:Y:S02]  /*bc90*/  FADD.FTZ R110, R44, R97 ;  /* 0x000000612c6e7221 */ /* 0x000fe40000010000 */
[----:B------:R-:W-:-:S04]  /*bca0*/  IMAD.WIDE.U32 R44, R45, 0x1000000, RZ ;  /* 0x010000002d2c7825 */ /* 0x000fc800078e00ff */
[----:B------:R-:W-:Y:S01]  /*bcb0*/  FADD.FTZ R47, R110, R95 ;  /* 0x0000005f6e2f7221 */ /* 0x000fe20000010000 */
[----:B------:R-:W-:Y:S01]  /*bcc0*/  SEL R110, RZ, 0x1000000, P2 ;  /* 0x01000000ff6e7807 */ /* 0x000fe20001000000 */
[----:B------:R-:W-:-:S04]  /*bcd0*/  IMAD.WIDE.U32 R48, R48, 0x100, RZ ;  /* 0x0000010030307825 */ /* 0x000fc800078e00ff */
[----:B------:R-:W-:Y:S01]  /*bce0*/  FMUL.FTZ R81, R81, c[0x0][0x1e8] ;  /* 0x00007a0051517a20 */ /* 0x000fe20000410000 */
[----:B------:R-:W-:Y:S01]  /*bcf0*/  LOP3.LUT R48, R48, R44, R50, 0xfe, !PT ;  /* 0x0000002c30307212 */ /* 0x000fe200078efe32 */
[----:B------:R-:W-:Y:S01]  /*bd00*/  FADD.FTZ R47, R47, R100 ;  /* 0x000000642f2f7221 */ /* 0x000fe20000010000 */
[----:B------:R-:W-:Y:S02]  /*bd10*/  LOP3.LUT R50, R112, R110, R109, 0xfe, !PT ;  /* 0x0000006e70327212 */ /* 0x000fe400078efe6d */
[----:B------:R-:W-:Y:S01]  /*bd20*/  FSEL R79, R81, RZ, !P2 ;  /* 0x000000ff514f7208 */ /* 0x000fe20005000000 */
[----:B------:R-:W-:Y:S01]  /*bd30*/  FADD.FTZ R44, R47, R98 ;  /* 0x000000622f2c7221 */ /* 0x000fe20000010000 */
[----:B------:R-:W-:Y:S02]  /*bd40*/  SEL R109, RZ, 0x1, P3 ;  /* 0x00000001ff6d7807 */ /* 0x000fe40001800000 */
[----:B------:R-:W-:Y:S01]  /*bd50*/  LOP3.LUT R48, R48, R111, RZ, 0xfc, !PT ;  /* 0x0000006f30307212 */ /* 0x000fe200078efcff */
[----:B------:R-:W-:Y:S01]  /*bd60*/  FADD.FTZ R44, R44, R99 ;  /* 0x000000632c2c7221 */ /* 0x000fe20000010000 */
[----:B------:R-:W-:Y:S01]  /*bd70*/  LOP3.LUT R109, R45, R50, R109, 0xfe, !PT ;  /* 0x000000322d6d7212 */ /* 0x000fe200078efe6d */
[----:B------:R-:W-:Y:S01]  /*bd80*/  @P0 FADD.FTZ R79, R46, R79 ;  /* 0x0000004f2e4f0221 */ /* 0x000fe20000010000 */
[----:B------:R-:W-:Y:S01]  /*bd90*/  F2FP.PACK_AB R46, R108, R105 ;  /* 0x000000696c2e723e */ /* 0x000fe200000000ff */
[----:B------:R-:W-:Y:S01]  /*bda0*/  FADD.FTZ R81, R44, R101 ;  /* 0x000000652c517221 */ /* 0x000fe20000010000 */
[----:B------:R-:W-:Y:S01]  /*bdb0*/  F2FP.PACK_AB R45, R103, R102 ;  /* 0x00000066672d723e */ /* 0x000fe200000000ff */
[----:B------:R-:W-:Y:S01]  /*bdc0*/  IMAD.WIDE.U32 R110, R84, R83, c[0x0][0x188] ;  /* 0x00006200546e7625 */ /* 0x000fe200078e0053 */
[----:B------:R-:W-:-:S02]  /*bdd0*/  F2FP.PACK_AB R44, R104, R101 ;  /* 0x00000065682c723e */ /* 0x000fc400000000ff */
[----:B------:R-:W-:Y:S01]  /*bde0*/  F2FP.PACK_AB R47, R79, R106 ;  /* 0x0000006a4f2f723e */ /* 0x000fe200000000ff */
        /* <DEDUP_REMOVED lines=9> */
[----:B------:R-:W-:-:S04]  /*be80*/  FADD.FTZ R52, R77, R106 ;  /* 0x0000006a4d347221 */ /* 0x000fc80000010000 */
[----:B------:R-:W-:Y:S01]  /*be90*/  FADD.FTZ R77, R52, R79 ;  /* 0x0000004f344d7221 */ /* 0x000fe20000010000 */
[----:B------:R-:W-:Y:S05]  /*bea0*/  BRA.DIV ~URZ, `(.L_x_4313) ;  /* 0x000010627f007947 */ /* 0x000fea000b800000 */
[----:B0-----:R0:W1:Y:S02]  /*beb0*/  SHFL.BFLY PT, R44, R77, 0x1, 0x1f ;  /* 0x0c201f004d2c7f89 */ /* 0x00106400000e0000 */
.L_x_4317:
        /* <DEDUP_REMOVED lines=84> */
.L_x_4318:
[C---:B------:R-:W-:Y:S01]  /*c400*/  FMUL.FTZ R44, R49.reuse, R49 ;  /* 0x00000031312c7220 */ /* 0x040fe20000410000 */
[----:B------:R-:W-:Y:S01]  /*c410*/  ISETP.NE.AND P0, PT, RZ, UR8, PT ;  /* 0x00000008ff007c0c */ /* 0x000fe2000bf05270 */
[----:B-12---:R-:W-:Y:S01]  /*c420*/  FADD.FTZ R51, R48, R51 ;  /* 0x0000003330337221 */ /* 0x006fe20000010000 */
[----:B------:R-:W-:Y:S01]  /*c430*/  MOV R50, c[0x0][0x1e0] ;  /* 0x0000780000327a02 */ /* 0x000fe20000000f00 */
[----:B0-----:R-:W-:Y:S01]  /*c440*/  IMAD.MOV.U32 R77, RZ, RZ, 0x4 ;  /* 0x00000004ff4d7424 */ /* 0x001fe200078e00ff */
[----:B------:R-:W-:Y:S01]  /*c450*/  FSEL R45, R44, RZ, P0 ;  /* 0x000000ff2c2d7208 */ /* 0x000fe20000000000 */
[----:B------:R-:W-:Y:S01]  /*c460*/  HADD2.F32 R115, -RZ, R39.H0_H0 ;  /* 0x20000027ff737230 */ /* 0x000fe20000004100 */
[----:B------:R-:W-:Y:S01]  /*c470*/  FSEL R48, R49, RZ, !P0 ;  /* 0x000000ff31307208 */ /* 0x000fe20004000000 */
[----:B------:R-:W-:Y:S02]  /*c480*/  FFMA.FTZ R44, R51, R50, c[0x0][0x228] ;  /* 0x00008a00332c7623 */ /* 0x000fe40000010032 */
[----:B------:R-:W-:-:S04]  /*c490*/  @!P1 IMAD.WIDE R46, R0, R77, c[0x0][0x1a0] ;  /* 0x00006800002e9625 */ /* 0x000fc800078e024d */
[----:B------:R-:W-:Y:S01]  /*c4a0*/  FADD.FTZ R50, R44, R45 ;  /* 0x0000002d2c327221 */ /* 0x000fe20000010000 */
[----:B------:R0:W-:Y:S01]  /*c4b0*/  @!P1 STG.E [R46.64], R49 ;  /* 0x000000312e009986 */ /* 0x0001e2000c101906 */
[----:B------:R-:W-:-:S04]  /*c4c0*/  @!P1 IMAD.WIDE R44, R0, R77, c[0x0][0x1a8] ;  /* 0x00006a00002c9625 */ /* 0x000fc800078e024d */
[C---:B------:R-:W-:Y:S02]  /*c4d0*/  FADD.FTZ R80, -R48.reuse, R80 ;  /* 0x0000005030507221 */ /* 0x040fe40000010100 */
[C---:B------:R-:W-:Y:S02]  /*c4e0*/  FADD.FTZ R51, -R48.reuse, R100 ;  /* 0x0000006430337221 */ /* 0x040fe40000010100 */
[C---:B------:R-:W-:Y:S02]  /*c4f0*/  FADD.FTZ R59, -R48.reuse, R59 ;  /* 0x0000003b303b7221 */ /* 0x040fe40000010100 */
[C---:B------:R-:W-:Y:S01]  /*c500*/  FADD.FTZ R89, -R48.reuse, R89 ;  /* 0x0000005930597221 */ /* 0x040fe20000010100 */
[----:B0-----:R-:W0:Y:S01]  /*c510*/  MUFU.RSQ R46, R50 ;  /* 0x00000032002e7308 */ /* 0x001e220000001400 */
[C---:B------:R-:W-:Y:S02]  /*c520*/  FADD.FTZ R53, -R48.reuse, R53 ;  /* 0x0000003530357221 */ /* 0x040fe40000010100 */
[----:B------:R-:W-:-:S02]  /*c530*/  FADD.FTZ R86, -R48, R86 ;  /* 0x0000005630567221 */ /* 0x000fc40000010100 */
[C---:B------:R-:W-:Y:S02]  /*c540*/  FADD.FTZ R90, -R48.reuse, R90 ;  /* 0x0000005a305a7221 */ /* 0x040fe40000010100 */
[C---:B------:R-:W-:Y:S02]  /*c550*/  FADD.FTZ R109, -R48.reuse, R102 ;  /* 0x00000066306d7221 */ /* 0x040fe40000010100 */
[C---:B------:R-:W-:Y:S02]  /*c560*/  FADD.FTZ R54, -R48.reuse, R54 ;  /* 0x0000003630367221 */ /* 0x040fe40000010100 */
[C---:B------:R-:W-:Y:S02]  /*c570*/  FADD.FTZ R55, -R48.reuse, R55 ;  /* 0x0000003730377221 */ /* 0x040fe40000010100 */
[C---:B------:R-:W-:Y:S02]  /*c580*/  FADD.FTZ R58, -R48.reuse, R58 ;  /* 0x0000003a303a7221 */ /* 0x040fe40000010100 */
[C---:B------:R-:W-:Y:S01]  /*c590*/  FADD.FTZ R57, -R48.reuse, R57 ;  /* 0x0000003930397221 */ /* 0x040fe20000010100 */
[----:B0-----:R0:W-:Y:S01]  /*c5a0*/  @!P1 STG.E [R44.64], R46 ;  /* 0x0000002e2c009986 */ /* 0x0011e2000c101906 */
        /* <DEDUP_REMOVED lines=19> */
[----:B------:R-:W-:Y:S02]  /*c6e0*/  FMUL.FTZ R102, R46, R80 ;  /* 0x000000502e667220 */ /* 0x000fe40000410000 */
[----:B------:R-:W-:Y:S01]  /*c6f0*/  FADD.FTZ R79, -R48, R79 ;  /* 0x0000004f304f7221 */ /* 0x000fe20000010100 */
[----:B------:R-:W-:Y:S01]  /*c700*/  HADD2.F32 R48, -RZ, R39.H1_H1 ;  /* 0x30000027ff307230 */ /* 0x000fe20000004100 */
[C---:B------:R-:W-:Y:S01]  /*c710*/  FMUL.FTZ R80, R46.reuse, R51 ;  /* 0x000000332e507220 */ /* 0x040fe20000410000 */
[----:B------:R-:W-:Y:S01]  /*c720*/  HADD2.F32 R51, -RZ, R36.H0_H0 ;  /* 0x20000024ff337230 */ /* 0x000fe20000004100 */
[C---:B------:R-:W-:Y:S02]  /*c730*/  FMUL.FTZ R100, R46.reuse, R59 ;  /* 0x0000003b2e647220 */ /* 0x040fe40000410000 */
[C---:B0-----:R-:W-:Y:S01]  /*c740*/  FMUL.FTZ R44, R46.reuse, R89 ;  /* 0x000000592e2c7220 */ /* 0x041fe20000410000 */
[----:B------:R-:W-:Y:S01]  /*c750*/  HADD2.F32 R89, -RZ, R38.H0_H0 ;  /* 0x20000026ff597230 */ /* 0x000fe20000004100 */
        /* <DEDUP_REMOVED lines=12> */
[C---:B------:R-:W-:Y:S01]  /*c820*/  FMUL.FTZ R98, R46.reuse, R91 ;  /* 0x0000005b2e627220 */ /* 0x040fe20000410000 */
[----:B------:R-:W-:Y:S01]  /*c830*/  HADD2.F32 R91, -RZ, R38.H1_H1 ;  /* 0x30000026ff5b7230 */ /* 0x000fe20000004100 */
        /* <DEDUP_REMOVED lines=8> */
[C---:B------:R-:W-:Y:S01]  /*c8c0*/  FMUL.FTZ R86, R46.reuse, R83 ;  /* 0x000000532e567220 */ /* 0x040fe20000410000 */
[----:B------:R-:W-:Y:S01]  /*c8d0*/  HADD2.F32 R83, -RZ, R37.H1_H1 ;  /* 0x30000025ff537230 */ /* 0x000fe20000004100 */
[C---:B------:R-:W-:Y:S02]  /*c8e0*/  FMUL.FTZ R109, R46.reuse, R109 ;  /* 0x0000006d2e6d7220 */ /* 0x040fe40000410000 */
[C---:B------:R-:W-:Y:S02]  /*c8f0*/  FMUL.FTZ R90, R46.reuse, R103 ;  /* 0x000000672e5a7220 */ /* 0x040fe40000410000 */
[C---:B------:R-:W-:Y:S02]  /*c900*/  FMUL.FTZ R105, R46.reuse, R105 ;  /* 0x000000692e697220 */ /* 0x040fe40000410000 */
[----:B------:R-:W-:-:S02]  /*c910*/  FMUL.FTZ R94, R46, R111 ;  /* 0x0000006f2e5e7220 */ /* 0x000fc40000410000 */
[C---:B------:R-:W-:Y:S02]  /*c920*/  FMUL.FTZ R113, R46.reuse, R113 ;  /* 0x000000712e717220 */ /* 0x040fe40000410000 */
[----:B------:R-:W-:Y:S01]  /*c930*/  FMUL.FTZ R46, R46, R79 ;  /* 0x0000004f2e2e7220 */ /* 0x000fe20000410000 */
[----:B------:R-:W-:Y:S01]  /*c940*/  HADD2.F32 R79, -RZ, R37.H0_H0 ;  /* 0x20000025ff4f7230 */ /* 0x000fe20000004100 */
[----:B------:R-:W-:Y:S01]  /*c950*/  FFMA.FTZ R53, R53, R51, R2 ;  /* 0x0000003335357223 */ /* 0x000fe20000010002 */
[----:B------:R-:W-:Y:S01]  /*c960*/  HADD2.F32 R51, -RZ, R36.H1_H1 ;  /* 0x30000024ff337230 */ /* 0x000fe20000004100 */
[----:B------:R-:W-:Y:S01]  /*c970*/  FFMA.FTZ R57, R57, R89, R6 ;  /* 0x0000005939397223 */ /* 0x000fe20000010006 */
[----:B------:R-:W-:Y:S01]  /*c980*/  HADD2.F32 R89, -RZ, R35.H0_H0 ;  /* 0x20000023ff597230 */ /* 0x000fe20000004100 */
[----:B------:R-:W-:Y:S01]  /*c990*/  FFMA.FTZ R55, R55, R79, R4 ;  /* 0x0000004f37377223 */ /* 0x000fe20000010004 */
[----:B------:R-:W-:Y:S01]  /*c9a0*/  HADD2.F32 R79, -RZ, R34.H0_H0 ;  /* 0x20000022ff4f7230 */ /* 0x000fe20000004100 */
[----:B------:R-:W-:Y:S01]  /*c9b0*/  FFMA.FTZ R47, R100, R115, R8 ;  /* 0x00000073642f7223 */ /* 0x000fe20000010008 */
[----:B------:R-:W-:Y:S01]  /*c9c0*/  HADD2.F32 R100, -RZ, R33.H1_H1 ;  /* 0x30000021ff647230 */ /* 0x000fe20000004100 */
[----:B------:R-:W-:-:S02]  /*c9d0*/  FFMA.FTZ R54, R54, R51, R3 ;  /* 0x0000003336367223 */ /* 0x000fc40000010003 */
[----:B------:R-:W-:Y:S01]  /*c9e0*/  FFMA.FTZ R51, R59, R89, R16 ;  /* 0x000000593b337223 */ /* 0x000fe20000010010 */
        /* <DEDUP_REMOVED lines=9> */
[----:B------:R-:W-:Y:S01]  /*ca80*/  FFMA.FTZ R92, R92, R83, R15 ;  /* 0x000000535c5c7223 */ /* 0x000fe2000001000f */
[----:B------:R-:W-:Y:S01]  /*ca90*/  HADD2.F32 R45, -RZ, R30.H0_H0 ;  /* 0x2000001eff2d7230 */ /* 0x000fe20000004100 */
[----:B------:R-:W-:Y:S01]  /*caa0*/  FFMA.FTZ R81, R81, R89, R60 ;  /* 0x0000005951517223 */ /* 0x000fe2000001003c */
[----:B------:R-:W-:Y:S01]  /*cab0*/  HADD2.F32 R83, -RZ, R32.H1_H1 ;  /* 0x30000020ff537230 */ /* 0x000fe20000004100 */
[----:B------:R-:W-:Y:S01]  /*cac0*/  FFMA.FTZ R85, R85, R79, R10 ;  /* 0x0000004f55557223 */ /* 0x000fe2000001000a */
[----:B------:R-:W-:Y:S01]  /*cad0*/  HADD2.F32 R89, -RZ, R31.H1_H1 ;  /* 0x3000001fff597230 */ /* 0x000fe20000004100 */
[----:B------:R-:W-:Y:S01]  /*cae0*/  FFMA.FTZ R52, R52, R44, R21 ;  /* 0x0000002c34347223 */ /* 0x000fe20000010015 */
[----:B------:R-:W-:Y:S01]  /*caf0*/  HADD2.F32 R79, -RZ, R29.H0_H0 ;  /* 0x2000001dff4f7230 */ /* 0x000fe20000004100 */
[----:B------:R-:W-:Y:S01]  /*cb00*/  FFMA.FTZ R95, R95, R45, R22 ;  /* 0x0000002d5f5f7223 */ /* 0x000fe20000010016 */
[--C-:B------:R-:W-:Y:S01]  /*cb10*/  HADD2.F32 R44, -RZ, R28.reuse.H0_H0 ;  /* 0x2000001cff2c7230 */ /* 0x100fe20000004100 */
[----:B------:R-:W-:Y:S01]  /*cb20*/  FFMA.FTZ R88, R88, R83, R11 ;  /* 0x0000005358587223 */ /* 0x000fe2000001000b */
[----:B------:R-:W-:Y:S01]  /*cb30*/  HADD2.F32 R45, -RZ, R28.H1_H1 ;  /* 0x3000001cff2d7230 */ /* 0x000fe20000004100 */
[----:B------:R-:W-:Y:S01]  /*cb40*/  FFMA.FTZ R96, R96, R89, R61 ;  /* 0x0000005960607223 */ /* 0x000fe2000001003d */
[----:B------:R-:W-:Y:S01]  /*cb50*/  HADD2.F32 R83, -RZ, R30.H1_H1 ;  /* 0x3000001eff537230 */ /* 0x000fe20000004100 */
        /* <DEDUP_REMOVED lines=29> */
[----:B------:R-:W-:Y:S01]  /*cd30*/  IMAD.MOV.U32 R79, RZ, RZ, 0x10 ;  /* 0x00000010ff4f7424 */ /* 0x000fe200078e00ff */
[----:B------:R-:W-:Y:S01]  /*cd40*/  LEA R80, P0, R56, c[0x0][0x208], 0x4 ;  /* 0x0000820038507a11 */ /* 0x000fe200078020ff */
[----:B------:R-:W-:Y:S01]  /*cd50*/  FFMA.FTZ R90, R90, R49, R65 ;  /* 0x000000315a5a7223 */ /* 0x000fe20000010041 */
[C---:B------:R-:W-:Y:S01]  /*cd60*/  IADD3 R88, R56.reuse, 0x20, RZ ;  /* 0x0000002038587810 */ /* 0x040fe20007ffe0ff */
[----:B------:R-:W-:Y:S01]  /*cd70*/  IMAD R0, R77, c[0x0][0x160], R0 ;  /* 0x000058004d007a24 */ /* 0x000fe200078e0200 */
[----:B------:R-:W-:-:S02]  /*cd80*/  IADD3 R87, R56, 0x40, RZ ;  /* 0x0000004038577810 */ /* 0x000fc40007ffe0ff */
[----:B------:R-:W-:Y:S01]  /*cd90*/  F2FP.PACK_AB R46, R78, R57 ;  /* 0x000000394e2e723e */ /* 0x000fe200000000ff */
[----:B------:R-:W-:Y:S01]  /*cda0*/  IMAD.WIDE.U32 R88, R88, R79, c[0x0][0x208] ;  /* 0x0000820058587625 */ /* 0x000fe200078e004f */
[----:B------:R-:W-:Y:S02]  /*cdb0*/  F2FP.PACK_AB R45, R58, R55 ;  /* 0x000000373a2d723e */ /* 0x000fe400000000ff */
[----:B------:R-:W-:Y:S02]  /*cdc0*/  F2FP.PACK_AB R55, R96, R81 ;  /* 0x000000516037723e */ /* 0x000fe400000000ff */
[----:B------:R-:W-:Y:S02]  /*cdd0*/  LEA R78, P1, R84, c[0x0][0x208], 0x4 ;  /* 0x00008200544e7a11 */ /* 0x000fe400078220ff */
[----:B------:R-:W-:Y:S02]  /*cde0*/  LEA.HI.X R81, R56, c[0x0][0x20c], RZ, 0x4, P0 ;  /* 0x0000830038517a11 */ /* 0x000fe400000f24ff */
[----:B------:R-:W-:-:S02]  /*cdf0*/  F2FP.PACK_AB R51, R98, R51 ;  /* 0x000000336233723e */ /* 0x000fc400000000ff */
[----:B------:R-:W-:Y:S01]  /*ce00*/  F2FP.PACK_AB R49, R100, R59 ;  /* 0x0000003b6431723e */ /* 0x000fe200000000ff */
[----:B------:R0:W-:Y:S01]  /*ce10*/  STG.E.128 [R80.64], R44 ;  /* 0x0000002c50007986 */ /* 0x0001e2000c101d06 */
[----:B------:R-:W-:Y:S01]  /*ce20*/  F2FP.PACK_AB R56, R86, R101 ;  /* 0x000000655638723e */ /* 0x000fe200000000ff */
[----:B------:R-:W-:Y:S01]  /*ce30*/  IMAD.WIDE.U32 R86, R87, R79, c[0x0][0x208] ;  /* 0x0000820057567625 */ /* 0x000fe200078e004f */
[----:B------:R-:W-:Y:S01]  /*ce40*/  F2FP.PACK_AB R52, R102, R93 ;  /* 0x0000005d6634723e */ /* 0x000fe200000000ff */
[----:B------:R0:W-:Y:S01]  /*ce50*/  STG.E.128 [R88.64], R48 ;  /* 0x0000003058007986 */ /* 0x0001e2000c101d06 */
[----:B------:R-:W-:Y:S02]  /*ce60*/  F2FP.PACK_AB R59, R104, R83 ;  /* 0x00000053683b723e */ /* 0x000fe400000000ff */
[----:B------:R-:W-:Y:S01]  /*ce70*/  F2FP.PACK_AB R58, R94, R105 ;  /* 0x000000695e3a723e */ /* 0x000fe200000000ff */
[----:B------:R0:W-:Y:S01]  /*ce80*/  STG.E.128 [R86.64], R52 ;  /* 0x0000003456007986 */ /* 0x0001e2000c101d06 */
[----:B------:R-:W-:-:S02]  /*ce90*/  F2FP.PACK_AB R57, R90, R109 ;  /* 0x0000006d5a39723e */ /* 0x000fc400000000ff */
[----:B------:R-:W-:Y:S02]  /*cea0*/  LEA.HI.X R79, R84, c[0x0][0x20c], RZ, 0x4, P1 ;  /* 0x00008300544f7a11 */ /* 0x000fe400008f24ff */
[----:B------:R-:W-:-:S03]  /*ceb0*/  ISETP.GE.AND P0, PT, R0, c[0x0][0x164], PT ;  /* 0x0000590000007a0c */ /* 0x000fc60003f06270 */
[----:B------:R0:W-:Y:S10]  /*cec0*/  STG.E.128 [R78.64], R56 ;  /* 0x000000384e007986 */ /* 0x0001f4000c101d06 */
[----:B0-----:R-:W-:Y:S01]  /*ced0*/  @P0 CALL.REL.NOINC `(.L_x_4315) ;  /* 0x0000001000000944 */ /* 0x001fe20003c00000 */
[----:B------:R-:W-:Y:S05]  /*cee0*/  BRA `(.L_x_4316) ;  /* 0xffff3a5000007947 */ /* 0x000fea000383ffff */
.L_x_4315:
[----:B------:R-:W-:Y:S05]  /*cef0*/  BSYNC B0 ;  /* 0x0000000000007941 */ /* 0x000fea0003800000 */
.L_x_4088:
[----:B------:R-:W-:Y:S05]  /*cf00*/  EXIT ;  /* 0x000000000000794d */ /* 0x000fea0003800000 */
.L_x_4313:
[----:B0-----:R-:W-:Y:S01]  /*cf10*/  HFMA2.MMA R46, -RZ, RZ, 0, 1.847743988037109375e-06 ;  /* 0x0000001fff2e7435 */ /* 0x001fe200000001ff */
[----:B------:R-:W-:Y:S01]  /*cf20*/  MOV R51, R77 ;  /* 0x0000004d00337202 */ /* 0x000fe20000000f00 */
[----:B------:R-:W-:Y:S01]  /*cf30*/  IMAD.MOV.U32 R48, RZ, RZ, 0x1 ;  /* 0x00000001ff307424 */ /* 0x000fe200078e00ff */
[----:B------:R-:W-:Y:S01]  /*cf40*/  MOV R44, 0xcf70 ;  /* 0x0000cf70002c7802 */ /* 0x000fe20000000f00 */
[----:B------:R-:W-:-:S02]  /*cf50*/  IMAD.MOV.U32 R47, RZ, RZ, -0x1 ;  /* 0xffffffffff2f7424 */ /* 0x000fc400078e00ff */
[----:B------:R-:W-:Y:S05]  /*cf60*/  CALL.REL.NOINC `($__internal_25_$__cuda_sm70_shflsync_bfly_p) ;  /* 0x0000079000007944 */ /* 0x000fea0003c00000 */
[----:B-1----:R-:W-:Y:S01]  /*cf70*/  MOV R44, R48 ;  /* 0x00000030002c7202 */ /* 0x002fe20000000f00 */
[----:B0-----:R-:W-:Y:S05]  /*cf80*/  BRA `(.L_x_4317) ;  /* 0xffffef3000007947 */ /* 0x001fea000383ffff */
.L_x_4314:
[----:B------:R-:W-:Y:S01]  /*cf90*/  HFMA2.MMA R46, -RZ, RZ, 0, 1.847743988037109375e-06 ;  /* 0x0000001fff2e7435 */ /* 0x000fe200000001ff */
[----:B------:R-:W-:Y:S01]  /*cfa0*/  IMAD.MOV.U32 R48, RZ, RZ, 0x2 ;  /* 0x00000002ff307424 */ /* 0x000fe200078e00ff */
[----:B------:R-:W-:Y:S01]  /*cfb0*/  MOV R44, 0xcfe0 ;  /* 0x0000cfe0002c7802 */ /* 0x000fe20000000f00 */
[----:B------:R-:W-:-:S03]  /*cfc0*/  IMAD.MOV.U32 R47, RZ, RZ, -0x1 ;  /* 0xffffffffff2f7424 */ /* 0x000fc600078e00ff */
[----:B0-----:R-:W-:Y:S05]  /*cfd0*/  CALL.REL.NOINC `($__internal_25_$__cuda_sm70_shflsync_bfly_p) ;  /* 0x0000072000007944 */ /* 0x001fea0003c00000 */
[----:B01----:R-:W-:Y:S01]  /*cfe0*/  FADD.FTZ R51, R51, R48 ;  /* 0x0000003033337221 */ /* 0x003fe20000010000 */
[----:B------:R-:W-:Y:S01]  /*cff0*/  MOV R48, 0x4 ;  /* 0x0000000400307802 */ /* 0x000fe20000000f00 */
[----:B------:R-:W-:Y:S01]  /*d000*/  IMAD.MOV.U32 R46, RZ, RZ, 0x1f ;  /* 0x0000001fff2e7424 */ /* 0x000fe200078e00ff */
[----:B------:R-:W-:-:S02]  /*d010*/  MOV R47, 0xffffffff ;  /* 0xffffffff002f7802 */ /* 0x000fc40000000f00 */
[----:B------:R-:W-:Y:S02]  /*d020*/  MOV R44, 0xd040 ;  /* 0x0000d040002c7802 */ /* 0x000fe40000000f00 */
[----:B------:R-:W-:Y:S05]  /*d030*/  CALL.REL.NOINC `($__internal_25_$__cuda_sm70_shflsync_bfly_p) ;  /* 0x000006c000007944 */ /* 0x000fea0003c00000 */
[----:B0-----:R-:W-:Y:S01]  /*d040*/  HFMA2.MMA R46, -RZ, RZ, 0, 1.847743988037109375e-06 ;  /* 0x0000001fff2e7435 */ /* 0x001fe200000001ff */
[----:B-1----:R-:W-:Y:S01]  /*d050*/  FADD.FTZ R51, R51, R48 ;  /* 0x0000003033337221 */ /* 0x002fe20000010000 */
[----:B------:R-:W-:Y:S01]  /*d060*/  MOV R44, 0xd0a0 ;  /* 0x0000d0a0002c7802 */ /* 0x000fe20000000f00 */
[----:B------:R-:W-:Y:S02]  /*d070*/  IMAD.MOV.U32 R48, RZ, RZ, 0x8 ;  /* 0x00000008ff307424 */ /* 0x000fe400078e00ff */
[----:B------:R-:W-:Y:S02]  /*d080*/  IMAD.MOV.U32 R47, RZ, RZ, -0x1 ;  /* 0xffffffffff2f7424 */ /* 0x000fe400078e00ff */
[----:B------:R-:W-:Y:S05]  /*d090*/  CALL.REL.NOINC `($__internal_25_$__cuda_sm70_shflsync_bfly_p) ;  /* 0x0000066000007944 */ /* 0x000fea0003c00000 */
[----:B01----:R-:W-:Y:S01]  /*d0a0*/  FADD.FTZ R51, R51, R48 ;  /* 0x0000003033337221 */ /* 0x003fe20000010000 */
[----:B------:R-:W-:Y:S01]  /*d0b0*/  MOV R48, 0x10 ;  /* 0x0000001000307802 */ /* 0x000fe20000000f00 */
[----:B------:R-:W-:Y:S01]  /*d0c0*/  IMAD.MOV.U32 R46, RZ, RZ, 0x1f ;  /* 0x0000001fff2e7424 */ /* 0x000fe200078e00ff */
[----:B------:R-:W-:Y:S02]  /*d0d0*/  MOV R47, 0xffffffff ;  /* 0xffffffff002f7802 */ /* 0x000fe40000000f00 */
[----:B------:R-:W-:-:S02]  /*d0e0*/  MOV R44, 0xd100 ;  /* 0x0000d100002c7802 */ /* 0x000fc40000000f00 */
[----:B------:R-:W-:Y:S05]  /*d0f0*/  CALL.REL.NOINC `($__internal_25_$__cuda_sm70_shflsync_bfly_p) ;  /* 0x0000060000007944 */ /* 0x000fea0003c00000 */
[----:B-1----:R-:W-:Y:S01]  /*d100*/  FADD.FTZ R48, R51, R48 ;  /* 0x0000003033307221 */ /* 0x002fe20000010000 */
[----:B0-----:R-:W-:-:S03]  /*d110*/  HFMA2.MMA R46, -RZ, RZ, 0, 1.847743988037109375e-06 ;  /* 0x0000001fff2e7435 */ /* 0x001fc600000001ff */
        /* <DEDUP_REMOVED lines=68> */
[----:B------:R-:W-:Y:S05]  /*d560*/  CALL.REL.NOINC `($__internal_25_$__cuda_sm70_shflsync_bfly_p) ;  /* 0x0000019000007944 */ /* 0x000fea0003c00000 */
[----:B01----:R-:W-:Y:S01]  /*d570*/  FADD.FTZ R51, R51, R48 ;  /* 0x0000003033337221 */ /* 0x003fe20000010000 */
[----:B------:R-:W-:Y:S01]  /*d580*/  MOV R48, 0x2 ;  /* 0x0000000200307802 */ /* 0x000fe20000000f00 */
[----:B------:R-:W-:Y:S01]  /*d590*/  IMAD.MOV.U32 R46, RZ, RZ, 0x1f ;  /* 0x0000001fff2e7424 */ /* 0x000fe200078e00ff */
[----:B------:R-:W-:Y:S02]  /*d5a0*/  MOV R47, 0xffffffff ;  /* 0xffffffff002f7802 */ /* 0x000fe40000000f00 */
[----:B------:R-:W-:Y:S02]  /*d5b0*/  MOV R44, 0xd5d0 ;  /* 0x0000d5d0002c7802 */ /* 0x000fe40000000f00 */
[----:B------:R-:W-:Y:S05]  /*d5c0*/  CALL.REL.NOINC `($__internal_25_$__cuda_sm70_shflsync_bfly_p) ;  /* 0x0000013000007944 */ /* 0x000fea0003c00000 */
[----:B0-----:R-:W-:Y:S01]  /*d5d0*/  HFMA2.MMA R46, -RZ, RZ, 0, 1.847743988037109375e-06 ;  /* 0x0000001fff2e7435 */ /* 0x001fe200000001ff */
[----:B-1----:R-:W-:Y:S01]  /*d5e0*/  FADD.FTZ R51, R51, R48 ;  /* 0x0000003033337221 */ /* 0x002fe20000010000 */
[----:B------:R-:W-:Y:S01]  /*d5f0*/  MOV R44, 0xd630 ;  /* 0x0000d630002c7802 */ /* 0x000fe20000000f00 */
[----:B------:R-:W-:Y:S02]  /*d600*/  IMAD.MOV.U32 R48, RZ, RZ, 0x4 ;  /* 0x00000004ff307424 */ /* 0x000fe400078e00ff */
[----:B------:R-:W-:-:S02]  /*d610*/  IMAD.MOV.U32 R47, RZ, RZ, -0x1 ;  /* 0xffffffffff2f7424 */ /* 0x000fc400078e00ff */
[----:B------:R-:W-:Y:S05]  /*d620*/  CALL.REL.NOINC `($__internal_25_$__cuda_sm70_shflsync_bfly_p) ;  /* 0x000000d000007944 */ /* 0x000fea0003c00000 */
        /* <DEDUP_REMOVED lines=12> */
[----:B01----:R-:W-:Y:S05]  /*d6f0*/  BRA `(.L_x_4318) ;  /* 0xffffed0000007947 */ /* 0x003fea000383ffff */
        .weak           $__internal_25_$__cuda_sm70_shflsync_bfly_p
        .type           $__internal_25_$__cuda_sm70_shflsync_bfly_p,@function
        .size           $__internal_25_$__cuda_sm70_shflsync_bfly_p,(.L_x_29165 - $__internal_25_$__cuda_sm70_shflsync_bfly_p)
$__internal_25_$__cuda_sm70_shflsync_bfly_p:
[----:B------:R-:W-:Y:S01]  /*d700*/  MOV R45, 0x0 ;  /* 0x00000000002d7802 */ /* 0x000fe20000000f00 */
[----:B------:R-:W-:Y:S04]  /*d710*/  WARPSYNC R47 ;  /* 0x0000002f00007348 */ /* 0x000fe80003800000 */
[----:B------:R0:W1:Y:S01]  /*d720*/  SHFL.BFLY PT, R48, R51, R48, R46 ;  /* 0x0c00003033307389 */ /* 0x00006200000e002e */
[----:B------:R-:W-:Y:S05]  /*d730*/  RET.REL.NODEC R44 `(_ZN10layer_norm13ln_fwd_kernelINS_13Kernel_traitsI6__halfS2_S2_S2_fjLj1024ELj1ELj4ELj1ELj16ENS_18Kernel_traits_baseILj1024ES2_S2_S2_S2_fjLj128EEEEELb1ELb0ELb0ELb1EEEvNS_9FwdParamsE) ;  /* 0xffff28c02c007950 */ /* 0x000fea0003c3ffff */
.L_x_4319:
        /* <DEDUP_REMOVED lines=12> */
.L_x_29165:


//--------------------- .text._ZN10layer_norm13ln_fwd_kernelINS_13Kernel_traitsI6__halfS2_S2_S2_fjLj1024ELj1ELj4ELj1ELj16ENS_18Kernel_traits_baseILj1024ES2_S2_S2_S2_fjLj128EEEEELb1ELb0ELb1ELb0EEEvNS_9FwdParamsE --------------------------
	.section	.text._ZN10layer_norm13ln_fwd_kernelINS_13Kernel_traitsI6__halfS2_S2_S2_fjLj1024ELj1ELj4ELj1ELj16ENS_18Kernel_traits_baseILj1024ES2_S2_S2_S2_fjLj128EEEEELb1ELb0ELb1ELb0EEEvNS_9FwdParamsE,"ax",@progbits
	.sectioninfo	@"SHI_REGISTERS=145"
	.align	128
        .global         _ZN10layer_norm13ln_fwd_kernelINS_13Kernel_traitsI6__halfS2_S2_S2_fjLj1024ELj1ELj4ELj1ELj16ENS_18Kernel_traits_baseILj1024ES2_S2_S2_S2_fjLj128EEEEELb1ELb0ELb1ELb0EEEvNS_9FwdParamsE
        .type           _ZN10layer_norm13ln_fwd_kernelINS_13Kernel_traitsI6__halfS2_S2_S2_fjLj1024ELj1ELj4ELj1ELj16ENS_18Kernel_traits_baseILj1024ES2_S2_S2_S2_fjLj128EEEEELb1ELb0ELb1ELb0EEEvNS_9FwdParamsE,@function
        .size           _ZN10layer_norm13ln_fwd_kernelINS_13Kernel_traitsI6__halfS2_S2_S2_fjLj1024ELj1ELj4ELj1ELj16ENS_18Kernel_traits_baseILj1024ES2_S2_S2_S2_fjLj128EEEEELb1ELb0ELb1ELb0EEEvNS_9FwdParamsE,(.L_x_29166 - _ZN10layer_norm13ln_fwd_kernelINS_13Kernel_traitsI6__halfS2_S2_S2_fjLj1024ELj1ELj4ELj1ELj16ENS_18Kernel_traits_baseILj1024ES2_S2_S2_S2_fjLj128EEEEELb1ELb0ELb1ELb0EEEvNS_9FwdParamsE)
        .other          _ZN10layer_norm13ln_fwd_kernelINS_13Kernel_traitsI6__halfS2_S2_S2_fjLj1024ELj1ELj4ELj1ELj16ENS_18Kernel_traits_baseILj1024ES2_S2_S2_S2_fjLj128EEEEELb1ELb0ELb1ELb0EEEvNS_9FwdParamsE,@"STO_CUDA_ENTRY STV_DEFAULT"
_ZN10layer_norm13ln_fwd_kernelINS_13Kernel_traitsI6__halfS2_S2_S2_fjLj1024ELj1ELj4ELj1ELj16ENS_18Kernel_traits_baseILj1024ES2_S2_S2_S2_fjLj128EEEEELb1ELb0ELb1ELb0EEEvNS_9FwdParamsE:
.text._ZN10layer_norm13ln_fwd_kernelINS_13Kernel_traitsI6__halfS2_S2_S2_fjLj1024ELj1ELj4ELj1ELj16ENS_18Kernel_traits_baseILj1024ES2_S2_S2_S2_fjLj128EEEEELb1ELb0ELb1ELb0EEEvNS_9FwdParamsE:
[----:B------:R-:W-:Y:S02]  /*0000*/  IMAD.MOV.U32 R1, RZ, RZ, c[0x0][0x28] ;  /* 0x00000a00ff017624 */ /* 0x000fe400078e00ff */
[----:B------:R-:W-:Y:S02]  /*0010*/  ULDC.U8 UR4, c[0x0][0x244] ;  /* 0x0000910000047ab9 */ /* 0x000fe40000000000 */
[----:B------:R-:W-:Y:S01]  /*0020*/  ISETP.NE.AND P0, PT, RZ, UR4, PT ;  /* 0x00000004ff007c0c */ /* 0x000fe2000bf05270 */
[----:B------:R-:W-:Y:S01]  /*0030*/  ULDC.64 UR4, c[0x0][0x230] ;  /* 0x00008c0000047ab9 */ /* 0x000fe20000000a00 */
[----:B------:R-:W-:Y:S01]  /*0040*/  IMAD.MOV.U32 R86, RZ, RZ, c[0x0][0x238] ;  /* 0x00008e00ff567624 */ /* 0x000fe200078e00ff */
[----:B------:R-:W-:Y:S01]  /*0050*/  MOV R3, UR5 ;  /* 0x0000000500037c02 */ /* 0x000fe20008000f00 */
[----:B------:R-:W-:Y:S01]  /*0060*/  IMAD.U32 R2, RZ, RZ, UR4 ;  /* 0x00000004ff027e24 */ /* 0x000fe2000f8e00ff */
[----:B------:R-:W-:Y:S01]  /*0070*/  ULDC.64 UR6, c[0x0][0x118] ;  /* 0x0000460000067ab9 */ /* 0x000fe20000000a00 */
[----:B------:R-:W-:-:S07]  /*0080*/  IMAD.MOV.U32 R87, RZ, RZ, c[0x0][0x23c] ;  /* 0x00008f00ff577624 */ /* 0x000fce00078e00ff */
        /* <DEDUP_REMOVED lines=10> */
[----:B------:R-:W-:-:S04]  /*0130*/  IMAD.WIDE.U32 R6, R31, -0x326172a9, RZ ;  /* 0xcd9e8d571f067825 */ /* 0x000fc800078e00ff */
[----:B------:R-:W-:Y:S01]  /*0140*/  IMAD R26, R11, 0x4, R26 ;  /* 0x000000040b1a7824 */ /* 0x000fe200078e021a */
        /* <DEDUP_REMOVED lines=12> */
[----:B------:R-:W-:Y:S01]  /*0210*/  MOV R0, c[0x0][0x168] ;  /* 0x00005a0000007a02 */ /* 0x000fe20000000f00 */
[----:B--2---:R-:W-:Y:S01]  /*0220*/  UIADD3 UR10, UR5, -0x4498517b, URZ ;  /* 0xbb67ae85050a7890 */ /* 0x004fe2000fffe03f */
[----:B------:R-:W-:Y:S01]  /*0230*/  LOP3.LUT R8, R5, UR5, RZ, 0x3c, !PT ;  /* 0x0000000505087c12 */ /* 0x000fe2000f8e3cff */
[----:B------:R-:W-:Y:S01]  /*0240*/  UIADD3 UR12, UR5, 0x76cf5d0a, URZ ;  /* 0x76cf5d0a050c7890 */ /* 0x000fe2000fffe03f */
[----:B------:R-:W-:Y:S01]  /*0250*/  SHF.R.S32.HI R0, RZ, 0x1f, R0 ;  /* 0x0000001fff007819 */ /* 0x000fe20000011400 */
[----:B------:R-:W-:-:S02]  /*0260*/  UIADD3 UR14, UR5, 0x32370b8f, URZ ;  /* 0x32370b8f050e7890 */ /* 0x000fc4000fffe03f */
[----:B------:R-:W-:Y:S01]  /*0270*/  IMAD.WIDE.U32 R8, R8, -0x326172a9, RZ ;  /* 0xcd9e8d5708087825 */ /* 0x000fe200078e00ff */
[----:B------:R-:W-:Y:S01]  /*0280*/  LOP3.LUT R7, R3, UR10, R4, 0x96, !PT ;  /* 0x0000000a03077c12 */ /* 0x000fe2000f8e9604 */
[----:B------:R-:W-:Y:S01]  /*0290*/  UIADD3 UR15, UR4, 0x78dde6e4, URZ ;  /* 0x78dde6e4040f7890 */ /* 0x000fe2000fffe03f */
[----:B------:R-:W-:Y:S01]  /*02a0*/  LEA.HI R0, R0, c[0x0][0x168], RZ, 0x3 ;  /* 0x00005a0000007a11 */ /* 0x000fe200078f18ff */
[----:B------:R-:W-:Y:S01]  /*02b0*/  UIADD3 UR16, UR5, -0x126145ec, URZ ;  /* 0xed9eba1405107890 */ /* 0x000fe2000fffe03f */
[----:B------:R-:W-:Y:S01]  /*02c0*/  LOP3.LUT R4, R9, UR9, R6, 0x96, !PT ;  /* 0x0000000909047c12 */ /* 0x000fe2000f8e9606 */
[----:B------:R-:W-:Y:S01]  /*02d0*/  IMAD.WIDE.U32 R6, R7, -0x326172a9, RZ ;  /* 0xcd9e8d5707067825 */ /* 0x000fe200078e00ff */
[----:B------:R-:W-:Y:S02]  /*02e0*/  UIADD3 UR18, UR5, -0x56f99767, URZ ;  /* 0xa906689905127890 */ /* 0x000fe4000fffe03f */
        /* <DEDUP_REMOVED lines=54> */
.L_x_4321:
[----:B0-----:R-:W-:Y:S05]  /*0650*/  BSYNC B0 ;  /* 0x0000000000007941 */ /* 0x001fea0003800000 */
.L_x_4320:
        /* <DEDUP_REMOVED lines=13> */
.L_x_4323:
[----:B0-----:R-:W-:Y:S05]  /*0730*/  BSYNC B0 ;  /* 0x0000000000007941 */ /* 0x001fea0003800000 */
.L_x_4322:
        /* <DEDUP_REMOVED lines=13> */
.L_x_4325:
[----:B0-----:R-:W-:Y:S05]  /*0810*/  BSYNC B0 ;  /* 0x0000000000007941 */ /* 0x001fea0003800000 */
.L_x_4324:
        /* <DEDUP_REMOVED lines=12> */
.L_x_4327:
[----:B0-----:R-:W-:Y:S05]  /*08e0*/  BSYNC B0 ;  /* 0x0000000000007941 */ /* 0x001fea0003800000 */
.L_x_4326:
[----:B------:R-:W-:Y:S02]  /*08f0*/  ISETP.GE.AND P2, PT, R26, c[0x0][0x164], PT ;  /* 0x000059001a007a0c */ /* 0x000fe40003f46270 */
[----:B------:R-:W-:Y:S02]  /*0900*/  LOP3.LUT R92, R15, UR23, R8, 0x96, !PT ;  /* 0x000000170f5c7c12 */ /* 0x000fe4000f8e9608 */
[----:B------:R-:W-:-:S09]  /*0910*/  LOP3.LUT R88, R13, UR24, R2, 0x96, !PT ;  /* 0x000000180d587c12 */ /* 0x000fd2000f8e9602 */
[----:B------:R-:W-:Y:S05]  /*0920*/  @P2 EXIT ;  /* 0x000000000000294d */ /* 0x000fea0003800000 */
[--C-:B-----5:R-:W-:Y:S01]  /*0930*/  HADD2.F32 R66, -RZ, R50.reuse.H0_H0 ;  /* 0x20000032ff427230 */ /* 0x120fe20000004100 */
[----:B------:R-:W-:Y:S01]  /*0940*/  IMAD R85, R85, -0x2daee0ad, RZ ;  /* 0xd2511f5355557824 */ /* 0x000fe200078e02ff */
[----:B------:R-:W-:Y:S01]  /*0950*/  HADD2.F32 R67, -RZ, R50.H1_H1 ;  /* 0x30000032ff437230 */ /* 0x000fe20000004100 */
[----:B------:R-:W-:Y:S01]  /*0960*/  IMAD R83, R83, -0x326172a9, RZ ;  /* 0xcd9e8d5753537824 */ /* 0x000fe200078e02ff */
[--C-:B------:R-:W-:Y:S01]  /*0970*/  HADD2.F32 R50, -RZ, R51.reuse.H0_H0 ;  /* 0x20000033ff327230 */ /* 0x100fe20000004100 */
[----:B------:R-:W-:Y:S01]  /*0980*/  BSSY B0, `(.L_x_4328) ;  /* 0x0000e2b000007945 */ /* 0x000fe20003800000 */
[----:B------:R-:W-:Y:S01]  /*0990*/  HADD2.F32 R68, -RZ, R51.H1_H1 ;  /* 0x30000033ff447230 */ /* 0x000fe20000004100 */
[----:B------:R-:W-:Y:S01]  /*09a0*/  LOP3.LUT R86, R86, 0x3, RZ, 0xc0, !PT ;  /* 0x0000000356567812 */ /* 0x000fe200078ec0ff */
[--C-:B------:R-:W-:Y:S01]  /*09b0*/  HADD2.F32 R51, -RZ, R36.reuse.H0_H0 ;  /* 0x20000024ff337230 */ /* 0x100fe20000004100 */
[----:B------:R-:W-:Y:S01]  /*09c0*/  MOV R87, RZ ;  /* 0x000000ff00577202 */ /* 0x000fe20000000f00 */
[----:B------:R-:W-:Y:S01]  /*09d0*/  HADD2.F32 R70, -RZ, R36.H1_H1 ;  /* 0x30000024ff467230 */ /* 0x000fe20000004100 */
[----:B------:R-:W-:Y:S01]  /*09e0*/  IMAD.HI.U32 R36, R92, -0x2daee0ad, RZ ;  /* 0xd2511f535c247827 */ /* 0x000fe200078e00ff */
[--C-:B------:R-:W-:Y:S01]  /*09f0*/  HADD2.F32 R71, -RZ, R38.reuse.H0_H0 ;  /* 0x20000026ff477230 */ /* 0x100fe20000004100 */
[----:B------:R-:W-:Y:S01]  /*0a00*/  ULDC.U8 UR8, c[0x0][0x1f0] ;  /* 0x00007c0000087ab9 */ /* 0x000fe20000000000 */
[----:B------:R-:W-:Y:S01]  /*0a10*/  HADD2.F32 R74, -RZ, R38.H1_H1 ;  /* 0x30000026ff4a7230 */ /* 0x000fe20000004100 */
[----:B------:R-:W-:Y:S01]  /*0a20*/  IMAD.HI.U32 R38, R88, -0x326172a9, RZ ;  /* 0xcd9e8d5758267827 */ /* 0x000fe200078e00ff */
[--C-:B------:R-:W-:Y:S01]  /*0a30*/  HADD2.F32 R27, -RZ, R16.reuse.H0_H0 ;  /* 0x20000010ff1b7230 */ /* 0x100fe20000004100 */
[----:B------:R-:W-:Y:S01]  /*0a40*/  LOP3.LUT R85, R36, UR26, R85, 0x96, !PT ;  /* 0x0000001a24557c12 */ /* 0x000fe2000f8e9655 */
[----:B------:R-:W-:Y:S01]  /*0a50*/  HADD2.F32 R24, -RZ, R16.H1_H1 ;  /* 0x30000010ff187230 */ /* 0x000fe20000004100 */
[----:B------:R-:W-:Y:S01]  /*0a60*/  IMAD R88, R88, -0x326172a9, RZ ;  /* 0xcd9e8d5758587824 */ /* 0x000fe200078e02ff */
[--C-:B------:R-:W-:Y:S01]  /*0a70*/  HADD2.F32 R25, -RZ, R17.reuse.H0_H0 ;  /* 0x20000011ff197230 */ /* 0x100fe20000004100 */
[----:B------:R-:W-:Y:S01]  /*0a80*/  LOP3.LUT R83, R38, UR25, R83, 0x96, !PT ;  /* 0x0000001926537c12 */ /* 0x000fe2000f8e9653 */
[----:B------:R-:W-:Y:S01]  /*0a90*/  HADD2.F32 R22, -RZ, R17.H1_H1 ;  /* 0x30000011ff167230 */ /* 0x000fe20000004100 */
[----:B------:R-:W-:Y:S01]  /*0aa0*/  IMAD R92, R92, -0x2daee0ad, RZ ;  /* 0xd2511f535c5c7824 */ /* 0x000fe200078e02ff */
        /* <DEDUP_REMOVED lines=26> */
[--C-:B------:R-:W-:Y:S02]  /*0c50*/  HADD2.F32 R53, -RZ, R55.reuse.H0_H0 ;  /* 0x20000037ff357230 */ /* 0x100fe40000004100 */
[----:B------:R-:W-:Y:S02]  /*0c60*/  HADD2.F32 R56, -RZ, R55.H1_H1 ;  /* 0x30000037ff387230 */ /* 0x000fe40000004100 */
[----:B------:R-:W-:Y:S02]  /*0c70*/  HADD2.F32 R48, -RZ, R49.H0_H0 ;  /* 0x20000031ff307230 */ /* 0x000fe40000004100 */
[----:B------:R-:W-:Y:S02]  /*0c80*/  HADD2.F32 R19, -RZ, R19.H1_H1 ;  /* 0x30000013ff137230 */ /* 0x000fe40000004100 */
        /* <DEDUP_REMOVED lines=22> */
.L_x_4674:
        /* <DEDUP_REMOVED lines=21> */
[----:B-1----:R-:W-:Y:S02]  /*0f40*/  ISETP.NE.U32.AND P3, PT, RZ, c[0x0][0x180], PT ;  /* 0x00006000ff007a0c */ /* 0x002fe40003f65070 */
[----:B------:R-:W-:Y:S02]  /*0f50*/  @P2 MOV R47, 0x10 ;  /* 0x00000010002f2802 */ /* 0x000fe40000000f00 */
        /* <DEDUP_REMOVED lines=13> */
[----:B-----5:R-:W-:Y:S01]  /*1030*/  HADD2.F32 R89, -RZ, R40.H0_H0 ;  /* 0x20000028ff597230 */ /* 0x020fe20000004100 */
[----:B------:R-:W-:Y:S05]  /*1040*/  BRA `(.L_x_4333) ;  /* 0x0000055000007947 */ /* 0x000fea0003800000 */
.L_x_4332:
        /* <DEDUP_REMOVED lines=12> */
.L_x_4335:
[----:B------:R-:W-:Y:S02]  /*1110*/  IMAD.MOV.U32 R94, RZ, RZ, R88 ;  /* 0x000000ffff5e7224 */ /* 0x000fe400078e0058 */
.L_x_4336:
[----:B------:R-:W-:Y:S05]  /*1120*/  BSYNC B3 ;  /* 0x0000000000037941 */ /* 0x000fea0003800000 */
.L_x_4334:
        /* <DEDUP_REMOVED lines=16> */
.L_x_4340:
[----:B------:R-:W-:Y:S05]  /*1230*/  BSYNC B4 ;  /* 0x0000000000047941 */ /* 0x000fea0003800000 */
.L_x_4339:
        /* <DEDUP_REMOVED lines=41> */
[----:B------:R-:W-:-:S06]  /*14d0*/  HFMA2.MMA R44, -RZ, RZ, 0, 0 ;  /* 0x00000000ff2c7435 */ /* 0x000fcc00000001ff */
.L_x_4338:
[----:B------:R-:W-:Y:S05]  /*14e0*/  BSYNC B3 ;  /* 0x0000000000037941 */ /* 0x000fea0003800000 */
.L_x_4337:
[----:B------:R-:W0:Y:S01]  /*14f0*/  I2F.U32 R45, R94 ;  /* 0x0000005e002d7306 */ /* 0x000e220000201000 */
[----:B-----5:R-:W-:Y:S01]  /*1500*/  HADD2.F32 R46, -RZ, R36.H0_H0 ;  /* 0x20000024ff2e7230 */ /* 0x020fe20000004100 */
[----:B------:R-:W-:-:S04]  /*1510*/  IMAD.MOV.U32 R86, RZ, RZ, 0x2f800000 ;  /* 0x2f800000ff567424 */ /* 0x000fc800078e00ff */
[----:B------:R-:W-:-:S04]  /*1520*/  FMUL.FTZ R46, R46, c[0x0][0x1ec] ;  /* 0x00007b002e2e7a20 */ /* 0x000fc80000410000 */
[----:B------:R-:W-:Y:S02]  /*1530*/  FMUL.FTZ R46, R46, c[0x0][0x1e8] ;  /* 0x00007a002e2e7a20 */ /* 0x000fe40000410000 */
[----:B0-----:R-:W-:-:S05]  /*1540*/  FFMA.FTZ R45, R45, R86, 1.1641532182693481445e-10 ;  /* 0x2f0000002d2d7423 */ /* 0x001fca0000010056 */
[----:B------:R-:W-:-:S04]  /*1550*/  FSETP.GTU.FTZ.AND P5, PT, R45, c[0x0][0x1e4], PT ;  /* 0x000079002d007a0b */ /* 0x000fc80003fbc000 */
[----:B------:R-:W-:Y:S01]  /*1560*/  FSEL R89, R46, RZ, !P5 ;  /* 0x000000ff2e597208 */ /* 0x000fe20006800000 */
[----:B------:R-:W-:Y:S01]  /*1570*/  @P3 HADD2.F32 R46, -RZ, R40.H0_H0 ;  /* 0x20000028ff2e3230 */ /* 0x000fe20000004100 */
[----:B------:R-:W-:-:S04]  /*1580*/  SEL R93, RZ, 0x1, P5 ;  /* 0x00000001ff5d7807 */ /* 0x000fc80002800000 */
[----:B------:R-:W-:Y:S02]  /*1590*/  @P3 FADD.FTZ R89, R46, R89 ;  /* 0x000000592e593221 */ /* 0x000fe40000010000 */
.L_x_4333:
[----:B------:R-:W-:Y:S05]  /*15a0*/  BSYNC B2 ;  /* 0x0000000000027941 */ /* 0x000fea0003800000 */
.L_x_4331:
[----:B------:R-:W-:Y:S01]  /*15b0*/  BSSY B2, `(.L_x_4341) ;  /* 0x000005f000027945 */ /* 0x000fe20003800000 */
[----:B------:R-:W-:Y:S05]  /*15c0*/  @P4 BRA `(.L_x_4342) ;  /* 0x0000006000004947 */ /* 0x000fea0003800000 */
[----:B------:R-:W-:Y:S01]  /*15d0*/  IMAD.MOV.U32 R94, RZ, RZ, RZ ;  /* 0x000000ffff5e7224 */ /* 0x000fe200078e00ff */
[----:B------:R-:W-:Y:S01]  /*15e0*/  MOV R45, R44 ;  /* 0x0000002c002d7202 */ /* 0x000fe20000000f00 */
[----:B------:R-:W-:Y:S05]  /*15f0*/  @!P3 BRA `(.L_x_4343) ;  /* 0x000005a00000b947 */ /* 0x000fea0003800000 */
[----:B------:R-:W-:Y:S01]  /*1600*/  IMAD.MOV.U32 R45, RZ, RZ, R44 ;  /* 0x000000ffff2d7224 */ /* 0x000fe200078e002c */
[----:B-----5:R-:W-:Y:S01]  /*1610*/  HADD2.F32 R94, -RZ, R40.H1_H1 ;  /* 0x30000028ff5e7230 */ /* 0x020fe20000004100 */
[----:B------:R-:W-:Y:S05]  /*1620*/  BRA `(.L_x_4343) ;  /* 0x0000057000007947 */ /* 0x000fea0003800000 */
.L_x_4342:
        /* <DEDUP_REMOVED lines=12> */
.L_x_4345:
[----:B------:R-:W-:Y:S02]  /*16f0*/  IMAD.MOV.U32 R86, RZ, RZ, R88 ;  /* 0x000000ffff567224 */ /* 0x000fe400078e0058 */
.L_x_4346:
[----:B------:R-:W-:Y:S05]  /*1700*/  BSYNC B3 ;  /* 0x0000000000037941 */ /* 0x000fea0003800000 */
.L_x_4344:
        /* <DEDUP_REMOVED lines=16> */
.L_x_4350:
[----:B------:R-:W-:Y:S05]  /*1810*/  BSYNC B4 ;  /* 0x0000000000047941 */ /* 0x000fea0003800000 */
.L_x_4349:
        /* <DEDUP_REMOVED lines=44> */
.L_x_4348:
[----:B------:R-:W-:Y:S05]  /*1ae0*/  BSYNC B3 ;  /* 0x0000000000037941 */ /* 0x000fea0003800000 */
.L_x_4347:
[----:B------:R-:W0:Y:S01]  /*1af0*/  I2F.U32 R44, R86 ;  /* 0x00000056002c7306 */ /* 0x000e220000201000 */
[----:B------:R-:W-:Y:S01]  /*1b00*/  HFMA2.MMA R47, -RZ, RZ, 0.1171875, 0 ;  /* 0x2f800000ff2f7435 */ /* 0x000fe200000001ff */
[----:B-----5:R-:W-:-:S05]  /*1b10*/  HADD2.F32 R46, -RZ, R36.H1_H1 ;  /* 0x30000024ff2e7230 */ /* 0x020fca0000004100 */
[----:B------:R-:W-:-:S04]  /*1b20*/  FMUL.FTZ R46, R46, c[0x0][0x1ec] ;  /* 0x00007b002e2e7a20 */ /* 0x000fc80000410000 */
[----:B------:R-:W-:Y:S02]  /*1b30*/  FMUL.FTZ R46, R46, c[0x0][0x1e8] ;  /* 0x00007a002e2e7a20 */ /* 0x000fe40000410000 */
[----:B0-----:R-:W-:Y:S01]  /*1b40*/  FFMA.FTZ R44, R44, R47, 1.1641532182693481445e-10 ;  /* 0x2f0000002c2c7423 */ /* 0x001fe2000001002f */
[----:B------:R-:W-:-:S04]  /*1b50*/  @P3 HADD2.F32 R47, -RZ, R40.H1_H1 ;  /* 0x30000028ff2f3230 */ /* 0x000fc80000004100 */
[----:B------:R-:W-:-:S04]  /*1b60*/  FSETP.GTU.FTZ.AND P5, PT, R44, c[0x0][0x1e4], PT ;  /* 0x000079002c007a0b */ /* 0x000fc80003fbc000 */
[----:B------:R-:W-:Y:S02]  /*1b70*/  FSEL R94, R46, RZ, !P5 ;  /* 0x000000ff2e5e7208 */ /* 0x000fe40006800000 */
[----:B------:R-:W-:-:S03]  /*1b80*/  SEL R95, RZ, 0x1, P5 ;  /* 0x00000001ff5f7807 */ /* 0x000fc60002800000 */
[----:B------:R-:W-:Y:S02]  /*1b90*/  @P3 FADD.FTZ R94, R47, R94 ;  /* 0x0000005e2f5e3221 */ /* 0x000fe40000010000 */
.L_x_4343:
[----:B------:R-:W-:Y:S05]  /*1ba0*/  BSYNC B2 ;  /* 0x0000000000027941 */ /* 0x000fea0003800000 */
.L_x_4341:
[----:B------:R-:W-:Y:S01]  /*1bb0*/  BSSY B2, `(.L_x_4351) ;  /* 0x000005f000027945 */ /* 0x000fe20003800000 */
[----:B------:R-:W-:Y:S05]  /*1bc0*/  @P4 BRA `(.L_x_4352) ;  /* 0x0000006000004947 */ /* 0x000fea0003800000 */
[----:B------:R-:W-:Y:S02]  /*1bd0*/  IMAD.MOV.U32 R96, RZ, RZ, RZ ;  /* 0x000000ffff607224 */ /* 0x000fe400078e00ff */
[----:B------:R-:W-:Y:S01]  /*1be0*/  IMAD.MOV.U32 R44, RZ, RZ, R45 ;  /* 0x000000ffff2c7224 */ /* 0x000fe200078e002d */
[----:B------:R-:W-:Y:S05]  /*1bf0*/  @!P3 BRA `(.L_x_4353) ;  /* 0x000005a00000b947 */ /* 0x000fea0003800000 */
[----:B------:R-:W-:Y:S01]  /*1c00*/  MOV R44, R45 ;  /* 0x0000002d002c7202 */ /* 0x000fe20000000f00 */
[----:B-----5:R-:W-:Y:S01]  /*1c10*/  HADD2.F32 R96, -RZ, R41.H0_H0 ;  /* 0x20000029ff607230 */ /* 0x020fe20000004100 */
[----:B------:R-:W-:Y:S05]  /*1c20*/  BRA `(.L_x_4353) ;  /* 0x0000057000007947 */ /* 0x000fea0003800000 */
.L_x_4352:
        /* <DEDUP_REMOVED lines=12> */
.L_x_4355:
[----:B------:R-:W-:Y:S02]  /*1cf0*/  IMAD.MOV.U32 R86, RZ, RZ, R88 ;  /* 0x000000ffff567224 */ /* 0x000fe400078e0058 */
.L_x_4356:
[----:B------:R-:W-:Y:S05]  /*1d00*/  BSYNC B3 ;  /* 0x0000000000037941 */ /* 0x000fea0003800000 */
.L_x_4354:
        /* <DEDUP_REMOVED lines=16> */
.L_x_4360:
[----:B------:R-:W-:Y:S05]  /*1e10*/  BSYNC B4 ;  /* 0x0000000000047941 */ /* 0x000fea0003800000 */
.L_x_4359:
        /* <DEDUP_REMOVED lines=44> */
.L_x_4358:
[----:B------:R-:W-:Y:S05]  /*20e0*/  BSYNC B3 ;  /* 0x0000000000037941 */ /* 0x000fea0003800000 */
.L_x_4357:
[----:B------:R-:W0:Y:S01]  /*20f0*/  I2F.U32 R45, R86 ;  /* 0x00000056002d7306 */ /* 0x000e220000201000 */
[----:B-----5:R-:W-:Y:S01]  /*2100*/  HADD2.F32 R46, -RZ, R37.H0_H0 ;  /* 0x20000025ff2e7230 */ /* 0x020fe20000004100 */
[----:B------:R-:W-:-:S04]  /*2110*/  IMAD.MOV.U32 R90, RZ, RZ, 0x2f800000 ;  /* 0x2f800000ff5a7424 */ /* 0x000fc800078e00ff */
[----:B------:R-:W-:-:S04]  /*2120*/  FMUL.FTZ R46, R46, c[0x0][0x1ec] ;  /* 0x00007b002e2e7a20 */ /* 0x000fc80000410000 */
[----:B------:R-:W-:Y:S02]  /*2130*/  FMUL.FTZ R46, R46, c[0x0][0x1e8] ;  /* 0x00007a002e2e7a20 */ /* 0x000fe40000410000 */
[----:B0-----:R-:W-:-:S05]  /*2140*/  FFMA.FTZ R45, R45, R90, 1.1641532182693481445e-10 ;  /* 0x2f0000002d2d7423 */ /* 0x001fca000001005a */
[----:B------:R-:W-:Y:S01]  /*2150*/  FSETP.GTU.FTZ.AND P5, PT, R45, c[0x0][0x1e4], PT ;  /* 0x000079002d007a0b */ /* 0x000fe20003fbc000 */
[----:B------:R-:W-:-:S03]  /*2160*/  @P3 HADD2.F32 R45, -RZ, R41.H0_H0 ;  /* 0x20000029ff2d3230 */ /* 0x000fc60000004100 */
[----:B------:R-:W-:Y:S02]  /*2170*/  FSEL R96, R46, RZ, !P5 ;  /* 0x000000ff2e607208 */ /* 0x000fe40006800000 */
[----:B------:R-:W-:-:S03]  /*2180*/  SEL R97, RZ, 0x1, P5 ;  /* 0x00000001ff617807 */ /* 0x000fc60002800000 */
[----:B------:R-:W-:Y:S02]  /*2190*/  @P3 FADD.FTZ R96, R45, R96 ;  /* 0x000000602d603221 */ /* 0x000fe40000010000 */
.L_x_4353:
[----:B------:R-:W-:Y:S05]  /*21a0*/  BSYNC B2 ;  /* 0x0000000000027941 */ /* 0x000fea0003800000 */
.L_x_4351:
[----:B------:R-:W-:Y:S01]  /*21b0*/  BSSY B2, `(.L_x_4361) ;  /* 0x000005f000027945 */ /* 0x000fe20003800000 */
[----:B------:R-:W-:Y:S05]  /*21c0*/  @P4 BRA `(.L_x_4362) ;  /* 0x0000006000004947 */ /* 0x000fea0003800000 */
[----:B------:R-:W-:Y:S01]  /*21d0*/  HFMA2.MMA R99, -RZ, RZ, 0, 0 ;  /* 0x00000000ff637435 */ /* 0x000fe200000001ff */
[----:B------:R-:W-:Y:S01]  /*21e0*/  IMAD.MOV.U32 R45, RZ, RZ, R44 ;  /* 0x000000ffff2d7224 */ /* 0x000fe200078e002c */
[----:B------:R-:W-:Y:S05]  /*21f0*/  @!P3 BRA `(.L_x_4363) ;  /* 0x000005a00000b947 */ /* 0x000fea0003800000 */
[----:B------:R-:W-:Y:S01]  /*2200*/  IMAD.MOV.U32 R45, RZ, RZ, R44 ;  /* 0x000000ffff2d7224 */ /* 0x000fe200078e002c */
[----:B-----5:R-:W-:Y:S01]  /*2210*/  HADD2.F32 R99, -RZ, R41.H1_H1 ;  /* 0x30000029ff637230 */ /* 0x020fe20000004100 */
[----:B------:R-:W-:Y:S05]  /*2220*/  BRA `(.L_x_4363) ;  /* 0x0000057000007947 */ /* 0x000fea0003800000 */
.L_x_4362:
        /* <DEDUP_REMOVED lines=12> */
.L_x_4365:
[----:B------:R-:W-:Y:S02]  /*22f0*/  MOV R86, R88 ;  /* 0x0000005800567202 */ /* 0x000fe40000000f00 */
.L_x_4366:
[----:B------:R-:W-:Y:S05]  /*2300*/  BSYNC B3 ;  /* 0x0000000000037941 */ /* 0x000fea0003800000 */
.L_x_4364:
        /* <DEDUP_REMOVED lines=16> */
.L_x_4370:
[----:B------:R-:W-:Y:S05]  /*2410*/  BSYNC B4 ;  /* 0x0000000000047941 */ /* 0x000fea0003800000 */
.L_x_4369:
        /* <DEDUP_REMOVED lines=44> */
.L_x_4368:
[----:B------:R-:W-:Y:S05]  /*26e0*/  BSYNC B3 ;  /* 0x0000000000037941 */ /* 0x000fea0003800000 */
.L_x_4367:
[----:B------:R-:W0:Y:S01]  /*26f0*/  I2F.U32 R44, R86 ;  /* 0x00000056002c7306 */ /* 0x000e220000201000 */
[----:B-----5:R-:W-:Y:S01]  /*2700*/  HADD2.F32 R46, -RZ, R37.H1_H1 ;  /* 0x30000025ff2e7230 */ /* 0x020fe20000004100 */
[----:B------:R-:W-:-:S04]  /*2710*/  IMAD.MOV.U32 R47, RZ, RZ, 0x2f800000 ;  /* 0x2f800000ff2f7424 */ /* 0x000fc800078e00ff */
[----:B------:R-:W-:-:S04]  /*2720*/  FMUL.FTZ R46, R46, c[0x0][0x1ec] ;  /* 0x00007b002e2e7a20 */ /* 0x000fc80000410000 */
[----:B------:R-:W-:Y:S02]  /*2730*/  FMUL.FTZ R46, R46, c[0x0][0x1e8] ;  /* 0x00007a002e2e7a20 */ /* 0x000fe40000410000 */
[----:B0-----:R-:W-:-:S05]  /*2740*/  FFMA.FTZ R44, R44, R47, 1.1641532182693481445e-10 ;  /* 0x2f0000002c2c7423 */ /* 0x001fca000001002f */
[----:B------:R-:W-:Y:S01]  /*2750*/  FSETP.GTU.FTZ.AND P5, PT, R44, c[0x0][0x1e4], PT ;  /* 0x000079002c007a0b */ /* 0x000fe20003fbc000 */
[----:B------:R-:W-:-:S03]  /*2760*/  @P3 HADD2.F32 R44, -RZ, R41.H1_H1 ;  /* 0x30000029ff2c3230 */ /* 0x000fc60000004100 */
[----:B------:R-:W-:Y:S02]  /*2770*/  FSEL R99, R46, RZ, !P5 ;  /* 0x000000ff2e637208 */ /* 0x000fe40006800000 */
[----:B------:R-:W-:-:S03]  /*2780*/  SEL R98, RZ, 0x1, P5 ;  /* 0x00000001ff627807 */ /* 0x000fc60002800000 */
[----:B------:R-:W-:Y:S02]  /*2790*/  @P3 FADD.FTZ R99, R44, R99 ;  /* 0x000000632c633221 */ /* 0x000fe40000010000 */
.L_x_4363:
[----:B------:R-:W-:Y:S05]  /*27a0*/  BSYNC B2 ;  /* 0x0000000000027941 */ /* 0x000fea0003800000 */
.L_x_4361:
[----:B------:R-:W-:Y:S01]  /*27b0*/  BSSY B2, `(.L_x_4371) ;  /* 0x000005f000027945 */ /* 0x000fe20003800000 */
[----:B------:R-:W-:Y:S05]  /*27c0*/  @P4 BRA `(.L_x_4372) ;  /* 0x0000006000004947 */ /* 0x000fea0003800000 */
[----:B------:R-:W-:Y:S01]  /*27d0*/  IMAD.MOV.U32 R100, RZ, RZ, RZ ;  /* 0x000000ffff647224 */ /* 0x000fe200078e00ff */
[----:B------:R-:W-:Y:S01]  /*27e0*/  MOV R44, R45 ;  /* 0x0000002d002c7202 */ /* 0x000fe20000000f00 */
[----:B------:R-:W-:Y:S05]  /*27f0*/  @!P3 BRA `(.L_x_4373) ;  /* 0x000005a00000b947 */ /* 0x000fea0003800000 */
[----:B------:R-:W-:Y:S01]  /*2800*/  IMAD.MOV.U32 R44, RZ, RZ, R45 ;  /* 0x000000ffff2c7224 */ /* 0x000fe200078e002d */
[----:B-----5:R-:W-:Y:S01]  /*2810*/  HADD2.F32 R100, -RZ, R42.H0_H0 ;  /* 0x2000002aff647230 */ /* 0x020fe20000004100 */
[----:B------:R-:W-:Y:S05]  /*2820*/  BRA `(.L_x_4373) ;  /* 0x0000057000007947 */ /* 0x000fea0003800000 */
.L_x_4372:
        /* <DEDUP_REMOVED lines=12> */
.L_x_4375:
[----:B------:R-:W-:Y:S02]  /*28f0*/  IMAD.MOV.U32 R86, RZ, RZ, R88 ;  /* 0x000000ffff567224 */ /* 0x000fe400078e0058 */
.L_x_4376:
[----:B------:R-:W-:Y:S05]  /*2900*/  BSYNC B3 ;  /* 0x0000000000037941 */ /* 0x000fea0003800000 */
.L_x_4374:
        /* <DEDUP_REMOVED lines=16> */
.L_x_4380:
[----:B------:R-:W-:Y:S05]  /*2a10*/  BSYNC B4 ;  /* 0x0000000000047941 */ /* 0x000fea0003800000 */
.L_x_4379:
        /* <DEDUP_REMOVED lines=44> */
.L_x_4378:
[----:B------:R-:W-:Y:S05]  /*2ce0*/  BSYNC B3 ;  /* 0x0000000000037941 */ /* 0x000fea0003800000 */
.L_x_4377:
[----:B------:R-:W0:Y:S01]  /*2cf0*/  I2F.U32 R45, R86 ;  /* 0x00000056002d7306 */ /* 0x000e220000201000 */
[----:B------:R-:W-:Y:S01]  /*2d00*/  HFMA2.MMA R90, -RZ, RZ, 0.1171875, 0 ;  /* 0x2f800000ff5a7435 */ /* 0x000fe200000001ff */
[----:B-----5:R-:W-:-:S05]  /*2d10*/  HADD2.F32 R46, -RZ, R38.H0_H0 ;  /* 0x20000026ff2e7230 */ /* 0x020fca0000004100 */
        /* <DEDUP_REMOVED lines=8> */
.L_x_4373:
[----:B------:R-:W-:Y:S05]  /*2da0*/  BSYNC B2 ;  /* 0x0000000000027941 */ /* 0x000fea0003800000 */
.L_x_4371:
[----:B------:R-:W-:Y:S01]  /*2db0*/  BSSY B2, `(.L_x_4381) ;  /* 0x000005f000027945 */ /* 0x000fe20003800000 */
[----:B------:R-:W-:Y:S05]  /*2dc0*/  @P4 BRA `(.L_x_4382) ;  /* 0x0000006000004947 */ /* 0x000fea0003800000 */
[----:B------:R-:W-:Y:S02]  /*2dd0*/  IMAD.MOV.U32 R103, RZ, RZ, RZ ;  /* 0x000000ffff677224 */ /* 0x000fe400078e00ff */
[----:B------:R-:W-:Y:S01]  /*2de0*/  IMAD.MOV.U32 R45, RZ, RZ, R44 ;  /* 0x000000ffff2d7224 */ /* 0x000fe200078e002c */
[----:B------:R-:W-:Y:S05]  /*2df0*/  @!P3 BRA `(.L_x_4383) ;  /* 0x000005a00000b947 */ /* 0x000fea0003800000 */
[----:B------:R-:W-:Y:S01]  /*2e00*/  MOV R45, R44 ;  /* 0x0000002c002d7202 */ /* 0x000fe20000000f00 */
[----:B-----5:R-:W-:Y:S01]  /*2e10*/  HADD2.F32 R103, -RZ, R42.H1_H1 ;  /* 0x3000002aff677230 */ /* 0x020fe20000004100 */
[----:B------:R-:W-:Y:S05]  /*2e20*/  BRA `(.L_x_4383) ;  /* 0x0000057000007947 */ /* 0x000fea0003800000 */
.L_x_4382:
        /* <DEDUP_REMOVED lines=12> */
.L_x_4385:
[----:B------:R-:W-:Y:S02]  /*2ef0*/  IMAD.MOV.U32 R86, RZ, RZ, R88 ;  /* 0x000000ffff567224 */ /* 0x000fe400078e0058 */
.L_x_4386:
[----:B------:R-:W-:Y:S05]  /*2f00*/  BSYNC B3 ;  /* 0x0000000000037941 */ /* 0x000fea0003800000 */
.L_x_4384:
        /* <DEDUP_REMOVED lines=16> */
.L_x_4390:
[----:B------:R-:W-:Y:S05]  /*3010*/  BSYNC B4 ;  /* 0x0000000000047941 */ /* 0x000fea0003800000 */
.L_x_4389:
        /* <DEDUP_REMOVED lines=44> */
.L_x_4388:
[----:B------:R-:W-:Y:S05]  /*32e0*/  BSYNC B3 ;  /* 0x0000000000037941 */ /* 0x000fea0003800000 */
.L_x_4387:
        /* <DEDUP_REMOVED lines=11> */
.L_x_4383:
[----:B------:R-:W-:Y:S05]  /*33a0*/  BSYNC B2 ;  /* 0x0000000000027941 */ /* 0x000fea0003800000 */
.L_x_4381:
[----:B------:R-:W-:Y:S01]  /*33b0*/  BSSY B2, `(.L_x_4391) ;  /* 0x000005f000027945 */ /* 0x000fe20003800000 */
[----:B------:R-:W-:Y:S05]  /*33c0*/  @P4 BRA `(.L_x_4392) ;  /* 0x0000006000004947 */ /* 0x000fea0003800000 */
[----:B------:R-:W-:Y:S01]  /*33d0*/  HFMA2.MMA R104, -RZ, RZ, 0, 0 ;  /* 0x00000000ff687435 */ /* 0x000fe200000001ff */
[----:B------:R-:W-:Y:S01]  /*33e0*/  IMAD.MOV.U32 R44, RZ, RZ, R45 ;  /* 0x000000ffff2c7224 */ /* 0x000fe200078e002d */
[----:B------:R-:W-:Y:S05]  /*33f0*/  @!P3 BRA `(.L_x_4393) ;  /* 0x000005a00000b947 */ /* 0x000fea0003800000 */
[----:B------:R-:W-:Y:S01]  /*3400*/  IMAD.MOV.U32 R44, RZ, RZ, R45 ;  /* 0x000000ffff2c7224 */ /* 0x000fe200078e002d */
[----:B-----5:R-:W-:Y:S01]  /*3410*/  HADD2.F32 R104, -RZ, R43.H0_H0 ;  /* 0x2000002bff687230 */ /* 0x020fe20000004100 */
[----:B------:R-:W-:Y:S05]  /*3420*/  BRA `(.L_x_4393) ;  /* 0x0000057000007947 */ /* 0x000fea0003800000 */
.L_x_4392:
        /* <DEDUP_REMOVED lines=12> */
.L_x_4395:
[----:B------:R-:W-:Y:S02]  /*34f0*/  MOV R86, R88 ;  /* 0x0000005800567202 */ /* 0x000fe40000000f00 */
.L_x_4396:
[----:B------:R-:W-:Y:S05]  /*3500*/  BSYNC B3 ;  /* 0x0000000000037941 */ /* 0x000fea0003800000 */
.L_x_4394:
        /* <DEDUP_REMOVED lines=16> */
.L_x_4400:
[----:B------:R-:W-:Y:S05]  /*3610*/  BSYNC B4 ;  /* 0x0000000000047941 */ /* 0x000fea0003800000 */
.L_x_4399:
        /* <DEDUP_REMOVED lines=44> */
.L_x_4398:
[----:B------:R-:W-:Y:S05]  /*38e0*/  BSYNC B3 ;  /* 0x0000000000037941 */ /* 0x000fea0003800000 */
.L_x_4397:
        /* <DEDUP_REMOVED lines=11> */
.L_x_4393:
[----:B------:R-:W-:Y:S05]  /*39a0*/  BSYNC B2 ;  /* 0x0000000000027941 */ /* 0x000fea0003800000 */
.L_x_4391:
        /* <DEDUP_REMOVED lines=8> */
.L_x_4402:
        /* <DEDUP_REMOVED lines=12> */
.L_x_4405:
[----:B------:R-:W-:Y:S02]  /*3af0*/  IMAD.MOV.U32 R138, RZ, RZ, R88 ;  /* 0x000000ffff8a7224 */ /* 0x000fe400078e0058 */
.L_x_4406:
[----:B------:R-:W-:Y:S05]  /*3b00*/  BSYNC B3 ;  /* 0x0000000000037941 */ /* 0x000fea0003800000 */
.L_x_4404:
        /* <DEDUP_REMOVED lines=16> */
.L_x_4410:
[----:B------:R-:W-:Y:S05]  /*3c10*/  BSYNC B4 ;  /* 0x0000000000047941 */ /* 0x000fea0003800000 */
.L_x_4409:
        /* <DEDUP_REMOVED lines=44> */
.L_x_4408:
[----:B------:R-:W-:Y:S05]  /*3ee0*/  BSYNC B3 ;  /* 0x0000000000037941 */ /* 0x000fea0003800000 */
.L_x_4407:
[----:B------:R-:W0:Y:S01]  /*3ef0*/  I2F.U32 R44, R138 ;  /* 0x0000008a002c7306 */ /* 0x000e220000201000 */
[----:B------:R-:W-:Y:S01]  /*3f00*/  HFMA2.MMA R47, -RZ, RZ, 0.1171875, 0 ;  /* 0x2f800000ff2f7435 */ /* 0x000fe200000001ff */
[----:B-----5:R-:W-:-:S05]  /*3f10*/  HADD2.F32 R45, -RZ, R39.H1_H1 ;  /* 0x30000027ff2d7230 */ /* 0x020fca0000004100 */
        /* <DEDUP_REMOVED lines=8> */
.L_x_4403:
[----:B------:R-:W-:Y:S05]  /*3fa0*/  BSYNC B2 ;  /* 0x0000000000027941 */ /* 0x000fea0003800000 */
.L_x_4401:
[----:B------:R-:W-:Y:S01]  /*3fb0*/  IMAD.MOV.U32 R90, RZ, RZ, 0x10 ;  /* 0x00000010ff5a7424 */ /* 0x000fe200078e00ff */
[----:B------:R-:W-:Y:S01]  /*3fc0*/  F2FP.PACK_AB R47, R107, R104 ;  /* 0x000000686b2f723e */ /* 0x000fe200000000ff */
[----:B------:R-:W-:Y:S01]  /*3fd0*/  BSSY B2, `(.L_x_4411) ;  /* 0x000001b000027945 */ /* 0x000fe20003800000 */
[----:B------:R-:W-:Y:S01]  /*3fe0*/  F2FP.PACK_AB R46, R103, R100 ;  /* 0x00000064672e723e */ /* 0x000fe200000000ff */
[----:B------:R-:W-:Y:S01]  /*3ff0*/  IMAD.WIDE.U32 R90, R135, R90, c[0x0][0x188] ;  /* 0x00006200875a7625 */ /* 0x000fe200078e005a */
[----:B------:R-:W-:Y:S02]  /*4000*/  F2FP.PACK_AB R45, R99, R96 ;  /* 0x00000060632d723e */ /* 0x000fe400000000ff */
[----:B------:R-:W-:-:S05]  /*4010*/  F2FP.PACK_AB R44, R94, R89 ;  /* 0x000000595e2c723e */ /* 0x000fca00000000ff */
[----:B------:R0:W-:Y:S01]  /*4020*/  STG.E.128 [R90.64], R44 ;  /* 0x0000002c5a007986 */ /* 0x0001e2000c101d06 */
        /* <DEDUP_REMOVED lines=11> */
[----:B------:R-:W-:Y:S01]  /*40e0*/  IMAD.WIDE.U32 R46, R46, 0x10000, RZ ;  /* 0x000100002e2e7825 */ /* 0x000fe200078e00ff */
[----:B------:R-:W-:Y:S02]  /*40f0*/  MOV R141, 0x8 ;  /* 0x00000008008d7802 */ /* 0x000fe40000000f00 */
        /* <DEDUP_REMOVED lines=8> */
.L_x_4412:
[----:B------:R-:W-:Y:S05]  /*4180*/  BSYNC B2 ;  /* 0x0000000000027941 */ /* 0x000fea0003800000 */
.L_x_4411:
[----:B------:R-:W-:Y:S02]  /*4190*/  IADD3 R135, R135, 0x20, RZ ;  /* 0x0000002087877810 */ /* 0x000fe40007ffe0ff */
[----:B------:R-:W-:Y:S02]  /*41a0*/  IADD3 R134, R134, 0x20, RZ ;  /* 0x0000002086867810 */ /* 0x000fe40007ffe0ff */
.L_x_4330:
[----:B-1----:R-:W-:Y:S05]  /*41b0*/  BSYNC B1 ;  /* 0x0000000000017941 */ /* 0x002fea0003800000 */
.L_x_4329:
        /* <DEDUP_REMOVED lines=18> */
[----:B-----5:R-:W-:Y:S01]  /*42e0*/  HADD2.F32 R108, -RZ, R40.H0_H0 ;  /* 0x20000028ff6c7230 */ /* 0x020fe20000004100 */
[----:B------:R-:W-:Y:S05]  /*42f0*/  BRA `(.L_x_4417) ;  /* 0x0000056000007947 */ /* 0x000fea0003800000 */
.L_x_4416:
        /* <DEDUP_REMOVED lines=12> */
.L_x_4419:
[----:B------:R-:W-:Y:S02]  /*43c0*/  MOV R109, R88 ;  /* 0x00000058006d7202 */ /* 0x000fe40000000f00 */
.L_x_4420:
[----:B------:R-:W-:Y:S05]  /*43d0*/  BSYNC B3 ;  /* 0x0000000000037941 */ /* 0x000fea0003800000 */
.L_x_4418:
        /* <DEDUP_REMOVED lines=16> */
.L_x_4424:
[----:B------:R-:W-:Y:S05]  /*44e0*/  BSYNC B4 ;  /* 0x0000000000047941 */ /* 0x000fea0003800000 */
.L_x_4423:
        /* <DEDUP_REMOVED lines=43> */
.L_x_4422:
[----:B------:R-:W-:Y:S05]  /*47a0*/  BSYNC B3 ;  /* 0x0000000000037941 */ /* 0x000fea0003800000 */
.L_x_4421:
        /* <DEDUP_REMOVED lines=11> */
.L_x_4417:
[----:B------:R-:W-:Y:S05]  /*4860*/  BSYNC B2 ;  /* 0x0000000000027941 */ /* 0x000fea0003800000 */
.L_x_4415:
        /* <DEDUP_REMOVED lines=8> */
.L_x_4426:
        /* <DEDUP_REMOVED lines=12> */
.L_x_4429:
[----:B------:R-:W-:Y:S02]  /*49b0*/  IMAD.MOV.U32 R86, RZ, RZ, R88 ;  /* 0x000000ffff567224 */ /* 0x000fe400078e0058 */
.L_x_4430:
[----:B------:R-:W-:Y:S05]  /*49c0*/  BSYNC B3 ;  /* 0x0000000000037941 */ /* 0x000fea0003800000 */
.L_x_4428:
        /* <DEDUP_REMOVED lines=16> */
.L_x_4434:
[----:B------:R-:W-:Y:S05]  /*4ad0*/  BSYNC B4 ;  /* 0x0000000000047941 */ /* 0x000fea0003800000 */
.L_x_4433:
        /* <DEDUP_REMOVED lines=44> */
.L_x_4432:
[----:B------:R-:W-:Y:S05]  /*4da0*/  BSYNC B3 ;  /* 0x0000000000037941 */ /* 0x000fea0003800000 */
.L_x_4431:
        /* <DEDUP_REMOVED lines=11> */
.L_x_4427:
[----:B------:R-:W-:Y:S05]  /*4e60*/  BSYNC B2 ;  /* 0x0000000000027941 */ /* 0x000fea0003800000 */
.L_x_4425:
        /* <DEDUP_REMOVED lines=8> */
.L_x_4436:
        /* <DEDUP_REMOVED lines=12> */
.L_x_4439:
[----:B------:R-:W-:Y:S02]  /*4fb0*/  MOV R86, R88 ;  /* 0x0000005800567202 */ /* 0x000fe40000000f00 */
.L_x_4440:
[----:B------:R-:W-:Y:S05]  /*4fc0*/  BSYNC B3 ;  /* 0x0000000000037941 */ /* 0x000fea0003800000 */
.L_x_4438:
        /* <DEDUP_REMOVED lines=16> */
.L_x_4444:
[----:B------:R-:W-:Y:S05]  /*50d0*/  BSYNC B4 ;  /* 0x0000000000047941 */ /* 0x000fea0003800000 */
.L_x_4443:
        /* <DEDUP_REMOVED lines=44> */
.L_x_4442:
[----:B------:R-:W-:Y:S05]  /*53a0*/  BSYNC B3 ;  /* 0x0000000000037941 */ /* 0x000fea0003800000 */
.L_x_4441:
        /* <DEDUP_REMOVED lines=11> */
.L_x_4437:
[----:B------:R-:W-:Y:S05]  /*5460*/  BSYNC B2 ;  /* 0x0000000000027941 */ /* 0x000fea0003800000 */
.L_x_4435:
        /* <DEDUP_REMOVED lines=8> */
.L_x_4446:
        /* <DEDUP_REMOVED lines=12> */
.L_x_4449:
[----:B------:R-:W-:Y:S02]  /*55b0*/  IMAD.MOV.U32 R86, RZ, RZ, R88 ;  /* 0x000000ffff567224 */ /* 0x000fe400078e0058 */
.L_x_4450:
[----:B------:R-:W-:Y:S05]  /*55c0*/  BSYNC B3 ;  /* 0x0000000000037941 */ /* 0x000fea0003800000 */
.L_x_4448:
        /* <DEDUP_REMOVED lines=16> */
.L_x_4454:
[----:B------:R-:W-:Y:S05]  /*56d0*/  BSYNC B4 ;  /* 0x0000000000047941 */ /* 0x000fea0003800000 */
.L_x_4453:
        /* <DEDUP_REMOVED lines=44> */
.L_x_4452:
[----:B------:R-:W-:Y:S05]  /*59a0*/  BSYNC B3 ;  /* 0x0000000000037941 */ /* 0x000fea0003800000 */
.L_x_4451:
        /* <DEDUP_REMOVED lines=11> */
.L_x_4447:
[----:B------:R-:W-:Y:S05]  /*5a60*/  BSYNC B2 ;  /* 0x0000000000027941 */ /* 0x000fea0003800000 */
.L_x_4445:
        /* <DEDUP_REMOVED lines=8> */
.L_x_4456:
        /* <DEDUP_REMOVED lines=12> */
.L_x_4459:
[----:B------:R-:W-:Y:S02]  /*5bb0*/  IMAD.MOV.U32 R86, RZ, RZ, R88 ;  /* 0x000000ffff567224 */ /* 0x000fe400078e0058 */
.L_x_4460:
[----:B------:R-:W-:Y:S05]  /*5bc0*/  BSYNC B3 ;  /* 0x0000000000037941 */ /* 0x000fea0003800000 */
.L_x_4458:
        /* <DEDUP_REMOVED lines=16> */
.L_x_4464:
[----:B------:R-:W-:Y:S05]  /*5cd0*/  BSYNC B4 ;  /* 0x0000000000047941 */ /* 0x000fea0003800000 */
.L_x_4463:
        /* <DEDUP_REMOVED lines=44> */
.L_x_4462:
[----:B------:R-:W-:Y:S05]  /*5fa0*/  BSYNC B3 ;  /* 0x0000000000037941 */ /* 0x000fea0003800000 */
.L_x_4461:
        /* <DEDUP_REMOVED lines=11> */
.L_x_4457:
[----:B------:R-:W-:Y:S05]  /*6060*/  BSYNC B2 ;  /* 0x0000000000027941 */ /* 0x000fea0003800000 */
.L_x_4455:
        /* <DEDUP_REMOVED lines=8> */
.L_x_4466:
        /* <DEDUP_REMOVED lines=12> */
.L_x_4469:
[----:B------:R-:W-:Y:S02]  /*61b0*/  MOV R86, R88 ;  /* 0x0000005800567202 */ /* 0x000fe40000000f00 */
.L_x_4470:
[----:B------:R-:W-:Y:S05]  /*61c0*/  BSYNC B3 ;  /* 0x0000000000037941 */ /* 0x000fea0003800000 */
.L_x_4468:
        /* <DEDUP_REMOVED lines=16> */
.L_x_4474:
[----:B------:R-:W-:Y:S05]  /*62d0*/  BSYNC B4 ;  /* 0x0000000000047941 */ /* 0x000fea0003800000 */
.L_x_4473:
        /* <DEDUP_REMOVED lines=44> */
.L_x_4472:
[----:B------:R-:W-:Y:S05]  /*65a0*/  BSYNC B3 ;  /* 0x0000000000037941 */ /* 0x000fea0003800000 */
.L_x_4471:
        /* <DEDUP_REMOVED lines=11> */
.L_x_4467:
[----:B------:R-:W-:Y:S05]  /*6660*/  BSYNC B2 ;  /* 0x0000000000027941 */ /* 0x000fea0003800000 */
.L_x_4465:
        /* <DEDUP_REMOVED lines=8> */
.L_x_4476:
        /* <DEDUP_REMOVED lines=12> */
.L_x_4479:
[----:B------:R-:W-:Y:S02]  /*67b0*/  IMAD.MOV.U32 R86, RZ, RZ, R88 ;  /* 0x000000ffff567224 */ /* 0x000fe400078e0058 */
.L_x_4480:
[----:B------:R-:W-:Y:S05]  /*67c0*/  BSYNC B3 ;  /* 0x0000000000037941 */ /* 0x000fea0003800000 */
.L_x_4478:
        /* <DEDUP_REMOVED lines=16> */
.L_x_4484:
[----:B------:R-:W-:Y:S05]  /*68d0*/  BSYNC B4 ;  /* 0x0000000000047941 */ /* 0x000fea0003800000 */
.L_x_4483:
        /* <DEDUP_REMOVED lines=44> */
.L_x_4482:
[----:B------:R-:W-:Y:S05]  /*6ba0*/  BSYNC B3 ;  /* 0x0000000000037941 */ /* 0x000fea0003800000 */
.L_x_4481:
        /* <DEDUP_REMOVED lines=11> */
.L_x_4477:
[----:B------:R-:W-:Y:S05]  /*6c60*/  BSYNC B2 ;  /* 0x0000000000027941 */ /* 0x000fea0003800000 */
.L_x_4475:
        /* <DEDUP_REMOVED lines=8> */
.L_x_4486:
        /* <DEDUP_REMOVED lines=12> */
.L_x_4489:
[----:B------:R-:W-:Y:S02]  /*6db0*/  IMAD.MOV.U32 R106, RZ, RZ, R88 ;  /* 0x000000ffff6a7224 */ /* 0x000fe400078e0058 */
.L_x_4490:
[----:B------:R-:W-:Y:S05]  /*6dc0*/  BSYNC B3 ;  /* 0x0000000000037941 */ /* 0x000fea0003800000 */
.L_x_4488:
        /* <DEDUP_REMOVED lines=16> */
.L_x_4494:
[----:B------:R-:W-:Y:S05]  /*6ed0*/  BSYNC B4 ;  /* 0x0000000000047941 */ /* 0x000fea0003800000 */
.L_x_4493:
        /* <DEDUP_REMOVED lines=44> */
.L_x_4492:
[----:B------:R-:W-:Y:S05]  /*71a0*/  BSYNC B3 ;  /* 0x0000000000037941 */ /* 0x000fea0003800000 */
.L_x_4491:
[----:B------:R-:W0:Y:S01]  /*71b0*/  I2F.U32 R44, R106 ;  /* 0x0000006a002c7306 */ /* 0x000e220000201000 */
[----:B-----5:R-:W-:Y:S01]  /*71c0*/  HADD2.F32 R46, -RZ, R39.H1_H1 ;  /* 0x30000027ff2e7230 */ /* 0x020fe20000004100 */
[----:B------:R-:W-:Y:S01]  /*71d0*/  IMAD.MOV.U32 R45, RZ, RZ, 0x2f800000 ;  /* 0x2f800000ff2d7424 */ /* 0x000fe200078e00ff */
[----:B------:R-:W-:-:S03]  /*71e0*/  @P3 HADD2.F32 R90, -RZ, R43.H1_H1 ;  /* 0x3000002bff5a3230 */ /* 0x000fc60000004100 */
[----:B------:R-:W-:-:S04]  /*71f0*/  FMUL.FTZ R46, R46, c[0x0][0x1ec] ;  /* 0x00007b002e2e7a20 */ /* 0x000fc80000410000 */
[----:B------:R-:W-:Y:S02]  /*7200*/  FMUL.FTZ R46, R46, c[0x0][0x1e8] ;  /* 0x00007a002e2e7a20 */ /* 0x000fe40000410000 */
[----:B0-----:R-:W-:-:S05]  /*7210*/  FFMA.FTZ R44, R44, R45, 1.1641532182693481445e-10 ;  /* 0x2f0000002c2c7423 */ /* 0x001fca000001002d */
[----:B------:R-:W-:-:S04]  /*7220*/  FSETP.GTU.FTZ.AND P4, PT, R44, c[0x0][0x1e4], PT ;  /* 0x000079002c007a0b */ /* 0x000fc80003f9c000 */
[----:B------:R-:W-:Y:S02]  /*7230*/  FSEL R115, R46, RZ, !P4 ;  /* 0x000000ff2e737208 */ /* 0x000fe40006000000 */
[----:B------:R-:W-:-:S03]  /*7240*/  SEL R44, RZ, 0x1, P4 ;  /* 0x00000001ff2c7807 */ /* 0x000fc60002000000 */
[----:B------:R-:W-:Y:S01]  /*7250*/  @P3 FADD.FTZ R115, R90, R115 ;  /* 0x000000735a733221 */ /* 0x000fe20000010000 */
[----:B------:R-:W-:Y:S02]  /*7260*/  PRMT R106, R44, 0x7610, R106 ;  /* 0x000076102c6a7816 */ /* 0x000fe4000000006a */
.L_x_4487:
[----:B------:R-:W-:Y:S05]  /*7270*/  BSYNC B2 ;  /* 0x0000000000027941 */ /* 0x000fea0003800000 */
.L_x_4485:
[----:B------:R-:W-:Y:S01]  /*7280*/  HFMA2.MMA R90, -RZ, RZ, 0, 9.5367431640625e-07 ;  /* 0x00000010ff5a7435 */ /* 0x000fe200000001ff */
[----:B------:R-:W-:Y:S01]  /*7290*/  F2FP.PACK_AB R47, R115, R114 ;  /* 0x00000072732f723e */ /* 0x000fe200000000ff */
[----:B------:R-:W-:Y:S01]  /*72a0*/  BSSY B2, `(.L_x_4495) ;  /* 0x000001b000027945 */ /* 0x000fe20003800000 */
[----:B------:R-:W-:Y:S02]  /*72b0*/  F2FP.PACK_AB R46, R113, R112 ;  /* 0x00000070712e723e */ /* 0x000fe400000000ff */
[----:B------:R-:W-:Y:S02]  /*72c0*/  F2FP.PACK_AB R45, R111, R110 ;  /* 0x0000006e6f2d723e */ /* 0x000fe400000000ff */
[----:B------:R-:W-:-:S03]  /*72d0*/  F2FP.PACK_AB R44, R109, R108 ;  /* 0x0000006c6d2c723e */ /* 0x000fc600000000ff */
        /* <DEDUP_REMOVED lines=18> */
[----:B------:R-:W-:Y:S01]  /*7400*/  LOP3.LUT R44, R44, R90, R46, 0xfe, !PT ;  /* 0x0000005a2c2c7212 */ /* 0x000fe200078efe2e */
[----:B------:R-:W-:Y:S01]  /*7410*/  IMAD.WIDE.U32 R46, R134, R141, c[0x0][0x190] ;  /* 0x00006400862e7625 */ /* 0x000fe200078e008d */
[----:B------:R-:W-:Y:S02]  /*7420*/  LOP3.LUT R45, R139, R45, RZ, 0xfc, !PT ;  /* 0x0000002d8b2d7212 */ /* 0x000fe400078efcff */
[----:B------:R-:W-:-:S05]  /*7430*/  LOP3.LUT R44, R44, 0xff, R93, 0xf8, !PT ;  /* 0x000000ff2c2c7812 */ /* 0x000fca00078ef85d */
[----:B------:R0:W-:Y:S02]  /*7440*/  STG.E.64 [R46.64], R44 ;  /* 0x0000002c2e007986 */ /* 0x0001e4000c101b06 */
.L_x_4496:
[----:B------:R-:W-:Y:S05]  /*7450*/  BSYNC B2 ;  /* 0x0000000000027941 */ /* 0x000fea0003800000 */
.L_x_4495:
[----:B------:R-:W-:Y:S02]  /*7460*/  IADD3 R135, R135, 0x20, RZ ;  /* 0x0000002087877810 */ /* 0x000fe40007ffe0ff */
[----:B------:R-:W-:Y:S02]  /*7470*/  IADD3 R134, R134, 0x20, RZ ;  /* 0x0000002086867810 */ /* 0x000fe40007ffe0ff */
.L_x_4414:
[----:B------:R-:W-:Y:S05]  /*7480*/  BSYNC B1 ;  /* 0x0000000000017941 */ /* 0x000fea0003800000 */
.L_x_4413:
        /* <DEDUP_REMOVED lines=20> */
.L_x_4500:
        /* <DEDUP_REMOVED lines=12> */
.L_x_4503:
[----:B------:R-:W-:Y:S02]  /*7690*/  IMAD.MOV.U32 R117, RZ, RZ, R88 ;  /* 0x000000ffff757224 */ /* 0x000fe400078e0058 */
.L_x_4504:
[----:B------:R-:W-:Y:S05]  /*76a0*/  BSYNC B3 ;  /* 0x0000000000037941 */ /* 0x000fea0003800000 */
.L_x_4502:
        /* <DEDUP_REMOVED lines=16> */
.L_x_4508:
[----:B------:R-:W-:Y:S05]  /*77b0*/  BSYNC B4 ;  /* 0x0000000000047941 */ /* 0x000fea0003800000 */
.L_x_4507:
        /* <DEDUP_REMOVED lines=40> */
[----:B------:R-:W-:Y:S02]  /*7a40*/  MOV R88, R46 ;  /* 0x0000002e00587202 */ /* 0x000fe40000000f00 */
[----:B------:R-:W-:Y:S01]  /*7a50*/  LOP3.LUT R85, R93, UR26, R44, 0x96, !PT ;  /* 0x0000001a5d557c12 */ /* 0x000fe2000f8e962c */
[----:B------:R-:W-:Y:S02]  /*7a60*/  IMAD.MOV.U32 R44, RZ, RZ, RZ ;  /* 0x000000ffff2c7224 */ /* 0x000fe400078e00ff */
.L_x_4506:
[----:B------:R-:W-:Y:S05]  /*7a70*/  BSYNC B3 ;  /* 0x0000000000037941 */ /* 0x000fea0003800000 */
.L_x_4505:
        /* <DEDUP_REMOVED lines=11> */
.L_x_4501:
[----:B------:R-:W-:Y:S05]  /*7b30*/  BSYNC B2 ;  /* 0x0000000000027941 */ /* 0x000fea0003800000 */
.L_x_4499:
        /* <DEDUP_REMOVED lines=8> */
.L_x_4510:
        /* <DEDUP_REMOVED lines=12> */
.L_x_4513:
[----:B------:R-:W-:Y:S02]  /*7c80*/  MOV R86, R88 ;  /* 0x0000005800567202 */ /* 0x000fe40000000f00 */
.L_x_4514:
[----:B------:R-:W-:Y:S05]  /*7c90*/  BSYNC B3 ;  /* 0x0000000000037941 */ /* 0x000fea0003800000 */
.L_x_4512:
        /* <DEDUP_REMOVED lines=16> */
.L_x_4518:
[----:B------:R-:W-:Y:S05]  /*7da0*/  BSYNC B4 ;  /* 0x0000000000047941 */ /* 0x000fea0003800000 */
.L_x_4517:
        /* <DEDUP_REMOVED lines=44> */
.L_x_4516:
[----:B------:R-:W-:Y:S05]  /*8070*/  BSYNC B3 ;  /* 0x0000000000037941 */ /* 0x000fea0003800000 */
.L_x_4515:
        /* <DEDUP_REMOVED lines=11> */
.L_x_4511:
[----:B------:R-:W-:Y:S05]  /*8130*/  BSYNC B2 ;  /* 0x0000000000027941 */ /* 0x000fea0003800000 */
.L_x_4509:
        /* <DEDUP_REMOVED lines=8> */
.L_x_4520:
        /* <DEDUP_REMOVED lines=12> */
.L_x_4523:
[----:B------:R-:W-:Y:S02]  /*8280*/  IMAD.MOV.U32 R86, RZ, RZ, R88 ;  /* 0x000000ffff567224 */ /* 0x000fe400078e0058 */
.L_x_4524:
[----:B------:R-:W-:Y:S05]  /*8290*/  BSYNC B3 ;  /* 0x0000000000037941 */ /* 0x000fea0003800000 */
.L_x_4522:
        /* <DEDUP_REMOVED lines=16> */
.L_x_4528:
[----:B------:R-:W-:Y:S05]  /*83a0*/  BSYNC B4 ;  /* 0x0000000000047941 */ /* 0x000fea0003800000 */
.L_x_4527:
        /* <DEDUP_REMOVED lines=44> */
.L_x_4526:
[----:B------:R-:W-:Y:S05]  /*8670*/  BSYNC B3 ;  /* 0x0000000000037941 */ /* 0x000fea0003800000 */
.L_x_4525:
        /* <DEDUP_REMOVED lines=11> */
.L_x_4521:
[----:B------:R-:W-:Y:S05]  /*8730*/  BSYNC B2 ;  /* 0x0000000000027941 */ /* 0x000fea0003800000 */
.L_x_4519:
        /* <DEDUP_REMOVED lines=8> */
.L_x_4530:
        /* <DEDUP_REMOVED lines=12> */
.L_x_4533:
[----:B------:R-:W-:Y:S02]  /*8880*/  IMAD.MOV.U32 R86, RZ, RZ, R88 ;  /* 0x000000ffff567224 */ /* 0x000fe400078e0058 */
.L_x_4534:
[----:B------:R-:W-:Y:S05]  /*8890*/  BSYNC B3 ;  /* 0x0000000000037941 */ /* 0x000fea0003800000 */
.L_x_4532:
        /* <DEDUP_REMOVED lines=16> */
.L_x_4538:
[----:B------:R-:W-:Y:S05]  /*89a0*/  BSYNC B4 ;  /* 0x0000000000047941 */ /* 0x000fea0003800000 */
.L_x_4537:
        /* <DEDUP_REMOVED lines=44> */
.L_x_4536:
[----:B------:R-:W-:Y:S05]  /*8c70*/  BSYNC B3 ;  /* 0x0000000000037941 */ /* 0x000fea0003800000 */
.L_x_4535:
        /* <DEDUP_REMOVED lines=11> */
.L_x_4531:
[----:B------:R-:W-:Y:S05]  /*8d30*/  BSYNC B2 ;  /* 0x0000000000027941 */ /* 0x000fea0003800000 */
.L_x_4529:
        /* <DEDUP_REMOVED lines=8> */
.L_x_4540:
        /* <DEDUP_REMOVED lines=12> */
.L_x_4543:
[----:B------:R-:W-:Y:S02]  /*8e80*/  MOV R86, R88 ;  /* 0x0000005800567202 */ /* 0x000fe40000000f00 */
.L_x_4544:
[----:B------:R-:W-:Y:S05]  /*8e90*/  BSYNC B3 ;  /* 0x0000000000037941 */ /* 0x000fea0003800000 */
.L_x_4542:
        /* <DEDUP_REMOVED lines=16> */
.L_x_4548:
[----:B------:R-:W-:Y:S05]  /*8fa0*/  BSYNC B4 ;  /* 0x0000000000047941 */ /* 0x000fea0003800000 */
.L_x_4547:
        /* <DEDUP_REMOVED lines=44> */
.L_x_4546:
[----:B------:R-:W-:Y:S05]  /*9270*/  BSYNC B3 ;  /* 0x0000000000037941 */ /* 0x000fea0003800000 */
.L_x_4545:
        /* <DEDUP_REMOVED lines=11> */
.L_x_4541:
[----:B------:R-:W-:Y:S05]  /*9330*/  BSYNC B2 ;  /* 0x0000000000027941 */ /* 0x000fea0003800000 */
.L_x_4539:
        /* <DEDUP_REMOVED lines=8> */
.L_x_4550:
        /* <DEDUP_REMOVED lines=12> */
.L_x_4553:
[----:B------:R-:W-:Y:S02]  /*9480*/  IMAD.MOV.U32 R86, RZ, RZ, R88 ;  /* 0x000000ffff567224 */ /* 0x000fe400078e0058 */
.L_x_4554:
[----:B------:R-:W-:Y:S05]  /*9490*/  BSYNC B3 ;  /* 0x0000000000037941 */ /* 0x000fea0003800000 */
.L_x_4552:
        /* <DEDUP_REMOVED lines=16> */
.L_x_4558:
[----:B------:R-:W-:Y:S05]  /*95a0*/  BSYNC B4 ;  /* 0x0000000000047941 */ /* 0x000fea0003800000 */
.L_x_4557:
        /* <DEDUP_REMOVED lines=44> */
.L_x_4556:
[----:B------:R-:W-:Y:S05]  /*9870*/  BSYNC B3 ;  /* 0x0000000000037941 */ /* 0x000fea0003800000 */
.L_x_4555:
        /* <DEDUP_REMOVED lines=11> */
.L_x_4551:
[----:B------:R-:W-:Y:S05]  /*9930*/  BSYNC B2 ;  /* 0x0000000000027941 */ /* 0x000fea0003800000 */
.L_x_4549:
        /* <DEDUP_REMOVED lines=8> */
.L_x_4560:
        /* <DEDUP_REMOVED lines=12> */
.L_x_4563:
[----:B------:R-:W-:Y:S02]  /*9a80*/  IMAD.MOV.U32 R86, RZ, RZ, R88 ;  /* 0x000000ffff567224 */ /* 0x000fe400078e0058 */
.L_x_4564:
[----:B------:R-:W-:Y:S05]  /*9a90*/  BSYNC B3 ;  /* 0x0000000000037941 */ /* 0x000fea0003800000 */
.L_x_4562:
        /* <DEDUP_REMOVED lines=16> */
.L_x_4568:
[----:B------:R-:W-:Y:S05]  /*9ba0*/  BSYNC B4 ;  /* 0x0000000000047941 */ /* 0x000fea0003800000 */
.L_x_4567:
        /* <DEDUP_REMOVED lines=44> */
.L_x_4566:
[----:B------:R-:W-:Y:S05]  /*9e70*/  BSYNC B3 ;  /* 0x0000000000037941 */ /* 0x000fea0003800000 */
.L_x_4565:
        /* <DEDUP_REMOVED lines=11> */
.L_x_4561:
[----:B------:R-:W-:Y:S05]  /*9f30*/  BSYNC B2 ;  /* 0x0000000000027941 */ /* 0x000fea0003800000 */
.L_x_4559:
        /* <DEDUP_REMOVED lines=8> */
.L_x_4570:
        /* <DEDUP_REMOVED lines=12> */
.L_x_4573:
[----:B------:R-:W-:Y:S02]  /*a080*/  MOV R106, R88 ;  /* 0x00000058006a7202 */ /* 0x000fe40000000f00 */
.L_x_4574:
[----:B------:R-:W-:Y:S05]  /*a090*/  BSYNC B3 ;  /* 0x0000000000037941 */ /* 0x000fea0003800000 */
.L_x_4572:
        /* <DEDUP_REMOVED lines=16> */
.L_x_4578:
[----:B------:R-:W-:Y:S05]  /*a1a0*/  BSYNC B4 ;  /* 0x0000000000047941 */ /* 0x000fea0003800000 */
.L_x_4577:
        /* <DEDUP_REMOVED lines=44> */
.L_x_4576:
[----:B------:R-:W-:Y:S05]  /*a470*/  BSYNC B3 ;  /* 0x0000000000037941 */ /* 0x000fea0003800000 */
.L_x_4575:
        /* <DEDUP_REMOVED lines=12> */
.L_x_4571:
[----:B------:R-:W-:Y:S05]  /*a540*/  BSYNC B2 ;  /* 0x0000000000027941 */ /* 0x000fea0003800000 */
.L_x_4569:
        /* <DEDUP_REMOVED lines=29> */
.L_x_4580:
[----:B------:R-:W-:Y:S05]  /*a720*/  BSYNC B2 ;  /* 0x0000000000027941 */ /* 0x000fea0003800000 */
.L_x_4579:
[----:B------:R-:W-:Y:S02]  /*a730*/  IADD3 R135, R135, 0x20, RZ ;  /* 0x0000002087877810 */ /* 0x000fe40007ffe0ff */
[----:B------:R-:W-:Y:S02]  /*a740*/  IADD3 R134, R134, 0x20, RZ ;  /* 0x0000002086867810 */ /* 0x000fe40007ffe0ff */
.L_x_4498:
[----:B------:R-:W-:Y:S05]  /*a750*/  BSYNC B1 ;  /* 0x0000000000017941 */ /* 0x000fea0003800000 */
.L_x_4497:
        /* <DEDUP_REMOVED lines=16> */
[----:B------:R-:W-:Y:S01]  /*a860*/  MOV R44, R86 ;  /* 0x00000056002c7202 */ /* 0x000fe20000000f00 */
[----:B-----5:R-:W-:Y:S01]  /*a870*/  HADD2.F32 R124, -RZ, R40.H0_H0 ;  /* 0x20000028ff7c7230 */ /* 0x020fe20000004100 */
[----:B------:R-:W-:Y:S05]  /*a880*/  BRA `(.L_x_4585) ;  /* 0x0000056000007947 */ /* 0x000fea0003800000 */
.L_x_4584:
        /* <DEDUP_REMOVED lines=12> */
.L_x_4587:
[----:B------:R-:W-:Y:S02]  /*a950*/  IMAD.MOV.U32 R125, RZ, RZ, R88 ;  /* 0x000000ffff7d7224 */ /* 0x000fe400078e0058 */
.L_x_4588:
[----:B------:R-:W-:Y:S05]  /*a960*/  BSYNC B3 ;  /* 0x0000000000037941 */ /* 0x000fea0003800000 */
.L_x_4586:
        /* <DEDUP_REMOVED lines=16> */
.L_x_4592:
[----:B------:R-:W-:Y:S05]  /*aa70*/  BSYNC B4 ;  /* 0x0000000000047941 */ /* 0x000fea0003800000 */
.L_x_4591:
        /* <DEDUP_REMOVED lines=43> */
.L_x_4590:
[----:B------:R-:W-:Y:S05]  /*ad30*/  BSYNC B3 ;  /* 0x0000000000037941 */ /* 0x000fea0003800000 */
.L_x_4589:
        /* <DEDUP_REMOVED lines=11> */
.L_x_4585:
[----:B------:R-:W-:Y:S05]  /*adf0*/  BSYNC B2 ;  /* 0x0000000000027941 */ /* 0x000fea0003800000 */
.L_x_4583:
        /* <DEDUP_REMOVED lines=8> */
.L_x_4594:
        /* <DEDUP_REMOVED lines=12> */
.L_x_4597:
[----:B------:R-:W-:Y:S02]  /*af40*/  IMAD.MOV.U32 R86, RZ, RZ, R88 ;  /* 0x000000ffff567224 */ /* 0x000fe400078e0058 */
.L_x_4598:
[----:B------:R-:W-:Y:S05]  /*af50*/  BSYNC B3 ;  /* 0x0000000000037941 */ /* 0x000fea0003800000 */
.L_x_4596:
        /* <DEDUP_REMOVED lines=16> */
.L_x_4602:
[----:B------:R-:W-:Y:S05]  /*b060*/  BSYNC B4 ;  /* 0x0000000000047941 */ /* 0x000fea0003800000 */
.L_x_4601:
        /* <DEDUP_REMOVED lines=44> */
.L_x_4600:
[----:B------:R-:W-:Y:S05]  /*b330*/  BSYNC B3 ;  /* 0x0000000000037941 */ /* 0x000fea0003800000 */
.L_x_4599:
        /* <DEDUP_REMOVED lines=11> */
.L_x_4595:
[----:B------:R-:W-:Y:S05]  /*b3f0*/  BSYNC B2 ;  /* 0x0000000000027941 */ /* 0x000fea0003800000 */
.L_x_4593:
        /* <DEDUP_REMOVED lines=8> */
.L_x_4604:
        /* <DEDUP_REMOVED lines=12> */
.L_x_4607:
[----:B------:R-:W-:Y:S02]  /*b540*/  IMAD.MOV.U32 R86, RZ, RZ, R88 ;  /* 0x000000ffff567224 */ /* 0x000fe400078e0058 */
.L_x_4608:
[----:B------:R-:W-:Y:S05]  /*b550*/  BSYNC B3 ;  /* 0x0000000000037941 */ /* 0x000fea0003800000 */
.L_x_4606:
        /* <DEDUP_REMOVED lines=16> */
.L_x_4612:
[----:B------:R-:W-:Y:S05]  /*b660*/  BSYNC B4 ;  /* 0x0000000000047941 */ /* 0x000fea0003800000 */
.L_x_4611:
        /* <DEDUP_REMOVED lines=44> */
.L_x_4610:
[----:B------:R-:W-:Y:S05]  /*b930*/  BSYNC B3 ;  /* 0x0000000000037941 */ /* 0x000fea0003800000 */
.L_x_4609:
        /* <DEDUP_REMOVED lines=11> */
.L_x_4605:
[----:B------:R-:W-:Y:S05]  /*b9f0*/  BSYNC B2 ;  /* 0x0000000000027941 */ /* 0x000fea0003800000 */
.L_x_4603:
        /* <DEDUP_REMOVED lines=8> */
.L_x_4614:
        /* <DEDUP_REMOVED lines=12> */
.L_x_4617:
[----:B------:R-:W-:Y:S02]  /*bb40*/  MOV R86, R88 ;  /* 0x0000005800567202 */ /* 0x000fe40000000f00 */
.L_x_4618:
[----:B------:R-:W-:Y:S05]  /*bb50*/  BSYNC B3 ;  /* 0x0000000000037941 */ /* 0x000fea0003800000 */
.L_x_4616:
        /* <DEDUP_REMOVED lines=16> */
.L_x_4622:
[----:B------:R-:W-:Y:S05]  /*bc60*/  BSYNC B4 ;  /* 0x0000000000047941 */ /* 0x000fea0003800000 */
.L_x_4621:
        /* <DEDUP_REMOVED lines=44> */
.L_x_4620:
[----:B------:R-:W-:Y:S05]  /*bf30*/  BSYNC B3 ;  /* 0x0000000000037941 */ /* 0x000fea0003800000 */
.L_x_4619:
        /* <DEDUP_REMOVED lines=11> */
.L_x_4615:
[----:B------:R-:W-:Y:S05]  /*bff0*/  BSYNC B2 ;  /* 0x0000000000027941 */ /* 0x000fea0003800000 */
.L_x_4613:
        /* <DEDUP_REMOVED lines=8> */
.L_x_4624:
        /* <DEDUP_REMOVED lines=12> */
.L_x_4627:
[----:B------:R-:W-:Y:S02]  /*c140*/  IMAD.MOV.U32 R86, RZ, RZ, R88 ;  /* 0x000000ffff567224 */ /* 0x000fe400078e0058 */
.L_x_4628:
[----:B------:R-:W-:Y:S05]  /*c150*/  BSYNC B3 ;  /* 0x0000000000037941 */ /* 0x000fea0003800000 */
.L_x_4626:
        /* <DEDUP_REMOVED lines=16> */
.L_x_4632:
[----:B------:R-:W-:Y:S05]  /*c260*/  BSYNC B4 ;  /* 0x0000000000047941 */ /* 0x000fea0003800000 */
.L_x_4631:
        /* <DEDUP_REMOVED lines=44> */
.L_x_4630:
[----:B------:R-:W-:Y:S05]  /*c530*/  BSYNC B3 ;  /* 0x0000000000037941 */ /* 0x000fea0003800000 */
.L_x_4629:
        /* <DEDUP_REMOVED lines=11> */
.L_x_4625:
[----:B------:R-:W-:Y:S05]  /*c5f0*/  BSYNC B2 ;  /* 0x0000000000027941 */ /* 0x000fea0003800000 */
.L_x_4623:
        /* <DEDUP_REMOVED lines=8> */
.L_x_4634:
        /* <DEDUP_REMOVED lines=12> */
.L_x_4637:
[----:B------:R-:W-:Y:S02]  /*c740*/  IMAD.MOV.U32 R86, RZ, RZ, R88 ;  /* 0x000000ffff567224 */ /* 0x000fe400078e0058 */
.L_x_4638:
[----:B------:R-:W-:Y:S05]  /*c750*/  BSYNC B3 ;  /* 0x0000000000037941 */ /* 0x000fea0003800000 */
.L_x_4636:
        /* <DEDUP_REMOVED lines=16> */
.L_x_4642:
[----:B------:R-:W-:Y:S05]  /*c860*/  BSYNC B4 ;  /* 0x0000000000047941 */ /* 0x000fea0003800000 */
.L_x_4641:
        /* <DEDUP_REMOVED lines=44> */
.L_x_4640:
[----:B------:R-:W-:Y:S05]  /*cb30*/  BSYNC B3 ;  /* 0x0000000000037941 */ /* 0x000fea0003800000 */
.L_x_4639:
        /* <DEDUP_REMOVED lines=11> */
.L_x_4635:
[----:B------:R-:W-:Y:S05]  /*cbf0*/  BSYNC B2 ;  /* 0x0000000000027941 */ /* 0x000fea0003800000 */
.L_x_4633:
[----:B------:R-:W-:Y:S01]  /*cc00*/  BSSY B2, `(.L_x_4643) ;  /* 0x000005f000027945 */ /* 0x000fe20003800000 */
[----:B------:R-:W-:Y:S05]  /*cc10*/  @P4 BRA `(.L_x_4644) ;  /* 0x0000006000004947 */ /* 0x000fea0003800000 */
[----:B------:R-:W-:Y:S01]  /*cc20*/  HFMA2.MMA R130, -RZ, RZ, 0, 0 ;  /* 0x00000000ff827435 */ /* 0x000fe200000001ff */
[----:B------:R-:W-:Y:S01]  /*cc30*/  IMAD.MOV.U32 R44, RZ, RZ, R45 ;  /* 0x000000ffff2c7224 */ /* 0x000fe200078e002d */
[----:B------:R-:W-:Y:S05]  /*cc40*/  @!P3 BRA `(.L_x_4645) ;  /* 0x000005a00000b947 */ /* 0x000fea0003800000 */
[----:B------:R-:W-:Y:S01]  /*cc50*/  MOV R44, R45 ;  /* 0x0000002d002c7202 */ /* 0x000fe20000000f00 */
[----:B-----5:R-:W-:Y:S01]  /*cc60*/  HADD2.F32 R130, -RZ, R43.H0_H0 ;  /* 0x2000002bff827230 */ /* 0x020fe20000004100 */
[----:B------:R-:W-:Y:S05]  /*cc70*/  BRA `(.L_x_4645) ;  /* 0x0000057000007947 */ /* 0x000fea0003800000 */
.L_x_4644:
        /* <DEDUP_REMOVED lines=12> */
.L_x_4647:
[----:B------:R-:W-:Y:S02]  /*cd40*/  MOV R86, R88 ;  /* 0x0000005800567202 */ /* 0x000fe40000000f00 */
.L_x_4648:
[----:B------:R-:W-:Y:S05]  /*cd50*/  BSYNC B3 ;  /* 0x0000000000037941 */ /* 0x000fea0003800000 */
.L_x_4646:
        /* <DEDUP_REMOVED lines=16> */
.L_x_4652:
[----:B------:R-:W-:Y:S05]  /*ce60*/  BSYNC B4 ;  /* 0x0000000000047941 */ /* 0x000fea0003800000 */
.L_x_4651:
        /* <DEDUP_REMOVED lines=44> */
.L_x_4650:
[----:B------:R-:W-:Y:S05]  /*d130*/  BSYNC B3 ;  /* 0x0000000000037941 */ /* 0x000fea0003800000 */
.L_x_4649:
        /* <DEDUP_REMOVED lines=11> */
.L_x_4645:
[----:B------:R-:W-:Y:S05]  /*d1f0*/  BSYNC B2 ;  /* 0x0000000000027941 */ /* 0x000fea0003800000 */
.L_x_4643:
[----:B------:R-:W-:Y:S01]  /*d200*/  BSSY B2, `(.L_x_4653) ;  /* 0x0000060000027945 */ /* 0x000fe20003800000 */
[----:B------:R-:W-:Y:S05]  /*d210*/  @P4 BRA `(.L_x_4654) ;  /* 0x0000006000004947 */ /* 0x000fea0003800000 */
[----:B------:R-:W-:Y:S01]  /*d220*/  MOV R131, RZ ;  /* 0x000000ff00837202 */ /* 0x000fe20000000f00 */
[----:B------:R-:W-:Y:S01]  /*d230*/  IMAD.MOV.U32 R86, RZ, RZ, R44 ;  /* 0x000000ffff567224 */ /* 0x000fe200078e002c */
[----:B------:R-:W-:Y:S05]  /*d240*/  @!P3 BRA `(.L_x_4655) ;  /* 0x000005b00000b947 */ /* 0x000fea0003800000 */
[----:B------:R-:W-:Y:S01]  /*d250*/  MOV R86, R44 ;  /* 0x0000002c00567202 */ /* 0x000fe20000000f00 */
[----:B-----5:R-:W-:Y:S01]  /*d260*/  HADD2.F32 R131, -RZ, R43.H1_H1 ;  /* 0x3000002bff837230 */ /* 0x020fe20000004100 */
[----:B------:R-:W-:Y:S05]  /*d270*/  BRA `(.L_x_4655) ;  /* 0x0000058000007947 */ /* 0x000fea0003800000 */
.L_x_4654:
        /* <DEDUP_REMOVED lines=12> */
.L_x_4657:
[----:B------:R-:W-:Y:S02]  /*d340*/  MOV R106, R88 ;  /* 0x00000058006a7202 */ /* 0x000fe40000000f00 */
.L_x_4658:
[----:B------:R-:W-:Y:S05]  /*d350*/  BSYNC B3 ;  /* 0x0000000000037941 */ /* 0x000fea0003800000 */
.L_x_4656:
        /* <DEDUP_REMOVED lines=16> */
.L_x_4662:
[----:B------:R-:W-:Y:S05]  /*d460*/  BSYNC B4 ;  /* 0x0000000000047941 */ /* 0x000fea0003800000 */
.L_x_4661:
        /* <DEDUP_REMOVED lines=44> */
.L_x_4660:
[----:B------:R-:W-:Y:S05]  /*d730*/  BSYNC B3 ;  /* 0x0000000000037941 */ /* 0x000fea0003800000 */
.L_x_4659:
        /* <DEDUP_REMOVED lines=12> */
.L_x_4655:
[----:B------:R-:W-:Y:S05]  /*d800*/  BSYNC B2 ;  /* 0x0000000000027941 */ /* 0x000fea0003800000 */
.L_x_4653:
[----:B------:R-:W-:Y:S02]  /*d810*/  MOV R90, 0x10 ;  /* 0x00000010005a7802 */ /* 0x000fe40000000f00 */
[----:B------:R-:W-:Y:S02]  /*d820*/  F2FP.PACK_AB R47, R131, R130 ;  /* 0x00000082832f723e */ /* 0x000fe400000000ff */
[----:B------:R-:W-:Y:S01]  /*d830*/  F2FP.PACK_AB R46, R129, R128 ;  /* 0x00000080812e723e */ /* 0x000fe200000000ff */
[----:B------:R-:W-:Y:S01]  /*d840*/  IMAD.WIDE.U32 R90, R135, R90, c[0x0][0x188] ;  /* 0x00006200875a7625 */ /* 0x000fe200078e005a */
[----:B------:R-:W-:Y:S02]  /*d850*/  F2FP.PACK_AB R45, R127, R126 ;  /* 0x0000007e7f2d723e */ /* 0x000fe400000000ff */
[----:B------:R-:W-:-:S05]  /*d860*/  F2FP.PACK_AB R44, R125, R124 ;  /* 0x0000007c7d2c723e */ /* 0x000fca00000000ff */
        /* <DEDUP_REMOVED lines=22> */
.L_x_4582:
[----:B------:R-:W-:Y:S05]  /*d9d0*/  BSYNC B1 ;  /* 0x0000000000017941 */ /* 0x000fea0003800000 */
.L_x_4581:
        /* <DEDUP_REMOVED lines=39> */
.L_x_4675:
        /* <DEDUP_REMOVED lines=85> */
.L_x_4676:
        /* <DEDUP_REMOVED lines=26> */
[--C-:B------:R-:W-:Y:S01]  /*e340*/  FADD.FTZ R44, R89, -R133.reuse ;  /* 0x80000085592c7221 */ /* 0x100fe20000010000 */
[----:B------:R-:W-:Y:S01]  /*e350*/  MOV R139, 0x10 ;  /* 0x00000010008b7802 */ /* 0x000fe20000000f00 */
        /* <DEDUP_REMOVED lines=30> */
.L_x_4668:
[----:B------:R-:W-:Y:S05]  /*e540*/  BSYNC B2 ;  /* 0x0000000000027941 */ /* 0x000fea0003800000 */
.L_x_4667:
        /* <DEDUP_REMOVED lines=35> */
.L_x_4670:
[----:B------:R-:W-:Y:S05]  /*e780*/  BSYNC B2 ;  /* 0x0000000000027941 */ /* 0x000fea0003800000 */
.L_x_4669:
[----:B------:R-:W-:Y:S01]  /*e790*/  ISETP.NE.AND P2, PT, R32, RZ, PT ;  /* 0x000000ff2000720c */ /* 0x000fe20003f45270 */
[----:B------:R-:W-:-:S12]  /*e7a0*/  BSSY B2, `(.L_x_4671) ;  /* 0x0000022000027945 */ /* 0x000fd80003800000 */
[----:B------:R-:W-:Y:S05]  /*e7b0*/  @!P2 BRA `(.L_x_4672) ;  /* 0x000002000000a947 */ /* 0x000fea0003800000 */
[--C-:B0-----:R-:W-:Y:S01]  /*e7c0*/  FADD.FTZ R44, R116, -R133.reuse ;  /* 0x80000085742c7221 */ /* 0x101fe20000010000 */
        /* <DEDUP_REMOVED lines=31> */
.L_x_4672:
[----:B------:R-:W-:Y:S05]  /*e9c0*/  BSYNC B2 ;  /* 0x0000000000027941 */ /* 0x000fea0003800000 */
.L_x_4671:
        /* <DEDUP_REMOVED lines=23> */
[----:B------:R-:W-:Y:S02]  /*eb40*/  FFMA.FTZ R142, R75, R142, R84 ;  /* 0x0000008e4b8e7223 */ /* 0x000fe40000010054 */
[----:B------:R-:W-:Y:S02]  /*eb50*/  FFMA.FTZ R133, R74, R138, R81 ;  /* 0x0000008a4a857223 */ /* 0x000fe40000010051 */
[----:B------:R-:W-:Y:S01]  /*eb60*/  FFMA.FTZ R134, R72, R134, R79 ;  /* 0x0000008648867223 */ /* 0x000fe2000001004f */
[----:B------:R-:W-:Y:S01]  /*eb70*/  F2FP.PACK_AB R47, R142, R47 ;  /* 0x0000002f8e2f723e */ /* 0x000fe200000000ff */
[----:B------:R-:W-:Y:S01]  /*eb80*/  IMAD.MOV.U32 R135, RZ, RZ, 0x10 ;  /* 0x00000010ff877424 */ /* 0x000fe200078e00ff */
[----:B------:R-:W-:-:S02]  /*eb90*/  F2FP.PACK_AB R46, R133, R136 ;  /* 0x00000088852e723e */ /* 0x000fc400000000ff */
[----:B------:R-:W-:Y:S01]  /*eba0*/  F2FP.PACK_AB R45, R134, R45 ;  /* 0x0000002d862d723e */ /* 0x000fe200000000ff */
[----:B------:R-:W-:-:S05]  /*ebb0*/  IMAD.WIDE.U32 R90, R132, R135, c[0x0][0x208] ;  /* 0x00008200845a7625 */ /* 0x000fca00078e0087 */
[----:B------:R0:W-:Y:S02]  /*ebc0*/  STG.E.128 [R90.64], R44 ;  /* 0x0000002c5a007986 */ /* 0x0001e4000c101d06 */
.L_x_4666:
[----:B------:R-:W-:Y:S05]  /*ebd0*/  BSYNC B1 ;  /* 0x0000000000017941 */ /* 0x000fea0003800000 */
.L_x_4665:
[----:B0-2---:R-:W-:-:S05]  /*ebe0*/  MOV R45, c[0x0][0x160] ;  /* 0x00005800002d7a02 */ /* 0x005fca0000000f00 */
[----:B------:R-:W-:-:S05]  /*ebf0*/  IMAD R26, R45, 0x4, R26 ;  /* 0x000000042d1a7824 */ /* 0x000fca00078e021a */
[----:B------:R-:W-:-:S13]  /*ec00*/  ISETP.GE.AND P2, PT, R26, c[0x0][0x164], PT ;  /* 0x000059001a007a0c */ /* 0x000fda0003f46270 */
[----:B------:R-:W-:Y:S01]  /*ec10*/  @P2 CALL.REL.NOINC `(.L_x_4673) ;  /* 0x0000001000002944 */ /* 0x000fe20003c00000 */
[----:B------:R-:W-:Y:S05]  /*ec20*/  BRA `(.L_x_4674) ;  /* 0xffff21c000007947 */ /* 0x000fea000383ffff */
.L_x_4673:
[----:B------:R-:W-:Y:S05]  /*ec30*/  BSYNC B0 ;  /* 0x0000000000007941 */ /* 0x000fea0003800000 */
.L_x_4328:
[----:B------:R-:W-:Y:S05]  /*ec40*/  EXIT ;  /* 0x000000000000794d */ /* 0x000fea0003800000 */
.L_x_4663:
[----:B------:R-:W-:Y:S01]  /*ec50*/  HFMA2.MMA R134, -RZ, RZ, 0, 1.847743988037109375e-06 ;  /* 0x0000001fff867435 */ /* 0x000fe200000001ff */
[----:B------:R-:W-:Y:S01]  /*ec60*/  MOV R46, R47 ;  /* 0x0000002f002e7202 */ /* 0x000fe20000000f00 */
[----:B------:R-:W-:Y:S01]  /*ec70*/  IMAD.MOV.U32 R135, RZ, RZ, 0x1 ;  /* 0x00000001ff877424 */ /* 0x000fe200078e00ff */
[----:B------:R-:W-:Y:S01]  /*ec80*/  MOV R44, 0xecb0 ;  /* 0x0000ecb0002c7802 */ /* 0x000fe20000000f00 */
[----:B------:R-:W-:Y:S02]  /*ec90*/  IMAD.MOV.U32 R139, RZ, RZ, -0x1 ;  /* 0xffffffffff8b7424 */ /* 0x000fe400078e00ff */
[----:B-----5:R-:W-:Y:S05]  /*eca0*/  CALL.REL.NOINC `($__internal_26_$__cuda_sm70_shflsync_bfly_p) ;  /* 0x000007c000007944 */ /* 0x020fea0003c00000 */
[----:B-1----:R-:W-:Y:S01]  /*ecb0*/  MOV R44, R135 ;  /* 0x00000087002c7202 */ /* 0x002fe20000000f00 */
[----:B0-----:R-:W-:Y:S05]  /*ecc0*/  BRA `(.L_x_4675) ;  /* 0xffffef8000007947 */ /* 0x001fea000383ffff */
.L_x_4664:
[----:B------:R-:W-:Y:S01]  /*ecd0*/  HFMA2.MMA R135, -RZ, RZ, 0, 1.1920928955078125e-07 ;  /* 0x00000002ff877435 */ /* 0x000fe200000001ff */
[----:B------:R-:W-:Y:S01]  /*ece0*/  IMAD.MOV.U32 R46, RZ, RZ, R136 ;  /* 0x000000ffff2e7224 */ /* 0x000fe200078e0088 */
[----:B------:R-:W-:Y:S01]  /*ecf0*/  MOV R139, 0xffffffff ;  /* 0xffffffff008b7802 */ /* 0x000fe20000000f00 */
[----:B------:R-:W-:Y:S01]  /*ed00*/  IMAD.MOV.U32 R134, RZ, RZ, 0x1f ;  /* 0x0000001fff867424 */ /* 0x000fe200078e00ff */
[----:B------:R-:W-:Y:S02]  /*ed10*/  MOV R44, 0xed30 ;  /* 0x0000ed30002c7802 */ /* 0x000fe40000000f00 */
[----:B0----5:R-:W-:Y:S05]  /*ed20*/  CALL.REL.NOINC `($__internal_26_$__cuda_sm70_shflsync_bfly_p) ;  /* 0x0000074000007944 */ /* 0x021fea0003c00000 */
[----:B0-----:R-:W-:Y:S01]  /*ed30*/  HFMA2.MMA R134, -RZ, RZ, 0, 1.847743988037109375e-06 ;  /* 0x0000001fff867435 */ /* 0x001fe200000001ff */
[----:B-1----:R-:W-:Y:S01]  /*ed40*/  FADD.FTZ R46, R136, R135 ;  /* 0x00000087882e7221 */ /* 0x002fe20000010000 */
[----:B------:R-:W-:Y:S01]  /*ed50*/  MOV R44, 0xed90 ;  /* 0x0000ed90002c7802 */ /* 0x000fe20000000f00 */
[----:B------:R-:W-:-:S02]  /*ed60*/  IMAD.MOV.U32 R135, RZ, RZ, 0x4 ;  /* 0x00000004ff877424 */ /* 0x000fc400078e00ff */
[----:B------:R-:W-:Y:S02]  /*ed70*/  IMAD.MOV.U32 R139, RZ, RZ, -0x1 ;  /* 0xffffffffff8b7424 */ /* 0x000fe400078e00ff */
[----:B------:R-:W-:Y:S05]  /*ed80*/  CALL.REL.NOINC `($__internal_26_$__cuda_sm70_shflsync_bfly_p) ;  /* 0x000006e000007944 */ /* 0x000fea0003c00000 */
[----:B01----:R-:W-:Y:S01]  /*ed90*/  FADD.FTZ R46, R46, R135 ;  /* 0x000000872e2e7221 */ /* 0x003fe20000010000 */
[----:B------:R-:W-:Y:S01]  /*eda0*/  MOV R135, 0x8 ;  /* 0x0000000800877802 */ /* 0x000fe20000000f00 */
[----:B------:R-:W-:Y:S01]  /*edb0*/  IMAD.MOV.U32 R134, RZ, RZ, 0x1f ;  /* 0x0000001fff867424 */ /* 0x000fe200078e00ff */
[----:B------:R-:W-:Y:S02]  /*edc0*/  MOV R139, 0xffffffff ;  /* 0xffffffff008b7802 */ /* 0x000fe40000000f00 */
[----:B------:R-:W-:Y:S02]  /*edd0*/  MOV R44, 0xedf0 ;  /* 0x0000edf0002c7802 */ /* 0x000fe40000000f00 */
[----:B------:R-:W-:Y:S05]  /*ede0*/  CALL.REL.NOINC `($__internal_26_$__cuda_sm70_shflsync_bfly_p) ;  /* 0x0000068000007944 */ /* 0x000fea0003c00000 */
[----:B0-----:R-:W-:Y:S01]  /*edf0*/  HFMA2.MMA R134, -RZ, RZ, 0, 1.847743988037109375e-06 ;  /* 0x0000001fff867435 */ /* 0x001fe200000001ff */
[----:B-1----:R-:W-:Y:S01]  /*ee00*/  FADD.FTZ R46, R46, R135 ;  /* 0x000000872e2e7221 */ /* 0x002fe20000010000 */
[----:B------:R-:W-:Y:S01]  /*ee10*/  MOV R44, 0xee50 ;  /* 0x0000ee50002c7802 */ /* 0x000fe20000000f00 */
[----:B------:R-:W-:Y:S02]  /*ee20*/  IMAD.MOV.U32 R135, RZ, RZ, 0x10 ;  /* 0x00000010ff877424 */ /* 0x000fe400078e00ff */
[----:B------:R-:W-:-:S02]  /*ee30*/  IMAD.MOV.U32 R139, RZ, RZ, -0x1 ;  /* 0xffffffffff8b7424 */ /* 0x000fc400078e00ff */
[----:B------:R-:W-:Y:S05]  /*ee40*/  CALL.REL.NOINC `($__internal_26_$__cuda_sm70_shflsync_bfly_p) ;  /* 0x0000062000007944 */ /* 0x000fea0003c00000 */
[----:B-1----:R-:W-:Y:S01]  /*ee50*/  FADD.FTZ R91, R46, R135 ;  /* 0x000000872e5b7221 */ /* 0x002fe20000010000 */
[----:B------:R-:W-:Y:S01]  /*ee60*/  MOV R135, 0x1 ;  /* 0x0000000100877802 */ /* 0x000fe20000000f00 */
        /* <DEDUP_REMOVED lines=69> */
[----:B------:R-:W-:Y:S05]  /*f2c0*/  CALL.REL.NOINC `($__internal_26_$__cuda_sm70_shflsync_bfly_p) ;  /* 0x000001a000007944 */ /* 0x000fea0003c00000 */
[----:B0-----:R-:W-:Y:S01]  /*f2d0*/  HFMA2.MMA R134, -RZ, RZ, 0, 1.847743988037109375e-06 ;  /* 0x0000001fff867435 */ /* 0x001fe200000001ff */
[----:B-1----:R-:W-:Y:S01]  /*f2e0*/  FADD.FTZ R46, R46, R135 ;  /* 0x000000872e2e7221 */ /* 0x002fe20000010000 */
[----:B------:R-:W-:Y:S01]  /*f2f0*/  MOV R44, 0xf330 ;  /* 0x0000f330002c7802 */ /* 0x000fe20000000f00 */
[----:B------:R-:W-:Y:S02]  /*f300*/  IMAD.MOV.U32 R135, RZ, RZ, 0x2 ;  /* 0x00000002ff877424 */ /* 0x000fe400078e00ff */
[----:B------:R-:W-:Y:S02]  /*f310*/  IMAD.MOV.U32 R139, RZ, RZ, -0x1 ;  /* 0xffffffffff8b7424 */ /* 0x000fe400078e00ff */
[----:B------:R-:W-:Y:S05]  /*f320*/  CALL.REL.NOINC `($__internal_26_$__cuda_sm70_shflsync_bfly_p) ;  /* 0x0000014000007944 */ /* 0x000fea0003c00000 */
[----:B01----:R-:W-:Y:S01]  /*f330*/  FADD.FTZ R46, R46, R135 ;  /* 0x000000872e2e7221 */ /* 0x003fe20000010000 */
[----:B------:R-:W-:Y:S01]  /*f340*/  MOV R135, 0x4 ;  /* 0x0000000400877802 */ /* 0x000fe20000000f00 */
[----:B------:R-:W-:Y:S01]  /*f350*/  IMAD.MOV.U32 R134, RZ, RZ, 0x1f ;  /* 0x0000001fff867424 */ /* 0x000fe200078e00ff */
[----:B------:R-:W-:Y:S02]  /*f360*/  MOV R139, 0xffffffff ;  /* 0xffffffff008b7802 */ /* 0x000fe40000000f00 */
[----:B------:R-:W-:-:S02]  /*f370*/  MOV R44, 0xf390 ;  /* 0x0000f390002c7802 */ /* 0x000fc40000000f00 */
[----:B------:R-:W-:Y:S05]  /*f380*/  CALL.REL.NOINC `($__internal_26_$__cuda_sm70_shflsync_bfly_p) ;  /* 0x000000e000007944 */ /* 0x000fea0003c00000 */
[----:B0-----:R-:W-:Y:S01]  /*f390*/  HFMA2.MMA R134, -RZ, RZ, 0, 1.847743988037109375e-06 ;  /* 0x0000001fff867435 */ /* 0x001fe200000001ff */
[----:B-1----:R-:W-:Y:S01]  /*f3a0*/  FADD.FTZ R46, R46, R135 ;  /* 0x000000872e2e7221 */ /* 0x002fe20000010000 */
[----:B------:R-:W-:Y:S01]  /*f3b0*/  MOV R44, 0xf3f0 ;  /* 0x0000f3f0002c7802 */ /* 0x000fe20000000f00 */
[----:B------:R-:W-:-:S02]  /*f3c0*/  IMAD.MOV.U32 R135, RZ, RZ, 0x8 ;  /* 0x00000008ff877424 */ /* 0x000fc400078e00ff */
[----:B------:R-:W-:Y:S02]  /*f3d0*/  IMAD.MOV.U32 R139, RZ, RZ, -0x1 ;  /* 0xffffffffff8b7424 */ /* 0x000fe400078e00ff */
[----:B------:R-:W-:Y:S05]  /*f3e0*/  CALL.REL.NOINC `($__internal_26_$__cuda_sm70_shflsync_bfly_p) ;  /* 0x0000008000007944 */ /* 0x000fea0003c00000 */
[----:B-1----:R-:W-:Y:S01]  /*f3f0*/  FADD.FTZ R90, R46, R135 ;  /* 0x000000872e5a7221 */ /* 0x002fe20000010000 */
[----:B------:R-:W-:Y:S01]  /*f400*/  MOV R135, 0x10 ;  /* 0x0000001000877802 */ /* 0x000fe20000000f00 */
[----:B0-----:R-:W-:Y:S01]  /*f410*/  IMAD.MOV.U32 R134, RZ, RZ, 0x1f ;  /* 0x0000001fff867424 */ /* 0x001fe200078e00ff */
[----:B------:R-:W-:Y:S01]  /*f420*/  MOV R139, 0xffffffff ;  /* 0xffffffff008b7802 */ /* 0x000fe20000000f00 */
[----:B------:R-:W-:Y:S01]  /*f430*/  IMAD.MOV.U32 R46, RZ, RZ, R90 ;  /* 0x000000ffff2e7224 */ /* 0x000fe200078e005a */
[----:B------:R-:W-:Y:S02]  /*f440*/  MOV R44, 0xf460 ;  /* 0x0000f460002c7802 */ /* 0x000fe40000000f00 */
[----:B------:R-:W-:Y:S05]  /*f450*/  CALL.REL.NOINC `($__internal_26_$__cuda_sm70_shflsync_bfly_p) ;  /* 0x0000001000007944 */ /* 0x000fea0003c00000 */
[----:B01----:R-:W-:Y:S05]  /*f460*/  BRA `(.L_x_4676) ;  /* 0xffffed3000007947 */ /* 0x003fea000383ffff */
        .weak           $__internal_26_$__cuda_sm70_shflsync_bfly_p
        .type           $__internal_26_$__cuda_sm70_shflsync_bfly_p,@function
        .size           $__internal_26_$__cuda_sm70_shflsync_bfly_p,(.L_x_29166 - $__internal_26_$__cuda_sm70_shflsync_bfly_p)
$__internal_26_$__cuda_sm70_shflsync_bfly_p:
[----:B------:R-:W-:Y:S01]  /*f470*/  HFMA2.MMA R45, -RZ, RZ, 0, 0 ;  /* 0x00000000ff2d7435 */ /* 0x000fe200000001ff */
[----:B------:R-:W-:Y:S04]  /*f480*/  WARPSYNC R139 ;  /* 0x0000008b00007348 */ /* 0x000fe80003800000 */
[----:B------:R0:W1:Y:S01]  /*f490*/  SHFL.BFLY PT, R135, R46, R135, R134 ;  /* 0x0c0000872e877389 */ /* 0x00006200000e0086 */
[----:B------:R-:W-:Y:S05]  /*f4a0*/  RET.REL.NODEC R44 `(_ZN10layer_norm13ln_fwd_kernelINS_13Kernel_traitsI6__halfS2_S2_S2_fjLj1024ELj1ELj4ELj1ELj16ENS_18Kernel_traits_baseILj1024ES2_S2_S2_S2_fjLj128EEEEELb1ELb0ELb1ELb0EEEvNS_9FwdParamsE) ;  /* 0xffff0b502c007950 */ /* 0x000fea0003c3ffff */
.L_x_4677:
        /* <DEDUP_REMOVED lines=13> */
.L_x_29166:


//--------------------- .text._ZN10layer_norm13ln_fwd_kernelINS_13Kernel_traitsI6__halfS2_S2_S2_fjLj1024ELj1ELj4ELj1ELj16ENS_18Kernel_traits_baseILj1024ES2_S2_S2_S2_fjLj128EEEEELb1ELb0ELb1ELb1EEEvNS_9FwdParamsE --------------------------
	.section	.text._ZN10layer_norm13ln_fwd_kernelINS_13Kernel_traitsI6__halfS2_S2_S2_fjLj1024ELj1ELj4ELj1ELj16ENS_18Kernel_traits_baseILj1024ES2_S2_S2_S2_fjLj128EEEEELb1ELb0ELb1ELb1EEEvNS_9FwdParamsE,"ax",@progbits
	.sectioninfo	@"SHI_REGISTERS=127"
	.align	128
        .global         _ZN10layer_norm13ln_fwd_kernelINS_13Kernel_traitsI6__halfS2_S2_S2_fjLj1024ELj1ELj4ELj1ELj16ENS_18Kernel_traits_baseILj1024ES2_S2_S2_S2_fjLj128EEEEELb1ELb0ELb1ELb1EEEvNS_9FwdParamsE
        .type           _ZN10layer_norm13ln_fwd_kernelINS_13Kernel_traitsI6__halfS2_S2_S2_fjLj1024ELj1ELj4ELj1ELj16ENS_18Kernel_traits_baseILj1024ES2_S2_S2_S2_fjLj128EEEEELb1ELb0ELb1ELb1EEEvNS_9FwdParamsE,@function
        .size           _ZN10layer_norm13ln_fwd_kernelINS_13Kernel_traitsI6__halfS2_S2_S2_fjLj1024ELj1ELj4ELj1ELj16ENS_18Kernel_traits_baseILj1024ES2_S2_S2_S2_fjLj128EEEEELb1ELb0ELb1ELb1EEEvNS_9FwdParamsE,(.L_x_29167 - _ZN10layer_norm13ln_fwd_kernelINS_13Kernel_traitsI6__halfS2_S2_S2_fjLj1024ELj1ELj4ELj1ELj16ENS_18Kernel_traits_baseILj1024ES2_S2_S2_S2_fjLj128EEEEELb1ELb0ELb1ELb1EEEvNS_9FwdParamsE)
        .other          _ZN10layer_norm13ln_fwd_kernelINS_13Kernel_traitsI6__halfS2_S2_S2_fjLj1024ELj1ELj4ELj1ELj16ENS_18Kernel_traits_baseILj1024ES2_S2_S2_S2_fjLj128EEEEELb1ELb0ELb1ELb1EEEvNS_9FwdParamsE,@"STO_CUDA_ENTRY STV_DEFAULT"
_ZN10layer_norm13ln_fwd_kernelINS_13Kernel_traitsI6__halfS2_S2_S2_fjLj1024ELj1ELj4ELj1ELj16ENS_18Kernel_traits_baseILj1024ES2_S2_S2_S2_fjLj128EEEEELb1ELb0ELb1ELb1EEEvNS_9FwdParamsE:
.text._ZN10layer_norm13ln_fwd_kernelINS_13Kernel_traitsI6__halfS2_S2_S2_fjLj1024ELj1ELj4ELj1ELj16ENS_18Kernel_traits_baseILj1024ES2_S2_S2_S2_fjLj128EEEEELb1ELb0ELb1ELb1EEEvNS_9FwdParamsE:
        /* <DEDUP_REMOVED lines=60> */
[----:B------:R-:W-:Y:S01]  /*03c0*/  UIADD3 UR23, UR4, -0xe443238, URZ ;  /* 0xf1bbcdc804177890 */ /* 0x000fe2000fffe03f */
[----:B------:R0:W5:Y:S02]  /*03d0*/  @P0 LDG.E.128 R8, [R2.64] ;  /* 0x0000000602080981 */ /* 0x000164000c1e1d00 */
[----:B------:R-:W-:Y:S01]  /*03e0*/  LOP3.LUT R12, R19, UR13, R14, 0x96, !PT ;  /* 0x0000000d130c7c12 */ /* 0x000fe2000f8e960e */
[----:B------:R-:W-:Y:S01]  /*03f0*/  IMAD.WIDE.U32 R14, R15, -0x326172a9, RZ ;  /* 0xcd9e8d570f0e7825 */ /* 0x000fe200078e00ff */
[----:B------:R-:W-:Y:S01]  /*0400*/  UIADD3 UR24, UR5, -0x24c28bd8, URZ ;  /* 0xdb3d742805187890 */ /* 0x000fe2000fffe03f */
[----:B------:R0:W5:Y:S02]  /*0410*/  @P0 LDG.E.128 R4, [R2.64+0x200] ;  /* 0x0002000602040981 */ /* 0x000164000c1e1d00 */
        /* <DEDUP_REMOVED lines=17> */
[----:B------:R-:W-:Y:S01]  /*0530*/  IMAD.HI.U32 R15, R80, -0x326172a9, RZ ;  /* 0xcd9e8d57500f7827 */ /* 0x000fe200078e00ff */
[----:B0-----:R-:W-:-:S03]  /*0540*/  IADD3 R2, P2, R0, c[0x0][0x1b0], RZ ;  /* 0x00006c0000027a10 */ /* 0x001fc60007f5e0ff */
[----:B------:R-:W-:Y:S01]  /*0550*/  IMAD.HI.U32 R13, R79, -0x2daee0ad, RZ ;  /* 0xd2511f534f0d7827 */ /* 0x000fe200078e00ff */
[----:B------:R-:W-:Y:S02]  /*0560*/  IADD3.X R3, RZ, c[0x0][0x1b4], RZ, P2, !PT ;  /* 0x00006d00ff037a10 */ /* 0x000fe400017fe4ff */
[----:B------:R-:W-:Y:S02]  /*0570*/  LOP3.LUT R74, R15, UR23, R18, 0x96, !PT ;  /* 0x000000170f4a7c12 */ /* 0x000fe4000f8e9612 */
        /* <DEDUP_REMOVED lines=18> */
[----:B------:R0:W5:Y:S01]  /*06a0*/  LDG.E.128 R36, [R2.64] ;  /* 0x0000000602247981 */ /* 0x000162000c1e1d00 */
[----:B------:R-:W-:Y:S01]  /*06b0*/  IMAD.HI.U32 R41, R76, -0x326172a9, RZ ;  /* 0xcd9e8d574c297827 */ /* 0x000fe200078e00ff */
[----:B------:R-:W-:-:S02]  /*06c0*/  HADD2.F32 R21, -RZ, R10.H0_H0 ;  /* 0x2000000aff157230 */ /* 0x000fc40000004100 */
[----:B------:R0:W5:Y:S01]  /*06d0*/  LDG.E.128 R32, [R2.64+0x200] ;  /* 0x0002000602207981 */ /* 0x000162000c1e1d00 */
[----:B------:R-:W-:Y:S01]  /*06e0*/  IMAD.HI.U32 R40, R74, -0x2daee0ad, RZ ;  /* 0xd2511f534a287827 */ /* 0x000fe200078e00ff */
[----:B------:R-:W-:Y:S01]  /*06f0*/  HADD2.F32 R20, -RZ, R10.H1_H1 ;  /* 0x3000000aff147230 */ /* 0x000fe20000004100 */
[----:B------:R-:W-:Y:S01]  /*0700*/  BSSY B0, `(.L_x_4678) ;  /* 0x0000e10000007945 */ /* 0x000fe20003800000 */
[--C-:B------:R-:W-:Y:S01]  /*0710*/  HADD2.F32 R19, -RZ, R11.reuse.H0_H0 ;  /* 0x2000000bff137230 */ /* 0x100fe20000004100 */
[----:B------:R0:W5:Y:S01]  /*0720*/  LDG.E.128 R28, [R2.64+0x400] ;  /* 0x00040006021c7981 */ /* 0x000162000c1e1d00 */
[----:B------:R-:W-:Y:S01]  /*0730*/  HADD2.F32 R18, -RZ, R11.H1_H1 ;  /* 0x3000000bff127230 */ /* 0x000fe20000004100 */
[----:B------:R-:W-:Y:S01]  /*0740*/  LOP3.LUT R80, R41, UR25, R80, 0x96, !PT ;  /* 0x0000001929507c12 */ /* 0x000fe2000f8e9650 */
[--C-:B------:R-:W-:Y:S01]  /*0750*/  HADD2.F32 R65, -RZ, R8.reuse.H0_H0 ;  /* 0x20000008ff417230 */ /* 0x100fe20000004100 */
[----:B------:R0:W5:Y:S01]  /*0760*/  LDG.E.128 R24, [R2.64+0x600] ;  /* 0x0006000602187981 */ /* 0x000162000c1e1d00 */
[----:B------:R-:W-:Y:S01]  /*0770*/  HADD2.F32 R64, -RZ, R8.H1_H1 ;  /* 0x30000008ff407230 */ /* 0x000fe20000004100 */
[----:B------:R-:W-:Y:S01]  /*0780*/  LOP3.LUT R79, R40, UR26, R79, 0x96, !PT ;  /* 0x0000001a284f7c12 */ /* 0x000fe2000f8e964f */
[--C-:B------:R-:W-:Y:S01]  /*0790*/  HADD2.F32 R23, -RZ, R9.reuse.H0_H0 ;  /* 0x20000009ff177230 */ /* 0x100fe20000004100 */
[----:B------:R-:W-:Y:S01]  /*07a0*/  LOP3.LUT R90, R90, 0x3, RZ, 0xc0, !PT ;  /* 0x000000035a5a7812 */ /* 0x000fe200078ec0ff */
[----:B------:R-:W-:Y:S01]  /*07b0*/  HADD2.F32 R22, -RZ, R9.H1_H1 ;  /* 0x30000009ff167230 */ /* 0x000fe20000004100 */
[----:B------:R-:W-:Y:S01]  /*07c0*/  IMAD R76, R76, -0x326172a9, RZ ;  /* 0xcd9e8d574c4c7824 */ /* 0x000fe200078e02ff */
[--C-:B------:R-:W-:Y:S01]  /*07d0*/  HADD2.F32 R17, -RZ, R4.reuse.H0_H0 ;  /* 0x20000004ff117230 */ /* 0x100fe20000004100 */
[----:B------:R-:W-:Y:S01]  /*07e0*/  IMAD R74, R74, -0x2daee0ad, RZ ;  /* 0xd2511f534a4a7824 */ /* 0x000fe200078e02ff */
[----:B------:R-:W-:Y:S01]  /*07f0*/  HADD2.F32 R16, -RZ, R4.H1_H1 ;  /* 0x30000004ff107230 */ /* 0x000fe20000004100 */
[----:B------:R-:W-:Y:S01]  /*0800*/  IMAD.MOV.U32 R73, RZ, RZ, RZ ;  /* 0x000000ffff497224 */ /* 0x000fe200078e00ff */
[--C-:B------:R-:W-:Y:S01]  /*0810*/  HADD2.F32 R15, -RZ, R5.reuse.H0_H0 ;  /* 0x20000005ff0f7230 */ /* 0x100fe20000004100 */
        /* <DEDUP_REMOVED lines=12> */
[--C-:B0-----:R-:W-:Y:S02]  /*08e0*/  HADD2.F32 R3, -RZ, R47.reuse.H0_H0 ;  /* 0x2000002fff037230 */ /* 0x101fe40000004100 */
[----:B------:R-:W-:-:S02]  /*08f0*/  HADD2.F32 R2, -RZ, R47.H1_H1 ;  /* 0x3000002fff027230 */ /* 0x000fc40000004100 */
[--C-:B------:R-:W-:Y:S02]  /*0900*/  HADD2.F32 R69, -RZ, R42.reuse.H0_H0 ;  /* 0x2000002aff457230 */ /* 0x100fe40000004100 */
[----:B------:R-:W-:Y:S02]  /*0910*/  HADD2.F32 R72, -RZ, R42.H1_H1 ;  /* 0x3000002aff487230 */ /* 0x000fe40000004100 */
[--C-:B------:R-:W-:Y:S02]  /*0920*/  HADD2.F32 R71, -RZ, R43.reuse.H0_H0 ;  /* 0x2000002bff477230 */ /* 0x100fe40000004100 */
[----:B------:R-:W-:Y:S02]  /*0930*/  HADD2.F32 R81, -RZ, R43.H1_H1 ;  /* 0x3000002bff517230 */ /* 0x000fe40000004100 */
.L_x_5012:
        /* <DEDUP_REMOVED lines=30> */
[----:B---3--:R-:W-:Y:S01]  /*0b20*/  MOV R61, RZ ;  /* 0x000000ff003d7202 */ /* 0x008fe20000000f00 */
[----:B------:R-:W-:Y:S01]  /*0b30*/  IMAD.MOV.U32 R48, RZ, RZ, R90 ;  /* 0x000000ffff307224 */ /* 0x000fe200078e005a */
[----:B------:R-:W-:Y:S05]  /*0b40*/  @!P0 BRA `(.L_x_4681) ;  /* 0x000005a000008947 */ /* 0x000fea0003800000 */
[----:B------:R-:W-:Y:S01]  /*0b50*/  IMAD.MOV.U32 R48, RZ, RZ, R90 ;  /* 0x000000ffff307224 */ /* 0x000fe200078e005a */
[----:B-----5:R-:W-:Y:S01]  /*0b60*/  HADD2.F32 R61, -RZ, R40.H0_H0 ;  /* 0x20000028ff3d7230 */ /* 0x020fe20000004100 */
[----:B------:R-:W-:Y:S05]  /*0b70*/  BRA `(.L_x_4681) ;  /* 0x0000057000007947 */ /* 0x000fea0003800000 */
.L_x_4680:
[C---:B---3--:R-:W-:Y:S01]  /*0b80*/  ISETP.NE.AND P3, PT, R90.reuse, 0x1, PT ;  /* 0x000000015a00780c */ /* 0x048fe20003f65270 */
        /* <DEDUP_REMOVED lines=11> */
.L_x_4683:
[----:B------:R-:W-:Y:S02]  /*0c40*/  MOV R53, R76 ;  /* 0x0000004c00357202 */ /* 0x000fe40000000f00 */
.L_x_4684:
[----:B------:R-:W-:Y:S05]  /*0c50*/  BSYNC B2 ;  /* 0x0000000000027941 */ /* 0x000fea0003800000 */
.L_x_4682:
        /* <DEDUP_REMOVED lines=16> */
.L_x_4688:
[----:B------:R-:W-:Y:S05]  /*0d60*/  BSYNC B3 ;  /* 0x0000000000037941 */ /* 0x000fea0003800000 */
.L_x_4687:
        /* <DEDUP_REMOVED lines=44> */
.L_x_4686:
[----:B------:R-:W-:Y:S05]  /*1030*/  BSYNC B2 ;  /* 0x0000000000027941 */ /* 0x000fea0003800000 */
.L_x_4685:
[----:B------:R-:W0:Y:S01]  /*1040*/  I2F.U32 R49, R53 ;  /* 0x0000003500317306 */ /* 0x000e220000201000 */
[----:B-----5:R-:W-:Y:S01]  /*1050*/  HADD2.F32 R50, -RZ, R44.H0_H0 ;  /* 0x2000002cff327230 */ /* 0x020fe20000004100 */
[----:B------:R-:W-:-:S04]  /*1060*/  IMAD.MOV.U32 R54, RZ, RZ, 0x2f800000 ;  /* 0x2f800000ff367424 */ /* 0x000fc800078e00ff */
[----:B------:R-:W-:-:S04]  /*1070*/  FMUL.FTZ R50, R50, c[0x0][0x1ec] ;  /* 0x00007b0032327a20 */ /* 0x000fc80000410000 */
[----:B------:R-:W-:Y:S02]  /*1080*/  FMUL.FTZ R50, R50, c[0x0][0x1e8] ;  /* 0x00007a0032327a20 */ /* 0x000fe40000410000 */
[----:B0-----:R-:W-:Y:S01]  /*1090*/  FFMA.FTZ R49, R49, R54, 1.1641532182693481445e-10 ;  /* 0x2f00000031317423 */ /* 0x001fe20000010036 */
[----:B------:R-:W-:-:S04]  /*10a0*/  @P0 HADD2.F32 R54, -RZ, R40.H0_H0 ;  /* 0x20000028ff360230 */ /* 0x000fc80000004100 */
[----:B------:R-:W-:-:S04]  /*10b0*/  FSETP.GTU.FTZ.AND P3, PT, R49, c[0x0][0x1e4], PT ;  /* 0x0000790031007a0b */ /* 0x000fc80003f7c000 */
[----:B------:R-:W-:Y:S02]  /*10c0*/  FSEL R61, R50, RZ, !P3 ;  /* 0x000000ff323d7208 */ /* 0x000fe40005800000 */
[----:B------:R-:W-:-:S03]  /*10d0*/  SEL R82, RZ, 0x1, P3 ;  /* 0x00000001ff527807 */ /* 0x000fc60001800000 */
[----:B------:R-:W-:Y:S02]  /*10e0*/  @P0 FADD.FTZ R61, R61, R54 ;  /* 0x000000363d3d0221 */ /* 0x000fe40000010000 */
.L_x_4681:
[----:B------:R-:W-:Y:S05]  /*10f0*/  BSYNC B1 ;  /* 0x0000000000017941 */ /* 0x000fea0003800000 */
.L_x_4679:
        /* <DEDUP_REMOVED lines=8> */
.L_x_4690:
        /* <DEDUP_REMOVED lines=12> */
.L_x_4693:
[----:B------:R-:W-:Y:S02]  /*1240*/  IMAD.MOV.U32 R53, RZ, RZ, R76 ;  /* 0x000000ffff357224 */ /* 0x000fe400078e004c */
.L_x_4694:
[----:B------:R-:W-:Y:S05]  /*1250*/  BSYNC B2 ;  /* 0x0000000000027941 */ /* 0x000fea0003800000 */
.L_x_4692:
        /* <DEDUP_REMOVED lines=16> */
.L_x_4698:
[----:B------:R-:W-:Y:S05]  /*1360*/  BSYNC B3 ;  /* 0x0000000000037941 */ /* 0x000fea0003800000 */
.L_x_4697:
        /* <DEDUP_REMOVED lines=44> */
.L_x_4696:
[----:B------:R-:W-:Y:S05]  /*1630*/  BSYNC B2 ;  /* 0x0000000000027941 */ /* 0x000fea0003800000 */
.L_x_4695:
        /* <DEDUP_REMOVED lines=11> */
.L_x_4691:
[----:B------:R-:W-:Y:S05]  /*16f0*/  BSYNC B1 ;  /* 0x0000000000017941 */ /* 0x000fea0003800000 */
.L_x_4689:
        /* <DEDUP_REMOVED lines=8> */
.L_x_4700:
        /* <DEDUP_REMOVED lines=12> */
.L_x_4703:
[----:B------:R-:W-:Y:S02]  /*1840*/  IMAD.MOV.U32 R53, RZ, RZ, R76 ;  /* 0x000000ffff357224 */ /* 0x000fe400078e004c */
.L_x_4704:
[----:B------:R-:W-:Y:S05]  /*1850*/  BSYNC B2 ;  /* 0x0000000000027941 */ /* 0x000fea0003800000 */
.L_x_4702:
        /* <DEDUP_REMOVED lines=16> */
.L_x_4708:
[----:B------:R-:W-:Y:S05]  /*1960*/  BSYNC B3 ;  /* 0x0000000000037941 */ /* 0x000fea0003800000 */
.L_x_4707:
        /* <DEDUP_REMOVED lines=44> */
.L_x_4706:
[----:B------:R-:W-:Y:S05]  /*1c30*/  BSYNC B2 ;  /* 0x0000000000027941 */ /* 0x000fea0003800000 */
.L_x_4705:
        /* <DEDUP_REMOVED lines=11> */
.L_x_4701:
[----:B------:R-:W-:Y:S05]  /*1cf0*/  BSYNC B1 ;  /* 0x0000000000017941 */ /* 0x000fea0003800000 */
.L_x_4699:
        /* <DEDUP_REMOVED lines=8> */
.L_x_4710:
        /* <DEDUP_REMOVED lines=12> */
.L_x_4713:
[----:B------:R-:W-:Y:S02]  /*1e40*/  MOV R53, R76 ;  /* 0x0000004c00357202 */ /* 0x000fe40000000f00 */
.L_x_4714:
[----:B------:R-:W-:Y:S05]  /*1e50*/  BSYNC B2 ;  /* 0x0000000000027941 */ /* 0x000fea0003800000 */
.L_x_4712:
        /* <DEDUP_REMOVED lines=16> */
.L_x_4718:
[----:B------:R-:W-:Y:S05]  /*1f60*/  BSYNC B3 ;  /* 0x0000000000037941 */ /* 0x000fea0003800000 */
.L_x_4717:
        /* <DEDUP_REMOVED lines=44> */
.L_x_4716:
[----:B------:R-:W-:Y:S05]  /*2230*/  BSYNC B2 ;  /* 0x0000000000027941 */ /* 0x000fea0003800000 */
.L_x_4715:
[----:B------:R-:W0:Y:S01]  /*2240*/  I2F.U32 R48, R53 ;  /* 0x0000003500307306 */ /* 0x000e220000201000 */
[----:B-----5:R-:W-:Y:S01]  /*2250*/  HADD2.F32 R50, -RZ, R45.H1_H1 ;  /* 0x3000002dff327230 */ /* 0x020fe20000004100 */
[----:B------:R-:W-:-:S04]  /*2260*/  IMAD.MOV.U32 R51, RZ, RZ, 0x2f800000 ;  /* 0x2f800000ff337424 */ /* 0x000fc800078e00ff */
        /* <DEDUP_REMOVED lines=8> */
.L_x_4711:
[----:B------:R-:W-:Y:S05]  /*22f0*/  BSYNC B1 ;  /* 0x0000000000017941 */ /* 0x000fea0003800000 */
.L_x_4709:
        /* <DEDUP_REMOVED lines=8> */
.L_x_4720:
        /* <DEDUP_REMOVED lines=12> */
.L_x_4723:
[----:B------:R-:W-:Y:S02]  /*2440*/  IMAD.MOV.U32 R53, RZ, RZ, R76 ;  /* 0x000000ffff357224 */ /* 0x000fe400078e004c */
.L_x_4724:
[----:B------:R-:W-:Y:S05]  /*2450*/  BSYNC B2 ;  /* 0x0000000000027941 */ /* 0x000fea0003800000 */
.L_x_4722:
        /* <DEDUP_REMOVED lines=16> */
.L_x_4728:
[----:B------:R-:W-:Y:S05]  /*2560*/  BSYNC B3 ;  /* 0x0000000000037941 */ /* 0x000fea0003800000 */
.L_x_4727:
        /* <DEDUP_REMOVED lines=44> */
.L_x_4726:
[----:B------:R-:W-:Y:S05]  /*2830*/  BSYNC B2 ;  /* 0x0000000000027941 */ /* 0x000fea0003800000 */
.L_x_4725:
[----:B------:R-:W0:Y:S01]  /*2840*/  I2F.U32 R49, R53 ;  /* 0x0000003500317306 */ /* 0x000e220000201000 */
[----:B------:R-:W-:Y:S01]  /*2850*/  HFMA2.MMA R54, -RZ, RZ, 0.1171875, 0 ;  /* 0x2f800000ff367435 */ /* 0x000fe200000001ff */
[----:B-----5:R-:W-:-:S05]  /*2860*/  HADD2.F32 R50, -RZ, R46.H0_H0 ;  /* 0x2000002eff327230 */ /* 0x020fca0000004100 */
        /* <DEDUP_REMOVED lines=8> */
.L_x_4721:
[----:B------:R-:W-:Y:S05]  /*28f0*/  BSYNC B1 ;  /* 0x0000000000017941 */ /* 0x000fea0003800000 */
.L_x_4719:
        /* <DEDUP_REMOVED lines=8> */
.L_x_4730:
        /* <DEDUP_REMOVED lines=12> */
.L_x_4733:
[----:B------:R-:W-:Y:S02]  /*2a40*/  IMAD.MOV.U32 R53, RZ, RZ, R76 ;  /* 0x000000ffff357224 */ /* 0x000fe400078e004c */
.L_x_4734:
[----:B------:R-:W-:Y:S05]  /*2a50*/  BSYNC B2 ;  /* 0x0000000000027941 */ /* 0x000fea0003800000 */
.L_x_4732:
        /* <DEDUP_REMOVED lines=16> */
.L_x_4738:
[----:B------:R-:W-:Y:S05]  /*2b60*/  BSYNC B3 ;  /* 0x0000000000037941 */ /* 0x000fea0003800000 */
.L_x_4737:
        /* <DEDUP_REMOVED lines=44> */
.L_x_4736:
[----:B------:R-:W-:Y:S05]  /*2e30*/  BSYNC B2 ;  /* 0x0000000000027941 */ /* 0x000fea0003800000 */
.L_x_4735:
        /* <DEDUP_REMOVED lines=11> */
.L_x_4731:
[----:B------:R-:W-:Y:S05]  /*2ef0*/  BSYNC B1 ;  /* 0x0000000000017941 */ /* 0x000fea0003800000 */
.L_x_4729:
        /* <DEDUP_REMOVED lines=8> */
.L_x_4740:
        /* <DEDUP_REMOVED lines=12> */
.L_x_4743:
[----:B------:R-:W-:Y:S02]  /*3040*/  MOV R53, R76 ;  /* 0x0000004c00357202 */ /* 0x000fe40000000f00 */
.L_x_4744:
[----:B------:R-:W-:Y:S05]  /*3050*/  BSYNC B2 ;  /* 0x0000000000027941 */ /* 0x000fea0003800000 */
.L_x_4742:
        /* <DEDUP_REMOVED lines=16> */
.L_x_4748:
[----:B------:R-:W-:Y:S05]  /*3160*/  BSYNC B3 ;  /* 0x0000000000037941 */ /* 0x000fea0003800000 */
.L_x_4747:
        /* <DEDUP_REMOVED lines=44> */
.L_x_4746:
[----:B------:R-:W-:Y:S05]  /*3430*/  BSYNC B2 ;  /* 0x0000000000027941 */ /* 0x000fea0003800000 */
.L_x_4745:
        /* <DEDUP_REMOVED lines=11> */
.L_x_4741:
[----:B------:R-:W-:Y:S05]  /*34f0*/  BSYNC B1 ;  /* 0x0000000000017941 */ /* 0x000fea0003800000 */
.L_x_4739:
        /* <DEDUP_REMOVED lines=8> */
.L_x_4750:
        /* <DEDUP_REMOVED lines=12> */
.L_x_4753:
[----:B------:R-:W-:Y:S02]  /*3640*/  IMAD.MOV.U32 R53, RZ, RZ, R76 ;  /* 0x000000ffff357224 */ /* 0x000fe400078e004c */
.L_x_4754:
[----:B------:R-:W-:Y:S05]  /*3650*/  BSYNC B2 ;  /* 0x0000000000027941 */ /* 0x000fea0003800000 */
.L_x_4752:
        /* <DEDUP_REMOVED lines=16> */
.L_x_4758:
[----:B------:R-:W-:Y:S05]  /*3760*/  BSYNC B3 ;  /* 0x0000000000037941 */ /* 0x000fea0003800000 */
.L_x_4757:
        /* <DEDUP_REMOVED lines=44> */
.L_x_4756:
[----:B------:R-:W-:Y:S05]  /*3a30*/  BSYNC B2 ;  /* 0x0000000000027941 */ /* 0x000fea0003800000 */
.L_x_4755:
        /* <DEDUP_REMOVED lines=11> */
.L_x_4751:
[----:B------:R-:W-:Y:S05]  /*3af0*/  BSYNC B1 ;  /* 0x0000000000017941 */ /* 0x000fea0003800000 */
.L_x_4749:
[----:B------:R-:W-:Y:S01]  /*3b00*/  IMAD.MOV.U32 R53, RZ, RZ, 0x10 ;  /* 0x00000010ff357424 */ /* 0x000fe200078e00ff */
[----:B------:R-:W-:Y:S01]  /*3b10*/  F2FP.PACK_AB R51, R54, R55 ;  /* 0x000000373633723e */ /* 0x000fe200000000ff */
[----:B------:R-:W-:Y:S01]  /*3b20*/  BSSY B1, `(.L_x_4759) ;  /* 0x000001f000017945 */ /* 0x000fe20003800000 */
[----:B------:R-:W-:Y:S01]  /*3b30*/  F2FP.PACK_AB R50, R56, R57 ;  /* 0x000000393832723e */ /* 0x000fe200000000ff */
[----:B------:R-:W-:Y:S01]  /*3b40*/  IMAD.WIDE.U32 R96, R52, R53, c[0x0][0x188] ;  /* 0x0000620034607625 */ /* 0x000fe200078e0035 */
[----:B------:R-:W-:Y:S02]  /*3b50*/  F2FP.PACK_AB R49, R58, R59 ;  /* 0x0000003b3a31723e */ /* 0x000fe400000000ff */
[----:B------:R-:W-:Y:S02]  /*3b60*/  F2FP.PACK_AB R48, R60, R61 ;  /* 0x0000003d3c30723e */ /* 0x000fe400000000ff */
        /* <DEDUP_REMOVED lines=26> */
.L_x_4760:
[----:B------:R-:W-:Y:S05]  /*3d10*/  BSYNC B1 ;  /* 0x0000000000017941 */ /* 0x000fea0003800000 */
.L_x_4759:
[----:B-----5:R1:W5:Y:S04]  /*3d20*/  @P1 LDG.E.128 R44, [R94.64] ;  /* 0x000000065e2c1981 */ /* 0x020368000c1e1d00 */
[----:B------:R1:W5:Y:S01]  /*3d30*/  @P0 LDG.E.128 R40, [R92.64] ;  /* 0x000000065c280981 */ /* 0x000362000c1e1d00 */
[----:B------:R-:W-:Y:S01]  /*3d40*/  BSSY B1, `(.L_x_4761) ;  /* 0x0000060000017945 */ /* 0x000fe20003800000 */
[----:B------:R-:W-:Y:S05]  /*3d50*/  @P2 BRA `(.L_x_4762) ;  /* 0x0000006000002947 */ /* 0x000fea0003800000 */
[----:B------:R-:W-:Y:S02]  /*3d60*/  IMAD.MOV.U32 R99, RZ, RZ, RZ ;  /* 0x000000ffff637224 */ /* 0x000fe400078e00ff */
[----:B0-----:R-:W-:Y:S01]  /*3d70*/  IMAD.MOV.U32 R48, RZ, RZ, R90 ;  /* 0x000000ffff307224 */ /* 0x001fe200078e005a */
[----:B------:R-:W-:Y:S05]  /*3d80*/  @!P0 BRA `(.L_x_4763) ;  /* 0x000005b000008947 */ /* 0x000fea0003800000 */
[----:B------:R-:W-:Y:S01]  /*3d90*/  MOV R48, R90 ;  /* 0x0000005a00307202 */ /* 0x000fe20000000f00 */
[----:B-----5:R-:W-:Y:S01]  /*3da0*/  HADD2.F32 R99, -RZ, R40.H0_H0 ;  /* 0x20000028ff637230 */ /* 0x020fe20000004100 */
[----:B------:R-:W-:Y:S05]  /*3db0*/  BRA `(.L_x_4763) ;  /* 0x0000058000007947 */ /* 0x000fea0003800000 */
.L_x_4762:
        /* <DEDUP_REMOVED lines=12> */
.L_x_4765:
[----:B------:R-:W-:Y:S02]  /*3e80*/  IMAD.MOV.U32 R82, RZ, RZ, R76 ;  /* 0x000000ffff527224 */ /* 0x000fe400078e004c */
.L_x_4766:
[----:B------:R-:W-:Y:S05]  /*3e90*/  BSYNC B2 ;  /* 0x0000000000027941 */ /* 0x000fea0003800000 */
.L_x_4764:
        /* <DEDUP_REMOVED lines=16> */
.L_x_4770:
[----:B------:R-:W-:Y:S05]  /*3fa0*/  BSYNC B3 ;  /* 0x0000000000037941 */ /* 0x000fea0003800000 */
.L_x_4769:
[----:B------:R-:W-:Y:S01]  /*3fb0*/  IMAD.HI.U32 R48, R78, -0x326172a9, RZ ;  /* 0xcd9e8d574e307827 */ /* 0x000fe200078e00ff */
[----:B------:R-:W-:-:S03]  /*3fc0*/  LOP3.LUT R49, R50, UR5, R73, 0x96, !PT ;  /* 0x0000000532317c12 */ /* 0x000fc6000f8e9649 */
[----:B------:R-:W-:Y:S01]  /*3fd0*/  IMAD R51, R78, -0x326172a9, RZ ;  /* 0xcd9e8d574e337824 */ /* 0x000fe200078e02ff */
[----:B-1----:R-:W-:Y:S01]  /*3fe0*/  LOP3.LUT R92, R48, UR4, R75, 0x96, !PT ;  /* 0x00000004305c7c12 */ /* 0x002fe2000f8e964b */
        /* <DEDUP_REMOVED lines=40> */
.L_x_4768:
[----:B------:R-:W-:Y:S05]  /*4270*/  BSYNC B2 ;  /* 0x0000000000027941 */ /* 0x000fea0003800000 */
.L_x_4767:
        /* <DEDUP_REMOVED lines=10> */
[----:B------:R-:W-:Y:S01]  /*4320*/  @P0 FADD.FTZ R99, R50, R99 ;  /* 0x0000006332630221 */ /* 0x000fe20000010000 */
[----:B------:R-:W-:Y:S02]  /*4330*/  PRMT R82, R49, 0x7610, R82 ;  /* 0x0000761031527816 */ /* 0x000fe40000000052 */
.L_x_4763:
[----:B------:R-:W-:Y:S05]  /*4340*/  BSYNC B1 ;  /* 0x0000000000017941 */ /* 0x000fea0003800000 */
.L_x_4761:
        /* <DEDUP_REMOVED lines=8> */
.L_x_4772:
        /* <DEDUP_REMOVED lines=12> */
.L_x_4775:
[----:B------:R-:W-:Y:S02]  /*4490*/  MOV R83, R76 ;  /* 0x0000004c00537202 */ /* 0x000fe40000000f00 */
.L_x_4776:
[----:B------:R-:W-:Y:S05]  /*44a0*/  BSYNC B2 ;  /* 0x0000000000027941 */ /* 0x000fea0003800000 */
.L_x_4774:
        /* <DEDUP_REMOVED lines=16> */
.L_x_4780:
[----:B------:R-:W-:Y:S05]  /*45b0*/  BSYNC B3 ;  /* 0x0000000000037941 */ /* 0x000fea0003800000 */
.L_x_4779:
        /* <DEDUP_REMOVED lines=44> */
.L_x_4778:
[----:B------:R-:W-:Y:S05]  /*4880*/  BSYNC B2 ;  /* 0x0000000000027941 */ /* 0x000fea0003800000 */
.L_x_4777:
        /* <DEDUP_REMOVED lines=10> */
[----:B------:R-:W-:Y:S01]  /*4930*/  @P0 FADD.FTZ R98, R51, R98 ;  /* 0x0000006233620221 */ /* 0x000fe20000010000 */
[----:B------:R-:W-:Y:S02]  /*4940*/  PRMT R83, R48, 0x7610, R83 ;  /* 0x0000761030537816 */ /* 0x000fe40000000053 */
.L_x_4773:
[----:B------:R-:W-:Y:S05]  /*4950*/  BSYNC B1 ;  /* 0x0000000000017941 */ /* 0x000fea0003800000 */
.L_x_4771:
        /* <DEDUP_REMOVED lines=8> */
.L_x_4782:
        /* <DEDUP_REMOVED lines=12> */
.L_x_4785:
[----:B------:R-:W-:Y:S02]  /*4aa0*/  IMAD.MOV.U32 R84, RZ, RZ, R76 ;  /* 0x000000ffff547224 */ /* 0x000fe400078e004c */
.L_x_4786:
[----:B------:R-:W-:Y:S05]  /*4ab0*/  BSYNC B2 ;  /* 0x0000000000027941 */ /* 0x000fea0003800000 */
.L_x_4784:
        /* <DEDUP_REMOVED lines=16> */
.L_x_4790:
[----:B------:R-:W-:Y:S05]  /*4bc0*/  BSYNC B3 ;  /* 0x0000000000037941 */ /* 0x000fea0003800000 */
.L_x_4789:
        /* <DEDUP_REMOVED lines=44> */
.L_x_4788:
[----:B------:R-:W-:Y:S05]  /*4e90*/  BSYNC B2 ;  /* 0x0000000000027941 */ /* 0x000fea0003800000 */
.L_x_4787:
        /* <DEDUP_REMOVED lines=12> */
.L_x_4783:
[----:B------:R-:W-:Y:S05]  /*4f60*/  BSYNC B1 ;  /* 0x0000000000017941 */ /* 0x000fea0003800000 */
.L_x_4781:
        /* <DEDUP_REMOVED lines=8> */
.L_x_4792:
        /* <DEDUP_REMOVED lines=12> */
.L_x_4795:
[----:B------:R-:W-:Y:S02]  /*50b0*/  IMAD.MOV.U32 R85, RZ, RZ, R76 ;  /* 0x000000ffff557224 */ /* 0x000fe400078e004c */
.L_x_4796:
[----:B------:R-:W-:Y:S05]  /*50c0*/  BSYNC B2 ;  /* 0x0000000000027941 */ /* 0x000fea0003800000 */
.L_x_4794:
        /* <DEDUP_REMOVED lines=16> */
.L_x_4800:
[----:B------:R-:W-:Y:S05]  /*51d0*/  BSYNC B3 ;  /* 0x0000000000037941 */ /* 0x000fea0003800000 */
.L_x_4799:
        /* <DEDUP_REMOVED lines=44> */
.L_x_4798:
[----:B------:R-:W-:Y:S05]  /*54a0*/  BSYNC B2 ;  /* 0x0000000000027941 */ /* 0x000fea0003800000 */
.L_x_4797:
        /* <DEDUP_REMOVED lines=12> */
.L_x_4793:
[----:B------:R-:W-:Y:S05]  /*5570*/  BSYNC B1 ;  /* 0x0000000000017941 */ /* 0x000fea0003800000 */
.L_x_4791:
[----:B------:R-:W-:Y:S01]  /*5580*/  BSSY B1, `(.L_x_4801) ;  /* 0x0000060000017945 */ /* 0x000fe20003800000 */
[----:B------:R-:W-:Y:S05]  /*5590*/  @P2 BRA `(.L_x_4802) ;  /* 0x0000006000002947 */ /* 0x000fea0003800000 */
[----:B-1----:R-:W-:Y:S01]  /*55a0*/  HFMA2.MMA R95, -RZ, RZ, 0, 0 ;  /* 0x00000000ff5f7435 */ /* 0x002fe200000001ff */
[----:B------:R-:W-:Y:S01]  /*55b0*/  IMAD.MOV.U32 R48, RZ, RZ, R49 ;  /* 0x000000ffff307224 */ /* 0x000fe200078e0031 */
[----:B------:R-:W-:Y:S05]  /*55c0*/  @!P0 BRA `(.L_x_4803) ;  /* 0x000005b000008947 */ /* 0x000fea0003800000 */
[----:B------:R-:W-:Y:S01]  /*55d0*/  IMAD.MOV.U32 R48, RZ, RZ, R49 ;  /* 0x000000ffff307224 */ /* 0x000fe200078e0031 */
[----:B-----5:R-:W-:Y:S01]  /*55e0*/  HADD2.F32 R95, -RZ, R42.H0_H0 ;  /* 0x2000002aff5f7230 */ /* 0x020fe20000004100 */
[----:B------:R-:W-:Y:S05]  /*55f0*/  BRA `(.L_x_4803) ;  /* 0x0000058000007947 */ /* 0x000fea0003800000 */
.L_x_4802:
        /* <DEDUP_REMOVED lines=12> */
.L_x_4805:
[----:B------:R-:W-:Y:S02]  /*56c0*/  MOV R86, R76 ;  /* 0x0000004c00567202 */ /* 0x000fe40000000f00 */
.L_x_4806:
[----:B------:R-:W-:Y:S05]  /*56d0*/  BSYNC B2 ;  /* 0x0000000000027941 */ /* 0x000fea0003800000 */
.L_x_4804:
        /* <DEDUP_REMOVED lines=16> */
.L_x_4810:
[----:B------:R-:W-:Y:S05]  /*57e0*/  BSYNC B3 ;  /* 0x0000000000037941 */ /* 0x000fea0003800000 */
.L_x_4809:
        /* <DEDUP_REMOVED lines=44> */
.L_x_4808:
[----:B------:R-:W-:Y:S05]  /*5ab0*/  BSYNC B2 ;  /* 0x0000000000027941 */ /* 0x000fea0003800000 */
.L_x_4807:
        /* <DEDUP_REMOVED lines=8> */
[----:B-1----:R-:W-:Y:S02]  /*5b40*/  FSEL R95, R51, RZ, !P3 ;  /* 0x000000ff335f7208 */ /* 0x002fe40005800000 */
[----:B------:R-:W-:-:S03]  /*5b50*/  SEL R49, RZ, 0x1, P3 ;  /* 0x00000001ff317807 */ /* 0x000fc60001800000 */
[----:B------:R-:W-:Y:S01]  /*5b60*/  @P0 FADD.FTZ R95, R50, R95 ;  /* 0x0000005f325f0221 */ /* 0x000fe20000010000 */
[----:B------:R-:W-:Y:S02]  /*5b70*/  PRMT R86, R49, 0x7610, R86 ;  /* 0x0000761031567816 */ /* 0x000fe40000000056 */
.L_x_4803:
[----:B------:R-:W-:Y:S05]  /*5b80*/  BSYNC B1 ;  /* 0x0000000000017941 */ /* 0x000fea0003800000 */
.L_x_4801:
        /* <DEDUP_REMOVED lines=8> */
.L_x_4812:
        /* <DEDUP_REMOVED lines=12> */
.L_x_4815:
[----:B------:R-:W-:Y:S02]  /*5cd0*/  IMAD.MOV.U32 R87, RZ, RZ, R76 ;  /* 0x000000ffff577224 */ /* 0x000fe400078e004c */
.L_x_4816:
[----:B------:R-:W-:Y:S05]  /*5ce0*/  BSYNC B2 ;  /* 0x0000000000027941 */ /* 0x000fea0003800000 */
.L_x_4814:
        /* <DEDUP_REMOVED lines=16> */
.L_x_4820:
[----:B------:R-:W-:Y:S05]  /*5df0*/  BSYNC B3 ;  /* 0x0000000000037941 */ /* 0x000fea0003800000 */
.L_x_4819:
        /* <DEDUP_REMOVED lines=44> */
.L_x_4818:
[----:B------:R-:W-:Y:S05]  /*60c0*/  BSYNC B2 ;  /* 0x0000000000027941 */ /* 0x000fea0003800000 */
.L_x_4817:
        /* <DEDUP_REMOVED lines=12> */
.L_x_4813:
[----:B------:R-:W-:Y:S05]  /*6190*/  BSYNC B1 ;  /* 0x0000000000017941 */ /* 0x000fea0003800000 */
.L_x_4811:
        /* <DEDUP_REMOVED lines=8> */
.L_x_4822:
        /* <DEDUP_REMOVED lines=12> */
.L_x_4825:
[----:B------:R-:W-:Y:S02]  /*62e0*/  IMAD.MOV.U32 R88, RZ, RZ, R76 ;  /* 0x000000ffff587224 */ /* 0x000fe400078e004c */
.L_x_4826:
[----:B------:R-:W-:Y:S05]  /*62f0*/  BSYNC B2 ;  /* 0x0000000000027941 */ /* 0x000fea0003800000 */
.L_x_4824:
        /* <DEDUP_REMOVED lines=16> */
.L_x_4830:
[----:B------:R-:W-:Y:S05]  /*6400*/  BSYNC B3 ;  /* 0x0000000000037941 */ /* 0x000fea0003800000 */
.L_x_4829:
        /* <DEDUP_REMOVED lines=44> */
.L_x_4828:
[----:B------:R-:W-:Y:S05]  /*66d0*/  BSYNC B2 ;  /* 0x0000000000027941 */ /* 0x000fea0003800000 */
.L_x_4827:
        /* <DEDUP_REMOVED lines=12> */
.L_x_4823:
[----:B------:R-:W-:Y:S05]  /*67a0*/  BSYNC B1 ;  /* 0x0000000000017941 */ /* 0x000fea0003800000 */
.L_x_4821:
        /* <DEDUP_REMOVED lines=8> */
.L_x_4832:
        /* <DEDUP_REMOVED lines=12> */
.L_x_4835:
[----:B------:R-:W-:Y:S02]  /*68f0*/  MOV R89, R76 ;  /* 0x0000004c00597202 */ /* 0x000fe40000000f00 */
.L_x_4836:
[----:B------:R-:W-:Y:S05]  /*6900*/  BSYNC B2 ;  /* 0x0000000000027941 */ /* 0x000fea0003800000 */
.L_x_4834:
        /* <DEDUP_REMOVED lines=16> */
.L_x_4840:
[----:B------:R-:W-:Y:S05]  /*6a10*/  BSYNC B3 ;  /* 0x0000000000037941 */ /* 0x000fea0003800000 */
.L_x_4839:
        /* <DEDUP_REMOVED lines=44> */
.L_x_4838:
[----:B------:R-:W-:Y:S05]  /*6ce0*/  BSYNC B2 ;  /* 0x0000000000027941 */ /* 0x000fea0003800000 */
.L_x_4837:
        /* <DEDUP_REMOVED lines=12> */
.L_x_4833:
[----:B------:R-:W-:Y:S05]  /*6db0*/  BSYNC B1 ;  /* 0x0000000000017941 */ /* 0x000fea0003800000 */
.L_x_4831:
[----:B------:R-:W-:Y:S01]  /*6dc0*/  IMAD.WIDE.U32 R106, R106, R53, c[0x0][0x188] ;  /* 0x000062006a6a7625 */ /* 0x000fe200078e0035 */
[----:B------:R-:W-:Y:S01]  /*6dd0*/  F2FP.PACK_AB R51, R92, R93 ;  /* 0x0000005d5c33723e */ /* 0x000fe200000000ff */
[----:B------:R-:W-:Y:S01]  /*6de0*/  BSSY B1, `(.L_x_4841) ;  /* 0x000001e000017945 */ /* 0x000fe20003800000 */
[----:B------:R-:W-:Y:S02]  /*6df0*/  F2FP.PACK_AB R50, R94, R95 ;  /* 0x0000005f5e32723e */ /* 0x000fe400000000ff */
[----:B------:R-:W-:Y:S02]  /*6e00*/  F2FP.PACK_AB R49, R96, R97 ;  /* 0x000000616031723e */ /* 0x000fe400000000ff */
[----:B------:R-:W-:Y:S02]  /*6e10*/  F2FP.PACK_AB R48, R98, R99 ;  /* 0x000000636230723e */ /* 0x000fe400000000ff */
[----:B------:R-:W-:-:S02]  /*6e20*/  IADD3 R90, R100, 0x40, RZ ;  /* 0x00000040645a7810 */ /* 0x000fc40007ffe0ff */
        /* <DEDUP_REMOVED lines=15> */
[----:B------:R-:W-:Y:S01]  /*6f20*/  IMAD.WIDE.U32 R50, R50, 0x10000, RZ ;  /* 0x0001000032327825 */ /* 0x000fe200078e00ff */
[----:B------:R-:W-:Y:S02]  /*6f30*/  MOV R113, 0x8 ;  /* 0x0000000800717802 */ /* 0x000fe40000000f00 */
        /* <DEDUP_REMOVED lines=8> */
.L_x_4842:
[----:B------:R-:W-:Y:S05]  /*6fc0*/  BSYNC B1 ;  /* 0x0000000000017941 */ /* 0x000fea0003800000 */
.L_x_4841:
        /* <DEDUP_REMOVED lines=10> */
.L_x_4844:
        /* <DEDUP_REMOVED lines=12> */
.L_x_4847:
[----:B------:R-:W-:Y:S02]  /*7130*/  IMAD.MOV.U32 R82, RZ, RZ, R76 ;  /* 0x000000ffff527224 */ /* 0x000fe400078e004c */
.L_x_4848:
[----:B------:R-:W-:Y:S05]  /*7140*/  BSYNC B2 ;  /* 0x0000000000027941 */ /* 0x000fea0003800000 */
.L_x_4846:
        /* <DEDUP_REMOVED lines=16> */
.L_x_4852:
[----:B------:R-:W-:Y:S05]  /*7250*/  BSYNC B3 ;  /* 0x0000000000037941 */ /* 0x000fea0003800000 */
.L_x_4851:
        /* <DEDUP_REMOVED lines=44> */
.L_x_4850:
[----:B------:R-:W-:Y:S05]  /*7520*/  BSYNC B2 ;  /* 0x0000000000027941 */ /* 0x000fea0003800000 */
.L_x_4849:
[----:B------:R-:W0:Y:S01]  /*7530*/  I2F.U32 R49, R82 ;  /* 0x0000005200317306 */ /* 0x000e220000201000 */
[----:B-----5:R-:W-:Y:S01]  /*7540*/  HADD2.F32 R51, -RZ, R44.H0_H0 ;  /* 0x2000002cff337230 */ /* 0x020fe20000004100 */
[----:B------:R-:W-:Y:S01]  /*7550*/  IMAD.MOV.U32 R50, RZ, RZ, 0x2f800000 ;  /* 0x2f800000ff327424 */ /* 0x000fe200078e00ff */
[----:B------:R-:W-:-:S03]  /*7560*/  @P0 HADD2.F32 R101, -RZ, R40.H0_H0 ;  /* 0x20000028ff650230 */ /* 0x000fc60000004100 */
        /* <DEDUP_REMOVED lines=8> */
.L_x_4845:
[----:B------:R-:W-:Y:S05]  /*75f0*/  BSYNC B1 ;  /* 0x0000000000017941 */ /* 0x000fea0003800000 */
.L_x_4843:
        /* <DEDUP_REMOVED lines=8> */
.L_x_4854:
        /* <DEDUP_REMOVED lines=12> */
.L_x_4857:
[----:B------:R-:W-:Y:S02]  /*7740*/  MOV R83, R76 ;  /* 0x0000004c00537202 */ /* 0x000fe40000000f00 */
.L_x_4858:
[----:B------:R-:W-:Y:S05]  /*7750*/  BSYNC B2 ;  /* 0x0000000000027941 */ /* 0x000fea0003800000 */
.L_x_4856:
        /* <DEDUP_REMOVED lines=16> */
.L_x_4862:
[----:B------:R-:W-:Y:S05]  /*7860*/  BSYNC B3 ;  /* 0x0000000000037941 */ /* 0x000fea0003800000 */
.L_x_4861:
        /* <DEDUP_REMOVED lines=44> */
.L_x_4860:
[----:B------:R-:W-:Y:S05]  /*7b30*/  BSYNC B2 ;  /* 0x0000000000027941 */ /* 0x000fea0003800000 */
.L_x_4859:
[----:B------:R-:W0:Y:S01]  /*7b40*/  I2F.U32 R48, R83 ;  /* 0x0000005300307306 */ /* 0x000e220000201000 */
[----:B-----5:R-:W-:Y:S01]  /*7b50*/  HADD2.F32 R50, -RZ, R44.H1_H1 ;  /* 0x3000002cff327230 */ /* 0x020fe20000004100 */
[----:B------:R-:W-:Y:S01]  /*7b60*/  IMAD.MOV.U32 R51, RZ, RZ, 0x2f800000 ;  /* 0x2f800000ff337424 */ /* 0x000fe200078e00ff */
[----:B-1----:R-:W-:-:S03]  /*7b70*/  @P0 HADD2.F32 R102, -RZ, R40.H1_H1 ;  /* 0x30000028ff660230 */ /* 0x002fc60000004100 */
        /* <DEDUP_REMOVED lines=8> */
.L_x_4855:
[----:B------:R-:W-:Y:S05]  /*7c00*/  BSYNC B1 ;  /* 0x0000000000017941 */ /* 0x000fea0003800000 */
.L_x_4853:
        /* <DEDUP_REMOVED lines=8> */
.L_x_4864:
        /* <DEDUP_REMOVED lines=12> */
.L_x_4867:
[----:B------:R-:W-:Y:S02]  /*7d50*/  IMAD.MOV.U32 R84, RZ, RZ, R76 ;  /* 0x000000ffff547224 */ /* 0x000fe400078e004c */
.L_x_4868:
[----:B------:R-:W-:Y:S05]  /*7d60*/  BSYNC B2 ;  /* 0x0000000000027941 */ /* 0x000fea0003800000 */
.L_x_4866:
        /* <DEDUP_REMOVED lines=16> */
.L_x_4872:
[----:B------:R-:W-:Y:S05]  /*7e70*/  BSYNC B3 ;  /* 0x0000000000037941 */ /* 0x000fea0003800000 */
.L_x_4871:
        /* <DEDUP_REMOVED lines=44> */
.L_x_4870:
[----:B------:R-:W-:Y:S05]  /*8140*/  BSYNC B2 ;  /* 0x0000000000027941 */ /* 0x000fea0003800000 */
.L_x_4869:
[----:B------:R-:W0:Y:S01]  /*8150*/  I2F.U32 R49, R84 ;  /* 0x0000005400317306 */ /* 0x000e220000201000 */
[----:B------:R-:W-:Y:S01]  /*8160*/  HFMA2.MMA R50, -RZ, RZ, 0.1171875, 0 ;  /* 0x2f800000ff327435 */ /* 0x000fe200000001ff */
[----:B-----5:R-:W-:Y:S02]  /*8170*/  HADD2.F32 R51, -RZ, R45.H0_H0 ;  /* 0x2000002dff337230 */ /* 0x020fe40000004100 */
        /* <DEDUP_REMOVED lines=9> */
.L_x_4865:
[----:B------:R-:W-:Y:S05]  /*8210*/  BSYNC B1 ;  /* 0x0000000000017941 */ /* 0x000fea0003800000 */
.L_x_4863:
[----:B------:R-:W-:Y:S01]  /*8220*/  BSSY B1, `(.L_x_4873) ;  /* 0x0000060000017945 */ /* 0x000fe20003800000 */
[----:B------:R-:W-:Y:S05]  /*8230*/  @P2 BRA `(.L_x_4874) ;  /* 0x0000006000002947 */ /* 0x000fea0003800000 */
[----:B-1----:R-:W-:Y:S02]  /*8240*/  IMAD.MOV.U32 R105, RZ, RZ, RZ ;  /* 0x000000ffff697224 */ /* 0x002fe400078e00ff */
[----:B------:R-:W-:Y:S01]  /*8250*/  IMAD.MOV.U32 R49, RZ, RZ, R48 ;  /* 0x000000ffff317224 */ /* 0x000fe200078e0030 */
[----:B------:R-:W-:Y:S05]  /*8260*/  @!P0 BRA `(.L_x_4875) ;  /* 0x000005b000008947 */ /* 0x000fea0003800000 */
[----:B------:R-:W-:Y:S01]  /*8270*/  MOV R49, R48 ;  /* 0x0000003000317202 */ /* 0x000fe20000000f00 */
[----:B-----5:R-:W-:Y:S01]  /*8280*/  HADD2.F32 R105, -RZ, R41.H1_H1 ;  /* 0x30000029ff697230 */ /* 0x020fe20000004100 */
[----:B------:R-:W-:Y:S05]  /*8290*/  BRA `(.L_x_4875) ;  /* 0x0000058000007947 */ /* 0x000fea0003800000 */
.L_x_4874:
        /* <DEDUP_REMOVED lines=12> */
.L_x_4877:
[----:B------:R-:W-:Y:S02]  /*8360*/  IMAD.MOV.U32 R85, RZ, RZ, R76 ;  /* 0x000000ffff557224 */ /* 0x000fe400078e004c */
.L_x_4878:
[----:B------:R-:W-:Y:S05]  /*8370*/  BSYNC B2 ;  /* 0x0000000000027941 */ /* 0x000fea0003800000 */
.L_x_4876:
        /* <DEDUP_REMOVED lines=16> */
.L_x_4882:
[----:B------:R-:W-:Y:S05]  /*8480*/  BSYNC B3 ;  /* 0x0000000000037941 */ /* 0x000fea0003800000 */
.L_x_4881:
        /* <DEDUP_REMOVED lines=44> */
.L_x_4880:
[----:B------:R-:W-:Y:S05]  /*8750*/  BSYNC B2 ;  /* 0x0000000000027941 */ /* 0x000fea0003800000 */
.L_x_4879:
        /* <DEDUP_REMOVED lines=12> */
.L_x_4875:
[----:B------:R-:W-:Y:S05]  /*8820*/  BSYNC B1 ;  /* 0x0000000000017941 */ /* 0x000fea0003800000 */
.L_x_4873:
        /* <DEDUP_REMOVED lines=8> */
.L_x_4884:
        /* <DEDUP_REMOVED lines=12> */
.L_x_4887:
[----:B------:R-:W-:Y:S02]  /*8970*/  MOV R86, R76 ;  /* 0x0000004c00567202 */ /* 0x000fe40000000f00 */
.L_x_4888:
[----:B------:R-:W-:Y:S05]  /*8980*/  BSYNC B2 ;  /* 0x0000000000027941 */ /* 0x000fea0003800000 */
.L_x_4886:
        /* <DEDUP_REMOVED lines=16> */
.L_x_4892:
[----:B------:R-:W-:Y:S05]  /*8a90*/  BSYNC B3 ;  /* 0x0000000000037941 */ /* 0x000fea0003800000 */
.L_x_4891:
        /* <DEDUP_REMOVED lines=44> */
.L_x_4890:
[----:B------:R-:W-:Y:S05]  /*8d60*/  BSYNC B2 ;  /* 0x0000000000027941 */ /* 0x000fea0003800000 */
.L_x_4889:
        /* <DEDUP_REMOVED lines=12> */
.L_x_4885:
[----:B------:R-:W-:Y:S05]  /*8e30*/  BSYNC B1 ;  /* 0x0000000000017941 */ /* 0x000fea0003800000 */
.L_x_4883:
        /* <DEDUP_REMOVED lines=8> */
.L_x_4894:
        /* <DEDUP_REMOVED lines=12> */
.L_x_4897:
[----:B------:R-:W-:Y:S02]  /*8f80*/  IMAD.MOV.U32 R87, RZ, RZ, R76 ;  /* 0x000000ffff577224 */ /* 0x000fe400078e004c */
.L_x_4898:
[----:B------:R-:W-:Y:S05]  /*8f90*/  BSYNC B2 ;  /* 0x0000000000027941 */ /* 0x000fea0003800000 */
.L_x_4896:
        /* <DEDUP_REMOVED lines=16> */
.L_x_4902:
[----:B------:R-:W-:Y:S05]  /*90a0*/  BSYNC B3 ;  /* 0x0000000000037941 */ /* 0x000fea0003800000 */
.L_x_4901:
        /* <DEDUP_REMOVED lines=44> */
.L_x_4900:
[----:B------:R-:W-:Y:S05]  /*9370*/  BSYNC B2 ;  /* 0x0000000000027941 */ /* 0x000fea0003800000 */
.L_x_4899:
[----:B------:R-:W0:Y:S01]  /*9380*/  I2F.U32 R48, R87 ;  /* 0x0000005700307306 */ /* 0x000e220000201000 */
[----:B------:R-:W-:Y:S01]  /*9390*/  HFMA2.MMA R51, -RZ, RZ, 0.1171875, 0 ;  /* 0x2f800000ff337435 */ /* 0x000fe200000001ff */
[----:B-----5:R-:W-:Y:S02]  /*93a0*/  HADD2.F32 R50, -RZ, R46.H1_H1 ;  /* 0x3000002eff327230 */ /* 0x020fe40000004100 */
        /* <DEDUP_REMOVED lines=9> */
.L_x_4895:
[----:B------:R-:W-:Y:S05]  /*9440*/  BSYNC B1 ;  /* 0x0000000000017941 */ /* 0x000fea0003800000 */
.L_x_4893:
        /* <DEDUP_REMOVED lines=8> */
.L_x_4904:
        /* <DEDUP_REMOVED lines=12> */
.L_x_4907:
[----:B------:R-:W-:Y:S02]  /*9590*/  IMAD.MOV.U32 R88, RZ, RZ, R76 ;  /* 0x000000ffff587224 */ /* 0x000fe400078e004c */
.L_x_4908:
[----:B------:R-:W-:Y:S05]  /*95a0*/  BSYNC B2 ;  /* 0x0000000000027941 */ /* 0x000fea0003800000 */
.L_x_4906:
        /* <DEDUP_REMOVED lines=16> */
.L_x_4912:
[----:B------:R-:W-:Y:S05]  /*96b0*/  BSYNC B3 ;  /* 0x0000000000037941 */ /* 0x000fea0003800000 */
.L_x_4911:
        /* <DEDUP_REMOVED lines=44> */
.L_x_4910:
[----:B------:R-:W-:Y:S05]  /*9980*/  BSYNC B2 ;  /* 0x0000000000027941 */ /* 0x000fea0003800000 */
.L_x_4909:
        /* <DEDUP_REMOVED lines=12> */
.L_x_4905:
[----:B------:R-:W-:Y:S05]  /*9a50*/  BSYNC B1 ;  /* 0x0000000000017941 */ /* 0x000fea0003800000 */
.L_x_4903:
        /* <DEDUP_REMOVED lines=8> */
.L_x_4914:
        /* <DEDUP_REMOVED lines=12> */
.L_x_4917:
[----:B------:R-:W-:Y:S02]  /*9ba0*/  MOV R89, R76 ;  /* 0x0000004c00597202 */ /* 0x000fe40000000f00 */
.L_x_4918:
[----:B------:R-:W-:Y:S05]  /*9bb0*/  BSYNC B2 ;  /* 0x0000000000027941 */ /* 0x000fea0003800000 */
.L_x_4916:
        /* <DEDUP_REMOVED lines=16> */
.L_x_4922:
[----:B------:R-:W-:Y:S05]  /*9cc0*/  BSYNC B3 ;  /* 0x0000000000037941 */ /* 0x000fea0003800000 */
.L_x_4921:
        /* <DEDUP_REMOVED lines=44> */
.L_x_4920:
[----:B------:R-:W-:Y:S05]  /*9f90*/  BSYNC B2 ;  /* 0x0000000000027941 */ /* 0x000fea0003800000 */
.L_x_4919:
        /* <DEDUP_REMOVED lines=12> */
.L_x_4915:
[----:B------:R-:W-:Y:S05]  /*a060*/  BSYNC B1 ;  /* 0x0000000000017941 */ /* 0x000fea0003800000 */
.L_x_4913:
        /* <DEDUP_REMOVED lines=20> */
[----:B------:R-:W-:Y:S02]  /*a1b0*/  LOP3.LUT R51, R48, 0xff00, R51, 0xf8, !PT ;  /* 0x0000ff0030337812 */ /* 0x000fe400078ef833 */
[----:B------:R-:W-:Y:S02]  /*a1c0*/  LOP3.LUT R48, R83, 0xff, RZ, 0xc0, !PT ;  /* 0x000000ff53307812 */ /* 0x000fe400078ec0ff */
[----:B------:R-:W-:Y:S01]  /*a1d0*/  LOP3.LUT R109, R51, 0xff, R86, 0xf8, !PT ;  /* 0x000000ff336d7812 */ /* 0x000fe200078ef856 */
[----:B------:R-:W-:-:S04]  /*a1e0*/  IMAD.WIDE.U32 R50, R50, 0x10000, RZ ;  /* 0x0001000032327825 */ /* 0x000fc800078e00ff */
[----:B------:R-:W-:Y:S01]  /*a1f0*/  IMAD.WIDE.U32 R48, R48, 0x100, RZ ;  /* 0x0000010030307825 */ /* 0x000fe200078e00ff */
[----:B------:R-:W-:Y:S02]  /*a200*/  LOP3.LUT R109, R51, R109, R111, 0xfe, !PT ;  /* 0x0000006d336d7212 */ /* 0x000fe400078efe6f */
[----:B------:R-:W-:Y:S02]  /*a210*/  MOV R111, 0x8 ;  /* 0x00000008006f7802 */ /* 0x000fe40000000f00 */
[----:B------:R-:W-:Y:S02]  /*a220*/  LOP3.LUT R51, R48, R110, R50, 0xfe, !PT ;  /* 0x0000006e30337212 */ /* 0x000fe400078efe32 */
[----:B------:R-:W-:Y:S02]  /*a230*/  LOP3.LUT R49, R109, R49, RZ, 0xfc, !PT ;  /* 0x000000316d317212 */ /* 0x000fe400078efcff */
[----:B------:R-:W-:Y:S01]  /*a240*/  LOP3.LUT R48, R51, 0xff, R82, 0xf8, !PT ;  /* 0x000000ff33307812 */ /* 0x000fe200078ef852 */
[----:B------:R-:W-:-:S05]  /*a250*/  IMAD.WIDE.U32 R50, R90, R111, c[0x0][0x190] ;  /* 0x000064005a327625 */ /* 0x000fca00078e006f */
[----:B------:R0:W-:Y:S02]  /*a260*/  STG.E.64 [R50.64], R48 ;  /* 0x0000003032007986 */ /* 0x0001e4000c101b06 */
.L_x_4924:
[----:B------:R-:W-:Y:S05]  /*a270*/  BSYNC B1 ;  /* 0x0000000000017941 */ /* 0x000fea0003800000 */
.L_x_4923:
        /* <DEDUP_REMOVED lines=10> */
.L_x_4926:
        /* <DEDUP_REMOVED lines=12> */
.L_x_4929:
[----:B------:R-:W-:Y:S02]  /*a3e0*/  IMAD.MOV.U32 R82, RZ, RZ, R76 ;  /* 0x000000ffff527224 */ /* 0x000fe400078e004c */
.L_x_4930:
[----:B------:R-:W-:Y:S05]  /*a3f0*/  BSYNC B2 ;  /* 0x0000000000027941 */ /* 0x000fea0003800000 */
.L_x_4928:
        /* <DEDUP_REMOVED lines=16> */
.L_x_4934:
[----:B------:R-:W-:Y:S05]  /*a500*/  BSYNC B3 ;  /* 0x0000000000037941 */ /* 0x000fea0003800000 */
.L_x_4933:
        /* <DEDUP_REMOVED lines=44> */
.L_x_4932:
[----:B------:R-:W-:Y:S05]  /*a7d0*/  BSYNC B2 ;  /* 0x0000000000027941 */ /* 0x000fea0003800000 */
.L_x_4931:
        /* <DEDUP_REMOVED lines=12> */
.L_x_4927:
[----:B------:R-:W-:Y:S05]  /*a8a0*/  BSYNC B1 ;  /* 0x0000000000017941 */ /* 0x000fea0003800000 */
.L_x_4925:
        /* <DEDUP_REMOVED lines=8> */
.L_x_4936:
        /* <DEDUP_REMOVED lines=12> */
.L_x_4939:
[----:B------:R-:W-:Y:S02]  /*a9f0*/  MOV R83, R76 ;  /* 0x0000004c00537202 */ /* 0x000fe40000000f00 */
.L_x_4940:
[----:B------:R-:W-:Y:S05]  /*aa00*/  BSYNC B2 ;  /* 0x0000000000027941 */ /* 0x000fea0003800000 */
.L_x_4938:
        /* <DEDUP_REMOVED lines=16> */
.L_x_4944:
[----:B------:R-:W-:Y:S05]  /*ab10*/  BSYNC B3 ;  /* 0x0000000000037941 */ /* 0x000fea0003800000 */
.L_x_4943:
        /* <DEDUP_REMOVED lines=44> */
.L_x_4942:
[----:B------:R-:W-:Y:S05]  /*ade0*/  BSYNC B2 ;  /* 0x0000000000027941 */ /* 0x000fea0003800000 */
.L_x_4941:
        /* <DEDUP_REMOVED lines=12> */
.L_x_4937:
[----:B------:R-:W-:Y:S05]  /*aeb0*/  BSYNC B1 ;  /* 0x0000000000017941 */ /* 0x000fea0003800000 */
.L_x_4935:
        /* <DEDUP_REMOVED lines=8> */
.L_x_4946:
        /* <DEDUP_REMOVED lines=12> */
.L_x_4949:
[----:B------:R-:W-:Y:S02]  /*b000*/  MOV R84, R76 ;  /* 0x0000004c00547202 */ /* 0x000fe40000000f00 */
.L_x_4950:
[----:B------:R-:W-:Y:S05]  /*b010*/  BSYNC B2 ;  /* 0x0000000000027941 */ /* 0x000fea0003800000 */
.L_x_4948:
        /* <DEDUP_REMOVED lines=16> */
.L_x_4954:
[----:B------:R-:W-:Y:S05]  /*b120*/  BSYNC B3 ;  /* 0x0000000000037941 */ /* 0x000fea0003800000 */
.L_x_4953:
        /* <DEDUP_REMOVED lines=44> */
.L_x_4952:
[----:B------:R-:W-:Y:S05]  /*b3f0*/  BSYNC B2 ;  /* 0x0000000000027941 */ /* 0x000fea0003800000 */
.L_x_4951:
        /* <DEDUP_REMOVED lines=12> */
.L_x_4947:
[----:B------:R-:W-:Y:S05]  /*b4c0*/  BSYNC B1 ;  /* 0x0000000000017941 */ /* 0x000fea0003800000 */
.L_x_4945:
[----:B------:R-:W-:Y:S01]  /*b4d0*/  BSSY B1, `(.L_x_4955) ;  /* 0x0000060000017945 */ /* 0x000fe20003800000 */
[----:B------:R-:W-:Y:S05]  /*b4e0*/  @P2 BRA `(.L_x_4956) ;  /* 0x0000006000002947 */ /* 0x000fea0003800000 */
[----:B-1----:R-:W-:Y:S01]  /*b4f0*/  MOV R112, RZ ;  /* 0x000000ff00707202 */ /* 0x002fe20000000f00 */
[----:B------:R-:W-:Y:S01]  /*b500*/  IMAD.MOV.U32 R49, RZ, RZ, R48 ;  /* 0x000000ffff317224 */ /* 0x000fe200078e0030 */
[----:B------:R-:W-:Y:S05]  /*b510*/  @!P0 BRA `(.L_x_4957) ;  /* 0x000005b000008947 */ /* 0x000fea0003800000 */
[----:B------:R-:W-:Y:S01]  /*b520*/  MOV R49, R48 ;  /* 0x0000003000317202 */ /* 0x000fe20000000f00 */
[----:B-----5:R-:W-:Y:S01]  /*b530*/  HADD2.F32 R112, -RZ, R41.H1_H1 ;  /* 0x30000029ff707230 */ /* 0x020fe20000004100 */
[----:B------:R-:W-:Y:S05]  /*b540*/  BRA `(.L_x_4957) ;  /* 0x0000058000007947 */ /* 0x000fea0003800000 */
.L_x_4956:
        /* <DEDUP_REMOVED lines=12> */
.L_x_4959:
[----:B------:R-:W-:Y:S02]  /*b610*/  MOV R85, R76 ;  /* 0x0000004c00557202 */ /* 0x000fe40000000f00 */
.L_x_4960:
[----:B------:R-:W-:Y:S05]  /*b620*/  BSYNC B2 ;  /* 0x0000000000027941 */ /* 0x000fea0003800000 */
.L_x_4958:
        /* <DEDUP_REMOVED lines=16> */
.L_x_4964:
[----:B------:R-:W-:Y:S05]  /*b730*/  BSYNC B3 ;  /* 0x0000000000037941 */ /* 0x000fea0003800000 */
.L_x_4963:
        /* <DEDUP_REMOVED lines=44> */
.L_x_4962:
[----:B------:R-:W-:Y:S05]  /*ba00*/  BSYNC B2 ;  /* 0x0000000000027941 */ /* 0x000fea0003800000 */
.L_x_4961:
        /* <DEDUP_REMOVED lines=8> */
[----:B-1----:R-:W-:Y:S02]  /*ba90*/  FSEL R112, R50, RZ, !P3 ;  /* 0x000000ff32707208 */ /* 0x002fe40005800000 */
[----:B------:R-:W-:-:S03]  /*baa0*/  SEL R48, RZ, 0x1, P3 ;  /* 0x00000001ff307807 */ /* 0x000fc60001800000 */
[----:B------:R-:W-:Y:S01]  /*bab0*/  @P0 FADD.FTZ R112, R51, R112 ;  /* 0x0000007033700221 */ /* 0x000fe20000010000 */
[----:B------:R-:W-:Y:S02]  /*bac0*/  PRMT R85, R48, 0x7610, R85 ;  /* 0x0000761030557816 */ /* 0x000fe40000000055 */
.L_x_4957:
[----:B------:R-:W-:Y:S05]  /*bad0*/  BSYNC B1 ;  /* 0x0000000000017941 */ /* 0x000fea0003800000 */
.L_x_4955:
[----:B------:R-:W-:Y:S01]  /*bae0*/  BSSY B1, `(.L_x_4965) ;  /* 0x0000060000017945 */ /* 0x000fe20003800000 */
[----:B------:R-:W-:Y:S05]  /*baf0*/  @P2 BRA `(.L_x_4966) ;  /* 0x0000006000002947 */ /* 0x000fea0003800000 */
[----:B------:R-:W-:Y:S01]  /*bb00*/  MOV R113, RZ ;  /* 0x000000ff00717202 */ /* 0x000fe20000000f00 */
[----:B------:R-:W-:Y:S01]  /*bb10*/  IMAD.MOV.U32 R48, RZ, RZ, R49 ;  /* 0x000000ffff307224 */ /* 0x000fe200078e0031 */
[----:B------:R-:W-:Y:S05]  /*bb20*/  @!P0 BRA `(.L_x_4967) ;  /* 0x000005b000008947 */ /* 0x000fea0003800000 */
[----:B------:R-:W-:Y:S01]  /*bb30*/  MOV R48, R49 ;  /* 0x0000003100307202 */ /* 0x000fe20000000f00 */
[----:B-----5:R-:W-:Y:S01]  /*bb40*/  HADD2.F32 R113, -RZ, R42.H0_H0 ;  /* 0x2000002aff717230 */ /* 0x020fe20000004100 */
[----:B------:R-:W-:Y:S05]  /*bb50*/  BRA `(.L_x_4967) ;  /* 0x0000058000007947 */ /* 0x000fea0003800000 */
.L_x_4966:
        /* <DEDUP_REMOVED lines=12> */
.L_x_4969:
[----:B------:R-:W-:Y:S02]  /*bc20*/  MOV R86, R76 ;  /* 0x0000004c00567202 */ /* 0x000fe40000000f00 */
.L_x_4970:
[----:B------:R-:W-:Y:S05]  /*bc30*/  BSYNC B2 ;  /* 0x0000000000027941 */ /* 0x000fea0003800000 */
.L_x_4968:
        /* <DEDUP_REMOVED lines=16> */
.L_x_4974:
[----:B------:R-:W-:Y:S05]  /*bd40*/  BSYNC B3 ;  /* 0x0000000000037941 */ /* 0x000fea0003800000 */
.L_x_4973:
        /* <DEDUP_REMOVED lines=44> */
.L_x_4972:
[----:B------:R-:W-:Y:S05]  /*c010*/  BSYNC B2 ;  /* 0x0000000000027941 */ /* 0x000fea0003800000 */
.L_x_4971:
        /* <DEDUP_REMOVED lines=12> */
.L_x_4967:
[----:B------:R-:W-:Y:S05]  /*c0e0*/  BSYNC B1 ;  /* 0x0000000000017941 */ /* 0x000fea0003800000 */
.L_x_4965:
        /* <DEDUP_REMOVED lines=8> */
.L_x_4976:
        /* <DEDUP_REMOVED lines=12> */
.L_x_4979:
[----:B------:R-:W-:Y:S02]  /*c230*/  MOV R87, R76 ;  /* 0x0000004c00577202 */ /* 0x000fe40000000f00 */
.L_x_4980:
[----:B------:R-:W-:Y:S05]  /*c240*/  BSYNC B2 ;  /* 0x0000000000027941 */ /* 0x000fea0003800000 */
.L_x_4978:
        /* <DEDUP_REMOVED lines=16> */
.L_x_4984:
[----:B------:R-:W-:Y:S05]  /*c350*/  BSYNC B3 ;  /* 0x0000000000037941 */ /* 0x000fea0003800000 */
.L_x_4983:
        /* <DEDUP_REMOVED lines=44> */
.L_x_4982:
[----:B------:R-:W-:Y:S05]  /*c620*/  BSYNC B2 ;  /* 0x0000000000027941 */ /* 0x000fea0003800000 */
.L_x_4981:
        /* <DEDUP_REMOVED lines=12> */
.L_x_4977:
[----:B------:R-:W-:Y:S05]  /*c6f0*/  BSYNC B1 ;  /* 0x0000000000017941 */ /* 0x000fea0003800000 */
.L_x_4975:
        /* <DEDUP_REMOVED lines=8> */
.L_x_4986:
        /* <DEDUP_REMOVED lines=12> */
.L_x_4989:
[----:B------:R-:W-:Y:S02]  /*c840*/  MOV R88, R76 ;  /* 0x0000004c00587202 */ /* 0x000fe40000000f00 */
.L_x_4990:
[----:B------:R-:W-:Y:S05]  /*c850*/  BSYNC B2 ;  /* 0x0000000000027941 */ /* 0x000fea0003800000 */
.L_x_4988:
        /* <DEDUP_REMOVED lines=16> */
.L_x_4994:
[----:B------:R-:W-:Y:S05]  /*c960*/  BSYNC B3 ;  /* 0x0000000000037941 */ /* 0x000fea0003800000 */
.L_x_4993:
        /* <DEDUP_REMOVED lines=44> */
.L_x_4992:
[----:B------:R-:W-:Y:S05]  /*cc30*/  BSYNC B2 ;  /* 0x0000000000027941 */ /* 0x000fea0003800000 */
.L_x_4991:
        /* <DEDUP_REMOVED lines=12> */
.L_x_4987:
[----:B------:R-:W-:Y:S05]  /*cd00*/  BSYNC B1 ;  /* 0x0000000000017941 */ /* 0x000fea0003800000 */
.L_x_4985:
        /* <DEDUP_REMOVED lines=8> */
.L_x_4996:
        /* <DEDUP_REMOVED lines=12> */
.L_x_4999:
[----:B------:R-:W-:Y:S02]  /*ce50*/  MOV R89, R76 ;  /* 0x0000004c00597202 */ /* 0x000fe40000000f00 */
.L_x_5000:
[----:B------:R-:W-:Y:S05]  /*ce60*/  BSYNC B2 ;  /* 0x0000000000027941 */ /* 0x000fea0003800000 */
.L_x_4998:
        /* <DEDUP_REMOVED lines=16> */
.L_x_5004:
[----:B------:R-:W-:Y:S05]  /*cf70*/  BSYNC B3 ;  /* 0x0000000000037941 */ /* 0x000fea0003800000 */
.L_x_5003:
        /* <DEDUP_REMOVED lines=44> */
.L_x_5002:
[----:B------:R-:W-:Y:S05]  /*d240*/  BSYNC B2 ;  /* 0x0000000000027941 */ /* 0x000fea0003800000 */
.L_x_5001:
        /* <DEDUP_REMOVED lines=12> */
.L_x_4997:
[----:B------:R-:W-:Y:S05]  /*d310*/  BSYNC B1 ;  /* 0x0000000000017941 */ /* 0x000fea0003800000 */
.L_x_4995:
[----:B------:R-:W-:Y:S01]  /*d320*/  FADD.FTZ R117, RZ, R61 ;  /* 0x0000003dff757221 */ /* 0x000fe20000010000 */
[----:B------:R-:W-:Y:S01]  /*d330*/  F2FP.PACK_AB R51, R116, R115 ;  /* 0x000000737433723e */ /* 0x000fe200000000ff */
[----:B------:R-:W-:Y:S01]  /*d340*/  IMAD.WIDE.U32 R52, R52, R53, c[0x0][0x188] ;  /* 0x0000620034347625 */ /* 0x000fe200078e0035 */
[----:B------:R-:W-:Y:S01]  /*d350*/  F2FP.PACK_AB R50, R114, R113 ;  /* 0x000000717232723e */ /* 0x000fe200000000ff */
[----:B------:R-:W-:Y:S01]  /*d360*/  BSSY B1, `(.L_x_5005) ;  /* 0x0000038000017945 */ /* 0x000fe20003800000 */
[----:B------:R-:W-:Y:S01]  /*d370*/  F2FP.PACK_AB R49, R112, R111 ;  /* 0x0000006f7031723e */ /* 0x000fe200000000ff */
[----:B------:R-:W-:Y:S01]  /*d380*/  FADD.FTZ R118, R117, R60 ;  /* 0x0000003c75767221 */ /* 0x000fe20000010000 */
[----:B------:R-:W-:Y:S02]  /*d390*/  F2FP.PACK_AB R48, R110, R109 ;  /* 0x0000006d6e30723e */ /* 0x000fe400000000ff */
        /* <DEDUP_REMOVED lines=32> */
[----:B------:R-:W-:Y:S02]  /*d5a0*/  SHF.L.U32 R49, R88, 0x10, RZ ;  /* 0x0000001058317819 */ /* 0x000fe400000006ff */
[----:B------:R-:W-:Y:S02]  /*d5b0*/  LOP3.LUT R48, R89, 0xffff, RZ, 0xc0, !PT ;  /* 0x0000ffff59307812 */ /* 0x000fe400078ec0ff */
[----:B------:R-:W-:Y:S02]  /*d5c0*/  LOP3.LUT R49, R49, 0xff0000, RZ, 0xc0, !PT ;  /* 0x00ff000031317812 */ /* 0x000fe400078ec0ff */
[----:B------:R-:W-:Y:S02]  /*d5d0*/  LOP3.LUT R50, R84, 0xff, RZ, 0xc0, !PT ;  /* 0x000000ff54327812 */ /* 0x000fe400078ec0ff */
[----:B------:R-:W-:Y:S02]  /*d5e0*/  PRMT R48, R49, 0x4210, R48 ;  /* 0x0000421031307816 */ /* 0x000fe40000000030 */
[----:B------:R-:W-:Y:S01]  /*d5f0*/  PRMT R49, R87, 0x7104, RZ ;  /* 0x0000710457317816 */ /* 0x000fe200000000ff */
[----:B------:R-:W-:Y:S01]  /*d600*/  IMAD.WIDE.U32 R50, R50, 0x10000, RZ ;  /* 0x0001000032327825 */ /* 0x000fe200078e00ff */
[----:B------:R-:W-:-:S02]  /*d610*/  LOP3.LUT R52, R83, 0xff, RZ, 0xc0, !PT ;  /* 0x000000ff53347812 */ /* 0x000fc400078ec0ff */
[----:B------:R-:W-:Y:S02]  /*d620*/  LOP3.LUT R49, R48, 0xff00, R49, 0xf8, !PT ;  /* 0x0000ff0030317812 */ /* 0x000fe400078ef831 */
[----:B------:R-:W-:Y:S01]  /*d630*/  LOP3.LUT R48, R85, 0xff, RZ, 0xc0, !PT ;  /* 0x000000ff55307812 */ /* 0x000fe200078ec0ff */
[----:B------:R-:W-:Y:S01]  /*d640*/  IMAD.WIDE.U32 R52, R52, 0x100, RZ ;  /* 0x0000010034347825 */ /* 0x000fe200078e00ff */
        /* <DEDUP_REMOVED lines=9> */
.L_x_5006:
[----:B------:R-:W-:Y:S05]  /*d6e0*/  BSYNC B1 ;  /* 0x0000000000017941 */ /* 0x000fea0003800000 */
.L_x_5005:
[----:B0-----:R-:W-:Y:S01]  /*d6f0*/  FADD.FTZ R53, R117, R116 ;  /* 0x0000007475357221 */ /* 0x001fe20000010000 */
[----:B------:R-:W-:Y:S05]  /*d700*/  BRA.DIV ~URZ, `(.L_x_5007) ;  /* 0x000011127f007947 */ /* 0x000fea000b800000 */
[----:B------:R0:W1:Y:S02]  /*d710*/  SHFL.BFLY PT, R50, R53, 0x1, 0x1f ;  /* 0x0c201f0035327f89 */ /* 0x00006400000e0000 */
.L_x_5013:
        /* <DEDUP_REMOVED lines=84> */
.L_x_5014:
        /* <DEDUP_REMOVED lines=17> */
[----:B-1----:R-:W-:Y:S01]  /*dd70*/  FSEL R48, R117, RZ, !P1 ;  /* 0x000000ff75307208 */ /* 0x002fe20004800000 */
[----:B------:R-:W-:Y:S01]  /*dd80*/  HADD2.F32 R49, -RZ, R39.H1_H1 ;  /* 0x30000027ff317230 */ /* 0x000fe20000004100 */
[----:B------:R-:W-:Y:S02]  /*dd90*/  IADD3 R62, R62, -0x1, RZ ;  /* 0xffffffff3e3e7810 */ /* 0x000fe40007ffe0ff */
[----:B------:R-:W-:Y:S01]  /*dda0*/  LOP3.LUT R91, R91, 0x1f, RZ, 0xc0, !PT ;  /* 0x0000001f5b5b7812 */ /* 0x000fe200078ec0ff */
        /* <DEDUP_REMOVED lines=49> */
[C---:B------:R-:W-:Y:S01]  /*e0c0*/  FMUL.FTZ R63, R53.reuse, R94 ;  /* 0x0000005e353f7220 */ /* 0x040fe20000410000 */
[----:B------:R-:W-:Y:S01]  /*e0d0*/  HADD2.F32 R94, -RZ, R37.H0_H0 ;  /* 0x20000025ff5e7230 */ /* 0x000fe20000004100 */
        /* <DEDUP_REMOVED lines=16> */
[--C-:B------:R-:W-:Y:S01]  /*e1e0*/  HADD2.F32 R53, -RZ, R38.reuse.H0_H0 ;  /* 0x20000026ff357230 */ /* 0x100fe20000004100 */
[----:B------:R-:W-:Y:S01]  /*e1f0*/  FFMA.FTZ R49, R54, R49, R18 ;  /* 0x0000003136317223 */ /* 0x000fe20000010012 */
[----:B------:R-:W-:Y:S01]  /*e200*/  HADD2.F32 R54, -RZ, R38.H1_H1 ;  /* 0x30000026ff367230 */ /* 0x000fe20000004100 */
[----:B------:R-:W-:Y:S01]  /*e210*/  FFMA.FTZ R52, R52, R94, R23 ;  /* 0x0000005e34347223 */ /* 0x000fe20000010017 */
[----:B------:R-:W-:Y:S01]  /*e220*/  HADD2.F32 R94, -RZ, R34.H1_H1 ;  /* 0x30000022ff5e7230 */ /* 0x000fe20000004100 */
[----:B------:R-:W-:Y:S01]  /*e230*/  FFMA.FTZ R100, R100, R53, R21 ;  /* 0x0000003564647223 */ /* 0x000fe20000010015 */
[--C-:B------:R-:W-:Y:S01]  /*e240*/  HADD2.F32 R53, -RZ, R36.reuse.H0_H0 ;  /* 0x20000024ff357230 */ /* 0x100fe20000004100 */
        /* <DEDUP_REMOVED lines=14> */
[----:B------:R-:W-:-:S02]  /*e330*/  IMAD R62, R62, c[0x0][0x168], RZ ;  /* 0x00005a003e3e7a24 */ /* 0x000fc400078e02ff */
[----:B------:R-:W-:Y:S01]  /*e340*/  FFMA.FTZ R122, R122, R50, R15 ;  /* 0x000000327a7a7223 */ /* 0x000fe2000001000f */
[----:B------:R-:W-:Y:S01]  /*e350*/  HADD2.F32 R50, -RZ, R32.H0_H0 ;  /* 0x20000020ff327230 */ /* 0x000fe20000004100 */
[----:B------:R-:W-:Y:S01]  /*e360*/  FFMA.FTZ R55, R55, R96, R22 ;  /* 0x0000006037377223 */ /* 0x000fe20000010016 */
[----:B------:R-:W-:Y:S01]  /*e370*/  HADD2.F32 R96, -RZ, R35.H1_H1 ;  /* 0x30000023ff607230 */ /* 0x000fe20000004100 */
[----:B------:R-:W-:Y:S01]  /*e380*/  FFMA.FTZ R101, R101, R94, R2 ;  /* 0x0000005e65657223 */ /* 0x000fe20000010002 */
[--C-:B------:R-:W-:Y:S01]  /*e390*/  HADD2.F32 R94, -RZ, R29.reuse.H1_H1 ;  /* 0x3000001dff5e7230 */ /* 0x100fe20000004100 */
[----:B------:R-:W-:Y:S01]  /*e3a0*/  FFMA.FTZ R120, R120, R50, R17 ;  /* 0x0000003278787223 */ /* 0x000fe20000010011 */
[----:B------:R-:W-:Y:S01]  /*e3b0*/  HADD2.F32 R50, -RZ, R30.H0_H0 ;  /* 0x2000001eff327230 */ /* 0x000fe20000004100 */
[----:B------:R-:W-:Y:S01]  /*e3c0*/  FFMA.FTZ R59, R59, R51, R16 ;  /* 0x000000333b3b7223 */ /* 0x000fe20000010010 */
[----:B------:R-:W-:Y:S01]  /*e3d0*/  HADD2.F32 R51, -RZ, R29.H0_H0 ;  /* 0x2000001dff337230 */ /* 0x000fe20000004100 */
[----:B------:R-:W-:Y:S01]  /*e3e0*/  SHF.R.S32.HI R111, RZ, 0x1f, R62 ;  /* 0x0000001fff6f7819 */ /* 0x000fe2000001143e */
[----:B------:R-:W-:Y:S01]  /*e3f0*/  FFMA.FTZ R93, R93, R96, R10 ;  /* 0x000000605d5d7223 */ /* 0x000fe2000001000a */
[----:B------:R-:W-:Y:S01]  /*e400*/  HADD2.F32 R96, -RZ, R31.H0_H0 ;  /* 0x2000001fff607230 */ /* 0x000fe20000004100 */
[----:B------:R-:W-:Y:S01]  /*e410*/  FFMA.FTZ R104, R104, R50, R5 ;  /* 0x0000003268687223 */ /* 0x000fe20000010005 */
[--C-:B------:R-:W-:Y:S01]  /*e420*/  HADD2.F32 R50, -RZ, R28.reuse.H0_H0 ;  /* 0x2000001cff327230 */ /* 0x100fe20000004100 */
[----:B------:R-:W-:Y:S01]  /*e430*/  FFMA.FTZ R105, R105, R94, R6 ;  /* 0x0000005e69697223 */ /* 0x000fe20000010006 */
[--C-:B------:R-:W-:Y:S01]  /*e440*/  HADD2.F32 R94, -RZ, R27.reuse.H0_H0 ;  /* 0x2000001bff5e7230 */ /* 0x100fe20000004100 */
[----:B------:R-:W-:Y:S01]  /*e450*/  LEA.HI R62, R111, R62, RZ, 0x3 ;  /* 0x0000003e6f3e7211 */ /* 0x000fe200078f18ff */
        /* <DEDUP_REMOVED lines=27> */
[----:B------:R-:W-:-:S02]  /*e610*/  F2FP.PACK_AB R49, R55, R52 ;  /* 0x000000343731723e */ /* 0x000fc400000000ff */
[----:B------:R-:W-:Y:S02]  /*e620*/  F2FP.PACK_AB R53, R61, R122 ;  /* 0x0000007a3d35723e */ /* 0x000fe400000000ff */
[----:B------:R-:W-:Y:S01]  /*e630*/  F2FP.PACK_AB R55, R93, R56 ;  /* 0x000000385d37723e */ /* 0x000fe200000000ff */
[----:B------:R-:W-:Y:S01]  /*e640*/  IMAD.MOV.U32 R93, RZ, RZ, 0x10 ;  /* 0x00000010ff5d7424 */ /* 0x000fe200078e00ff */
[----:B------:R-:W-:Y:S02]  /*e650*/  F2FP.PACK_AB R61, R97, R94 ;  /* 0x0000005e613d723e */ /* 0x000fe400000000ff */
[----:B------:R-:W-:Y:S02]  /*e660*/  F2FP.PACK_AB R54, R63, R124 ;  /* 0x0000007c3f36723e */ /* 0x000fe400000000ff */
[----:B------:R-:W-:Y:S02]  /*e670*/  IADD3 R97, R98, 0x20, RZ ;  /* 0x0000002062617810 */ /* 0x000fe40007ffe0ff */
[----:B------:R-:W-:-:S02]  /*e680*/  F2FP.PACK_AB R63, R111, R92 ;  /* 0x0000005c6f3f723e */ /* 0x000fc400000000ff */
[C---:B------:R-:W-:Y:S02]  /*e690*/  IADD3 R94, R98.reuse, 0x40, RZ ;  /* 0x00000040625e7810 */ /* 0x040fe40007ffe0ff */
[C---:B------:R-:W-:Y:S02]  /*e6a0*/  IADD3 R92, R98.reuse, 0x60, RZ ;  /* 0x00000060625c7810 */ /* 0x040fe40007ffe0ff */
[----:B------:R-:W-:Y:S01]  /*e6b0*/  F2FP.PACK_AB R62, R99, R60 ;  /* 0x0000003c633e723e */ /* 0x000fe200000000ff */
[----:B------:R-:W-:Y:S01]  /*e6c0*/  IMAD.WIDE.U32 R98, R98, R93, c[0x0][0x208] ;  /* 0x0000820062627625 */ /* 0x000fe200078e005d */
[----:B------:R-:W-:Y:S02]  /*e6d0*/  F2FP.PACK_AB R60, R96, R109 ;  /* 0x0000006d603c723e */ /* 0x000fe400000000ff */
[----:B------:R-:W-:Y:S01]  /*e6e0*/  F2FP.PACK_AB R52, R59, R120 ;  /* 0x000000783b34723e */ /* 0x000fe200000000ff */
[-C--:B------:R-:W-:Y:S01]  /*e6f0*/  IMAD.WIDE.U32 R96, R97, R93.reuse, c[0x0][0x208] ;  /* 0x0000820061607625 */ /* 0x080fe200078e005d */
[----:B------:R-:W-:Y:S01]  /*e700*/  F2FP.PACK_AB R59, R101, R102 ;  /* 0x00000066653b723e */ /* 0x000fe200000000ff */
[----:B------:R0:W-:Y:S01]  /*e710*/  STG.E.128 [R98.64], R48 ;  /* 0x0000003062007986 */ /* 0x0001e2000c101d06 */
[----:B------:R-:W-:Y:S01]  /*e720*/  F2FP.PACK_AB R58, R103, R104 ;  /* 0x00000068673a723e */ /* 0x000fe200000000ff */
[-C--:B------:R-:W-:Y:S01]  /*e730*/  IMAD.WIDE.U32 R94, R94, R93.reuse, c[0x0][0x208] ;  /* 0x000082005e5e7625 */ /* 0x080fe200078e005d */
[----:B------:R-:W-:Y:S01]  /*e740*/  F2FP.PACK_AB R57, R105, R106 ;  /* 0x0000006a6939723e */ /* 0x000fe200000000ff */
[----:B------:R0:W-:Y:S01]  /*e750*/  STG.E.128 [R96.64], R52 ;  /* 0x0000003460007986 */ /* 0x0001e2000c101d06 */
[----:B------:R-:W-:Y:S01]  /*e760*/  F2FP.PACK_AB R56, R107, R108 ;  /* 0x0000006c6b38723e */ /* 0x000fe200000000ff */
[----:B------:R-:W-:-:S04]  /*e770*/  IMAD.WIDE.U32 R92, R92, R93, c[0x0][0x208] ;  /* 0x000082005c5c7625 */ /* 0x000fc800078e005d */
[----:B------:R0:W-:Y:S04]  /*e780*/  STG.E.128 [R94.64], R56 ;  /* 0x000000385e007986 */ /* 0x0001e8000c101d06 */
[----:B------:R0:W-:Y:S02]  /*e790*/  STG.E.128 [R92.64], R60 ;  /* 0x0000003c5c007986 */ /* 0x0001e4000c101d06 */
.L_x_5010:
[----:B-1----:R-:W-:Y:S05]  /*e7a0*/  BSYNC B1 ;  /* 0x0000000000017941 */ /* 0x002fea0003800000 */
.L_x_5009:
[----:B0-----:R-:W-:-:S05]  /*e7b0*/  MOV R49, c[0x0][0x160] ;  /* 0x0000580000317a02 */ /* 0x001fca0000000f00 */
[----:B------:R-:W-:-:S05]  /*e7c0*/  IMAD R66, R49, 0x4, R66 ;  /* 0x0000000431427824 */ /* 0x000fca00078e0242 */
[----:B------:R-:W-:-:S13]  /*e7d0*/  ISETP.GE.AND P0, PT, R66, c[0x0][0x164], PT ;  /* 0x0000590042007a0c */ /* 0x000fda0003f06270 */
[----:B-----5:R-:W-:Y:S01]  /*e7e0*/  @P0 CALL.REL.NOINC `(.L_x_5011) ;  /* 0x0000001000000944 */ /* 0x020fe20003c00000 */
[----:B------:R-:W-:Y:S05]  /*e7f0*/  BRA `(.L_x_5012) ;  /* 0xffff214000007947 */ /* 0x000fea000383ffff */
.L_x_5011:
[----:B------:R-:W-:Y:S05]  /*e800*/  BSYNC B0 ;  /* 0x0000000000007941 */ /* 0x000fea0003800000 */
.L_x_4678:
[----:B------:R-:W-:Y:S05]  /*e810*/  EXIT ;  /* 0x000000000000794d */ /* 0x000fea0003800000 */
.L_x_5007:
[----:B------:R-:W-:Y:S01]  /*e820*/  HFMA2.MMA R50, -RZ, RZ, 0, 5.9604644775390625e-08 ;  /* 0x00000001ff327435 */ /* 0x000fe200000001ff */
[----:B------:R-:W-:Y:S01]  /*e830*/  IMAD.MOV.U32 R51, RZ, RZ, 0x1f ;  /* 0x0000001fff337424 */ /* 0x000fe200078e00ff */
[----:B------:R-:W-:Y:S02]  /*e840*/  MOV R52, 0xffffffff ;  /* 0xffffffff00347802 */ /* 0x000fe40000000f00 */
[----:B------:R-:W-:Y:S02]  /*e850*/  MOV R48, 0xe870 ;  /* 0x0000e87000307802 */ /* 0x000fe40000000f00 */
[----:B-----5:R-:W-:Y:S05]  /*e860*/  CALL.REL.NOINC `($__internal_27_$__cuda_sm70_shflsync_bfly_p) ;  /* 0x0000078000007944 */ /* 0x020fea0003c00000 */
[----:B01----:R-:W-:Y:S05]  /*e870*/  BRA `(.L_x_5013) ;  /* 0xffffeea000007947 */ /* 0x003fea000383ffff */
.L_x_5008:
[----:B------:R-:W-:Y:S01]  /*e880*/  HFMA2.MMA R51, -RZ, RZ, 0, 1.847743988037109375e-06 ;  /* 0x0000001fff337435 */ /* 0x000fe200000001ff */
[----:B------:R-:W-:Y:S01]  /*e890*/  IMAD.MOV.U32 R50, RZ, RZ, 0x2 ;  /* 0x00000002ff327424 */ /* 0x000fe200078e00ff */
[----:B------:R-:W-:Y:S01]  /*e8a0*/  MOV R48, 0xe8d0 ;  /* 0x0000e8d000307802 */ /* 0x000fe20000000f00 */
[----:B------:R-:W-:-:S03]  /*e8b0*/  IMAD.MOV.U32 R52, RZ, RZ, -0x1 ;  /* 0xffffffffff347424 */ /* 0x000fc600078e00ff */
[----:B-----5:R-:W-:Y:S05]  /*e8c0*/  CALL.REL.NOINC `($__internal_27_$__cuda_sm70_shflsync_bfly_p) ;  /* 0x0000072000007944 */ /* 0x020fea0003c00000 */
[----:B01----:R-:W-:Y:S01]  /*e8d0*/  FADD.FTZ R53, R53, R50 ;  /* 0x0000003235357221 */ /* 0x003fe20000010000 */
[----:B------:R-:W-:Y:S01]  /*e8e0*/  MOV R50, 0x4 ;  /* 0x0000000400327802 */ /* 0x000fe20000000f00 */
[----:B------:R-:W-:Y:S01]  /*e8f0*/  IMAD.MOV.U32 R51, RZ, RZ, 0x1f ;  /* 0x0000001fff337424 */ /* 0x000fe200078e00ff */
[----:B------:R-:W-:-:S02]  /*e900*/  MOV R52, 0xffffffff ;  /* 0xffffffff00347802 */ /* 0x000fc40000000f00 */
[----:B------:R-:W-:Y:S02]  /*e910*/  MOV R48, 0xe930 ;  /* 0x0000e93000307802 */ /* 0x000fe40000000f00 */
[----:B------:R-:W-:Y:S05]  /*e920*/  CALL.REL.NOINC `($__internal_27_$__cuda_sm70_shflsync_bfly_p) ;  /* 0x000006c000007944 */ /* 0x000fea0003c00000 */
[----:B0-----:R-:W-:Y:S01]  /*e930*/  HFMA2.MMA R51, -RZ, RZ, 0, 1.847743988037109375e-06 ;  /* 0x0000001fff337435 */ /* 0x001fe200000001ff */
[----:B-1----:R-:W-:Y:S01]  /*e940*/  FADD.FTZ R53, R53, R50 ;  /* 0x0000003235357221 */ /* 0x002fe20000010000 */
[----:B------:R-:W-:Y:S01]  /*e950*/  MOV R48, 0xe990 ;  /* 0x0000e99000307802 */ /* 0x000fe20000000f00 */
[----:B------:R-:W-:Y:S02]  /*e960*/  IMAD.MOV.U32 R50, RZ, RZ, 0x8 ;  /* 0x00000008ff327424 */ /* 0x000fe400078e00ff */
[----:B------:R-:W-:Y:S02]  /*e970*/  IMAD.MOV.U32 R52, RZ, RZ, -0x1 ;  /* 0xffffffffff347424 */ /* 0x000fe400078e00ff */
[----:B------:R-:W-:Y:S05]  /*e980*/  CALL.REL.NOINC `($__internal_27_$__cuda_sm70_shflsync_bfly_p) ;  /* 0x0000066000007944 */ /* 0x000fea0003c00000 */
[----:B01----:R-:W-:Y:S01]  /*e990*/  FADD.FTZ R53, R53, R50 ;  /* 0x0000003235357221 */ /* 0x003fe20000010000 */
[----:B------:R-:W-:Y:S01]  /*e9a0*/  MOV R50, 0x10 ;  /* 0x0000001000327802 */ /* 0x000fe20000000f00 */
[----:B------:R-:W-:Y:S01]  /*e9b0*/  IMAD.MOV.U32 R51, RZ, RZ, 0x1f ;  /* 0x0000001fff337424 */ /* 0x000fe200078e00ff */
[----:B------:R-:W-:Y:S02]  /*e9c0*/  MOV R52, 0xffffffff ;  /* 0xffffffff00347802 */ /* 0x000fe40000000f00 */
[----:B------:R-:W-:-:S02]  /*e9d0*/  MOV R48, 0xe9f0 ;  /* 0x0000e9f000307802 */ /* 0x000fc40000000f00 */
[----:B------:R-:W-:Y:S05]  /*e9e0*/  CALL.REL.NOINC `($__internal_27_$__cuda_sm70_shflsync_bfly_p) ;  /* 0x0000060000007944 */ /* 0x000fea0003c00000 */
[----:B-1----:R-:W-:Y:S02]  /*e9f0*/  FADD.FTZ R50, R53, R50 ;  /* 0x0000003235327221 */ /* 0x002fe40000010000 */
[----:B0-----:R-:W-:-:S02]  /*ea00*/  IMAD.MOV.U32 R52, RZ, RZ, -0x1 ;  /* 0xffffffffff347424 */ /* 0x001fc400078e00ff */
        /* <DEDUP_REMOVED lines=64> */
[----:B------:R-:W-:Y:S01]  /*ee10*/  FFMA.FTZ R48, R51, R51, R48 ;  /* 0x0000003333307223 */ /* 0x000fe20000010030 */
[----:B------:R-:W-:-:S03]  /*ee20*/  HFMA2.MMA R51, -RZ, RZ, 0, 1.847743988037109375e-06 ;  /* 0x0000001fff337435 */ /* 0x000fc600000001ff */
[----:B------:R-:W-:Y:S01]  /*ee30*/  FFMA.FTZ R53, R49, R49, R48 ;  /* 0x0000003131357223 */ /* 0x000fe20000010030 */
[----:B------:R-:W-:Y:S02]  /*ee40*/  MOV R48, 0xee60 ;  /* 0x0000ee6000307802 */ /* 0x000fe40000000f00 */
[----:B------:R-:W-:Y:S05]  /*ee50*/  CALL.REL.NOINC `($__internal_27_$__cuda_sm70_shflsync_bfly_p) ;  /* 0x0000019000007944 */ /* 0x000fea0003c00000 */
[----:B01----:R-:W-:Y:S01]  /*ee60*/  FADD.FTZ R53, R53, R50 ;  /* 0x0000003235357221 */ /* 0x003fe20000010000 */
[----:B------:R-:W-:Y:S01]  /*ee70*/  MOV R50, 0x2 ;  /* 0x0000000200327802 */ /* 0x000fe20000000f00 */
[----:B------:R-:W-:Y:S01]  /*ee80*/  IMAD.MOV.U32 R51, RZ, RZ, 0x1f ;  /* 0x0000001fff337424 */ /* 0x000fe200078e00ff */
[----:B------:R-:W-:Y:S02]  /*ee90*/  MOV R52, 0xffffffff ;  /* 0xffffffff00347802 */ /* 0x000fe40000000f00 */
[----:B------:R-:W-:Y:S02]  /*eea0*/  MOV R48, 0xeec0 ;  /* 0x0000eec000307802 */ /* 0x000fe40000000f00 */
[----:B------:R-:W-:Y:S05]  /*eeb0*/  CALL.REL.NOINC `($__internal_27_$__cuda_sm70_shflsync_bfly_p) ;  /* 0x0000013000007944 */ /* 0x000fea0003c00000 */
[----:B0-----:R-:W-:Y:S01]  /*eec0*/  HFMA2.MMA R51, -RZ, RZ, 0, 1.847743988037109375e-06 ;  /* 0x0000001fff337435 */ /* 0x001fe200000001ff */
[----:B-1----:R-:W-:Y:S01]  /*eed0*/  FADD.FTZ R53, R53, R50 ;  /* 0x0000003235357221 */ /* 0x002fe20000010000 */
[----:B------:R-:W-:Y:S01]  /*eee0*/  MOV R48, 0xef20 ;  /* 0x0000ef2000307802 */ /* 0x000fe20000000f00 */
[----:B------:R-:W-:Y:S02]  /*eef0*/  IMAD.MOV.U32 R50, RZ, RZ, 0x4 ;  /* 0x00000004ff327424 */ /* 0x000fe400078e00ff */
[----:B------:R-:W-:-:S02]  /*ef00*/  IMAD.MOV.U32 R52, RZ, RZ, -0x1 ;  /* 0xffffffffff347424 */ /* 0x000fc400078e00ff */
[----:B------:R-:W-:Y:S05]  /*ef10*/  CALL.REL.NOINC `($__internal_27_$__cuda_sm70_shflsync_bfly_p) ;  /* 0x000000d000007944 */ /* 0x000fea0003c00000 */
        /* <DEDUP_REMOVED lines=12> */
[----:B01----:R-:W-:Y:S05]  /*efe0*/  BRA `(.L_x_5014) ;  /* 0xffffec7000007947 */ /* 0x003fea000383ffff */
        .weak           $__internal_27_$__cuda_sm70_shflsync_bfly_p
        .type           $__internal_27_$__cuda_sm70_shflsync_bfly_p,@function
        .size           $__internal_27_$__cuda_sm70_shflsync_bfly_p,(.L_x_29167 - $__internal_27_$__cuda_sm70_shflsync_bfly_p)
$__internal_27_$__cuda_sm70_shflsync_bfly_p:
[----:B------:R-:W-:Y:S01]  /*eff0*/  MOV R49, 0x0 ;  /* 0x0000000000317802 */ /* 0x000fe20000000f00 */
[----:B------:R-:W-:Y:S04]  /*f000*/  WARPSYNC R52 ;  /* 0x0000003400007348 */ /* 0x000fe80003800000 */
[----:B------:R0:W1:Y:S01]  /*f010*/  SHFL.BFLY PT, R50, R53, R50, R51 ;  /* 0x0c00003235327389 */ /* 0x00006200000e0033 */
[----:B------:R-:W-:Y:S05]  /*f020*/  RET.REL.NODEC R48 `(_ZN10layer_norm13ln_fwd_kernelINS_13Kernel_traitsI6__halfS2_S2_S2_fjLj1024ELj1ELj4ELj1ELj16ENS_18Kernel_traits_baseILj1024ES2_S2_S2_S2_fjLj128EEEEELb1ELb0ELb1ELb1EEEvNS_9FwdParamsE) ;  /* 0xffff0fd030007950 */ /* 0x000fea0003c3ffff */
.L_x_5015:
        /* <DEDUP_REMOVED lines=13> */
.L_x_29167:


//--------------------- .text._ZN10layer_norm13ln_fwd_kernelINS_13Kernel_traitsI6__halfS2_S2_S2_fjLj1024ELj1ELj4ELj1ELj16ENS_18Kernel_traits_baseILj1024ES2_S2_S2_S2_fjLj128EEEEELb1ELb1ELb0ELb0EEEvNS_9FwdParamsE --------------------------
	.section	.text._ZN10layer_norm13ln_fwd_kernelINS_13Kernel_traitsI6__halfS2_S2_S2_fjLj1024ELj1ELj4ELj1ELj16ENS_18Kernel_traits_baseILj1024ES2_S2_S2_S2_fjLj128EEEEELb1ELb1ELb0ELb0EEEvNS_9FwdParamsE,"ax",@progbits
	.sectioninfo	@"SHI_REGISTERS=168"
	.align	128
        .global         _ZN10layer_norm13ln_fwd_kernelINS_13Kernel_traitsI6__halfS2_S2_S2_fjLj1024ELj1ELj4ELj1ELj16ENS_18Kernel_traits_baseILj1024ES2_S2_S2_S2_fjLj128EEEEELb1ELb1ELb0ELb0EEEvNS_9FwdParamsE
        .type           _ZN10layer_norm13ln_fwd_kernelINS_13Kernel_traitsI6__halfS2_S2_S2_fjLj1024ELj1ELj4ELj1ELj16ENS_18Kernel_traits_baseILj1024ES2_S2_S2_S2_fjLj128EEEEELb1ELb1ELb0ELb0EEEvNS_9FwdParamsE,@function
        .size           _ZN10layer_norm13ln_fwd_kernelINS_13Kernel_traitsI6__halfS2_S2_S2_fjLj1024ELj1ELj4ELj1ELj16ENS_18Kernel_traits_baseILj1024ES2_S2_S2_S2_fjLj128EEEEELb1ELb1ELb0ELb0EEEvNS_9FwdParamsE,(.L_x_29168 - _ZN10layer_norm13ln_fwd_kernelINS_13Kernel_traitsI6__halfS2_S2_S2_fjLj1024ELj1ELj4ELj1ELj16ENS_18Kernel_traits_baseILj1024ES2_S2_S2_S2_fjLj128EEEEELb1ELb1ELb0ELb0EEEvNS_9FwdParamsE)
        .other          _ZN10layer_norm13ln_fwd_kernelINS_13Kernel_traitsI6__halfS2_S2_S2_fjLj1024ELj1ELj4ELj1ELj16ENS_18Kernel_traits_baseILj1024ES2_S2_S2_S2_fjLj128EEEEELb1ELb1ELb0ELb0EEEvNS_9FwdParamsE,@"STO_CUDA_ENTRY STV_DEFAULT"
_ZN10layer_norm13ln_fwd_kernelINS_13Kernel_traitsI6__halfS2_S2_S2_fjLj1024ELj1ELj4ELj1ELj16ENS_18Kernel_traits_baseILj1024ES2_S2_S2_S2_fjLj128EEEEELb1ELb1ELb0ELb0EEEvNS_9FwdParamsE:
.text._ZN10layer_norm13ln_fwd_kernelINS_13Kernel_traitsI6__halfS2_S2_S2_fjLj1024ELj1ELj4ELj1ELj16ENS_18Kernel_traits_baseILj1024ES2_S2_S2_S2_fjLj128EEEEELb1ELb1ELb0ELb0EEEvNS_9FwdParamsE:
        /* <DEDUP_REMOVED lines=106> */
.L_x_5017:
[----:B0-----:R-:W-:Y:S05]  /*06a0*/  BSYNC B0 ;  /* 0x0000000000007941 */ /* 0x001fea0003800000 */
.L_x_5016:
        /* <DEDUP_REMOVED lines=16> */
.L_x_5019:
[----:B0-----:R-:W-:Y:S05]  /*07b0*/  BSYNC B0 ;  /* 0x0000000000007941 */ /* 0x001fea0003800000 */
.L_x_5018:
        /* <DEDUP_REMOVED lines=16> */
.L_x_5021:
[----:B0-----:R-:W-:Y:S05]  /*08c0*/  BSYNC B0 ;  /* 0x0000000000007941 */ /* 0x001fea0003800000 */
.L_x_5020:
        /* <DEDUP_REMOVED lines=15> */
.L_x_5023:
[----:B0-----:R-:W-:Y:S05]  /*09c0*/  BSYNC B0 ;  /* 0x0000000000007941 */ /* 0x001fea0003800000 */
.L_x_5022:
        /* <DEDUP_REMOVED lines=13> */
[----:B------:R-:W-:Y:S01]  /*0aa0*/  IMAD.MOV.U32 R115, RZ, RZ, RZ ;  /* 0x000000ffff737224 */ /* 0x000fe200078e00ff */
[----:B------:R-:W-:Y:S01]  /*0ab0*/  HADD2.F32 R4, -RZ, R30.H1_H1 ;  /* 0x3000001eff047230 */ /* 0x000fe20000004100 */
        /* <DEDUP_REMOVED lines=70> */
[----:B------:R-:W-:Y:S02]  /*0f20*/  HADD2.F32 R34, -RZ, R34.H1_H1 ;  /* 0x30000022ff227230 */ /* 0x000fe40000004100 */
        /* <DEDUP_REMOVED lines=26> */
.L_x_5268:
        /* <DEDUP_REMOVED lines=37> */
.L_x_5028:
[----:B0-----:R-:W-:Y:S02]  /*1320*/  IMAD.MOV.U32 R133, RZ, RZ, R126 ;  /* 0x000000ffff857224 */ /* 0x001fe400078e007e */
.L_x_5029:
[----:B------:R-:W-:Y:S05]  /*1330*/  BSYNC B2 ;  /* 0x0000000000027941 */ /* 0x000fea0003800000 */
.L_x_5027:
        /* <DEDUP_REMOVED lines=16> */
.L_x_5033:
[----:B------:R-:W-:Y:S05]  /*1440*/  BSYNC B3 ;  /* 0x0000000000037941 */ /* 0x000fea0003800000 */
.L_x_5032:
        /* <DEDUP_REMOVED lines=43> */
.L_x_5031:
[----:B------:R-:W-:Y:S05]  /*1700*/  BSYNC B2 ;  /* 0x0000000000027941 */ /* 0x000fea0003800000 */
.L_x_5030:
[----:B------:R-:W0:Y:S01]  /*1710*/  I2F.U32 R118, R133 ;  /* 0x0000008500767306 */ /* 0x000e220000201000 */
[----:B-----5:R-:W-:Y:S01]  /*1720*/  HADD2.F32 R122, -RZ, R44.H0_H0 ;  /* 0x2000002cff7a7230 */ /* 0x020fe20000004100 */
[----:B------:R-:W-:Y:S01]  /*1730*/  IMAD.MOV.U32 R155, RZ, RZ, 0x2f800000 ;  /* 0x2f800000ff9b7424 */ /* 0x000fe200078e00ff */
[----:B------:R-:W-:Y:S01]  /*1740*/  @P0 HADD2.F32 R125, -RZ, R40.H0_H0 ;  /* 0x20000028ff7d0230 */ /* 0x000fe20000004100 */
        /* <DEDUP_REMOVED lines=20> */
.L_x_5035:
[----:B------:R-:W-:Y:S02]  /*1890*/  IMAD.MOV.U32 R133, RZ, RZ, R126 ;  /* 0x000000ffff857224 */ /* 0x000fe400078e007e */
.L_x_5036:
[----:B------:R-:W-:Y:S05]  /*18a0*/  BSYNC B2 ;  /* 0x0000000000027941 */ /* 0x000fea0003800000 */
.L_x_5034:
        /* <DEDUP_REMOVED lines=16> */
.L_x_5040:
[----:B------:R-:W-:Y:S05]  /*19b0*/  BSYNC B3 ;  /* 0x0000000000037941 */ /* 0x000fea0003800000 */
.L_x_5039:
        /* <DEDUP_REMOVED lines=43> */
.L_x_5038:
[----:B------:R-:W-:Y:S05]  /*1c70*/  BSYNC B2 ;  /* 0x0000000000027941 */ /* 0x000fea0003800000 */
.L_x_5037:
[----:B------:R-:W0:Y:S01]  /*1c80*/  I2F.U32 R122, R133 ;  /* 0x00000085007a7306 */ /* 0x000e220000201000 */
[----:B------:R-:W-:Y:S01]  /*1c90*/  HADD2.F32 R44, -RZ, R44.H1_H1 ;  /* 0x3000002cff2c7230 */ /* 0x000fe20000004100 */
[----:B------:R-:W-:Y:S04]  /*1ca0*/  BSSY B2, `(.L_x_5041) ;  /* 0x0000016000027945 */ /* 0x000fe80003800000 */
[----:B------:R-:W-:-:S04]  /*1cb0*/  FMUL.FTZ R44, R44, R153 ;  /* 0x000000992c2c7220 */ /* 0x000fc80000410000 */
[----:B------:R-:W-:Y:S02]  /*1cc0*/  FMUL.FTZ R44, R44, c[0x0][0x1e8] ;  /* 0x00007a002c2c7a20 */ /* 0x000fe40000410000 */
[----:B0-----:R-:W-:-:S05]  /*1cd0*/  FFMA.FTZ R122, R122, R155, 1.1641532182693481445e-10 ;  /* 0x2f0000007a7a7423 */ /* 0x001fca000001009b */
[----:B------:R-:W-:Y:S02]  /*1ce0*/  FSETP.GTU.FTZ.AND P1, PT, R122, c[0x0][0x1e4], PT ;  /* 0x000079007a007a0b */ /* 0x000fe40003f3c000 */
[----:B------:R-:W-:Y:S02]  /*1cf0*/  IADD3 R122, R134, 0x1, RZ ;  /* 0x00000001867a7810 */ /* 0x000fe40007ffe0ff */
[----:B------:R-:W-:Y:S02]  /*1d00*/  P2R R162, PR, RZ, 0x2 ;  /* 0x00000002ffa27803 */ /* 0x000fe40000000000 */
[----:B------:R-:W-:Y:S01]  /*1d10*/  FSEL R123, R44, RZ, !P1 ;  /* 0x000000ff2c7b7208 */ /* 0x000fe20004800000 */
[----:B------:R-:W-:Y:S01]  /*1d20*/  @P0 HADD2.F32 R44, -RZ, R40.H1_H1 ;  /* 0x30000028ff2c0230 */ /* 0x000fe20000004100 */
        /* <DEDUP_REMOVED lines=12> */
.L_x_5042:
[----:B------:R-:W-:Y:S02]  /*1df0*/  IMAD.MOV.U32 R44, RZ, RZ, R126 ;  /* 0x000000ffff2c7224 */ /* 0x000fe400078e007e */
.L_x_5043:
[----:B------:R-:W-:Y:S05]  /*1e00*/  BSYNC B2 ;  /* 0x0000000000027941 */ /* 0x000fea0003800000 */
.L_x_5041:
        /* <DEDUP_REMOVED lines=16> */
.L_x_5047:
[----:B------:R-:W-:Y:S05]  /*1f10*/  BSYNC B3 ;  /* 0x0000000000037941 */ /* 0x000fea0003800000 */
.L_x_5046:
        /* <DEDUP_REMOVED lines=43> */
.L_x_5045:
[----:B------:R-:W-:Y:S05]  /*21d0*/  BSYNC B2 ;  /* 0x0000000000027941 */ /* 0x000fea0003800000 */
.L_x_5044:
        /* <DEDUP_REMOVED lines=22> */
.L_x_5049:
[----:B------:R-:W-:Y:S02]  /*2340*/  IMAD.MOV.U32 R44, RZ, RZ, R126 ;  /* 0x000000ffff2c7224 */ /* 0x000fe400078e007e */
.L_x_5050:
[----:B------:R-:W-:Y:S05]  /*2350*/  BSYNC B2 ;  /* 0x0000000000027941 */ /* 0x000fea0003800000 */
.L_x_5048:
        /* <DEDUP_REMOVED lines=16> */
.L_x_5054:
[----:B------:R-:W-:Y:S05]  /*2460*/  BSYNC B3 ;  /* 0x0000000000037941 */ /* 0x000fea0003800000 */
.L_x_5053:
        /* <DEDUP_REMOVED lines=44> */
.L_x_5052:
[----:B------:R-:W-:Y:S05]  /*2730*/  BSYNC B2 ;  /* 0x0000000000027941 */ /* 0x000fea0003800000 */
.L_x_5051:
        /* <DEDUP_REMOVED lines=22> */
.L_x_5056:
[----:B------:R-:W-:Y:S02]  /*28a0*/  IMAD.MOV.U32 R122, RZ, RZ, R126 ;  /* 0x000000ffff7a7224 */ /* 0x000fe400078e007e */
.L_x_5057:
[----:B------:R-:W-:Y:S05]  /*28b0*/  BSYNC B2 ;  /* 0x0000000000027941 */ /* 0x000fea0003800000 */
.L_x_5055:
        /* <DEDUP_REMOVED lines=16> */
.L_x_5061:
[----:B------:R-:W-:Y:S05]  /*29c0*/  BSYNC B3 ;  /* 0x0000000000037941 */ /* 0x000fea0003800000 */
.L_x_5060:
        /* <DEDUP_REMOVED lines=44> */
.L_x_5059:
[----:B------:R-:W-:Y:S05]  /*2c90*/  BSYNC B2 ;  /* 0x0000000000027941 */ /* 0x000fea0003800000 */
.L_x_5058:
        /* <DEDUP_REMOVED lines=22> */
.L_x_5063:
[----:B------:R-:W-:Y:S02]  /*2e00*/  IMAD.MOV.U32 R122, RZ, RZ, R126 ;  /* 0x000000ffff7a7224 */ /* 0x000fe400078e007e */
.L_x_5064:
[----:B------:R-:W-:Y:S05]  /*2e10*/  BSYNC B2 ;  /* 0x0000000000027941 */ /* 0x000fea0003800000 */
.L_x_5062:
        /* <DEDUP_REMOVED lines=16> */
.L_x_5068:
[----:B------:R-:W-:Y:S05]  /*2f20*/  BSYNC B3 ;  /* 0x0000000000037941 */ /* 0x000fea0003800000 */
.L_x_5067:
        /* <DEDUP_REMOVED lines=44> */
.L_x_5066:
[----:B------:R-:W-:Y:S05]  /*31f0*/  BSYNC B2 ;  /* 0x0000000000027941 */ /* 0x000fea0003800000 */
.L_x_5065:
        /* <DEDUP_REMOVED lines=22> */
.L_x_5070:
[----:B------:R-:W-:Y:S02]  /*3360*/  MOV R46, R126 ;  /* 0x0000007e002e7202 */ /* 0x000fe40000000f00 */
.L_x_5071:
[----:B------:R-:W-:Y:S05]  /*3370*/  BSYNC B2 ;  /* 0x0000000000027941 */ /* 0x000fea0003800000 */
.L_x_5069:
        /* <DEDUP_REMOVED lines=16> */
.L_x_5075:
[----:B------:R-:W-:Y:S05]  /*3480*/  BSYNC B3 ;  /* 0x0000000000037941 */ /* 0x000fea0003800000 */
.L_x_5074:
        /* <DEDUP_REMOVED lines=44> */
.L_x_5073:
[----:B------:R-:W-:Y:S05]  /*3750*/  BSYNC B2 ;  /* 0x0000000000027941 */ /* 0x000fea0003800000 */
.L_x_5072:
        /* <DEDUP_REMOVED lines=22> */
.L_x_5077:
[----:B------:R-:W-:Y:S02]  /*38c0*/  IMAD.MOV.U32 R46, RZ, RZ, R126 ;  /* 0x000000ffff2e7224 */ /* 0x000fe400078e007e */
.L_x_5078:
[----:B------:R-:W-:Y:S05]  /*38d0*/  BSYNC B2 ;  /* 0x0000000000027941 */ /* 0x000fea0003800000 */
.L_x_5076:
        /* <DEDUP_REMOVED lines=18> */
.L_x_5082:
[----:B------:R-:W-:Y:S05]  /*3a00*/  BSYNC B3 ;  /* 0x0000000000037941 */ /* 0x000fea0003800000 */
.L_x_5081:
        /* <DEDUP_REMOVED lines=44> */
.L_x_5080:
[----:B------:R-:W-:Y:S05]  /*3cd0*/  BSYNC B2 ;  /* 0x0000000000027941 */ /* 0x000fea0003800000 */
.L_x_5079:
[----:B------:R0:W1:Y:S01]  /*3ce0*/  I2F.U32 R44, R46 ;  /* 0x0000002e002c7306 */ /* 0x0000620000201000 */
[----:B------:R-:W-:Y:S01]  /*3cf0*/  ISETP.NE.AND P6, PT, R150, RZ, PT ;  /* 0x000000ff9600720c */ /* 0x000fe20003fc5270 */
[----:B------:R-:W-:Y:S01]  /*3d00*/  HADD2.F32 R150, -RZ, R47.H1_H1 ;  /* 0x3000002fff967230 */ /* 0x000fe20000004100 */
[----:B------:R-:W-:Y:S01]  /*3d10*/  SEL R159, RZ, 0x100, P4 ;  /* 0x00000100ff9f7807 */ /* 0x000fe20002000000 */
[----:B------:R-:W-:Y:S01]  /*3d20*/  @P0 HADD2.F32 R47, -RZ, R43.H1_H1 ;  /* 0x3000002bff2f0230 */ /* 0x000fe20000004100 */
[----:B------:R-:W-:Y:S02]  /*3d30*/  SEL R158, RZ, 0x10000, P5 ;  /* 0x00010000ff9e7807 */ /* 0x000fe40002800000 */
[----:B------:R-:W-:Y:S01]  /*3d40*/  FMUL.FTZ R150, R150, R153 ;  /* 0x0000009996967220 */ /* 0x000fe20000410000 */
[----:B------:R-:W-:-:S02]  /*3d50*/  ISETP.NE.AND P5, PT, R162, RZ, PT ;  /* 0x000000ffa200720c */ /* 0x000fc40003fa5270 */
[----:B------:R-:W-:Y:S01]  /*3d60*/  SEL R162, RZ, 0x1, P2 ;  /* 0x00000001ffa27807 */ /* 0x000fe20001000000 */
[----:B------:R-:W-:Y:S01]  /*3d70*/  FMUL.FTZ R150, R150, c[0x0][0x1e8] ;  /* 0x00007a0096967a20 */ /* 0x000fe20000410000 */
[----:B0-----:R-:W-:-:S03]  /*3d80*/  F2FP.PACK_AB R46, R142, R133 ;  /* 0x000000858e2e723e */ /* 0x001fc600000000ff */
[----:B------:R-:W-:-:S04]  /*3d90*/  IMAD.WIDE.U32 R162, R162, 0x1000000, RZ ;  /* 0x01000000a2a27825 */ /* 0x000fc800078e00ff */
[----:B-1----:R-:W-:Y:S01]  /*3da0*/  FFMA.FTZ R44, R44, R155, 1.1641532182693481445e-10 ;  /* 0x2f0000002c2c7423 */ /* 0x002fe2000001009b */
[----:B------:R-:W-:-:S04]  /*3db0*/  SEL R155, RZ, 0x1, P3 ;  /* 0x00000001ff9b7807 */ /* 0x000fc80001800000 */
[----:B------:R-:W-:Y:S02]  /*3dc0*/  FSETP.GTU.FTZ.AND P4, PT, R44, c[0x0][0x1e4], PT ;  /* 0x000079002c007a0b */ /* 0x000fe40003f9c000 */
[----:B------:R-:W-:Y:S02]  /*3dd0*/  F2FP.PACK_AB R44, R123, R118 ;  /* 0x000000767b2c723e */ /* 0x000fe400000000ff */
        /* <DEDUP_REMOVED lines=9> */
[C---:B------:R-:W-:Y:S02]  /*3e70*/  LEA R156, P0, R117.reuse, c[0x0][0x188], 0x4 ;  /* 0x00006200759c7a11 */ /* 0x040fe400078020ff */
[----:B------:R-:W-:Y:S01]  /*3e80*/  F2FP.PACK_AB R45, R134, R125 ;  /* 0x0000007d862d723e */ /* 0x000fe200000000ff */
[----:B------:R-:W-:Y:S01]  /*3e90*/  IMAD.WIDE.U32 R158, R158, 0x100, RZ ;  /* 0x000001009e9e7825 */ /* 0x000fe200078e00ff */
[----:B------:R-:W-:-:S02]  /*3ea0*/  LEA.HI.X R157, R117, c[0x0][0x18c], RZ, 0x4, P0 ;  /* 0x00006300759d7a11 */ /* 0x000fc400000f24ff */
[----:B------:R-:W-:Y:S02]  /*3eb0*/  F2FP.PACK_AB R47, R150, R141 ;  /* 0x0000008d962f723e */ /* 0x000fe400000000ff */
        /* <DEDUP_REMOVED lines=9> */
.L_x_5026:
[----:B------:R-:W-:Y:S05]  /*3f50*/  BSYNC B1 ;  /* 0x0000000000017941 */ /* 0x000fea0003800000 */
.L_x_5025:
        /* <DEDUP_REMOVED lines=23> */
.L_x_5086:
[----:B0-----:R-:W-:Y:S02]  /*40d0*/  MOV R128, R126 ;  /* 0x0000007e00807202 */ /* 0x001fe40000000f00 */
.L_x_5087:
[----:B------:R-:W-:Y:S05]  /*40e0*/  BSYNC B2 ;  /* 0x0000000000027941 */ /* 0x000fea0003800000 */
.L_x_5085:
        /* <DEDUP_REMOVED lines=16> */
.L_x_5091:
[----:B------:R-:W-:Y:S05]  /*41f0*/  BSYNC B3 ;  /* 0x0000000000037941 */ /* 0x000fea0003800000 */
.L_x_5090:
        /* <DEDUP_REMOVED lines=43> */
.L_x_5089:
[----:B------:R-:W-:Y:S05]  /*44b0*/  BSYNC B2 ;  /* 0x0000000000027941 */ /* 0x000fea0003800000 */
.L_x_5088:
[----:B------:R-:W0:Y:S01]  /*44c0*/  I2F.U32 R119, R128 ;  /* 0x0000008000777306 */ /* 0x000e220000201000 */
[----:B------:R-:W-:Y:S01]  /*44d0*/  HFMA2.MMA R152, -RZ, RZ, 0.1171875, 0 ;  /* 0x2f800000ff987435 */ /* 0x000fe200000001ff */
[----:B-----5:R-:W-:Y:S01]  /*44e0*/  HADD2.F32 R122, -RZ, R44.H0_H0 ;  /* 0x2000002cff7a7230 */ /* 0x020fe20000004100 */
[----:B------:R-:W-:Y:S01]  /*44f0*/  BSSY B2, `(.L_x_5092) ;  /* 0x0000016000027945 */ /* 0x000fe20003800000 */
[----:B------:R-:W-:Y:S01]  /*4500*/  @P0 HADD2.F32 R136, -RZ, R40.H0_H0 ;  /* 0x20000028ff880230 */ /* 0x000fe20000004100 */
        /* <DEDUP_REMOVED lines=19> */
.L_x_5093:
[----:B------:R-:W-:Y:S02]  /*4640*/  IMAD.MOV.U32 R122, RZ, RZ, R126 ;  /* 0x000000ffff7a7224 */ /* 0x000fe400078e007e */
.L_x_5094:
[----:B------:R-:W-:Y:S05]  /*4650*/  BSYNC B2 ;  /* 0x0000000000027941 */ /* 0x000fea0003800000 */
.L_x_5092:
        /* <DEDUP_REMOVED lines=16> */
.L_x_5098:
[----:B------:R-:W-:Y:S05]  /*4760*/  BSYNC B3 ;  /* 0x0000000000037941 */ /* 0x000fea0003800000 */
.L_x_5097:
        /* <DEDUP_REMOVED lines=43> */
.L_x_5096:
[----:B------:R-:W-:Y:S05]  /*4a20*/  BSYNC B2 ;  /* 0x0000000000027941 */ /* 0x000fea0003800000 */
.L_x_5095:
[----:B------:R-:W0:Y:S01]  /*4a30*/  I2F.U32 R127, R122 ;  /* 0x0000007a007f7306 */ /* 0x000e220000201000 */
[----:B------:R-:W-:Y:S01]  /*4a40*/  HADD2.F32 R44, -RZ, R44.H1_H1 ;  /* 0x3000002cff2c7230 */ /* 0x000fe20000004100 */
[----:B------:R-:W-:Y:S01]  /*4a50*/  BSSY B2, `(.L_x_5099) ;  /* 0x0000016000027945 */ /* 0x000fe20003800000 */
[----:B------:R-:W-:Y:S01]  /*4a60*/  @P0 HADD2.F32 R143, -RZ, R40.H1_H1 ;  /* 0x30000028ff8f0230 */ /* 0x000fe20000004100 */
        /* <DEDUP_REMOVED lines=19> */
.L_x_5100:
[----:B------:R-:W-:Y:S02]  /*4ba0*/  IMAD.MOV.U32 R44, RZ, RZ, R126 ;  /* 0x000000ffff2c7224 */ /* 0x000fe400078e007e */
.L_x_5101:
[----:B------:R-:W-:Y:S05]  /*4bb0*/  BSYNC B2 ;  /* 0x0000000000027941 */ /* 0x000fea0003800000 */
.L_x_5099:
        /* <DEDUP_REMOVED lines=16> */
.L_x_5105:
[----:B------:R-:W-:Y:S05]  /*4cc0*/  BSYNC B3 ;  /* 0x0000000000037941 */ /* 0x000fea0003800000 */
.L_x_5104:
        /* <DEDUP_REMOVED lines=9> */
[----:B------:R-:W-:Y:S01]  /*4d60*/  LOP3.LUT R143, R157, UR10, R143, 0x96, !PT ;  /* 0x0000000a9d8f7c12 */ /* 0x000fe2000f8e968f */
[----:B------:R-:W-:-:S03]  /*4d70*/  HFMA2.MMA R135, -RZ, RZ, 0, 0 ;  /* 0x00000000ff877435 */ /* 0x000fc600000001ff */
        /* <DEDUP_REMOVED lines=32> */
.L_x_5103:
[----:B------:R-:W-:Y:S05]  /*4f80*/  BSYNC B2 ;  /* 0x0000000000027941 */ /* 0x000fea0003800000 */
.L_x_5102:
        /* <DEDUP_REMOVED lines=22> */
.L_x_5107:
[----:B------:R-:W-:Y:S02]  /*50f0*/  IMAD.MOV.U32 R44, RZ, RZ, R126 ;  /* 0x000000ffff2c7224 */ /* 0x000fe400078e007e */
.L_x_5108:
[----:B------:R-:W-:Y:S05]  /*5100*/  BSYNC B2 ;  /* 0x0000000000027941 */ /* 0x000fea0003800000 */
.L_x_5106:
        /* <DEDUP_REMOVED lines=16> */
.L_x_5112:
[----:B------:R-:W-:Y:S05]  /*5210*/  BSYNC B3 ;  /* 0x0000000000037941 */ /* 0x000fea0003800000 */
.L_x_5111:
        /* <DEDUP_REMOVED lines=44> */
.L_x_5110:
[----:B------:R-:W-:Y:S05]  /*54e0*/  BSYNC B2 ;  /* 0x0000000000027941 */ /* 0x000fea0003800000 */
.L_x_5109:
        /* <DEDUP_REMOVED lines=22> */
.L_x_5114:
[----:B------:R-:W-:Y:S02]  /*5650*/  IMAD.MOV.U32 R122, RZ, RZ, R126 ;  /* 0x000000ffff7a7224 */ /* 0x000fe400078e007e */
.L_x_5115:
[----:B------:R-:W-:Y:S05]  /*5660*/  BSYNC B2 ;  /* 0x0000000000027941 */ /* 0x000fea0003800000 */
.L_x_5113:
        /* <DEDUP_REMOVED lines=16> */
.L_x_5119:
[----:B------:R-:W-:Y:S05]  /*5770*/  BSYNC B3 ;  /* 0x0000000000037941 */ /* 0x000fea0003800000 */
.L_x_5118:
        /* <DEDUP_REMOVED lines=44> */
.L_x_5117:
[----:B------:R-:W-:Y:S05]  /*5a40*/  BSYNC B2 ;  /* 0x0000000000027941 */ /* 0x000fea0003800000 */
.L_x_5116:
        /* <DEDUP_REMOVED lines=22> */
.L_x_5121:
[----:B------:R-:W-:Y:S02]  /*5bb0*/  MOV R122, R126 ;  /* 0x0000007e007a7202 */ /* 0x000fe40000000f00 */
.L_x_5122:
[----:B------:R-:W-:Y:S05]  /*5bc0*/  BSYNC B2 ;  /* 0x0000000000027941 */ /* 0x000fea0003800000 */
.L_x_5120:
        /* <DEDUP_REMOVED lines=16> */
.L_x_5126:
[----:B------:R-:W-:Y:S05]  /*5cd0*/  BSYNC B3 ;  /* 0x0000000000037941 */ /* 0x000fea0003800000 */
.L_x_5125:
        /* <DEDUP_REMOVED lines=44> */
.L_x_5124:
[----:B------:R-:W-:Y:S05]  /*5fa0*/  BSYNC B2 ;  /* 0x0000000000027941 */ /* 0x000fea0003800000 */
.L_x_5123:
        /* <DEDUP_REMOVED lines=22> */
.L_x_5128:
[----:B------:R-:W-:Y:S02]  /*6110*/  IMAD.MOV.U32 R46, RZ, RZ, R126 ;  /* 0x000000ffff2e7224 */ /* 0x000fe400078e007e */
.L_x_5129:
[----:B------:R-:W-:Y:S05]  /*6120*/  BSYNC B2 ;  /* 0x0000000000027941 */ /* 0x000fea0003800000 */
.L_x_5127:
        /* <DEDUP_REMOVED lines=16> */
.L_x_5133:
[----:B------:R-:W-:Y:S05]  /*6230*/  BSYNC B3 ;  /* 0x0000000000037941 */ /* 0x000fea0003800000 */
.L_x_5132:
        /* <DEDUP_REMOVED lines=44> */
.L_x_5131:
[----:B------:R-:W-:Y:S05]  /*6500*/  BSYNC B2 ;  /* 0x0000000000027941 */ /* 0x000fea0003800000 */
.L_x_5130:
        /* <DEDUP_REMOVED lines=22> */
.L_x_5135:
[----:B------:R-:W-:Y:S02]  /*6670*/  IMAD.MOV.U32 R46, RZ, RZ, R126 ;  /* 0x000000ffff2e7224 */ /* 0x000fe400078e007e */
.L_x_5136:
[----:B------:R-:W-:Y:S05]  /*6680*/  BSYNC B2 ;  /* 0x0000000000027941 */ /* 0x000fea0003800000 */
.L_x_5134:
        /* <DEDUP_REMOVED lines=18> */
.L_x_5140:
[----:B------:R-:W-:Y:S05]  /*67b0*/  BSYNC B3 ;  /* 0x0000000000037941 */ /* 0x000fea0003800000 */
.L_x_5139:
        /* <DEDUP_REMOVED lines=44> */
.L_x_5138:
[----:B------:R-:W-:Y:S05]  /*6a80*/  BSYNC B2 ;  /* 0x0000000000027941 */ /* 0x000fea0003800000 */
.L_x_5137:
[----:B------:R0:W1:Y:S01]  /*6a90*/  I2F.U32 R45, R46 ;  /* 0x0000002e002d7306 */ /* 0x0000620000201000 */
[----:B------:R-:W-:Y:S01]  /*6aa0*/  HADD2.F32 R44, -RZ, R47.H1_H1 ;  /* 0x3000002fff2c7230 */ /* 0x000fe20000004100 */
[----:B------:R-:W-:Y:S01]  /*6ab0*/  SEL R158, RZ, 0x10000, P5 ;  /* 0x00010000ff9e7807 */ /* 0x000fe20002800000 */
[----:B------:R-:W-:Y:S01]  /*6ac0*/  @P0 HADD2.F32 R47, -RZ, R43.H1_H1 ;  /* 0x3000002bff2f0230 */ /* 0x000fe20000004100 */
[----:B------:R-:W-:Y:S02]  /*6ad0*/  ISETP.NE.AND P6, PT, R160, RZ, PT ;  /* 0x000000ffa000720c */ /* 0x000fe40003fc5270 */
[----:B------:R-:W-:Y:S01]  /*6ae0*/  FMUL.FTZ R44, R44, R153 ;  /* 0x000000992c2c7220 */ /* 0x000fe20000410000 */
[----:B------:R-:W-:Y:S02]  /*6af0*/  SEL R163, RZ, 0x100, P4 ;  /* 0x00000100ffa37807 */ /* 0x000fe40002000000 */
[----:B------:R-:W-:Y:S01]  /*6b00*/  SEL R162, RZ, 0x1, P2 ;  /* 0x00000001ffa27807 */ /* 0x000fe20001000000 */
[----:B------:R-:W-:Y:S01]  /*6b10*/  FMUL.FTZ R44, R44, c[0x0][0x1e8] ;  /* 0x00007a002c2c7a20 */ /* 0x000fe20000410000 */
[----:B------:R-:W-:-:S02]  /*6b20*/  SEL R159, RZ, 0x1, P3 ;  /* 0x00000001ff9f7807 */ /* 0x000fc40001800000 */
[----:B------:R-:W-:Y:S02]  /*6b30*/  ISETP.NE.AND P4, PT, R161, RZ, PT ;  /* 0x000000ffa100720c */ /* 0x000fe40003f85270 */
[----:B0-----:R-:W-:Y:S01]  /*6b40*/  F2FP.PACK_AB R46, R144, R135 ;  /* 0x00000087902e723e */ /* 0x001fe200000000ff */
[----:B-1----:R-:W-:-:S05]  /*6b50*/  FFMA.FTZ R45, R45, R152, 1.1641532182693481445e-10 ;  /* 0x2f0000002d2d7423 */ /* 0x002fca0000010098 */
[----:B------:R-:W-:-:S04]  /*6b60*/  FSETP.GTU.FTZ.AND P5, PT, R45, c[0x0][0x1e4], PT ;  /* 0x000079002d007a0b */ /* 0x000fc80003fbc000 */
[----:B------:R-:W-:Y:S02]  /*6b70*/  SEL R160, RZ, 0x1000000, P5 ;  /* 0x01000000ffa07807 */ /* 0x000fe40002800000 */
[----:B------:R-:W-:Y:S02]  /*6b80*/  FSEL R45, R44, RZ, !P5 ;  /* 0x000000ff2c2d7208 */ /* 0x000fe40006800000 */
[----:B------:R-:W-:Y:S01]  /*6b90*/  LOP3.LUT R158, R163, R160, R158, 0xfe, !PT ;  /* 0x000000a0a39e7212 */ /* 0x000fe200078efe9e */
[----:B------:R-:W-:Y:S01]  /*6ba0*/  IMAD.WIDE.U32 R162, R162, 0x1000000, RZ ;  /* 0x01000000a2a27825 */ /* 0x000fe200078e00ff */
[----:B------:R-:W-:Y:S02]  /*6bb0*/  SEL R160, RZ, 0x1, P1 ;  /* 0x00000001ffa07807 */ /* 0x000fe40000800000 */
[----:B------:R-:W-:Y:S01]  /*6bc0*/  F2FP.PACK_AB R44, R128, R119 ;  /* 0x00000077802c723e */ /* 0x000fe200000000ff */
[----:B------:R-:W-:Y:S01]  /*6bd0*/  FMUL.FTZ R152, R2, R45 ;  /* 0x0000002d02987220 */ /* 0x000fe20000410000 */
[----:B------:R-:W-:Y:S01]  /*6be0*/  LOP3.LUT R163, R163, R158, R159, 0xfe, !PT ;  /* 0x0000009ea3a37212 */ /* 0x000fe200078efe9f */
[----:B------:R-:W-:Y:S01]  /*6bf0*/  IMAD.WIDE.U32 R160, R160, 0x10000, RZ ;  /* 0x00010000a0a07825 */ /* 0x000fe200078e00ff */
[----:B------:R-:W-:-:S02]  /*6c00*/  SEL R158, RZ, 0x1, P4 ;  /* 0x00000001ff9e7807 */ /* 0x000fc40002000000 */
[----:B------:R-:W-:Y:S01]  /*6c10*/  F2FP.PACK_AB R45, R136, R127 ;  /* 0x0000007f882d723e */ /* 0x000fe200000000ff */
[----:B------:R-:W-:Y:S01]  /*6c20*/  @P0 FADD.FTZ R152, R47, R152 ;  /* 0x000000982f980221 */ /* 0x000fe20000010000 */
[----:B------:R-:W-:Y:S01]  /*6c30*/  LEA R156, P0, R155, c[0x0][0x188], 0x4 ;  /* 0x000062009b9c7a11 */ /* 0x000fe200078020ff */
[----:B------:R-:W-:-:S03]  /*6c40*/  IMAD.WIDE.U32 R158, R158, 0x100, RZ ;  /* 0x000001009e9e7825 */ /* 0x000fc600078e00ff */
[----:B------:R-:W-:Y:S02]  /*6c50*/  LEA.HI.X R157, R155, c[0x0][0x18c], RZ, 0x4, P0 ;  /* 0x000063009b9d7a11 */ /* 0x000fe400000f24ff */
[----:B------:R-:W-:Y:S02]  /*6c60*/  F2FP.PACK_AB R47, R152, R143 ;  /* 0x0000008f982f723e */ /* 0x000fe400000000ff */
        /* <DEDUP_REMOVED lines=9> */
.L_x_5084:
[----:B------:R-:W-:Y:S05]  /*6d00*/  BSYNC B1 ;  /* 0x0000000000017941 */ /* 0x000fea0003800000 */
.L_x_5083:
[----:B------:R-:W-:Y:S01]  /*6d10*/  ISETP.NE.AND P0, PT, R25, RZ, PT ;  /* 0x000000ff1900720c */ /* 0x000fe20003f05270 */
[----:B------:R-:W-:-:S12]  /*6d20*/  BSSY B1, `(.L_x_5141) ;  /* 0x00002dc000017945 */ /* 0x000fd80003800000 */
[----:B------:R-:W-:Y:S05]  /*6d30*/  @!P0 BRA `(.L_x_5142) ;  /* 0x00002da000008947 */ /* 0x000fea0003800000 */
[----:B------:R-:W-:Y:S01]  /*6d40*/  ISETP.NE.U32.AND P0, PT, RZ, c[0x0][0x180], PT ;  /* 0x00006000ff007a0c */ /* 0x000fe20003f05070 */
[----:B0-----:R-:W-:-:S03]  /*6d50*/  HFMA2.MMA R44, -RZ, RZ, 0, 9.5367431640625e-07 ;  /* 0x00000010ff2c7435 */ /* 0x001fc600000001ff */
[----:B------:R-:W-:-:S07]  /*6d60*/  ISETP.NE.AND.EX P0, PT, RZ, c[0x0][0x184], PT, P0 ;  /* 0x00006100ff007a0c */ /* 0x000fce0003f05300 */
[----:B------:R-:W-:-:S06]  /*6d70*/  IMAD.WIDE.U32 R44, R155, R44, c[0x0][0x170] ;  /* 0x00005c009b2c7625 */ /* 0x000fcc00078e002c */
[C---:B------:R-:W-:Y:S01]  /*6d80*/  @P0 LEA R156, P1, R155.reuse, c[0x0][0x180], 0x4 ;  /* 0x000060009b9c0a11 */ /* 0x040fe200078220ff */
[----:B------:R-:W5:Y:S03]  /*6d90*/  LDG.E.128 R44, [R44.64] ;  /* 0x000000062c2c7981 */ /* 0x000f66000c1e1d00 */
        /* <DEDUP_REMOVED lines=14> */
.L_x_5144:
[----:B0-----:R-:W-:Y:S02]  /*6e80*/  IMAD.MOV.U32 R129, RZ, RZ, R126 ;  /* 0x000000ffff817224 */ /* 0x001fe400078e007e */
.L_x_5145:
[----:B------:R-:W-:Y:S05]  /*6e90*/  BSYNC B2 ;  /* 0x0000000000027941 */ /* 0x000fea0003800000 */
.L_x_5143:
        /* <DEDUP_REMOVED lines=16> */
.L_x_5149:
[----:B------:R-:W-:Y:S05]  /*6fa0*/  BSYNC B3 ;  /* 0x0000000000037941 */ /* 0x000fea0003800000 */
.L_x_5148:
        /* <DEDUP_REMOVED lines=44> */
.L_x_5147:
[----:B------:R-:W-:Y:S05]  /*7270*/  BSYNC B2 ;  /* 0x0000000000027941 */ /* 0x000fea0003800000 */
.L_x_5146:
        /* <DEDUP_REMOVED lines=24> */
.L_x_5151:
[----:B------:R-:W-:Y:S02]  /*7400*/  MOV R122, R126 ;  /* 0x0000007e007a7202 */ /* 0x000fe40000000f00 */
.L_x_5152:
[----:B------:R-:W-:Y:S05]  /*7410*/  BSYNC B2 ;  /* 0x0000000000027941 */ /* 0x000fea0003800000 */
.L_x_5150:
        /* <DEDUP_REMOVED lines=16> */
.L_x_5156:
[----:B------:R-:W-:Y:S05]  /*7520*/  BSYNC B3 ;  /* 0x0000000000037941 */ /* 0x000fea0003800000 */
.L_x_5155:
        /* <DEDUP_REMOVED lines=44> */
.L_x_5154:
[----:B------:R-:W-:Y:S05]  /*77f0*/  BSYNC B2 ;  /* 0x0000000000027941 */ /* 0x000fea0003800000 */
.L_x_5153:
[----:B------:R-:W0:Y:S01]  /*7800*/  I2F.U32 R122, R122 ;  /* 0x0000007a007a7306 */ /* 0x000e220000201000 */
[----:B------:R-:W-:Y:S01]  /*7810*/  HADD2.F32 R130, -RZ, R44.H1_H1 ;  /* 0x3000002cff827230 */ /* 0x000fe20000004100 */
[----:B------:R-:W-:Y:S01]  /*7820*/  BSSY B2, `(.L_x_5157) ;  /* 0x0000016000027945 */ /* 0x000fe20003800000 */
[----:B------:R-:W-:-:S03]  /*7830*/  IADD3 R137, R138, 0x1, RZ ;  /* 0x000000018a897810 */ /* 0x000fc60007ffe0ff */
        /* <DEDUP_REMOVED lines=19> */
.L_x_5158:
[----:B------:R-:W-:Y:S02]  /*7970*/  IMAD.MOV.U32 R44, RZ, RZ, R126 ;  /* 0x000000ffff2c7224 */ /* 0x000fe400078e007e */
.L_x_5159:
[----:B------:R-:W-:Y:S05]  /*7980*/  BSYNC B2 ;  /* 0x0000000000027941 */ /* 0x000fea0003800000 */
.L_x_5157:
        /* <DEDUP_REMOVED lines=16> */
.L_x_5163:
[----:B------:R-:W-:Y:S05]  /*7a90*/  BSYNC B3 ;  /* 0x0000000000037941 */ /* 0x000fea0003800000 */
.L_x_5162:
        /* <DEDUP_REMOVED lines=44> */
.L_x_5161:
[----:B------:R-:W-:Y:S05]  /*7d60*/  BSYNC B2 ;  /* 0x0000000000027941 */ /* 0x000fea0003800000 */
.L_x_5160:
        /* <DEDUP_REMOVED lines=22> */
.L_x_5165:
[----:B------:R-:W-:Y:S02]  /*7ed0*/  IMAD.MOV.U32 R44, RZ, RZ, R126 ;  /* 0x000000ffff2c7224 */ /* 0x000fe400078e007e */
.L_x_5166:
[----:B------:R-:W-:Y:S05]  /*7ee0*/  BSYNC B2 ;  /* 0x0000000000027941 */ /* 0x000fea0003800000 */
.L_x_5164:
        /* <DEDUP_REMOVED lines=16> */
.L_x_5170:
[----:B------:R-:W-:Y:S05]  /*7ff0*/  BSYNC B3 ;  /* 0x0000000000037941 */ /* 0x000fea0003800000 */
.L_x_5169:
        /* <DEDUP_REMOVED lines=44> */
.L_x_5168:
[----:B------:R-:W-:Y:S05]  /*82c0*/  BSYNC B2 ;  /* 0x0000000000027941 */ /* 0x000fea0003800000 */
.L_x_5167:
        /* <DEDUP_REMOVED lines=10> */
[----:B------:R-:W-:-:S04]  /*8370*/  @P0 HADD2.F32 R122, -RZ, R41.H1_H1 ;  /* 0x30000029ff7a0230 */ /* 0x000fc80000004100 */
        /* <DEDUP_REMOVED lines=11> */
.L_x_5172:
[----:B------:R-:W-:Y:S02]  /*8430*/  MOV R122, R126 ;  /* 0x0000007e007a7202 */ /* 0x000fe40000000f00 */
.L_x_5173:
[----:B------:R-:W-:Y:S05]  /*8440*/  BSYNC B2 ;  /* 0x0000000000027941 */ /* 0x000fea0003800000 */
.L_x_5171:
        /* <DEDUP_REMOVED lines=16> */
.L_x_5177:
[----:B------:R-:W-:Y:S05]  /*8550*/  BSYNC B3 ;  /* 0x0000000000037941 */ /* 0x000fea0003800000 */
.L_x_5176:
        /* <DEDUP_REMOVED lines=44> */
.L_x_5175:
[----:B------:R-:W-:Y:S05]  /*8820*/  BSYNC B2 ;  /* 0x0000000000027941 */ /* 0x000fea0003800000 */
.L_x_5174:
        /* <DEDUP_REMOVED lines=22> */
.L_x_5179:
[----:B------:R-:W-:Y:S02]  /*8990*/  IMAD.MOV.U32 R122, RZ, RZ, R126 ;  /* 0x000000ffff7a7224 */ /* 0x000fe400078e007e */
.L_x_5180:
[----:B------:R-:W-:Y:S05]  /*89a0*/  BSYNC B2 ;  /* 0x0000000000027941 */ /* 0x000fea0003800000 */
.L_x_5178:
        /* <DEDUP_REMOVED lines=16> */
.L_x_5184:
[----:B------:R-:W-:Y:S05]  /*8ab0*/  BSYNC B3 ;  /* 0x0000000000037941 */ /* 0x000fea0003800000 */
.L_x_5183:
        /* <DEDUP_REMOVED lines=44> */
.L_x_5182:
[----:B------:R-:W-:Y:S05]  /*8d80*/  BSYNC B2 ;  /* 0x0000000000027941 */ /* 0x000fea0003800000 */
.L_x_5181:
        /* <DEDUP_REMOVED lines=22> */
.L_x_5186:
[----:B------:R-:W-:Y:S02]  /*8ef0*/  IMAD.MOV.U32 R46, RZ, RZ, R126 ;  /* 0x000000ffff2e7224 */ /* 0x000fe400078e007e */
.L_x_5187:
[----:B------:R-:W-:Y:S05]  /*8f00*/  BSYNC B2 ;  /* 0x0000000000027941 */ /* 0x000fea0003800000 */
.L_x_5185:
        /* <DEDUP_REMOVED lines=16> */
.L_x_5191:
[----:B------:R-:W-:Y:S05]  /*9010*/  BSYNC B3 ;  /* 0x0000000000037941 */ /* 0x000fea0003800000 */
.L_x_5190:
        /* <DEDUP_REMOVED lines=44> */
.L_x_5189:
[----:B------:R-:W-:Y:S05]  /*92e0*/  BSYNC B2 ;  /* 0x0000000000027941 */ /* 0x000fea0003800000 */
.L_x_5188:
        /* <DEDUP_REMOVED lines=22> */
.L_x_5193:
[----:B------:R-:W-:Y:S02]  /*9450*/  MOV R46, R126 ;  /* 0x0000007e002e7202 */ /* 0x000fe40000000f00 */
.L_x_5194:
[----:B------:R-:W-:Y:S05]  /*9460*/  BSYNC B2 ;  /* 0x0000000000027941 */ /* 0x000fea0003800000 */
.L_x_5192:
        /* <DEDUP_REMOVED lines=18> */
.L_x_5198:
[----:B------:R-:W-:Y:S05]  /*9590*/  BSYNC B3 ;  /* 0x0000000000037941 */ /* 0x000fea0003800000 */
.L_x_5197:
        /* <DEDUP_REMOVED lines=44> */
.L_x_5196:
[----:B------:R-:W-:Y:S05]  /*9860*/  BSYNC B2 ;  /* 0x0000000000027941 */ /* 0x000fea0003800000 */
.L_x_5195:
[----:B------:R0:W1:Y:S01]  /*9870*/  I2F.U32 R44, R46 ;  /* 0x0000002e002c7306 */ /* 0x0000620000201000 */
[----:B------:R-:W-:Y:S01]  /*9880*/  HADD2.F32 R156, -RZ, R47.H1_H1 ;  /* 0x3000002fff9c7230 */ /* 0x000fe20000004100 */
[----:B------:R-:W-:Y:S02]  /*9890*/  SEL R158, RZ, 0x10000, P5 ;  /* 0x00010000ff9e7807 */ /* 0x000fe40002800000 */
        /* <DEDUP_REMOVED lines=8> */
[----:B-1----:R-:W-:Y:S01]  /*9920*/  FFMA.FTZ R44, R44, R149, 1.1641532182693481445e-10 ;  /* 0x2f0000002c2c7423 */ /* 0x002fe20000010095 */
[----:B------:R-:W-:-:S04]  /*9930*/  F2FP.PACK_AB R45, R137, R130 ;  /* 0x00000082892d723e */ /* 0x000fc800000000ff */
[----:B------:R-:W-:Y:S01]  /*9940*/  FSETP.GTU.FTZ.AND P5, PT, R44, c[0x0][0x1e4], PT ;  /* 0x000079002c007a0b */ /* 0x000fe20003fbc000 */
[----:B------:R-:W-:-:S03]  /*9950*/  @P0 HADD2.F32 R44, -RZ, R43.H1_H1 ;  /* 0x3000002bff2c0230 */ /* 0x000fc60000004100 */
        /* <DEDUP_REMOVED lines=10> */
[----:B------:R-:W-:Y:S01]  /*9a00*/  LEA R156, P0, R155, c[0x0][0x188], 0x4 ;  /* 0x000062009b9c7a11 */ /* 0x000fe200078020ff */
[----:B------:R-:W-:Y:S01]  /*9a10*/  IMAD.WIDE.U32 R158, R158, 0x100, RZ ;  /* 0x000001009e9e7825 */ /* 0x000fe200078e00ff */
[----:B------:R-:W-:Y:S02]  /*9a20*/  F2FP.PACK_AB R44, R129, R120 ;  /* 0x00000078812c723e */ /* 0x000fe400000000ff */
        /* <DEDUP_REMOVED lines=11> */
.L_x_5142:
[----:B------:R-:W-:Y:S05]  /*9ae0*/  BSYNC B1 ;  /* 0x0000000000017941 */ /* 0x000fea0003800000 */
.L_x_5141:
        /* <DEDUP_REMOVED lines=23> */
.L_x_5202:
[----:B0-----:R-:W-:Y:S02]  /*9c60*/  IMAD.MOV.U32 R131, RZ, RZ, R126 ;  /* 0x000000ffff837224 */ /* 0x001fe400078e007e */
.L_x_5203:
[----:B------:R-:W-:Y:S05]  /*9c70*/  BSYNC B2 ;  /* 0x0000000000027941 */ /* 0x000fea0003800000 */
.L_x_5201:
        /* <DEDUP_REMOVED lines=16> */
.L_x_5207:
[----:B------:R-:W-:Y:S05]  /*9d80*/  BSYNC B3 ;  /* 0x0000000000037941 */ /* 0x000fea0003800000 */
.L_x_5206:
        /* <DEDUP_REMOVED lines=44> */
.L_x_5205:
[----:B------:R-:W-:Y:S05]  /*a050*/  BSYNC B2 ;  /* 0x0000000000027941 */ /* 0x000fea0003800000 */
.L_x_5204:
[----:B------:R-:W0:Y:S01]  /*a060*/  I2F.U32 R121, R131 ;  /* 0x0000008300797306 */ /* 0x000e220000201000 */
[----:B------:R-:W-:Y:S01]  /*a070*/  HFMA2.MMA R160, -RZ, RZ, 0.1171875, 0 ;  /* 0x2f800000ffa07435 */ /* 0x000fe200000001ff */
[----:B-----5:R-:W-:Y:S01]  /*a080*/  HADD2.F32 R122, -RZ, R44.H0_H0 ;  /* 0x2000002cff7a7230 */ /* 0x020fe20000004100 */
[----:B------:R-:W-:Y:S01]  /*a090*/  BSSY B2, `(.L_x_5208) ;  /* 0x0000016000027945 */ /* 0x000fe20003800000 */
[----:B------:R-:W-:-:S03]  /*a0a0*/  IADD3 R140, R132, 0x1, RZ ;  /* 0x00000001848c7810 */ /* 0x000fc60007ffe0ff */
[----:B------:R-:W-:-:S04]  /*a0b0*/  FMUL.FTZ R122, R122, R153 ;  /* 0x000000997a7a7220 */ /* 0x000fc80000410000 */
[----:B------:R-:W-:Y:S02]  /*a0c0*/  FMUL.FTZ R122, R122, c[0x0][0x1e8] ;  /* 0x00007a007a7a7a20 */ /* 0x000fe40000410000 */
[----:B0-----:R-:W-:-:S05]  /*a0d0*/  FFMA.FTZ R121, R121, R160, 1.1641532182693481445e-10 ;  /* 0x2f00000079797423 */ /* 0x001fca00000100a0 */
[----:B------:R-:W-:-:S04]  /*a0e0*/  FSETP.GTU.FTZ.AND P1, PT, R121, c[0x0][0x1e4], PT ;  /* 0x0000790079007a0b */ /* 0x000fc80003f3c000 */
[----:B------:R-:W-:Y:S02]  /*a0f0*/  P2R R154, PR, RZ, 0x2 ;  /* 0x00000002ff9a7803 */ /* 0x000fe40000000000 */
[----:B------:R-:W-:Y:S01]  /*a100*/  FSEL R121, R122, RZ, !P1 ;  /* 0x000000ff7a797208 */ /* 0x000fe20004800000 */
[----:B------:R-:W-:Y:S01]  /*a110*/  @P0 HADD2.F32 R122, -RZ, R40.H0_H0 ;  /* 0x20000028ff7a0230 */ /* 0x000fe20000004100 */
        /* <DEDUP_REMOVED lines=12> */
.L_x_5209:
[----:B------:R-:W-:Y:S02]  /*a1e0*/  IMAD.MOV.U32 R122, RZ, RZ, R126 ;  /* 0x000000ffff7a7224 */ /* 0x000fe400078e007e */
.L_x_5210:
[----:B------:R-:W-:Y:S05]  /*a1f0*/  BSYNC B2 ;  /* 0x0000000000027941 */ /* 0x000fea0003800000 */
.L_x_5208:
        /* <DEDUP_REMOVED lines=16> */
.L_x_5214:
[----:B------:R-:W-:Y:S05]  /*a300*/  BSYNC B3 ;  /* 0x0000000000037941 */ /* 0x000fea0003800000 */
.L_x_5213:
        /* <DEDUP_REMOVED lines=44> */
.L_x_5212:
[----:B------:R-:W-:Y:S05]  /*a5d0*/  BSYNC B2 ;  /* 0x0000000000027941 */ /* 0x000fea0003800000 */
.L_x_5211:
        /* <DEDUP_REMOVED lines=23> */
.L_x_5216:
[----:B------:R-:W-:Y:S02]  /*a750*/  IMAD.MOV.U32 R44, RZ, RZ, R126 ;  /* 0x000000ffff2c7224 */ /* 0x000fe400078e007e */
.L_x_5217:
[----:B------:R-:W-:Y:S05]  /*a760*/  BSYNC B2 ;  /* 0x0000000000027941 */ /* 0x000fea0003800000 */
.L_x_5215:
        /* <DEDUP_REMOVED lines=16> */
.L_x_5221:
[----:B------:R-:W-:Y:S05]  /*a870*/  BSYNC B3 ;  /* 0x0000000000037941 */ /* 0x000fea0003800000 */
.L_x_5220:
        /* <DEDUP_REMOVED lines=44> */
.L_x_5219:
[----:B------:R-:W-:Y:S05]  /*ab40*/  BSYNC B2 ;  /* 0x0000000000027941 */ /* 0x000fea0003800000 */
.L_x_5218:
        /* <DEDUP_REMOVED lines=22> */
.L_x_5223:
[----:B------:R-:W-:Y:S02]  /*acb0*/  MOV R44, R126 ;  /* 0x0000007e002c7202 */ /* 0x000fe40000000f00 */
.L_x_5224:
[----:B------:R-:W-:Y:S05]  /*acc0*/  BSYNC B2 ;  /* 0x0000000000027941 */ /* 0x000fea0003800000 */
.L_x_5222:
        /* <DEDUP_REMOVED lines=16> */
.L_x_5228:
[----:B------:R-:W-:Y:S05]  /*add0*/  BSYNC B3 ;  /* 0x0000000000037941 */ /* 0x000fea0003800000 */
.L_x_5227:
        /* <DEDUP_REMOVED lines=11> */
[----:B------:R-:W-:Y:S01]  /*ae90*/  IMAD.WIDE.U32 R158, R147, -0x326172a9, RZ ;  /* 0xcd9e8d57939e7825 */ /* 0x000fe200078e00ff */
[----:B------:R-:W-:-:S04]  /*aea0*/  HFMA2.MMA R147, -RZ, RZ, 0, 0 ;  /* 0x00000000ff937435 */ /* 0x000fc800000001ff */
        /* <DEDUP_REMOVED lines=31> */
.L_x_5226:
[----:B------:R-:W-:Y:S05]  /*b0a0*/  BSYNC B2 ;  /* 0x0000000000027941 */ /* 0x000fea0003800000 */
.L_x_5225:
        /* <DEDUP_REMOVED lines=22> */
.L_x_5230:
[----:B------:R-:W-:Y:S02]  /*b210*/  IMAD.MOV.U32 R122, RZ, RZ, R126 ;  /* 0x000000ffff7a7224 */ /* 0x000fe400078e007e */
.L_x_5231:
[----:B------:R-:W-:Y:S05]  /*b220*/  BSYNC B2 ;  /* 0x0000000000027941 */ /* 0x000fea0003800000 */
.L_x_5229:
        /* <DEDUP_REMOVED lines=16> */
.L_x_5235:
[----:B------:R-:W-:Y:S05]  /*b330*/  BSYNC B3 ;  /* 0x0000000000037941 */ /* 0x000fea0003800000 */
.L_x_5234:
        /* <DEDUP_REMOVED lines=44> */
.L_x_5233:
[----:B------:R-:W-:Y:S05]  /*b600*/  BSYNC B2 ;  /* 0x0000000000027941 */ /* 0x000fea0003800000 */
.L_x_5232:
        /* <DEDUP_REMOVED lines=22> */
.L_x_5237:
[----:B------:R-:W-:Y:S02]  /*b770*/  IMAD.MOV.U32 R122, RZ, RZ, R126 ;  /* 0x000000ffff7a7224 */ /* 0x000fe400078e007e */
.L_x_5238:
[----:B------:R-:W-:Y:S05]  /*b780*/  BSYNC B2 ;  /* 0x0000000000027941 */ /* 0x000fea0003800000 */
.L_x_5236:
        /* <DEDUP_REMOVED lines=16> */
.L_x_5242:
[----:B------:R-:W-:Y:S05]  /*b890*/  BSYNC B3 ;  /* 0x0000000000037941 */ /* 0x000fea0003800000 */
.L_x_5241:
        /* <DEDUP_REMOVED lines=44> */
.L_x_5240:
[----:B------:R-:W-:Y:S05]  /*bb60*/  BSYNC B2 ;  /* 0x0000000000027941 */ /* 0x000fea0003800000 */
.L_x_5239:
        /* <DEDUP_REMOVED lines=22> */
.L_x_5244:
[----:B------:R-:W-:Y:S02]  /*bcd0*/  MOV R46, R126 ;  /* 0x0000007e002e7202 */ /* 0x000fe40000000f00 */
.L_x_5245:
[----:B------:R-:W-:Y:S05]  /*bce0*/  BSYNC B2 ;  /* 0x0000000000027941 */ /* 0x000fea0003800000 */
.L_x_5243:
        /* <DEDUP_REMOVED lines=16> */
.L_x_5249:
[----:B------:R-:W-:Y:S05]  /*bdf0*/  BSYNC B3 ;  /* 0x0000000000037941 */ /* 0x000fea0003800000 */
.L_x_5248:
        /* <DEDUP_REMOVED lines=44> */
.L_x_5247:
[----:B------:R-:W-:Y:S05]  /*c0c0*/  BSYNC B2 ;  /* 0x0000000000027941 */ /* 0x000fea0003800000 */
.L_x_5246:
        /* <DEDUP_REMOVED lines=8> */
[----:B------:R-:W-:-:S04]  /*c150*/  FSETP.GTU.FTZ.AND P5, PT, R147, c[0x0][0x1e4], PT ;  /* 0x0000790093007a0b */ /* 0x000fc80003fbc000 */
[----:B------:R-:W-:Y:S01]  /*c160*/  FSEL R147, R44, RZ, !P5 ;  /* 0x000000ff2c937208 */ /* 0x000fe20006800000 */
[----:B------:R-:W-:-:S04]  /*c170*/  @P0 HADD2.F32 R44, -RZ, R43.H0_H0 ;  /* 0x2000002bff2c0230 */ /* 0x000fc80000004100 */
        /* <DEDUP_REMOVED lines=11> */
.L_x_5251:
[----:B------:R-:W-:Y:S02]  /*c230*/  IMAD.MOV.U32 R46, RZ, RZ, R126 ;  /* 0x000000ffff2e7224 */ /* 0x000fe400078e007e */
.L_x_5252:
[----:B------:R-:W-:Y:S05]  /*c240*/  BSYNC B2 ;  /* 0x0000000000027941 */ /* 0x000fea0003800000 */
.L_x_5250:
        /* <DEDUP_REMOVED lines=18> */
.L_x_5256:
[----:B------:R-:W-:Y:S05]  /*c370*/  BSYNC B3 ;  /* 0x0000000000037941 */ /* 0x000fea0003800000 */
.L_x_5255:
        /* <DEDUP_REMOVED lines=42> */
[----:B------:R-:W-:Y:S02]  /*c620*/  LOP3.LUT R113, R45, UR26, R156, 0x96, !PT ;  /* 0x0000001a2d717c12 */ /* 0x000fe4000f8e969c */
[----:B------:R-:W-:Y:S02]  /*c630*/  MOV R124, R44 ;  /* 0x0000002c007c7202 */ /* 0x000fe40000000f00 */
.L_x_5254:
[----:B------:R-:W-:Y:S05]  /*c640*/  BSYNC B2 ;  /* 0x0000000000027941 */ /* 0x000fea0003800000 */
.L_x_5253:
[----:B------:R-:W0:Y:S01]  /*c650*/  I2F.U32 R45, R46 ;  /* 0x0000002e002d7306 */ /* 0x000e220000201000 */
[----:B------:R-:W-:Y:S01]  /*c660*/  HADD2.F32 R44, -RZ, R47.H1_H1 ;  /* 0x3000002fff2c7230 */ /* 0x000fe20000004100 */
[----:B------:R-:W-:Y:S01]  /*c670*/  SEL R159, RZ, 0x100, P4 ;  /* 0x00000100ff9f7807 */ /* 0x000fe20002000000 */
[----:B------:R-:W-:Y:S01]  /*c680*/  @P0 HADD2.F32 R47, -RZ, R43.H1_H1 ;  /* 0x3000002bff2f0230 */ /* 0x000fe20000004100 */
[----:B------:R-:W-:Y:S02]  /*c690*/  SEL R162, RZ, 0x1, P2 ;  /* 0x00000001ffa27807 */ /* 0x000fe40001000000 */
[----:B------:R-:W-:Y:S01]  /*c6a0*/  FMUL.FTZ R44, R44, R153 ;  /* 0x000000992c2c7220 */ /* 0x000fe20000410000 */
[----:B------:R-:W-:Y:S02]  /*c6b0*/  SEL R158, RZ, 0x10000, P5 ;  /* 0x00010000ff9e7807 */ /* 0x000fe40002800000 */
[----:B------:R-:W-:Y:S01]  /*c6c0*/  IMAD.WIDE.U32 R162, R162, 0x1000000, RZ ;  /* 0x01000000a2a27825 */ /* 0x000fe200078e00ff */
[----:B------:R-:W-:-:S02]  /*c6d0*/  ISETP.NE.AND P6, PT, R154, RZ, PT ;  /* 0x000000ff9a00720c */ /* 0x000fc40003fc5270 */
[----:B------:R-:W-:Y:S01]  /*c6e0*/  SEL R153, RZ, 0x1, P3 ;  /* 0x00000001ff997807 */ /* 0x000fe20001800000 */
[----:B------:R-:W-:Y:S01]  /*c6f0*/  FMUL.FTZ R44, R44, c[0x0][0x1e8] ;  /* 0x00007a002c2c7a20 */ /* 0x000fe20000410000 */
[----:B------:R-:W-:Y:S01]  /*c700*/  ISETP.NE.AND P5, PT, R161, RZ, PT ;  /* 0x000000ffa100720c */ /* 0x000fe20003fa5270 */
[----:B0-----:R-:W-:Y:S01]  /*c710*/  FFMA.FTZ R45, R45, R160, 1.1641532182693481445e-10 ;  /* 0x2f0000002d2d7423 */ /* 0x001fe200000100a0 */
[----:B------:R-:W-:-:S04]  /*c720*/  F2FP.PACK_AB R46, R148, R139 ;  /* 0x0000008b942e723e */ /* 0x000fc800000000ff */
[----:B------:R-:W-:-:S04]  /*c730*/  FSETP.GTU.FTZ.AND P4, PT, R45, c[0x0][0x1e4], PT ;  /* 0x000079002d007a0b */ /* 0x000fc80003f9c000 */
[----:B------:R-:W-:Y:S02]  /*c740*/  FSEL R45, R44, RZ, !P4 ;  /* 0x000000ff2c2d7208 */ /* 0x000fe40006000000 */
[----:B------:R-:W-:Y:S02]  /*c750*/  SEL R160, RZ, 0x1000000, P4 ;  /* 0x01000000ffa07807 */ /* 0x000fe40002000000 */
[----:B------:R-:W-:Y:S01]  /*c760*/  F2FP.PACK_AB R44, R132, R121 ;  /* 0x00000079842c723e */ /* 0x000fe200000000ff */
[----:B------:R-:W-:Y:S01]  /*c770*/  FMUL.FTZ R154, R74, R45 ;  /* 0x0000002d4a9a7220 */ /* 0x000fe20000410000 */
[----:B------:R-:W-:Y:S02]  /*c780*/  LOP3.LUT R158, R159, R160, R158, 0xfe, !PT ;  /* 0x000000a09f9e7212 */ /* 0x000fe400078efe9e */
[----:B------:R-:W-:Y:S01]  /*c790*/  SEL R160, RZ, 0x1, P1 ;  /* 0x00000001ffa07807 */ /* 0x000fe20000800000 */
[----:B------:R-:W-:Y:S01]  /*c7a0*/  @P0 FADD.FTZ R154, R47, R154 ;  /* 0x0000009a2f9a0221 */ /* 0x000fe20000010000 */
[----:B------:R-:W-:-:S02]  /*c7b0*/  LOP3.LUT R153, R163, R158, R153, 0xfe, !PT ;  /* 0x0000009ea3997212 */ /* 0x000fc400078efe99 */
[----:B------:R-:W-:Y:S01]  /*c7c0*/  SEL R158, RZ, 0x1, P5 ;  /* 0x00000001ff9e7807 */ /* 0x000fe20002800000 */
[----:B------:R-:W-:Y:S01]  /*c7d0*/  IMAD.WIDE.U32 R160, R160, 0x10000, RZ ;  /* 0x00010000a0a07825 */ /* 0x000fe200078e00ff */
[C---:B------:R-:W-:Y:S02]  /*c7e0*/  LEA R156, P0, R155.reuse, c[0x0][0x188], 0x4 ;  /* 0x000062009b9c7a11 */ /* 0x040fe400078020ff */
[----:B------:R-:W-:Y:S01]  /*c7f0*/  F2FP.PACK_AB R45, R140, R131 ;  /* 0x000000838c2d723e */ /* 0x000fe200000000ff */
[----:B------:R-:W-:Y:S01]  /*c800*/  IMAD.WIDE.U32 R158, R158, 0x100, RZ ;  /* 0x000001009e9e7825 */ /* 0x000fe200078e00ff */
[----:B------:R-:W-:Y:S02]  /*c810*/  LEA.HI.X R157, R155, c[0x0][0x18c], RZ, 0x4, P0 ;  /* 0x000063009b9d7a11 */ /* 0x000fe400000f24ff */
[----:B------:R-:W-:Y:S02]  /*c820*/  F2FP.PACK_AB R47, R154, R147 ;  /* 0x000000939a2f723e */ /* 0x000fe400000000ff */
[----:B------:R-:W-:-:S02]  /*c830*/  LOP3.LUT R162, R158, R162, R160, 0xfe, !PT ;  /* 0x000000a29ea27212 */ /* 0x000fc400078efea0 */
[----:B------:R-:W-:Y:S01]  /*c840*/  LEA R158, P0, R155, c[0x0][0x190], 0x3 ;  /* 0x000064009b9e7a11 */ /* 0x000fe200078018ff */
[----:B------:R0:W-:Y:S01]  /*c850*/  STG.E.128 [R156.64], R44 ;  /* 0x0000002c9c007986 */ /* 0x0001e2000c101d06 */
[----:B------:R-:W-:Y:S02]  /*c860*/  LOP3.LUT R161, R159, R153, R161, 0xfe, !PT ;  /* 0x000000999fa17212 */ /* 0x000fe400078efea1 */
[----:B------:R-:W-:Y:S02]  /*c870*/  LEA.HI.X R159, R155, c[0x0][0x194], RZ, 0x3, P0 ;  /* 0x000065009b9f7a11 */ /* 0x000fe400000f1cff */
[----:B0-----:R-:W-:-:S04]  /*c880*/  SEL R45, RZ, 0x1, P6 ;  /* 0x00000001ff2d7807 */ /* 0x001fc80003000000 */
[----:B------:R-:W-:-:S05]  /*c890*/  LOP3.LUT R160, R162, R45, RZ, 0xfc, !PT ;  /* 0x0000002da2a07212 */ /* 0x000fca00078efcff */
[----:B------:R0:W-:Y:S02]  /*c8a0*/  STG.E.64 [R158.64], R160 ;  /* 0x000000a09e007986 */ /* 0x0001e4000c101b06 */
.L_x_5200:
[----:B------:R-:W-:Y:S05]  /*c8b0*/  BSYNC B1 ;  /* 0x0000000000017941 */ /* 0x000fea0003800000 */
.L_x_5199:
        /* <DEDUP_REMOVED lines=40> */
.L_x_5269:
        /* <DEDUP_REMOVED lines=86> */
.L_x_5270:
[----:B------:R-:W-:Y:S01]  /*d0a0*/  FMUL.FTZ R44, R155, R155 ;  /* 0x0000009b9b2c7220 */ /* 0x000fe20000410000 */
[----:B------:R-:W-:Y:S01]  /*d0b0*/  ISETP.NE.AND P0, PT, RZ, UR8, PT ;  /* 0x00000008ff007c0c */ /* 0x000fe2000bf05270 */
[----:B------:R-:W-:Y:S01]  /*d0c0*/  IMAD.MOV.U32 R46, RZ, RZ, c[0x0][0x1e0] ;  /* 0x00007800ff2e7624 */ /* 0x000fe200078e00ff */
[----:B------:R-:W-:Y:S01]  /*d0d0*/  @!P3 MOV R47, 0x4 ;  /* 0x00000004002fb802 */ /* 0x000fe20000000f00 */
[----:B-1----:R-:W-:Y:S01]  /*d0e0*/  FADD.FTZ R151, R151, R156 ;  /* 0x0000009c97977221 */ /* 0x002fe20000010000 */
[----:B------:R-:W-:Y:S01]  /*d0f0*/  FSEL R45, R44, RZ, P0 ;  /* 0x000000ff2c2d7208 */ /* 0x000fe20000000000 */
[----:B------:R-:W-:Y:S01]  /*d100*/  BSSY B1, `(.L_x_5259) ;  /* 0x000002c000017945 */ /* 0x000fe20003800000 */
[----:B------:R-:W-:Y:S01]  /*d110*/  ISETP.NE.AND P1, PT, R23, RZ, PT ;  /* 0x000000ff1700720c */ /* 0x000fe20003f25270 */
        /* <DEDUP_REMOVED lines=11> */
[--C-:B------:R-:W-:Y:S02]  /*d1d0*/  FADD.FTZ R44, R118, -R151.reuse ;  /* 0x80000097762c7221 */ /* 0x100fe40000010000 */
[C---:B------:R-:W-:Y:S02]  /*d1e0*/  FMUL.FTZ R46, R153.reuse, R46 ;  /* 0x0000002e992e7220 */ /* 0x040fe40000410000 */
[----:B------:R-:W-:Y:S02]  /*d1f0*/  FMUL.FTZ R44, R153, R44 ;  /* 0x0000002c992c7220 */ /* 0x000fe40000410000 */
[----:B------:R-:W-:Y:S02]  /*d200*/  FFMA.FTZ R45, R75, R46, R68 ;  /* 0x0000002e4b2d7223 */ /* 0x000fe40000010044 */
[----:B------:R-:W-:-:S02]  /*d210*/  FADD.FTZ R46, R125, -R151 ;  /* 0x800000977d2e7221 */ /* 0x000fc40000010000 */
[--C-:B0-----:R-:W-:Y:S02]  /*d220*/  FADD.FTZ R156, R134, -R151.reuse ;  /* 0x80000097869c7221 */ /* 0x101fe40000010000 */
[----:B------:R-:W-:Y:S02]  /*d230*/  FFMA.FTZ R44, R39, R44, R78 ;  /* 0x0000002c272c7223 */ /* 0x000fe4000001004e */
[--C-:B------:R-:W-:Y:S02]  /*d240*/  FADD.FTZ R158, R133, -R151.reuse ;  /* 0x80000097859e7221 */ /* 0x100fe40000010000 */
[----:B------:R-:W-:Y:S01]  /*d250*/  FMUL.FTZ R46, R153, R46 ;  /* 0x0000002e992e7220 */ /* 0x000fe20000410000 */
[----:B------:R-:W-:Y:S01]  /*d260*/  F2FP.PACK_AB R44, R45, R44 ;  /* 0x0000002c2d2c723e */ /* 0x000fe200000000ff */
[----:B------:R-:W-:Y:S02]  /*d270*/  FMUL.FTZ R156, R153, R156 ;  /* 0x0000009c999c7220 */ /* 0x000fe40000410000 */
[----:B------:R-:W-:-:S02]  /*d280*/  FADD.FTZ R160, R142, -R151 ;  /* 0x800000978ea07221 */ /* 0x000fc40000010000 */
[--C-:B------:R-:W-:Y:S02]  /*d290*/  FADD.FTZ R162, R141, -R151.reuse ;  /* 0x800000978da27221 */ /* 0x100fe40000010000 */
[----:B------:R-:W-:Y:S02]  /*d2a0*/  FADD.FTZ R164, R150, -R151 ;  /* 0x8000009796a47221 */ /* 0x000fe40000010000 */
[C---:B------:R-:W-:Y:S02]  /*d2b0*/  FMUL.FTZ R158, R153.reuse, R158 ;  /* 0x0000009e999e7220 */ /* 0x040fe40000410000 */
[----:B------:R-:W-:Y:S02]  /*d2c0*/  FMUL.FTZ R160, R153, R160 ;  /* 0x000000a099a07220 */ /* 0x000fe40000410000 */
[----:B------:R-:W-:Y:S02]  /*d2d0*/  FFMA.FTZ R45, R64, R46, R79 ;  /* 0x0000002e402d7223 */ /* 0x000fe4000001004f */
[----:B------:R-:W-:-:S02]  /*d2e0*/  FFMA.FTZ R156, R76, R156, R69 ;  /* 0x0000009c4c9c7223 */ /* 0x000fc40000010045 */
[C---:B------:R-:W-:Y:S02]  /*d2f0*/  FMUL.FTZ R162, R153.reuse, R162 ;  /* 0x000000a299a27220 */ /* 0x040fe40000410000 */
[----:B------:R-:W-:Y:S01]  /*d300*/  FMUL.FTZ R164, R153, R164 ;  /* 0x000000a499a47220 */ /* 0x000fe20000410000 */
[----:B------:R-:W-:Y:S01]  /*d310*/  F2FP.PACK_AB R45, R156, R45 ;  /* 0x0000002d9c2d723e */ /* 0x000fe200000000ff */
[----:B------:R-:W-:Y:S02]  /*d320*/  FFMA.FTZ R46, R65, R158, R80 ;  /* 0x0000009e412e7223 */ /* 0x000fe40000010050 */
        /* <DEDUP_REMOVED lines=9> */
.L_x_5260:
[----:B------:R-:W-:Y:S05]  /*d3c0*/  BSYNC B1 ;  /* 0x0000000000017941 */ /* 0x000fea0003800000 */
.L_x_5259:
[----:B------:R-:W-:Y:S01]  /*d3d0*/  ISETP.NE.AND P0, PT, R24, RZ, PT ;  /* 0x000000ff1800720c */ /* 0x000fe20003f05270 */
[----:B------:R-:W-:-:S12]  /*d3e0*/  BSSY B1, `(.L_x_5261) ;  /* 0x0000022000017945 */ /* 0x000fd80003800000 */
[----:B------:R-:W-:Y:S05]  /*d3f0*/  @!P0 BRA `(.L_x_5262) ;  /* 0x0000020000008947 */ /* 0x000fea0003800000 */
[--C-:B01----:R-:W-:Y:S02]  /*d400*/  FADD.FTZ R46, R128, -R151.reuse ;  /* 0x80000097802e7221 */ /* 0x103fe40000010000 */
[--C-:B------:R-:W-:Y:S02]  /*d410*/  FADD.FTZ R44, R119, -R151.reuse ;  /* 0x80000097772c7221 */ /* 0x100fe40000010000 */
[C---:B------:R-:W-:Y:S02]  /*d420*/  FMUL.FTZ R46, R153.reuse, R46 ;  /* 0x0000002e992e7220 */ /* 0x040fe40000410000 */
[----:B------:R-:W-:Y:S02]  /*d430*/  FMUL.FTZ R44, R153, R44 ;  /* 0x0000002c992c7220 */ /* 0x000fe40000410000 */
[----:B------:R-:W-:Y:S02]  /*d440*/  FFMA.FTZ R45, R83, R46, R60 ;  /* 0x0000002e532d7223 */ /* 0x000fe4000001003c */
[----:B------:R-:W-:-:S02]  /*d450*/  FADD.FTZ R46, R127, -R151 ;  /* 0x800000977f2e7221 */ /* 0x000fc40000010000 */
[----:B------:R-:W-:Y:S02]  /*d460*/  FADD.FTZ R156, R136, -R151 ;  /* 0x80000097889c7221 */ /* 0x000fe40000010000 */
[----:B------:R-:W-:Y:S02]  /*d470*/  FFMA.FTZ R44, R71, R44, R86 ;  /* 0x0000002c472c7223 */ /* 0x000fe40000010056 */
[C---:B------:R-:W-:Y:S02]  /*d480*/  FMUL.FTZ R46, R153.reuse, R46 ;  /* 0x0000002e992e7220 */ /* 0x040fe40000410000 */
[----:B------:R-:W-:Y:S01]  /*d490*/  FMUL.FTZ R156, R153, R156 ;  /* 0x0000009c999c7220 */ /* 0x000fe20000410000 */
[----:B------:R-:W-:Y:S01]  /*d4a0*/  F2FP.PACK_AB R44, R45, R44 ;  /* 0x0000002c2d2c723e */ /* 0x000fe200000000ff */
[----:B------:R-:W-:Y:S02]  /*d4b0*/  FFMA.FTZ R45, R56, R46, R87 ;  /* 0x0000002e382d7223 */ /* 0x000fe40000010057 */
[----:B------:R-:W-:-:S02]  /*d4c0*/  FFMA.FTZ R156, R84, R156, R61 ;  /* 0x0000009c549c7223 */ /* 0x000fc4000001003d */
[--C-:B------:R-:W-:Y:S02]  /*d4d0*/  FADD.FTZ R158, R135, -R151.reuse ;  /* 0x80000097879e7221 */ /* 0x100fe40000010000 */
[--C-:B------:R-:W-:Y:S01]  /*d4e0*/  FADD.FTZ R160, R144, -R151.reuse ;  /* 0x8000009790a07221 */ /* 0x100fe20000010000 */
[----:B------:R-:W-:Y:S01]  /*d4f0*/  F2FP.PACK_AB R45, R156, R45 ;  /* 0x0000002d9c2d723e */ /* 0x000fe200000000ff */
[--C-:B------:R-:W-:Y:S01]  /*d500*/  FADD.FTZ R162, R143, -R151.reuse ;  /* 0x800000978fa27221 */ /* 0x100fe20000010000 */
[----:B------:R-:W-:Y:S01]  /*d510*/  HFMA2.MMA R156, -RZ, RZ, 0, 9.5367431640625e-07 ;  /* 0x00000010ff9c7435 */ /* 0x000fe200000001ff */
        /* <DEDUP_REMOVED lines=14> */
.L_x_5262:
[----:B------:R-:W-:Y:S05]  /*d600*/  BSYNC B1 ;  /* 0x0000000000017941 */ /* 0x000fea0003800000 */
.L_x_5261:
        /* <DEDUP_REMOVED lines=9> */
[--C-:B------:R-:W-:Y:S02]  /*d6a0*/  FADD.FTZ R156, R137, -R151.reuse ;  /* 0x80000097899c7221 */ /* 0x100fe40000010000 */
        /* <DEDUP_REMOVED lines=25> */
.L_x_5264:
[----:B------:R-:W-:Y:S05]  /*d840*/  BSYNC B1 ;  /* 0x0000000000017941 */ /* 0x000fea0003800000 */
.L_x_5263:
[----:B------:R-:W-:Y:S01]  /*d850*/  ISETP.NE.AND P0, PT, R26, RZ, PT ;  /* 0x000000ff1a00720c */ /* 0x000fe20003f05270 */
[----:B------:R-:W-:-:S12]  /*d860*/  BSSY B1, `(.L_x_5265) ;  /* 0x0000021000017945 */ /* 0x000fd80003800000 */
[----:B------:R-:W-:Y:S05]  /*d870*/  @!P0 BRA `(.L_x_5266) ;  /* 0x000001f000008947 */ /* 0x000fea0003800000 */
[--C-:B0-----:R-:W-:Y:S02]  /*d880*/  FADD.FTZ R156, R131, -R151.reuse ;  /* 0x80000097839c7221 */ /* 0x101fe40000010000 */
[--C-:B------:R-:W-:Y:S02]  /*d890*/  FADD.FTZ R158, R140, -R151.reuse ;  /* 0x800000978c9e7221 */ /* 0x100fe40000010000 */
[--C-:B-1----:R-:W-:Y:S02]  /*d8a0*/  FADD.FTZ R44, R121, -R151.reuse ;  /* 0x80000097792c7221 */ /* 0x102fe40000010000 */
        /* <DEDUP_REMOVED lines=28> */
.L_x_5266:
[----:B------:R-:W-:Y:S05]  /*da70*/  BSYNC B1 ;  /* 0x0000000000017941 */ /* 0x000fea0003800000 */
.L_x_5265:
[----:B01----:R-:W-:-:S05]  /*da80*/  MOV R45, 0x4 ;  /* 0x00000004002d7802 */ /* 0x003fca0000000f00 */
[----:B------:R-:W-:-:S05]  /*da90*/  IMAD R18, R45, c[0x0][0x160], R18 ;  /* 0x000058002d127a24 */ /* 0x000fca00078e0212 */
[----:B------:R-:W-:-:S13]  /*daa0*/  ISETP.GE.AND P0, PT, R18, c[0x0][0x164], PT ;  /* 0x0000590012007a0c */ /* 0x000fda0003f06270 */
[----:B------:R-:W-:Y:S01]  /*dab0*/  @P0 CALL.REL.NOINC `(.L_x_5267) ;  /* 0x0000001000000944 */ /* 0x000fe20003c00000 */
[----:B------:R-:W-:Y:S05]  /*dac0*/  BRA `(.L_x_5268) ;  /* 0xffff360000007947 */ /* 0x000fea000383ffff */
.L_x_5267:
[----:B------:R-:W-:Y:S05]  /*dad0*/  BSYNC B0 ;  /* 0x0000000000007941 */ /* 0x000fea0003800000 */
.L_x_5024:
[----:B------:R-:W-:Y:S05]  /*dae0*/  EXIT ;  /* 0x000000000000794d */ /* 0x000fea0003800000 */
.L_x_5257:
[----:B------:R-:W-:Y:S01]  /*daf0*/  IMAD.MOV.U32 R151, RZ, RZ, 0x1 ;  /* 0x00000001ff977424 */ /* 0x000fe200078e00ff */
[----:B------:R-:W-:Y:S01]  /*db00*/  MOV R158, 0xffffffff ;  /* 0xffffffff009e7802 */ /* 0x000fe20000000f00 */
[----:B------:R-:W-:Y:S01]  /*db10*/  IMAD.MOV.U32 R47, RZ, RZ, 0x1f ;  /* 0x0000001fff2f7424 */ /* 0x000fe200078e00ff */
[----:B------:R-:W-:Y:S02]  /*db20*/  MOV R44, 0xdb40 ;  /* 0x0000db40002c7802 */ /* 0x000fe40000000f00 */
[----:B------:R-:W-:Y:S05]  /*db30*/  CALL.REL.NOINC `($__internal_28_$__cuda_sm70_shflsync_bfly_p) ;  /* 0x000007d000007944 */ /* 0x000fea0003c00000 */
[----:B-1----:R-:W-:Y:S01]  /*db40*/  IMAD.MOV.U32 R45, RZ, RZ, R151 ;  /* 0x000000ffff2d7224 */ /* 0x002fe200078e0097 */
[----:B0-----:R-:W-:Y:S05]  /*db50*/  BRA `(.L_x_5269) ;  /* 0xffffefe000007947 */ /* 0x001fea000383ffff */
.L_x_5258:
[----:B------:R-:W-:Y:S01]  /*db60*/  HFMA2.MMA R151, -RZ, RZ, 0, 1.1920928955078125e-07 ;  /* 0x00000002ff977435 */ /* 0x000fe200000001ff */
[----:B0-----:R-:W-:Y:S01]  /*db70*/  IMAD.MOV.U32 R46, RZ, RZ, R153 ;  /* 0x000000ffff2e7224 */ /* 0x001fe200078e0099 */
[----:B------:R-:W-:Y:S01]  /*db80*/  MOV R44, 0xdbc0 ;  /* 0x0000dbc0002c7802 */ /* 0x000fe20000000f00 */
[----:B------:R-:W-:Y:S02]  /*db90*/  IMAD.MOV.U32 R47, RZ, RZ, 0x1f ;  /* 0x0000001fff2f7424 */ /* 0x000fe400078e00ff */
[----:B------:R-:W-:Y:S02]  /*dba0*/  IMAD.MOV.U32 R158, RZ, RZ, -0x1 ;  /* 0xffffffffff9e7424 */ /* 0x000fe400078e00ff */
[----:B------:R-:W-:Y:S05]  /*dbb0*/  CALL.REL.NOINC `($__internal_28_$__cuda_sm70_shflsync_bfly_p) ;  /* 0x0000075000007944 */ /* 0x000fea0003c00000 */
[----:B01----:R-:W-:Y:S01]  /*dbc0*/  FADD.FTZ R46, R153, R151 ;  /* 0x00000097992e7221 */ /* 0x003fe20000010000 */
[----:B------:R-:W-:Y:S01]  /*dbd0*/  MOV R151, 0x4 ;  /* 0x0000000400977802 */ /* 0x000fe20000000f00 */
[----:B------:R-:W-:Y:S01]  /*dbe0*/  IMAD.MOV.U32 R47, RZ, RZ, 0x1f ;  /* 0x0000001fff2f7424 */ /* 0x000fe200078e00ff */
[----:B------:R-:W-:Y:S01]  /*dbf0*/  MOV R44, 0xdc20 ;  /* 0x0000dc20002c7802 */ /* 0x000fe20000000f00 */
[----:B------:R-:W-:-:S02]  /*dc00*/  IMAD.MOV.U32 R158, RZ, RZ, -0x1 ;  /* 0xffffffffff9e7424 */ /* 0x000fc400078e00ff */
[----:B------:R-:W-:Y:S05]  /*dc10*/  CALL.REL.NOINC `($__internal_28_$__cuda_sm70_shflsync_bfly_p) ;  /* 0x000006f000007944 */ /* 0x000fea0003c00000 */
[----:B01----:R-:W-:Y:S01]  /*dc20*/  FADD.FTZ R46, R46, R151 ;  /* 0x000000972e2e7221 */ /* 0x003fe20000010000 */
[----:B------:R-:W-:Y:S01]  /*dc30*/  HFMA2.MMA R151, -RZ, RZ, 0, 4.76837158203125e-07 ;  /* 0x00000008ff977435 */ /* 0x000fe200000001ff */
[----:B------:R-:W-:Y:S01]  /*dc40*/  IMAD.MOV.U32 R47, RZ, RZ, 0x1f ;  /* 0x0000001fff2f7424 */ /* 0x000fe200078e00ff */
[----:B------:R-:W-:Y:S01]  /*dc50*/  MOV R44, 0xdc80 ;  /* 0x0000dc80002c7802 */ /* 0x000fe20000000f00 */
[----:B------:R-:W-:-:S03]  /*dc60*/  IMAD.MOV.U32 R158, RZ, RZ, -0x1 ;  /* 0xffffffffff9e7424 */ /* 0x000fc600078e00ff */
[----:B------:R-:W-:Y:S05]  /*dc70*/  CALL.REL.NOINC `($__internal_28_$__cuda_sm70_shflsync_bfly_p) ;  /* 0x0000069000007944 */ /* 0x000fea0003c00000 */
[----:B01----:R-:W-:Y:S01]  /*dc80*/  FADD.FTZ R46, R46, R151 ;  /* 0x000000972e2e7221 */ /* 0x003fe20000010000 */
[----:B------:R-:W-:Y:S01]  /*dc90*/  MOV R151, 0x10 ;  /* 0x0000001000977802 */ /* 0x000fe20000000f00 */
[----:B------:R-:W-:Y:S01]  /*dca0*/  IMAD.MOV.U32 R47, RZ, RZ, 0x1f ;  /* 0x0000001fff2f7424 */ /* 0x000fe200078e00ff */
[----:B------:R-:W-:Y:S01]  /*dcb0*/  MOV R44, 0xdce0 ;  /* 0x0000dce0002c7802 */ /* 0x000fe20000000f00 */
[----:B------:R-:W-:-:S02]  /*dcc0*/  IMAD.MOV.U32 R158, RZ, RZ, -0x1 ;  /* 0xffffffffff9e7424 */ /* 0x000fc400078e00ff */
[----:B------:R-:W-:Y:S05]  /*dcd0*/  CALL.REL.NOINC `($__internal_28_$__cuda_sm70_shflsync_bfly_p) ;  /* 0x0000063000007944 */ /* 0x000fea0003c00000 */
[----:B-1----:R-:W-:Y:S01]  /*dce0*/  FADD.FTZ R151, R46, R151 ;  /* 0x000000972e977221 */ /* 0x002fe20000010000 */
[----:B------:R-:W-:Y:S01]  /*dcf0*/  ISETP.NE.AND P4, PT, R23, RZ, PT ;  /* 0x000000ff1700720c */ /* 0x000fe20003f85270 */
[----:B0-----:R-:W-:-:S02]  /*dd00*/  IMAD.MOV.U32 R158, RZ, RZ, -0x1 ;  /* 0xffffffffff9e7424 */ /* 0x001fc400078e00ff */
        /* <DEDUP_REMOVED lines=69> */
[----:B------:R-:W-:Y:S05]  /*e160*/  CALL.REL.NOINC `($__internal_28_$__cuda_sm70_shflsync_bfly_p) ;  /* 0x000001a000007944 */ /* 0x000fea0003c00000 */
[----:B01----:R-:W-:Y:S01]  /*e170*/  FADD.FTZ R46, R46, R151 ;  /* 0x000000972e2e7221 */ /* 0x003fe20000010000 */
[----:B------:R-:W-:Y:S01]  /*e180*/  MOV R151, 0x2 ;  /* 0x0000000200977802 */ /* 0x000fe20000000f00 */
[----:B------:R-:W-:Y:S01]  /*e190*/  IMAD.MOV.U32 R47, RZ, RZ, 0x1f ;  /* 0x0000001fff2f7424 */ /* 0x000fe200078e00ff */
[----:B------:R-:W-:Y:S01]  /*e1a0*/  MOV R44, 0xe1d0 ;  /* 0x0000e1d0002c7802 */ /* 0x000fe20000000f00 */
[----:B------:R-:W-:Y:S02]  /*e1b0*/  IMAD.MOV.U32 R158, RZ, RZ, -0x1 ;  /* 0xffffffffff9e7424 */ /* 0x000fe400078e00ff */
[----:B------:R-:W-:Y:S05]  /*e1c0*/  CALL.REL.NOINC `($__internal_28_$__cuda_sm70_shflsync_bfly_p) ;  /* 0x0000014000007944 */ /* 0x000fea0003c00000 */
[----:B01----:R-:W-:Y:S01]  /*e1d0*/  FADD.FTZ R46, R46, R151 ;  /* 0x000000972e2e7221 */ /* 0x003fe20000010000 */
[----:B------:R-:W-:Y:S01]  /*e1e0*/  HFMA2.MMA R151, -RZ, RZ, 0, 2.384185791015625e-07 ;  /* 0x00000004ff977435 */ /* 0x000fe200000001ff */
        /* <DEDUP_REMOVED lines=11> */
[----:B------:R-:W-:Y:S01]  /*e2a0*/  HFMA2.MMA R151, -RZ, RZ, 0, 9.5367431640625e-07 ;  /* 0x00000010ff977435 */ /* 0x000fe200000001ff */
[----:B0-----:R-:W-:Y:S01]  /*e2b0*/  IMAD.MOV.U32 R47, RZ, RZ, 0x1f ;  /* 0x0000001fff2f7424 */ /* 0x001fe200078e00ff */
[----:B------:R-:W-:Y:S01]  /*e2c0*/  MOV R44, 0xe300 ;  /* 0x0000e300002c7802 */ /* 0x000fe20000000f00 */
[----:B------:R-:W-:Y:S01]  /*e2d0*/  IMAD.MOV.U32 R158, RZ, RZ, -0x1 ;  /* 0xffffffffff9e7424 */ /* 0x000fe200078e00ff */
[----:B------:R-:W-:-:S02]  /*e2e0*/  MOV R46, R156 ;  /* 0x0000009c002e7202 */ /* 0x000fc40000000f00 */
[----:B------:R-:W-:Y:S05]  /*e2f0*/  CALL.REL.NOINC `($__internal_28_$__cuda_sm70_shflsync_bfly_p) ;  /* 0x0000001000007944 */ /* 0x000fea0003c00000 */
[----:B01----:R-:W-:Y:S05]  /*e300*/  BRA `(.L_x_5270) ;  /* 0xffffed9000007947 */ /* 0x003fea000383ffff */
        .weak           $__internal_28_$__cuda_sm70_shflsync_bfly_p
        .type           $__internal_28_$__cuda_sm70_shflsync_bfly_p,@function
        .size           $__internal_28_$__cuda_sm70_shflsync_bfly_p,(.L_x_29168 - $__internal_28_$__cuda_sm70_shflsync_bfly_p)
$__internal_28_$__cuda_sm70_shflsync_bfly_p:
[----:B------:R-:W-:Y:S01]  /*e310*/  IMAD.MOV.U32 R45, RZ, RZ, 0x0 ;  /* 0x00000000ff2d7424 */ /* 0x000fe200078e00ff */
[----:B------:R-:W-:Y:S04]  /*e320*/  WARPSYNC R158 ;  /* 0x0000009e00007348 */ /* 0x000fe80003800000 */
[----:B------:R0:W1:Y:S01]  /*e330*/  SHFL.BFLY PT, R151, R46, R151, R47 ;  /* 0x0c0000972e977389 */ /* 0x00006200000e002f */
[----:B------:R-:W-:Y:S05]  /*e340*/  RET.REL.NODEC R44 `(_ZN10layer_norm13ln_fwd_kernelINS_13Kernel_traitsI6__halfS2_S2_S2_fjLj1024ELj1ELj4ELj1ELj16ENS_18Kernel_traits_baseILj1024ES2_S2_S2_S2_fjLj128EEEEELb1ELb1ELb0ELb0EEEvNS_9FwdParamsE) ;  /* 0xffff1cb02c007950 */ /* 0x000fea0003c3ffff */
.L_x_5271:
        /* <DEDUP_REMOVED lines=11> */
.L_x_29168:


//--------------------- .text._ZN10layer_norm13ln_fwd_kernelINS_13Kernel_traitsI6__halfS2_S2_S2_fjLj1024ELj1ELj4ELj1ELj16ENS_18Kernel_traits_baseILj1024ES2_S2_S2_S2_fjLj128EEEEELb1ELb1ELb0ELb1EEEvNS_9FwdParamsE --------------------------
	.section	.text._ZN10layer_norm13ln_fwd_kernelINS_13Kernel_traitsI6__halfS2_S2_S2_fjLj1024ELj1ELj4ELj1ELj16ENS_18Kernel_traits_baseILj1024ES2_S2_S2_S2_fjLj128EEEEELb1ELb1ELb0ELb1EEEvNS_9FwdParamsE,"ax",@progbits
	.sectioninfo	@"SHI_REGISTERS=128"
	.align	128
        .global         _ZN10layer_norm13ln_fwd_kernelINS_13Kernel_traitsI6__halfS2_S2_S2_fjLj1024ELj1ELj4ELj1ELj16ENS_18Kernel_traits_baseILj1024ES2_S2_S2_S2_fjLj128EEEEELb1ELb1ELb0ELb1EEEvNS_9FwdParamsE
        .type           _ZN10layer_norm13ln_fwd_kernelINS_13Kernel_traitsI6__halfS2_S2_S2_fjLj1024ELj1ELj4ELj1ELj16ENS_18Kernel_traits_baseILj1024ES2_S2_S2_S2_fjLj128EEEEELb1ELb1ELb0ELb1EEEvNS_9FwdParamsE,@function
        .size           _ZN10layer_norm13ln_fwd_kernelINS_13Kernel_traitsI6__halfS2_S2_S2_fjLj1024ELj1ELj4ELj1ELj16ENS_18Kernel_traits_baseILj1024ES2_S2_S2_S2_fjLj128EEEEELb1ELb1ELb0ELb1EEEvNS_9FwdParamsE,(.L_x_29169 - _ZN10layer_norm13ln_fwd_kernelINS_13Kernel_traitsI6__halfS2_S2_S2_fjLj1024ELj1ELj4ELj1ELj16ENS_18Kernel_traits_baseILj1024ES2_S2_S2_S2_fjLj128EEEEELb1ELb1ELb0ELb1EEEvNS_9FwdParamsE)
        .other          _ZN10layer_norm13ln_fwd_kernelINS_13Kernel_traitsI6__halfS2_S2_S2_fjLj1024ELj1ELj4ELj1ELj16ENS_18Kernel_traits_baseILj1024ES2_S2_S2_S2_fjLj128EEEEELb1ELb1ELb0ELb1EEEvNS_9FwdParamsE,@"STO_CUDA_ENTRY STV_DEFAULT"
_ZN10layer_norm13ln_fwd_kernelINS_13Kernel_traitsI6__halfS2_S2_S2_fjLj1024ELj1ELj4ELj1ELj16ENS_18Kernel_traits_baseILj1024ES2_S2_S2_S2_fjLj128EEEEELb1ELb1ELb0ELb1EEEvNS_9FwdParamsE:
.text._ZN10layer_norm13ln_fwd_kernelINS_13Kernel_traitsI6__halfS2_S2_S2_fjLj1024ELj1ELj4ELj1ELj16ENS_18Kernel_traits_baseILj1024ES2_S2_S2_S2_fjLj128EEEEELb1ELb1ELb0ELb1EEEvNS_9FwdParamsE:
[----:B------:R-:W-:Y:S02]  /*0000*/  IMAD.MOV.U32 R1, RZ, RZ, c[0x0][0x28] ;  /* 0x00000a00ff017624 */ /* 0x000fe400078e00ff */
[----:B------:R-:W-:Y:S01]  /*0010*/  ULDC.U8 UR4, c[0x0][0x244] ;  /* 0x0000910000047ab9 */ /* 0x000fe20000000000 */
[----:B------:R-:W-:Y:S01]  /*0020*/  IMAD.MOV.U32 R8, RZ, RZ, c[0x0][0x238] ;  /* 0x00008e00ff087624 */ /* 0x000fe200078e00ff */
[----:B------:R-:W-:Y:S01]  /*0030*/  ISETP.NE.AND P0, PT, RZ, UR4, PT ;  /* 0x00000004ff007c0c */ /* 0x000fe2000bf05270 */
[----:B------:R-:W-:Y:S01]  /*0040*/  ULDC.64 UR4, c[0x0][0x230] ;  /* 0x00008c0000047ab9 */ /* 0x000fe20000000a00 */
[----:B------:R-:W-:Y:S01]  /*0050*/  IADD3 R1, R1, -0x8, RZ ;  /* 0xfffffff801017810 */ /* 0x000fe20007ffe0ff */
        /* <DEDUP_REMOVED lines=9> */
[----:B------:R-:W0:Y:S02]  /*00f0*/  S2R R27, SR_CTAID.X ;  /* 0x00000000001b7919 */ /* 0x000e240000002500 */
[----:B0-----:R-:W-:-:S04]  /*0100*/  IMAD R10, R27, c[0x0][0x0], R26 ;  /* 0x000000001b0a7a24 */ /* 0x001fc800078e021a */
[----:B------:R-:W-:Y:S01]  /*0110*/  IMAD.WIDE.U32 R6, R10, -0x326172a9, RZ ;  /* 0xcd9e8d570a067825 */ /* 0x000fe200078e00ff */
[----:B------:R-:W-:Y:S01]  /*0120*/  LOP3.LUT R29, R26, 0x1f, RZ, 0xc0, !PT ;  /* 0x0000001f1a1d7812 */ /* 0x000fe200078ec0ff */
[----:B--2---:R-:W0:Y:S01]  /*0130*/  @P0 R2UR UR4, R2 ;  /* 0x00000000020403c2 */ /* 0x004e2200000e0000 */
[----:B---3--:R-:W-:-:S07]  /*0140*/  @P0 IADD3 R8, P1, R4, c[0x0][0x240], RZ ;  /* 0x0000900004080a10 */ /* 0x008fce0007f3e0ff */
[----:B------:R1:W2:Y:S01]  /*0150*/  @P0 R2UR UR5, R3 ;  /* 0x00000000030503c2 */ /* 0x0002a200000e0000 */
        /* <DEDUP_REMOVED lines=11> */
[----:B------:R-:W-:Y:S01]  /*0210*/  SHF.L.U32 R0, R26, 0x4, RZ ;  /* 0x000000041a007819 */ /* 0x000fe200000006ff */
[----:B--2---:R-:W-:Y:S01]  /*0220*/  UIADD3 UR10, UR5, -0x4498517b, URZ ;  /* 0xbb67ae85050a7890 */ /* 0x004fe2000fffe03f */
[----:B------:R-:W-:Y:S01]  /*0230*/  LOP3.LUT R12, R5, UR5, RZ, 0x3c, !PT ;  /* 0x00000005050c7c12 */ /* 0x000fe2000f8e3cff */
[----:B------:R-:W-:Y:S01]  /*0240*/  UIADD3 UR12, UR5, 0x76cf5d0a, URZ ;  /* 0x76cf5d0a050c7890 */ /* 0x000fe2000fffe03f */
[----:B------:R-:W-:Y:S01]  /*0250*/  LOP3.LUT R28, R0, 0x1f0, RZ, 0xc0, !PT ;  /* 0x000001f0001c7812 */ /* 0x000fe200078ec0ff */
[----:B------:R-:W-:-:S02]  /*0260*/  UIADD3 UR14, UR5, 0x32370b8f, URZ ;  /* 0x32370b8f050e7890 */ /* 0x000fc4000fffe03f */
[----:B------:R-:W-:Y:S01]  /*0270*/  IMAD.WIDE.U32 R12, R12, -0x326172a9, RZ ;  /* 0xcd9e8d570c0c7825 */ /* 0x000fe200078e00ff */
[----:B------:R-:W-:Y:S01]  /*0280*/  LOP3.LUT R7, R3, UR10, R4, 0x96, !PT ;  /* 0x0000000a03077c12 */ /* 0x000fe2000f8e9604 */
[----:B------:R-:W-:Y:S02]  /*0290*/  UIADD3 UR15, UR4, 0x78dde6e4, URZ ;  /* 0x78dde6e4040f7890 */ /* 0x000fe4000fffe03f */
[----:B------:R-:W-:Y:S01]  /*02a0*/  UIADD3 UR16, UR5, -0x126145ec, URZ ;  /* 0xed9eba1405107890 */ /* 0x000fe2000fffe03f */
[----:B------:R-:W-:Y:S01]  /*02b0*/  LOP3.LUT R4, R13, UR9, R6, 0x96, !PT ;  /* 0x000000090d047c12 */ /* 0x000fe2000f8e9606 */
[----:B------:R-:W-:-:S04]  /*02c0*/  IMAD.WIDE.U32 R6, R7, -0x326172a9, RZ ;  /* 0xcd9e8d5707067825 */ /* 0x000fc800078e00ff */
[----:B------:R-:W-:Y:S01]  /*02d0*/  IMAD.WIDE.U32 R4, R4, -0x2daee0ad, RZ ;  /* 0xd2511f5304047825 */ /* 0x000fe200078e00ff */
[----:B------:R-:W-:-:S04]  /*02e0*/  LOP3.LUT R16, R7, UR11, R12, 0x96, !PT ;  /* 0x0000000b07107c12 */ /* 0x000fc8000f8e960c */
[----:B------:R-:W-:Y:S01]  /*02f0*/  LOP3.LUT R18, R5, UR12, R2, 0x96, !PT ;  /* 0x0000000c05127c12 */ /* 0x000fe2000f8e9602 */
[----:B------:R-:W-:Y:S01]  /*0300*/  IMAD.WIDE.U32 R16, R16, -0x2daee0ad, RZ ;  /* 0xd2511f5310107825 */ /* 0x000fe200078e00ff */
[----:B------:R-:W-:Y:S02]  /*0310*/  UIADD3 UR17, UR4, 0x1715609d, URZ ;  /* 0x1715609d04117890 */ /* 0x000fe4000fffe03f */
[----:B------:R-:W-:Y:S01]  /*0320*/  UIADD3 UR18, UR5, -0x56f99767, URZ ;  /* 0xa906689905127890 */ /* 0x000fe2000fffe03f */
[----:B------:R-:W-:Y:S01]  /*0330*/  IMAD.WIDE.U32 R18, R18, -0x326172a9, RZ ;  /* 0xcd9e8d5712127825 */ /* 0x000fe200078e00ff */
[----:B------:R-:W-:Y:S01]  /*0340*/  LOP3.LUT R7, R17, UR14, R4, 0x96, !PT ;  /* 0x0000000e11077c12 */ /* 0x000fe2000f8e9604 */
[----:B------:R-:W-:Y:S01]  /*0350*/  UIADD3 UR19, UR4, -0x4ab325aa, URZ ;  /* 0xb54cda5604137890 */ /* 0x000fe2000fffe03f */
[----:B------:R-:W-:Y:S02]  /*0360*/  SHF.R.U32.HI R0, RZ, 0x5, R26 ;  /* 0x00000005ff007819 */ /* 0x000fe4000001161a */
[----:B------:R-:W-:Y:S01]  /*0370*/  LOP3.LUT R4, R19, UR13, R6, 0x96, !PT ;  /* 0x0000000d13047c12 */ /* 0x000fe2000f8e9606 */
[----:B------:R-:W-:Y:S01]  /*0380*/  IMAD.WIDE.U32 R6, R7, -0x326172a9, RZ ;  /* 0xcd9e8d5707067825 */ /* 0x000fe200078e00ff */
[----:B------:R-:W-:Y:S01]  /*0390*/  UIADD3 UR20, UR5, 0x646e171e, URZ ;  /* 0x646e171e05147890 */ /* 0x000fe2000fffe03f */
[----:B------:R-:W-:-:S02]  /*03a0*/  IADD3 R2, P1, R28, c[0x0][0x218], RZ ;  /* 0x000086001c027a10 */ /* 0x000fc40007f3e0ff */
[----:B------:R-:W-:Y:S01]  /*03b0*/  IMAD.WIDE.U32 R4, R4, -0x2daee0ad, RZ ;  /* 0xd2511f5304047825 */ /* 0x000fe200078e00ff */
[----:B------:R-:W-:-:S03]  /*03c0*/  LOP3.LUT R17, R7, UR15, R18, 0x96, !PT ;  /* 0x0000000f07117c12 */ /* 0x000fc6000f8e9612 */
[----:B------:R-:W-:Y:S01]  /*03d0*/  IMAD R0, R27, 0x4, R0 ;  /* 0x000000041b007824 */ /* 0x000fe200078e0200 */
[----:B------:R-:W-:Y:S01]  /*03e0*/  LOP3.LUT R18, R5, UR16, R16, 0x96, !PT ;  /* 0x0000001005127c12 */ /* 0x000fe2000f8e9610 */
[----:B------:R-:W-:-:S04]  /*03f0*/  IMAD.WIDE.U32 R16, R17, -0x2daee0ad, RZ ;  /* 0xd2511f5311107825 */ /* 0x000fc800078e00ff */
[----:B------:R-:W-:Y:S01]  /*0400*/  IMAD.WIDE.U32 R18, R18, -0x326172a9, RZ ;  /* 0xcd9e8d5712127825 */ /* 0x000fe200078e00ff */
[----:B------:R-:W-:Y:S01]  /*0410*/  LOP3.LUT R22, R17, UR18, R4, 0x96, !PT ;  /* 0x0000001211167c12 */ /* 0x000fe2000f8e9604 */
[----:B------:R-:W-:Y:S02]  /*0420*/  UIADD3 UR21, UR4, 0x5384540f, URZ ;  /* 0x5384540f04157890 */ /* 0x000fe4000fffe03f */
[----:B------:R-:W-:Y:S01]  /*0430*/  IMAD.X R3, RZ, RZ, c[0x0][0x21c], P1 ;  /* 0x00008700ff037624 */ /* 0x000fe200008e06ff */
[----:B------:R-:W-:Y:S01]  /*0440*/  LOP3.LUT R20, R19, UR17, R6, 0x96, !PT ;  /* 0x0000001113147c12 */ /* 0x000fe2000f8e9606 */
[----:B------:R-:W-:Y:S01]  /*0450*/  IMAD.WIDE.U32 R22, R22, -0x326172a9, RZ ;  /* 0xcd9e8d5716167825 */ /* 0x000fe200078e00ff */
[----:B------:R-:W-:Y:S01]  /*0460*/  UIADD3 UR22, UR5, 0x1fd5c5a3, URZ ;  /* 0x1fd5c5a305167890 */ /* 0x000fe2000fffe03f */
[----:B------:R-:W-:Y:S01]  /*0470*/  ISETP.GE.AND P1, PT, R0, c[0x0][0x164], PT ;  /* 0x0000590000007a0c */ /* 0x000fe20003f26270 */
[----:B------:R0:W5:Y:S01]  /*0480*/  @P0 LDG.E.128 R12, [R2.64] ;  /* 0x00000006020c0981 */ /* 0x000162000c1e1d00 */
[----:B------:R-:W-:Y:S01]  /*0490*/  IMAD.WIDE.U32 R20, R20, -0x2daee0ad, RZ ;  /* 0xd2511f5314147825 */ /* 0x000fe200078e00ff */
[----:B------:R-:W-:Y:S01]  /*04a0*/  LOP3.LUT R18, R23, UR19, R18, 0x96, !PT ;  /* 0x0000001317127c12 */ /* 0x000fe2000f8e9612 */
[----:B------:R-:W-:Y:S01]  /*04b0*/  UIADD3 UR23, UR4, -0xe443238, URZ ;  /* 0xf1bbcdc804177890 */ /* 0x000fe2000fffe03f */
[----:B------:R0:W5:Y:S02]  /*04c0*/  @P0 LDG.E.128 R108, [R2.64+0x200] ;  /* 0x00020006026c0981 */ /* 0x000164000c1e1d00 */
[----:B------:R-:W-:Y:S01]  /*04d0*/  LOP3.LUT R24, R21, UR20, R16, 0x96, !PT ;  /* 0x0000001415187c12 */ /* 0x000fe2000f8e9610 */
[----:B------:R-:W-:Y:S01]  /*04e0*/  IMAD.WIDE.U32 R18, R18, -0x2daee0ad, RZ ;  /* 0xd2511f5312127825 */ /* 0x000fe200078e00ff */
[----:B------:R0:W5:Y:S03]  /*04f0*/  @P0 LDG.E.128 R96, [R2.64+0x400] ;  /* 0x0004000602600981 */ /* 0x000166000c1e1d00 */
[----:B------:R-:W-:Y:S01]  /*0500*/  IMAD.WIDE.U32 R24, R24, -0x326172a9, RZ ;  /* 0xcd9e8d5718187825 */ /* 0x000fe200078e00ff */
[----:B------:R-:W-:Y:S01]  /*0510*/  LOP3.LUT R20, R19, UR22, R20, 0x96, !PT ;  /* 0x0000001613147c12 */ /* 0x000fe2000f8e9614 */
[----:B------:R0:W5:Y:S01]  /*0520*/  @P0 LDG.E.128 R4, [R2.64+0x600] ;  /* 0x0006000602040981 */ /* 0x000162000c1e1d00 */
[----:B------:R-:W-:Y:S01]  /*0530*/  UIADD3 UR24, UR5, -0x24c28bd8, URZ ;  /* 0xdb3d742805187890 */ /* 0x000fe2000fffe03f */
[----:B------:R-:W-:-:S02]  /*0540*/  LEA R16, P2, R29, c[0x0][0x1c8], 0x4 ;  /* 0x000072001d107a11 */ /* 0x000fc400078420ff */
[----:B------:R-:W-:Y:S01]  /*0550*/  LOP3.LUT R22, R25, UR21, R22, 0x96, !PT ;  /* 0x0000001519167c12 */ /* 0x000fe2000f8e9616 */
[----:B------:R-:W-:Y:S01]  /*0560*/  IMAD.HI.U32 R19, R20, -0x326172a9, RZ ;  /* 0xcd9e8d5714137827 */ /* 0x000fe200078e00ff */
[----:B------:R-:W-:-:S03]  /*0570*/  IADD3.X R17, RZ, c[0x0][0x1cc], RZ, P2, !PT ;  /* 0x00007300ff117a10 */ /* 0x000fc600017fe4ff */
[----:B0-----:R-:W-:Y:S01]  /*0580*/  IMAD.HI.U32 R3, R22, -0x2daee0ad, RZ ;  /* 0xd2511f5316037827 */ /* 0x001fe200078e00ff */
[----:B------:R-:W-:-:S04]  /*0590*/  LOP3.LUT R19, R19, UR23, R24, 0x96, !PT ;  /* 0x0000001713137c12 */ /* 0x000fc8000f8e9618 */
[----:B------:R-:W-:Y:S01]  /*05a0*/  LOP3.LUT R18, R3, UR24, R18, 0x96, !PT ;  /* 0x0000001803127c12 */ /* 0x000fe2000f8e9612 */
[----:B------:R-:W-:Y:S06]  /*05b0*/  @P1 EXIT ;  /* 0x000000000000194d */ /* 0x000fec0003800000 */
[----:B------:R-:W2:Y:S01]  /*05c0*/  LDG.E.128 R104, [R16.64+0x600] ;  /* 0x0006000610687981 */ /* 0x000ea2000c1e1d00 */
[----:B------:R-:W-:-:S03]  /*05d0*/  IADD3 R2, P1, R28, c[0x0][0x1b0], RZ ;  /* 0x00006c001c027a10 */ /* 0x000fc60007f3e0ff */
[----:B------:R0:W5:Y:S04]  /*05e0*/  LDG.E.128 R52, [R16.64] ;  /* 0x0000000610347981 */ /* 0x000168000c1e1d00 */
[----:B------:R0:W5:Y:S01]  /*05f0*/  LDG.E.128 R48, [R16.64+0x200] ;  /* 0x0002000610307981 */ /* 0x000162000c1e1d00 */
[----:B------:R-:W-:-:S03]  /*0600*/  IMAD.X R3, RZ, RZ, c[0x0][0x1b4], P1 ;  /* 0x00006d00ff037624 */ /* 0x000fc600008e06ff */
[----:B------:R0:W5:Y:S02]  /*0610*/  LDG.E.128 R44, [R16.64+0x400] ;  /* 0x00040006102c7981 */ /* 0x000164000c1e1d00 */
[----:B-----5:R-:W-:Y:S01]  /*0620*/  @!P0 CS2R R12, SRZ ;  /* 0x00000000000c8805 */ /* 0x020fe2000001ff00 */
[----:B------:R-:W-:Y:S01]  /*0630*/  @!P0 CS2R R4, SRZ ;  /* 0x0000000000048805 */ /* 0x000fe2000001ff00 */
[----:B------:R-:W-:Y:S01]  /*0640*/  @!P0 CS2R R108, SRZ ;  /* 0x00000000006c8805 */ /* 0x000fe2000001ff00 */
[----:B------:R1:W5:Y:S01]  /*0650*/  LDG.E.128 R40, [R2.64] ;  /* 0x0000000602287981 */ /* 0x000362000c1e1d00 */
[----:B------:R-:W-:Y:S01]  /*0660*/  @!P0 CS2R R110, SRZ ;  /* 0x00000000006e8805 */ /* 0x000fe2000001ff00 */
[----:B------:R-:W-:Y:S02]  /*0670*/  @!P0 CS2R R96, SRZ ;  /* 0x0000000000608805 */ /* 0x000fe4000001ff00 */
[----:B------:R1:W5:Y:S01]  /*0680*/  LDG.E.128 R36, [R2.64+0x200] ;  /* 0x0002000602247981 */ /* 0x000362000c1e1d00 */
[----:B------:R-:W-:Y:S01]  /*0690*/  @!P0 CS2R R98, SRZ ;  /* 0x0000000000628805 */ /* 0x000fe2000001ff00 */
[----:B------:R-:W-:-:S02]  /*06a0*/  @!P0 CS2R R6, SRZ ;  /* 0x0000000000068805 */ /* 0x000fc4000001ff00 */
[----:B------:R1:W5:Y:S01]  /*06b0*/  LDG.E.128 R32, [R2.64+0x400] ;  /* 0x0004000602207981 */ /* 0x000362000c1e1d00 */
[--C-:B------:R-:W-:Y:S01]  /*06c0*/  HADD2.F32 R92, -RZ, R4.reuse.H0_H0 ;  /* 0x20000004ff5c7230 */ /* 0x100fe20000004100 */
[----:B------:R-:W-:Y:S02]  /*06d0*/  UIADD3 UR25, UR4, -0x700cb87f, URZ ;  /* 0x8ff3478104197890 */ /* 0x000fe4000fffe03f */
[----:B------:R1:W5:Y:S01]  /*06e0*/  LDG.E.128 R28, [R2.64+0x600] ;  /* 0x00060006021c7981 */ /* 0x000362000c1e1d00 */
[----:B------:R-:W-:Y:S01]  /*06f0*/  HADD2.F32 R91, -RZ, R4.H1_H1 ;  /* 0x30000004ff5b7230 */ /* 0x000fe20000004100 */
[----:B------:R-:W-:Y:S01]  /*0700*/  UIADD3 UR26, UR5, -0x695add53, URZ ;  /* 0x96a522ad051a7890 */ /* 0x000fe2000fffe03f */
[--C-:B------:R-:W-:Y:S01]  /*0710*/  HADD2.F32 R90, -RZ, R5.reuse.H0_H0 ;  /* 0x20000005ff5a7230 */ /* 0x100fe20000004100 */
[----:B------:R-:W-:Y:S01]  /*0720*/  @!P0 CS2R R14, SRZ ;  /* 0x00000000000e8805 */ /* 0x000fe2000001ff00 */
[----:B------:R-:W-:Y:S01]  /*0730*/  HADD2.F32 R89, -RZ, R5.H1_H1 ;  /* 0x30000005ff597230 */ /* 0x000fe20000004100 */
[----:B------:R-:W-:-:S02]  /*0740*/  IMAD R80, R22, -0x2daee0ad, RZ ;  /* 0xd2511f5316507824 */ /* 0x000fc400078e02ff */
[----:B------:R-:W-:Y:S01]  /*0750*/  IMAD R85, R20, -0x326172a9, RZ ;  /* 0xcd9e8d5714557824 */ /* 0x000fe200078e02ff */
[--C-:B-1----:R-:W-:Y:S01]  /*0760*/  HADD2.F32 R3, -RZ, R12.reuse.H0_H0 ;  /* 0x2000000cff037230 */ /* 0x102fe20000004100 */
[----:B------:R-:W-:Y:S01]  /*0770*/  IMAD.HI.U32 R4, R18, -0x326172a9, RZ ;  /* 0xcd9e8d5712047827 */ /* 0x000fe200078e00ff */
[----:B------:R-:W-:-:S03]  /*0780*/  HADD2.F32 R2, -RZ, R12.H1_H1 ;  /* 0x3000000cff027230 */ /* 0x000fc60000004100 */
[----:B------:R-:W-:Y:S01]  /*0790*/  IMAD.HI.U32 R5, R19, -0x2daee0ad, RZ ;  /* 0xd2511f5313057827 */ /* 0x000fe200078e00ff */
[----:B------:R-:W-:Y:S01]  /*07a0*/  STL [R1+0x4], R3 ;  /* 0x0000040301007387 */ /* 0x000fe20000100800 */
[--C-:B------:R-:W-:Y:S01]  /*07b0*/  HADD2.F32 R117, -RZ, R109.reuse.H0_H0 ;  /* 0x2000006dff757230 */ /* 0x100fe20000004100 */
[----:B------:R-:W-:Y:S01]  /*07c0*/  BSSY B0, `(.L_x_5272) ;  /* 0x0000caf000007945 */ /* 0x000fe20003800000 */
[----:B------:R-:W-:Y:S01]  /*07d0*/  HADD2.F32 R115, -RZ, R109.H1_H1 ;  /* 0x3000006dff737230 */ /* 0x000fe20000004100 */
[----:B------:R1:W-:Y:S01]  /*07e0*/  STL [R1], R2 ;  /* 0x0000000201007387 */ /* 0x0003e20000100800 */
[--C-:B------:R-:W-:Y:S02]  /*07f0*/  HADD2.F32 R114, -RZ, R110.reuse.H0_H0 ;  /* 0x2000006eff727230 */ /* 0x100fe40000004100 */
[----:B------:R-:W-:Y:S01]  /*0800*/  HADD2.F32 R113, -RZ, R110.H1_H1 ;  /* 0x3000006eff717230 */ /* 0x000fe20000004100 */
[----:B------:R-:W-:Y:S01]  /*0810*/  LOP3.LUT R85, R4, UR25, R85, 0x96, !PT ;  /* 0x0000001904557c12 */ /* 0x000fe2000f8e9655 */
[--C-:B------:R-:W-:Y:S01]  /*0820*/  HADD2.F32 R119, -RZ, R108.reuse.H0_H0 ;  /* 0x2000006cff777230 */ /* 0x100fe20000004100 */
[----:B------:R-:W-:Y:S01]  /*0830*/  LOP3.LUT R80, R5, UR26, R80, 0x96, !PT ;  /* 0x0000001a05507c12 */ /* 0x000fe2000f8e9650 */
[----:B------:R-:W-:-:S02]  /*0840*/  HADD2.F32 R118, -RZ, R108.H1_H1 ;  /* 0x3000006cff767230 */ /* 0x000fc40000004100 */
[--C-:B------:R-:W-:Y:S02]  /*0850*/  HADD2.F32 R110, -RZ, R96.reuse.H0_H0 ;  /* 0x20000060ff6e7230 */ /* 0x100fe40000004100 */
[----:B------:R-:W-:Y:S01]  /*0860*/  HADD2.F32 R109, -RZ, R96.H1_H1 ;  /* 0x30000060ff6d7230 */ /* 0x000fe20000004100 */
[----:B------:R-:W-:Y:S01]  /*0870*/  IMAD.MOV.U32 R4, RZ, RZ, R10 ;  /* 0x000000ffff047224 */ /* 0x000fe200078e000a */
[----:B------:R-:W-:Y:S01]  /*0880*/  HADD2.F32 R112, -RZ, R111.H0_H0 ;  /* 0x2000006fff707230 */ /* 0x000fe20000004100 */
[----:B------:R-:W-:Y:S01]  /*0890*/  MOV R5, R11 ;  /* 0x0000000b00057202 */ /* 0x000fe20000000f00 */
[----:B------:R-:W-:Y:S01]  /*08a0*/  HADD2.F32 R108, -RZ, R97.H0_H0 ;  /* 0x20000061ff6c7230 */ /* 0x000fe20000004100 */
[----:B------:R-:W-:Y:S01]  /*08b0*/  LOP3.LUT R87, R8, 0x3, RZ, 0xc0, !PT ;  /* 0x0000000308577812 */ /* 0x000fe200078ec0ff */
[--C-:B------:R-:W-:Y:S01]  /*08c0*/  HADD2.F32 R96, -RZ, R98.reuse.H0_H0 ;  /* 0x20000062ff607230 */ /* 0x100fe20000004100 */
[----:B------:R-:W-:Y:S01]  /*08d0*/  IMAD R86, R18, -0x326172a9, RZ ;  /* 0xcd9e8d5712567824 */ /* 0x000fe200078e02ff */
[----:B------:R-:W-:Y:S01]  /*08e0*/  HADD2.F32 R95, -RZ, R98.H1_H1 ;  /* 0x30000062ff5f7230 */ /* 0x000fe20000004100 */
[----:B------:R-:W-:Y:S01]  /*08f0*/  IMAD R81, R19, -0x2daee0ad, RZ ;  /* 0xd2511f5313517824 */ /* 0x000fe200078e02ff */
[----:B------:R-:W-:-:S02]  /*0900*/  HADD2.F32 R94, -RZ, R99.H0_H0 ;  /* 0x20000063ff5e7230 */ /* 0x000fc40000004100 */
[----:B------:R-:W-:Y:S02]  /*0910*/  HADD2.F32 R93, -RZ, R99.H1_H1 ;  /* 0x30000063ff5d7230 */ /* 0x000fe40000004100 */
[--C-:B------:R-:W-:Y:S02]  /*0920*/  HADD2.F32 R88, -RZ, R6.reuse.H0_H0 ;  /* 0x20000006ff587230 */ /* 0x100fe40000004100 */
[----:B------:R-:W-:Y:S01]  /*0930*/  HADD2.F32 R79, -RZ, R6.H1_H1 ;  /* 0x30000006ff4f7230 */ /* 0x000fe20000004100 */
[----:B------:R-:W-:Y:S01]  /*0940*/  IMAD.MOV.U32 R6, RZ, RZ, R9 ;  /* 0x000000ffff067224 */ /* 0x000fe200078e0009 */
[--C-:B-1----:R-:W-:Y:S02]  /*0950*/  HADD2.F32 R2, -RZ, R7.reuse.H0_H0 ;  /* 0x20000007ff027230 */ /* 0x102fe40000004100 */
[----:B------:R-:W-:Y:S01]  /*0960*/  HADD2.F32 R3, -RZ, R7.H1_H1 ;  /* 0x30000007ff037230 */ /* 0x000fe20000004100 */
[----:B------:R-:W-:Y:S01]  /*0970*/  IMAD.MOV.U32 R7, RZ, RZ, RZ ;  /* 0x000000ffff077224 */ /* 0x000fe200078e00ff */
[----:B------:R-:W-:-:S02]  /*0980*/  HADD2.F32 R125, -RZ, R13.H0_H0 ;  /* 0x2000000dff7d7230 */ /* 0x000fc40000004100 */
[----:B------:R-:W-:Y:S02]  /*0990*/  HADD2.F32 R124, -RZ, R13.H1_H1 ;  /* 0x3000000dff7c7230 */ /* 0x000fe40000004100 */
[--C-:B------:R-:W-:Y:S02]  /*09a0*/  HADD2.F32 R123, -RZ, R14.reuse.H0_H0 ;  /* 0x2000000eff7b7230 */ /* 0x100fe40000004100 */
[----:B------:R-:W-:Y:S02]  /*09b0*/  HADD2.F32 R122, -RZ, R14.H1_H1 ;  /* 0x3000000eff7a7230 */ /* 0x000fe40000004100 */
[--C-:B------:R-:W-:Y:S02]  /*09c0*/  HADD2.F32 R121, -RZ, R15.reuse.H0_H0 ;  /* 0x2000000fff797230 */ /* 0x100fe40000004100 */
[----:B------:R-:W-:Y:S02]  /*09d0*/  HADD2.F32 R120, -RZ, R15.H1_H1 ;  /* 0x3000000fff787230 */ /* 0x000fe40000004100 */
[----:B------:R-:W-:-:S02]  /*09e0*/  HADD2.F32 R111, -RZ, R111.H1_H1 ;  /* 0x3000006fff6f7230 */ /* 0x000fc40000004100 */
[----:B------:R-:W-:Y:S01]  /*09f0*/  HADD2.F32 R97, -RZ, R97.H1_H1 ;  /* 0x30000061ff617230 */ /* 0x000fe20000004100 */
[----:B------:R-:W-:Y:S01]  /*0a00*/  ULDC.U8 UR8, c[0x0][0x1f0] ;  /* 0x00007c0000087ab9 */ /* 0x000fe20000000000 */
[--C-:B--2---:R-:W-:Y:S02]  /*0a10*/  HADD2.F32 R116, -RZ, R104.reuse.H0_H0 ;  /* 0x20000068ff747230 */ /* 0x104fe40000004100 */
[----:B------:R-:W-:Y:S02]  /*0a20*/  HADD2.F32 R104, -RZ, R104.H1_H1 ;  /* 0x30000068ff687230 */ /* 0x000fe40000004100 */
[--C-:B------:R-:W-:Y:S02]  /*0a30*/  HADD2.F32 R103, -RZ, R105.reuse.H0_H0 ;  /* 0x20000069ff677230 */ /* 0x100fe40000004100 */
[----:B------:R-:W-:Y:S02]  /*0a40*/  HADD2.F32 R102, -RZ, R105.H1_H1 ;  /* 0x30000069ff667230 */ /* 0x000fe40000004100 */
[----:B------:R-:W-:-:S02]  /*0a50*/  HADD2.F32 R101, -RZ, R106.H0_H0 ;  /* 0x2000006aff657230 */ /* 0x000fc40000004100 */
[----:B------:R-:W-:Y:S02]  /*0a60*/  HADD2.F32 R100, -RZ, R106.H1_H1 ;  /* 0x3000006aff647230 */ /* 0x000fe40000004100 */
[--C-:B------:R-:W-:Y:S02]  /*0a70*/  HADD2.F32 R99, -RZ, R107.reuse.H0_H0 ;  /* 0x2000006bff637230 */ /* 0x100fe40000004100 */
[----:B0-----:R-:W-:Y:S02]  /*0a80*/  HADD2.F32 R98, -RZ, R107.H1_H1 ;  /* 0x3000006bff627230 */ /* 0x001fe40000004100 */
.L_x_5500:
[----:B------:R-:W0:Y:S01]  /*0a90*/  S2R R12, SR_TID.X ;  /* 0x00000000000c7919 */ /* 0x000e220000002100 */
[----:B------:R-:W-:Y:S01]  /*0aa0*/  ISETP.NE.U32.AND P1, PT, RZ, c[0x0][0x1c0], PT ;  /* 0x00007000ff007a0c */ /* 0x000fe20003f25070 */
[----:B------:R-:W-:Y:S01]  /*0ab0*/  IMAD R8, R0, c[0x0][0x168], RZ ;  /* 0x00005a0000087a24 */ /* 0x000fe200078e02ff */
[----:B------:R-:W-:Y:S01]  /*0ac0*/  ISETP.NE.U32.AND P0, PT, RZ, c[0x0][0x180], PT ;  /* 0x00006000ff007a0c */ /* 0x000fe20003f05070 */
[----:B------:R-:W-:Y:S01]  /*0ad0*/  IMAD.MOV.U32 R106, RZ, RZ, 0x10 ;  /* 0x00000010ff6a7424 */ /* 0x000fe200078e00ff */
[----:B------:R-:W-:Y:S02]  /*0ae0*/  ISETP.NE.AND.EX P1, PT, RZ, c[0x0][0x1c4], PT, P1 ;  /* 0x00007100ff007a0c */ /* 0x000fe40003f25310 */
[----:B------:R-:W-:-:S02]  /*0af0*/  SHF.R.S32.HI R9, RZ, 0x1f, R8 ;  /* 0x0000001fff097819 */ /* 0x000fc40000011408 */
        /* <DEDUP_REMOVED lines=25> */
.L_x_5274:
[----:B0-----:R-:W-:Y:S02]  /*0c90*/  MOV R9, R86 ;  /* 0x0000005600097202 */ /* 0x001fe40000000f00 */
.L_x_5275:
[----:B------:R-:W-:Y:S05]  /*0ca0*/  BSYNC B1 ;  /* 0x0000000000017941 */ /* 0x000fea0003800000 */
.L_x_5273:
        /* <DEDUP_REMOVED lines=16> */
.L_x_5279:
[----:B------:R-:W-:Y:S05]  /*0db0*/  BSYNC B2 ;  /* 0x0000000000027941 */ /* 0x000fea0003800000 */
.L_x_5278:
        /* <DEDUP_REMOVED lines=43> */
.L_x_5277:
[----:B------:R-:W-:Y:S05]  /*1070*/  BSYNC B1 ;  /* 0x0000000000017941 */ /* 0x000fea0003800000 */
.L_x_5276:
[----:B------:R-:W0:Y:S01]  /*1080*/  I2F.U32 R10, R9 ;  /* 0x00000009000a7306 */ /* 0x000e220000201000 */
[----:B------:R-:W-:Y:S01]  /*1090*/  HFMA2.MMA R105, -RZ, RZ, 0.1171875, 0 ;  /* 0x2f800000ff697435 */ /* 0x000fe200000001ff */
[----:B-----5:R-:W-:Y:S01]  /*10a0*/  HADD2.F32 R14, -RZ, R16.H0_H0 ;  /* 0x20000010ff0e7230 */ /* 0x020fe20000004100 */
[----:B------:R-:W-:Y:S01]  /*10b0*/  BSSY B1, `(.L_x_5280) ;  /* 0x0000017000017945 */ /* 0x000fe20003800000 */
[----:B------:R-:W-:-:S03]  /*10c0*/  HADD2.F32 R11, -RZ, R52.H0_H0 ;  /* 0x20000034ff0b7230 */ /* 0x000fc60000004100 */
[----:B------:R-:W-:-:S04]  /*10d0*/  FMUL.FTZ R14, R14, R61 ;  /* 0x0000003d0e0e7220 */ /* 0x000fc80000410000 */
[----:B------:R-:W-:Y:S02]  /*10e0*/  FMUL.FTZ R14, R14, c[0x0][0x1e8] ;  /* 0x00007a000e0e7a20 */ /* 0x000fe40000410000 */
[----:B0-----:R-:W-:-:S05]  /*10f0*/  FFMA.FTZ R10, R10, R105, 1.1641532182693481445e-10 ;  /* 0x2f0000000a0a7423 */ /* 0x001fca0000010069 */
[----:B------:R-:W-:Y:S01]  /*1100*/  FSETP.GTU.FTZ.AND P1, PT, R10, c[0x0][0x1e4], PT ;  /* 0x000079000a007a0b */ /* 0x000fe20003f3c000 */
[----:B------:R-:W-:-:S03]  /*1110*/  @P0 HADD2.F32 R10, -RZ, R24.H0_H0 ;  /* 0x20000018ff0a0230 */ /* 0x000fc60000004100 */
[----:B------:R-:W-:Y:S02]  /*1120*/  P2R R20, PR, RZ, 0x2 ;  /* 0x00000002ff147803 */ /* 0x000fe40000000000 */
[----:B------:R-:W-:Y:S02]  /*1130*/  FSEL R14, R14, RZ, !P1 ;  /* 0x000000ff0e0e7208 */ /* 0x000fe40004800000 */
[----:B------:R-:W-:-:S03]  /*1140*/  ISETP.NE.AND P1, PT, R12, 0x1, PT ;  /* 0x000000010c00780c */ /* 0x000fc60003f25270 */
[----:B------:R-:W-:Y:S01]  /*1150*/  FMUL.FTZ R9, R14, R11 ;  /* 0x0000000b0e097220 */ /* 0x000fe20000410000 */
[----:B------:R-:W-:-:S03]  /*1160*/  IADD3 R14, R12, 0x1, RZ ;  /* 0x000000010c0e7810 */ /* 0x000fc60007ffe0ff */
        /* <DEDUP_REMOVED lines=10> */
.L_x_5281:
[----:B------:R-:W-:Y:S02]  /*1210*/  IMAD.MOV.U32 R21, RZ, RZ, R86 ;  /* 0x000000ffff157224 */ /* 0x000fe400078e0056 */
.L_x_5282:
[----:B------:R-:W-:Y:S05]  /*1220*/  BSYNC B1 ;  /* 0x0000000000017941 */ /* 0x000fea0003800000 */
.L_x_5280:
        /* <DEDUP_REMOVED lines=16> */
.L_x_5286:
[----:B------:R-:W-:Y:S05]  /*1330*/  BSYNC B2 ;  /* 0x0000000000027941 */ /* 0x000fea0003800000 */
.L_x_5285:
        /* <DEDUP_REMOVED lines=43> */
.L_x_5284:
[----:B------:R-:W-:Y:S05]  /*15f0*/  BSYNC B1 ;  /* 0x0000000000017941 */ /* 0x000fea0003800000 */
.L_x_5283:
[----:B------:R-:W0:Y:S01]  /*1600*/  I2F.U32 R10, R21 ;  /* 0x00000015000a7306 */ /* 0x000e220000201000 */
[----:B------:R-:W-:Y:S01]  /*1610*/  HADD2.F32 R16, -RZ, R16.H1_H1 ;  /* 0x30000010ff107230 */ /* 0x000fe20000004100 */
[----:B------:R-:W-:Y:S01]  /*1620*/  BSSY B1, `(.L_x_5287) ;  /* 0x0000017000017945 */ /* 0x000fe20003800000 */
[----:B------:R-:W-:Y:S01]  /*1630*/  HADD2.F32 R11, -RZ, R52.H1_H1 ;  /* 0x30000034ff0b7230 */ /* 0x000fe20000004100 */
[----:B------:R-:W-:Y:S01]  /*1640*/  IADD3 R15, R14, 0x1, RZ ;  /* 0x000000010e0f7810 */ /* 0x000fe20007ffe0ff */
[----:B------:R-:W-:Y:S01]  /*1650*/  @P0 HADD2.F32 R13, -RZ, R24.H1_H1 ;  /* 0x30000018ff0d0230 */ /* 0x000fe20000004100 */
        /* <DEDUP_REMOVED lines=18> */
.L_x_5288:
[----:B------:R-:W-:Y:S02]  /*1780*/  IMAD.MOV.U32 R11, RZ, RZ, R86 ;  /* 0x000000ffff0b7224 */ /* 0x000fe400078e0056 */
.L_x_5289:
[----:B------:R-:W-:Y:S05]  /*1790*/  BSYNC B1 ;  /* 0x0000000000017941 */ /* 0x000fea0003800000 */
.L_x_5287:
        /* <DEDUP_REMOVED lines=16> */
.L_x_5293:
[----:B------:R-:W-:Y:S05]  /*18a0*/  BSYNC B2 ;  /* 0x0000000000027941 */ /* 0x000fea0003800000 */
.L_x_5292:
        /* <DEDUP_REMOVED lines=43> */
.L_x_5291:
[----:B------:R-:W-:Y:S05]  /*1b60*/  BSYNC B1 ;  /* 0x0000000000017941 */ /* 0x000fea0003800000 */
.L_x_5290:
[----:B------:R-:W0:Y:S01]  /*1b70*/  I2F.U32 R12, R11 ;  /* 0x0000000b000c7306 */ /* 0x000e220000201000 */
[----:B------:R-:W-:Y:S01]  /*1b80*/  HADD2.F32 R14, -RZ, R17.H0_H0 ;  /* 0x20000011ff0e7230 */ /* 0x000fe20000004100 */
[C---:B------:R-:W-:Y:S01]  /*1b90*/  ISETP.NE.AND P2, PT, R15.reuse, 0x1, PT ;  /* 0x000000010f00780c */ /* 0x040fe20003f45270 */
[----:B------:R-:W-:Y:S01]  /*1ba0*/  HADD2.F32 R13, -RZ, R53.H0_H0 ;  /* 0x20000035ff0d7230 */ /* 0x000fe20000004100 */
[----:B------:R-:W-:Y:S01]  /*1bb0*/  BSSY B1, `(.L_x_5294) ;  /* 0x0000014000017945 */ /* 0x000fe20003800000 */
[----:B------:R-:W-:Y:S01]  /*1bc0*/  IADD3 R22, R15, 0x1, RZ ;  /* 0x000000010f167810 */ /* 0x000fe20007ffe0ff */
        /* <DEDUP_REMOVED lines=17> */
.L_x_5295:
[----:B------:R-:W-:Y:S02]  /*1ce0*/  IMAD.MOV.U32 R16, RZ, RZ, R86 ;  /* 0x000000ffff107224 */ /* 0x000fe400078e0056 */
.L_x_5296:
[----:B------:R-:W-:Y:S05]  /*1cf0*/  BSYNC B1 ;  /* 0x0000000000017941 */ /* 0x000fea0003800000 */
.L_x_5294:
        /* <DEDUP_REMOVED lines=16> */
.L_x_5300:
[----:B------:R-:W-:Y:S05]  /*1e00*/  BSYNC B2 ;  /* 0x0000000000027941 */ /* 0x000fea0003800000 */
.L_x_5299:
        /* <DEDUP_REMOVED lines=43> */
.L_x_5298:
[----:B------:R-:W-:Y:S05]  /*20c0*/  BSYNC B1 ;  /* 0x0000000000017941 */ /* 0x000fea0003800000 */
.L_x_5297:
[----:B------:R-:W0:Y:S01]  /*20d0*/  I2F.U32 R12, R16 ;  /* 0x00000010000c7306 */ /* 0x000e220000201000 */
[----:B------:R-:W-:Y:S01]  /*20e0*/  HADD2.F32 R14, -RZ, R17.H1_H1 ;  /* 0x30000011ff0e7230 */ /* 0x000fe20000004100 */
[----:B------:R-:W-:Y:S01]  /*20f0*/  ISETP.NE.AND P3, PT, R22, 0x1, PT ;  /* 0x000000011600780c */ /* 0x000fe20003f65270 */
[----:B------:R-:W-:Y:S01]  /*2100*/  HADD2.F32 R13, -RZ, R53.H1_H1 ;  /* 0x30000035ff0d7230 */ /* 0x000fe20000004100 */
[----:B------:R-:W-:Y:S01]  /*2110*/  BSSY B1, `(.L_x_5301) ;  /* 0x0000014000017945 */ /* 0x000fe20003800000 */
[----:B------:R-:W-:Y:S01]  /*2120*/  @P0 HADD2.F32 R15, -RZ, R25.H1_H1 ;  /* 0x30000019ff0f0230 */ /* 0x000fe20000004100 */
[----:B------:R-:W-:Y:S01]  /*2130*/  FMUL.FTZ R14, R14, R61 ;  /* 0x0000003d0e0e7220 */ /* 0x000fe20000410000 */
[----:B------:R-:W-:-:S03]  /*2140*/  IADD3 R17, R22, 0x1, RZ ;  /* 0x0000000116117810 */ /* 0x000fc60007ffe0ff */
        /* <DEDUP_REMOVED lines=15> */
.L_x_5302:
[----:B------:R-:W-:Y:S02]  /*2240*/  IMAD.MOV.U32 R13, RZ, RZ, R86 ;  /* 0x000000ffff0d7224 */ /* 0x000fe400078e0056 */
.L_x_5303:
[----:B------:R-:W-:Y:S05]  /*2250*/  BSYNC B1 ;  /* 0x0000000000017941 */ /* 0x000fea0003800000 */
.L_x_5301:
        /* <DEDUP_REMOVED lines=16> */
.L_x_5307:
[----:B------:R-:W-:Y:S05]  /*2360*/  BSYNC B2 ;  /* 0x0000000000027941 */ /* 0x000fea0003800000 */
.L_x_5306:
        /* <DEDUP_REMOVED lines=43> */
.L_x_5305:
[----:B------:R-:W-:Y:S05]  /*2620*/  BSYNC B1 ;  /* 0x0000000000017941 */ /* 0x000fea0003800000 */
.L_x_5304:
        /* <DEDUP_REMOVED lines=23> */
.L_x_5309:
[----:B------:R-:W-:Y:S02]  /*27a0*/  IMAD.MOV.U32 R58, RZ, RZ, R86 ;  /* 0x000000ffff3a7224 */ /* 0x000fe400078e0056 */
.L_x_5310:
[----:B------:R-:W-:Y:S05]  /*27b0*/  BSYNC B1 ;  /* 0x0000000000017941 */ /* 0x000fea0003800000 */
.L_x_5308:
        /* <DEDUP_REMOVED lines=16> */
.L_x_5314:
[----:B------:R-:W-:Y:S05]  /*28c0*/  BSYNC B2 ;  /* 0x0000000000027941 */ /* 0x000fea0003800000 */
.L_x_5313:
        /* <DEDUP_REMOVED lines=43> */
.L_x_5312:
[----:B------:R-:W-:Y:S05]  /*2b80*/  BSYNC B1 ;  /* 0x0000000000017941 */ /* 0x000fea0003800000 */
.L_x_5311:
        /* <DEDUP_REMOVED lines=23> */
.L_x_5316:
[----:B------:R-:W-:Y:S02]  /*2d00*/  IMAD.MOV.U32 R15, RZ, RZ, R86 ;  /* 0x000000ffff0f7224 */ /* 0x000fe400078e0056 */
.L_x_5317:
[----:B------:R-:W-:Y:S05]  /*2d10*/  BSYNC B1 ;  /* 0x0000000000017941 */ /* 0x000fea0003800000 */
.L_x_5315:
        /* <DEDUP_REMOVED lines=16> */
.L_x_5321:
[----:B------:R-:W-:Y:S05]  /*2e20*/  BSYNC B2 ;  /* 0x0000000000027941 */ /* 0x000fea0003800000 */
.L_x_5320:
        /* <DEDUP_REMOVED lines=42> */
[----:B------:R-:W-:-:S05]  /*30d0*/  LOP3.LUT R80, R17, UR26, R80, 0x96, !PT ;  /* 0x0000001a11507c12 */ /* 0x000fca000f8e9650 */
.L_x_5319:
[----:B------:R-:W-:Y:S05]  /*30e0*/  BSYNC B1 ;  /* 0x0000000000017941 */ /* 0x000fea0003800000 */
.L_x_5318:
        /* <DEDUP_REMOVED lines=23> */
.L_x_5323:
[----:B------:R-:W-:Y:S02]  /*3260*/  IMAD.MOV.U32 R18, RZ, RZ, R86 ;  /* 0x000000ffff127224 */ /* 0x000fe400078e0056 */
.L_x_5324:
[----:B------:R-:W-:Y:S05]  /*3270*/  BSYNC B1 ;  /* 0x0000000000017941 */ /* 0x000fea0003800000 */
.L_x_5322:
        /* <DEDUP_REMOVED lines=18> */
.L_x_5328:
[----:B------:R-:W-:Y:S05]  /*33a0*/  BSYNC B2 ;  /* 0x0000000000027941 */ /* 0x000fea0003800000 */
.L_x_5327:
        /* <DEDUP_REMOVED lines=43> */
.L_x_5326:
[----:B------:R-:W-:Y:S05]  /*3660*/  BSYNC B1 ;  /* 0x0000000000017941 */ /* 0x000fea0003800000 */
.L_x_5325:
[----:B------:R-:W0:Y:S01]  /*3670*/  I2F.U32 R16, R18 ;  /* 0x0000001200107306 */ /* 0x000e220000201000 */
[----:B------:R-:W-:Y:S01]  /*3680*/  ISETP.NE.AND P6, PT, R20, RZ, PT ;  /* 0x000000ff1400720c */ /* 0x000fe20003fc5270 */
[----:B------:R-:W-:Y:S01]  /*3690*/  HADD2.F32 R20, -RZ, R19.H1_H1 ;  /* 0x30000013ff147230 */ /* 0x000fe20000004100 */
[----:B------:R-:W-:Y:S01]  /*36a0*/  SEL R63, RZ, 0x100, P4 ;  /* 0x00000100ff3f7807 */ /* 0x000fe20002000000 */
[----:B------:R-:W-:Y:S01]  /*36b0*/  HADD2.F32 R23, -RZ, R55.H1_H1 ;  /* 0x30000037ff177230 */ /* 0x000fe20000004100 */
[----:B------:R-:W-:Y:S01]  /*36c0*/  SEL R22, RZ, 0x10000, P5 ;  /* 0x00010000ff167807 */ /* 0x000fe20002800000 */
[----:B------:R-:W-:Y:S01]  /*36d0*/  @P0 HADD2.F32 R57, -RZ, R27.H1_H1 ;  /* 0x3000001bff390230 */ /* 0x000fe20000004100 */
[----:B------:R-:W-:Y:S01]  /*36e0*/  ISETP.NE.AND P5, PT, R21, RZ, PT ;  /* 0x000000ff1500720c */ /* 0x000fe20003fa5270 */
[----:B------:R-:W-:Y:S01]  /*36f0*/  FMUL.FTZ R20, R20, R61 ;  /* 0x0000003d14147220 */ /* 0x000fe20000410000 */
[----:B------:R-:W-:Y:S01]  /*3700*/  SEL R21, RZ, 0x1, P2 ;  /* 0x00000001ff157807 */ /* 0x000fe20001000000 */
[----:B------:R-:W-:Y:S01]  /*3710*/  IMAD.MOV.U32 R107, RZ, RZ, 0x8 ;  /* 0x00000008ff6b7424 */ /* 0x000fe200078e00ff */
[----:B------:R-:W-:-:S02]  /*3720*/  SEL R19, RZ, 0x1, P5 ;  /* 0x00000001ff137807 */ /* 0x000fc40002800000 */
[----:B------:R-:W-:Y:S02]  /*3730*/  SEL R59, RZ, 0x1, P6 ;  /* 0x00000001ff3b7807 */ /* 0x000fe40003000000 */
[----:B------:R-:W-:Y:S01]  /*3740*/  IADD3 R64, R8, 0x20, RZ ;  /* 0x0000002008407810 */ /* 0x000fe20007ffe0ff */
[----:B0-----:R-:W-:Y:S02]  /*3750*/  FFMA.FTZ R16, R16, R105, 1.1641532182693481445e-10 ;  /* 0x2f00000010107423 */ /* 0x001fe40000010069 */
[----:B------:R-:W-:-:S03]  /*3760*/  IMAD.WIDE.U32 R18, R19, 0x100, RZ ;  /* 0x0000010013127825 */ /* 0x000fc600078e00ff */
[----:B------:R-:W-:Y:S01]  /*3770*/  FSETP.GTU.FTZ.AND P4, PT, R16, c[0x0][0x1e4], PT ;  /* 0x0000790010007a0b */ /* 0x000fe20003f9c000 */
[----:B------:R-:W-:Y:S01]  /*3780*/  IMAD.WIDE.U32 R66, R64, R106, c[0x0][0x170] ;  /* 0x00005c0040427625 */ /* 0x000fe200078e006a */
[----:B------:R-:W-:Y:S02]  /*3790*/  SEL R16, RZ, 0x1, P1 ;  /* 0x00000001ff107807 */ /* 0x000fe40000800000 */
[----:B------:R-:W-:-:S04]  /*37a0*/  SEL R17, RZ, 0x1000000, P4 ;  /* 0x01000000ff117807 */ /* 0x000fc80002000000 */
[----:B------:R-:W-:Y:S01]  /*37b0*/  LOP3.LUT R63, R63, R17, R22, 0xfe, !PT ;  /* 0x000000113f3f7212 */ /* 0x000fe200078efe16 */
[----:B------:R-:W-:Y:S02]  /*37c0*/  FMUL.FTZ R22, R20, c[0x0][0x1e8] ;  /* 0x00007a0014167a20 */ /* 0x000fe40000410000 */
[----:B------:R-:W-:-:S03]  /*37d0*/  IMAD.WIDE.U32 R20, R21, 0x1000000, RZ ;  /* 0x0100000015147825 */ /* 0x000fc600078e00ff */
[----:B------:R-:W-:Y:S01]  /*37e0*/  FSEL R22, R22, RZ, !P4 ;  /* 0x000000ff16167208 */ /* 0x000fe20006000000 */
[----:B------:R-:W-:-:S05]  /*37f0*/  IMAD.WIDE.U32 R16, R16, 0x10000, RZ ;  /* 0x0001000010107825 */ /* 0x000fca00078e00ff */
[----:B------:R-:W-:Y:S01]  /*3800*/  LOP3.LUT R18, R18, R20, R16, 0xfe, !PT ;  /* 0x0000001412127212 */ /* 0x000fe200078efe10 */
[----:B------:R-:W-:Y:S01]  /*3810*/  FMUL.FTZ R16, R22, R23 ;  /* 0x0000001716107220 */ /* 0x000fe20000410000 */
[----:B------:R-:W-:Y:S02]  /*3820*/  SEL R20, RZ, 0x1, P3 ;  /* 0x00000001ff147807 */ /* 0x000fe40001800000 */
[----:B------:R-:W-:Y:S01]  /*3830*/  LOP3.LUT R18, R18, R59, RZ, 0xfc, !PT ;  /* 0x0000003b12127212 */ /* 0x000fe200078efcff */
[----:B------:R-:W-:Y:S01]  /*3840*/  @P0 FADD.FTZ R16, R16, R57 ;  /* 0x0000003910100221 */ /* 0x000fe20000010000 */
[----:B------:R-:W-:Y:S01]  /*3850*/  LOP3.LUT R59, R21, R63, R20, 0xfe, !PT ;  /* 0x0000003f153b7212 */ /* 0x000fe200078efe14 */
[-C--:B------:R-:W-:Y:S01]  /*3860*/  IMAD.WIDE.U32 R56, R8, R106.reuse, c[0x0][0x188] ;  /* 0x0000620008387625 */ /* 0x080fe200078e006a */
[----:B------:R-:W-:Y:S02]  /*3870*/  F2FP.PACK_AB R22, R14, R13 ;  /* 0x0000000d0e16723e */ /* 0x000fe400000000ff */
[----:B------:R-:W-:Y:S01]  /*3880*/  F2FP.PACK_AB R21, R12, R11 ;  /* 0x0000000b0c15723e */ /* 0x000fe200000000ff */
[----:B------:R-:W-:Y:S01]  /*3890*/  @P0 IMAD.WIDE.U32 R62, R64, R106, c[0x0][0x180] ;  /* 0x00006000403e0625 */ /* 0x000fe200078e006a */
[----:B------:R-:W-:-:S02]  /*38a0*/  F2FP.PACK_AB R20, R10, R9 ;  /* 0x000000090a14723e */ /* 0x000fc400000000ff */
[----:B------:R-:W-:Y:S02]  /*38b0*/  F2FP.PACK_AB R23, R16, R15 ;  /* 0x0000000f1017723e */ /* 0x000fe400000000ff */
        /* <DEDUP_REMOVED lines=18> */
.L_x_5330:
[----:B-1----:R-:W-:Y:S02]  /*39e0*/  IMAD.MOV.U32 R17, RZ, RZ, R86 ;  /* 0x000000ffff117224 */ /* 0x002fe400078e0056 */
.L_x_5331:
[----:B------:R-:W-:Y:S05]  /*39f0*/  BSYNC B1 ;  /* 0x0000000000017941 */ /* 0x000fea0003800000 */
.L_x_5329:
        /* <DEDUP_REMOVED lines=16> */
.L_x_5335:
[----:B------:R-:W-:Y:S05]  /*3b00*/  BSYNC B2 ;  /* 0x0000000000027941 */ /* 0x000fea0003800000 */
.L_x_5334:
        /* <DEDUP_REMOVED lines=43> */
.L_x_5333:
[----:B------:R-:W-:Y:S05]  /*3dc0*/  BSYNC B1 ;  /* 0x0000000000017941 */ /* 0x000fea0003800000 */
.L_x_5332:
[----:B------:R-:W0:Y:S01]  /*3dd0*/  I2F.U32 R18, R17 ;  /* 0x0000001100127306 */ /* 0x000e220000201000 */
[----:B-----5:R-:W-:Y:S01]  /*3de0*/  HADD2.F32 R56, -RZ, R20.H0_H0 ;  /* 0x20000014ff387230 */ /* 0x020fe20000004100 */
[----:B------:R-:W-:Y:S01]  /*3df0*/  BSSY B1, `(.L_x_5336) ;  /* 0x0000017000017945 */ /* 0x000fe20003800000 */
[----:B------:R-:W-:Y:S01]  /*3e00*/  @P0 HADD2.F32 R58, -RZ, R24.H0_H0 ;  /* 0x20000018ff3a0230 */ /* 0x000fe20000004100 */
[----:B------:R-:W-:Y:S02]  /*3e10*/  IADD3 R60, R65, 0x1, RZ ;  /* 0x00000001413c7810 */ /* 0x000fe40007ffe0ff */
[----:B------:R-:W-:-:S04]  /*3e20*/  FMUL.FTZ R56, R56, R61 ;  /* 0x0000003d38387220 */ /* 0x000fc80000410000 */
[----:B------:R-:W-:Y:S02]  /*3e30*/  FMUL.FTZ R19, R56, c[0x0][0x1e8] ;  /* 0x00007a0038137a20 */ /* 0x000fe40000410000 */
[----:B0-----:R-:W-:-:S05]  /*3e40*/  FFMA.FTZ R18, R18, R105, 1.1641532182693481445e-10 ;  /* 0x2f00000012127423 */ /* 0x001fca0000010069 */
[----:B------:R-:W-:Y:S01]  /*3e50*/  FSETP.GTU.FTZ.AND P1, PT, R18, c[0x0][0x1e4], PT ;  /* 0x0000790012007a0b */ /* 0x000fe20003f3c000 */
[----:B------:R-:W-:-:S03]  /*3e60*/  HADD2.F32 R18, -RZ, R48.H0_H0 ;  /* 0x20000030ff127230 */ /* 0x000fc60000004100 */
        /* <DEDUP_REMOVED lines=14> */
.L_x_5337:
[----:B------:R-:W-:Y:S02]  /*3f50*/  IMAD.MOV.U32 R57, RZ, RZ, R86 ;  /* 0x000000ffff397224 */ /* 0x000fe400078e0056 */
.L_x_5338:
[----:B------:R-:W-:Y:S05]  /*3f60*/  BSYNC B1 ;  /* 0x0000000000017941 */ /* 0x000fea0003800000 */
.L_x_5336:
        /* <DEDUP_REMOVED lines=16> */
.L_x_5342:
[----:B------:R-:W-:Y:S05]  /*4070*/  BSYNC B2 ;  /* 0x0000000000027941 */ /* 0x000fea0003800000 */
.L_x_5341:
        /* <DEDUP_REMOVED lines=43> */
.L_x_5340:
[----:B------:R-:W-:Y:S05]  /*4330*/  BSYNC B1 ;  /* 0x0000000000017941 */ /* 0x000fea0003800000 */
.L_x_5339:
        /* <DEDUP_REMOVED lines=24> */
.L_x_5344:
[----:B------:R-:W-:Y:S02]  /*44c0*/  IMAD.MOV.U32 R19, RZ, RZ, R86 ;  /* 0x000000ffff137224 */ /* 0x000fe400078e0056 */
.L_x_5345:
[----:B------:R-:W-:Y:S05]  /*44d0*/  BSYNC B1 ;  /* 0x0000000000017941 */ /* 0x000fea0003800000 */
.L_x_5343:
        /* <DEDUP_REMOVED lines=16> */
.L_x_5349:
[----:B------:R-:W-:Y:S05]  /*45e0*/  BSYNC B2 ;  /* 0x0000000000027941 */ /* 0x000fea0003800000 */
.L_x_5348:
        /* <DEDUP_REMOVED lines=43> */
.L_x_5347:
[----:B------:R-:W-:Y:S05]  /*48a0*/  BSYNC B1 ;  /* 0x0000000000017941 */ /* 0x000fea0003800000 */
.L_x_5346:
        /* <DEDUP_REMOVED lines=23> */
.L_x_5351:
[----:B------:R-:W-:Y:S02]  /*4a20*/  IMAD.MOV.U32 R20, RZ, RZ, R86 ;  /* 0x000000ffff147224 */ /* 0x000fe400078e0056 */
.L_x_5352:
[----:B------:R-:W-:Y:S05]  /*4a30*/  BSYNC B1 ;  /* 0x0000000000017941 */ /* 0x000fea0003800000 */
.L_x_5350:
        /* <DEDUP_REMOVED lines=16> */
.L_x_5356:
[----:B------:R-:W-:Y:S05]  /*4b40*/  BSYNC B2 ;  /* 0x0000000000027941 */ /* 0x000fea0003800000 */
.L_x_5355:
        /* <DEDUP_REMOVED lines=43> */
.L_x_5354:
[----:B------:R-:W-:Y:S05]  /*4e00*/  BSYNC B1 ;  /* 0x0000000000017941 */ /* 0x000fea0003800000 */
.L_x_5353:
        /* <DEDUP_REMOVED lines=9> */
[----:B------:R-:W-:Y:S01]  /*4ea0*/  FSETP.GTU.FTZ.AND P2, PT, R21, c[0x0][0x1e4], PT ;  /* 0x0000790015007a0b */ /* 0x000fe20003f5c000 */
[----:B------:R-:W-:-:S03]  /*4eb0*/  HADD2.F32 R21, -RZ, R49.H1_H1 ;  /* 0x30000031ff157230 */ /* 0x000fc60000004100 */
        /* <DEDUP_REMOVED lines=12> */
.L_x_5358:
[----:B------:R-:W-:Y:S02]  /*4f80*/  IMAD.MOV.U32 R21, RZ, RZ, R86 ;  /* 0x000000ffff157224 */ /* 0x000fe400078e0056 */
.L_x_5359:
[----:B------:R-:W-:Y:S05]  /*4f90*/  BSYNC B1 ;  /* 0x0000000000017941 */ /* 0x000fea0003800000 */
.L_x_5357:
        /* <DEDUP_REMOVED lines=16> */
.L_x_5363:
[----:B------:R-:W-:Y:S05]  /*50a0*/  BSYNC B2 ;  /* 0x0000000000027941 */ /* 0x000fea0003800000 */
.L_x_5362:
        /* <DEDUP_REMOVED lines=43> */
.L_x_5361:
[----:B------:R-:W-:Y:S05]  /*5360*/  BSYNC B1 ;  /* 0x0000000000017941 */ /* 0x000fea0003800000 */
.L_x_5360:
        /* <DEDUP_REMOVED lines=23> */
.L_x_5365:
[----:B------:R-:W-:Y:S02]  /*54e0*/  IMAD.MOV.U32 R60, RZ, RZ, R86 ;  /* 0x000000ffff3c7224 */ /* 0x000fe400078e0056 */
.L_x_5366:
[----:B------:R-:W-:Y:S05]  /*54f0*/  BSYNC B1 ;  /* 0x0000000000017941 */ /* 0x000fea0003800000 */
.L_x_5364:
        /* <DEDUP_REMOVED lines=16> */
.L_x_5370:
[----:B------:R-:W-:Y:S05]  /*5600*/  BSYNC B2 ;  /* 0x0000000000027941 */ /* 0x000fea0003800000 */
.L_x_5369:
        /* <DEDUP_REMOVED lines=43> */
.L_x_5368:
[----:B------:R-:W-:Y:S05]  /*58c0*/  BSYNC B1 ;  /* 0x0000000000017941 */ /* 0x000fea0003800000 */
.L_x_5367:
[----:B------:R-:W0:Y:S01]  /*58d0*/  I2F.U32 R58, R60 ;  /* 0x0000003c003a7306 */ /* 0x000e220000201000 */
[----:B------:R-:W-:Y:S01]  /*58e0*/  HADD2.F32 R22, -RZ, R22.H1_H1 ;  /* 0x30000016ff167230 */ /* 0x000fe20000004100 */
[----:B------:R-:W-:Y:S01]  /*58f0*/  ISETP.NE.AND P5, PT, R65, 0x1, PT ;  /* 0x000000014100780c */ /* 0x000fe20003fa5270 */
[----:B------:R-:W-:Y:S01]  /*5900*/  HADD2.F32 R59, -RZ, R50.H1_H1 ;  /* 0x30000032ff3b7230 */ /* 0x000fe20000004100 */
[----:B------:R-:W-:Y:S01]  /*5910*/  BSSY B1, `(.L_x_5371) ;  /* 0x0000014000017945 */ /* 0x000fe20003800000 */
[----:B------:R-:W-:Y:S01]  /*5920*/  @P0 HADD2.F32 R63, -RZ, R26.H1_H1 ;  /* 0x3000001aff3f0230 */ /* 0x000fe20000004100 */
        /* <DEDUP_REMOVED lines=17> */
.L_x_5372:
[----:B------:R-:W-:Y:S02]  /*5a40*/  IMAD.MOV.U32 R60, RZ, RZ, R86 ;  /* 0x000000ffff3c7224 */ /* 0x000fe400078e0056 */
.L_x_5373:
[----:B------:R-:W-:Y:S05]  /*5a50*/  BSYNC B1 ;  /* 0x0000000000017941 */ /* 0x000fea0003800000 */
.L_x_5371:
        /* <DEDUP_REMOVED lines=16> */
.L_x_5377:
[----:B------:R-:W-:Y:S05]  /*5b60*/  BSYNC B2 ;  /* 0x0000000000027941 */ /* 0x000fea0003800000 */
.L_x_5376:
        /* <DEDUP_REMOVED lines=43> */
.L_x_5375:
[----:B------:R-:W-:Y:S05]  /*5e20*/  BSYNC B1 ;  /* 0x0000000000017941 */ /* 0x000fea0003800000 */
.L_x_5374:
        /* <DEDUP_REMOVED lines=23> */
.L_x_5379:
[----:B------:R-:W-:Y:S02]  /*5fa0*/  IMAD.MOV.U32 R65, RZ, RZ, R86 ;  /* 0x000000ffff417224 */ /* 0x000fe400078e0056 */
.L_x_5380:
[----:B------:R-:W-:Y:S05]  /*5fb0*/  BSYNC B1 ;  /* 0x0000000000017941 */ /* 0x000fea0003800000 */
.L_x_5378:
        /* <DEDUP_REMOVED lines=18> */
.L_x_5384:
[----:B------:R-:W-:Y:S05]  /*60e0*/  BSYNC B2 ;  /* 0x0000000000027941 */ /* 0x000fea0003800000 */
.L_x_5383:
        /* <DEDUP_REMOVED lines=41> */
[----:B------:R-:W-:Y:S02]  /*6380*/  LOP3.LUT R80, R59, UR26, R80, 0x96, !PT ;  /* 0x0000001a3b507c12 */ /* 0x000fe4000f8e9650 */
[----:B------:R-:W-:Y:S02]  /*6390*/  MOV R81, R58 ;  /* 0x0000003a00517202 */ /* 0x000fe40000000f00 */
.L_x_5382:
[----:B------:R-:W-:Y:S05]  /*63a0*/  BSYNC B1 ;  /* 0x0000000000017941 */ /* 0x000fea0003800000 */
.L_x_5381:
[----:B------:R-:W-:Y:S01]  /*63b0*/  ISETP.NE.AND P6, PT, R56, RZ, PT ;  /* 0x000000ff3800720c */ /* 0x000fe20003fc5270 */
[----:B------:R-:W-:Y:S01]  /*63c0*/  HADD2.F32 R58, -RZ, R23.H1_H1 ;  /* 0x30000017ff3a7230 */ /* 0x000fe20000004100 */
[----:B------:R0:W1:Y:S01]  /*63d0*/  I2F.U32 R56, R65 ;  /* 0x0000004100387306 */ /* 0x0000620000201000 */
[----:B------:R-:W-:Y:S01]  /*63e0*/  SEL R67, RZ, 0x10000, P5 ;  /* 0x00010000ff437807 */ /* 0x000fe20002800000 */
[----:B------:R-:W-:Y:S01]  /*63f0*/  HADD2.F32 R23, -RZ, R51.H1_H1 ;  /* 0x30000033ff177230 */ /* 0x000fe20000004100 */
[----:B------:R-:W-:Y:S01]  /*6400*/  IMAD.WIDE.U32 R62, R64, R106, c[0x0][0x188] ;  /* 0x00006200403e7625 */ /* 0x000fe200078e006a */
[----:B------:R-:W-:Y:S02]  /*6410*/  SEL R70, RZ, 0x100, P4 ;  /* 0x00000100ff467807 */ /* 0x000fe40002000000 */
[----:B------:R-:W-:Y:S01]  /*6420*/  SEL R68, RZ, 0x1, P1 ;  /* 0x00000001ff447807 */ /* 0x000fe20000800000 */
[----:B------:R-:W-:Y:S01]  /*6430*/  FMUL.FTZ R58, R58, R61 ;  /* 0x0000003d3a3a7220 */ /* 0x000fe20000410000 */
[----:B------:R-:W-:-:S02]  /*6440*/  IADD3 R72, R8, 0x40, RZ ;  /* 0x0000004008487810 */ /* 0x000fc40007ffe0ff */
[----:B0-----:R-:W-:Y:S01]  /*6450*/  SEL R65, RZ, 0x1, P2 ;  /* 0x00000001ff417807 */ /* 0x001fe20001000000 */
[----:B------:R-:W-:Y:S02]  /*6460*/  FMUL.FTZ R58, R58, c[0x0][0x1e8] ;  /* 0x00007a003a3a7a20 */ /* 0x000fe40000410000 */
[----:B-1----:R-:W-:-:S05]  /*6470*/  FFMA.FTZ R56, R56, R105, 1.1641532182693481445e-10 ;  /* 0x2f00000038387423 */ /* 0x002fca0000010069 */
[----:B------:R-:W-:Y:S01]  /*6480*/  FSETP.GTU.FTZ.AND P5, PT, R56, c[0x0][0x1e4], PT ;  /* 0x0000790038007a0b */ /* 0x000fe20003fbc000 */
[----:B------:R-:W-:-:S03]  /*6490*/  @P0 HADD2.F32 R56, -RZ, R27.H1_H1 ;  /* 0x3000001bff380230 */ /* 0x000fc60000004100 */
[----:B------:R-:W-:Y:S02]  /*64a0*/  FSEL R58, R58, RZ, !P5 ;  /* 0x000000ff3a3a7208 */ /* 0x000fe40006800000 */
[----:B------:R-:W-:Y:S02]  /*64b0*/  SEL R71, RZ, 0x1000000, P5 ;  /* 0x01000000ff477807 */ /* 0x000fe40002800000 */
[----:B------:R-:W-:Y:S01]  /*64c0*/  ISETP.NE.AND P5, PT, R57, RZ, PT ;  /* 0x000000ff3900720c */ /* 0x000fe20003fa5270 */
[----:B------:R-:W-:Y:S01]  /*64d0*/  FMUL.FTZ R23, R58, R23 ;  /* 0x000000173a177220 */ /* 0x000fe20000410000 */
[----:B------:R-:W-:Y:S02]  /*64e0*/  F2FP.PACK_AB R58, R22, R21 ;  /* 0x00000015163a723e */ /* 0x000fe400000000ff */
[----:B------:R-:W-:Y:S01]  /*64f0*/  F2FP.PACK_AB R57, R20, R19 ;  /* 0x000000131439723e */ /* 0x000fe200000000ff */
[----:B------:R-:W-:Y:S01]  /*6500*/  @P0 FADD.FTZ R23, R56, R23 ;  /* 0x0000001738170221 */ /* 0x000fe20000010000 */
[----:B------:R-:W-:-:S02]  /*6510*/  F2FP.PACK_AB R56, R18, R17 ;  /* 0x000000111238723e */ /* 0x000fc400000000ff */
[----:B------:R-:W-:Y:S02]  /*6520*/  SEL R69, RZ, 0x1, P5 ;  /* 0x00000001ff457807 */ /* 0x000fe40002800000 */
[----:B------:R-:W-:Y:S02]  /*6530*/  F2FP.PACK_AB R59, R23, R60 ;  /* 0x0000003c173b723e */ /* 0x000fe400000000ff */
[----:B------:R-:W-:Y:S02]  /*6540*/  LOP3.LUT R70, R70, R71, R67, 0xfe, !PT ;  /* 0x0000004746467212 */ /* 0x000fe400078efe43 */
[----:B------:R-:W-:Y:S01]  /*6550*/  SEL R67, RZ, 0x1, P3 ;  /* 0x00000001ff437807 */ /* 0x000fe20001800000 */
        /* <DEDUP_REMOVED lines=27> */
.L_x_5386:
[----:B-1----:R-:W-:Y:S02]  /*6710*/  IMAD.MOV.U32 R70, RZ, RZ, R86 ;  /* 0x000000ffff467224 */ /* 0x002fe400078e0056 */
.L_x_5387:
[----:B------:R-:W-:Y:S05]  /*6720*/  BSYNC B1 ;  /* 0x0000000000017941 */ /* 0x000fea0003800000 */
.L_x_5385:
        /* <DEDUP_REMOVED lines=16> */
.L_x_5391:
[----:B------:R-:W-:Y:S05]  /*6830*/  BSYNC B2 ;  /* 0x0000000000027941 */ /* 0x000fea0003800000 */
.L_x_5390:
        /* <DEDUP_REMOVED lines=43> */
.L_x_5389:
[----:B------:R-:W-:Y:S05]  /*6af0*/  BSYNC B1 ;  /* 0x0000000000017941 */ /* 0x000fea0003800000 */
.L_x_5388:
[----:B------:R-:W0:Y:S01]  /*6b00*/  I2F.U32 R62, R70 ;  /* 0x00000046003e7306 */ /* 0x000e220000201000 */
[----:B-----5:R-:W-:Y:S01]  /*6b10*/  HADD2.F32 R64, -RZ, R56.H0_H0 ;  /* 0x20000038ff407230 */ /* 0x020fe20000004100 */
[----:B------:R-:W-:Y:S01]  /*6b20*/  BSSY B1, `(.L_x_5392) ;  /* 0x0000017000017945 */ /* 0x000fe20003800000 */
[----:B------:R-:W-:Y:S01]  /*6b30*/  HADD2.F32 R63, -RZ, R44.H0_H0 ;  /* 0x2000002cff3f7230 */ /* 0x000fe20000004100 */
[----:B------:R-:W-:Y:S01]  /*6b40*/  IADD3 R66, R67, 0x1, RZ ;  /* 0x0000000143427810 */ /* 0x000fe20007ffe0ff */
[----:B------:R-:W-:Y:S01]  /*6b50*/  @P0 HADD2.F32 R65, -RZ, R24.H0_H0 ;  /* 0x20000018ff410230 */ /* 0x000fe20000004100 */
        /* <DEDUP_REMOVED lines=16> */
[----:B------:R-:W-:Y:S01]  /*6c60*/  MOV R63, R81 ;  /* 0x00000051003f7202 */ /* 0x000fe20000000f00 */
[----:B------:R-:W-:Y:S05]  /*6c70*/  BRA `(.L_x_5394) ;  /* 0x0000001000007947 */ /* 0x000fea0003800000 */
.L_x_5393:
[----:B------:R-:W-:Y:S02]  /*6c80*/  IMAD.MOV.U32 R63, RZ, RZ, R86 ;  /* 0x000000ffff3f7224 */ /* 0x000fe400078e0056 */
.L_x_5394:
[----:B------:R-:W-:Y:S05]  /*6c90*/  BSYNC B1 ;  /* 0x0000000000017941 */ /* 0x000fea0003800000 */
.L_x_5392:
        /* <DEDUP_REMOVED lines=14> */
[----:B------:R-:W-:-:S04]  /*6d80*/  @P2 IADD3 R65, R7, RZ, RZ ;  /* 0x000000ff07412210 */ /* 0x000fc80007ffe0ff */
[----:B------:R-:W-:Y:S02]  /*6d90*/  @!P1 MOV R7, R65 ;  /* 0x0000004100079202 */ /* 0x000fe40000000f00 */
.L_x_5398:
[----:B------:R-:W-:Y:S05]  /*6da0*/  BSYNC B2 ;  /* 0x0000000000027941 */ /* 0x000fea0003800000 */
.L_x_5397:
        /* <DEDUP_REMOVED lines=42> */
[----:B------:R-:W-:-:S03]  /*7050*/  LOP3.LUT R80, R65, UR26, R80, 0x96, !PT ;  /* 0x0000001a41507c12 */ /* 0x000fc6000f8e9650 */
.L_x_5396:
[----:B------:R-:W-:Y:S05]  /*7060*/  BSYNC B1 ;  /* 0x0000000000017941 */ /* 0x000fea0003800000 */
.L_x_5395:
[----:B------:R-:W0:Y:S01]  /*7070*/  I2F.U32 R64, R63 ;  /* 0x0000003f00407306 */ /* 0x000e220000201000 */
[----:B------:R-:W-:Y:S01]  /*7080*/  HADD2.F32 R56, -RZ, R56.H1_H1 ;  /* 0x30000038ff387230 */ /* 0x000fe20000004100 */
[----:B------:R-:W-:Y:S01]  /*7090*/  BSSY B1, `(.L_x_5399) ;  /* 0x0000017000017945 */ /* 0x000fe20003800000 */
[----:B------:R-:W-:Y:S01]  /*70a0*/  HADD2.F32 R65, -RZ, R44.H1_H1 ;  /* 0x3000002cff417230 */ /* 0x000fe20000004100 */
[----:B------:R-:W-:Y:S02]  /*70b0*/  IADD3 R68, R66, 0x1, RZ ;  /* 0x0000000142447810 */ /* 0x000fe40007ffe0ff */
        /* <DEDUP_REMOVED lines=19> */
.L_x_5400:
[----:B------:R-:W-:Y:S02]  /*71f0*/  MOV R56, R86 ;  /* 0x0000005600387202 */ /* 0x000fe40000000f00 */
.L_x_5401:
[----:B------:R-:W-:Y:S05]  /*7200*/  BSYNC B1 ;  /* 0x0000000000017941 */ /* 0x000fea0003800000 */
.L_x_5399:
        /* <DEDUP_REMOVED lines=16> */
.L_x_5405:
[----:B------:R-:W-:Y:S05]  /*7310*/  BSYNC B2 ;  /* 0x0000000000027941 */ /* 0x000fea0003800000 */
.L_x_5404:
        /* <DEDUP_REMOVED lines=43> */
.L_x_5403:
[----:B------:R-:W-:Y:S05]  /*75d0*/  BSYNC B1 ;  /* 0x0000000000017941 */ /* 0x000fea0003800000 */
.L_x_5402:
[----:B------:R-:W0:Y:S01]  /*75e0*/  I2F.U32 R56, R56 ;  /* 0x0000003800387306 */ /* 0x000e220000201000 */
[----:B------:R-:W-:Y:S01]  /*75f0*/  HADD2.F32 R66, -RZ, R57.H0_H0 ;  /* 0x20000039ff427230 */ /* 0x000fe20000004100 */
[----:B------:R-:W-:Y:S01]  /*7600*/  ISETP.NE.AND P2, PT, R68, 0x1, PT ;  /* 0x000000014400780c */ /* 0x000fe20003f45270 */
[----:B------:R-:W-:Y:S01]  /*7610*/  HADD2.F32 R65, -RZ, R45.H0_H0 ;  /* 0x2000002dff417230 */ /* 0x000fe20000004100 */
[----:B------:R-:W-:Y:S01]  /*7620*/  BSSY B1, `(.L_x_5406) ;  /* 0x0000014000017945 */ /* 0x000fe20003800000 */
[----:B------:R-:W-:Y:S01]  /*7630*/  @P0 HADD2.F32 R67, -RZ, R25.H0_H0 ;  /* 0x20000019ff430230 */ /* 0x000fe20000004100 */
        /* <DEDUP_REMOVED lines=17> */
.L_x_5407:
[----:B------:R-:W-:Y:S02]  /*7750*/  IMAD.MOV.U32 R56, RZ, RZ, R86 ;  /* 0x000000ffff387224 */ /* 0x000fe400078e0056 */
.L_x_5408:
[----:B------:R-:W-:Y:S05]  /*7760*/  BSYNC B1 ;  /* 0x0000000000017941 */ /* 0x000fea0003800000 */
.L_x_5406:
        /* <DEDUP_REMOVED lines=16> */
.L_x_5412:
[----:B------:R-:W-:Y:S05]  /*7870*/  BSYNC B2 ;  /* 0x0000000000027941 */ /* 0x000fea0003800000 */
.L_x_5411:
        /* <DEDUP_REMOVED lines=43> */
.L_x_5410:
[----:B------:R-:W-:Y:S05]  /*7b30*/  BSYNC B1 ;  /* 0x0000000000017941 */ /* 0x000fea0003800000 */
.L_x_5409:
        /* <DEDUP_REMOVED lines=23> */
.L_x_5414:
[----:B------:R-:W-:Y:S02]  /*7cb0*/  MOV R68, R86 ;  /* 0x0000005600447202 */ /* 0x000fe40000000f00 */
.L_x_5415:
[----:B------:R-:W-:Y:S05]  /*7cc0*/  BSYNC B1 ;  /* 0x0000000000017941 */ /* 0x000fea0003800000 */
.L_x_5413:
        /* <DEDUP_REMOVED lines=16> */
.L_x_5419:
[----:B------:R-:W-:Y:S05]  /*7dd0*/  BSYNC B2 ;  /* 0x0000000000027941 */ /* 0x000fea0003800000 */
.L_x_5418:
        /* <DEDUP_REMOVED lines=43> */
.L_x_5417:
[----:B------:R-:W-:Y:S05]  /*8090*/  BSYNC B1 ;  /* 0x0000000000017941 */ /* 0x000fea0003800000 */
.L_x_5416:
[----:B------:R0:W1:Y:S01]  /*80a0*/  I2F.U32 R56, R68 ;  /* 0x0000004400387306 */ /* 0x0000620000201000 */
[----:B------:R-:W-:Y:S01]  /*80b0*/  HADD2.F32 R66, -RZ, R58.H0_H0 ;  /* 0x2000003aff427230 */ /* 0x000fe20000004100 */
[C---:B------:R-:W-:Y:S01]  /*80c0*/  ISETP.NE.AND P4, PT, R71.reuse, 0x1, PT ;  /* 0x000000014700780c */ /* 0x040fe20003f85270 */
[----:B------:R-:W-:Y:S01]  /*80d0*/  HADD2.F32 R57, -RZ, R46.H0_H0 ;  /* 0x2000002eff397230 */ /* 0x000fe20000004100 */
[----:B------:R-:W-:Y:S01]  /*80e0*/  BSSY B1, `(.L_x_5420) ;  /* 0x0000014000017945 */ /* 0x000fe20003800000 */
[----:B------:R-:W-:Y:S01]  /*80f0*/  @P0 HADD2.F32 R67, -RZ, R26.H0_H0 ;  /* 0x2000001aff430230 */ /* 0x000fe20000004100 */
[----:B------:R-:W-:Y:S01]  /*8100*/  FMUL.FTZ R66, R66, R61 ;  /* 0x0000003d42427220 */ /* 0x000fe20000410000 */
[----:B0-----:R-:W-:-:S03]  /*8110*/  IADD3 R68, R71, 0x1, RZ ;  /* 0x0000000147447810 */ /* 0x001fc60007ffe0ff */
[----:B------:R-:W-:Y:S02]  /*8120*/  FMUL.FTZ R66, R66, c[0x0][0x1e8] ;  /* 0x00007a0042427a20 */ /* 0x000fe40000410000 */
[----:B-1----:R-:W-:-:S05]  /*8130*/  FFMA.FTZ R56, R56, R105, 1.1641532182693481445e-10 ;  /* 0x2f00000038387423 */ /* 0x002fca0000010069 */
        /* <DEDUP_REMOVED lines=13> */
.L_x_5421:
[----:B------:R-:W-:Y:S02]  /*8210*/  IMAD.MOV.U32 R67, RZ, RZ, R86 ;  /* 0x000000ffff437224 */ /* 0x000fe400078e0056 */
.L_x_5422:
[----:B------:R-:W-:Y:S05]  /*8220*/  BSYNC B1 ;  /* 0x0000000000017941 */ /* 0x000fea0003800000 */
.L_x_5420:
        /* <DEDUP_REMOVED lines=14> */
[----:B------:R-:W-:-:S05]  /*8310*/  @P5 IADD3 R57, R7, RZ, RZ ;  /* 0x000000ff07395210 */ /* 0x000fca0007ffe0ff */
[----:B------:R-:W-:Y:S02]  /*8320*/  @!P4 IMAD.MOV.U32 R7, RZ, RZ, R57 ;  /* 0x000000ffff07c224 */ /* 0x000fe400078e0039 */
.L_x_5426:
[----:B------:R-:W-:Y:S05]  /*8330*/  BSYNC B2 ;  /* 0x0000000000027941 */ /* 0x000fea0003800000 */
.L_x_5425:
        /* <DEDUP_REMOVED lines=43> */
.L_x_5424:
[----:B------:R-:W-:Y:S05]  /*85f0*/  BSYNC B1 ;  /* 0x0000000000017941 */ /* 0x000fea0003800000 */
.L_x_5423:
[----:B------:R-:W0:Y:S01]  /*8600*/  I2F.U32 R56, R67 ;  /* 0x0000004300387306 */ /* 0x000e220000201000 */
[----:B------:R-:W-:Y:S01]  /*8610*/  HADD2.F32 R58, -RZ, R58.H1_H1 ;  /* 0x3000003aff3a7230 */ /* 0x000fe20000004100 */
[C---:B------:R-:W-:Y:S01]  /*8620*/  ISETP.NE.AND P5, PT, R68.reuse, 0x1, PT ;  /* 0x000000014400780c */ /* 0x040fe20003fa5270 */
[----:B------:R-:W-:Y:S01]  /*8630*/  HADD2.F32 R57, -RZ, R46.H1_H1 ;  /* 0x3000002eff397230 */ /* 0x000fe20000004100 */
[----:B------:R-:W-:Y:S01]  /*8640*/  BSSY B1, `(.L_x_5427) ;  /* 0x0000014000017945 */ /* 0x000fe20003800000 */
[----:B------:R-:W-:Y:S01]  /*8650*/  IADD3 R70, R68, 0x1, RZ ;  /* 0x0000000144467810 */ /* 0x000fe20007ffe0ff */
[----:B------:R-:W-:-:S04]  /*8660*/  FMUL.FTZ R58, R58, R61 ;  /* 0x0000003d3a3a7220 */ /* 0x000fc80000410000 */
[----:B------:R-:W-:Y:S02]  /*8670*/  FMUL.FTZ R58, R58, c[0x0][0x1e8] ;  /* 0x00007a003a3a7a20 */ /* 0x000fe40000410000 */
[----:B0-----:R-:W-:-:S05]  /*8680*/  FFMA.FTZ R56, R56, R105, 1.1641532182693481445e-10 ;  /* 0x2f00000038387423 */ /* 0x001fca0000010069 */
[----:B------:R-:W-:Y:S01]  /*8690*/  FSETP.GTU.FTZ.AND P4, PT, R56, c[0x0][0x1e4], PT ;  /* 0x0000790038007a0b */ /* 0x000fe20003f9c000 */
[----:B------:R-:W-:-:S03]  /*86a0*/  @P0 HADD2.F32 R56, -RZ, R26.H1_H1 ;  /* 0x3000001aff380230 */ /* 0x000fc60000004100 */
        /* <DEDUP_REMOVED lines=12> */
.L_x_5428:
[----:B------:R-:W-:Y:S02]  /*8770*/  MOV R58, R86 ;  /* 0x00000056003a7202 */ /* 0x000fe40000000f00 */
.L_x_5429:
[----:B------:R-:W-:Y:S05]  /*8780*/  BSYNC B1 ;  /* 0x0000000000017941 */ /* 0x000fea0003800000 */
.L_x_5427:
        /* <DEDUP_REMOVED lines=16> */
.L_x_5433:
[----:B------:R-:W-:Y:S05]  /*8890*/  BSYNC B2 ;  /* 0x0000000000027941 */ /* 0x000fea0003800000 */
.L_x_5432:
        /* <DEDUP_REMOVED lines=40> */
[----:B------:R-:W-:-:S05]  /*8b20*/  IMAD.WIDE.U32 R56, R57, -0x2daee0ad, RZ ;  /* 0xd2511f5339387825 */ /* 0x000fca00078e00ff */
[----:B------:R-:W-:Y:S02]  /*8b30*/  LOP3.LUT R80, R57, UR26, R80, 0x96, !PT ;  /* 0x0000001a39507c12 */ /* 0x000fe4000f8e9650 */
[----:B------:R-:W-:Y:S02]  /*8b40*/  MOV R81, R56 ;  /* 0x0000003800517202 */ /* 0x000fe40000000f00 */
.L_x_5431:
[----:B------:R-:W-:Y:S05]  /*8b50*/  BSYNC B1 ;  /* 0x0000000000017941 */ /* 0x000fea0003800000 */
.L_x_5430:
        /* <DEDUP_REMOVED lines=9> */
[----:B------:R-:W-:-:S04]  /*8bf0*/  FSETP.GTU.FTZ.AND P5, PT, R56, c[0x0][0x1e4], PT ;  /* 0x0000790038007a0b */ /* 0x000fc80003fbc000 */
[----:B------:R-:W-:-:S05]  /*8c00*/  FSEL R68, R68, RZ, !P5 ;  /* 0x000000ff44447208 */ /* 0x000fca0006800000 */
[----:B------:R-:W-:Y:S01]  /*8c10*/  FMUL.FTZ R68, R68, R57 ;  /* 0x0000003944447220 */ /* 0x000fe20000410000 */
[----:B------:R-:W-:-:S05]  /*8c20*/  @P0 HADD2.F32 R57, -RZ, R27.H0_H0 ;  /* 0x2000001bff390230 */ /* 0x000fca0000004100 */
        /* <DEDUP_REMOVED lines=10> */
.L_x_5435:
[----:B------:R-:W-:Y:S02]  /*8cd0*/  IMAD.MOV.U32 R58, RZ, RZ, R86 ;  /* 0x000000ffff3a7224 */ /* 0x000fe400078e0056 */
.L_x_5436:
[----:B------:R-:W-:Y:S05]  /*8ce0*/  BSYNC B1 ;  /* 0x0000000000017941 */ /* 0x000fea0003800000 */
.L_x_5434:
        /* <DEDUP_REMOVED lines=16> */
[----:B------:R-:W-:Y:S02]  /*8df0*/  ISETP.NE.AND P0, PT, R57, RZ, PT ;  /* 0x000000ff3900720c */ /* 0x000fe40003f05270 */
[----:B------:R-:W-:-:S06]  /*8e00*/  @!P6 MOV R7, R70 ;  /* 0x000000460007e202 */ /* 0x000fcc0000000f00 */
.L_x_5440:
[----:B------:R-:W-:Y:S05]  /*8e10*/  BSYNC B2 ;  /* 0x0000000000027941 */ /* 0x000fea0003800000 */
.L_x_5439:
        /* <DEDUP_REMOVED lines=43> */
.L_x_5438:
[----:B------:R-:W-:Y:S05]  /*90d0*/  BSYNC B1 ;  /* 0x0000000000017941 */ /* 0x000fea0003800000 */
.L_x_5437:
[----:B------:R0:W1:Y:S01]  /*90e0*/  I2F.U32 R56, R58 ;  /* 0x0000003a00387306 */ /* 0x0000620000201000 */
[----:B------:R-:W-:Y:S01]  /*90f0*/  HADD2.F32 R70, -RZ, R59.H1_H1 ;  /* 0x3000003bff467230 */ /* 0x000fe20000004100 */
[----:B------:R-:W-:Y:S02]  /*9100*/  SEL R75, RZ, 0x10000, P5 ;  /* 0x00010000ff4b7807 */ /* 0x000fe40002800000 */
[----:B------:R-:W-:Y:S01]  /*9110*/  ISETP.NE.AND P6, PT, R69, RZ, PT ;  /* 0x000000ff4500720c */ /* 0x000fe20003fc5270 */
[----:B------:R-:W-:Y:S01]  /*9120*/  HADD2.F32 R69, -RZ, R47.H1_H1 ;  /* 0x3000002fff457230 */ /* 0x000fe20000004100 */
        /* <DEDUP_REMOVED lines=8> */
[----:B------:R-:W-:Y:S02]  /*91b0*/  FSEL R70, R70, RZ, !P5 ;  /* 0x000000ff46467208 */ /* 0x000fe40006800000 */
[----:B------:R-:W-:Y:S02]  /*91c0*/  SEL R76, RZ, 0x1000000, P5 ;  /* 0x01000000ff4c7807 */ /* 0x000fe40002800000 */
[----:B------:R-:W-:Y:S01]  /*91d0*/  ISETP.NE.AND P5, PT, R73, RZ, PT ;  /* 0x000000ff4900720c */ /* 0x000fe20003fa5270 */
[----:B------:R-:W-:Y:S01]  /*91e0*/  FMUL.FTZ R69, R70, R69 ;  /* 0x0000004546457220 */ /* 0x000fe20000410000 */
[----:B------:R-:W-:Y:S01]  /*91f0*/  SEL R73, RZ, 0x100, P4 ;  /* 0x00000100ff497807 */ /* 0x000fe20002000000 */
[----:B------:R-:W-:-:S03]  /*9200*/  IMAD.WIDE.U32 R70, R72, R106, c[0x0][0x188] ;  /* 0x0000620048467625 */ /* 0x000fc600078e006a */
[----:B------:R-:W-:Y:S01]  /*9210*/  LOP3.LUT R75, R73, R76, R75, 0xfe, !PT ;  /* 0x0000004c494b7212 */ /* 0x000fe200078efe4b */
[----:B------:R-:W-:Y:S01]  /*9220*/  @P0 FADD.FTZ R69, R56, R69 ;  /* 0x0000004538450221 */ /* 0x000fe20000010000 */
[----:B------:R-:W-:Y:S02]  /*9230*/  F2FP.PACK_AB R56, R63, R62 ;  /* 0x0000003e3f38723e */ /* 0x000fe400000000ff */
[----:B------:R-:W-:Y:S02]  /*9240*/  SEL R73, RZ, 0x1, P2 ;  /* 0x00000001ff497807 */ /* 0x000fe40001000000 */
[----:B------:R-:W-:-:S05]  /*9250*/  F2FP.PACK_AB R59, R69, R68 ;  /* 0x00000044453b723e */ /* 0x000fca00000000ff */
        /* <DEDUP_REMOVED lines=30> */
.L_x_5442:
[----:B------:R-:W-:Y:S02]  /*9440*/  MOV R71, R86 ;  /* 0x0000005600477202 */ /* 0x000fe40000000f00 */
.L_x_5443:
[----:B------:R-:W-:Y:S05]  /*9450*/  BSYNC B1 ;  /* 0x0000000000017941 */ /* 0x000fea0003800000 */
.L_x_5441:
        /* <DEDUP_REMOVED lines=16> */
.L_x_5447:
[----:B------:R-:W-:Y:S05]  /*9560*/  BSYNC B2 ;  /* 0x0000000000027941 */ /* 0x000fea0003800000 */
.L_x_5446:
        /* <DEDUP_REMOVED lines=43> */
.L_x_5445:
[----:B------:R-:W-:Y:S05]  /*9820*/  BSYNC B1 ;  /* 0x0000000000017941 */ /* 0x000fea0003800000 */
.L_x_5444:
[----:B------:R-:W0:Y:S01]  /*9830*/  I2F.U32 R74, R71 ;  /* 0x00000047004a7306 */ /* 0x000e220000201000 */
[----:B-----5:R-:W-:Y:S01]  /*9840*/  HADD2.F32 R76, -RZ, R56.H0_H0 ;  /* 0x20000038ff4c7230 */ /* 0x020fe20000004100 */
[----:B------:R-:W-:Y:S04]  /*9850*/  BSSY B1, `(.L_x_5448) ;  /* 0x0000016000017945 */ /* 0x000fe80003800000 */
        /* <DEDUP_REMOVED lines=20> */
.L_x_5449:
[----:B------:R-:W-:Y:S02]  /*99a0*/  IMAD.MOV.U32 R82, RZ, RZ, R86 ;  /* 0x000000ffff527224 */ /* 0x000fe400078e0056 */
.L_x_5450:
[----:B------:R-:W-:Y:S05]  /*99b0*/  BSYNC B1 ;  /* 0x0000000000017941 */ /* 0x000fea0003800000 */
.L_x_5448:
        /* <DEDUP_REMOVED lines=16> */
.L_x_5454:
[----:B------:R-:W-:Y:S05]  /*9ac0*/  BSYNC B2 ;  /* 0x0000000000027941 */ /* 0x000fea0003800000 */
.L_x_5453:
        /* <DEDUP_REMOVED lines=42> */
[----:B------:R-:W-:-:S06]  /*9d70*/  HFMA2.MMA R73, -RZ, RZ, 0, 0 ;  /* 0x00000000ff497435 */ /* 0x000fcc00000001ff */
.L_x_5452:
[----:B------:R-:W-:Y:S05]  /*9d80*/  BSYNC B1 ;  /* 0x0000000000017941 */ /* 0x000fea0003800000 */
.L_x_5451:
        /* <DEDUP_REMOVED lines=11> */
[----:B------:R-:W-:-:S05]  /*9e40*/  @P0 HADD2.F32 R75, -RZ, R24.H1_H1 ;  /* 0x30000018ff4b0230 */ /* 0x000fca0000004100 */
[----:B------:R-:W-:Y:S01]  /*9e50*/  @P0 FADD.FTZ R72, R75, R72 ;  /* 0x000000484b480221 */ /* 0x000fe20000010000 */
[----:B------:R-:W-:-:S03]  /*9e60*/  IADD3 R75, R73, 0x1, RZ ;  /* 0x00000001494b7810 */ /* 0x000fc60007ffe0ff */
        /* <DEDUP_REMOVED lines=9> */
.L_x_5456:
[----:B------:R-:W-:Y:S02]  /*9f00*/  MOV R56, R86 ;  /* 0x0000005600387202 */ /* 0x000fe40000000f00 */
.L_x_5457:
[----:B------:R-:W-:Y:S05]  /*9f10*/  BSYNC B1 ;  /* 0x0000000000017941 */ /* 0x000fea0003800000 */
.L_x_5455:
        /* <DEDUP_REMOVED lines=16> */
.L_x_5461:
[----:B------:R-:W-:Y:S05]  /*a020*/  BSYNC B2 ;  /* 0x0000000000027941 */ /* 0x000fea0003800000 */
.L_x_5460:
        /* <DEDUP_REMOVED lines=9> */
[----:B------:R-:W-:Y:S01]  /*a0c0*/  LOP3.LUT R77, R83, UR10, R77, 0x96, !PT ;  /* 0x0000000a534d7c12 */ /* 0x000fe2000f8e964d */
[----:B------:R-:W-:Y:S01]  /*a0d0*/  IMAD.MOV.U32 R75, RZ, RZ, RZ ;  /* 0x000000ffff4b7224 */ /* 0x000fe200078e00ff */
        /* <DEDUP_REMOVED lines=29> */
[----:B------:R-:W-:-:S05]  /*a2b0*/  IMAD.WIDE.U32 R76, R76, -0x2daee0ad, RZ ;  /* 0xd2511f534c4c7825 */ /* 0x000fca00078e00ff */
[----:B------:R-:W-:Y:S02]  /*a2c0*/  LOP3.LUT R80, R77, UR26, R80, 0x96, !PT ;  /* 0x0000001a4d507c12 */ /* 0x000fe4000f8e9650 */
[----:B------:R-:W-:Y:S02]  /*a2d0*/  MOV R81, R76 ;  /* 0x0000004c00517202 */ /* 0x000fe40000000f00 */
.L_x_5459:
[----:B------:R-:W-:Y:S05]  /*a2e0*/  BSYNC B1 ;  /* 0x0000000000017941 */ /* 0x000fea0003800000 */
.L_x_5458:
[----:B------:R-:W0:Y:S01]  /*a2f0*/  I2F.U32 R56, R56 ;  /* 0x0000003800387306 */ /* 0x000e220000201000 */
[----:B------:R-:W-:Y:S01]  /*a300*/  HADD2.F32 R76, -RZ, R57.H0_H0 ;  /* 0x20000039ff4c7230 */ /* 0x000fe20000004100 */
[----:B------:R-:W-:Y:S01]  /*a310*/  ISETP.NE.AND P2, PT, R75, 0x1, PT ;  /* 0x000000014b00780c */ /* 0x000fe20003f45270 */
[----:B------:R-:W-:Y:S03]  /*a320*/  BSSY B1, `(.L_x_5462) ;  /* 0x0000014000017945 */ /* 0x000fe60003800000 */
        /* <DEDUP_REMOVED lines=18> */
.L_x_5463:
[----:B------:R-:W-:Y:S02]  /*a450*/  IMAD.MOV.U32 R56, RZ, RZ, R86 ;  /* 0x000000ffff387224 */ /* 0x000fe400078e0056 */
.L_x_5464:
[----:B------:R-:W-:Y:S05]  /*a460*/  BSYNC B1 ;  /* 0x0000000000017941 */ /* 0x000fea0003800000 */
.L_x_5462:
        /* <DEDUP_REMOVED lines=16> */
.L_x_5468:
[----:B------:R-:W-:Y:S05]  /*a570*/  BSYNC B2 ;  /* 0x0000000000027941 */ /* 0x000fea0003800000 */
.L_x_5467:
        /* <DEDUP_REMOVED lines=39> */
[----:B------:R-:W-:Y:S01]  /*a7f0*/  IMAD.WIDE.U32 R82, R82, -0x2daee0ad, RZ ;  /* 0xd2511f5352527825 */ /* 0x000fe200078e00ff */
[----:B------:R-:W-:-:S03]  /*a800*/  HFMA2.MMA R76, -RZ, RZ, 0, 0 ;  /* 0x00000000ff4c7435 */ /* 0x000fc600000001ff */
[----:B------:R-:W-:Y:S01]  /*a810*/  IMAD.MOV.U32 R81, RZ, RZ, R82 ;  /* 0x000000ffff517224 */ /* 0x000fe200078e0052 */
[----:B------:R-:W-:Y:S02]  /*a820*/  LOP3.LUT R80, R83, UR26, R80, 0x96, !PT ;  /* 0x0000001a53507c12 */ /* 0x000fe4000f8e9650 */
.L_x_5466:
[----:B------:R-:W-:Y:S05]  /*a830*/  BSYNC B1 ;  /* 0x0000000000017941 */ /* 0x000fea0003800000 */
.L_x_5465:
[----:B------:R-:W0:Y:S01]  /*a840*/  I2F.U32 R56, R56 ;  /* 0x0000003800387306 */ /* 0x000e220000201000 */
[----:B------:R-:W-:Y:S01]  /*a850*/  HADD2.F32 R82, -RZ, R57.H1_H1 ;  /* 0x30000039ff527230 */ /* 0x000fe20000004100 */
[----:B------:R-:W-:Y:S01]  /*a860*/  ISETP.NE.AND P3, PT, R76, 0x1, PT ;  /* 0x000000014c00780c */ /* 0x000fe20003f65270 */
[----:B------:R-:W-:Y:S03]  /*a870*/  BSSY B1, `(.L_x_5469) ;  /* 0x0000014000017945 */ /* 0x000fe60003800000 */
[----:B------:R-:W-:-:S04]  /*a880*/  FMUL.FTZ R82, R82, R61 ;  /* 0x0000003d52527220 */ /* 0x000fc80000410000 */
[----:B------:R-:W-:Y:S02]  /*a890*/  FMUL.FTZ R82, R82, c[0x0][0x1e8] ;  /* 0x00007a0052527a20 */ /* 0x000fe40000410000 */
[----:B0-----:R-:W-:Y:S01]  /*a8a0*/  FFMA.FTZ R57, R56, R105, 1.1641532182693481445e-10 ;  /* 0x2f00000038397423 */ /* 0x001fe20000010069 */
[----:B------:R-:W-:-:S04]  /*a8b0*/  IADD3 R56, R76, 0x1, RZ ;  /* 0x000000014c387810 */ /* 0x000fc80007ffe0ff */
[----:B------:R-:W-:-:S04]  /*a8c0*/  FSETP.GTU.FTZ.AND P2, PT, R57, c[0x0][0x1e4], PT ;  /* 0x0000790039007a0b */ /* 0x000fc80003f5c000 */
        /* <DEDUP_REMOVED lines=13> */
.L_x_5470:
[----:B------:R-:W-:Y:S02]  /*a9a0*/  MOV R82, R86 ;  /* 0x0000005600527202 */ /* 0x000fe40000000f00 */
.L_x_5471:
[----:B------:R-:W-:Y:S05]  /*a9b0*/  BSYNC B1 ;  /* 0x0000000000017941 */ /* 0x000fea0003800000 */
.L_x_5469:
        /* <DEDUP_REMOVED lines=16> */
.L_x_5475:
[----:B------:R-:W-:Y:S05]  /*aac0*/  BSYNC B2 ;  /* 0x0000000000027941 */ /* 0x000fea0003800000 */
.L_x_5474:
        /* <DEDUP_REMOVED lines=40> */
[----:B------:R-:W-:Y:S01]  /*ad50*/  IMAD.MOV.U32 R56, RZ, RZ, RZ ;  /* 0x000000ffff387224 */ /* 0x000fe200078e00ff */
[----:B------:R-:W-:Y:S02]  /*ad60*/  LOP3.LUT R80, R77, UR26, R80, 0x96, !PT ;  /* 0x0000001a4d507c12 */ /* 0x000fe4000f8e9650 */
[----:B------:R-:W-:Y:S02]  /*ad70*/  MOV R81, R76 ;  /* 0x0000004c00517202 */ /* 0x000fe40000000f00 */
.L_x_5473:
[----:B------:R-:W-:Y:S05]  /*ad80*/  BSYNC B1 ;  /* 0x0000000000017941 */ /* 0x000fea0003800000 */
.L_x_5472:
        /* <DEDUP_REMOVED lines=22> */
.L_x_5477:
[----:B------:R-:W-:Y:S02]  /*aef0*/  IMAD.MOV.U32 R77, RZ, RZ, R86 ;  /* 0x000000ffff4d7224 */ /* 0x000fe400078e0056 */
.L_x_5478:
[----:B------:R-:W-:Y:S05]  /*af00*/  BSYNC B1 ;  /* 0x0000000000017941 */ /* 0x000fea0003800000 */
.L_x_5476:
        /* <DEDUP_REMOVED lines=16> */
.L_x_5482:
[----:B------:R-:W-:Y:S05]  /*b010*/  BSYNC B2 ;  /* 0x0000000000027941 */ /* 0x000fea0003800000 */
.L_x_5481:
        /* <DEDUP_REMOVED lines=38> */
[----:B------:R-:W-:-:S04]  /*b280*/  IMAD.WIDE.U32 R82, R82, -0x2daee0ad, RZ ;  /* 0xd2511f5352527825 */ /* 0x000fc800078e00ff */
[----:B------:R-:W-:Y:S01]  /*b290*/  IMAD.MOV.U32 R81, RZ, RZ, R82 ;  /* 0x000000ffff517224 */ /* 0x000fe200078e0052 */
[----:B------:R-:W-:Y:S01]  /*b2a0*/  LOP3.LUT R80, R83, UR26, R80, 0x96, !PT ;  /* 0x0000001a53507c12 */ /* 0x000fe2000f8e9650 */
[----:B------:R-:W-:-:S05]  /*b2b0*/  IMAD.WIDE.U32 R82, R84, -0x326172a9, RZ ;  /* 0xcd9e8d5754527825 */ /* 0x000fca00078e00ff */
[----:B------:R-:W-:Y:S02]  /*b2c0*/  LOP3.LUT R85, R83, UR25, R56, 0x96, !PT ;  /* 0x0000001953557c12 */ /* 0x000fe4000f8e9638 */
[----:B------:R-:W-:Y:S02]  /*b2d0*/  MOV R86, R82 ;  /* 0x0000005200567202 */ /* 0x000fe40000000f00 */
.L_x_5480:
[----:B------:R-:W-:Y:S05]  /*b2e0*/  BSYNC B1 ;  /* 0x0000000000017941 */ /* 0x000fea0003800000 */
.L_x_5479:
        /* <DEDUP_REMOVED lines=22> */
.L_x_5484:
[----:B------:R-:W-:Y:S02]  /*b450*/  IMAD.MOV.U32 R58, RZ, RZ, R86 ;  /* 0x000000ffff3a7224 */ /* 0x000fe400078e0056 */
.L_x_5485:
[----:B------:R-:W-:Y:S05]  /*b460*/  BSYNC B1 ;  /* 0x0000000000017941 */ /* 0x000fea0003800000 */
.L_x_5483:
        /* <DEDUP_REMOVED lines=16> */
.L_x_5489:
[----:B------:R-:W-:Y:S05]  /*b570*/  BSYNC B2 ;  /* 0x0000000000027941 */ /* 0x000fea0003800000 */
.L_x_5488:
        /* <DEDUP_REMOVED lines=37> */
[----:B------:R-:W-:-:S04]  /*b7d0*/  IMAD.WIDE.U32 R56, R56, -0x2daee0ad, RZ ;  /* 0xd2511f5338387825 */ /* 0x000fc800078e00ff */
[----:B------:R-:W-:Y:S01]  /*b7e0*/  IMAD.MOV.U32 R81, RZ, RZ, R56 ;  /* 0x000000ffff517224 */ /* 0x000fe200078e0038 */
[----:B------:R-:W-:Y:S01]  /*b7f0*/  LOP3.LUT R80, R57, UR26, R80, 0x96, !PT ;  /* 0x0000001a39507c12 */ /* 0x000fe2000f8e9650 */
[----:B------:R-:W-:-:S05]  /*b800*/  IMAD.WIDE.U32 R56, R84, -0x326172a9, RZ ;  /* 0xcd9e8d5754387825 */ /* 0x000fca00078e00ff */
[----:B------:R-:W-:Y:S01]  /*b810*/  MOV R86, R56 ;  /* 0x0000003800567202 */ /* 0x000fe20000000f00 */
[----:B------:R-:W-:Y:S01]  /*b820*/  IMAD.MOV.U32 R56, RZ, RZ, RZ ;  /* 0x000000ffff387224 */ /* 0x000fe200078e00ff */
[----:B------:R-:W-:Y:S02]  /*b830*/  LOP3.LUT R85, R57, UR25, R82, 0x96, !PT ;  /* 0x0000001939557c12 */ /* 0x000fe4000f8e9652 */
.L_x_5487:
[----:B------:R-:W-:Y:S05]  /*b840*/  BSYNC B1 ;  /* 0x0000000000017941 */ /* 0x000fea0003800000 */
.L_x_5486:
        /* <DEDUP_REMOVED lines=22> */
.L_x_5491:
[----:B------:R-:W-:Y:S02]  /*b9b0*/  IMAD.MOV.U32 R58, RZ, RZ, R86 ;  /* 0x000000ffff3a7224 */ /* 0x000fe400078e0056 */
.L_x_5492:
[----:B------:R-:W-:Y:S05]  /*b9c0*/  BSYNC B1 ;  /* 0x0000000000017941 */ /* 0x000fea0003800000 */
.L_x_5490:
        /* <DEDUP_REMOVED lines=15> */
[----:B------:R-:W-:Y:S02]  /*bac0*/  @P0 IADD3 R80, R7, RZ, RZ ;  /* 0x000000ff07500210 */ /* 0x000fe40007ffe0ff */
[----:B------:R-:W-:-:S03]  /*bad0*/  ISETP.NE.AND P0, PT, R57, RZ, PT ;  /* 0x000000ff3900720c */ /* 0x000fc60003f05270 */
[----:B------:R-:W-:-:S05]  /*bae0*/  @!P6 IMAD.MOV.U32 R7, RZ, RZ, R80 ;  /* 0x000000ffff07e224 */ /* 0x000fca00078e0050 */
.L_x_5496:
[----:B------:R-:W-:Y:S05]  /*baf0*/  BSYNC B2 ;  /* 0x0000000000027941 */ /* 0x000fea0003800000 */
.L_x_5495:
        /* <DEDUP_REMOVED lines=42> */
[----:B------:R-:W-:Y:S02]  /*bda0*/  LOP3.LUT R85, R57, UR25, R82, 0x96, !PT ;  /* 0x0000001939557c12 */ /* 0x000fe4000f8e9652 */
[----:B------:R-:W-:Y:S02]  /*bdb0*/  MOV R86, R56 ;  /* 0x0000003800567202 */ /* 0x000fe40000000f00 */
.L_x_5494:
[----:B------:R-:W-:Y:S05]  /*bdc0*/  BSYNC B1 ;  /* 0x0000000000017941 */ /* 0x000fea0003800000 */
.L_x_5493:
[----:B------:R0:W1:Y:S01]  /*bdd0*/  I2F.U32 R56, R58 ;  /* 0x0000003a00387306 */ /* 0x0000620000201000 */
[----:B------:R-:W-:Y:S01]  /*bde0*/  IMAD.WIDE.U32 R82, R70, R106, c[0x0][0x188] ;  /* 0x0000620046527625 */ /* 0x000fe200078e006a */
[----:B------:R-:W-:Y:S01]  /*bdf0*/  F2FP.PACK_AB R57, R75, R73 ;  /* 0x000000494b39723e */ /* 0x000fe200000000ff */
[----:B------:R-:W2:Y:S01]  /*be00*/  S2R R106, SR_TID.X ;  /* 0x00000000006a7919 */ /* 0x000ea20000002100 */
[----:B0-----:R-:W-:Y:S01]  /*be10*/  F2FP.PACK_AB R58, R77, R76 ;  /* 0x0000004c4d3a723e */ /* 0x001fe200000000ff */
[----:B-1----:R-:W-:Y:S01]  /*be20*/  FFMA.FTZ R105, R56, R105, 1.1641532182693481445e-10 ;  /* 0x2f00000038697423 */ /* 0x002fe20000010069 */
[----:B------:R-:W-:-:S04]  /*be30*/  HADD2.F32 R56, -RZ, R59.H1_H1 ;  /* 0x3000003bff387230 */ /* 0x000fc80000004100 */
[----:B------:R-:W-:Y:S01]  /*be40*/  FSETP.GTU.FTZ.AND P6, PT, R105, c[0x0][0x1e4], PT ;  /* 0x0000790069007a0b */ /* 0x000fe20003fdc000 */
[----:B------:R-:W-:Y:S01]  /*be50*/  FMUL.FTZ R56, R56, R61 ;  /* 0x0000003d38387220 */ /* 0x000fe20000410000 */
[----:B------:R-:W-:Y:S02]  /*be60*/  SEL R105, RZ, 0x10000, P5 ;  /* 0x00010000ff697807 */ /* 0x000fe40002800000 */
[----:B------:R-:W-:Y:S01]  /*be70*/  ISETP.NE.AND P5, PT, R74, RZ, PT ;  /* 0x000000ff4a00720c */ /* 0x000fe20003fa5270 */
[----:B------:R-:W-:Y:S01]  /*be80*/  FMUL.FTZ R56, R56, c[0x0][0x1e8] ;  /* 0x00007a0038387a20 */ /* 0x000fe20000410000 */
[----:B------:R-:W-:Y:S02]  /*be90*/  SEL R74, RZ, 0x1000000, P6 ;  /* 0x01000000ff4a7807 */ /* 0x000fe40003000000 */
[----:B--2---:R-:W-:Y:S02]  /*bea0*/  LOP3.LUT R106, R106, 0x1f, RZ, 0xc0, !PT ;  /* 0x0000001f6a6a7812 */ /* 0x004fe400078ec0ff */
[----:B------:R-:W-:Y:S01]  /*beb0*/  FSEL R61, R56, RZ, !P6 ;  /* 0x000000ff383d7208 */ /* 0x000fe20007000000 */
[----:B------:R-:W-:-:S04]  /*bec0*/  @P0 HADD2.F32 R56, -RZ, R27.H1_H1 ;  /* 0x3000001bff380230 */ /* 0x000fc80000004100 */
[----:B------:R-:W-:-:S04]  /*bed0*/  FMUL.FTZ R61, R98, R61 ;  /* 0x0000003d623d7220 */ /* 0x000fc80000410000 */
[----:B------:R-:W-:Y:S01]  /*bee0*/  @P0 FADD.FTZ R61, R56, R61 ;  /* 0x0000003d383d0221 */ /* 0x000fe20000010000 */
[----:B------:R-:W-:Y:S02]  /*bef0*/  ISETP.NE.AND P0, PT, R78, RZ, PT ;  /* 0x000000ff4e00720c */ /* 0x000fe40003f05270 */
[----:B------:R-:W-:Y:S02]  /*bf00*/  SEL R78, RZ, 0x100, P4 ;  /* 0x00000100ff4e7807 */ /* 0x000fe40002000000 */
[----:B------:R-:W-:Y:S02]  /*bf10*/  F2FP.PACK_AB R56, R72, R71 ;  /* 0x000000474838723e */ /* 0x000fe400000000ff */
[----:B------:R-:W-:Y:S02]  /*bf20*/  F2FP.PACK_AB R59, R61, R84 ;  /* 0x000000543d3b723e */ /* 0x000fe400000000ff */
[----:B------:R-:W-:Y:S02]  /*bf30*/  LOP3.LUT R78, R78, R74, R105, 0xfe, !PT ;  /* 0x0000004a4e4e7212 */ /* 0x000fe400078efe69 */
[----:B------:R-:W-:Y:S01]  /*bf40*/  SEL R74, RZ, 0x1, P2 ;  /* 0x00000001ff4a7807 */ /* 0x000fe20001000000 */
[----:B------:R0:W-:Y:S01]  /*bf50*/  STG.E.128 [R82.64], R56 ;  /* 0x0000003852007986 */ /* 0x0001e2000c101d06 */
[----:B------:R-:W-:-:S03]  /*bf60*/  SEL R105, RZ, 0x1, P3 ;  /* 0x00000001ff697807 */ /* 0x000fc60001800000 */
[----:B0-----:R-:W-:Y:S01]  /*bf70*/  IMAD.WIDE.U32 R56, R74, 0x1000000, RZ ;  /* 0x010000004a387825 */ /* 0x001fe200078e00ff */
[----:B------:R-:W-:Y:S02]  /*bf80*/  SEL R74, RZ, 0x1, P1 ;  /* 0x00000001ff4a7807 */ /* 0x000fe40000800000 */
[----:B------:R-:W-:Y:S02]  /*bf90*/  ISETP.NE.AND P1, PT, R106, RZ, PT ;  /* 0x000000ff6a00720c */ /* 0x000fe40003f25270 */
[----:B------:R-:W-:Y:S01]  /*bfa0*/  LOP3.LUT R57, R57, R78, R105, 0xfe, !PT ;  /* 0x0000004e39397212 */ /* 0x000fe200078efe69 */
[----:B------:R-:W-:Y:S01]  /*bfb0*/  IMAD.WIDE.U32 R58, R74, 0x10000, RZ ;  /* 0x000100004a3a7825 */ /* 0x000fe200078e00ff */
[----:B------:R-:W-:-:S05]  /*bfc0*/  SEL R78, RZ, 0x1, P5 ;  /* 0x00000001ff4e7807 */ /* 0x000fca0002800000 */
        /* <DEDUP_REMOVED lines=8> */
[----:B------:R-:W-:-:S04]  /*c050*/  IMAD.WIDE.U32 R56, R70, R107, c[0x0][0x190] ;  /* 0x0000640046387625 */ /* 0x000fc800078e006b */
[----:B------:R-:W-:Y:S01]  /*c060*/  FADD.FTZ R74, R83, R12 ;  /* 0x0000000c534a7221 */ /* 0x000fe20000010000 */
[----:B------:R0:W-:Y:S03]  /*c070*/  STG.E.64 [R56.64], R58 ;  /* 0x0000003a38007986 */ /* 0x0001e6000c101b06 */
        /* <DEDUP_REMOVED lines=30> */
.L_x_5501:
        /* <DEDUP_REMOVED lines=84> */
.L_x_5502:
[----:B------:R-:W2:Y:S04]  /*c7a0*/  LDL R83, [R1] ;  /* 0x0000000001537983 */ /* 0x000ea80000100800 */
[----:B------:R-:W3:Y:S01]  /*c7b0*/  LDL R105, [R1+0x4] ;  /* 0x0000040001697983 */ /* 0x000ee20000100800 */
[----:B------:R-:W-:Y:S01]  /*c7c0*/  FMUL.FTZ R57, R58, R58 ;  /* 0x0000003a3a397220 */ /* 0x000fe20000410000 */
[----:B------:R-:W-:Y:S01]  /*c7d0*/  ISETP.NE.AND P0, PT, RZ, UR8, PT ;  /* 0x00000008ff007c0c */ /* 0x000fe2000bf05270 */
[----:B-1----:R-:W-:Y:S01]  /*c7e0*/  FADD.FTZ R59, R59, R74 ;  /* 0x0000004a3b3b7221 */ /* 0x002fe20000010000 */
[----:B------:R-:W-:Y:S02]  /*c7f0*/  MOV R56, c[0x0][0x1e0] ;  /* 0x0000780000387a02 */ /* 0x000fe40000000f00 */
[----:B------:R-:W-:-:S03]  /*c800*/  FSEL R57, R57, RZ, P0 ;  /* 0x000000ff39397208 */ /* 0x000fc60000000000 */
[----:B------:R-:W-:-:S04]  /*c810*/  FFMA.FTZ R56, R59, R56, c[0x0][0x228] ;  /* 0x00008a003b387623 */ /* 0x000fc80000010038 */
[----:B------:R-:W-:Y:S02]  /*c820*/  FADD.FTZ R59, R56, R57 ;  /* 0x00000039383b7221 */ /* 0x000fe40000010000 */
[----:B0-----:R-:W-:-:S04]  /*c830*/  IMAD.MOV.U32 R74, RZ, RZ, 0x4 ;  /* 0x00000004ff4a7424 */ /* 0x001fc800078e00ff */
[----:B------:R-:W0:Y:S01]  /*c840*/  MUFU.RSQ R59, R59 ;  /* 0x0000003b003b7308 */ /* 0x000e220000001400 */
[----:B------:R-:W-:Y:S01]  /*c850*/  @!P1 IMAD.WIDE R56, R0, R74, c[0x0][0x1a0] ;  /* 0x0000680000389625 */ /* 0x000fe200078e024a */
[----:B------:R-:W-:-:S04]  /*c860*/  FSEL R78, R58, RZ, !P0 ;  /* 0x000000ff3a4e7208 */ /* 0x000fc80004000000 */
[----:B------:R1:W-:Y:S01]  /*c870*/  @!P1 STG.E [R56.64], R58 ;  /* 0x0000003a38009986 */ /* 0x0003e2000c101906 */
[C---:B------:R-:W-:Y:S02]  /*c880*/  FADD.FTZ R12, -R78.reuse, R12 ;  /* 0x0000000c4e0c7221 */ /* 0x040fe40000010100 */
[C---:B------:R-:W-:Y:S02]  /*c890*/  FADD.FTZ R13, -R78.reuse, R13 ;  /* 0x0000000d4e0d7221 */ /* 0x040fe40000010100 */
[C---:B------:R-:W-:Y:S02]  /*c8a0*/  FADD.FTZ R14, -R78.reuse, R14 ;  /* 0x0000000e4e0e7221 */ /* 0x040fe40000010100 */
[----:B------:R-:W-:Y:S02]  /*c8b0*/  FADD.FTZ R82, -R78, R9 ;  /* 0x000000094e527221 */ /* 0x000fe40000010100 */
[----:B-1----:R-:W-:-:S04]  /*c8c0*/  @!P1 IMAD.WIDE R56, R0, R74, c[0x0][0x1a8] ;  /* 0x00006a0000389625 */ /* 0x002fc800078e024a */
[C---:B------:R-:W-:Y:S01]  /*c8d0*/  FADD.FTZ R15, -R78.reuse, R15 ;  /* 0x0000000f4e0f7221 */ /* 0x040fe20000010100 */
[----:B0-----:R0:W-:Y:S01]  /*c8e0*/  @!P1 STG.E [R56.64], R59 ;  /* 0x0000003b38009986 */ /* 0x0011e2000c101906 */
[C---:B------:R-:W-:Y:S02]  /*c8f0*/  FADD.FTZ R60, -R78.reuse, R60 ;  /* 0x0000003c4e3c7221 */ /* 0x040fe40000010100 */
[C---:B------:R-:W-:Y:S02]  /*c900*/  FADD.FTZ R16, -R78.reuse, R16 ;  /* 0x000000104e107221 */ /* 0x040fe40000010100 */
[C---:B------:R-:W-:Y:S02]  /*c910*/  FADD.FTZ R18, -R78.reuse, R18 ;  /* 0x000000124e127221 */ /* 0x040fe40000010100 */
[----:B------:R-:W-:Y:S02]  /*c920*/  FADD.FTZ R23, -R78, R23 ;  /* 0x000000174e177221 */ /* 0x000fe40000010100 */
[----:B------:R-:W-:-:S02]  /*c930*/  FMUL.FTZ R9, R59, R12 ;  /* 0x0000000c3b097220 */ /* 0x000fc40000410000 */
[C---:B------:R-:W-:Y:S02]  /*c940*/  FADD.FTZ R10, -R78.reuse, R10 ;  /* 0x0000000a4e0a7221 */ /* 0x040fe40000010100 */
[C---:B------:R-:W-:Y:S02]  /*c950*/  FADD.FTZ R106, -R78.reuse, R11 ;  /* 0x0000000b4e6a7221 */ /* 0x040fe40000010100 */
[C---:B------:R-:W-:Y:S02]  /*c960*/  FADD.FTZ R58, -R78.reuse, R17 ;  /* 0x000000114e3a7221 */ /* 0x040fe40000010100 */
[C---:B0-----:R-:W-:Y:S02]  /*c970*/  FADD.FTZ R56, -R78.reuse, R19 ;  /* 0x000000134e387221 */ /* 0x041fe40000010100 */
        /* <DEDUP_REMOVED lines=18> */
[----:B------:R-:W-:Y:S02]  /*caa0*/  FMUL.FTZ R12, R59, R13 ;  /* 0x0000000d3b0c7220 */ /* 0x000fe40000410000 */
[----:B------:R-:W-:-:S02]  /*cab0*/  FADD.FTZ R78, -R78, R61 ;  /* 0x0000003d4e4e7221 */ /* 0x000fc40000010100 */
        /* <DEDUP_REMOVED lines=30> */
[----:B------:R-:W-:-:S02]  /*cca0*/  HADD2.F32 R59, -RZ, R43.H0_H0 ;  /* 0x2000002bff3b7230 */ /* 0x000fc40000004100 */
[----:B------:R-:W-:-:S03]  /*ccb0*/  HADD2.F32 R67, -RZ, R42.H1_H1 ;  /* 0x3000002aff437230 */ /* 0x000fc60000004100 */
[----:B------:R-:W-:Y:S01]  /*ccc0*/  FFMA.FTZ R14, R14, R59, R121 ;  /* 0x0000003b0e0e7223 */ /* 0x000fe20000010079 */
[----:B------:R-:W-:Y:S01]  /*ccd0*/  HADD2.F32 R59, -RZ, R43.H1_H1 ;  /* 0x3000002bff3b7230 */ /* 0x000fe20000004100 */
[----:B------:R-:W-:Y:S01]  /*cce0*/  FFMA.FTZ R13, R13, R67, R122 ;  /* 0x000000430d0d7223 */ /* 0x000fe2000001007a */
[----:B------:R-:W-:-:S03]  /*ccf0*/  HADD2.F32 R67, -RZ, R41.H1_H1 ;  /* 0x30000029ff437230 */ /* 0x000fc60000004100 */
[----:B------:R-:W-:Y:S01]  /*cd00*/  FFMA.FTZ R15, R15, R59, R120 ;  /* 0x0000003b0f0f7223 */ /* 0x000fe20000010078 */
[----:B------:R-:W-:Y:S01]  /*cd10*/  HADD2.F32 R59, -RZ, R42.H0_H0 ;  /* 0x2000002aff3b7230 */ /* 0x000fe20000004100 */
[----:B------:R-:W-:Y:S01]  /*cd20*/  FFMA.FTZ R9, R9, R67, R124 ;  /* 0x0000004309097223 */ /* 0x000fe2000001007c */
[----:B------:R-:W-:-:S03]  /*cd30*/  HADD2.F32 R67, -RZ, R40.H1_H1 ;  /* 0x30000028ff437230 */ /* 0x000fc60000004100 */
[----:B------:R-:W-:Y:S01]  /*cd40*/  FFMA.FTZ R12, R12, R59, R123 ;  /* 0x0000003b0c0c7223 */ /* 0x000fe2000001007b */
[----:B------:R-:W-:Y:S01]  /*cd50*/  HADD2.F32 R59, -RZ, R41.H0_H0 ;  /* 0x20000029ff3b7230 */ /* 0x000fe20000004100 */
[----:B------:R-:W-:-:S04]  /*cd60*/  F2FP.PACK_AB R15, R15, R14 ;  /* 0x0000000e0f0f723e */ /* 0x000fc800000000ff */
[----:B------:R-:W-:Y:S01]  /*cd70*/  FFMA.FTZ R106, R106, R59, R125 ;  /* 0x0000003b6a6a7223 */ /* 0x000fe2000001007d */
[----:B------:R-:W-:-:S04]  /*cd80*/  F2FP.PACK_AB R14, R13, R12 ;  /* 0x0000000c0d0e723e */ /* 0x000fc800000000ff */
[----:B------:R-:W-:Y:S01]  /*cd90*/  F2FP.PACK_AB R13, R9, R106 ;  /* 0x0000006a090d723e */ /* 0x000fe200000000ff */
[----:B------:R-:W-:-:S05]  /*cda0*/  HADD2.F32 R9, -RZ, R38.H0_H0 ;  /* 0x20000026ff097230 */ /* 0x000fca0000004100 */
[----:B------:R-:W-:Y:S01]  /*cdb0*/  FFMA.FTZ R21, R21, R9, R114 ;  /* 0x0000000915157223 */ /* 0x000fe20000010072 */
[----:B------:R-:W-:-:S05]  /*cdc0*/  HADD2.F32 R9, -RZ, R37.H0_H0 ;  /* 0x20000025ff097230 */ /* 0x000fca0000004100 */
[----:B------:R-:W-:Y:S01]  /*cdd0*/  FFMA.FTZ R56, R56, R9, R117 ;  /* 0x0000000938387223 */ /* 0x000fe20000010075 */
[----:B------:R-:W-:Y:S01]  /*cde0*/  HADD2.F32 R59, -RZ, R40.H0_H0 ;  /* 0x20000028ff3b7230 */ /* 0x000fe20000004100 */
[----:B------:R-:W-:Y:S02]  /*cdf0*/  IMAD R0, R74, c[0x0][0x160], R0 ;  /* 0x000058004a007a24 */ /* 0x000fe400078e0200 */
[----:B--2---:R-:W-:Y:S01]  /*ce00*/  FFMA.FTZ R67, R10, R67, R83 ;  /* 0x000000430a437223 */ /* 0x004fe20000010053 */
[----:B------:R-:W-:-:S05]  /*ce10*/  HADD2.F32 R10, -RZ, R39.H0_H0 ;  /* 0x20000027ff0a7230 */ /* 0x000fca0000004100 */
[----:B------:R-:W-:Y:S01]  /*ce20*/  FFMA.FTZ R19, R19, R10, R112 ;  /* 0x0000000a13137223 */ /* 0x000fe20000010070 */
[----:B------:R-:W-:-:S05]  /*ce30*/  HADD2.F32 R10, -RZ, R38.H1_H1 ;  /* 0x30000026ff0a7230 */ /* 0x000fca0000004100 */
[----:B------:R-:W-:Y:S01]  /*ce40*/  FFMA.FTZ R22, R22, R10, R113 ;  /* 0x0000000a16167223 */ /* 0x000fe20000010071 */
[----:B------:R-:W-:-:S05]  /*ce50*/  HADD2.F32 R10, -RZ, R37.H1_H1 ;  /* 0x30000025ff0a7230 */ /* 0x000fca0000004100 */
[----:B------:R-:W-:Y:S01]  /*ce60*/  FFMA.FTZ R9, R20, R10, R115 ;  /* 0x0000000a14097223 */ /* 0x000fe20000010073 */
[----:B------:R-:W-:Y:S01]  /*ce70*/  HADD2.F32 R20, -RZ, R36.H1_H1 ;  /* 0x30000024ff147230 */ /* 0x000fe20000004100 */
[----:B---3--:R-:W-:-:S04]  /*ce80*/  FFMA.FTZ R82, R82, R59, R105 ;  /* 0x0000003b52527223 */ /* 0x008fc80000010069 */
[----:B------:R-:W-:Y:S01]  /*ce90*/  FFMA.FTZ R11, R11, R20, R118 ;  /* 0x000000140b0b7223 */ /* 0x000fe20000010076 */
[----:B------:R-:W-:Y:S02]  /*cea0*/  HADD2.F32 R20, -RZ, R35.H1_H1 ;  /* 0x30000023ff147230 */ /* 0x000fe40000004100 */
[----:B------:R-:W-:-:S03]  /*ceb0*/  HADD2.F32 R10, -RZ, R36.H0_H0 ;  /* 0x20000024ff0a7230 */ /* 0x000fc60000004100 */
[----:B------:R-:W-:Y:S01]  /*cec0*/  FFMA.FTZ R64, R64, R20, R93 ;  /* 0x0000001440407223 */ /* 0x000fe2000001005d */
[----:B------:R-:W-:Y:S01]  /*ced0*/  HADD2.F32 R20, -RZ, R34.H1_H1 ;  /* 0x30000022ff147230 */ /* 0x000fe20000004100 */
[----:B------:R-:W-:Y:S01]  /*cee0*/  F2FP.PACK_AB R12, R67, R82 ;  /* 0x00000052430c723e */ /* 0x000fe200000000ff */
[--C-:B------:R-:W-:Y:S01]  /*cef0*/  HADD2.F32 R67, -RZ, R32.reuse.H1_H1 ;  /* 0x30000020ff437230 */ /* 0x100fe20000004100 */
[----:B------:R-:W-:Y:S01]  /*cf00*/  FFMA.FTZ R58, R58, R10, R119 ;  /* 0x0000000a3a3a7223 */ /* 0x000fe20000010077 */
[----:B------:R-:W-:Y:S01]  /*cf10*/  HADD2.F32 R10, -RZ, R35.H0_H0 ;  /* 0x20000023ff0a7230 */ /* 0x000fe20000004100 */
[----:B------:R-:W-:Y:S01]  /*cf20*/  FFMA.FTZ R62, R62, R20, R95 ;  /* 0x000000143e3e7223 */ /* 0x000fe2000001005f */
[----:B------:R-:W-:Y:S01]  /*cf30*/  HADD2.F32 R20, -RZ, R32.H0_H0 ;  /* 0x20000020ff147230 */ /* 0x000fe20000004100 */
[----:B------:R-:W-:Y:S01]  /*cf40*/  FFMA.FTZ R67, R16, R67, R109 ;  /* 0x0000004310437223 */ /* 0x000fe2000001006d */
[----:B------:R-:W-:Y:S01]  /*cf50*/  HADD2.F32 R16, -RZ, R31.H0_H0 ;  /* 0x2000001fff107230 */ /* 0x000fe20000004100 */
[----:B------:R-:W-:Y:S01]  /*cf60*/  FFMA.FTZ R61, R61, R10, R94 ;  /* 0x0000000a3d3d7223 */ /* 0x000fe2000001005e */
[----:B------:R-:W-:Y:S01]  /*cf70*/  HADD2.F32 R59, -RZ, R39.H1_H1 ;  /* 0x30000027ff3b7230 */ /* 0x000fe20000004100 */
[----:B------:R-:W-:Y:S01]  /*cf80*/  FFMA.FTZ R20, R17, R20, R110 ;  /* 0x0000001411147223 */ /* 0x000fe2000001006e */
[----:B------:R-:W-:-:S02]  /*cf90*/  HADD2.F32 R10, -RZ, R34.H0_H0 ;  /* 0x20000022ff0a7230 */ /* 0x000fc40000004100 */
[----:B------:R-:W-:Y:S01]  /*cfa0*/  HADD2.F32 R17, -RZ, R31.H1_H1 ;  /* 0x3000001fff117230 */ /* 0x000fe20000004100 */
[----:B------:R-:W-:Y:S01]  /*cfb0*/  FFMA.FTZ R65, R65, R16, R2 ;  /* 0x0000001041417223 */ /* 0x000fe20000010002 */
[--C-:B------:R-:W-:Y:S01]  /*cfc0*/  HADD2.F32 R16, -RZ, R30.reuse.H0_H0 ;  /* 0x2000001eff107230 */ /* 0x100fe20000004100 */
[----:B------:R-:W-:Y:S01]  /*cfd0*/  FFMA.FTZ R60, R60, R59, R111 ;  /* 0x0000003b3c3c7223 */ /* 0x000fe2000001006f */
[--C-:B------:R-:W-:Y:S01]  /*cfe0*/  HADD2.F32 R59, -RZ, R33.reuse.H1_H1 ;  /* 0x30000021ff3b7230 */ /* 0x100fe20000004100 */
[----:B------:R-:W-:Y:S01]  /*cff0*/  FFMA.FTZ R57, R57, R10, R96 ;  /* 0x0000000a39397223 */ /* 0x000fe20000010060 */
[----:B------:R-:W-:Y:S01]  /*d000*/  HADD2.F32 R10, -RZ, R33.H0_H0 ;  /* 0x20000021ff0a7230 */ /* 0x000fe20000004100 */
[----:B------:R-:W-:Y:S01]  /*d010*/  FFMA.FTZ R78, R78, R17, R3 ;  /* 0x000000114e4e7223 */ /* 0x000fe20000010003 */
[----:B------:R-:W-:Y:S01]  /*d020*/  HADD2.F32 R17, -RZ, R30.H1_H1 ;  /* 0x3000001eff117230 */ /* 0x000fe20000004100 */
[----:B------:R-:W-:Y:S01]  /*d030*/  FFMA.FTZ R63, R63, R16, R88 ;  /* 0x000000103f3f7223 */ /* 0x000fe20000010058 */
[----:B------:R-:W-:Y:S01]  /*d040*/  HADD2.F32 R16, -RZ, R29.H0_H0 ;  /* 0x2000001dff107230 */ /* 0x000fe20000004100 */
[----:B------:R-:W-:-:S02]  /*d050*/  FFMA.FTZ R10, R23, R10, R108 ;  /* 0x0000000a170a7223 */ /* 0x000fc4000001006c */
[----:B------:R-:W-:Y:S02]  /*d060*/  FFMA.FTZ R59, R18, R59, R97 ;  /* 0x0000003b123b7223 */ /* 0x000fe40000010061 */
[----:B------:R-:W-:Y:S01]  /*d070*/  FFMA.FTZ R68, R68, R17, R79 ;  /* 0x0000001144447223 */ /* 0x000fe2000001004f */
[----:B------:R-:W-:Y:S01]  /*d080*/  HADD2.F32 R17, -RZ, R29.H1_H1 ;  /* 0x3000001dff117230 */ /* 0x000fe20000004100 */
[----:B------:R-:W-:Y:S01]  /*d090*/  FFMA.FTZ R73, R73, R16, R90 ;  /* 0x0000001049497223 */ /* 0x000fe2000001005a */
[----:B------:R-:W-:Y:S01]  /*d0a0*/  F2FP.PACK_AB R18, R22, R21 ;  /* 0x000000151612723e */ /* 0x000fe200000000ff */
[--C-:B------:R-:W-:Y:S01]  /*d0b0*/  HADD2.F32 R16, -RZ, R28.reuse.H0_H0 ;  /* 0x2000001cff107230 */ /* 0x100fe20000004100 */
[----:B------:R-:W-:Y:S01]  /*d0c0*/  F2FP.PACK_AB R21, R59, R10 ;  /* 0x0000000a3b15723e */ /* 0x000fe200000000ff */
[----:B------:R-:W-:Y:S01]  /*d0d0*/  FFMA.FTZ R66, R66, R17, R89 ;  /* 0x0000001142427223 */ /* 0x000fe20000010059 */
[----:B------:R-:W-:Y:S01]  /*d0e0*/  F2FP.PACK_AB R10, R68, R63 ;  /* 0x0000003f440a723e */ /* 0x000fe200000000ff */
[----:B------:R-:W-:Y:S01]  /*d0f0*/  HFMA2.MMA R63, -RZ, RZ, 0, 9.5367431640625e-07 ;  /* 0x00000010ff3f7435 */ /* 0x000fe200000001ff */
[----:B------:R-:W-:Y:S01]  /*d100*/  HADD2.F32 R17, -RZ, R28.H1_H1 ;  /* 0x3000001cff117230 */ /* 0x000fe20000004100 */
[----:B------:R-:W-:Y:S01]  /*d110*/  FFMA.FTZ R71, R71, R16, R92 ;  /* 0x0000001047477223 */ /* 0x000fe2000001005c */
[----:B------:R-:W-:-:S02]  /*d120*/  F2FP.PACK_AB R19, R60, R19 ;  /* 0x000000133c13723e */ /* 0x000fc400000000ff */
[----:B------:R-:W-:Y:S01]  /*d130*/  F2FP.PACK_AB R16, R11, R58 ;  /* 0x0000003a0b10723e */ /* 0x000fe200000000ff */
[----:B------:R-:W-:Y:S01]  /*d140*/  FFMA.FTZ R72, R72, R17, R91 ;  /* 0x0000001148487223 */ /* 0x000fe2000001005b */
[----:B------:R-:W-:Y:S02]  /*d150*/  F2FP.PACK_AB R22, R62, R57 ;  /* 0x000000393e16723e */ /* 0x000fe400000000ff */
[C---:B------:R-:W-:Y:S02]  /*d160*/  LEA R58, P0, R8.reuse, c[0x0][0x208], 0x4 ;  /* 0x00008200083a7a11 */ /* 0x040fe400078020ff */
[C---:B------:R-:W-:Y:S02]  /*d170*/  IADD3 R60, R8.reuse, 0x20, RZ ;  /* 0x00000020083c7810 */ /* 0x040fe40007ffe0ff */
[----:B------:R-:W-:Y:S02]  /*d180*/  IADD3 R62, R8, 0x40, RZ ;  /* 0x00000040083e7810 */ /* 0x000fe40007ffe0ff */
[----:B------:R-:W-:-:S02]  /*d190*/  F2FP.PACK_AB R17, R9, R56 ;  /* 0x000000380911723e */ /* 0x000fc400000000ff */
[----:B------:R-:W-:Y:S02]  /*d1a0*/  LEA R56, P1, R70, c[0x0][0x208], 0x4 ;  /* 0x0000820046387a11 */ /* 0x000fe400078220ff */
[----:B------:R-:W-:Y:S01]  /*d1b0*/  F2FP.PACK_AB R23, R64, R61 ;  /* 0x0000003d4017723e */ /* 0x000fe200000000ff */
[-C--:B------:R-:W-:Y:S01]  /*d1c0*/  IMAD.WIDE.U32 R60, R60, R63.reuse, c[0x0][0x208] ;  /* 0x000082003c3c7625 */ /* 0x080fe200078e003f */
[----:B------:R-:W-:Y:S02]  /*d1d0*/  LEA.HI.X R59, R8, c[0x0][0x20c], RZ, 0x4, P0 ;  /* 0x00008300083b7a11 */ /* 0x000fe400000f24ff */
[----:B------:R-:W-:Y:S01]  /*d1e0*/  F2FP.PACK_AB R20, R67, R20 ;  /* 0x000000144314723e */ /* 0x000fe200000000ff */
[----:B------:R-:W-:Y:S01]  /*d1f0*/  IMAD.WIDE.U32 R62, R62, R63, c[0x0][0x208] ;  /* 0x000082003e3e7625 */ /* 0x000fe200078e003f */
[----:B------:R-:W-:Y:S02]  /*d200*/  F2FP.PACK_AB R11, R78, R65 ;  /* 0x000000414e0b723e */ /* 0x000fe400000000ff */
[----:B------:R-:W-:-:S02]  /*d210*/  F2FP.PACK_AB R9, R66, R73 ;  /* 0x000000494209723e */ /* 0x000fc400000000ff */
[----:B------:R-:W-:Y:S02]  /*d220*/  F2FP.PACK_AB R8, R72, R71 ;  /* 0x000000474808723e */ /* 0x000fe400000000ff */
[----:B------:R-:W-:Y:S01]  /*d230*/  LEA.HI.X R57, R70, c[0x0][0x20c], RZ, 0x4, P1 ;  /* 0x0000830046397a11 */ /* 0x000fe200008f24ff */
[----:B------:R0:W-:Y:S04]  /*d240*/  STG.E.128 [R58.64], R12 ;  /* 0x0000000c3a007986 */ /* 0x0001e8000c101d06 */
[----:B------:R0:W-:Y:S04]  /*d250*/  STG.E.128 [R60.64], R16 ;  /* 0x000000103c007986 */ /* 0x0001e8000c101d06 */
[----:B------:R0:W-:Y:S04]  /*d260*/  STG.E.128 [R62.64], R20 ;  /* 0x000000143e007986 */ /* 0x0001e8000c101d06 */
[----:B------:R0:W-:Y:S01]  /*d270*/  STG.E.128 [R56.64], R8 ;  /* 0x0000000838007986 */ /* 0x0001e2000c101d06 */
[----:B------:R-:W-:-:S13]  /*d280*/  ISETP.GE.AND P0, PT, R0, c[0x0][0x164], PT ;  /* 0x0000590000007a0c */ /* 0x000fda0003f06270 */
[----:B0-----:R-:W-:Y:S01]  /*d290*/  @P0 CALL.REL.NOINC `(.L_x_5499) ;  /* 0x0000001000000944 */ /* 0x001fe20003c00000 */
[----:B------:R-:W-:Y:S05]  /*d2a0*/  BRA `(.L_x_5500) ;  /* 0xffff37e000007947 */ /* 0x000fea000383ffff */
.L_x_5499:
[----:B------:R-:W-:Y:S05]  /*d2b0*/  BSYNC B0 ;  /* 0x0000000000007941 */ /* 0x000fea0003800000 */
.L_x_5272:
[----:B------:R-:W-:Y:S05]  /*d2c0*/  EXIT ;  /* 0x000000000000794d */ /* 0x000fea0003800000 */
.L_x_5497:
[----:B------:R-:W-:Y:S01]  /*d2d0*/  IMAD.MOV.U32 R74, RZ, RZ, R58 ;  /* 0x000000ffff4a7224 */ /* 0x000fe200078e003a */
[----:B------:R-:W-:Y:S01]  /*d2e0*/  MOV R59, 0x1 ;  /* 0x00000001003b7802 */ /* 0x000fe20000000f00 */
[----:B------:R-:W-:Y:S01]  /*d2f0*/  IMAD.MOV.U32 R78, RZ, RZ, 0x1f ;  /* 0x0000001fff4e7424 */ /* 0x000fe200078e00ff */
[----:B------:R-:W-:Y:S02]  /*d300*/  MOV R57, 0xffffffff ;  /* 0xffffffff00397802 */ /* 0x000fe40000000f00 */
[----:B------:R-:W-:Y:S02]  /*d310*/  MOV R56, 0xd330 ;  /* 0x0000d33000387802 */ /* 0x000fe40000000f00 */
[----:B------:R-:W-:Y:S05]  /*d320*/  CALL.REL.NOINC `($__internal_29_$__cuda_sm70_shflsync_bfly_p) ;  /* 0x000007c000007944 */ /* 0x000fea0003c00000 */
[----:B-1----:R-:W-:Y:S05]  /*d330*/  BRA `(.L_x_5501) ;  /* 0xffffef2000007947 */ /* 0x002fea000383ffff */
.L_x_5498:
[----:B------:R-:W-:Y:S01]  /*d340*/  HFMA2.MMA R59, -RZ, RZ, 0, 1.1920928955078125e-07 ;  /* 0x00000002ff3b7435 */ /* 0x000fe200000001ff */
[----:B------:R-:W-:Y:S01]  /*d350*/  IMAD.MOV.U32 R74, RZ, RZ, R58 ;  /* 0x000000ffff4a7224 */ /* 0x000fe200078e003a */
[----:B------:R-:W-:Y:S01]  /*d360*/  MOV R57, 0xffffffff ;  /* 0xffffffff00397802 */ /* 0x000fe20000000f00 */
[----:B------:R-:W-:Y:S01]  /*d370*/  IMAD.MOV.U32 R78, RZ, RZ, 0x1f ;  /* 0x0000001fff4e7424 */ /* 0x000fe200078e00ff */
[----:B------:R-:W-:Y:S02]  /*d380*/  MOV R56, 0xd3a0 ;  /* 0x0000d3a000387802 */ /* 0x000fe40000000f00 */
[----:B------:R-:W-:Y:S05]  /*d390*/  CALL.REL.NOINC `($__internal_29_$__cuda_sm70_shflsync_bfly_p) ;  /* 0x0000075000007944 */ /* 0x000fea0003c00000 */
[----:B-1----:R-:W-:Y:S01]  /*d3a0*/  FADD.FTZ R58, R58, R59 ;  /* 0x0000003b3a3a7221 */ /* 0x002fe20000010000 */
[----:B------:R-:W-:Y:S01]  /*d3b0*/  HFMA2.MMA R78, -RZ, RZ, 0, 1.847743988037109375e-06 ;  /* 0x0000001fff4e7435 */ /* 0x000fe200000001ff */
[----:B------:R-:W-:Y:S01]  /*d3c0*/  IMAD.MOV.U32 R59, RZ, RZ, 0x4 ;  /* 0x00000004ff3b7424 */ /* 0x000fe200078e00ff */
[----:B------:R-:W-:Y:S01]  /*d3d0*/  MOV R56, 0xd410 ;  /* 0x0000d41000387802 */ /* 0x000fe20000000f00 */
[----:B------:R-:W-:Y:S01]  /*d3e0*/  IMAD.MOV.U32 R57, RZ, RZ, -0x1 ;  /* 0xffffffffff397424 */ /* 0x000fe200078e00ff */
[----:B------:R-:W-:-:S02]  /*d3f0*/  MOV R74, R58 ;  /* 0x0000003a004a7202 */ /* 0x000fc40000000f00 */
        /* <DEDUP_REMOVED lines=17> */
[----:B------:R-:W-:-:S02]  /*d510*/  IMAD.MOV.U32 R59, RZ, RZ, 0x1 ;  /* 0x00000001ff3b7424 */ /* 0x000fc400078e00ff */
[----:B------:R-:W-:-:S04]  /*d520*/  FMUL.FTZ R58, R58, c[0x0][0x1e0] ;  /* 0x000078003a3a7a20 */ /* 0x000fc80000410000 */
        /* <DEDUP_REMOVED lines=64> */
[----:B------:R-:W-:Y:S01]  /*d930*/  MOV R56, 0xd960 ;  /* 0x0000d96000387802 */ /* 0x000fe20000000f00 */
[----:B------:R-:W-:Y:S02]  /*d940*/  IMAD.MOV.U32 R57, RZ, RZ, -0x1 ;  /* 0xffffffffff397424 */ /* 0x000fe400078e00ff */
[----:B------:R-:W-:Y:S05]  /*d950*/  CALL.REL.NOINC `($__internal_29_$__cuda_sm70_shflsync_bfly_p) ;  /* 0x0000019000007944 */ /* 0x000fea0003c00000 */
[----:B-1----:R-:W-:Y:S01]  /*d960*/  FADD.FTZ R74, R74, R59 ;  /* 0x0000003b4a4a7221 */ /* 0x002fe20000010000 */
[----:B------:R-:W-:Y:S01]  /*d970*/  MOV R59, 0x2 ;  /* 0x00000002003b7802 */ /* 0x000fe20000000f00 */
[----:B------:R-:W-:Y:S01]  /*d980*/  IMAD.MOV.U32 R78, RZ, RZ, 0x1f ;  /* 0x0000001fff4e7424 */ /* 0x000fe200078e00ff */
[----:B------:R-:W-:Y:S02]  /*d990*/  MOV R57, 0xffffffff ;  /* 0xffffffff00397802 */ /* 0x000fe40000000f00 */
[----:B------:R-:W-:Y:S02]  /*d9a0*/  MOV R56, 0xd9c0 ;  /* 0x0000d9c000387802 */ /* 0x000fe40000000f00 */
[----:B------:R-:W-:Y:S05]  /*d9b0*/  CALL.REL.NOINC `($__internal_29_$__cuda_sm70_shflsync_bfly_p) ;  /* 0x0000013000007944 */ /* 0x000fea0003c00000 */
[----:B------:R-:W-:Y:S01]  /*d9c0*/  HFMA2.MMA R78, -RZ, RZ, 0, 1.847743988037109375e-06 ;  /* 0x0000001fff4e7435 */ /* 0x000fe200000001ff */
[----:B-1----:R-:W-:Y:S01]  /*d9d0*/  FADD.FTZ R74, R74, R59 ;  /* 0x0000003b4a4a7221 */ /* 0x002fe20000010000 */
[----:B------:R-:W-:Y:S01]  /*d9e0*/  MOV R56, 0xda20 ;  /* 0x0000da2000387802 */ /* 0x000fe20000000f00 */
[----:B------:R-:W-:-:S02]  /*d9f0*/  IMAD.MOV.U32 R59, RZ, RZ, 0x4 ;  /* 0x00000004ff3b7424 */ /* 0x000fc400078e00ff */
        /* <DEDUP_REMOVED lines=11> */
[----:B------:R-:W-:Y:S02]  /*dab0*/  IMAD.MOV.U32 R59, RZ, RZ, 0x10 ;  /* 0x00000010ff3b7424 */ /* 0x000fe400078e00ff */
[----:B------:R-:W-:-:S02]  /*dac0*/  IMAD.MOV.U32 R57, RZ, RZ, -0x1 ;  /* 0xffffffffff397424 */ /* 0x000fc400078e00ff */
[----:B------:R-:W-:Y:S05]  /*dad0*/  CALL.REL.NOINC `($__internal_29_$__cuda_sm70_shflsync_bfly_p) ;  /* 0x0000001000007944 */ /* 0x000fea0003c00000 */
[----:B-1----:R-:W-:Y:S05]  /*dae0*/  BRA `(.L_x_5502) ;  /* 0xffffecb000007947 */ /* 0x002fea000383ffff */
        .weak           $__internal_29_$__cuda_sm70_shflsync_bfly_p
        .type           $__internal_29_$__cuda_sm70_shflsync_bfly_p,@function
        .size           $__internal_29_$__cuda_sm70_shflsync_bfly_p,(.L_x_29169 - $__internal_29_$__cuda_sm70_shflsync_bfly_p)
$__internal_29_$__cuda_sm70_shflsync_bfly_p:
[----:B------:R-:W-:Y:S04]  /*daf0*/  WARPSYNC R57 ;  /* 0x0000003900007348 */ /* 0x000fe80003800000 */
[----:B------:R0:W1:Y:S02]  /*db00*/  SHFL.BFLY PT, R59, R74, R59, R78 ;  /* 0x0c00003b4a3b7389 */ /* 0x00006400000e004e */
[----:B0-----:R-:W-:-:S04]  /*db10*/  MOV R57, 0x0 ;  /* 0x0000000000397802 */ /* 0x001fc80000000f00 */
[----:B------:R-:W-:Y:S05]  /*db20*/  RET.REL.NODEC R56 `(_ZN10layer_norm13ln_fwd_kernelINS_13Kernel_traitsI6__halfS2_S2_S2_fjLj1024ELj1ELj4ELj1ELj16ENS_18Kernel_traits_baseILj1024ES2_S2_S2_S2_fjLj128EEEEELb1ELb1ELb0ELb1EEEvNS_9FwdParamsE) ;  /* 0xffff24d038007950 */ /* 0x000fea0003c3ffff */
.L_x_5503:
        /* <DEDUP_REMOVED lines=13> */
.L_x_29169:


//--------------------- .text._ZN10layer_norm13ln_fwd_kernelINS_13Kernel_traitsI6__halfS2_S2_S2_fjLj1024ELj1ELj4ELj1ELj16ENS_18Kernel_traits_baseILj1024ES2_S2_S2_S2_fjLj128EEEEELb1ELb1ELb1ELb0EEEvNS_9FwdParamsE --------------------------
	.section	.text._ZN10layer_norm13ln_fwd_kernelINS_13Kernel_traitsI6__halfS2_S2_S2_fjLj1024ELj1ELj4ELj1ELj16ENS_18Kernel_traits_baseILj1024ES2_S2_S2_S2_fjLj128EEEEELb1ELb1ELb1ELb0EEEvNS_9FwdParamsE,"ax",@progbits
	.sectioninfo	@"SHI_REGISTERS=177"
	.align	128
        .global         _ZN10layer_norm13ln_fwd_kernelINS_13Kernel_traitsI6__halfS2_S2_S2_fjLj1024ELj1ELj4ELj1ELj16ENS_18Kernel_traits_baseILj1024ES2_S2_S2_S2_fjLj128EEEEELb1ELb1ELb1ELb0EEEvNS_9FwdParamsE
        .type           _ZN10layer_norm13ln_fwd_kernelINS_13Kernel_traitsI6__halfS2_S2_S2_fjLj1024ELj1ELj4ELj1ELj16ENS_18Kernel_traits_baseILj1024ES2_S2_S2_S2_fjLj128EEEEELb1ELb1ELb1ELb0EEEvNS_9FwdParamsE,@function
        .size           _ZN10layer_norm13ln_fwd_kernelINS_13Kernel_traitsI6__halfS2_S2_S2_fjLj1024ELj1ELj4ELj1ELj16ENS_18Kernel_traits_baseILj1024ES2_S2_S2_S2_fjLj128EEEEELb1ELb1ELb1ELb0EEEvNS_9FwdParamsE,(.L_x_29170 - _ZN10layer_norm13ln_fwd_kernelINS_13Kernel_traitsI6__halfS2_S2_S2_fjLj1024ELj1ELj4ELj1ELj16ENS_18Kernel_traits_baseILj1024ES2_S2_S2_S2_fjLj128EEEEELb1ELb1ELb1ELb0EEEvNS_9FwdParamsE)
        .other          _ZN10layer_norm13ln_fwd_kernelINS_13Kernel_traitsI6__halfS2_S2_S2_fjLj1024ELj1ELj4ELj1ELj16ENS_18Kernel_traits_baseILj1024ES2_S2_S2_S2_fjLj128EEEEELb1ELb1ELb1ELb0EEEvNS_9FwdParamsE,@"STO_CUDA_ENTRY STV_DEFAULT"
_ZN10layer_norm13ln_fwd_kernelINS_13Kernel_traitsI6__halfS2_S2_S2_fjLj1024ELj1ELj4ELj1ELj16ENS_18Kernel_traits_baseILj1024ES2_S2_S2_S2_fjLj128EEEEELb1ELb1ELb1ELb0EEEvNS_9FwdParamsE:
.text._ZN10layer_norm13ln_fwd_kernelINS_13Kernel_traitsI6__halfS2_S2_S2_fjLj1024ELj1ELj4ELj1ELj16ENS_18Kernel_traits_baseILj1024ES2_S2_S2_S2_fjLj128EEEEELb1ELb1ELb1ELb0EEEvNS_9FwdParamsE:
        /* <DEDUP_REMOVED lines=84> */
[C---:B------:R-:W-:Y:S01]  /*0540*/  ISETP.GE.U32.AND P4, PT, R4.reuse, 0x60, PT ;  /* 0x000000600400780c */ /* 0x040fe20003f86070 */
        /* <DEDUP_REMOVED lines=19> */
.L_x_5505:
[----:B0-----:R-:W-:Y:S05]  /*0680*/  BSYNC B0 ;  /* 0x0000000000007941 */ /* 0x001fea0003800000 */
.L_x_5504:
        /* <DEDUP_REMOVED lines=16> */
.L_x_5507:
[----:B0-----:R-:W-:Y:S05]  /*0790*/  BSYNC B0 ;  /* 0x0000000000007941 */ /* 0x001fea0003800000 */
.L_x_5506:
        /* <DEDUP_REMOVED lines=16> */
.L_x_5509:
[----:B0-----:R-:W-:Y:S05]  /*08a0*/  BSYNC B0 ;  /* 0x0000000000007941 */ /* 0x001fea0003800000 */
.L_x_5508:
        /* <DEDUP_REMOVED lines=15> */
.L_x_5511:
[----:B0-----:R-:W-:Y:S05]  /*09a0*/  BSYNC B0 ;  /* 0x0000000000007941 */ /* 0x001fea0003800000 */
.L_x_5510:
        /* <DEDUP_REMOVED lines=85> */
[--C-:B------:R-:W-:Y:S02]  /*0f00*/  HADD2.F32 R82, -RZ, R83.reuse.H0_H0 ;  /* 0x20000053ff527230 */ /* 0x100fe40000004100 */
[----:B------:R-:W-:Y:S02]  /*0f10*/  HADD2.F32 R89, -RZ, R83.H1_H1 ;  /* 0x30000053ff597230 */ /* 0x000fe40000004100 */
[----:B------:R-:W-:Y:S02]  /*0f20*/  HADD2.F32 R97, -RZ, R73.H0_H0 ;  /* 0x20000049ff617230 */ /* 0x000fe40000004100 */
[----:B------:R-:W-:Y:S02]  /*0f30*/  HADD2.F32 R76, -RZ, R76.H1_H1 ;  /* 0x3000004cff4c7230 */ /* 0x000fe40000004100 */
        /* <DEDUP_REMOVED lines=23> */
.L_x_5858:
        /* <DEDUP_REMOVED lines=38> */
.L_x_5516:
        /* <DEDUP_REMOVED lines=12> */
.L_x_5519:
[----:B------:R-:W-:Y:S02]  /*13d0*/  IMAD.MOV.U32 R118, RZ, RZ, R164 ;  /* 0x000000ffff767224 */ /* 0x000fe400078e00a4 */
.L_x_5520:
[----:B------:R-:W-:Y:S05]  /*13e0*/  BSYNC B3 ;  /* 0x0000000000037941 */ /* 0x000fea0003800000 */
.L_x_5518:
        /* <DEDUP_REMOVED lines=16> */
.L_x_5524:
[----:B------:R-:W-:Y:S05]  /*14f0*/  BSYNC B4 ;  /* 0x0000000000047941 */ /* 0x000fea0003800000 */
.L_x_5523:
        /* <DEDUP_REMOVED lines=43> */
.L_x_5522:
[----:B------:R-:W-:Y:S05]  /*17b0*/  BSYNC B3 ;  /* 0x0000000000037941 */ /* 0x000fea0003800000 */
.L_x_5521:
        /* <DEDUP_REMOVED lines=9> */
[----:B------:R-:W-:-:S03]  /*1850*/  SEL R69, RZ, 0x1, P5 ;  /* 0x00000001ff457807 */ /* 0x000fc60002800000 */
[----:B------:R-:W-:Y:S01]  /*1860*/  FMUL.FTZ R117, R6, R117 ;  /* 0x0000007506757220 */ /* 0x000fe20000410000 */
[----:B------:R-:W-:-:S03]  /*1870*/  PRMT R118, R69, 0x7610, R118 ;  /* 0x0000761045767816 */ /* 0x000fc60000000076 */
[----:B------:R-:W-:Y:S02]  /*1880*/  @P3 FADD.FTZ R117, R70, R117 ;  /* 0x0000007546753221 */ /* 0x000fe40000010000 */
.L_x_5517:
[----:B------:R-:W-:Y:S05]  /*1890*/  BSYNC B2 ;  /* 0x0000000000027941 */ /* 0x000fea0003800000 */
.L_x_5515:
        /* <DEDUP_REMOVED lines=8> */
.L_x_5526:
        /* <DEDUP_REMOVED lines=12> */
.L_x_5529:
[----:B------:R-:W-:Y:S02]  /*19e0*/  MOV R119, R164 ;  /* 0x000000a400777202 */ /* 0x000fe40000000f00 */
.L_x_5530:
[----:B------:R-:W-:Y:S05]  /*19f0*/  BSYNC B3 ;  /* 0x0000000000037941 */ /* 0x000fea0003800000 */
.L_x_5528:
        /* <DEDUP_REMOVED lines=16> */
.L_x_5534:
[----:B------:R-:W-:Y:S05]  /*1b00*/  BSYNC B4 ;  /* 0x0000000000047941 */ /* 0x000fea0003800000 */
.L_x_5533:
        /* <DEDUP_REMOVED lines=43> */
.L_x_5532:
[----:B------:R-:W-:Y:S05]  /*1dc0*/  BSYNC B3 ;  /* 0x0000000000037941 */ /* 0x000fea0003800000 */
.L_x_5531:
        /* <DEDUP_REMOVED lines=10> */
[----:B------:R-:W-:Y:S01]  /*1e70*/  FMUL.FTZ R120, R7, R70 ;  /* 0x0000004607787220 */ /* 0x000fe20000410000 */
[----:B------:R-:W-:-:S03]  /*1e80*/  PRMT R119, R68, 0x7610, R119 ;  /* 0x0000761044777816 */ /* 0x000fc60000000077 */
[----:B------:R-:W-:Y:S02]  /*1e90*/  @P3 FADD.FTZ R120, R71, R120 ;  /* 0x0000007847783221 */ /* 0x000fe40000010000 */
.L_x_5527:
[----:B------:R-:W-:Y:S05]  /*1ea0*/  BSYNC B2 ;  /* 0x0000000000027941 */ /* 0x000fea0003800000 */
.L_x_5525:
        /* <DEDUP_REMOVED lines=8> */
.L_x_5536:
        /* <DEDUP_REMOVED lines=12> */
.L_x_5539:
[----:B------:R-:W-:Y:S02]  /*1ff0*/  IMAD.MOV.U32 R122, RZ, RZ, R164 ;  /* 0x000000ffff7a7224 */ /* 0x000fe400078e00a4 */
.L_x_5540:
[----:B------:R-:W-:Y:S05]  /*2000*/  BSYNC B3 ;  /* 0x0000000000037941 */ /* 0x000fea0003800000 */
.L_x_5538:
        /* <DEDUP_REMOVED lines=16> */
.L_x_5544:
[----:B------:R-:W-:Y:S05]  /*2110*/  BSYNC B4 ;  /* 0x0000000000047941 */ /* 0x000fea0003800000 */
.L_x_5543:
        /* <DEDUP_REMOVED lines=43> */
.L_x_5542:
[----:B------:R-:W-:Y:S05]  /*23d0*/  BSYNC B3 ;  /* 0x0000000000037941 */ /* 0x000fea0003800000 */
.L_x_5541:
        /* <DEDUP_REMOVED lines=13> */
.L_x_5537:
[----:B------:R-:W-:Y:S05]  /*24b0*/  BSYNC B2 ;  /* 0x0000000000027941 */ /* 0x000fea0003800000 */
.L_x_5535:
        /* <DEDUP_REMOVED lines=8> */
.L_x_5546:
        /* <DEDUP_REMOVED lines=12> */
.L_x_5549:
[----:B------:R-:W-:Y:S02]  /*2600*/  IMAD.MOV.U32 R123, RZ, RZ, R164 ;  /* 0x000000ffff7b7224 */ /* 0x000fe400078e00a4 */
.L_x_5550:
[----:B------:R-:W-:Y:S05]  /*2610*/  BSYNC B3 ;  /* 0x0000000000037941 */ /* 0x000fea0003800000 */
.L_x_5548:
        /* <DEDUP_REMOVED lines=16> */
.L_x_5554:
[----:B------:R-:W-:Y:S05]  /*2720*/  BSYNC B4 ;  /* 0x0000000000047941 */ /* 0x000fea0003800000 */
.L_x_5553:
        /* <DEDUP_REMOVED lines=41> */
[----:B------:R-:W-:Y:S02]  /*29c0*/  MOV R164, R70 ;  /* 0x0000004600a47202 */ /* 0x000fe40000000f00 */
[----:B------:R-:W-:Y:S02]  /*29d0*/  LOP3.LUT R133, R133, UR26, R68, 0x96, !PT ;  /* 0x0000001a85857c12 */ /* 0x000fe4000f8e9644 */
.L_x_5552:
[----:B------:R-:W-:Y:S05]  /*29e0*/  BSYNC B3 ;  /* 0x0000000000037941 */ /* 0x000fea0003800000 */
.L_x_5551:
        /* <DEDUP_REMOVED lines=13> */
.L_x_5547:
[----:B------:R-:W-:Y:S05]  /*2ac0*/  BSYNC B2 ;  /* 0x0000000000027941 */ /* 0x000fea0003800000 */
.L_x_5545:
        /* <DEDUP_REMOVED lines=8> */
.L_x_5556:
        /* <DEDUP_REMOVED lines=12> */
.L_x_5559:
[----:B------:R-:W-:Y:S02]  /*2c10*/  MOV R126, R164 ;  /* 0x000000a4007e7202 */ /* 0x000fe40000000f00 */
.L_x_5560:
[----:B------:R-:W-:Y:S05]  /*2c20*/  BSYNC B3 ;  /* 0x0000000000037941 */ /* 0x000fea0003800000 */
.L_x_5558:
        /* <DEDUP_REMOVED lines=16> */
.L_x_5564:
[----:B------:R-:W-:Y:S05]  /*2d30*/  BSYNC B4 ;  /* 0x0000000000047941 */ /* 0x000fea0003800000 */
.L_x_5563:
        /* <DEDUP_REMOVED lines=43> */
.L_x_5562:
[----:B------:R-:W-:Y:S05]  /*2ff0*/  BSYNC B3 ;  /* 0x0000000000037941 */ /* 0x000fea0003800000 */
.L_x_5561:
[----:B------:R-:W0:Y:S01]  /*3000*/  I2F.U32 R69, R126 ;  /* 0x0000007e00457306 */ /* 0x000e220000201000 */
[----:B------:R-:W-:Y:S01]  /*3010*/  HFMA2.MMA R128, -RZ, RZ, 0.1171875, 0 ;  /* 0x2f800000ff807435 */ /* 0x000fe200000001ff */
[----:B-----5:R-:W-:-:S05]  /*3020*/  HADD2.F32 R70, -RZ, R62.H0_H0 ;  /* 0x2000003eff467230 */ /* 0x020fca0000004100 */
        /* <DEDUP_REMOVED lines=10> */
.L_x_5557:
[----:B------:R-:W-:Y:S05]  /*30d0*/  BSYNC B2 ;  /* 0x0000000000027941 */ /* 0x000fea0003800000 */
.L_x_5555:
        /* <DEDUP_REMOVED lines=8> */
.L_x_5566:
        /* <DEDUP_REMOVED lines=12> */
.L_x_5569:
[----:B------:R-:W-:Y:S02]  /*3220*/  IMAD.MOV.U32 R127, RZ, RZ, R164 ;  /* 0x000000ffff7f7224 */ /* 0x000fe400078e00a4 */
.L_x_5570:
[----:B------:R-:W-:Y:S05]  /*3230*/  BSYNC B3 ;  /* 0x0000000000037941 */ /* 0x000fea0003800000 */
.L_x_5568:
        /* <DEDUP_REMOVED lines=16> */
.L_x_5574:
[----:B------:R-:W-:Y:S05]  /*3340*/  BSYNC B4 ;  /* 0x0000000000047941 */ /* 0x000fea0003800000 */
.L_x_5573:
        /* <DEDUP_REMOVED lines=43> */
.L_x_5572:
[----:B------:R-:W-:Y:S05]  /*3600*/  BSYNC B3 ;  /* 0x0000000000037941 */ /* 0x000fea0003800000 */
.L_x_5571:
        /* <DEDUP_REMOVED lines=13> */
.L_x_5567:
[----:B------:R-:W-:Y:S05]  /*36e0*/  BSYNC B2 ;  /* 0x0000000000027941 */ /* 0x000fea0003800000 */
.L_x_5565:
        /* <DEDUP_REMOVED lines=8> */
.L_x_5576:
        /* <DEDUP_REMOVED lines=12> */
.L_x_5579:
[----:B------:R-:W-:Y:S02]  /*3830*/  IMAD.MOV.U32 R134, RZ, RZ, R164 ;  /* 0x000000ffff867224 */ /* 0x000fe400078e00a4 */
.L_x_5580:
[----:B------:R-:W-:Y:S05]  /*3840*/  BSYNC B3 ;  /* 0x0000000000037941 */ /* 0x000fea0003800000 */
.L_x_5578:
        /* <DEDUP_REMOVED lines=16> */
.L_x_5584:
[----:B------:R-:W-:Y:S05]  /*3950*/  BSYNC B4 ;  /* 0x0000000000047941 */ /* 0x000fea0003800000 */
.L_x_5583:
        /* <DEDUP_REMOVED lines=43> */
.L_x_5582:
[----:B------:R-:W-:Y:S05]  /*3c10*/  BSYNC B3 ;  /* 0x0000000000037941 */ /* 0x000fea0003800000 */
.L_x_5581:
        /* <DEDUP_REMOVED lines=13> */
.L_x_5577:
[----:B------:R-:W-:Y:S05]  /*3cf0*/  BSYNC B2 ;  /* 0x0000000000027941 */ /* 0x000fea0003800000 */
.L_x_5575:
        /* <DEDUP_REMOVED lines=8> */
.L_x_5586:
        /* <DEDUP_REMOVED lines=12> */
.L_x_5589:
[----:B------:R-:W-:Y:S02]  /*3e40*/  MOV R170, R164 ;  /* 0x000000a400aa7202 */ /* 0x000fe40000000f00 */
.L_x_5590:
[----:B------:R-:W-:Y:S05]  /*3e50*/  BSYNC B3 ;  /* 0x0000000000037941 */ /* 0x000fea0003800000 */
.L_x_5588:
        /* <DEDUP_REMOVED lines=16> */
.L_x_5594:
[----:B------:R-:W-:Y:S05]  /*3f60*/  BSYNC B4 ;  /* 0x0000000000047941 */ /* 0x000fea0003800000 */
.L_x_5593:
        /* <DEDUP_REMOVED lines=42> */
.L_x_5592:
[----:B------:R-:W-:Y:S05]  /*4210*/  BSYNC B3 ;  /* 0x0000000000037941 */ /* 0x000fea0003800000 */
.L_x_5591:
[----:B------:R-:W0:Y:S01]  /*4220*/  I2F.U32 R68, R170 ;  /* 0x000000aa00447306 */ /* 0x000e220000201000 */
[----:B-----5:R-:W-:Y:S01]  /*4230*/  HADD2.F32 R69, -RZ, R63.H1_H1 ;  /* 0x3000003fff457230 */ /* 0x020fe20000004100 */
[----:B------:R-:W-:-:S04]  /*4240*/  IMAD.MOV.U32 R71, RZ, RZ, 0x2f800000 ;  /* 0x2f800000ff477424 */ /* 0x000fc800078e00ff */
[----:B------:R-:W-:-:S04]  /*4250*/  FMUL.FTZ R69, R69, c[0x0][0x1ec] ;  /* 0x00007b0045457a20 */ /* 0x000fc80000410000 */
[----:B------:R-:W-:Y:S02]  /*4260*/  FMUL.FTZ R69, R69, c[0x0][0x1e8] ;  /* 0x00007a0045457a20 */ /* 0x000fe40000410000 */
[----:B0-----:R-:W-:-:S05]  /*4270*/  FFMA.FTZ R68, R68, R71, 1.1641532182693481445e-10 ;  /* 0x2f00000044447423 */ /* 0x001fca0000010047 */
[----:B------:R-:W-:-:S04]  /*4280*/  FSETP.GTU.FTZ.AND P4, PT, R68, c[0x0][0x1e4], PT ;  /* 0x0000790044007a0b */ /* 0x000fc80003f9c000 */
[----:B------:R-:W-:Y:S01]  /*4290*/  FSEL R136, R69, RZ, !P4 ;  /* 0x000000ff45887208 */ /* 0x000fe20006000000 */
[----:B------:R-:W-:Y:S01]  /*42a0*/  @P3 HADD2.F32 R69, -RZ, R67.H1_H1 ;  /* 0x30000043ff453230 */ /* 0x000fe20000004100 */
[----:B------:R-:W-:-:S03]  /*42b0*/  SEL R165, RZ, 0x1, P4 ;  /* 0x00000001ffa57807 */ /* 0x000fc60002000000 */
[----:B------:R-:W-:-:S04]  /*42c0*/  FMUL.FTZ R136, R13, R136 ;  /* 0x000000880d887220 */ /* 0x000fc80000410000 */
[----:B------:R-:W-:Y:S02]  /*42d0*/  @P3 FADD.FTZ R136, R69, R136 ;  /* 0x0000008845883221 */ /* 0x000fe40000010000 */
.L_x_5587:
[----:B------:R-:W-:Y:S05]  /*42e0*/  BSYNC B2 ;  /* 0x0000000000027941 */ /* 0x000fea0003800000 */
.L_x_5585:
        /* <DEDUP_REMOVED lines=29> */
.L_x_5596:
[----:B------:R-:W-:Y:S05]  /*44c0*/  BSYNC B2 ;  /* 0x0000000000027941 */ /* 0x000fea0003800000 */
.L_x_5595:
[----:B------:R-:W-:Y:S02]  /*44d0*/  IADD3 R168, R168, 0x20, RZ ;  /* 0x00000020a8a87810 */ /* 0x000fe40007ffe0ff */
[----:B------:R-:W-:Y:S02]  /*44e0*/  IADD3 R167, R167, 0x20, RZ ;  /* 0x00000020a7a77810 */ /* 0x000fe40007ffe0ff */
.L_x_5514:
[----:B-1----:R-:W-:Y:S05]  /*44f0*/  BSYNC B1 ;  /* 0x0000000000017941 */ /* 0x002fea0003800000 */
.L_x_5513:
        /* <DEDUP_REMOVED lines=20> */
.L_x_5600:
        /* <DEDUP_REMOVED lines=12> */
.L_x_5603:
[----:B------:R-:W-:Y:S02]  /*4700*/  IMAD.MOV.U32 R118, RZ, RZ, R164 ;  /* 0x000000ffff767224 */ /* 0x000fe400078e00a4 */
.L_x_5604:
[----:B------:R-:W-:Y:S05]  /*4710*/  BSYNC B3 ;  /* 0x0000000000037941 */ /* 0x000fea0003800000 */
.L_x_5602:
        /* <DEDUP_REMOVED lines=16> */
.L_x_5608:
[----:B------:R-:W-:Y:S05]  /*4820*/  BSYNC B4 ;  /* 0x0000000000047941 */ /* 0x000fea0003800000 */
.L_x_5607:
        /* <DEDUP_REMOVED lines=43> */
.L_x_5606:
[----:B------:R-:W-:Y:S05]  /*4ae0*/  BSYNC B3 ;  /* 0x0000000000037941 */ /* 0x000fea0003800000 */
.L_x_5605:
        /* <DEDUP_REMOVED lines=10> */
[----:B------:R-:W-:Y:S01]  /*4b90*/  FMUL.FTZ R135, R14, R135 ;  /* 0x000000870e877220 */ /* 0x000fe20000410000 */
[----:B------:R-:W-:-:S03]  /*4ba0*/  PRMT R118, R69, 0x7610, R118 ;  /* 0x0000761045767816 */ /* 0x000fc60000000076 */
[----:B------:R-:W-:Y:S02]  /*4bb0*/  @P3 FADD.FTZ R135, R70, R135 ;  /* 0x0000008746873221 */ /* 0x000fe40000010000 */
.L_x_5601:
[----:B------:R-:W-:Y:S05]  /*4bc0*/  BSYNC B2 ;  /* 0x0000000000027941 */ /* 0x000fea0003800000 */
.L_x_5599:
        /* <DEDUP_REMOVED lines=8> */
.L_x_5610:
        /* <DEDUP_REMOVED lines=12> */
.L_x_5613:
[----:B------:R-:W-:Y:S02]  /*4d10*/  MOV R119, R164 ;  /* 0x000000a400777202 */ /* 0x000fe40000000f00 */
.L_x_5614:
[----:B------:R-:W-:Y:S05]  /*4d20*/  BSYNC B3 ;  /* 0x0000000000037941 */ /* 0x000fea0003800000 */
.L_x_5612:
        /* <DEDUP_REMOVED lines=16> */
.L_x_5618:
[----:B------:R-:W-:Y:S05]  /*4e30*/  BSYNC B4 ;  /* 0x0000000000047941 */ /* 0x000fea0003800000 */
.L_x_5617:
        /* <DEDUP_REMOVED lines=43> */
.L_x_5616:
[----:B------:R-:W-:Y:S05]  /*50f0*/  BSYNC B3 ;  /* 0x0000000000037941 */ /* 0x000fea0003800000 */
.L_x_5615:
        /* <DEDUP_REMOVED lines=13> */
.L_x_5611:
[----:B------:R-:W-:Y:S05]  /*51d0*/  BSYNC B2 ;  /* 0x0000000000027941 */ /* 0x000fea0003800000 */
.L_x_5609:
        /* <DEDUP_REMOVED lines=8> */
.L_x_5620:
        /* <DEDUP_REMOVED lines=12> */
.L_x_5623:
[----:B------:R-:W-:Y:S02]  /*5320*/  IMAD.MOV.U32 R122, RZ, RZ, R164 ;  /* 0x000000ffff7a7224 */ /* 0x000fe400078e00a4 */
.L_x_5624:
[----:B------:R-:W-:Y:S05]  /*5330*/  BSYNC B3 ;  /* 0x0000000000037941 */ /* 0x000fea0003800000 */
.L_x_5622:
        /* <DEDUP_REMOVED lines=16> */
.L_x_5628:
[----:B------:R-:W-:Y:S05]  /*5440*/  BSYNC B4 ;  /* 0x0000000000047941 */ /* 0x000fea0003800000 */
.L_x_5627:
        /* <DEDUP_REMOVED lines=43> */
.L_x_5626:
[----:B------:R-:W-:Y:S05]  /*5700*/  BSYNC B3 ;  /* 0x0000000000037941 */ /* 0x000fea0003800000 */
.L_x_5625:
        /* <DEDUP_REMOVED lines=13> */
.L_x_5621:
[----:B------:R-:W-:Y:S05]  /*57e0*/  BSYNC B2 ;  /* 0x0000000000027941 */ /* 0x000fea0003800000 */
.L_x_5619:
        /* <DEDUP_REMOVED lines=8> */
.L_x_5630:
        /* <DEDUP_REMOVED lines=12> */
.L_x_5633:
[----:B------:R-:W-:Y:S02]  /*5930*/  IMAD.MOV.U32 R123, RZ, RZ, R164 ;  /* 0x000000ffff7b7224 */ /* 0x000fe400078e00a4 */
.L_x_5634:
[----:B------:R-:W-:Y:S05]  /*5940*/  BSYNC B3 ;  /* 0x0000000000037941 */ /* 0x000fea0003800000 */
.L_x_5632:
        /* <DEDUP_REMOVED lines=16> */
.L_x_5638:
[----:B------:R-:W-:Y:S05]  /*5a50*/  BSYNC B4 ;  /* 0x0000000000047941 */ /* 0x000fea0003800000 */
.L_x_5637:
        /* <DEDUP_REMOVED lines=43> */
.L_x_5636:
[----:B------:R-:W-:Y:S05]  /*5d10*/  BSYNC B3 ;  /* 0x0000000000037941 */ /* 0x000fea0003800000 */
.L_x_5635:
        /* <DEDUP_REMOVED lines=13> */
.L_x_5631:
[----:B------:R-:W-:Y:S05]  /*5df0*/  BSYNC B2 ;  /* 0x0000000000027941 */ /* 0x000fea0003800000 */
.L_x_5629:
        /* <DEDUP_REMOVED lines=8> */
.L_x_5640:
        /* <DEDUP_REMOVED lines=12> */
.L_x_5643:
[----:B------:R-:W-:Y:S02]  /*5f40*/  MOV R126, R164 ;  /* 0x000000a4007e7202 */ /* 0x000fe40000000f00 */
.L_x_5644:
[----:B------:R-:W-:Y:S05]  /*5f50*/  BSYNC B3 ;  /* 0x0000000000037941 */ /* 0x000fea0003800000 */
.L_x_5642:
        /* <DEDUP_REMOVED lines=16> */
.L_x_5648:
[----:B------:R-:W-:Y:S05]  /*6060*/  BSYNC B4 ;  /* 0x0000000000047941 */ /* 0x000fea0003800000 */
.L_x_5647:
        /* <DEDUP_REMOVED lines=43> */
.L_x_5646:
[----:B------:R-:W-:Y:S05]  /*6320*/  BSYNC B3 ;  /* 0x0000000000037941 */ /* 0x000fea0003800000 */
.L_x_5645:
        /* <DEDUP_REMOVED lines=13> */
.L_x_5641:
[----:B------:R-:W-:Y:S05]  /*6400*/  BSYNC B2 ;  /* 0x0000000000027941 */ /* 0x000fea0003800000 */
.L_x_5639:
        /* <DEDUP_REMOVED lines=8> */
.L_x_5650:
        /* <DEDUP_REMOVED lines=12> */
.L_x_5653:
[----:B------:R-:W-:Y:S02]  /*6550*/  IMAD.MOV.U32 R127, RZ, RZ, R164 ;  /* 0x000000ffff7f7224 */ /* 0x000fe400078e00a4 */
.L_x_5654:
[----:B------:R-:W-:Y:S05]  /*6560*/  BSYNC B3 ;  /* 0x0000000000037941 */ /* 0x000fea0003800000 */
.L_x_5652:
        /* <DEDUP_REMOVED lines=16> */
.L_x_5658:
[----:B------:R-:W-:Y:S05]  /*6670*/  BSYNC B4 ;  /* 0x0000000000047941 */ /* 0x000fea0003800000 */
.L_x_5657:
        /* <DEDUP_REMOVED lines=43> */
.L_x_5656:
[----:B------:R-:W-:Y:S05]  /*6930*/  BSYNC B3 ;  /* 0x0000000000037941 */ /* 0x000fea0003800000 */
.L_x_5655:
        /* <DEDUP_REMOVED lines=13> */
.L_x_5651:
[----:B------:R-:W-:Y:S05]  /*6a10*/  BSYNC B2 ;  /* 0x0000000000027941 */ /* 0x000fea0003800000 */
.L_x_5649:
        /* <DEDUP_REMOVED lines=8> */
.L_x_5660:
        /* <DEDUP_REMOVED lines=12> */
.L_x_5663:
[----:B------:R-:W-:Y:S02]  /*6b60*/  IMAD.MOV.U32 R134, RZ, RZ, R164 ;  /* 0x000000ffff867224 */ /* 0x000fe400078e00a4 */
.L_x_5664:
[----:B------:R-:W-:Y:S05]  /*6b70*/  BSYNC B3 ;  /* 0x0000000000037941 */ /* 0x000fea0003800000 */
.L_x_5662:
        /* <DEDUP_REMOVED lines=16> */
.L_x_5668:
[----:B------:R-:W-:Y:S05]  /*6c80*/  BSYNC B4 ;  /* 0x0000000000047941 */ /* 0x000fea0003800000 */
.L_x_5667:
        /* <DEDUP_REMOVED lines=43> */
.L_x_5666:
[----:B------:R-:W-:Y:S05]  /*6f40*/  BSYNC B3 ;  /* 0x0000000000037941 */ /* 0x000fea0003800000 */
.L_x_5665:
        /* <DEDUP_REMOVED lines=13> */
.L_x_5661:
[----:B------:R-:W-:Y:S05]  /*7020*/  BSYNC B2 ;  /* 0x0000000000027941 */ /* 0x000fea0003800000 */
.L_x_5659:
        /* <DEDUP_REMOVED lines=8> */
.L_x_5670:
        /* <DEDUP_REMOVED lines=12> */
.L_x_5673:
[----:B------:R-:W-:Y:S02]  /*7170*/  MOV R170, R164 ;  /* 0x000000a400aa7202 */ /* 0x000fe40000000f00 */
.L_x_5674:
[----:B------:R-:W-:Y:S05]  /*7180*/  BSYNC B3 ;  /* 0x0000000000037941 */ /* 0x000fea0003800000 */
.L_x_5672:
        /* <DEDUP_REMOVED lines=16> */
.L_x_5678:
[----:B------:R-:W-:Y:S05]  /*7290*/  BSYNC B4 ;  /* 0x0000000000047941 */ /* 0x000fea0003800000 */
.L_x_5677:
        /* <DEDUP_REMOVED lines=42> */
.L_x_5676:
[----:B------:R-:W-:Y:S05]  /*7540*/  BSYNC B3 ;  /* 0x0000000000037941 */ /* 0x000fea0003800000 */
.L_x_5675:
        /* <DEDUP_REMOVED lines=10> */
[----:B------:R-:W-:-:S04]  /*75f0*/  FMUL.FTZ R144, R21, R144 ;  /* 0x0000009015907220 */ /* 0x000fc80000410000 */
[----:B------:R-:W-:Y:S02]  /*7600*/  @P3 FADD.FTZ R144, R69, R144 ;  /* 0x0000009045903221 */ /* 0x000fe40000010000 */
.L_x_5671:
[----:B------:R-:W-:Y:S05]  /*7610*/  BSYNC B2 ;  /* 0x0000000000027941 */ /* 0x000fea0003800000 */
.L_x_5669:
        /* <DEDUP_REMOVED lines=29> */
.L_x_5680:
[----:B------:R-:W-:Y:S05]  /*77f0*/  BSYNC B2 ;  /* 0x0000000000027941 */ /* 0x000fea0003800000 */
.L_x_5679:
[----:B------:R-:W-:Y:S02]  /*7800*/  IADD3 R168, R168, 0x20, RZ ;  /* 0x00000020a8a87810 */ /* 0x000fe40007ffe0ff */
[----:B------:R-:W-:Y:S02]  /*7810*/  IADD3 R167, R167, 0x20, RZ ;  /* 0x00000020a7a77810 */ /* 0x000fe40007ffe0ff */
.L_x_5598:
[----:B------:R-:W-:Y:S05]  /*7820*/  BSYNC B1 ;  /* 0x0000000000017941 */ /* 0x000fea0003800000 */
.L_x_5597:
        /* <DEDUP_REMOVED lines=20> */
.L_x_5684:
        /* <DEDUP_REMOVED lines=12> */
.L_x_5687:
[----:B------:R-:W-:Y:S02]  /*7a30*/  IMAD.MOV.U32 R118, RZ, RZ, R164 ;  /* 0x000000ffff767224 */ /* 0x000fe400078e00a4 */
.L_x_5688:
[----:B------:R-:W-:Y:S05]  /*7a40*/  BSYNC B3 ;  /* 0x0000000000037941 */ /* 0x000fea0003800000 */
.L_x_5686:
        /* <DEDUP_REMOVED lines=16> */
.L_x_5692:
[----:B------:R-:W-:Y:S05]  /*7b50*/  BSYNC B4 ;  /* 0x0000000000047941 */ /* 0x000fea0003800000 */
.L_x_5691:
        /* <DEDUP_REMOVED lines=43> */
.L_x_5690:
[----:B------:R-:W-:Y:S05]  /*7e10*/  BSYNC B3 ;  /* 0x0000000000037941 */ /* 0x000fea0003800000 */
.L_x_5689:
        /* <DEDUP_REMOVED lines=13> */
.L_x_5685:
[----:B------:R-:W-:Y:S05]  /*7ef0*/  BSYNC B2 ;  /* 0x0000000000027941 */ /* 0x000fea0003800000 */
.L_x_5683:
        /* <DEDUP_REMOVED lines=8> */
.L_x_5694:
        /* <DEDUP_REMOVED lines=12> */
.L_x_5697:
[----:B------:R-:W-:Y:S02]  /*8040*/  MOV R119, R164 ;  /* 0x000000a400777202 */ /* 0x000fe40000000f00 */
.L_x_5698:
[----:B------:R-:W-:Y:S05]  /*8050*/  BSYNC B3 ;  /* 0x0000000000037941 */ /* 0x000fea0003800000 */
.L_x_5696:
        /* <DEDUP_REMOVED lines=16> */
.L_x_5702:
[----:B------:R-:W-:Y:S05]  /*8160*/  BSYNC B4 ;  /* 0x0000000000047941 */ /* 0x000fea0003800000 */
.L_x_5701:
        /* <DEDUP_REMOVED lines=43> */
.L_x_5700:
[----:B------:R-:W-:Y:S05]  /*8420*/  BSYNC B3 ;  /* 0x0000000000037941 */ /* 0x000fea0003800000 */
.L_x_5699:
        /* <DEDUP_REMOVED lines=13> */
.L_x_5695:
[----:B------:R-:W-:Y:S05]  /*8500*/  BSYNC B2 ;  /* 0x0000000000027941 */ /* 0x000fea0003800000 */
.L_x_5693:
        /* <DEDUP_REMOVED lines=8> */
.L_x_5704:
        /* <DEDUP_REMOVED lines=12> */
.L_x_5707:
[----:B------:R-:W-:Y:S02]  /*8650*/  IMAD.MOV.U32 R122, RZ, RZ, R164 ;  /* 0x000000ffff7a7224 */ /* 0x000fe400078e00a4 */
.L_x_5708:
[----:B------:R-:W-:Y:S05]  /*8660*/  BSYNC B3 ;  /* 0x0000000000037941 */ /* 0x000fea0003800000 */
.L_x_5706:
        /* <DEDUP_REMOVED lines=16> */
.L_x_5712:
[----:B------:R-:W-:Y:S05]  /*8770*/  BSYNC B4 ;  /* 0x0000000000047941 */ /* 0x000fea0003800000 */
.L_x_5711:
        /* <DEDUP_REMOVED lines=43> */
.L_x_5710:
[----:B------:R-:W-:Y:S05]  /*8a30*/  BSYNC B3 ;  /* 0x0000000000037941 */ /* 0x000fea0003800000 */
.L_x_5709:
        /* <DEDUP_REMOVED lines=13> */
.L_x_5705:
[----:B------:R-:W-:Y:S05]  /*8b10*/  BSYNC B2 ;  /* 0x0000000000027941 */ /* 0x000fea0003800000 */
.L_x_5703:
        /* <DEDUP_REMOVED lines=8> */
.L_x_5714:
        /* <DEDUP_REMOVED lines=12> */
.L_x_5717:
[----:B------:R-:W-:Y:S02]  /*8c60*/  IMAD.MOV.U32 R123, RZ, RZ, R164 ;  /* 0x000000ffff7b7224 */ /* 0x000fe400078e00a4 */
.L_x_5718:
[----:B------:R-:W-:Y:S05]  /*8c70*/  BSYNC B3 ;  /* 0x0000000000037941 */ /* 0x000fea0003800000 */
.L_x_5716:
        /* <DEDUP_REMOVED lines=16> */
.L_x_5722:
[----:B------:R-:W-:Y:S05]  /*8d80*/  BSYNC B4 ;  /* 0x0000000000047941 */ /* 0x000fea0003800000 */
.L_x_5721:
        /* <DEDUP_REMOVED lines=43> */
.L_x_5720:
[----:B------:R-:W-:Y:S05]  /*9040*/  BSYNC B3 ;  /* 0x0000000000037941 */ /* 0x000fea0003800000 */
.L_x_5719:
        /* <DEDUP_REMOVED lines=13> */
.L_x_5715:
[----:B------:R-:W-:Y:S05]  /*9120*/  BSYNC B2 ;  /* 0x0000000000027941 */ /* 0x000fea0003800000 */
.L_x_5713:
        /* <DEDUP_REMOVED lines=8> */
.L_x_5724:
        /* <DEDUP_REMOVED lines=12> */
.L_x_5727:
[----:B------:R-:W-:Y:S02]  /*9270*/  MOV R126, R164 ;  /* 0x000000a4007e7202 */ /* 0x000fe40000000f00 */
.L_x_5728:
[----:B------:R-:W-:Y:S05]  /*9280*/  BSYNC B3 ;  /* 0x0000000000037941 */ /* 0x000fea0003800000 */
.L_x_5726:
        /* <DEDUP_REMOVED lines=16> */
.L_x_5732:
[----:B------:R-:W-:Y:S05]  /*9390*/  BSYNC B4 ;  /* 0x0000000000047941 */ /* 0x000fea0003800000 */
.L_x_5731:
        /* <DEDUP_REMOVED lines=43> */
.L_x_5730:
[----:B------:R-:W-:Y:S05]  /*9650*/  BSYNC B3 ;  /* 0x0000000000037941 */ /* 0x000fea0003800000 */
.L_x_5729:
        /* <DEDUP_REMOVED lines=13> */
.L_x_5725:
[----:B------:R-:W-:Y:S05]  /*9730*/  BSYNC B2 ;  /* 0x0000000000027941 */ /* 0x000fea0003800000 */
.L_x_5723:
        /* <DEDUP_REMOVED lines=8> */
.L_x_5734:
        /* <DEDUP_REMOVED lines=12> */
.L_x_5737:
[----:B------:R-:W-:Y:S02]  /*9880*/  IMAD.MOV.U32 R127, RZ, RZ, R164 ;  /* 0x000000ffff7f7224 */ /* 0x000fe400078e00a4 */
.L_x_5738:
[----:B------:R-:W-:Y:S05]  /*9890*/  BSYNC B3 ;  /* 0x0000000000037941 */ /* 0x000fea0003800000 */
.L_x_5736:
        /* <DEDUP_REMOVED lines=16> */
.L_x_5742:
[----:B------:R-:W-:Y:S05]  /*99a0*/  BSYNC B4 ;  /* 0x0000000000047941 */ /* 0x000fea0003800000 */
.L_x_5741:
        /* <DEDUP_REMOVED lines=43> */
.L_x_5740:
[----:B------:R-:W-:Y:S05]  /*9c60*/  BSYNC B3 ;  /* 0x0000000000037941 */ /* 0x000fea0003800000 */
.L_x_5739:
        /* <DEDUP_REMOVED lines=13> */
.L_x_5735:
[----:B------:R-:W-:Y:S05]  /*9d40*/  BSYNC B2 ;  /* 0x0000000000027941 */ /* 0x000fea0003800000 */
.L_x_5733:
        /* <DEDUP_REMOVED lines=8> */
.L_x_5744:
        /* <DEDUP_REMOVED lines=12> */
.L_x_5747:
[----:B------:R-:W-:Y:S02]  /*9e90*/  IMAD.MOV.U32 R134, RZ, RZ, R164 ;  /* 0x000000ffff867224 */ /* 0x000fe400078e00a4 */
.L_x_5748:
[----:B------:R-:W-:Y:S05]  /*9ea0*/  BSYNC B3 ;  /* 0x0000000000037941 */ /* 0x000fea0003800000 */
.L_x_5746:
        /* <DEDUP_REMOVED lines=16> */
.L_x_5752:
[----:B------:R-:W-:Y:S05]  /*9fb0*/  BSYNC B4 ;  /* 0x0000000000047941 */ /* 0x000fea0003800000 */
.L_x_5751:
        /* <DEDUP_REMOVED lines=43> */
.L_x_5750:
[----:B------:R-:W-:Y:S05]  /*a270*/  BSYNC B3 ;  /* 0x0000000000037941 */ /* 0x000fea0003800000 */
.L_x_5749:
        /* <DEDUP_REMOVED lines=13> */
.L_x_5745:
[----:B------:R-:W-:Y:S05]  /*a350*/  BSYNC B2 ;  /* 0x0000000000027941 */ /* 0x000fea0003800000 */
.L_x_5743:
        /* <DEDUP_REMOVED lines=8> */
.L_x_5754:
        /* <DEDUP_REMOVED lines=12> */
.L_x_5757:
[----:B------:R-:W-:Y:S02]  /*a4a0*/  MOV R165, R164 ;  /* 0x000000a400a57202 */ /* 0x000fe40000000f00 */
.L_x_5758:
[----:B------:R-:W-:Y:S05]  /*a4b0*/  BSYNC B3 ;  /* 0x0000000000037941 */ /* 0x000fea0003800000 */
.L_x_5756:
        /* <DEDUP_REMOVED lines=16> */
.L_x_5762:
[----:B------:R-:W-:Y:S05]  /*a5c0*/  BSYNC B4 ;  /* 0x0000000000047941 */ /* 0x000fea0003800000 */
.L_x_5761:
        /* <DEDUP_REMOVED lines=43> */
.L_x_5760:
[----:B------:R-:W-:Y:S05]  /*a880*/  BSYNC B3 ;  /* 0x0000000000037941 */ /* 0x000fea0003800000 */
.L_x_5759:
        /* <DEDUP_REMOVED lines=13> */
.L_x_5755:
[----:B------:R-:W-:Y:S05]  /*a960*/  BSYNC B2 ;  /* 0x0000000000027941 */ /* 0x000fea0003800000 */
.L_x_5753:
        /* <DEDUP_REMOVED lines=18> */
[----:B------:R-:W-:Y:S01]  /*aa90*/  IMAD.WIDE.U32 R68, R70, 0x1000000, RZ ;  /* 0x0100000046447825 */ /* 0x000fe200078e00ff */
[----:B------:R-:W-:Y:S02]  /*aaa0*/  MOV R170, 0x8 ;  /* 0x0000000800aa7802 */ /* 0x000fe40000000f00 */
        /* <DEDUP_REMOVED lines=9> */
.L_x_5764:
[----:B------:R-:W-:Y:S05]  /*ab40*/  BSYNC B2 ;  /* 0x0000000000027941 */ /* 0x000fea0003800000 */
.L_x_5763:
[----:B------:R-:W-:Y:S02]  /*ab50*/  IADD3 R168, R168, 0x20, RZ ;  /* 0x00000020a8a87810 */ /* 0x000fe40007ffe0ff */
[----:B------:R-:W-:Y:S02]  /*ab60*/  IADD3 R167, R167, 0x20, RZ ;  /* 0x00000020a7a77810 */ /* 0x000fe40007ffe0ff */
.L_x_5682:
[----:B------:R-:W-:Y:S05]  /*ab70*/  BSYNC B1 ;  /* 0x0000000000017941 */ /* 0x000fea0003800000 */
.L_x_5681:
        /* <DEDUP_REMOVED lines=19> */
.L_x_5768:
        /* <DEDUP_REMOVED lines=12> */
.L_x_5771:
[----:B------:R-:W-:Y:S02]  /*ad70*/  MOV R118, R164 ;  /* 0x000000a400767202 */ /* 0x000fe40000000f00 */
.L_x_5772:
[----:B------:R-:W-:Y:S05]  /*ad80*/  BSYNC B3 ;  /* 0x0000000000037941 */ /* 0x000fea0003800000 */
.L_x_5770:
        /* <DEDUP_REMOVED lines=16> */
.L_x_5776:
[----:B------:R-:W-:Y:S05]  /*ae90*/  BSYNC B4 ;  /* 0x0000000000047941 */ /* 0x000fea0003800000 */
.L_x_5775:
        /* <DEDUP_REMOVED lines=43> */
.L_x_5774:
[----:B------:R-:W-:Y:S05]  /*b150*/  BSYNC B3 ;  /* 0x0000000000037941 */ /* 0x000fea0003800000 */
.L_x_5773:
        /* <DEDUP_REMOVED lines=13> */
.L_x_5769:
[----:B------:R-:W-:Y:S05]  /*b230*/  BSYNC B2 ;  /* 0x0000000000027941 */ /* 0x000fea0003800000 */
.L_x_5767:
        /* <DEDUP_REMOVED lines=8> */
.L_x_5778:
        /* <DEDUP_REMOVED lines=12> */
.L_x_5781:
[----:B------:R-:W-:Y:S02]  /*b380*/  IMAD.MOV.U32 R119, RZ, RZ, R164 ;  /* 0x000000ffff777224 */ /* 0x000fe400078e00a4 */
.L_x_5782:
[----:B------:R-:W-:Y:S05]  /*b390*/  BSYNC B3 ;  /* 0x0000000000037941 */ /* 0x000fea0003800000 */
.L_x_5780:
        /* <DEDUP_REMOVED lines=16> */
.L_x_5786:
[----:B------:R-:W-:Y:S05]  /*b4a0*/  BSYNC B4 ;  /* 0x0000000000047941 */ /* 0x000fea0003800000 */
.L_x_5785:
        /* <DEDUP_REMOVED lines=43> */
.L_x_5784:
[----:B------:R-:W-:Y:S05]  /*b760*/  BSYNC B3 ;  /* 0x0000000000037941 */ /* 0x000fea0003800000 */
.L_x_5783:
        /* <DEDUP_REMOVED lines=13> */
.L_x_5779:
[----:B------:R-:W-:Y:S05]  /*b840*/  BSYNC B2 ;  /* 0x0000000000027941 */ /* 0x000fea0003800000 */
.L_x_5777:
        /* <DEDUP_REMOVED lines=8> */
.L_x_5788:
        /* <DEDUP_REMOVED lines=12> */
.L_x_5791:
[----:B------:R-:W-:Y:S02]  /*b990*/  IMAD.MOV.U32 R122, RZ, RZ, R164 ;  /* 0x000000ffff7a7224 */ /* 0x000fe400078e00a4 */
.L_x_5792:
[----:B------:R-:W-:Y:S05]  /*b9a0*/  BSYNC B3 ;  /* 0x0000000000037941 */ /* 0x000fea0003800000 */
.L_x_5790:
        /* <DEDUP_REMOVED lines=16> */
.L_x_5796:
[----:B------:R-:W-:Y:S05]  /*bab0*/  BSYNC B4 ;  /* 0x0000000000047941 */ /* 0x000fea0003800000 */
.L_x_5795:
        /* <DEDUP_REMOVED lines=43> */
.L_x_5794:
[----:B------:R-:W-:Y:S05]  /*bd70*/  BSYNC B3 ;  /* 0x0000000000037941 */ /* 0x000fea0003800000 */
.L_x_5793:
        /* <DEDUP_REMOVED lines=13> */
.L_x_5789:
[----:B------:R-:W-:Y:S05]  /*be50*/  BSYNC B2 ;  /* 0x0000000000027941 */ /* 0x000fea0003800000 */
.L_x_5787:
        /* <DEDUP_REMOVED lines=8> */
.L_x_5798:
        /* <DEDUP_REMOVED lines=12> */
.L_x_5801:
[----:B------:R-:W-:Y:S02]  /*bfa0*/  MOV R123, R164 ;  /* 0x000000a4007b7202 */ /* 0x000fe40000000f00 */
.L_x_5802:
[----:B------:R-:W-:Y:S05]  /*bfb0*/  BSYNC B3 ;  /* 0x0000000000037941 */ /* 0x000fea0003800000 */
.L_x_5800:
        /* <DEDUP_REMOVED lines=16> */
.L_x_5806:
[----:B------:R-:W-:Y:S05]  /*c0c0*/  BSYNC B4 ;  /* 0x0000000000047941 */ /* 0x000fea0003800000 */
.L_x_5805:
        /* <DEDUP_REMOVED lines=43> */
.L_x_5804:
[----:B------:R-:W-:Y:S05]  /*c380*/  BSYNC B3 ;  /* 0x0000000000037941 */ /* 0x000fea0003800000 */
.L_x_5803:
        /* <DEDUP_REMOVED lines=13> */
.L_x_5799:
[----:B------:R-:W-:Y:S05]  /*c460*/  BSYNC B2 ;  /* 0x0000000000027941 */ /* 0x000fea0003800000 */
.L_x_5797:
        /* <DEDUP_REMOVED lines=8> */
.L_x_5808:
        /* <DEDUP_REMOVED lines=12> */
.L_x_5811:
[----:B------:R-:W-:Y:S02]  /*c5b0*/  IMAD.MOV.U32 R126, RZ, RZ, R164 ;  /* 0x000000ffff7e7224 */ /* 0x000fe400078e00a4 */
.L_x_5812:
[----:B------:R-:W-:Y:S05]  /*c5c0*/  BSYNC B3 ;  /* 0x0000000000037941 */ /* 0x000fea0003800000 */
.L_x_5810:
        /* <DEDUP_REMOVED lines=16> */
.L_x_5816:
[----:B------:R-:W-:Y:S05]  /*c6d0*/  BSYNC B4 ;  /* 0x0000000000047941 */ /* 0x000fea0003800000 */
.L_x_5815:
        /* <DEDUP_REMOVED lines=43> */
.L_x_5814:
[----:B------:R-:W-:Y:S05]  /*c990*/  BSYNC B3 ;  /* 0x0000000000037941 */ /* 0x000fea0003800000 */
.L_x_5813:
        /* <DEDUP_REMOVED lines=13> */
.L_x_5809:
[----:B------:R-:W-:Y:S05]  /*ca70*/  BSYNC B2 ;  /* 0x0000000000027941 */ /* 0x000fea0003800000 */
.L_x_5807:
        /* <DEDUP_REMOVED lines=8> */
.L_x_5818:
        /* <DEDUP_REMOVED lines=12> */
.L_x_5821:
[----:B------:R-:W-:Y:S02]  /*cbc0*/  IMAD.MOV.U32 R127, RZ, RZ, R164 ;  /* 0x000000ffff7f7224 */ /* 0x000fe400078e00a4 */
.L_x_5822:
[----:B------:R-:W-:Y:S05]  /*cbd0*/  BSYNC B3 ;  /* 0x0000000000037941 */ /* 0x000fea0003800000 */
.L_x_5820:
        /* <DEDUP_REMOVED lines=16> */
.L_x_5826:
[----:B------:R-:W-:Y:S05]  /*cce0*/  BSYNC B4 ;  /* 0x0000000000047941 */ /* 0x000fea0003800000 */
.L_x_5825:
        /* <DEDUP_REMOVED lines=43> */
.L_x_5824:
[----:B------:R-:W-:Y:S05]  /*cfa0*/  BSYNC B3 ;  /* 0x0000000000037941 */ /* 0x000fea0003800000 */
.L_x_5823:
        /* <DEDUP_REMOVED lines=13> */
.L_x_5819:
[----:B------:R-:W-:Y:S05]  /*d080*/  BSYNC B2 ;  /* 0x0000000000027941 */ /* 0x000fea0003800000 */
.L_x_5817:
        /* <DEDUP_REMOVED lines=8> */
.L_x_5828:
        /* <DEDUP_REMOVED lines=12> */
.L_x_5831:
[----:B------:R-:W-:Y:S02]  /*d1d0*/  MOV R134, R164 ;  /* 0x000000a400867202 */ /* 0x000fe40000000f00 */
.L_x_5832:
[----:B------:R-:W-:Y:S05]  /*d1e0*/  BSYNC B3 ;  /* 0x0000000000037941 */ /* 0x000fea0003800000 */
.L_x_5830:
        /* <DEDUP_REMOVED lines=16> */
.L_x_5836:
[----:B------:R-:W-:Y:S05]  /*d2f0*/  BSYNC B4 ;  /* 0x0000000000047941 */ /* 0x000fea0003800000 */
.L_x_5835:
        /* <DEDUP_REMOVED lines=43> */
.L_x_5834:
[----:B------:R-:W-:Y:S05]  /*d5b0*/  BSYNC B3 ;  /* 0x0000000000037941 */ /* 0x000fea0003800000 */
.L_x_5833:
        /* <DEDUP_REMOVED lines=13> */
.L_x_5829:
[----:B------:R-:W-:Y:S05]  /*d690*/  BSYNC B2 ;  /* 0x0000000000027941 */ /* 0x000fea0003800000 */
.L_x_5827:
        /* <DEDUP_REMOVED lines=8> */
.L_x_5838:
        /* <DEDUP_REMOVED lines=12> */
.L_x_5841:
[----:B------:R-:W-:Y:S02]  /*d7e0*/  IMAD.MOV.U32 R169, RZ, RZ, R164 ;  /* 0x000000ffffa97224 */ /* 0x000fe400078e00a4 */
.L_x_5842:
[----:B------:R-:W-:Y:S05]  /*d7f0*/  BSYNC B3 ;  /* 0x0000000000037941 */ /* 0x000fea0003800000 */
.L_x_5840:
        /* <DEDUP_REMOVED lines=16> */
.L_x_5846:
[----:B------:R-:W-:Y:S05]  /*d900*/  BSYNC B4 ;  /* 0x0000000000047941 */ /* 0x000fea0003800000 */
.L_x_5845:
        /* <DEDUP_REMOVED lines=42> */
.L_x_5844:
[----:B------:R-:W-:Y:S05]  /*dbb0*/  BSYNC B3 ;  /* 0x0000000000037941 */ /* 0x000fea0003800000 */
.L_x_5843:
        /* <DEDUP_REMOVED lines=12> */
.L_x_5839:
[----:B------:R-:W-:Y:S05]  /*dc80*/  BSYNC B2 ;  /* 0x0000000000027941 */ /* 0x000fea0003800000 */
.L_x_5837:
[----:B------:R-:W-:Y:S01]  /*dc90*/  IMAD.MOV.U32 R131, RZ, RZ, 0x10 ;  /* 0x00000010ff837424 */ /* 0x000fe200078e00ff */
        /* <DEDUP_REMOVED lines=27> */
.L_x_5766:
[----:B------:R-:W-:Y:S05]  /*de50*/  BSYNC B1 ;  /* 0x0000000000017941 */ /* 0x000fea0003800000 */
.L_x_5765:
        /* <DEDUP_REMOVED lines=39> */
.L_x_5859:
        /* <DEDUP_REMOVED lines=85> */
.L_x_5860:
        /* <DEDUP_REMOVED lines=9> */
[C---:B------:R-:W-:Y:S02]  /*e6b0*/  @!P5 LEA.HI.X R71, R5.reuse, c[0x0][0x1a4], R162, 0x2, P3 ;  /* 0x000069000547da11 */ /* 0x040fe400018f14a2 */
[----:B------:R-:W-:-:S03]  /*e6c0*/  @!P5 LEA R68, P3, R5, c[0x0][0x1a8], 0x2 ;  /* 0x00006a000544da11 */ /* 0x000fc600078610ff */
[----:B------:R-:W0:Y:S01]  /*e6d0*/  MUFU.RSQ R167, R167 ;  /* 0x000000a700a77308 */ /* 0x000e220000001400 */
[----:B------:R-:W-:Y:S01]  /*e6e0*/  @!P5 LEA.HI.X R69, R5, c[0x0][0x1ac], R162, 0x2, P3 ;  /* 0x00006b000545da11 */ /* 0x000fe200018f14a2 */
[----:B------:R1:W-:Y:S01]  /*e6f0*/  @!P5 STG.E [R70.64], R131 ;  /* 0x000000834600d986 */ /* 0x0003e2000c101906 */
        /* <DEDUP_REMOVED lines=44> */
.L_x_5852:
[----:B------:R-:W-:Y:S05]  /*e9c0*/  BSYNC B2 ;  /* 0x0000000000027941 */ /* 0x000fea0003800000 */
.L_x_5851:
        /* <DEDUP_REMOVED lines=13> */
[----:B------:R-:W-:Y:S02]  /*eaa0*/  FMUL.FTZ R70, R167, R70 ;  /* 0x00000046a7467220 */ /* 0x000fe40000410000 */
        /* <DEDUP_REMOVED lines=21> */
.L_x_5854:
[----:B------:R-:W-:Y:S05]  /*ec00*/  BSYNC B2 ;  /* 0x0000000000027941 */ /* 0x000fea0003800000 */
.L_x_5853:
        /* <DEDUP_REMOVED lines=35> */
.L_x_5856:
[----:B------:R-:W-:Y:S05]  /*ee40*/  BSYNC B2 ;  /* 0x0000000000027941 */ /* 0x000fea0003800000 */
.L_x_5855:
        /* <DEDUP_REMOVED lines=32> */
.L_x_5850:
[----:B------:R-:W-:Y:S05]  /*f050*/  BSYNC B1 ;  /* 0x0000000000017941 */ /* 0x000fea0003800000 */
.L_x_5849:
[----:B01----:R-:W-:-:S05]  /*f060*/  MOV R68, c[0x0][0x160] ;  /* 0x0000580000447a02 */ /* 0x003fca0000000f00 */
[----:B------:R-:W-:-:S05]  /*f070*/  IMAD R5, R68, 0x4, R5 ;  /* 0x0000000444057824 */ /* 0x000fca00078e0205 */
[----:B------:R-:W-:-:S13]  /*f080*/  ISETP.GE.AND P2, PT, R5, c[0x0][0x164], PT ;  /* 0x0000590005007a0c */ /* 0x000fda0003f46270 */
[----:B------:R-:W-:Y:S01]  /*f090*/  @P2 CALL.REL.NOINC `(.L_x_5857) ;  /* 0x0000001000002944 */ /* 0x000fe20003c00000 */
[----:B------:R-:W-:Y:S05]  /*f0a0*/  BRA `(.L_x_5858) ;  /* 0xffff200000007947 */ /* 0x000fea000383ffff */
.L_x_5857:
[----:B------:R-:W-:Y:S05]  /*f0b0*/  BSYNC B0 ;  /* 0x0000000000007941 */ /* 0x000fea0003800000 */
.L_x_5512:
[----:B------:R-:W-:Y:S05]  /*f0c0*/  EXIT ;  /* 0x000000000000794d */ /* 0x000fea0003800000 */
.L_x_5847:
[----:B------:R-:W-:Y:S01]  /*f0d0*/  HFMA2.MMA R169, -RZ, RZ, 0, 5.9604644775390625e-08 ;  /* 0x00000001ffa97435 */ /* 0x000fe200000001ff */
[----:B------:R-:W-:Y:S01]  /*f0e0*/  IMAD.MOV.U32 R130, RZ, RZ, 0x1f ;  /* 0x0000001fff827424 */ /* 0x000fe200078e00ff */
[----:B------:R-:W-:Y:S02]  /*f0f0*/  MOV R171, 0xffffffff ;  /* 0xffffffff00ab7802 */ /* 0x000fe40000000f00 */
[----:B------:R-:W-:Y:S02]  /*f100*/  MOV R68, 0xf120 ;  /* 0x0000f12000447802 */ /* 0x000fe40000000f00 */
[----:B-----5:R-:W-:Y:S05]  /*f110*/  CALL.REL.NOINC `($__internal_30_$__cuda_sm70_shflsync_bfly_p) ;  /* 0x000007d000007944 */ /* 0x020fea0003c00000 */
[----:B-1----:R-:W-:Y:S01]  /*f120*/  IMAD.MOV.U32 R69, RZ, RZ, R130 ;  /* 0x000000ffff457224 */ /* 0x002fe200078e0082 */
[----:B0-----:R-:W-:Y:S05]  /*f130*/  BRA `(.L_x_5859) ;  /* 0xffffef9000007947 */ /* 0x001fea000383ffff */
.L_x_5848:
[----:B------:R-:W-:Y:S01]  /*f140*/  HFMA2.MMA R130, -RZ, RZ, 0, 1.847743988037109375e-06 ;  /* 0x0000001fff827435 */ /* 0x000fe200000001ff */
[----:B0-----:R-:W-:Y:S01]  /*f150*/  MOV R70, R167 ;  /* 0x000000a700467202 */ /* 0x001fe20000000f00 */
[----:B------:R-:W-:Y:S01]  /*f160*/  IMAD.MOV.U32 R169, RZ, RZ, 0x2 ;  /* 0x00000002ffa97424 */ /* 0x000fe200078e00ff */
[----:B------:R-:W-:Y:S01]  /*f170*/  MOV R68, 0xf1a0 ;  /* 0x0000f1a000447802 */ /* 0x000fe20000000f00 */
[----:B------:R-:W-:Y:S02]  /*f180*/  IMAD.MOV.U32 R171, RZ, RZ, -0x1 ;  /* 0xffffffffffab7424 */ /* 0x000fe400078e00ff */
[----:B-----5:R-:W-:Y:S05]  /*f190*/  CALL.REL.NOINC `($__internal_30_$__cuda_sm70_shflsync_bfly_p) ;  /* 0x0000075000007944 */ /* 0x020fea0003c00000 */
[----:B01----:R-:W-:Y:S01]  /*f1a0*/  FADD.FTZ R70, R167, R130 ;  /* 0x00000082a7467221 */ /* 0x003fe20000010000 */
[----:B------:R-:W-:Y:S01]  /*f1b0*/  MOV R169, 0x4 ;  /* 0x0000000400a97802 */ /* 0x000fe20000000f00 */
[----:B------:R-:W-:Y:S01]  /*f1c0*/  IMAD.MOV.U32 R130, RZ, RZ, 0x1f ;  /* 0x0000001fff827424 */ /* 0x000fe200078e00ff */
[----:B------:R-:W-:-:S02]  /*f1d0*/  MOV R171, 0xffffffff ;  /* 0xffffffff00ab7802 */ /* 0x000fc40000000f00 */
[----:B------:R-:W-:Y:S02]  /*f1e0*/  MOV R68, 0xf200 ;  /* 0x0000f20000447802 */ /* 0x000fe40000000f00 */
[----:B------:R-:W-:Y:S05]  /*f1f0*/  CALL.REL.NOINC `($__internal_30_$__cuda_sm70_shflsync_bfly_p) ;  /* 0x000006f000007944 */ /* 0x000fea0003c00000 */
[----:B01----:R-:W-:Y:S01]  /*f200*/  FADD.FTZ R70, R70, R130 ;  /* 0x0000008246467221 */ /* 0x003fe20000010000 */
[----:B------:R-:W-:Y:S01]  /*f210*/  HFMA2.MMA R130, -RZ, RZ, 0, 1.847743988037109375e-06 ;  /* 0x0000001fff827435 */ /* 0x000fe200000001ff */
[----:B------:R-:W-:Y:S01]  /*f220*/  IMAD.MOV.U32 R169, RZ, RZ, 0x8 ;  /* 0x00000008ffa97424 */ /* 0x000fe200078e00ff */
[----:B------:R-:W-:Y:S01]  /*f230*/  MOV R68, 0xf260 ;  /* 0x0000f26000447802 */ /* 0x000fe20000000f00 */
[----:B------:R-:W-:-:S03]  /*f240*/  IMAD.MOV.U32 R171, RZ, RZ, -0x1 ;  /* 0xffffffffffab7424 */ /* 0x000fc600078e00ff */
[----:B------:R-:W-:Y:S05]  /*f250*/  CALL.REL.NOINC `($__internal_30_$__cuda_sm70_shflsync_bfly_p) ;  /* 0x0000069000007944 */ /* 0x000fea0003c00000 */
[----:B01----:R-:W-:Y:S01]  /*f260*/  FADD.FTZ R70, R70, R130 ;  /* 0x0000008246467221 */ /* 0x003fe20000010000 */
[----:B------:R-:W-:Y:S01]  /*f270*/  MOV R169, 0x10 ;  /* 0x0000001000a97802 */ /* 0x000fe20000000f00 */
[----:B------:R-:W-:Y:S01]  /*f280*/  IMAD.MOV.U32 R130, RZ, RZ, 0x1f ;  /* 0x0000001fff827424 */ /* 0x000fe200078e00ff */
[----:B------:R-:W-:Y:S02]  /*f290*/  MOV R171, 0xffffffff ;  /* 0xffffffff00ab7802 */ /* 0x000fe40000000f00 */
[----:B------:R-:W-:Y:S02]  /*f2a0*/  MOV R68, 0xf2c0 ;  /* 0x0000f2c000447802 */ /* 0x000fe40000000f00 */
[----:B------:R-:W-:Y:S05]  /*f2b0*/  CALL.REL.NOINC `($__internal_30_$__cuda_sm70_shflsync_bfly_p) ;  /* 0x0000063000007944 */ /* 0x000fea0003c00000 */
[----:B-1----:R-:W-:Y:S02]  /*f2c0*/  FADD.FTZ R130, R70, R130 ;  /* 0x0000008246827221 */ /* 0x002fe40000010000 */
[----:B0-----:R-:W-:-:S02]  /*f2d0*/  IMAD.MOV.U32 R169, RZ, RZ, 0x1 ;  /* 0x00000001ffa97424 */ /* 0x001fc400078e00ff */
[----:B------:R-:W-:Y:S01]  /*f2e0*/  FMUL.FTZ R131, R130, c[0x0][0x1e0] ;  /* 0x0000780082837a20 */ /* 0x000fe20000410000 */
[----:B------:R-:W-:Y:S01]  /*f2f0*/  HFMA2.MMA R130, -RZ, RZ, 0, 1.847743988037109375e-06 ;  /* 0x0000001fff827435 */ /* 0x000fe200000001ff */
[----:B------:R-:W-:Y:S02]  /*f300*/  IMAD.MOV.U32 R171, RZ, RZ, -0x1 ;  /* 0xffffffffffab7424 */ /* 0x000fe400078e00ff */
        /* <DEDUP_REMOVED lines=66> */
[----:B------:R-:W-:Y:S02]  /*f730*/  MOV R70, R71 ;  /* 0x0000004700467202 */ /* 0x000fe40000000f00 */
        /* <DEDUP_REMOVED lines=19> */
[----:B-1----:R-:W-:Y:S01]  /*f870*/  FADD.FTZ R167, R70, R130 ;  /* 0x0000008246a77221 */ /* 0x002fe20000010000 */
[----:B0-----:R-:W-:Y:S01]  /*f880*/  MOV R169, 0x10 ;  /* 0x0000001000a97802 */ /* 0x001fe20000000f00 */
[----:B------:R-:W-:Y:S01]  /*f890*/  IMAD.MOV.U32 R130, RZ, RZ, 0x1f ;  /* 0x0000001fff827424 */ /* 0x000fe200078e00ff */
[----:B------:R-:W-:Y:S01]  /*f8a0*/  MOV R171, 0xffffffff ;  /* 0xffffffff00ab7802 */ /* 0x000fe20000000f00 */
[----:B------:R-:W-:Y:S01]  /*f8b0*/  IMAD.MOV.U32 R70, RZ, RZ, R167 ;  /* 0x000000ffff467224 */ /* 0x000fe200078e00a7 */
[----:B------:R-:W-:-:S02]  /*f8c0*/  MOV R68, 0xf8e0 ;  /* 0x0000f8e000447802 */ /* 0x000fc40000000f00 */
[----:B------:R-:W-:Y:S05]  /*f8d0*/  CALL.REL.NOINC `($__internal_30_$__cuda_sm70_shflsync_bfly_p) ;  /* 0x0000001000007944 */ /* 0x000fea0003c00000 */
[----:B01----:R-:W-:Y:S05]  /*f8e0*/  BRA `(.L_x_5860) ;  /* 0xffffed3000007947 */ /* 0x003fea000383ffff */
        .weak           $__internal_30_$__cuda_sm70_shflsync_bfly_p
        .type           $__internal_30_$__cuda_sm70_shflsync_bfly_p,@function
        .size           $__internal_30_$__cuda_sm70_shflsync_bfly_p,(.L_x_29170 - $__internal_30_$__cuda_sm70_shflsync_bfly_p)
$__internal_30_$__cuda_sm70_shflsync_bfly_p:
[----:B------:R-:W-:Y:S01]  /*f8f0*/  HFMA2.MMA R69, -RZ, RZ, 0, 0 ;  /* 0x00000000ff457435 */ /* 0x000fe200000001ff */
[----:B------:R-:W-:Y:S04]  /*f900*/  WARPSYNC R171 ;  /* 0x000000ab00007348 */ /* 0x000fe80003800000 */
[----:B------:R0:W1:Y:S01]  /*f910*/  SHFL.BFLY PT, R130, R70, R169, R130 ;  /* 0x0c0000a946827389 */ /* 0x00006200000e0082 */
[----:B------:R-:W-:Y:S05]  /*f920*/  RET.REL.NODEC R68 `(_ZN10layer_norm13ln_fwd_kernelINS_13Kernel_traitsI6__halfS2_S2_S2_fjLj1024ELj1ELj4ELj1ELj16ENS_18Kernel_traits_baseILj1024ES2_S2_S2_S2_fjLj128EEEEELb1ELb1ELb1ELb0EEEvNS_9FwdParamsE) ;  /* 0xffff06d044007950 */ /* 0x000fea0003c3ffff */
.L_x_5861:
        /* <DEDUP_REMOVED lines=13> */
.L_x_29170:


//--------------------- .text._ZN10layer_norm13ln_fwd_kernelINS_13Kernel_traitsI6__halfS2_S2_S2_fjLj1024ELj1ELj4ELj1ELj16ENS_18Kernel_traits_baseILj1024ES2_S2_S2_S2_fjLj128EEEEELb1ELb1ELb1ELb1EEEvNS_9FwdParamsE --------------------------
	.section	.text._ZN10layer_norm13ln_fwd_kernelINS_13Kernel_traitsI6__halfS2_S2_S2_fjLj1024ELj1ELj4ELj1ELj16ENS_18Kernel_traits_baseILj1024ES2_S2_S2_S2_fjLj128EEEEELb1ELb1ELb1ELb1EEEvNS_9FwdParamsE,"ax",@progbits
	.sectioninfo	@"SHI_REGISTERS=167"
	.align	128
        .global         _ZN10layer_norm13ln_fwd_kernelINS_13Kernel_traitsI6__halfS2_S2_S2_fjLj1024ELj1ELj4ELj1ELj16ENS_18Kernel_traits_baseILj1024ES2_S2_S2_S2_fjLj128EEEEELb1ELb1ELb1ELb1EEEvNS_9FwdParamsE
        .type           _ZN10layer_norm13ln_fwd_kernelINS_13Kernel_traitsI6__halfS2_S2_S2_fjLj1024ELj1ELj4ELj1ELj16ENS_18Kernel_traits_baseILj1024ES2_S2_S2_S2_fjLj128EEEEELb1ELb1ELb1ELb1EEEvNS_9FwdParamsE,@function
        .size           _ZN10layer_norm13ln_fwd_kernelINS_13Kernel_traitsI6__halfS2_S2_S2_fjLj1024ELj1ELj4ELj1ELj16ENS_18Kernel_traits_baseILj1024ES2_S2_S2_S2_fjLj128EEEEELb1ELb1ELb1ELb1EEEvNS_9FwdParamsE,(.L_x_29171 - _ZN10layer_norm13ln_fwd_kernelINS_13Kernel_traitsI6__halfS2_S2_S2_fjLj1024ELj1ELj4ELj1ELj16ENS_18Kernel_traits_baseILj1024ES2_S2_S2_S2_fjLj128EEEEELb1ELb1ELb1ELb1EEEvNS_9FwdParamsE)
        .other          _ZN10layer_norm13ln_fwd_kernelINS_13Kernel_traitsI6__halfS2_S2_S2_fjLj1024ELj1ELj4ELj1ELj16ENS_18Kernel_traits_baseILj1024ES2_S2_S2_S2_fjLj128EEEEELb1ELb1ELb1ELb1EEEvNS_9FwdParamsE,@"STO_CUDA_ENTRY STV_DEFAULT"
_ZN10layer_norm13ln_fwd_kernelINS_13Kernel_traitsI6__halfS2_S2_S2_fjLj1024ELj1ELj4ELj1ELj16ENS_18Kernel_traits_baseILj1024ES2_S2_S2_S2_fjLj128EEEEELb1ELb1ELb1ELb1EEEvNS_9FwdParamsE:
.text._ZN10layer_norm13ln_fwd_kernelINS_13Kernel_traitsI6__halfS2_S2_S2_fjLj1024ELj1ELj4ELj1ELj16ENS_18Kernel_traits_baseILj1024ES2_S2_S2_S2_fjLj128EEEEELb1ELb1ELb1ELb1EEEvNS_9FwdParamsE:
        /* <DEDUP_REMOVED lines=39> */
[----:B------:R-:W-:Y:S01]  /*0270*/  UIADD3 UR15, UR4, 0x78dde6e4, URZ ;  /* 0x78dde6e4040f7890 */ /* 0x000fe2000fffe03f */
[----:B------:R-:W-:Y:S02]  /*0280*/  IADD3 R4, P1, R28, c[0x0][0x218], RZ ;  /* 0x000086001c047a10 */ /* 0x000fe40007f3e0ff */
[----:B------:R-:W-:Y:S01]  /*0290*/  LOP3.LUT R6, R9, UR9, R6, 0x96, !PT ;  /* 0x0000000909067c12 */ /* 0x000fe2000f8e9606 */
[----:B------:R-:W-:-:S04]  /*02a0*/  IMAD.WIDE.U32 R12, R12, -0x326172a9, RZ ;  /* 0xcd9e8d570c0c7825 */ /* 0x000fc800078e00ff */
[----:B------:R-:W-:Y:S01]  /*02b0*/  IMAD.WIDE.U32 R6, R6, -0x2daee0ad, RZ ;  /* 0xd2511f5306067825 */ /* 0x000fe200078e00ff */
[----:B------:R-:W-:Y:S01]  /*02c0*/  LOP3.LUT R3, R13, UR11, R8, 0x96, !PT ;  /* 0x0000000b0d037c12 */ /* 0x000fe2000f8e9608 */
[----:B------:R-:W-:Y:S02]  /*02d0*/  UIADD3 UR16, UR5, -0x126145ec, URZ ;  /* 0xed9eba1405107890 */ /* 0x000fe4000fffe03f */
[----:B------:R-:W-:Y:S01]  /*02e0*/  UIADD3 UR18, UR5, -0x56f99767, URZ ;  /* 0xa906689905127890 */ /* 0x000fe2000fffe03f */
[----:B------:R-:W-:Y:S01]  /*02f0*/  LOP3.LUT R14, R7, UR12, R2, 0x96, !PT ;  /* 0x0000000c070e7c12 */ /* 0x000fe2000f8e9602 */
[----:B------:R-:W-:-:S04]  /*0300*/  IMAD.WIDE.U32 R2, R3, -0x2daee0ad, RZ ;  /* 0xd2511f5303027825 */ /* 0x000fc800078e00ff */
[----:B------:R-:W-:Y:S01]  /*0310*/  IMAD.WIDE.U32 R14, R14, -0x326172a9, RZ ;  /* 0xcd9e8d570e0e7825 */ /* 0x000fe200078e00ff */
[----:B------:R-:W-:Y:S01]  /*0320*/  LOP3.LUT R13, R3, UR14, R6, 0x96, !PT ;  /* 0x0000000e030d7c12 */ /* 0x000fe2000f8e9606 */
[----:B------:R-:W-:Y:S02]  /*0330*/  UIADD3 UR17, UR4, 0x1715609d, URZ ;  /* 0x1715609d04117890 */ /* 0x000fe4000fffe03f */
[----:B------:R-:W-:Y:S01]  /*0340*/  UIADD3 UR20, UR5, 0x646e171e, URZ ;  /* 0x646e171e05147890 */ /* 0x000fe2000fffe03f */
[----:B------:R-:W-:Y:S01]  /*0350*/  LOP3.LUT R6, R15, UR13, R12, 0x96, !PT ;  /* 0x0000000d0f067c12 */ /* 0x000fe2000f8e960c */
[----:B------:R-:W-:-:S04]  /*0360*/  IMAD.WIDE.U32 R12, R13, -0x326172a9, RZ ;  /* 0xcd9e8d570d0c7825 */ /* 0x000fc800078e00ff */
[----:B------:R-:W-:Y:S01]  /*0370*/  IMAD.WIDE.U32 R6, R6, -0x2daee0ad, RZ ;  /* 0xd2511f5306067825 */ /* 0x000fe200078e00ff */
[----:B------:R-:W-:Y:S01]  /*0380*/  LOP3.LUT R3, R13, UR15, R14, 0x96, !PT ;  /* 0x0000000f0d037c12 */ /* 0x000fe2000f8e960e */
[----:B------:R-:W-:Y:S02]  /*0390*/  UIADD3 UR19, UR4, -0x4ab325aa, URZ ;  /* 0xb54cda5604137890 */ /* 0x000fe4000fffe03f */
[----:B------:R-:W-:Y:S01]  /*03a0*/  IMAD.X R5, RZ, RZ, c[0x0][0x21c], P1 ;  /* 0x00008700ff057624 */ /* 0x000fe200008e06ff */
[----:B------:R-:W-:Y:S01]  /*03b0*/  LOP3.LUT R14, R7, UR16, R2, 0x96, !PT ;  /* 0x00000010070e7c12 */ /* 0x000fe2000f8e9602 */
[----:B------:R-:W-:Y:S01]  /*03c0*/  IMAD.WIDE.U32 R2, R3, -0x2daee0ad, RZ ;  /* 0xd2511f5303027825 */ /* 0x000fe200078e00ff */
[----:B------:R-:W-:Y:S02]  /*03d0*/  UIADD3 UR21, UR4, 0x5384540f, URZ ;  /* 0x5384540f04157890 */ /* 0x000fe4000fffe03f */
[----:B------:R-:W-:Y:S01]  /*03e0*/  UIADD3 UR22, UR5, 0x1fd5c5a3, URZ ;  /* 0x1fd5c5a305167890 */ /* 0x000fe2000fffe03f */
[----:B------:R-:W-:Y:S01]  /*03f0*/  IMAD.WIDE.U32 R14, R14, -0x326172a9, RZ ;  /* 0xcd9e8d570e0e7825 */ /* 0x000fe200078e00ff */
[----:B------:R-:W-:Y:S01]  /*0400*/  LOP3.LUT R13, R3, UR18, R6, 0x96, !PT ;  /* 0x00000012030d7c12 */ /* 0x000fe2000f8e9606 */
[----:B------:R0:W5:Y:S03]  /*0410*/  @P0 LDG.E.128 R8, [R4.64] ;  /* 0x0000000604080981 */ /* 0x000166000c1e1d00 */
[----:B------:R-:W-:Y:S01]  /*0420*/  LOP3.LUT R6, R15, UR17, R12, 0x96, !PT ;  /* 0x000000110f067c12 */ /* 0x000fe2000f8e960c */
[----:B------:R0:W5:Y:S04]  /*0430*/  @P0 LDG.E.128 R16, [R4.64+0x200] ;  /* 0x0002000604100981 */ /* 0x000168000c1e1d00 */
[----:B------:R-:W-:Y:S01]  /*0440*/  IMAD.WIDE.U32 R6, R6, -0x2daee0ad, RZ ;  /* 0xd2511f5306067825 */ /* 0x000fe200078e00ff */
[----:B------:R-:W-:Y:S01]  /*0450*/  LOP3.LUT R0, R22, 0x1f, RZ, 0xc0, !PT ;  /* 0x0000001f16007812 */ /* 0x000fe200078ec0ff */
[----:B------:R0:W5:Y:S02]  /*0460*/  @P0 LDG.E.128 R24, [R4.64+0x400] ;  /* 0x0004000604180981 */ /* 0x000164000c1e1d00 */
[----:B------:R-:W-:Y:S01]  /*0470*/  IMAD.WIDE.U32 R12, R13, -0x326172a9, RZ ;  /* 0xcd9e8d570d0c7825 */ /* 0x000fe200078e00ff */
[----:B------:R-:W-:Y:S01]  /*0480*/  LOP3.LUT R20, R7, UR20, R2, 0x96, !PT ;  /* 0x0000001407147c12 */ /* 0x000fe2000f8e9602 */
[----:B------:R0:W5:Y:S01]  /*0490*/  @P0 LDG.E.128 R60, [R4.64+0x600] ;  /* 0x00060006043c0981 */ /* 0x000162000c1e1d00 */
[----:B------:R-:W-:Y:S01]  /*04a0*/  SHF.R.U32.HI R2, RZ, 0x5, R22 ;  /* 0x00000005ff027819 */ /* 0x000fe20000011616 */
[----:B------:R-:W-:Y:S01]  /*04b0*/  UIADD3 UR23, UR4, -0xe443238, URZ ;  /* 0xf1bbcdc804177890 */ /* 0x000fe2000fffe03f */
[----:B------:R-:W-:Y:S01]  /*04c0*/  LOP3.LUT R14, R13, UR19, R14, 0x96, !PT ;  /* 0x000000130d0e7c12 */ /* 0x000fe2000f8e960e */
[----:B------:R-:W-:Y:S01]  /*04d0*/  IMAD.WIDE.U32 R20, R20, -0x326172a9, RZ ;  /* 0xcd9e8d5714147825 */ /* 0x000fe200078e00ff */
[----:B------:R-:W-:-:S03]  /*04e0*/  UIADD3 UR24, UR5, -0x24c28bd8, URZ ;  /* 0xdb3d742805187890 */ /* 0x000fc6000fffe03f */
[----:B------:R-:W-:Y:S01]  /*04f0*/  IMAD R2, R23, 0x4, R2 ;  /* 0x0000000417027824 */ /* 0x000fe200078e0202 */
[----:B------:R-:W-:Y:S01]  /*0500*/  LOP3.LUT R107, R21, UR21, R12, 0x96, !PT ;  /* 0x00000015156b7c12 */ /* 0x000fe2000f8e960c */
[----:B------:R-:W-:Y:S01]  /*0510*/  IMAD.WIDE.U32 R14, R14, -0x2daee0ad, RZ ;  /* 0xd2511f530e0e7825 */ /* 0x000fe200078e00ff */
[----:B0-----:R-:W-:Y:S02]  /*0520*/  IADD3 R4, P2, R28, c[0x0][0x1b0], RZ ;  /* 0x00006c001c047a10 */ /* 0x001fe40007f5e0ff */
[----:B------:R-:W-:Y:S01]  /*0530*/  ISETP.GE.AND P1, PT, R2, c[0x0][0x164], PT ;  /* 0x0000590002007a0c */ /* 0x000fe20003f26270 */
[----:B------:R-:W-:Y:S01]  /*0540*/  IMAD.HI.U32 R3, R107, -0x2daee0ad, RZ ;  /* 0xd2511f536b037827 */ /* 0x000fe200078e00ff */
[----:B------:R-:W-:Y:S02]  /*0550*/  LOP3.LUT R112, R15, UR22, R6, 0x96, !PT ;  /* 0x000000160f707c12 */ /* 0x000fe4000f8e9606 */
[----:B------:R-:W-:Y:S01]  /*0560*/  LEA R12, P3, R0, c[0x0][0x1c8], 0x4 ;  /* 0x00007200000c7a11 */ /* 0x000fe200078620ff */
[----:B------:R-:W-:Y:S01]  /*0570*/  IMAD.X R5, RZ, RZ, c[0x0][0x1b4], P2 ;  /* 0x00006d00ff057624 */ /* 0x000fe200010e06ff */
[----:B------:R-:W-:Y:S01]  /*0580*/  LOP3.LUT R114, R3, UR24, R14, 0x96, !PT ;  /* 0x0000001803727c12 */ /* 0x000fe2000f8e960e */
[----:B------:R-:W-:Y:S01]  /*0590*/  IMAD.HI.U32 R7, R112, -0x326172a9, RZ ;  /* 0xcd9e8d5770077827 */ /* 0x000fe200078e00ff */
[----:B------:R-:W-:-:S04]  /*05a0*/  IADD3.X R13, RZ, c[0x0][0x1cc], RZ, P3, !PT ;  /* 0x00007300ff0d7a10 */ /* 0x000fc80001ffe4ff */
[----:B------:R-:W-:Y:S01]  /*05b0*/  LOP3.LUT R124, R7, UR23, R20, 0x96, !PT ;  /* 0x00000017077c7c12 */ /* 0x000fe2000f8e9614 */
[----:B------:R-:W-:Y:S06]  /*05c0*/  @P1 EXIT ;  /* 0x000000000000194d */ /* 0x000fec0003800000 */
[----:B-----5:R-:W-:Y:S01]  /*05d0*/  @!P0 CS2R R8, SRZ ;  /* 0x0000000000088805 */ /* 0x020fe2000001ff00 */
[----:B------:R-:W-:Y:S01]  /*05e0*/  @!P0 CS2R R10, SRZ ;  /* 0x00000000000a8805 */ /* 0x000fe2000001ff00 */
[----:B------:R-:W-:Y:S01]  /*05f0*/  @!P0 CS2R R16, SRZ ;  /* 0x0000000000108805 */ /* 0x000fe2000001ff00 */
[----:B------:R-:W-:Y:S01]  /*0600*/  @!P0 CS2R R18, SRZ ;  /* 0x0000000000128805 */ /* 0x000fe2000001ff00 */
[----:B------:R0:W5:Y:S01]  /*0610*/  LDG.E.128 R56, [R4.64] ;  /* 0x0000000604387981 */ /* 0x000162000c1e1d00 */
[----:B------:R-:W-:Y:S01]  /*0620*/  @!P0 CS2R R24, SRZ ;  /* 0x0000000000188805 */ /* 0x000fe2000001ff00 */
[----:B------:R-:W-:Y:S02]  /*0630*/  HADD2.F32 R3, -RZ, R8.H0_H0 ;  /* 0x20000008ff037230 */ /* 0x000fe40000004100 */
[----:B------:R0:W5:Y:S01]  /*0640*/  LDG.E.128 R52, [R4.64+0x200] ;  /* 0x0002000604347981 */ /* 0x000162000c1e1d00 */
[----:B------:R-:W-:Y:S01]  /*0650*/  HADD2.F32 R6, -RZ, R9.H1_H1 ;  /* 0x30000009ff067230 */ /* 0x000fe20000004100 */
[----:B------:R-:W-:-:S02]  /*0660*/  @!P0 CS2R R26, SRZ ;  /* 0x00000000001a8805 */ /* 0x000fc4000001ff00 */
[----:B------:R0:W5:Y:S01]  /*0670*/  LDG.E.128 R48, [R4.64+0x400] ;  /* 0x0004000604307981 */ /* 0x000162000c1e1d00 */
[----:B------:R-:W-:-:S03]  /*0680*/  HADD2.F32 R7, -RZ, R10.H0_H0 ;  /* 0x2000000aff077230 */ /* 0x000fc60000004100 */
[----:B------:R0:W5:Y:S01]  /*0690*/  LDG.E.128 R44, [R4.64+0x600] ;  /* 0x00060006042c7981 */ /* 0x000162000c1e1d00 */
[----:B------:R-:W-:Y:S01]  /*06a0*/  @!P0 CS2R R60, SRZ ;  /* 0x00000000003c8805 */ /* 0x000fe2000001ff00 */
[----:B------:R-:W-:Y:S02]  /*06b0*/  HADD2.F32 R14, -RZ, R17.H1_H1 ;  /* 0x30000011ff0e7230 */ /* 0x000fe40000004100 */
[----:B------:R1:W5:Y:S01]  /*06c0*/  LDG.E.128 R40, [R12.64] ;  /* 0x000000060c287981 */ /* 0x000362000c1e1d00 */
[----:B------:R-:W-:-:S03]  /*06d0*/  HADD2.F32 R15, -RZ, R18.H0_H0 ;  /* 0x20000012ff0f7230 */ /* 0x000fc60000004100 */
[----:B------:R1:W5:Y:S01]  /*06e0*/  LDG.E.128 R36, [R12.64+0x200] ;  /* 0x000200060c247981 */ /* 0x000362000c1e1d00 */
[----:B0-----:R-:W-:Y:S02]  /*06f0*/  HADD2.F32 R4, -RZ, R8.H1_H1 ;  /* 0x30000008ff047230 */ /* 0x001fe40000004100 */
[----:B------:R-:W-:Y:S01]  /*0700*/  HADD2.F32 R5, -RZ, R9.H0_H0 ;  /* 0x20000009ff057230 */ /* 0x000fe20000004100 */
[----:B------:R1:W5:Y:S01]  /*0710*/  LDG.E.128 R32, [R12.64+0x400] ;  /* 0x000400060c207981 */ /* 0x000362000c1e1d00 */
[----:B------:R-:W-:Y:S02]  /*0720*/  HADD2.F32 R8, -RZ, R10.H1_H1 ;  /* 0x3000000aff087230 */ /* 0x000fe40000004100 */
[--C-:B------:R-:W-:Y:S01]  /*0730*/  HADD2.F32 R9, -RZ, R11.reuse.H0_H0 ;  /* 0x2000000bff097230 */ /* 0x100fe20000004100 */
[----:B------:R1:W5:Y:S01]  /*0740*/  LDG.E.128 R28, [R12.64+0x600] ;  /* 0x000600060c1c7981 */ /* 0x000362000c1e1d00 */
[----:B------:R-:W-:Y:S01]  /*0750*/  HADD2.F32 R10, -RZ, R11.H1_H1 ;  /* 0x3000000bff0a7230 */ /* 0x000fe20000004100 */
[----:B------:R-:W-:Y:S01]  /*0760*/  @!P0 CS2R R62, SRZ ;  /* 0x00000000003e8805 */ /* 0x000fe2000001ff00 */
[----:B------:R-:W-:Y:S01]  /*0770*/  HADD2.F32 R11, -RZ, R16.H0_H0 ;  /* 0x20000010ff0b7230 */ /* 0x000fe20000004100 */
[----:B------:R-:W-:Y:S01]  /*0780*/  UIADD3 UR25, UR4, -0x700cb87f, URZ ;  /* 0x8ff3478104197890 */ /* 0x000fe2000fffe03f */
[----:B------:R-:W-:Y:S01]  /*0790*/  HADD2.F32 R20, -RZ, R24.H1_H1 ;  /* 0x30000018ff147230 */ /* 0x000fe20000004100 */
[----:B------:R-:W-:Y:S01]  /*07a0*/  UIADD3 UR26, UR5, -0x695add53, URZ ;  /* 0x96a522ad051a7890 */ /* 0x000fe2000fffe03f */
[--C-:B------:R-:W-:Y:S01]  /*07b0*/  HADD2.F32 R21, -RZ, R25.reuse.H0_H0 ;  /* 0x20000019ff157230 */ /* 0x100fe20000004100 */
[----:B------:R-:W-:Y:S01]  /*07c0*/  IMAD R107, R107, -0x2daee0ad, RZ ;  /* 0xd2511f536b6b7824 */ /* 0x000fe200078e02ff */
[----:B------:R-:W-:Y:S01]  /*07d0*/  HADD2.F32 R22, -RZ, R25.H1_H1 ;  /* 0x30000019ff167230 */ /* 0x000fe20000004100 */
[----:B------:R-:W-:Y:S01]  /*07e0*/  IMAD R112, R112, -0x326172a9, RZ ;  /* 0xcd9e8d5770707824 */ /* 0x000fe200078e02ff */
[----:B-1----:R-:W-:Y:S01]  /*07f0*/  HADD2.F32 R12, -RZ, R16.H1_H1 ;  /* 0x30000010ff0c7230 */ /* 0x002fe20000004100 */
[----:B------:R-:W-:Y:S01]  /*0800*/  BSSY B0, `(.L_x_5862) ;  /* 0x0000e11000007945 */ /* 0x000fe20003800000 */
[----:B------:R-:W-:Y:S01]  /*0810*/  HADD2.F32 R13, -RZ, R17.H0_H0 ;  /* 0x20000011ff0d7230 */ /* 0x000fe20000004100 */
[----:B------:R-:W-:Y:S01]  /*0820*/  LOP3.LUT R133, R133, 0x3, RZ, 0xc0, !PT ;  /* 0x0000000385857812 */ /* 0x000fe200078ec0ff */
[----:B------:R-:W-:Y:S01]  /*0830*/  HADD2.F32 R16, -RZ, R18.H1_H1 ;  /* 0x30000012ff107230 */ /* 0x000fe20000004100 */
[----:B------:R-:W-:Y:S01]  /*0840*/  IMAD.MOV.U32 R97, RZ, RZ, RZ ;  /* 0x000000ffff617224 */ /* 0x000fe200078e00ff */
[--C-:B------:R-:W-:Y:S01]  /*0850*/  HADD2.F32 R17, -RZ, R19.reuse.H0_H0 ;  /* 0x20000013ff117230 */ /* 0x100fe20000004100 */
[----:B------:R-:W-:Y:S01]  /*0860*/  ULDC.U8 UR8, c[0x0][0x1f0] ;  /* 0x00007c0000087ab9 */ /* 0x000fe20000000000 */
[----:B------:R-:W-:-:S02]  /*0870*/  HADD2.F32 R18, -RZ, R19.H1_H1 ;  /* 0x30000013ff127230 */ /* 0x000fc40000004100 */
[----:B------:R-:W-:Y:S02]  /*0880*/  HADD2.F32 R19, -RZ, R24.H0_H0 ;  /* 0x20000018ff137230 */ /* 0x000fe40000004100 */
        /* <DEDUP_REMOVED lines=17> */
[----:B------:R-:W-:-:S02]  /*09a0*/  IMAD R124, R124, -0x2daee0ad, RZ ;  /* 0xd2511f537c7c7824 */ /* 0x000fc400078e02ff */
.L_x_6196:
        /* <DEDUP_REMOVED lines=14> */
[----:B------:R-:W-:Y:S02]  /*0a90*/  LEA.HI R71, R71, R70, RZ, 0x3 ;  /* 0x0000004647477211 */ /* 0x000fe400078f18ff */
[----:B------:R-:W-:Y:S01]  /*0aa0*/  @P1 LEA.HI R73, R73, R72, RZ, 0x3 ;  /* 0x0000004849491211 */ /* 0x000fe200078f18ff */
[----:B------:R-:W-:Y:S01]  /*0ab0*/  @P0 IMAD.MOV.U32 R72, RZ, RZ, 0x10 ;  /* 0x00000010ff480424 */ /* 0x000fe200078e00ff */
[-C--:B------:R-:W-:Y:S02]  /*0ac0*/  LEA.HI.SX32 R131, R71, R0.reuse, 0x1d ;  /* 0x0000000047837211 */ /* 0x080fe400078feaff */
[----:B------:R-:W-:Y:S02]  /*0ad0*/  @P1 LEA.HI.SX32 R126, R73, R0, 0x1d ;  /* 0x00000000497e1211 */ /* 0x000fe400078feaff */
[----:B------:R-:W-:Y:S01]  /*0ae0*/  @P1 MOV R71, 0x10 ;  /* 0x0000001000471802 */ /* 0x000fe20000000f00 */
        /* <DEDUP_REMOVED lines=8> */
[----:B0-----:R-:W-:Y:S02]  /*0b70*/  IMAD.MOV.U32 R79, RZ, RZ, RZ ;  /* 0x000000ffff4f7224 */ /* 0x001fe400078e00ff */
[----:B------:R-:W-:Y:S01]  /*0b80*/  IMAD.MOV.U32 R68, RZ, RZ, R133 ;  /* 0x000000ffff447224 */ /* 0x000fe200078e0085 */
[----:B------:R-:W-:Y:S05]  /*0b90*/  @!P0 BRA `(.L_x_5865) ;  /* 0x000005a000008947 */ /* 0x000fea0003800000 */
[----:B------:R-:W-:Y:S01]  /*0ba0*/  MOV R68, R133 ;  /* 0x0000008500447202 */ /* 0x000fe20000000f00 */
[----:B-----5:R-:W-:Y:S01]  /*0bb0*/  HADD2.F32 R79, -RZ, R60.H0_H0 ;  /* 0x2000003cff4f7230 */ /* 0x020fe20000004100 */
[----:B------:R-:W-:Y:S05]  /*0bc0*/  BRA `(.L_x_5865) ;  /* 0x0000057000007947 */ /* 0x000fea0003800000 */
.L_x_5864:
        /* <DEDUP_REMOVED lines=12> */
.L_x_5867:
[----:B------:R-:W-:Y:S02]  /*0c90*/  IMAD.MOV.U32 R76, RZ, RZ, R114 ;  /* 0x000000ffff4c7224 */ /* 0x000fe400078e0072 */
.L_x_5868:
[----:B------:R-:W-:Y:S05]  /*0ca0*/  BSYNC B2 ;  /* 0x0000000000027941 */ /* 0x000fea0003800000 */
.L_x_5866:
        /* <DEDUP_REMOVED lines=16> */
.L_x_5872:
[----:B------:R-:W-:Y:S05]  /*0db0*/  BSYNC B3 ;  /* 0x0000000000037941 */ /* 0x000fea0003800000 */
.L_x_5871:
        /* <DEDUP_REMOVED lines=42> */
.L_x_5870:
[----:B------:R-:W-:Y:S05]  /*1060*/  BSYNC B2 ;  /* 0x0000000000027941 */ /* 0x000fea0003800000 */
.L_x_5869:
[----:B------:R-:W0:Y:S01]  /*1070*/  I2F.U32 R69, R76 ;  /* 0x0000004c00457306 */ /* 0x000e220000201000 */
[----:B------:R-:W-:Y:S01]  /*1080*/  HFMA2.MMA R72, -RZ, RZ, 0.1171875, 0 ;  /* 0x2f800000ff487435 */ /* 0x000fe200000001ff */
[----:B-----5:R-:W-:Y:S02]  /*1090*/  HADD2.F32 R70, -RZ, R64.H0_H0 ;  /* 0x20000040ff467230 */ /* 0x020fe40000004100 */
[----:B------:R-:W-:-:S03]  /*10a0*/  HADD2.F32 R79, -RZ, R40.H0_H0 ;  /* 0x20000028ff4f7230 */ /* 0x000fc60000004100 */
[----:B------:R-:W-:-:S04]  /*10b0*/  FMUL.FTZ R70, R70, c[0x0][0x1ec] ;  /* 0x00007b0046467a20 */ /* 0x000fc80000410000 */
[----:B------:R-:W-:Y:S02]  /*10c0*/  FMUL.FTZ R70, R70, c[0x0][0x1e8] ;  /* 0x00007a0046467a20 */ /* 0x000fe40000410000 */
[----:B0-----:R-:W-:Y:S01]  /*10d0*/  FFMA.FTZ R69, R69, R72, 1.1641532182693481445e-10 ;  /* 0x2f00000045457423 */ /* 0x001fe20000010048 */
[----:B------:R-:W-:-:S04]  /*10e0*/  @P0 HADD2.F32 R72, -RZ, R60.H0_H0 ;  /* 0x2000003cff480230 */ /* 0x000fc80000004100 */
[----:B------:R-:W-:-:S04]  /*10f0*/  FSETP.GTU.FTZ.AND P3, PT, R69, c[0x0][0x1e4], PT ;  /* 0x0000790045007a0b */ /* 0x000fc80003f7c000 */
[----:B------:R-:W-:Y:S02]  /*1100*/  FSEL R70, R70, RZ, !P3 ;  /* 0x000000ff46467208 */ /* 0x000fe40005800000 */
[----:B------:R-:W-:-:S03]  /*1110*/  SEL R96, RZ, 0x1, P3 ;  /* 0x00000001ff607807 */ /* 0x000fc60001800000 */
[----:B------:R-:W-:-:S04]  /*1120*/  FMUL.FTZ R79, R70, R79 ;  /* 0x0000004f464f7220 */ /* 0x000fc80000410000 */
[----:B------:R-:W-:Y:S02]  /*1130*/  @P0 FADD.FTZ R79, R79, R72 ;  /* 0x000000484f4f0221 */ /* 0x000fe40000010000 */
.L_x_5865:
[----:B------:R-:W-:Y:S05]  /*1140*/  BSYNC B1 ;  /* 0x0000000000017941 */ /* 0x000fea0003800000 */
.L_x_5863:
        /* <DEDUP_REMOVED lines=8> */
.L_x_5874:
        /* <DEDUP_REMOVED lines=12> */
.L_x_5877:
[----:B------:R-:W-:Y:S02]  /*1290*/  IMAD.MOV.U32 R76, RZ, RZ, R114 ;  /* 0x000000ffff4c7224 */ /* 0x000fe400078e0072 */
.L_x_5878:
[----:B------:R-:W-:Y:S05]  /*12a0*/  BSYNC B2 ;  /* 0x0000000000027941 */ /* 0x000fea0003800000 */
.L_x_5876:
        /* <DEDUP_REMOVED lines=16> */
.L_x_5882:
[----:B------:R-:W-:Y:S05]  /*13b0*/  BSYNC B3 ;  /* 0x0000000000037941 */ /* 0x000fea0003800000 */
.L_x_5881:
        /* <DEDUP_REMOVED lines=42> */
.L_x_5880:
[----:B------:R-:W-:Y:S05]  /*1660*/  BSYNC B2 ;  /* 0x0000000000027941 */ /* 0x000fea0003800000 */
.L_x_5879:
[----:B------:R-:W0:Y:S01]  /*1670*/  I2F.U32 R68, R76 ;  /* 0x0000004c00447306 */ /* 0x000e220000201000 */
[----:B------:R-:W-:Y:S01]  /*1680*/  HFMA2.MMA R71, -RZ, RZ, 0.1171875, 0 ;  /* 0x2f800000ff477435 */ /* 0x000fe200000001ff */
[----:B-----5:R-:W-:Y:S02]  /*1690*/  HADD2.F32 R70, -RZ, R64.H1_H1 ;  /* 0x30000040ff467230 */ /* 0x020fe40000004100 */
[----:B------:R-:W-:-:S03]  /*16a0*/  @P0 HADD2.F32 R73, -RZ, R60.H1_H1 ;  /* 0x3000003cff490230 */ /* 0x000fc60000004100 */
[----:B------:R-:W-:-:S04]  /*16b0*/  FMUL.FTZ R70, R70, c[0x0][0x1ec] ;  /* 0x00007b0046467a20 */ /* 0x000fc80000410000 */
[----:B------:R-:W-:Y:S02]  /*16c0*/  FMUL.FTZ R70, R70, c[0x0][0x1e8] ;  /* 0x00007a0046467a20 */ /* 0x000fe40000410000 */
[----:B0-----:R-:W-:Y:S01]  /*16d0*/  FFMA.FTZ R68, R68, R71, 1.1641532182693481445e-10 ;  /* 0x2f00000044447423 */ /* 0x001fe20000010047 */
[----:B------:R-:W-:-:S04]  /*16e0*/  HADD2.F32 R71, -RZ, R40.H1_H1 ;  /* 0x30000028ff477230 */ /* 0x000fc80000004100 */
[----:B------:R-:W-:-:S04]  /*16f0*/  FSETP.GTU.FTZ.AND P3, PT, R68, c[0x0][0x1e4], PT ;  /* 0x0000790044007a0b */ /* 0x000fc80003f7c000 */
[----:B------:R-:W-:Y:S02]  /*1700*/  FSEL R70, R70, RZ, !P3 ;  /* 0x000000ff46467208 */ /* 0x000fe40005800000 */
[----:B------:R-:W-:-:S03]  /*1710*/  SEL R95, RZ, 0x1, P3 ;  /* 0x00000001ff5f7807 */ /* 0x000fc60001800000 */
[----:B------:R-:W-:-:S04]  /*1720*/  FMUL.FTZ R78, R70, R71 ;  /* 0x00000047464e7220 */ /* 0x000fc80000410000 */
[----:B------:R-:W-:Y:S02]  /*1730*/  @P0 FADD.FTZ R78, R78, R73 ;  /* 0x000000494e4e0221 */ /* 0x000fe40000010000 */
.L_x_5875:
[----:B------:R-:W-:Y:S05]  /*1740*/  BSYNC B1 ;  /* 0x0000000000017941 */ /* 0x000fea0003800000 */
.L_x_5873:
        /* <DEDUP_REMOVED lines=8> */
.L_x_5884:
        /* <DEDUP_REMOVED lines=12> */
.L_x_5887:
[----:B------:R-:W-:Y:S02]  /*1890*/  IMAD.MOV.U32 R82, RZ, RZ, R114 ;  /* 0x000000ffff527224 */ /* 0x000fe400078e0072 */
.L_x_5888:
[----:B------:R-:W-:Y:S05]  /*18a0*/  BSYNC B2 ;  /* 0x0000000000027941 */ /* 0x000fea0003800000 */
.L_x_5886:
        /* <DEDUP_REMOVED lines=16> */
.L_x_5892:
[----:B------:R-:W-:Y:S05]  /*19b0*/  BSYNC B3 ;  /* 0x0000000000037941 */ /* 0x000fea0003800000 */
.L_x_5891:
        /* <DEDUP_REMOVED lines=41> */
[----:B------:R-:W-:Y:S02]  /*1c50*/  IMAD.MOV.U32 R68, RZ, RZ, RZ ;  /* 0x000000ffff447224 */ /* 0x000fe400078e00ff */
.L_x_5890:
[----:B------:R-:W-:Y:S05]  /*1c60*/  BSYNC B2 ;  /* 0x0000000000027941 */ /* 0x000fea0003800000 */
.L_x_5889:
        /* <DEDUP_REMOVED lines=13> */
.L_x_5885:
[----:B------:R-:W-:Y:S05]  /*1d40*/  BSYNC B1 ;  /* 0x0000000000017941 */ /* 0x000fea0003800000 */
.L_x_5883:
        /* <DEDUP_REMOVED lines=8> */
.L_x_5894:
        /* <DEDUP_REMOVED lines=12> */
.L_x_5897:
[----:B------:R-:W-:Y:S02]  /*1e90*/  IMAD.MOV.U32 R76, RZ, RZ, R114 ;  /* 0x000000ffff4c7224 */ /* 0x000fe400078e0072 */
.L_x_5898:
[----:B------:R-:W-:Y:S05]  /*1ea0*/  BSYNC B2 ;  /* 0x0000000000027941 */ /* 0x000fea0003800000 */
.L_x_5896:
        /* <DEDUP_REMOVED lines=16> */
.L_x_5902:
[----:B------:R-:W-:Y:S05]  /*1fb0*/  BSYNC B3 ;  /* 0x0000000000037941 */ /* 0x000fea0003800000 */
.L_x_5901:
        /* <DEDUP_REMOVED lines=42> */
.L_x_5900:
[----:B------:R-:W-:Y:S05]  /*2260*/  BSYNC B2 ;  /* 0x0000000000027941 */ /* 0x000fea0003800000 */
.L_x_5899:
        /* <DEDUP_REMOVED lines=13> */
.L_x_5895:
[----:B------:R-:W-:Y:S05]  /*2340*/  BSYNC B1 ;  /* 0x0000000000017941 */ /* 0x000fea0003800000 */
.L_x_5893:
        /* <DEDUP_REMOVED lines=8> */
.L_x_5904:
        /* <DEDUP_REMOVED lines=12> */
.L_x_5907:
[----:B------:R-:W-:Y:S02]  /*2490*/  IMAD.MOV.U32 R82, RZ, RZ, R114 ;  /* 0x000000ffff527224 */ /* 0x000fe400078e0072 */
.L_x_5908:
[----:B------:R-:W-:Y:S05]  /*24a0*/  BSYNC B2 ;  /* 0x0000000000027941 */ /* 0x000fea0003800000 */
.L_x_5906:
        /* <DEDUP_REMOVED lines=16> */
.L_x_5912:
[----:B------:R-:W-:Y:S05]  /*25b0*/  BSYNC B3 ;  /* 0x0000000000037941 */ /* 0x000fea0003800000 */
.L_x_5911:
        /* <DEDUP_REMOVED lines=42> */
.L_x_5910:
[----:B------:R-:W-:Y:S05]  /*2860*/  BSYNC B2 ;  /* 0x0000000000027941 */ /* 0x000fea0003800000 */
.L_x_5909:
        /* <DEDUP_REMOVED lines=13> */
.L_x_5905:
[----:B------:R-:W-:Y:S05]  /*2940*/  BSYNC B1 ;  /* 0x0000000000017941 */ /* 0x000fea0003800000 */
.L_x_5903:
        /* <DEDUP_REMOVED lines=8> */
.L_x_5914:
        /* <DEDUP_REMOVED lines=12> */
.L_x_5917:
[----:B------:R-:W-:Y:S02]  /*2a90*/  IMAD.MOV.U32 R74, RZ, RZ, R114 ;  /* 0x000000ffff4a7224 */ /* 0x000fe400078e0072 */
.L_x_5918:
[----:B------:R-:W-:Y:S05]  /*2aa0*/  BSYNC B2 ;  /* 0x0000000000027941 */ /* 0x000fea0003800000 */
.L_x_5916:
        /* <DEDUP_REMOVED lines=16> */
.L_x_5922:
[----:B------:R-:W-:Y:S05]  /*2bb0*/  BSYNC B3 ;  /* 0x0000000000037941 */ /* 0x000fea0003800000 */
.L_x_5921:
        /* <DEDUP_REMOVED lines=42> */
.L_x_5920:
[----:B------:R-:W-:Y:S05]  /*2e60*/  BSYNC B2 ;  /* 0x0000000000027941 */ /* 0x000fea0003800000 */
.L_x_5919:
        /* <DEDUP_REMOVED lines=13> */
.L_x_5915:
[----:B------:R-:W-:Y:S05]  /*2f40*/  BSYNC B1 ;  /* 0x0000000000017941 */ /* 0x000fea0003800000 */
.L_x_5913:
        /* <DEDUP_REMOVED lines=8> */
.L_x_5924:
        /* <DEDUP_REMOVED lines=12> */
.L_x_5927:
[----:B------:R-:W-:Y:S02]  /*3090*/  IMAD.MOV.U32 R90, RZ, RZ, R114 ;  /* 0x000000ffff5a7224 */ /* 0x000fe400078e0072 */
.L_x_5928:
[----:B------:R-:W-:Y:S05]  /*30a0*/  BSYNC B2 ;  /* 0x0000000000027941 */ /* 0x000fea0003800000 */
.L_x_5926:
        /* <DEDUP_REMOVED lines=16> */
.L_x_5932:
[----:B------:R-:W-:Y:S05]  /*31b0*/  BSYNC B3 ;  /* 0x0000000000037941 */ /* 0x000fea0003800000 */
.L_x_5931:
        /* <DEDUP_REMOVED lines=42> */
.L_x_5930:
[----:B------:R-:W-:Y:S05]  /*3460*/  BSYNC B2 ;  /* 0x0000000000027941 */ /* 0x000fea0003800000 */
.L_x_5929:
        /* <DEDUP_REMOVED lines=14> */
.L_x_5925:
[----:B------:R-:W-:Y:S05]  /*3550*/  BSYNC B1 ;  /* 0x0000000000017941 */ /* 0x000fea0003800000 */
.L_x_5923:
        /* <DEDUP_REMOVED lines=8> */
.L_x_5934:
        /* <DEDUP_REMOVED lines=12> */
.L_x_5937:
[----:B------:R-:W-:Y:S02]  /*36a0*/  IMAD.MOV.U32 R72, RZ, RZ, R114 ;  /* 0x000000ffff487224 */ /* 0x000fe400078e0072 */
.L_x_5938:
[----:B------:R-:W-:Y:S05]  /*36b0*/  BSYNC B2 ;  /* 0x0000000000027941 */ /* 0x000fea0003800000 */
.L_x_5936:
        /* <DEDUP_REMOVED lines=16> */
.L_x_5942:
[----:B------:R-:W-:Y:S05]  /*37c0*/  BSYNC B3 ;  /* 0x0000000000037941 */ /* 0x000fea0003800000 */
.L_x_5941:
        /* <DEDUP_REMOVED lines=42> */
.L_x_5940:
[----:B------:R-:W-:Y:S05]  /*3a70*/  BSYNC B2 ;  /* 0x0000000000027941 */ /* 0x000fea0003800000 */
.L_x_5939:
[----:B------:R-:W0:Y:S01]  /*3a80*/  I2F.U32 R68, R72 ;  /* 0x0000004800447306 */ /* 0x000e220000201000 */
[----:B------:R-:W-:Y:S01]  /*3a90*/  HFMA2.MMA R71, -RZ, RZ, 0.1171875, 0 ;  /* 0x2f800000ff477435 */ /* 0x000fe200000001ff */
[----:B-----5:R-:W-:-:S05]  /*3aa0*/  HADD2.F32 R69, -RZ, R67.H1_H1 ;  /* 0x30000043ff457230 */ /* 0x020fca0000004100 */
[----:B------:R-:W-:-:S04]  /*3ab0*/  FMUL.FTZ R69, R69, c[0x0][0x1ec] ;  /* 0x00007b0045457a20 */ /* 0x000fc80000410000 */
[----:B------:R-:W-:Y:S02]  /*3ac0*/  FMUL.FTZ R69, R69, c[0x0][0x1e8] ;  /* 0x00007a0045457a20 */ /* 0x000fe40000410000 */
[----:B0-----:R-:W-:Y:S01]  /*3ad0*/  FFMA.FTZ R68, R68, R71, 1.1641532182693481445e-10 ;  /* 0x2f00000044447423 */ /* 0x001fe20000010047 */
[----:B------:R-:W-:-:S04]  /*3ae0*/  @P0 HADD2.F32 R71, -RZ, R63.H1_H1 ;  /* 0x3000003fff470230 */ /* 0x000fc80000004100 */
[----:B------:R-:W-:Y:S01]  /*3af0*/  FSETP.GTU.FTZ.AND P3, PT, R68, c[0x0][0x1e4], PT ;  /* 0x0000790044007a0b */ /* 0x000fe20003f7c000 */
[----:B------:R-:W-:-:S03]  /*3b00*/  HADD2.F32 R68, -RZ, R43.H1_H1 ;  /* 0x3000002bff447230 */ /* 0x000fc60000004100 */
[----:B------:R-:W-:Y:S02]  /*3b10*/  FSEL R69, R69, RZ, !P3 ;  /* 0x000000ff45457208 */ /* 0x000fe40005800000 */
[----:B------:R-:W-:-:S03]  /*3b20*/  SEL R106, RZ, 0x1, P3 ;  /* 0x00000001ff6a7807 */ /* 0x000fc60001800000 */
[----:B------:R-:W-:-:S04]  /*3b30*/  FMUL.FTZ R72, R69, R68 ;  /* 0x0000004445487220 */ /* 0x000fc80000410000 */
[----:B------:R-:W-:Y:S02]  /*3b40*/  @P0 FADD.FTZ R72, R72, R71 ;  /* 0x0000004748480221 */ /* 0x000fe40000010000 */
.L_x_5935:
[----:B------:R-:W-:Y:S05]  /*3b50*/  BSYNC B1 ;  /* 0x0000000000017941 */ /* 0x000fea0003800000 */
.L_x_5933:
[----:B------:R-:W-:Y:S01]  /*3b60*/  IMAD.MOV.U32 R132, RZ, RZ, 0x10 ;  /* 0x00000010ff847424 */ /* 0x000fe200078e00ff */
[----:B------:R-:W-:Y:S01]  /*3b70*/  F2FP.PACK_AB R71, R72, R73 ;  /* 0x000000494847723e */ /* 0x000fe200000000ff */
[----:B------:R-:W-:Y:S01]  /*3b80*/  BSSY B1, `(.L_x_5943) ;  /* 0x000001f000017945 */ /* 0x000fe20003800000 */
[----:B------:R-:W-:Y:S01]  /*3b90*/  F2FP.PACK_AB R70, R74, R75 ;  /* 0x0000004b4a46723e */ /* 0x000fe200000000ff */
[CC--:B------:R-:W-:Y:S01]  /*3ba0*/  IMAD.WIDE.U32 R104, R131.reuse, R132.reuse, c[0x0][0x188] ;  /* 0x0000620083687625 */ /* 0x0c0fe200078e0084 */
        /* <DEDUP_REMOVED lines=28> */
.L_x_5944:
[----:B------:R-:W-:Y:S05]  /*3d70*/  BSYNC B1 ;  /* 0x0000000000017941 */ /* 0x000fea0003800000 */
.L_x_5943:
        /* <DEDUP_REMOVED lines=10> */
.L_x_5946:
        /* <DEDUP_REMOVED lines=12> */
.L_x_5949:
[----:B------:R-:W-:Y:S02]  /*3ee0*/  IMAD.MOV.U32 R96, RZ, RZ, R114 ;  /* 0x000000ffff607224 */ /* 0x000fe400078e0072 */
.L_x_5950:
[----:B------:R-:W-:Y:S05]  /*3ef0*/  BSYNC B2 ;  /* 0x0000000000027941 */ /* 0x000fea0003800000 */
.L_x_5948:
        /* <DEDUP_REMOVED lines=16> */
.L_x_5954:
[----:B------:R-:W-:Y:S05]  /*4000*/  BSYNC B3 ;  /* 0x0000000000037941 */ /* 0x000fea0003800000 */
.L_x_5953:
        /* <DEDUP_REMOVED lines=42> */
.L_x_5952:
[----:B------:R-:W-:Y:S05]  /*42b0*/  BSYNC B2 ;  /* 0x0000000000027941 */ /* 0x000fea0003800000 */
.L_x_5951:
[----:B------:R-:W0:Y:S01]  /*42c0*/  I2F.U32 R69, R96 ;  /* 0x0000006000457306 */ /* 0x000e220000201000 */
[----:B------:R-:W-:Y:S01]  /*42d0*/  HFMA2.MMA R70, -RZ, RZ, 0.1171875, 0 ;  /* 0x2f800000ff467435 */ /* 0x000fe200000001ff */
[----:B-----5:R-:W-:Y:S02]  /*42e0*/  HADD2.F32 R71, -RZ, R64.H0_H0 ;  /* 0x20000040ff477230 */ /* 0x020fe40000004100 */
[----:B-1----:R-:W-:-:S03]  /*42f0*/  @P0 HADD2.F32 R82, -RZ, R60.H0_H0 ;  /* 0x2000003cff520230 */ /* 0x002fc60000004100 */
[----:B------:R-:W-:-:S04]  /*4300*/  FMUL.FTZ R71, R71, c[0x0][0x1ec] ;  /* 0x00007b0047477a20 */ /* 0x000fc80000410000 */
[----:B------:R-:W-:Y:S02]  /*4310*/  FMUL.FTZ R71, R71, c[0x0][0x1e8] ;  /* 0x00007a0047477a20 */ /* 0x000fe40000410000 */
[----:B0-----:R-:W-:Y:S01]  /*4320*/  FFMA.FTZ R69, R69, R70, 1.1641532182693481445e-10 ;  /* 0x2f00000045457423 */ /* 0x001fe20000010046 */
[----:B------:R-:W-:-:S04]  /*4330*/  HADD2.F32 R70, -RZ, R36.H0_H0 ;  /* 0x20000024ff467230 */ /* 0x000fc80000004100 */
[----:B------:R-:W-:-:S04]  /*4340*/  FSETP.GTU.FTZ.AND P3, PT, R69, c[0x0][0x1e4], PT ;  /* 0x0000790045007a0b */ /* 0x000fc80003f7c000 */
[----:B------:R-:W-:Y:S02]  /*4350*/  FSEL R111, R71, RZ, !P3 ;  /* 0x000000ff476f7208 */ /* 0x000fe40005800000 */
[----:B------:R-:W-:-:S03]  /*4360*/  SEL R69, RZ, 0x1, P3 ;  /* 0x00000001ff457807 */ /* 0x000fc60001800000 */
[----:B------:R-:W-:Y:S01]  /*4370*/  FMUL.FTZ R111, R111, R70 ;  /* 0x000000466f6f7220 */ /* 0x000fe20000410000 */
[----:B------:R-:W-:-:S03]  /*4380*/  PRMT R96, R69, 0x7610, R96 ;  /* 0x0000761045607816 */ /* 0x000fc60000000060 */
[----:B------:R-:W-:Y:S02]  /*4390*/  @P0 FADD.FTZ R111, R82, R111 ;  /* 0x0000006f526f0221 */ /* 0x000fe40000010000 */
.L_x_5947:
[----:B------:R-:W-:Y:S05]  /*43a0*/  BSYNC B1 ;  /* 0x0000000000017941 */ /* 0x000fea0003800000 */
.L_x_5945:
        /* <DEDUP_REMOVED lines=8> */
.L_x_5956:
        /* <DEDUP_REMOVED lines=12> */
.L_x_5959:
[----:B------:R-:W-:Y:S02]  /*44f0*/  IMAD.MOV.U32 R95, RZ, RZ, R114 ;  /* 0x000000ffff5f7224 */ /* 0x000fe400078e0072 */
.L_x_5960:
[----:B------:R-:W-:Y:S05]  /*4500*/  BSYNC B2 ;  /* 0x0000000000027941 */ /* 0x000fea0003800000 */
.L_x_5958:
        /* <DEDUP_REMOVED lines=16> */
.L_x_5964:
[----:B------:R-:W-:Y:S05]  /*4610*/  BSYNC B3 ;  /* 0x0000000000037941 */ /* 0x000fea0003800000 */
.L_x_5963:
        /* <DEDUP_REMOVED lines=42> */
.L_x_5962:
[----:B------:R-:W-:Y:S05]  /*48c0*/  BSYNC B2 ;  /* 0x0000000000027941 */ /* 0x000fea0003800000 */
.L_x_5961:
[----:B------:R-:W0:Y:S01]  /*48d0*/  I2F.U32 R68, R95 ;  /* 0x0000005f00447306 */ /* 0x000e220000201000 */
[----:B------:R-:W-:Y:S01]  /*48e0*/  HFMA2.MMA R71, -RZ, RZ, 0.1171875, 0 ;  /* 0x2f800000ff477435 */ /* 0x000fe200000001ff */
[----:B-----5:R-:W-:Y:S02]  /*48f0*/  HADD2.F32 R70, -RZ, R64.H1_H1 ;  /* 0x30000040ff467230 */ /* 0x020fe40000004100 */
[----:B-1----:R-:W-:-:S03]  /*4900*/  @P0 HADD2.F32 R83, -RZ, R60.H1_H1 ;  /* 0x3000003cff530230 */ /* 0x002fc60000004100 */
[----:B------:R-:W-:-:S04]  /*4910*/  FMUL.FTZ R70, R70, c[0x0][0x1ec] ;  /* 0x00007b0046467a20 */ /* 0x000fc80000410000 */
[----:B------:R-:W-:Y:S02]  /*4920*/  FMUL.FTZ R70, R70, c[0x0][0x1e8] ;  /* 0x00007a0046467a20 */ /* 0x000fe40000410000 */
[----:B0-----:R-:W-:Y:S01]  /*4930*/  FFMA.FTZ R68, R68, R71, 1.1641532182693481445e-10 ;  /* 0x2f00000044447423 */ /* 0x001fe20000010047 */
[----:B------:R-:W-:-:S04]  /*4940*/  HADD2.F32 R71, -RZ, R36.H1_H1 ;  /* 0x30000024ff477230 */ /* 0x000fc80000004100 */
[----:B------:R-:W-:-:S04]  /*4950*/  FSETP.GTU.FTZ.AND P3, PT, R68, c[0x0][0x1e4], PT ;  /* 0x0000790044007a0b */ /* 0x000fc80003f7c000 */
[----:B------:R-:W-:Y:S02]  /*4960*/  FSEL R110, R70, RZ, !P3 ;  /* 0x000000ff466e7208 */ /* 0x000fe40005800000 */
[----:B------:R-:W-:-:S03]  /*4970*/  SEL R68, RZ, 0x1, P3 ;  /* 0x00000001ff447807 */ /* 0x000fc60001800000 */
[----:B------:R-:W-:Y:S01]  /*4980*/  FMUL.FTZ R110, R110, R71 ;  /* 0x000000476e6e7220 */ /* 0x000fe20000410000 */
[----:B------:R-:W-:-:S03]  /*4990*/  PRMT R95, R68, 0x7610, R95 ;  /* 0x00007610445f7816 */ /* 0x000fc6000000005f */
[----:B------:R-:W-:Y:S02]  /*49a0*/  @P0 FADD.FTZ R110, R83, R110 ;  /* 0x0000006e536e0221 */ /* 0x000fe40000010000 */
.L_x_5957:
[----:B------:R-:W-:Y:S05]  /*49b0*/  BSYNC B1 ;  /* 0x0000000000017941 */ /* 0x000fea0003800000 */
.L_x_5955:
        /* <DEDUP_REMOVED lines=8> */
.L_x_5966:
        /* <DEDUP_REMOVED lines=12> */
.L_x_5969:
[----:B------:R-:W-:Y:S02]  /*4b00*/  IMAD.MOV.U32 R94, RZ, RZ, R114 ;  /* 0x000000ffff5e7224 */ /* 0x000fe400078e0072 */
.L_x_5970:
[----:B------:R-:W-:Y:S05]  /*4b10*/  BSYNC B2 ;  /* 0x0000000000027941 */ /* 0x000fea0003800000 */
.L_x_5968:
        /* <DEDUP_REMOVED lines=16> */
.L_x_5974:
[----:B------:R-:W-:Y:S05]  /*4c20*/  BSYNC B3 ;  /* 0x0000000000037941 */ /* 0x000fea0003800000 */
.L_x_5973:
        /* <DEDUP_REMOVED lines=42> */
.L_x_5972:
[----:B------:R-:W-:Y:S05]  /*4ed0*/  BSYNC B2 ;  /* 0x0000000000027941 */ /* 0x000fea0003800000 */
.L_x_5971:
        /* <DEDUP_REMOVED lines=14> */
.L_x_5967:
[----:B------:R-:W-:Y:S05]  /*4fc0*/  BSYNC B1 ;  /* 0x0000000000017941 */ /* 0x000fea0003800000 */
.L_x_5965:
        /* <DEDUP_REMOVED lines=8> */
.L_x_5976:
        /* <DEDUP_REMOVED lines=12> */
.L_x_5979:
[----:B------:R-:W-:Y:S02]  /*5110*/  IMAD.MOV.U32 R93, RZ, RZ, R114 ;  /* 0x000000ffff5d7224 */ /* 0x000fe400078e0072 */
.L_x_5980:
[----:B------:R-:W-:Y:S05]  /*5120*/  BSYNC B2 ;  /* 0x0000000000027941 */ /* 0x000fea0003800000 */
.L_x_5978:
        /* <DEDUP_REMOVED lines=16> */
.L_x_5984:
[----:B------:R-:W-:Y:S05]  /*5230*/  BSYNC B3 ;  /* 0x0000000000037941 */ /* 0x000fea0003800000 */
.L_x_5983:
        /* <DEDUP_REMOVED lines=42> */
.L_x_5982:
[----:B------:R-:W-:Y:S05]  /*54e0*/  BSYNC B2 ;  /* 0x0000000000027941 */ /* 0x000fea0003800000 */
.L_x_5981:
        /* <DEDUP_REMOVED lines=14> */
.L_x_5977:
[----:B------:R-:W-:Y:S05]  /*55d0*/  BSYNC B1 ;  /* 0x0000000000017941 */ /* 0x000fea0003800000 */
.L_x_5975:
[----:B------:R-:W-:Y:S01]  /*55e0*/  BSSY B1, `(.L_x_5985) ;  /* 0x0000060000017945 */ /* 0x000fe20003800000 */
[----:B------:R-:W-:Y:S05]  /*55f0*/  @P2 BRA `(.L_x_5986) ;  /* 0x0000006000002947 */ /* 0x000fea0003800000 */
[----:B-1----:R-:W-:Y:S02]  /*5600*/  IMAD.MOV.U32 R103, RZ, RZ, RZ ;  /* 0x000000ffff677224 */ /* 0x002fe400078e00ff */
[----:B------:R-:W-:Y:S01]  /*5610*/  IMAD.MOV.U32 R68, RZ, RZ, R69 ;  /* 0x000000ffff447224 */ /* 0x000fe200078e0045 */
[----:B------:R-:W-:Y:S05]  /*5620*/  @!P0 BRA `(.L_x_5987) ;  /* 0x000005b000008947 */ /* 0x000fea0003800000 */
[----:B------:R-:W-:Y:S01]  /*5630*/  MOV R68, R69 ;  /* 0x0000004500447202 */ /* 0x000fe20000000f00 */
[----:B-----5:R-:W-:Y:S01]  /*5640*/  HADD2.F32 R103, -RZ, R62.H0_H0 ;  /* 0x2000003eff677230 */ /* 0x020fe20000004100 */
[----:B------:R-:W-:Y:S05]  /*5650*/  BRA `(.L_x_5987) ;  /* 0x0000058000007947 */ /* 0x000fea0003800000 */
.L_x_5986:
        /* <DEDUP_REMOVED lines=12> */
.L_x_5989:
[----:B------:R-:W-:Y:S02]  /*5720*/  IMAD.MOV.U32 R92, RZ, RZ, R114 ;  /* 0x000000ffff5c7224 */ /* 0x000fe400078e0072 */
.L_x_5990:
[----:B------:R-:W-:Y:S05]  /*5730*/  BSYNC B2 ;  /* 0x0000000000027941 */ /* 0x000fea0003800000 */
.L_x_5988:
        /* <DEDUP_REMOVED lines=16> */
.L_x_5994:
[----:B------:R-:W-:Y:S05]  /*5840*/  BSYNC B3 ;  /* 0x0000000000037941 */ /* 0x000fea0003800000 */
.L_x_5993:
        /* <DEDUP_REMOVED lines=42> */
.L_x_5992:
[----:B------:R-:W-:Y:S05]  /*5af0*/  BSYNC B2 ;  /* 0x0000000000027941 */ /* 0x000fea0003800000 */
.L_x_5991:
        /* <DEDUP_REMOVED lines=14> */
.L_x_5987:
[----:B------:R-:W-:Y:S05]  /*5be0*/  BSYNC B1 ;  /* 0x0000000000017941 */ /* 0x000fea0003800000 */
.L_x_5985:
        /* <DEDUP_REMOVED lines=8> */
.L_x_5996:
        /* <DEDUP_REMOVED lines=12> */
.L_x_5999:
[----:B------:R-:W-:Y:S02]  /*5d30*/  IMAD.MOV.U32 R91, RZ, RZ, R114 ;  /* 0x000000ffff5b7224 */ /* 0x000fe400078e0072 */
.L_x_6000:
[----:B------:R-:W-:Y:S05]  /*5d40*/  BSYNC B2 ;  /* 0x0000000000027941 */ /* 0x000fea0003800000 */
.L_x_5998:
        /* <DEDUP_REMOVED lines=16> */
.L_x_6004:
[----:B------:R-:W-:Y:S05]  /*5e50*/  BSYNC B3 ;  /* 0x0000000000037941 */ /* 0x000fea0003800000 */
.L_x_6003:
        /* <DEDUP_REMOVED lines=42> */
.L_x_6002:
[----:B------:R-:W-:Y:S05]  /*6100*/  BSYNC B2 ;  /* 0x0000000000027941 */ /* 0x000fea0003800000 */
.L_x_6001:
        /* <DEDUP_REMOVED lines=14> */
.L_x_5997:
[----:B------:R-:W-:Y:S05]  /*61f0*/  BSYNC B1 ;  /* 0x0000000000017941 */ /* 0x000fea0003800000 */
.L_x_5995:
        /* <DEDUP_REMOVED lines=8> */
.L_x_6006:
        /* <DEDUP_REMOVED lines=12> */
.L_x_6009:
[----:B------:R-:W-:Y:S02]  /*6340*/  IMAD.MOV.U32 R90, RZ, RZ, R114 ;  /* 0x000000ffff5a7224 */ /* 0x000fe400078e0072 */
.L_x_6010:
[----:B------:R-:W-:Y:S05]  /*6350*/  BSYNC B2 ;  /* 0x0000000000027941 */ /* 0x000fea0003800000 */
.L_x_6008:
        /* <DEDUP_REMOVED lines=16> */
.L_x_6014:
[----:B------:R-:W-:Y:S05]  /*6460*/  BSYNC B3 ;  /* 0x0000000000037941 */ /* 0x000fea0003800000 */
.L_x_6013:
        /* <DEDUP_REMOVED lines=42> */
.L_x_6012:
[----:B------:R-:W-:Y:S05]  /*6710*/  BSYNC B2 ;  /* 0x0000000000027941 */ /* 0x000fea0003800000 */
.L_x_6011:
[----:B------:R-:W0:Y:S01]  /*6720*/  I2F.U32 R69, R90 ;  /* 0x0000005a00457306 */ /* 0x000e220000201000 */
[----:B------:R-:W-:Y:S01]  /*6730*/  HFMA2.MMA R70, -RZ, RZ, 0.1171875, 0 ;  /* 0x2f800000ff467435 */ /* 0x000fe200000001ff */
[----:B-----5:R-:W-:Y:S02]  /*6740*/  HADD2.F32 R71, -RZ, R67.H0_H0 ;  /* 0x20000043ff477230 */ /* 0x020fe40000004100 */
[----:B------:R-:W-:-:S03]  /*6750*/  @P0 HADD2.F32 R82, -RZ, R63.H0_H0 ;  /* 0x2000003fff520230 */ /* 0x000fc60000004100 */
        /* <DEDUP_REMOVED lines=10> */
.L_x_6007:
[----:B------:R-:W-:Y:S05]  /*6800*/  BSYNC B1 ;  /* 0x0000000000017941 */ /* 0x000fea0003800000 */
.L_x_6005:
        /* <DEDUP_REMOVED lines=8> */
.L_x_6016:
        /* <DEDUP_REMOVED lines=12> */
.L_x_6019:
[----:B------:R-:W-:Y:S02]  /*6950*/  IMAD.MOV.U32 R82, RZ, RZ, R114 ;  /* 0x000000ffff527224 */ /* 0x000fe400078e0072 */
.L_x_6020:
[----:B------:R-:W-:Y:S05]  /*6960*/  BSYNC B2 ;  /* 0x0000000000027941 */ /* 0x000fea0003800000 */
.L_x_6018:
        /* <DEDUP_REMOVED lines=16> */
.L_x_6024:
[----:B------:R-:W-:Y:S05]  /*6a70*/  BSYNC B3 ;  /* 0x0000000000037941 */ /* 0x000fea0003800000 */
.L_x_6023:
        /* <DEDUP_REMOVED lines=42> */
.L_x_6022:
[----:B------:R-:W-:Y:S05]  /*6d20*/  BSYNC B2 ;  /* 0x0000000000027941 */ /* 0x000fea0003800000 */
.L_x_6021:
        /* <DEDUP_REMOVED lines=13> */
.L_x_6017:
[----:B------:R-:W-:Y:S05]  /*6e00*/  BSYNC B1 ;  /* 0x0000000000017941 */ /* 0x000fea0003800000 */
.L_x_6015:
[-C--:B------:R-:W-:Y:S01]  /*6e10*/  IMAD.WIDE.U32 R118, R119, R132.reuse, c[0x0][0x188] ;  /* 0x0000620077767625 */ /* 0x080fe200078e0084 */
[----:B------:R-:W-:Y:S01]  /*6e20*/  F2FP.PACK_AB R71, R82, R83 ;  /* 0x000000535247723e */ /* 0x000fe200000000ff */
[----:B------:R-:W-:Y:S01]  /*6e30*/  BSSY B1, `(.L_x_6025) ;  /* 0x000001e000017945 */ /* 0x000fe20003800000 */
[----:B------:R-:W-:Y:S02]  /*6e40*/  F2FP.PACK_AB R70, R102, R103 ;  /* 0x000000676646723e */ /* 0x000fe400000000ff */
        /* <DEDUP_REMOVED lines=28> */
.L_x_6026:
[----:B------:R-:W-:Y:S05]  /*7010*/  BSYNC B1 ;  /* 0x0000000000017941 */ /* 0x000fea0003800000 */
.L_x_6025:
[----:B-----5:R1:W5:Y:S04]  /*7020*/  @P1 LDG.E.128 R64, [R116.64] ;  /* 0x0000000674401981 */ /* 0x020368000c1e1d00 */
[----:B------:R1:W5:Y:S01]  /*7030*/  @P0 LDG.E.128 R60, [R104.64] ;  /* 0x00000006683c0981 */ /* 0x000362000c1e1d00 */
[----:B------:R-:W-:Y:S01]  /*7040*/  BSSY B1, `(.L_x_6027) ;  /* 0x0000060000017945 */ /* 0x000fe20003800000 */
[----:B------:R-:W-:Y:S05]  /*7050*/  @P2 BRA `(.L_x_6028) ;  /* 0x0000006000002947 */ /* 0x000fea0003800000 */
[----:B------:R-:W-:Y:S01]  /*7060*/  MOV R122, RZ ;  /* 0x000000ff007a7202 */ /* 0x000fe20000000f00 */
[----:B0-----:R-:W-:Y:S01]  /*7070*/  IMAD.MOV.U32 R68, RZ, RZ, R113 ;  /* 0x000000ffff447224 */ /* 0x001fe200078e0071 */
[----:B------:R-:W-:Y:S05]  /*7080*/  @!P0 BRA `(.L_x_6029) ;  /* 0x000005b000008947 */ /* 0x000fea0003800000 */
[----:B------:R-:W-:Y:S01]  /*7090*/  IMAD.MOV.U32 R68, RZ, RZ, R113 ;  /* 0x000000ffff447224 */ /* 0x000fe200078e0071 */
[----:B-----5:R-:W-:Y:S01]  /*70a0*/  HADD2.F32 R122, -RZ, R60.H0_H0 ;  /* 0x2000003cff7a7230 */ /* 0x020fe20000004100 */
[----:B------:R-:W-:Y:S05]  /*70b0*/  BRA `(.L_x_6029) ;  /* 0x0000058000007947 */ /* 0x000fea0003800000 */
.L_x_6028:
        /* <DEDUP_REMOVED lines=12> */
.L_x_6031:
[----:B------:R-:W-:Y:S02]  /*7180*/  MOV R96, R114 ;  /* 0x0000007200607202 */ /* 0x000fe40000000f00 */
.L_x_6032:
[----:B------:R-:W-:Y:S05]  /*7190*/  BSYNC B2 ;  /* 0x0000000000027941 */ /* 0x000fea0003800000 */
.L_x_6030:
        /* <DEDUP_REMOVED lines=16> */
.L_x_6036:
[----:B------:R-:W-:Y:S05]  /*72a0*/  BSYNC B3 ;  /* 0x0000000000037941 */ /* 0x000fea0003800000 */
.L_x_6035:
[----:B------:R-:W-:Y:S01]  /*72b0*/  IMAD.HI.U32 R69, R100, -0x326172a9, RZ ;  /* 0xcd9e8d5764457827 */ /* 0x000fe200078e00ff */
[----:B------:R-:W-:-:S03]  /*72c0*/  LOP3.LUT R68, R68, UR5, R97, 0x96, !PT ;  /* 0x0000000544447c12 */ /* 0x000fc6000f8e9661 */
[----:B------:R-:W-:Y:S01]  /*72d0*/  IMAD R107, R100, -0x326172a9, RZ ;  /* 0xcd9e8d57646b7824 */ /* 0x000fe200078e02ff */
[----:B------:R-:W-:Y:S01]  /*72e0*/  LOP3.LUT R69, R69, UR4, R98, 0x96, !PT ;  /* 0x0000000445457c12 */ /* 0x000fe2000f8e9662 */
[----:B------:R-:W-:-:S04]  /*72f0*/  IMAD.WIDE.U32 R70, R68, -0x326172a9, RZ ;  /* 0xcd9e8d5744467825 */ /* 0x000fc800078e00ff */
[----:B------:R-:W-:Y:S01]  /*7300*/  IMAD R113, R99, -0x2daee0ad, RZ ;  /* 0xd2511f5363717824 */ /* 0x000fe200078e02ff */
[----:B------:R-:W-:Y:S01]  /*7310*/  LOP3.LUT R107, R71, UR9, R107, 0x96, !PT ;  /* 0x00000009476b7c12 */ /* 0x000fe2000f8e966b */
[----:B-1----:R-:W-:-:S05]  /*7320*/  IMAD.WIDE.U32 R104, R69, -0x2daee0ad, RZ ;  /* 0xd2511f5345687825 */ /* 0x002fca00078e00ff */
        /* <DEDUP_REMOVED lines=34> */
.L_x_6034:
[----:B------:R-:W-:Y:S05]  /*7550*/  BSYNC B2 ;  /* 0x0000000000027941 */ /* 0x000fea0003800000 */
.L_x_6033:
[----:B------:R-:W0:Y:S01]  /*7560*/  I2F.U32 R69, R96 ;  /* 0x0000006000457306 */ /* 0x000e220000201000 */
[----:B-----5:R-:W-:Y:S01]  /*7570*/  HADD2.F32 R71, -RZ, R64.H0_H0 ;  /* 0x20000040ff477230 */ /* 0x020fe20000004100 */
[----:B------:R-:W-:Y:S01]  /*7580*/  IMAD.MOV.U32 R70, RZ, RZ, 0x2f800000 ;  /* 0x2f800000ff467424 */ /* 0x000fe200078e00ff */
[----:B-1----:R-:W-:-:S03]  /*7590*/  @P0 HADD2.F32 R105, -RZ, R60.H0_H0 ;  /* 0x2000003cff690230 */ /* 0x002fc60000004100 */
[----:B------:R-:W-:-:S04]  /*75a0*/  FMUL.FTZ R71, R71, c[0x0][0x1ec] ;  /* 0x00007b0047477a20 */ /* 0x000fc80000410000 */
[----:B------:R-:W-:Y:S01]  /*75b0*/  FMUL.FTZ R122, R71, c[0x0][0x1e8] ;  /* 0x00007a00477a7a20 */ /* 0x000fe20000410000 */
[----:B------:R-:W-:Y:S01]  /*75c0*/  HADD2.F32 R71, -RZ, R32.H0_H0 ;  /* 0x20000020ff477230 */ /* 0x000fe20000004100 */
[----:B0-----:R-:W-:-:S05]  /*75d0*/  FFMA.FTZ R69, R69, R70, 1.1641532182693481445e-10 ;  /* 0x2f00000045457423 */ /* 0x001fca0000010046 */
[----:B------:R-:W-:-:S04]  /*75e0*/  FSETP.GTU.FTZ.AND P3, PT, R69, c[0x0][0x1e4], PT ;  /* 0x0000790045007a0b */ /* 0x000fc80003f7c000 */
[----:B------:R-:W-:Y:S02]  /*75f0*/  FSEL R122, R122, RZ, !P3 ;  /* 0x000000ff7a7a7208 */ /* 0x000fe40005800000 */
[----:B------:R-:W-:-:S03]  /*7600*/  SEL R69, RZ, 0x1, P3 ;  /* 0x00000001ff457807 */ /* 0x000fc60001800000 */
[----:B------:R-:W-:Y:S01]  /*7610*/  FMUL.FTZ R122, R122, R71 ;  /* 0x000000477a7a7220 */ /* 0x000fe20000410000 */
[----:B------:R-:W-:-:S03]  /*7620*/  PRMT R96, R69, 0x7610, R96 ;  /* 0x0000761045607816 */ /* 0x000fc60000000060 */
[----:B------:R-:W-:Y:S02]  /*7630*/  @P0 FADD.FTZ R122, R105, R122 ;  /* 0x0000007a697a0221 */ /* 0x000fe40000010000 */
.L_x_6029:
[----:B------:R-:W-:Y:S05]  /*7640*/  BSYNC B1 ;  /* 0x0000000000017941 */ /* 0x000fea0003800000 */
.L_x_6027:
        /* <DEDUP_REMOVED lines=8> */
.L_x_6038:
        /* <DEDUP_REMOVED lines=12> */
.L_x_6041:
[----:B------:R-:W-:Y:S02]  /*7790*/  MOV R95, R114 ;  /* 0x00000072005f7202 */ /* 0x000fe40000000f00 */
.L_x_6042:
[----:B------:R-:W-:Y:S05]  /*77a0*/  BSYNC B2 ;  /* 0x0000000000027941 */ /* 0x000fea0003800000 */
.L_x_6040:
        /* <DEDUP_REMOVED lines=16> */
.L_x_6046:
[----:B------:R-:W-:Y:S05]  /*78b0*/  BSYNC B3 ;  /* 0x0000000000037941 */ /* 0x000fea0003800000 */
.L_x_6045:
        /* <DEDUP_REMOVED lines=42> */
.L_x_6044:
[----:B------:R-:W-:Y:S05]  /*7b60*/  BSYNC B2 ;  /* 0x0000000000027941 */ /* 0x000fea0003800000 */
.L_x_6043:
[----:B------:R-:W0:Y:S01]  /*7b70*/  I2F.U32 R68, R95 ;  /* 0x0000005f00447306 */ /* 0x000e220000201000 */
[----:B-----5:R-:W-:Y:S01]  /*7b80*/  HADD2.F32 R70, -RZ, R64.H1_H1 ;  /* 0x30000040ff467230 */ /* 0x020fe20000004100 */
[----:B------:R-:W-:Y:S01]  /*7b90*/  IMAD.MOV.U32 R71, RZ, RZ, 0x2f800000 ;  /* 0x2f800000ff477424 */ /* 0x000fe200078e00ff */
[----:B-1----:R-:W-:-:S03]  /*7ba0*/  @P0 HADD2.F32 R104, -RZ, R60.H1_H1 ;  /* 0x3000003cff680230 */ /* 0x002fc60000004100 */
[----:B------:R-:W-:-:S04]  /*7bb0*/  FMUL.FTZ R70, R70, c[0x0][0x1ec] ;  /* 0x00007b0046467a20 */ /* 0x000fc80000410000 */
[----:B------:R-:W-:Y:S01]  /*7bc0*/  FMUL.FTZ R121, R70, c[0x0][0x1e8] ;  /* 0x00007a0046797a20 */ /* 0x000fe20000410000 */
[----:B------:R-:W-:Y:S01]  /*7bd0*/  HADD2.F32 R70, -RZ, R32.H1_H1 ;  /* 0x30000020ff467230 */ /* 0x000fe20000004100 */
[----:B0-----:R-:W-:-:S05]  /*7be0*/  FFMA.FTZ R68, R68, R71, 1.1641532182693481445e-10 ;  /* 0x2f00000044447423 */ /* 0x001fca0000010047 */
[----:B------:R-:W-:-:S04]  /*7bf0*/  FSETP.GTU.FTZ.AND P3, PT, R68, c[0x0][0x1e4], PT ;  /* 0x0000790044007a0b */ /* 0x000fc80003f7c000 */
[----:B------:R-:W-:Y:S02]  /*7c00*/  FSEL R121, R121, RZ, !P3 ;  /* 0x000000ff79797208 */ /* 0x000fe40005800000 */
[----:B------:R-:W-:-:S03]  /*7c10*/  SEL R68, RZ, 0x1, P3 ;  /* 0x00000001ff447807 */ /* 0x000fc60001800000 */
[----:B------:R-:W-:Y:S01]  /*7c20*/  FMUL.FTZ R121, R121, R70 ;  /* 0x0000004679797220 */ /* 0x000fe20000410000 */
[----:B------:R-:W-:-:S03]  /*7c30*/  PRMT R95, R68, 0x7610, R95 ;  /* 0x00007610445f7816 */ /* 0x000fc6000000005f */
[----:B------:R-:W-:Y:S02]  /*7c40*/  @P0 FADD.FTZ R121, R104, R121 ;  /* 0x0000007968790221 */ /* 0x000fe40000010000 */
.L_x_6039:
[----:B------:R-:W-:Y:S05]  /*7c50*/  BSYNC B1 ;  /* 0x0000000000017941 */ /* 0x000fea0003800000 */
.L_x_6037:
        /* <DEDUP_REMOVED lines=8> */
.L_x_6048:
        /* <DEDUP_REMOVED lines=12> */
.L_x_6051:
[----:B------:R-:W-:Y:S02]  /*7da0*/  MOV R94, R114 ;  /* 0x00000072005e7202 */ /* 0x000fe40000000f00 */
.L_x_6052:
[----:B------:R-:W-:Y:S05]  /*7db0*/  BSYNC B2 ;  /* 0x0000000000027941 */ /* 0x000fea0003800000 */
.L_x_6050:
        /* <DEDUP_REMOVED lines=16> */
.L_x_6056:
[----:B------:R-:W-:Y:S05]  /*7ec0*/  BSYNC B3 ;  /* 0x0000000000037941 */ /* 0x000fea0003800000 */
.L_x_6055:
        /* <DEDUP_REMOVED lines=42> */
.L_x_6054:
[----:B------:R-:W-:Y:S05]  /*8170*/  BSYNC B2 ;  /* 0x0000000000027941 */ /* 0x000fea0003800000 */
.L_x_6053:
        /* <DEDUP_REMOVED lines=14> */
.L_x_6049:
[----:B------:R-:W-:Y:S05]  /*8260*/  BSYNC B1 ;  /* 0x0000000000017941 */ /* 0x000fea0003800000 */
.L_x_6047:
        /* <DEDUP_REMOVED lines=8> */
.L_x_6058:
        /* <DEDUP_REMOVED lines=12> */
.L_x_6061:
[----:B------:R-:W-:Y:S02]  /*83b0*/  MOV R93, R114 ;  /* 0x00000072005d7202 */ /* 0x000fe40000000f00 */
.L_x_6062:
[----:B------:R-:W-:Y:S05]  /*83c0*/  BSYNC B2 ;  /* 0x0000000000027941 */ /* 0x000fea0003800000 */
.L_x_6060:
        /* <DEDUP_REMOVED lines=16> */
.L_x_6066:
[----:B------:R-:W-:Y:S05]  /*84d0*/  BSYNC B3 ;  /* 0x0000000000037941 */ /* 0x000fea0003800000 */
.L_x_6065:
        /* <DEDUP_REMOVED lines=42> */
.L_x_6064:
[----:B------:R-:W-:Y:S05]  /*8780*/  BSYNC B2 ;  /* 0x0000000000027941 */ /* 0x000fea0003800000 */
.L_x_6063:
        /* <DEDUP_REMOVED lines=14> */
.L_x_6059:
[----:B------:R-:W-:Y:S05]  /*8870*/  BSYNC B1 ;  /* 0x0000000000017941 */ /* 0x000fea0003800000 */
.L_x_6057:
        /* <DEDUP_REMOVED lines=8> */
.L_x_6068:
        /* <DEDUP_REMOVED lines=12> */
.L_x_6071:
[----:B------:R-:W-:Y:S02]  /*89c0*/  MOV R92, R114 ;  /* 0x00000072005c7202 */ /* 0x000fe40000000f00 */
.L_x_6072:
[----:B------:R-:W-:Y:S05]  /*89d0*/  BSYNC B2 ;  /* 0x0000000000027941 */ /* 0x000fea0003800000 */
.L_x_6070:
        /* <DEDUP_REMOVED lines=16> */
.L_x_6076:
[----:B------:R-:W-:Y:S05]  /*8ae0*/  BSYNC B3 ;  /* 0x0000000000037941 */ /* 0x000fea0003800000 */
.L_x_6075:
        /* <DEDUP_REMOVED lines=42> */
.L_x_6074:
[----:B------:R-:W-:Y:S05]  /*8d90*/  BSYNC B2 ;  /* 0x0000000000027941 */ /* 0x000fea0003800000 */
.L_x_6073:
        /* <DEDUP_REMOVED lines=14> */
.L_x_6069:
[----:B------:R-:W-:Y:S05]  /*8e80*/  BSYNC B1 ;  /* 0x0000000000017941 */ /* 0x000fea0003800000 */
.L_x_6067:
[----:B------:R-:W-:Y:S01]  /*8e90*/  BSSY B1, `(.L_x_6077) ;  /* 0x0000060000017945 */ /* 0x000fe20003800000 */
[----:B------:R-:W-:Y:S05]  /*8ea0*/  @P2 BRA `(.L_x_6078) ;  /* 0x0000006000002947 */ /* 0x000fea0003800000 */
[----:B-1----:R-:W-:Y:S01]  /*8eb0*/  HFMA2.MMA R117, -RZ, RZ, 0, 0 ;  /* 0x00000000ff757435 */ /* 0x002fe200000001ff */
[----:B------:R-:W-:Y:S01]  /*8ec0*/  IMAD.MOV.U32 R69, RZ, RZ, R68 ;  /* 0x000000ffff457224 */ /* 0x000fe200078e0044 */
[----:B------:R-:W-:Y:S05]  /*8ed0*/  @!P0 BRA `(.L_x_6079) ;  /* 0x000005b000008947 */ /* 0x000fea0003800000 */
[----:B------:R-:W-:Y:S01]  /*8ee0*/  IMAD.MOV.U32 R69, RZ, RZ, R68 ;  /* 0x000000ffff457224 */ /* 0x000fe200078e0044 */
[----:B-----5:R-:W-:Y:S01]  /*8ef0*/  HADD2.F32 R117, -RZ, R62.H1_H1 ;  /* 0x3000003eff757230 */ /* 0x020fe20000004100 */
[----:B------:R-:W-:Y:S05]  /*8f00*/  BRA `(.L_x_6079) ;  /* 0x0000058000007947 */ /* 0x000fea0003800000 */
.L_x_6078:
        /* <DEDUP_REMOVED lines=12> */
.L_x_6081:
[----:B------:R-:W-:Y:S02]  /*8fd0*/  MOV R91, R114 ;  /* 0x00000072005b7202 */ /* 0x000fe40000000f00 */
.L_x_6082:
[----:B------:R-:W-:Y:S05]  /*8fe0*/  BSYNC B2 ;  /* 0x0000000000027941 */ /* 0x000fea0003800000 */
.L_x_6080:
        /* <DEDUP_REMOVED lines=16> */
.L_x_6086:
[----:B------:R-:W-:Y:S05]  /*90f0*/  BSYNC B3 ;  /* 0x0000000000037941 */ /* 0x000fea0003800000 */
.L_x_6085:
        /* <DEDUP_REMOVED lines=42> */
.L_x_6084:
[----:B------:R-:W-:Y:S05]  /*93a0*/  BSYNC B2 ;  /* 0x0000000000027941 */ /* 0x000fea0003800000 */
.L_x_6083:
        /* <DEDUP_REMOVED lines=14> */
.L_x_6079:
[----:B------:R-:W-:Y:S05]  /*9490*/  BSYNC B1 ;  /* 0x0000000000017941 */ /* 0x000fea0003800000 */
.L_x_6077:
        /* <DEDUP_REMOVED lines=8> */
.L_x_6088:
        /* <DEDUP_REMOVED lines=12> */
.L_x_6091:
[----:B------:R-:W-:Y:S02]  /*95e0*/  MOV R90, R114 ;  /* 0x00000072005a7202 */ /* 0x000fe40000000f00 */
.L_x_6092:
[----:B------:R-:W-:Y:S05]  /*95f0*/  BSYNC B2 ;  /* 0x0000000000027941 */ /* 0x000fea0003800000 */
.L_x_6090:
        /* <DEDUP_REMOVED lines=16> */
.L_x_6096:
[----:B------:R-:W-:Y:S05]  /*9700*/  BSYNC B3 ;  /* 0x0000000000037941 */ /* 0x000fea0003800000 */
.L_x_6095:
        /* <DEDUP_REMOVED lines=42> */
.L_x_6094:
[----:B------:R-:W-:Y:S05]  /*99b0*/  BSYNC B2 ;  /* 0x0000000000027941 */ /* 0x000fea0003800000 */
.L_x_6093:
[----:B------:R-:W0:Y:S01]  /*99c0*/  I2F.U32 R69, R90 ;  /* 0x0000005a00457306 */ /* 0x000e220000201000 */
[----:B-----5:R-:W-:Y:S01]  /*99d0*/  HADD2.F32 R71, -RZ, R67.H0_H0 ;  /* 0x20000043ff477230 */ /* 0x020fe20000004100 */
[----:B------:R-:W-:Y:S01]  /*99e0*/  IMAD.MOV.U32 R70, RZ, RZ, 0x2f800000 ;  /* 0x2f800000ff467424 */ /* 0x000fe200078e00ff */
[----:B------:R-:W-:-:S03]  /*99f0*/  @P0 HADD2.F32 R105, -RZ, R63.H0_H0 ;  /* 0x2000003fff690230 */ /* 0x000fc60000004100 */
        /* <DEDUP_REMOVED lines=10> */
.L_x_6089:
[----:B------:R-:W-:Y:S05]  /*9aa0*/  BSYNC B1 ;  /* 0x0000000000017941 */ /* 0x000fea0003800000 */
.L_x_6087:
        /* <DEDUP_REMOVED lines=8> */
.L_x_6098:
        /* <DEDUP_REMOVED lines=12> */
.L_x_6101:
[----:B------:R-:W-:Y:S02]  /*9bf0*/  MOV R127, R114 ;  /* 0x00000072007f7202 */ /* 0x000fe40000000f00 */
.L_x_6102:
[----:B------:R-:W-:Y:S05]  /*9c00*/  BSYNC B2 ;  /* 0x0000000000027941 */ /* 0x000fea0003800000 */
.L_x_6100:
        /* <DEDUP_REMOVED lines=16> */
.L_x_6106:
[----:B------:R-:W-:Y:S05]  /*9d10*/  BSYNC B3 ;  /* 0x0000000000037941 */ /* 0x000fea0003800000 */
.L_x_6105:
        /* <DEDUP_REMOVED lines=42> */
.L_x_6104:
[----:B------:R-:W-:Y:S05]  /*9fc0*/  BSYNC B2 ;  /* 0x0000000000027941 */ /* 0x000fea0003800000 */
.L_x_6103:
[----:B------:R-:W0:Y:S01]  /*9fd0*/  I2F.U32 R68, R127 ;  /* 0x0000007f00447306 */ /* 0x000e220000201000 */
[----:B-----5:R-:W-:Y:S01]  /*9fe0*/  HADD2.F32 R70, -RZ, R67.H1_H1 ;  /* 0x30000043ff467230 */ /* 0x020fe20000004100 */
[----:B------:R-:W-:-:S04]  /*9ff0*/  IMAD.MOV.U32 R69, RZ, RZ, 0x2f800000 ;  /* 0x2f800000ff457424 */ /* 0x000fc800078e00ff */
[----:B------:R-:W-:-:S04]  /*a000*/  FMUL.FTZ R70, R70, c[0x0][0x1ec] ;  /* 0x00007b0046467a20 */ /* 0x000fc80000410000 */
[----:B------:R-:W-:Y:S02]  /*a010*/  FMUL.FTZ R70, R70, c[0x0][0x1e8] ;  /* 0x00007a0046467a20 */ /* 0x000fe40000410000 */
[----:B0-----:R-:W-:-:S05]  /*a020*/  FFMA.FTZ R68, R68, R69, 1.1641532182693481445e-10 ;  /* 0x2f00000044447423 */ /* 0x001fca0000010045 */
[----:B------:R-:W-:Y:S01]  /*a030*/  FSETP.GTU.FTZ.AND P3, PT, R68, c[0x0][0x1e4], PT ;  /* 0x0000790044007a0b */ /* 0x000fe20003f7c000 */
[----:B------:R-:W-:-:S03]  /*a040*/  HADD2.F32 R68, -RZ, R35.H1_H1 ;  /* 0x30000023ff447230 */ /* 0x000fc60000004100 */
[----:B------:R-:W-:Y:S01]  /*a050*/  FSEL R115, R70, RZ, !P3 ;  /* 0x000000ff46737208 */ /* 0x000fe20005800000 */
[----:B------:R-:W-:Y:S01]  /*a060*/  @P0 HADD2.F32 R70, -RZ, R63.H1_H1 ;  /* 0x3000003fff460230 */ /* 0x000fe20000004100 */
[----:B------:R-:W-:-:S03]  /*a070*/  SEL R106, RZ, 0x1, P3 ;  /* 0x00000001ff6a7807 */ /* 0x000fc60001800000 */
[----:B------:R-:W-:-:S04]  /*a080*/  FMUL.FTZ R115, R115, R68 ;  /* 0x0000004473737220 */ /* 0x000fc80000410000 */
[----:B------:R-:W-:Y:S02]  /*a090*/  @P0 FADD.FTZ R115, R70, R115 ;  /* 0x0000007346730221 */ /* 0x000fe40000010000 */
.L_x_6099:
[----:B------:R-:W-:Y:S05]  /*a0a0*/  BSYNC B1 ;  /* 0x0000000000017941 */ /* 0x000fea0003800000 */
.L_x_6097:
[----:B------:R-:W-:Y:S01]  /*a0b0*/  IMAD.WIDE.U32 R128, R129, R132, c[0x0][0x188] ;  /* 0x0000620081807625 */ /* 0x000fe200078e0084 */
        /* <DEDUP_REMOVED lines=31> */
.L_x_6108:
[----:B------:R-:W-:Y:S05]  /*a2b0*/  BSYNC B1 ;  /* 0x0000000000017941 */ /* 0x000fea0003800000 */
.L_x_6107:
[----:B-----5:R1:W5:Y:S04]  /*a2c0*/  @P1 LDG.E.128 R64, [R126.64] ;  /* 0x000000067e401981 */ /* 0x020368000c1e1d00 */
[----:B------:R1:W5:Y:S01]  /*a2d0*/  @P0 LDG.E.128 R60, [R104.64] ;  /* 0x00000006683c0981 */ /* 0x000362000c1e1d00 */
[----:B------:R-:W-:Y:S01]  /*a2e0*/  BSSY B1, `(.L_x_6109) ;  /* 0x0000061000017945 */ /* 0x000fe20003800000 */
[----:B------:R-:W-:Y:S05]  /*a2f0*/  @P2 BRA `(.L_x_6110) ;  /* 0x0000006000002947 */ /* 0x000fea0003800000 */
[----:B------:R-:W-:Y:S01]  /*a300*/  MOV R125, RZ ;  /* 0x000000ff007d7202 */ /* 0x000fe20000000f00 */
[----:B0-----:R-:W-:Y:S01]  /*a310*/  IMAD.MOV.U32 R68, RZ, RZ, R130 ;  /* 0x000000ffff447224 */ /* 0x001fe200078e0082 */
[----:B------:R-:W-:Y:S05]  /*a320*/  @!P0 BRA `(.L_x_6111) ;  /* 0x000005c000008947 */ /* 0x000fea0003800000 */
[----:B------:R-:W-:Y:S01]  /*a330*/  MOV R68, R130 ;  /* 0x0000008200447202 */ /* 0x000fe20000000f00 */
[----:B-----5:R-:W-:Y:S01]  /*a340*/  HADD2.F32 R125, -RZ, R60.H0_H0 ;  /* 0x2000003cff7d7230 */ /* 0x020fe20000004100 */
[----:B------:R-:W-:Y:S05]  /*a350*/  BRA `(.L_x_6111) ;  /* 0x0000059000007947 */ /* 0x000fea0003800000 */
.L_x_6110:
[C---:B------:R-:W-:Y:S01]  /*a360*/  ISETP.NE.AND P3, PT, R130.reuse, 0x1, PT ;  /* 0x000000018200780c */ /* 0x040fe20003f65270 */
[----:B------:R-:W-:Y:S01]  /*a370*/  BSSY B2, `(.L_x_6112) ;  /* 0x000000c000027945 */ /* 0x000fe20003800000 */
[----:B0-----:R-:W-:-:S11]  /*a380*/  IADD3 R68, R130, 0x1, RZ ;  /* 0x0000000182447810 */ /* 0x001fd60007ffe0ff */
        /* <DEDUP_REMOVED lines=9> */
.L_x_6113:
[----:B------:R-:W-:Y:S02]  /*a420*/  MOV R96, R114 ;  /* 0x0000007200607202 */ /* 0x000fe40000000f00 */
.L_x_6114:
[----:B------:R-:W-:Y:S05]  /*a430*/  BSYNC B2 ;  /* 0x0000000000027941 */ /* 0x000fea0003800000 */
.L_x_6112:
        /* <DEDUP_REMOVED lines=16> */
.L_x_6118:
[----:B------:R-:W-:Y:S05]  /*a540*/  BSYNC B3 ;  /* 0x0000000000037941 */ /* 0x000fea0003800000 */
.L_x_6117:
        /* <DEDUP_REMOVED lines=43> */
.L_x_6116:
[----:B------:R-:W-:Y:S05]  /*a800*/  BSYNC B2 ;  /* 0x0000000000027941 */ /* 0x000fea0003800000 */
.L_x_6115:
        /* <DEDUP_REMOVED lines=14> */
.L_x_6111:
[----:B------:R-:W-:Y:S05]  /*a8f0*/  BSYNC B1 ;  /* 0x0000000000017941 */ /* 0x000fea0003800000 */
.L_x_6109:
[----:B------:R-:W-:Y:S01]  /*a900*/  BSSY B1, `(.L_x_6119) ;  /* 0x0000062000017945 */ /* 0x000fe20003800000 */
[----:B------:R-:W-:Y:S05]  /*a910*/  @P2 BRA `(.L_x_6120) ;  /* 0x0000006000002947 */ /* 0x000fea0003800000 */
[----:B-1----:R-:W-:Y:S01]  /*a920*/  IMAD.MOV.U32 R126, RZ, RZ, RZ ;  /* 0x000000ffff7e7224 */ /* 0x002fe200078e00ff */
[----:B------:R-:W-:Y:S01]  /*a930*/  MOV R69, R68 ;  /* 0x0000004400457202 */ /* 0x000fe20000000f00 */
[----:B------:R-:W-:Y:S05]  /*a940*/  @!P0 BRA `(.L_x_6121) ;  /* 0x000005d000008947 */ /* 0x000fea0003800000 */
[----:B------:R-:W-:Y:S01]  /*a950*/  IMAD.MOV.U32 R69, RZ, RZ, R68 ;  /* 0x000000ffff457224 */ /* 0x000fe200078e0044 */
[----:B-----5:R-:W-:Y:S01]  /*a960*/  HADD2.F32 R126, -RZ, R60.H1_H1 ;  /* 0x3000003cff7e7230 */ /* 0x020fe20000004100 */
[----:B------:R-:W-:Y:S05]  /*a970*/  BRA `(.L_x_6121) ;  /* 0x000005a000007947 */ /* 0x000fea0003800000 */
.L_x_6120:
        /* <DEDUP_REMOVED lines=12> */
.L_x_6123:
[----:B------:R-:W-:Y:S02]  /*aa40*/  IMAD.MOV.U32 R95, RZ, RZ, R114 ;  /* 0x000000ffff5f7224 */ /* 0x000fe400078e0072 */
.L_x_6124:
[----:B------:R-:W-:Y:S05]  /*aa50*/  BSYNC B2 ;  /* 0x0000000000027941 */ /* 0x000fea0003800000 */
.L_x_6122:
        /* <DEDUP_REMOVED lines=16> */
.L_x_6128:
[----:B------:R-:W-:Y:S05]  /*ab60*/  BSYNC B3 ;  /* 0x0000000000037941 */ /* 0x000fea0003800000 */
.L_x_6127:
        /* <DEDUP_REMOVED lines=44> */
.L_x_6126:
[----:B------:R-:W-:Y:S05]  /*ae30*/  BSYNC B2 ;  /* 0x0000000000027941 */ /* 0x000fea0003800000 */
.L_x_6125:
        /* <DEDUP_REMOVED lines=14> */
.L_x_6121:
[----:B------:R-:W-:Y:S05]  /*af20*/  BSYNC B1 ;  /* 0x0000000000017941 */ /* 0x000fea0003800000 */
.L_x_6119:
        /* <DEDUP_REMOVED lines=8> */
.L_x_6130:
        /* <DEDUP_REMOVED lines=12> */
.L_x_6133:
[----:B------:R-:W-:Y:S02]  /*b070*/  IMAD.MOV.U32 R94, RZ, RZ, R114 ;  /* 0x000000ffff5e7224 */ /* 0x000fe400078e0072 */
.L_x_6134:
[----:B------:R-:W-:Y:S05]  /*b080*/  BSYNC B2 ;  /* 0x0000000000027941 */ /* 0x000fea0003800000 */
.L_x_6132:
        /* <DEDUP_REMOVED lines=16> */
.L_x_6138:
[----:B------:R-:W-:Y:S05]  /*b190*/  BSYNC B3 ;  /* 0x0000000000037941 */ /* 0x000fea0003800000 */
.L_x_6137:
        /* <DEDUP_REMOVED lines=44> */
.L_x_6136:
[----:B------:R-:W-:Y:S05]  /*b460*/  BSYNC B2 ;  /* 0x0000000000027941 */ /* 0x000fea0003800000 */
.L_x_6135:
        /* <DEDUP_REMOVED lines=14> */
.L_x_6131:
[----:B------:R-:W-:Y:S05]  /*b550*/  BSYNC B1 ;  /* 0x0000000000017941 */ /* 0x000fea0003800000 */
.L_x_6129:
        /* <DEDUP_REMOVED lines=8> */
.L_x_6140:
        /* <DEDUP_REMOVED lines=12> */
.L_x_6143:
[----:B------:R-:W-:Y:S02]  /*b6a0*/  IMAD.MOV.U32 R93, RZ, RZ, R114 ;  /* 0x000000ffff5d7224 */ /* 0x000fe400078e0072 */
.L_x_6144:
[----:B------:R-:W-:Y:S05]  /*b6b0*/  BSYNC B2 ;  /* 0x0000000000027941 */ /* 0x000fea0003800000 */
.L_x_6142:
        /* <DEDUP_REMOVED lines=16> */
.L_x_6148:
[----:B------:R-:W-:Y:S05]  /*b7c0*/  BSYNC B3 ;  /* 0x0000000000037941 */ /* 0x000fea0003800000 */
.L_x_6147:
        /* <DEDUP_REMOVED lines=44> */
.L_x_6146:
[----:B------:R-:W-:Y:S05]  /*ba90*/  BSYNC B2 ;  /* 0x0000000000027941 */ /* 0x000fea0003800000 */
.L_x_6145:
        /* <DEDUP_REMOVED lines=14> */
.L_x_6141:
[----:B------:R-:W-:Y:S05]  /*bb80*/  BSYNC B1 ;  /* 0x0000000000017941 */ /* 0x000fea0003800000 */
.L_x_6139:
        /* <DEDUP_REMOVED lines=8> */
.L_x_6150:
        /* <DEDUP_REMOVED lines=12> */
.L_x_6153:
[----:B------:R-:W-:Y:S02]  /*bcd0*/  IMAD.MOV.U32 R92, RZ, RZ, R114 ;  /* 0x000000ffff5c7224 */ /* 0x000fe400078e0072 */
.L_x_6154:
[----:B------:R-:W-:Y:S05]  /*bce0*/  BSYNC B2 ;  /* 0x0000000000027941 */ /* 0x000fea0003800000 */
.L_x_6152:
        /* <DEDUP_REMOVED lines=16> */
.L_x_6158:
[----:B------:R-:W-:Y:S05]  /*bdf0*/  BSYNC B3 ;  /* 0x0000000000037941 */ /* 0x000fea0003800000 */
.L_x_6157:
        /* <DEDUP_REMOVED lines=44> */
.L_x_6156:
[----:B------:R-:W-:Y:S05]  /*c0c0*/  BSYNC B2 ;  /* 0x0000000000027941 */ /* 0x000fea0003800000 */
.L_x_6155:
        /* <DEDUP_REMOVED lines=14> */
.L_x_6151:
[----:B------:R-:W-:Y:S05]  /*c1b0*/  BSYNC B1 ;  /* 0x0000000000017941 */ /* 0x000fea0003800000 */
.L_x_6149:
        /* <DEDUP_REMOVED lines=8> */
.L_x_6160:
        /* <DEDUP_REMOVED lines=12> */
.L_x_6163:
[----:B------:R-:W-:Y:S02]  /*c300*/  IMAD.MOV.U32 R91, RZ, RZ, R114 ;  /* 0x000000ffff5b7224 */ /* 0x000fe400078e0072 */
.L_x_6164:
[----:B------:R-:W-:Y:S05]  /*c310*/  BSYNC B2 ;  /* 0x0000000000027941 */ /* 0x000fea0003800000 */
.L_x_6162:
        /* <DEDUP_REMOVED lines=16> */
.L_x_6168:
[----:B------:R-:W-:Y:S05]  /*c420*/  BSYNC B3 ;  /* 0x0000000000037941 */ /* 0x000fea0003800000 */
.L_x_6167:
        /* <DEDUP_REMOVED lines=44> */
.L_x_6166:
[----:B------:R-:W-:Y:S05]  /*c6f0*/  BSYNC B2 ;  /* 0x0000000000027941 */ /* 0x000fea0003800000 */
.L_x_6165:
        /* <DEDUP_REMOVED lines=14> */
.L_x_6161:
[----:B------:R-:W-:Y:S05]  /*c7e0*/  BSYNC B1 ;  /* 0x0000000000017941 */ /* 0x000fea0003800000 */
.L_x_6159:
        /* <DEDUP_REMOVED lines=8> */
.L_x_6170:
        /* <DEDUP_REMOVED lines=12> */
.L_x_6173:
[----:B------:R-:W-:Y:S02]  /*c930*/  IMAD.MOV.U32 R90, RZ, RZ, R114 ;  /* 0x000000ffff5a7224 */ /* 0x000fe400078e0072 */
.L_x_6174:
[----:B------:R-:W-:Y:S05]  /*c940*/  BSYNC B2 ;  /* 0x0000000000027941 */ /* 0x000fea0003800000 */
.L_x_6172:
        /* <DEDUP_REMOVED lines=16> */
.L_x_6178:
[----:B------:R-:W-:Y:S05]  /*ca50*/  BSYNC B3 ;  /* 0x0000000000037941 */ /* 0x000fea0003800000 */
.L_x_6177:
        /* <DEDUP_REMOVED lines=44> */
.L_x_6176:
[----:B------:R-:W-:Y:S05]  /*cd20*/  BSYNC B2 ;  /* 0x0000000000027941 */ /* 0x000fea0003800000 */
.L_x_6175:
        /* <DEDUP_REMOVED lines=14> */
.L_x_6171:
[----:B------:R-:W-:Y:S05]  /*ce10*/  BSYNC B1 ;  /* 0x0000000000017941 */ /* 0x000fea0003800000 */
.L_x_6169:
        /* <DEDUP_REMOVED lines=8> */
.L_x_6180:
        /* <DEDUP_REMOVED lines=12> */
.L_x_6183:
[----:B------:R-:W-:Y:S02]  /*cf60*/  IMAD.MOV.U32 R134, RZ, RZ, R114 ;  /* 0x000000ffff867224 */ /* 0x000fe400078e0072 */
.L_x_6184:
[----:B------:R-:W-:Y:S05]  /*cf70*/  BSYNC B2 ;  /* 0x0000000000027941 */ /* 0x000fea0003800000 */
.L_x_6182:
        /* <DEDUP_REMOVED lines=16> */
.L_x_6188:
[----:B------:R-:W-:Y:S05]  /*d080*/  BSYNC B3 ;  /* 0x0000000000037941 */ /* 0x000fea0003800000 */
.L_x_6187:
        /* <DEDUP_REMOVED lines=44> */
.L_x_6186:
[----:B------:R-:W-:Y:S05]  /*d350*/  BSYNC B2 ;  /* 0x0000000000027941 */ /* 0x000fea0003800000 */
.L_x_6185:
        /* <DEDUP_REMOVED lines=13> */
.L_x_6181:
[----:B------:R-:W-:Y:S05]  /*d430*/  BSYNC B1 ;  /* 0x0000000000017941 */ /* 0x000fea0003800000 */
.L_x_6179:
[----:B------:R-:W-:Y:S01]  /*d440*/  FADD.FTZ R69, RZ, R79 ;  /* 0x0000004fff457221 */ /* 0x000fe20000010000 */
[----:B------:R-:W-:Y:S01]  /*d450*/  F2FP.PACK_AB R71, R134, R123 ;  /* 0x0000007b8647723e */ /* 0x000fe200000000ff */
[----:B------:R-:W-:Y:S01]  /*d460*/  IMAD.WIDE.U32 R104, R131, R132, c[0x0][0x188] ;  /* 0x0000620083687625 */ /* 0x000fe200078e0084 */
[----:B------:R-:W-:Y:S01]  /*d470*/  F2FP.PACK_AB R70, R130, R129 ;  /* 0x000000818246723e */ /* 0x000fe200000000ff */
        /* <DEDUP_REMOVED lines=56> */
.L_x_6190:
[----:B------:R-:W-:Y:S05]  /*d800*/  BSYNC B1 ;  /* 0x0000000000017941 */ /* 0x000fea0003800000 */
.L_x_6189:
[----:B------:R-:W-:Y:S01]  /*d810*/  FADD.FTZ R113, R131, R134 ;  /* 0x0000008683717221 */ /* 0x000fe20000010000 */
[----:B------:R-:W-:Y:S05]  /*d820*/  BRA.DIV ~URZ, `(.L_x_6191) ;  /* 0x000011027f007947 */ /* 0x000fea000b800000 */
[----:B0-----:R0:W1:Y:S02]  /*d830*/  SHFL.BFLY PT, R68, R113, 0x1, 0x1f ;  /* 0x0c201f0071447f89 */ /* 0x00106400000e0000 */
.L_x_6197:
        /* <DEDUP_REMOVED lines=84> */
.L_x_6198:
        /* <DEDUP_REMOVED lines=13> */
[----:B------:R-:W-:Y:S01]  /*de50*/  ISETP.GE.AND P1, PT, R80, 0x1, PT ;  /* 0x000000015000780c */ /* 0x000fe20003f26270 */
[----:B------:R1:W-:Y:S04]  /*de60*/  @!P2 STG.E [R70.64], R105 ;  /* 0x000000694600a986 */ /* 0x0003e8000c101906 */
[----:B0-----:R1:W-:Y:S08]  /*de70*/  @!P2 STG.E [R68.64], R113 ;  /* 0x000000714400a986 */ /* 0x0013f0000c101906 */
[----:B------:R-:W-:Y:S05]  /*de80*/  @!P1 BRA `(.L_x_6194) ;  /* 0x00000a2000009947 */ /* 0x000fea0003800000 */
[----:B-1----:R-:W-:Y:S01]  /*de90*/  FSEL R105, R105, RZ, !P0 ;  /* 0x000000ff69697208 */ /* 0x002fe20004000000 */
[----:B------:R-:W-:-:S04]  /*dea0*/  HADD2.F32 R81, -RZ, R59.H0_H0 ;  /* 0x2000003bff517230 */ /* 0x000fc80000004100 */
[C---:B------:R-:W-:Y:S02]  /*deb0*/  FADD.FTZ R104, -R105.reuse, R75 ;  /* 0x0000004b69687221 */ /* 0x040fe40000010100 */
[C---:B------:R-:W-:Y:S02]  /*dec0*/  FADD.FTZ R74, -R105.reuse, R74 ;  /* 0x0000004a694a7221 */ /* 0x040fe40000010100 */
[C---:B------:R-:W-:Y:S01]  /*ded0*/  FADD.FTZ R142, -R105.reuse, R103 ;  /* 0x00000067698e7221 */ /* 0x040fe20000010100 */
[--C-:B------:R-:W-:Y:S01]  /*dee0*/  HADD2.F32 R103, -RZ, R58.reuse.H0_H0 ;  /* 0x2000003aff677230 */ /* 0x100fe20000004100 */
[C---:B------:R-:W-:Y:S02]  /*def0*/  FADD.FTZ R158, -R105.reuse, R116 ;  /* 0x00000074699e7221 */ /* 0x040fe40000010100 */
[C---:B------:R-:W-:Y:S01]  /*df00*/  FADD.FTZ R131, -R105.reuse, R123 ;  /* 0x0000007b69837221 */ /* 0x040fe20000010100 */
[----:B------:R-:W-:Y:S01]  /*df10*/  HADD2.F32 R123, -RZ, R58.H1_H1 ;  /* 0x3000003aff7b7230 */ /* 0x000fe20000004100 */
[----:B------:R-:W-:-:S02]  /*df20*/  FADD.FTZ R152, -R105, R119 ;  /* 0x0000007769987221 */ /* 0x000fc40000010100 */
[----:B------:R-:W-:Y:S02]  /*df30*/  FMUL.FTZ R116, R113, R104 ;  /* 0x0000006871747220 */ /* 0x000fe40000410000 */
[C---:B------:R-:W-:Y:S02]  /*df40*/  FADD.FTZ R68, -R105.reuse, R79 ;  /* 0x0000004f69447221 */ /* 0x040fe40000010100 */
[C---:B------:R-:W-:Y:S02]  /*df50*/  FADD.FTZ R78, -R105.reuse, R78 ;  /* 0x0000004e694e7221 */ /* 0x040fe40000010100 */
[C---:B------:R-:W-:Y:S02]  /*df60*/  FADD.FTZ R70, -R105.reuse, R77 ;  /* 0x0000004d69467221 */ /* 0x040fe40000010100 */
[C---:B------:R-:W-:Y:S02]  /*df70*/  FADD.FTZ R76, -R105.reuse, R76 ;  /* 0x0000004c694c7221 */ /* 0x040fe40000010100 */
[----:B------:R-:W-:-:S02]  /*df80*/  FADD.FTZ R72, -R105, R72 ;  /* 0x0000004869487221 */ /* 0x000fc40000010100 */
[C---:B------:R-:W-:Y:S02]  /*df90*/  FADD.FTZ R110, -R105.reuse, R110 ;  /* 0x0000006e696e7221 */ /* 0x040fe40000010100 */
[C---:B------:R-:W-:Y:S02]  /*dfa0*/  FADD.FTZ R82, -R105.reuse, R82 ;  /* 0x0000005269527221 */ /* 0x040fe40000010100 */
[----:B------:R-:W-:Y:S02]  /*dfb0*/  FADD.FTZ R120, -R105, R120 ;  /* 0x0000007869787221 */ /* 0x000fe40000010100 */
[----:B------:R-:W-:Y:S02]  /*dfc0*/  FMUL.FTZ R119, R113, R74 ;  /* 0x0000004a71777220 */ /* 0x000fe40000410000 */
[C---:B------:R-:W-:Y:S02]  /*dfd0*/  FADD.FTZ R132, -R105.reuse, R73 ;  /* 0x0000004969847221 */ /* 0x040fe40000010100 */
[----:B------:R-:W-:-:S02]  /*dfe0*/  FADD.FTZ R136, -R105, R111 ;  /* 0x0000006f69887221 */ /* 0x000fc40000010100 */
[C---:B------:R-:W-:Y:S02]  /*dff0*/  FADD.FTZ R138, -R105.reuse, R109 ;  /* 0x0000006d698a7221 */ /* 0x040fe40000010100 */
[C---:B------:R-:W-:Y:S01]  /*e000*/  FADD.FTZ R140, -R105.reuse, R108 ;  /* 0x0000006c698c7221 */ /* 0x040fe20000010100 */
[----:B------:R-:W-:Y:S01]  /*e010*/  HADD2.F32 R108, -RZ, R59.H1_H1 ;  /* 0x3000003bff6c7230 */ /* 0x000fe20000004100 */
        /* <DEDUP_REMOVED lines=14> */
[----:B------:R-:W-:Y:S02]  /*e100*/  FFMA.FTZ R103, R116, R103, R7 ;  /* 0x0000006774677223 */ /* 0x000fe40000010007 */
        /* <DEDUP_REMOVED lines=8> */
[----:B------:R-:W-:Y:S01]  /*e190*/  FFMA.FTZ R116, R119, R123, R8 ;  /* 0x0000007b77747223 */ /* 0x000fe20000010008 */
[----:B------:R-:W-:Y:S01]  /*e1a0*/  HADD2.F32 R119, -RZ, R57.H0_H0 ;  /* 0x20000039ff777230 */ /* 0x000fe20000004100 */
[C---:B------:R-:W-:Y:S01]  /*e1b0*/  FMUL.FTZ R132, R113.reuse, R132 ;  /* 0x0000008471847220 */ /* 0x040fe20000410000 */
[----:B------:R-:W-:Y:S01]  /*e1c0*/  HADD2.F32 R123, -RZ, R56.H0_H0 ;  /* 0x20000038ff7b7230 */ /* 0x000fe20000004100 */
        /* <DEDUP_REMOVED lines=15> */
[C---:B------:R-:W-:Y:S01]  /*e2c0*/  FMUL.FTZ R74, R113.reuse, R127 ;  /* 0x0000007f714a7220 */ /* 0x040fe20000410000 */
[----:B------:R-:W-:Y:S01]  /*e2d0*/  HADD2.F32 R127, -RZ, R57.H1_H1 ;  /* 0x30000039ff7f7230 */ /* 0x000fe20000004100 */
[C---:B------:R-:W-:Y:S02]  /*e2e0*/  FMUL.FTZ R71, R113.reuse, R71 ;  /* 0x0000004771477220 */ /* 0x040fe40000410000 */
[C---:B------:R-:W-:Y:S01]  /*e2f0*/  FMUL.FTZ R70, R113.reuse, R129 ;  /* 0x0000008171467220 */ /* 0x040fe20000410000 */
[----:B------:R-:W-:Y:S01]  /*e300*/  HADD2.F32 R129, -RZ, R55.H1_H1 ;  /* 0x30000037ff817230 */ /* 0x000fe20000004100 */
[C---:B------:R-:W-:Y:S02]  /*e310*/  FMUL.FTZ R73, R113.reuse, R130 ;  /* 0x0000008271497220 */ /* 0x040fe40000410000 */
[C---:B------:R-:W-:Y:S02]  /*e320*/  FMUL.FTZ R78, R113.reuse, R131 ;  /* 0x00000083714e7220 */ /* 0x040fe40000410000 */
[----:B------:R-:W-:Y:S01]  /*e330*/  FMUL.FTZ R82, R113, R134 ;  /* 0x0000008671527220 */ /* 0x000fe20000410000 */
[----:B------:R-:W-:Y:S01]  /*e340*/  IADD3 R113, R80, -0x1, RZ ;  /* 0xffffffff50717810 */ /* 0x000fe20007ffe0ff */
[----:B------:R-:W-:-:S02]  /*e350*/  FFMA.FTZ R80, R126, R119, R5 ;  /* 0x000000777e507223 */ /* 0x000fc40000010005 */
[----:B------:R-:W-:Y:S01]  /*e360*/  FFMA.FTZ R118, R118, R123, R3 ;  /* 0x0000007b76767223 */ /* 0x000fe20000010003 */
[----:B------:R-:W-:Y:S01]  /*e370*/  HADD2.F32 R123, -RZ, R54.H0_H0 ;  /* 0x20000036ff7b7230 */ /* 0x000fe20000004100 */
[----:B------:R-:W-:Y:S02]  /*e380*/  IMAD R119, R113, c[0x0][0x168], RZ ;  /* 0x00005a0071777a24 */ /* 0x000fe400078e02ff */
[----:B------:R-:W-:Y:S01]  /*e390*/  FFMA.FTZ R108, R125, R108, R10 ;  /* 0x0000006c7d6c7223 */ /* 0x000fe2000001000a */
[----:B------:R-:W-:Y:S01]  /*e3a0*/  HADD2.F32 R125, -RZ, R56.H1_H1 ;  /* 0x30000038ff7d7230 */ /* 0x000fe20000004100 */
[----:B------:R-:W-:Y:S01]  /*e3b0*/  FFMA.FTZ R113, R115, R127, R6 ;  /* 0x0000007f73717223 */ /* 0x000fe20000010006 */
[----:B------:R-:W-:Y:S01]  /*e3c0*/  HADD2.F32 R127, -RZ, R55.H0_H0 ;  /* 0x20000037ff7f7230 */ /* 0x000fe20000004100 */
[----:B------:R-:W-:Y:S01]  /*e3d0*/  SHF.R.S32.HI R126, RZ, 0x1f, R119 ;  /* 0x0000001fff7e7819 */ /* 0x000fe20000011477 */
[----:B------:R-:W-:Y:S01]  /*e3e0*/  FFMA.FTZ R122, R122, R123, R15 ;  /* 0x0000007b7a7a7223 */ /* 0x000fe2000001000f */
[----:B------:R-:W-:Y:S01]  /*e3f0*/  HADD2.F32 R123, -RZ, R52.H1_H1 ;  /* 0x30000034ff7b7230 */ /* 0x000fe20000004100 */
[----:B------:R-:W-:Y:S01]  /*e400*/  FFMA.FTZ R115, R109, R125, R4 ;  /* 0x0000007d6d737223 */ /* 0x000fe20000010004 */
[----:B------:R-:W-:Y:S01]  /*e410*/  LEA.HI R109, R126, R119, RZ, 0x3 ;  /* 0x000000777e6d7211 */ /* 0x000fe200078f18ff */
[----:B------:R-:W-:Y:S01]  /*e420*/  HADD2.F32 R125, -RZ, R54.H1_H1 ;  /* 0x30000036ff7d7230 */ /* 0x000fe20000004100 */
[----:B------:R-:W-:Y:S01]  /*e430*/  FFMA.FTZ R119, R128, R127, R17 ;  /* 0x0000007f80777223 */ /* 0x000fe20000010011 */
[----:B------:R-:W-:Y:S01]  /*e440*/  HADD2.F32 R127, -RZ, R53.H1_H1 ;  /* 0x30000035ff7f7230 */ /* 0x000fe20000004100 */
        /* <DEDUP_REMOVED lines=13> */
[----:B------:R-:W-:Y:S01]  /*e520*/  HADD2.F32 R68, -RZ, R49.H0_H0 ;  /* 0x20000031ff447230 */ /* 0x000fe20000004100 */
[----:B------:R-:W-:Y:S01]  /*e530*/  FFMA.FTZ R102, R102, R125, R13 ;  /* 0x0000007d66667223 */ /* 0x000fe2000001000d */
[--C-:B------:R-:W-:Y:S01]  /*e540*/  HADD2.F32 R69, -RZ, R48.reuse.H1_H1 ;  /* 0x30000030ff457230 */ /* 0x100fe20000004100 */
[----:B------:R-:W-:Y:S01]  /*e550*/  FFMA.FTZ R110, R110, R120, R23 ;  /* 0x000000786e6e7223 */ /* 0x000fe20000010017 */
[----:B------:R-:W-:Y:S01]  /*e560*/  HADD2.F32 R125, -RZ, R51.H1_H1 ;  /* 0x30000033ff7d7230 */ /* 0x000fe20000004100 */
[----:B------:R-:W-:Y:S01]  /*e570*/  FFMA.FTZ R104, R104, R68, R21 ;  /* 0x0000004468687223 */ /* 0x000fe20000010015 */
[--C-:B------:R-:W-:Y:S01]  /*e580*/  HADD2.F32 R120, -RZ, R47.reuse.H0_H0 ;  /* 0x2000002fff787230 */ /* 0x100fe20000004100 */
        /* <DEDUP_REMOVED lines=10> */
[----:B------:R-:W-:Y:S01]  /*e630*/  F2FP.PACK_AB R69, R113, R80 ;  /* 0x000000507145723e */ /* 0x000fe200000000ff */
[----:B------:R-:W-:Y:S01]  /*e640*/  HADD2.F32 R68, -RZ, R44.H0_H0 ;  /* 0x2000002cff447230 */ /* 0x000fe20000004100 */
[----:B------:R-:W-:Y:S01]  /*e650*/  FFMA.FTZ R79, R79, R127, R14 ;  /* 0x0000007f4f4f7223 */ /* 0x000fe2000001000e */
[----:B------:R-:W-:Y:S01]  /*e660*/  HFMA2.MMA R113, -RZ, RZ, 0, 9.5367431640625e-07 ;  /* 0x00000010ff717435 */ /* 0x000fe200000001ff */
[----:B------:R-:W-:Y:S01]  /*e670*/  FFMA.FTZ R134, R82, R125, R101 ;  /* 0x0000007d52867223 */ /* 0x000fe20000010065 */
[--C-:B------:R-:W-:Y:S01]  /*e680*/  HADD2.F32 R75, -RZ, R45.reuse.H1_H1 ;  /* 0x3000002dff4b7230 */ /* 0x100fe20000004100 */
[----:B------:R-:W-:Y:S01]  /*e690*/  FFMA.FTZ R81, R132, R81, R9 ;  /* 0x0000005184517223 */ /* 0x000fe20000010009 */
[----:B------:R-:W-:Y:S01]  /*e6a0*/  LEA.HI.SX32 R109, R109, R0, 0x1d ;  /* 0x000000006d6d7211 */ /* 0x000fe200078feaff */
[----:B------:R-:W-:Y:S01]  /*e6b0*/  FFMA.FTZ R82, R70, R111, R87 ;  /* 0x0000006f46527223 */ /* 0x000fe20000010057 */
[----:B------:R-:W-:Y:S01]  /*e6c0*/  HADD2.F32 R70, -RZ, R45.H0_H0 ;  /* 0x2000002dff467230 */ /* 0x000fe20000004100 */
[----:B------:R-:W-:Y:S01]  /*e6d0*/  FFMA.FTZ R127, R73, R78, R88 ;  /* 0x0000004e497f7223 */ /* 0x000fe20000010058 */
[----:B------:R-:W-:Y:S01]  /*e6e0*/  F2FP.PACK_AB R73, R79, R102 ;  /* 0x000000664f49723e */ /* 0x000fe200000000ff */
[----:B------:R-:W-:Y:S01]  /*e6f0*/  FFMA.FTZ R111, R72, R68, R27 ;  /* 0x00000044486f7223 */ /* 0x000fe2000001001b */
[----:B------:R-:W-:Y:S01]  /*e700*/  F2FP.PACK_AB R77, R105, R104 ;  /* 0x00000068694d723e */ /* 0x000fe200000000ff */
[----:B------:R-:W-:Y:S01]  /*e710*/  FFMA.FTZ R132, R71, R75, R86 ;  /* 0x0000004b47847223 */ /* 0x000fe20000010056 */
[----:B------:R-:W-:Y:S01]  /*e720*/  IADD3 R102, R109, 0x20, RZ ;  /* 0x000000206d667810 */ /* 0x000fe20007ffe0ff */
[----:B------:R-:W-:Y:S01]  /*e730*/  FFMA.FTZ R125, R74, R70, R85 ;  /* 0x000000464a7d7223 */ /* 0x000fe20000010055 */
[----:B------:R-:W-:-:S02]  /*e740*/  F2FP.PACK_AB R71, R108, R81 ;  /* 0x000000516c47723e */ /* 0x000fc400000000ff */
[C---:B------:R-:W-:Y:S02]  /*e750*/  IADD3 R104, R109.reuse, 0x40, RZ ;  /* 0x000000406d687810 */ /* 0x040fe40007ffe0ff */
[----:B------:R-:W-:Y:S02]  /*e760*/  IADD3 R108, R109, 0x60, RZ ;  /* 0x000000606d6c7810 */ /* 0x000fe40007ffe0ff */
[----:B------:R-:W-:Y:S01]  /*e770*/  F2FP.PACK_AB R78, R123, R110 ;  /* 0x0000006e7b4e723e */ /* 0x000fe200000000ff */
[----:B------:R-:W-:Y:S01]  /*e780*/  IMAD.WIDE.U32 R104, R104, R113, c[0x0][0x208] ;  /* 0x0000820068687625 */ /* 0x000fe200078e0071 */
[----:B------:R-:W-:Y:S02]  /*e790*/  F2FP.PACK_AB R80, R120, R111 ;  /* 0x0000006f7850723e */ /* 0x000fe400000000ff */
[----:B------:R-:W-:Y:S01]  /*e7a0*/  F2FP.PACK_AB R70, R116, R103 ;  /* 0x000000677446723e */ /* 0x000fe200000000ff */
[----:B------:R-:W-:Y:S01]  /*e7b0*/  IMAD.WIDE.U32 R110, R109, R113, c[0x0][0x208] ;  /* 0x000082006d6e7625 */ /* 0x000fe200078e0071 */
[----:B------:R-:W-:-:S02]  /*e7c0*/  F2FP.PACK_AB R68, R115, R118 ;  /* 0x000000767344723e */ /* 0x000fc400000000ff */
[----:B------:R-:W-:Y:S01]  /*e7d0*/  F2FP.PACK_AB R75, R126, R119 ;  /* 0x000000777e4b723e */ /* 0x000fe200000000ff */
[----:B------:R-:W-:Y:S01]  /*e7e0*/  IMAD.WIDE.U32 R102, R102, R113, c[0x0][0x208] ;  /* 0x0000820066667625 */ /* 0x000fe200078e0071 */
[----:B------:R-:W-:Y:S01]  /*e7f0*/  F2FP.PACK_AB R74, R117, R122 ;  /* 0x0000007a754a723e */ /* 0x000fe200000000ff */
[----:B------:R0:W-:Y:S01]  /*e800*/  STG.E.128 [R110.64], R68 ;  /* 0x000000446e007986 */ /* 0x0001e2000c101d06 */
[----:B------:R-:W-:Y:S01]  /*e810*/  F2FP.PACK_AB R72, R128, R121 ;  /* 0x000000798048723e */ /* 0x000fe200000000ff */
[----:B------:R-:W-:Y:S01]  /*e820*/  IMAD.WIDE.U32 R108, R108, R113, c[0x0][0x208] ;  /* 0x000082006c6c7625 */ /* 0x000fe200078e0071 */
[----:B------:R-:W-:Y:S02]  /*e830*/  F2FP.PACK_AB R79, R130, R129 ;  /* 0x00000081824f723e */ /* 0x000fe400000000ff */
[----:B------:R-:W-:Y:S01]  /*e840*/  F2FP.PACK_AB R76, R83, R76 ;  /* 0x0000004c534c723e */ /* 0x000fe200000000ff */
[----:B------:R0:W-:Y:S01]  /*e850*/  STG.E.128 [R102.64], R72 ;  /* 0x0000004866007986 */ /* 0x0001e2000c101d06 */
[----:B------:R-:W-:-:S02]  /*e860*/  F2FP.PACK_AB R83, R134, R131 ;  /* 0x000000838653723e */ /* 0x000fc400000000ff */
[----:B------:R-:W-:Y:S01]  /*e870*/  F2FP.PACK_AB R82, R127, R82 ;  /* 0x000000527f52723e */ /* 0x000fe200000000ff */
[----:B------:R0:W-:Y:S01]  /*e880*/  STG.E.128 [R104.64], R76 ;  /* 0x0000004c68007986 */ /* 0x0001e2000c101d06 */
[----:B------:R-:W-:-:S05]  /*e890*/  F2FP.PACK_AB R81, R132, R125 ;  /* 0x0000007d8451723e */ /* 0x000fca00000000ff */
[----:B------:R0:W-:Y:S02]  /*e8a0*/  STG.E.128 [R108.64], R80 ;  /* 0x000000506c007986 */ /* 0x0001e4000c101d06 */
.L_x_6194:
[----:B------:R-:W-:Y:S05]  /*e8b0*/  BSYNC B1 ;  /* 0x0000000000017941 */ /* 0x000fea0003800000 */
.L_x_6193:
[----:B01----:R-:W-:-:S05]  /*e8c0*/  IMAD.MOV.U32 R69, RZ, RZ, c[0x0][0x160] ;  /* 0x00005800ff457624 */ /* 0x003fca00078e00ff */
[----:B------:R-:W-:-:S04]  /*e8d0*/  LEA R2, R69, R2, 0x2 ;  /* 0x0000000245027211 */ /* 0x000fc800078e10ff */
[----:B------:R-:W-:-:S13]  /*e8e0*/  ISETP.GE.AND P0, PT, R2, c[0x0][0x164], PT ;  /* 0x0000590002007a0c */ /* 0x000fda0003f06270 */
[----:B-----5:R-:W-:Y:S01]  /*e8f0*/  @P0 CALL.REL.NOINC `(.L_x_6195) ;  /* 0x0000001000000944 */ /* 0x020fe20003c00000 */
[----:B------:R-:W-:Y:S05]  /*e900*/  BRA `(.L_x_6196) ;  /* 0xffff20a000007947 */ /* 0x000fea000383ffff */
.L_x_6195:
[----:B------:R-:W-:Y:S05]  /*e910*/  BSYNC B0 ;  /* 0x0000000000007941 */ /* 0x000fea0003800000 */
.L_x_5862:
[----:B------:R-:W-:Y:S05]  /*e920*/  EXIT ;  /* 0x000000000000794d */ /* 0x000fea0003800000 */
.L_x_6191:
[----:B0-----:R-:W-:Y:S01]  /*e930*/  IMAD.MOV.U32 R104, RZ, RZ, 0x1 ;  /* 0x00000001ff687424 */ /* 0x001fe200078e00ff */
[----:B------:R-:W-:Y:S01]  /*e940*/  MOV R70, 0x1f ;  /* 0x0000001f00467802 */ /* 0x000fe20000000f00 */
[----:B------:R-:W-:Y:S01]  /*e950*/  IMAD.MOV.U32 R71, RZ, RZ, -0x1 ;  /* 0xffffffffff477424 */ /* 0x000fe200078e00ff */
[----:B------:R-:W-:Y:S02]  /*e960*/  MOV R68, 0xe980 ;  /* 0x0000e98000447802 */ /* 0x000fe40000000f00 */
[----:B-----5:R-:W-:Y:S05]  /*e970*/  CALL.REL.NOINC `($__internal_31_$__cuda_sm70_shflsync_bfly_p) ;  /* 0x0000079000007944 */ /* 0x020fea0003c00000 */
[----:B-1----:R-:W-:Y:S01]  /*e980*/  MOV R68, R104 ;  /* 0x0000006800447202 */ /* 0x002fe20000000f00 */
[----:B0-----:R-:W-:Y:S05]  /*e990*/  BRA `(.L_x_6197) ;  /* 0xffffeea000007947 */ /* 0x001fea000383ffff */
.L_x_6192:
[----:B------:R-:W-:Y:S01]  /*e9a0*/  HFMA2.MMA R70, -RZ, RZ, 0, 1.847743988037109375e-06 ;  /* 0x0000001fff467435 */ /* 0x000fe200000001ff */
[----:B------:R-:W-:Y:S01]  /*e9b0*/  IMAD.MOV.U32 R104, RZ, RZ, 0x2 ;  /* 0x00000002ff687424 */ /* 0x000fe200078e00ff */
[----:B------:R-:W-:Y:S01]  /*e9c0*/  MOV R68, 0xe9f0 ;  /* 0x0000e9f000447802 */ /* 0x000fe20000000f00 */
[----:B------:R-:W-:-:S03]  /*e9d0*/  IMAD.MOV.U32 R71, RZ, RZ, -0x1 ;  /* 0xffffffffff477424 */ /* 0x000fc600078e00ff */
[----:B-----5:R-:W-:Y:S05]  /*e9e0*/  CALL.REL.NOINC `($__internal_31_$__cuda_sm70_shflsync_bfly_p) ;  /* 0x0000072000007944 */ /* 0x020fea0003c00000 */
[----:B01----:R-:W-:Y:S01]  /*e9f0*/  FADD.FTZ R113, R113, R104 ;  /* 0x0000006871717221 */ /* 0x003fe20000010000 */
[----:B------:R-:W-:Y:S01]  /*ea00*/  MOV R104, 0x4 ;  /* 0x0000000400687802 */ /* 0x000fe20000000f00 */
[----:B------:R-:W-:Y:S01]  /*ea10*/  IMAD.MOV.U32 R70, RZ, RZ, 0x1f ;  /* 0x0000001fff467424 */ /* 0x000fe200078e00ff */
[----:B------:R-:W-:-:S02]  /*ea20*/  MOV R71, 0xffffffff ;  /* 0xffffffff00477802 */ /* 0x000fc40000000f00 */
[----:B------:R-:W-:Y:S02]  /*ea30*/  MOV R68, 0xea50 ;  /* 0x0000ea5000447802 */ /* 0x000fe40000000f00 */
[----:B------:R-:W-:Y:S05]  /*ea40*/  CALL.REL.NOINC `($__internal_31_$__cuda_sm70_shflsync_bfly_p) ;  /* 0x000006c000007944 */ /* 0x000fea0003c00000 */
[----:B0-----:R-:W-:Y:S01]  /*ea50*/  HFMA2.MMA R70, -RZ, RZ, 0, 1.847743988037109375e-06 ;  /* 0x0000001fff467435 */ /* 0x001fe200000001ff */
[----:B-1----:R-:W-:Y:S01]  /*ea60*/  FADD.FTZ R113, R113, R104 ;  /* 0x0000006871717221 */ /* 0x002fe20000010000 */
[----:B------:R-:W-:Y:S01]  /*ea70*/  MOV R68, 0xeab0 ;  /* 0x0000eab000447802 */ /* 0x000fe20000000f00 */
[----:B------:R-:W-:Y:S02]  /*ea80*/  IMAD.MOV.U32 R104, RZ, RZ, 0x8 ;  /* 0x00000008ff687424 */ /* 0x000fe400078e00ff */
[----:B------:R-:W-:Y:S02]  /*ea90*/  IMAD.MOV.U32 R71, RZ, RZ, -0x1 ;  /* 0xffffffffff477424 */ /* 0x000fe400078e00ff */
[----:B------:R-:W-:Y:S05]  /*eaa0*/  CALL.REL.NOINC `($__internal_31_$__cuda_sm70_shflsync_bfly_p) ;  /* 0x0000066000007944 */ /* 0x000fea0003c00000 */
[----:B01----:R-:W-:Y:S01]  /*eab0*/  FADD.FTZ R113, R113, R104 ;  /* 0x0000006871717221 */ /* 0x003fe20000010000 */
[----:B------:R-:W-:Y:S01]  /*eac0*/  MOV R104, 0x10 ;  /* 0x0000001000687802 */ /* 0x000fe20000000f00 */
[----:B------:R-:W-:Y:S01]  /*ead0*/  IMAD.MOV.U32 R70, RZ, RZ, 0x1f ;  /* 0x0000001fff467424 */ /* 0x000fe200078e00ff */
[----:B------:R-:W-:Y:S02]  /*eae0*/  MOV R71, 0xffffffff ;  /* 0xffffffff00477802 */ /* 0x000fe40000000f00 */
[----:B------:R-:W-:-:S02]  /*eaf0*/  MOV R68, 0xeb10 ;  /* 0x0000eb1000447802 */ /* 0x000fc40000000f00 */
[----:B------:R-:W-:Y:S05]  /*eb00*/  CALL.REL.NOINC `($__internal_31_$__cuda_sm70_shflsync_bfly_p) ;  /* 0x0000060000007944 */ /* 0x000fea0003c00000 */
        /* <DEDUP_REMOVED lines=70> */
[----:B------:R-:W-:Y:S05]  /*ef70*/  CALL.REL.NOINC `($__internal_31_$__cuda_sm70_shflsync_bfly_p) ;  /* 0x0000019000007944 */ /* 0x000fea0003c00000 */
[----:B01----:R-:W-:Y:S01]  /*ef80*/  FADD.FTZ R113, R113, R104 ;  /* 0x0000006871717221 */ /* 0x003fe20000010000 */
[----:B------:R-:W-:Y:S01]  /*ef90*/  MOV R104, 0x2 ;  /* 0x0000000200687802 */ /* 0x000fe20000000f00 */
[----:B------:R-:W-:Y:S01]  /*efa0*/  IMAD.MOV.U32 R70, RZ, RZ, 0x1f ;  /* 0x0000001fff467424 */ /* 0x000fe200078e00ff */
[----:B------:R-:W-:Y:S02]  /*efb0*/  MOV R71, 0xffffffff ;  /* 0xffffffff00477802 */ /* 0x000fe40000000f00 */
[----:B------:R-:W-:Y:S02]  /*efc0*/  MOV R68, 0xefe0 ;  /* 0x0000efe000447802 */ /* 0x000fe40000000f00 */
[----:B------:R-:W-:Y:S05]  /*efd0*/  CALL.REL.NOINC `($__internal_31_$__cuda_sm70_shflsync_bfly_p) ;  /* 0x0000013000007944 */ /* 0x000fea0003c00000 */
[----:B0-----:R-:W-:Y:S01]  /*efe0*/  HFMA2.MMA R70, -RZ, RZ, 0, 1.847743988037109375e-06 ;  /* 0x0000001fff467435 */ /* 0x001fe200000001ff */
[----:B-1----:R-:W-:Y:S01]  /*eff0*/  FADD.FTZ R113, R113, R104 ;  /* 0x0000006871717221 */ /* 0x002fe20000010000 */
[----:B------:R-:W-:Y:S01]  /*f000*/  MOV R68, 0xf040 ;  /* 0x0000f04000447802 */ /* 0x000fe20000000f00 */
[----:B------:R-:W-:Y:S02]  /*f010*/  IMAD.MOV.U32 R104, RZ, RZ, 0x4 ;  /* 0x00000004ff687424 */ /* 0x000fe400078e00ff */
[----:B------:R-:W-:-:S02]  /*f020*/  IMAD.MOV.U32 R71, RZ, RZ, -0x1 ;  /* 0xffffffffff477424 */ /* 0x000fc400078e00ff */
[----:B------:R-:W-:Y:S05]  /*f030*/  CALL.REL.NOINC `($__internal_31_$__cuda_sm70_shflsync_bfly_p) ;  /* 0x000000d000007944 */ /* 0x000fea0003c00000 */
        /* <DEDUP_REMOVED lines=12> */
[----:B01----:R-:W-:Y:S05]  /*f100*/  BRA `(.L_x_6198) ;  /* 0xffffec7000007947 */ /* 0x003fea000383ffff */
        .weak           $__internal_31_$__cuda_sm70_shflsync_bfly_p
        .type           $__internal_31_$__cuda_sm70_shflsync_bfly_p,@function
        .size           $__internal_31_$__cuda_sm70_shflsync_bfly_p,(.L_x_29171 - $__internal_31_$__cuda_sm70_shflsync_bfly_p)
$__internal_31_$__cuda_sm70_shflsync_bfly_p:
[----:B------:R-:W-:Y:S01]  /*f110*/  MOV R69, 0x0 ;  /* 0x0000000000457802 */ /* 0x000fe20000000f00 */
[----:B------:R-:W-:Y:S04]  /*f120*/  WARPSYNC R71 ;  /* 0x0000004700007348 */ /* 0x000fe80003800000 */
[----:B------:R0:W1:Y:S01]  /*f130*/  SHFL.BFLY PT, R104, R113, R104, R70 ;  /* 0x0c00006871687389 */ /* 0x00006200000e0046 */
[----:B------:R-:W-:Y:S05]  /*f140*/  RET.REL.NODEC R68 `(_ZN10layer_norm13ln_fwd_kernelINS_13Kernel_traitsI6__halfS2_S2_S2_fjLj1024ELj1ELj4ELj1ELj16ENS_18Kernel_traits_baseILj1024ES2_S2_S2_S2_fjLj128EEEEELb1ELb1ELb1ELb1EEEvNS_9FwdParamsE) ;  /* 0xffff0eb044007950 */ /* 0x000fea0003c3ffff */
.L_x_6199:
        /* <DEDUP_REMOVED lines=11> */
.L_x_29171:


//--------------------- .text._ZN10layer_norm13ln_fwd_kernelINS_13Kernel_traitsIf13__nv_bfloat16S2_S2_fjLj1024ELj1ELj4ELj1ELj16ENS_18Kernel_traits_baseILj1024EfS2_S2_S2_fjLj128EEEEELb0ELb0ELb0ELb0EEEvNS_9FwdParamsE --------------------------
	.section	.text._ZN10layer_norm13ln_fwd_kernelINS_13Kernel_traitsIf13__nv_bfloat16S2_S2_fjLj1024ELj1ELj4ELj1ELj16ENS_18Kernel_traits_baseILj1024EfS2_S2_S2_fjLj128EEEEELb0ELb0ELb0ELb0EEEvNS_9FwdParamsE,"ax",@progbits
	.sectioninfo	@"SHI_REGISTERS=126"
	.align	128
        .global         _ZN10layer_norm13ln_fwd_kernelINS_13Kernel_traitsIf13__nv_bfloat16S2_S2_fjLj1024ELj1ELj4ELj1ELj16ENS_18Kernel_traits_baseILj1024EfS2_S2_S2_fjLj128EEEEELb0ELb0ELb0ELb0EEEvNS_9FwdParamsE
        .type           _ZN10layer_norm13ln_fwd_kernelINS_13Kernel_traitsIf13__nv_bfloat16S2_S2_fjLj1024ELj1ELj4ELj1ELj16ENS_18Kernel_traits_baseILj1024EfS2_S2_S2_fjLj128EEEEELb0ELb0ELb0ELb0EEEvNS_9FwdParamsE,@function
        .size           _ZN10layer_norm13ln_fwd_kernelINS_13Kernel_traitsIf13__nv_bfloat16S2_S2_fjLj1024ELj1ELj4ELj1ELj16ENS_18Kernel_traits_baseILj1024EfS2_S2_S2_fjLj128EEEEELb0ELb0ELb0ELb0EEEvNS_9FwdParamsE,(.L_x_29172 - _ZN10layer_norm13ln_fwd_kernelINS_13Kernel_traitsIf13__nv_bfloat16S2_S2_fjLj1024ELj1ELj4ELj1ELj16ENS_18Kernel_traits_baseILj1024EfS2_S2_S2_fjLj128EEEEELb0ELb0ELb0ELb0EEEvNS_9FwdParamsE)
        .other          _ZN10layer_norm13ln_fwd_kernelINS_13Kernel_traitsIf13__nv_bfloat16S2_S2_fjLj1024ELj1ELj4ELj1ELj16ENS_18Kernel_traits_baseILj1024EfS2_S2_S2_fjLj128EEEEELb0ELb0ELb0ELb0EEEvNS_9FwdParamsE,@"STO_CUDA_ENTRY STV_DEFAULT"
_ZN10layer_norm13ln_fwd_kernelINS_13Kernel_traitsIf13__nv_bfloat16S2_S2_fjLj1024ELj1ELj4ELj1ELj16ENS_18Kernel_traits_baseILj1024EfS2_S2_S2_fjLj128EEEEELb0ELb0ELb0ELb0EEEvNS_9FwdParamsE:
.text._ZN10layer_norm13ln_fwd_kernelINS_13Kernel_traitsIf13__nv_bfloat16S2_S2_fjLj1024ELj1ELj4ELj1ELj16ENS_18Kernel_traits_baseILj1024EfS2_S2_S2_fjLj128EEEEELb0ELb0ELb0ELb0EEEvNS_9FwdParamsE:
        /* <DEDUP_REMOVED lines=17> */
[----:B------:R-:W-:Y:S02]  /*0110*/  P2R R0, PR, RZ, 0x20 ;  /* 0x00000020ff007803 */ /* 0x000fe40000000000 */
[----:B------:R-:W-:Y:S02]  /*0120*/  ISETP.GE.AND P3, PT, R6, c[0x0][0x164], PT ;  /* 0x0000590006007a0c */ /* 0x000fe40003f66270 */
[----:B------:R-:W-:Y:S02]  /*0130*/  ISETP.GE.U32.AND P1, PT, R7, 0x80, PT ;  /* 0x000000800700780c */ /* 0x000fe40003f26070 */
[----:B------:R-:W-:Y:S01]  /*0140*/  LOP3.LUT R0, R3, 0x1f, RZ, 0xc0, !PT ;  /* 0x0000001f03007812 */ /* 0x000fe200078ec0ff */
[----:B------:R-:W-:Y:S05]  /*0150*/  @!P0 BRA `(.L_x_6201) ;  /* 0x000000f000008947 */ /* 0x000fea0003800000 */
[----:B------:R-:W-:Y:S01]  /*0160*/  ISETP.NE.U32.AND P2, PT, RZ, c[0x0][0x218], PT ;  /* 0x00008600ff007a0c */ /* 0x000fe20003f45070 */
[----:B------:R-:W-:Y:S01]  /*0170*/  HFMA2.MMA R3, -RZ, RZ, 0, 1.9073486328125e-06 ;  /* 0x00000020ff037435 */ /* 0x000fe200000001ff */
[----:B------:R-:W-:Y:S01]  /*0180*/  CS2R R74, SRZ ;  /* 0x00000000004a7805 */ /* 0x000fe2000001ff00 */
[----:B------:R-:W-:Y:S01]  /*0190*/  CS2R R72, SRZ ;  /* 0x0000000000487805 */ /* 0x000fe2000001ff00 */
[----:B------:R-:W-:Y:S01]  /*01a0*/  ISETP.NE.AND.EX P2, PT, RZ, c[0x0][0x21c], PT, P2 ;  /* 0x00008700ff007a0c */ /* 0x000fe20003f45320 */
[----:B------:R-:W-:Y:S01]  /*01b0*/  CS2R R70, SRZ ;  /* 0x0000000000467805 */ /* 0x000fe2000001ff00 */
[----:B------:R-:W-:-:S05]  /*01c0*/  CS2R R68, SRZ ;  /* 0x0000000000447805 */ /* 0x000fca000001ff00 */
[----:B------:R-:W-:-:S05]  /*01d0*/  IMAD.WIDE.U32 R2, R0, R3, c[0x0][0x1b0] ;  /* 0x00006c0000027625 */ /* 0x000fca00078e0003 */
[----:B------:R0:W5:Y:S01]  /*01e0*/  LDG.E.128 R64, [R2.64] ;  /* 0x0000000402407981 */ /* 0x000162000c1e1d00 */
[----:B------:R-:W-:-:S03]  /*01f0*/  @P2 LEA R4, P4, R0, c[0x0][0x218], 0x5 ;  /* 0x0000860000042a11 */ /* 0x000fc600078828ff */
[----:B------:R0:W5:Y:S01]  /*0200*/  LDG.E.128 R60, [R2.64+0x10] ;  /* 0x00001004023c7981 */ /* 0x000162000c1e1d00 */
[----:B------:R-:W-:-:S05]  /*0210*/  @P2 LEA.HI.X R5, R0, c[0x0][0x21c], RZ, 0x5, P4 ;  /* 0x0000870000052a11 */ /* 0x000fca00020f2cff */
[----:B------:R0:W5:Y:S04]  /*0220*/  @P2 LDG.E.128 R72, [R4.64] ;  /* 0x0000000404482981 */ /* 0x000168000c1e1d00 */
[----:B------:R0:W5:Y:S01]  /*0230*/  @P2 LDG.E.128 R68, [R4.64+0x10] ;  /* 0x0000100404442981 */ /* 0x000162000c1e1d00 */
[----:B------:R-:W-:-:S03]  /*0240*/  LOP3.LUT R0, R0, 0x20, RZ, 0xfc, !PT ;  /* 0x0000002000007812 */ /* 0x000fc600078efcff */
.L_x_6201:
[----:B------:R-:W-:Y:S05]  /*0250*/  BSYNC B0 ;  /* 0x0000000000007941 */ /* 0x000fea0003800000 */
.L_x_6200:
[----:B------:R-:W-:Y:S01]  /*0260*/  BSSY B0, `(.L_x_6202) ;  /* 0x0000011000007945 */ /* 0x000fe20003800000 */
[----:B------:R-:W-:Y:S05]  /*0270*/  @!P6 BRA `(.L_x_6203) ;  /* 0x000000f00000e947 */ /* 0x000fea0003800000 */
[----:B------:R-:W-:Y:S01]  /*0280*/  ISETP.NE.U32.AND P2, PT, RZ, c[0x0][0x218], PT ;  /* 0x00008600ff007a0c */ /* 0x000fe20003f45070 */
[----:B------:R-:W-:Y:S01]  /*0290*/  CS2R R58, SRZ ;  /* 0x00000000003a7805 */ /* 0x000fe2000001ff00 */
[----:B0-----:R-:W-:Y:S01]  /*02a0*/  MOV R5, 0x20 ;  /* 0x0000002000057802 */ /* 0x001fe20000000f00 */
[----:B------:R-:W-:Y:S01]  /*02b0*/  CS2R R56, SRZ ;  /* 0x0000000000387805 */ /* 0x000fe2000001ff00 */
[----:B------:R-:W-:Y:S01]  /*02c0*/  ISETP.NE.AND.EX P2, PT, RZ, c[0x0][0x21c], PT, P2 ;  /* 0x00008700ff007a0c */ /* 0x000fe20003f45320 */
[----:B------:R-:W-:Y:S01]  /*02d0*/  CS2R R54, SRZ ;  /* 0x0000000000367805 */ /* 0x000fe2000001ff00 */
[----:B------:R-:W-:Y:S01]  /*02e0*/  CS2R R52, SRZ ;  /* 0x0000000000347805 */ /* 0x000fe2000001ff00 */
[----:B------:R-:W-:-:S05]  /*02f0*/  IMAD.WIDE.U32 R4, R0, R5, c[0x0][0x1b0] ;  /* 0x00006c0000047625 */ /* 0x000fca00078e0005 */
[----:B------:R0:W5:Y:S04]  /*0300*/  LDG.E.128 R48, [R4.64] ;  /* 0x0000000404307981 */ /* 0x000168000c1e1d00 */
[----:B------:R0:W5:Y:S01]  /*0310*/  LDG.E.128 R44, [R4.64+0x10] ;  /* 0x00001004042c7981 */ /* 0x000162000c1e1d00 */
[----:B------:R-:W-:-:S04]  /*0320*/  @P2 LEA R2, P4, R0, c[0x0][0x218], 0x5 ;  /* 0x0000860000022a11 */ /* 0x000fc800078828ff */
[----:B------:R-:W-:-:S05]  /*0330*/  @P2 LEA.HI.X R3, R0, c[0x0][0x21c], RZ, 0x5, P4 ;  /* 0x0000870000032a11 */ /* 0x000fca00020f2cff */
[----:B------:R0:W5:Y:S04]  /*0340*/  @P2 LDG.E.128 R56, [R2.64] ;  /* 0x0000000402382981 */ /* 0x000168000c1e1d00 */
[----:B------:R0:W5:Y:S01]  /*0350*/  @P2 LDG.E.128 R52, [R2.64+0x10] ;  /* 0x0000100402342981 */ /* 0x000162000c1e1d00 */
[----:B------:R-:W-:-:S03]  /*0360*/  IADD3 R0, R0, 0x20, RZ ;  /* 0x0000002000007810 */ /* 0x000fc60007ffe0ff */
.L_x_6203:
[----:B------:R-:W-:Y:S05]  /*0370*/  BSYNC B0 ;  /* 0x0000000000007941 */ /* 0x000fea0003800000 */
.L_x_6202:
[----:B------:R-:W-:Y:S01]  /*0380*/  BSSY B0, `(.L_x_6204) ;  /* 0x0000011000007945 */ /* 0x000fe20003800000 */
[----:B------:R-:W-:Y:S05]  /*0390*/  @!P5 BRA `(.L_x_6205) ;  /* 0x000000f00000d947 */ /* 0x000fea0003800000 */
[----:B------:R-:W-:Y:S01]  /*03a0*/  ISETP.NE.U32.AND P2, PT, RZ, c[0x0][0x218], PT ;  /* 0x00008600ff007a0c */ /* 0x000fe20003f45070 */
[----:B0-----:R-:W-:Y:S01]  /*03b0*/  HFMA2.MMA R5, -RZ, RZ, 0, 1.9073486328125e-06 ;  /* 0x00000020ff057435 */ /* 0x001fe200000001ff */
        /* <DEDUP_REMOVED lines=12> */
[----:B------:R-:W-:-:S03]  /*0480*/  IADD3 R0, R0, 0x20, RZ ;  /* 0x0000002000007810 */ /* 0x000fc60007ffe0ff */
.L_x_6205:
[----:B------:R-:W-:Y:S05]  /*0490*/  BSYNC B0 ;  /* 0x0000000000007941 */ /* 0x000fea0003800000 */
.L_x_6204:
        /* <DEDUP_REMOVED lines=15> */
[----:B------:R0:W5:Y:S02]  /*0590*/  @P2 LDG.E.128 R20, [R4.64+0x10] ;  /* 0x0000100404142981 */ /* 0x000164000c1e1d00 */
.L_x_6207:
[----:B------:R-:W-:Y:S05]  /*05a0*/  BSYNC B0 ;  /* 0x0000000000007941 */ /* 0x000fea0003800000 */
.L_x_6206:
[----:B------:R-:W-:Y:S02]  /*05b0*/  LOP3.LUT P2, RZ, R8, c[0x0][0x1c0], RZ, 0xfc, !PT ;  /* 0x0000700008ff7a12 */ /* 0x000fe4000784fcff */
[----:B------:R-:W-:-:S04]  /*05c0*/  MOV R0, c[0x0][0x184] ;  /* 0x0000610000007a02 */ /* 0x000fc80000000f00 */
[----:B------:R-:W-:Y:S01]  /*05d0*/  LOP3.LUT P2, RZ, R0, c[0x0][0x1c4], RZ, 0xfc, P2 ;  /* 0x0000710000ff7a12 */ /* 0x000fe2000104fcff */
[----:B------:R-:W-:-:S12]  /*05e0*/  @P3 EXIT ;  /* 0x000000000000394d */ /* 0x000fd80003800000 */
[----:B------:R-:W-:Y:S02]  /*05f0*/  ULDC.U8 UR6, c[0x0][0x1f0] ;  /* 0x00007c0000067ab9 */ /* 0x000fe40000000000 */
.L_x_6323:
[----:B------:R-:W-:-:S04]  /*0600*/  ISETP.NE.U32.AND P3, PT, RZ, c[0x0][0x1c0], PT ;  /* 0x00007000ff007a0c */ /* 0x000fc80003f65070 */
[----:B------:R-:W-:-:S13]  /*0610*/  ISETP.NE.AND.EX P3, PT, RZ, c[0x0][0x1c4], PT, P3 ;  /* 0x00007100ff007a0c */ /* 0x000fda0003f65330 */
[----:B------:R-:W-:-:S05]  /*0620*/  @P3 MOV R85, 0x2 ;  /* 0x0000000200553802 */ /* 0x000fca0000000f00 */
[----:B------:R-:W-:-:S06]  /*0630*/  @P3 IMAD.WIDE R84, R6, R85, c[0x0][0x1c0] ;  /* 0x0000700006543625 */ /* 0x000fcc00078e0255 */
[----:B------:R-:W2:Y:S01]  /*0640*/  @P3 LDG.E.U16 R84, [R84.64] ;  /* 0x0000000454543981 */ /* 0x000ea2000c1e1500 */
[----:B0-----:R-:W-:Y:S01]  /*0650*/  IMAD R5, R6, c[0x0][0x168], RZ ;  /* 0x00005a0006057a24 */ /* 0x001fe200078e02ff */
        /* <DEDUP_REMOVED lines=23> */
[----:B0-----:R-:W-:Y:S05]  /*07d0*/  @P2 BRA `(.L_x_6211) ;  /* 0x0000003000002947 */ /* 0x001fea0003800000 */
[----:B------:R-:W-:Y:S05]  /*07e0*/  BRA `(.L_x_6212) ;  /* 0x0000004000007947 */ /* 0x000fea0003800000 */
.L_x_6210:
[----:B0----5:R-:W-:-:S05]  /*07f0*/  PRMT R91, RZ, 0x5410, R76 ;  /* 0x00005410ff5b7816 */ /* 0x021fca000000004c */
[----:B------:R-:W-:-:S05]  /*0800*/  FADD.FTZ R4, R91, R4 ;  /* 0x000000045b047221 */ /* 0x000fca0000010000 */
.L_x_6211:
[----:B------:R-:W-:-:S04]  /*0810*/  F2FP.BF16.PACK_AB R90, RZ, R4 ;  /* 0x00000004ff5a723e */ /* 0x000fc800000010ff */
[----:B------:R-:W-:Y:S02]  /*0820*/  PRMT R80, R90, 0x7610, R80 ;  /* 0x000076105a507816 */ /* 0x000fe40000000050 */
.L_x_6212:
[----:B------:R-:W-:-:S05]  /*0830*/  PRMT R84, RZ, 0x7610, R84 ;  /* 0x00007610ff547816 */ /* 0x000fca0000000054 */
[----:B------:R-:W-:Y:S01]  /*0840*/  FMUL.FTZ R91, R84, R113 ;  /* 0x00000071545b7220 */ /* 0x000fe20000410000 */
[----:B------:R-:W-:Y:S05]  /*0850*/  @P3 BRA `(.L_x_6213) ;  /* 0x0000002000003947 */ /* 0x000fea0003800000 */
[----:B------:R-:W-:Y:S05]  /*0860*/  @P2 BRA `(.L_x_6214) ;  /* 0x0000003000002947 */ /* 0x000fea0003800000 */
[----:B------:R-:W-:Y:S05]  /*0870*/  BRA `(.L_x_6215) ;  /* 0x0000004000007947 */ /* 0x000fea0003800000 */
.L_x_6213:
[----:B-----5:R-:W-:-:S05]  /*0880*/  PRMT R84, RZ, 0x7610, R76 ;  /* 0x00007610ff547816 */ /* 0x020fca000000004c */
[----:B------:R-:W-:-:S05]  /*0890*/  FADD.FTZ R91, R84, R91 ;  /* 0x0000005b545b7221 */ /* 0x000fca0000010000 */
.L_x_6214:
[----:B------:R-:W-:-:S04]  /*08a0*/  F2FP.BF16.PACK_AB R84, RZ, R91 ;  /* 0x0000005bff54723e */ /* 0x000fc800000010ff */
[----:B------:R-:W-:Y:S02]  /*08b0*/  PRMT R80, R80, 0x5410, R84 ;  /* 0x0000541050507816 */ /* 0x000fe40000000054 */
.L_x_6215:
[----:B------:R-:W-:-:S05]  /*08c0*/  PRMT R90, RZ, 0x5410, R85 ;  /* 0x00005410ff5a7816 */ /* 0x000fca0000000055 */
[----:B------:R-:W-:Y:S01]  /*08d0*/  FMUL.FTZ R90, R90, R113 ;  /* 0x000000715a5a7220 */ /* 0x000fe20000410000 */
[----:B------:R-:W-:Y:S05]  /*08e0*/  @P3 BRA `(.L_x_6216) ;  /* 0x0000002000003947 */ /* 0x000fea0003800000 */
[----:B------:R-:W-:Y:S05]  /*08f0*/  @P2 BRA `(.L_x_6217) ;  /* 0x0000003000002947 */ /* 0x000fea0003800000 */
[----:B------:R-:W-:Y:S05]  /*0900*/  BRA `(.L_x_6218) ;  /* 0x0000004000007947 */ /* 0x000fea0003800000 */
.L_x_6216:
[----:B-----5:R-:W-:-:S05]  /*0910*/  PRMT R93, RZ, 0x5410, R77 ;  /* 0x00005410ff5d7816 */ /* 0x020fca000000004d */
[----:B------:R-:W-:-:S05]  /*0920*/  FADD.FTZ R90, R93, R90 ;  /* 0x0000005a5d5a7221 */ /* 0x000fca0000010000 */
.L_x_6217:
[----:B------:R-:W-:-:S04]  /*0930*/  F2FP.BF16.PACK_AB R84, RZ, R90 ;  /* 0x0000005aff54723e */ /* 0x000fc800000010ff */
[----:B------:R-:W-:Y:S02]  /*0940*/  PRMT R81, R84, 0x7610, R81 ;  /* 0x0000761054517816 */ /* 0x000fe40000000051 */
.L_x_6218:
[----:B------:R-:W-:-:S05]  /*0950*/  PRMT R84, RZ, 0x7610, R85 ;  /* 0x00007610ff547816 */ /* 0x000fca0000000055 */
[----:B------:R-:W-:Y:S01]  /*0960*/  FMUL.FTZ R93, R84, R113 ;  /* 0x00000071545d7220 */ /* 0x000fe20000410000 */
[----:B------:R-:W-:Y:S05]  /*0970*/  @P3 BRA `(.L_x_6219) ;  /* 0x0000002000003947 */ /* 0x000fea0003800000 */
[----:B------:R-:W-:Y:S05]  /*0980*/  @P2 BRA `(.L_x_6220) ;  /* 0x0000003000002947 */ /* 0x000fea0003800000 */
[----:B------:R-:W-:Y:S05]  /*0990*/  BRA `(.L_x_6221) ;  /* 0x0000004000007947 */ /* 0x000fea0003800000 */
.L_x_6219:
[----:B-----5:R-:W-:-:S05]  /*09a0*/  PRMT R84, RZ, 0x7610, R77 ;  /* 0x00007610ff547816 */ /* 0x020fca000000004d */
[----:B------:R-:W-:-:S05]  /*09b0*/  FADD.FTZ R93, R84, R93 ;  /* 0x0000005d545d7221 */ /* 0x000fca0000010000 */
.L_x_6220:
[----:B------:R-:W-:-:S04]  /*09c0*/  F2FP.BF16.PACK_AB R84, RZ, R93 ;  /* 0x0000005dff54723e */ /* 0x000fc800000010ff */
[----:B------:R-:W-:Y:S02]  /*09d0*/  PRMT R81, R81, 0x5410, R84 ;  /* 0x0000541051517816 */ /* 0x000fe40000000054 */
.L_x_6221:
[----:B------:R-:W-:-:S05]  /*09e0*/  PRMT R92, RZ, 0x5410, R86 ;  /* 0x00005410ff5c7816 */ /* 0x000fca0000000056 */
[----:B------:R-:W-:Y:S01]  /*09f0*/  FMUL.FTZ R92, R92, R113 ;  /* 0x000000715c5c7220 */ /* 0x000fe20000410000 */
[----:B------:R-:W-:Y:S05]  /*0a00*/  @P3 BRA `(.L_x_6222) ;  /* 0x0000002000003947 */ /* 0x000fea0003800000 */
[----:B------:R-:W-:Y:S05]  /*0a10*/  @P2 BRA `(.L_x_6223) ;  /* 0x0000003000002947 */ /* 0x000fea0003800000 */
[----:B------:R-:W-:Y:S05]  /*0a20*/  BRA `(.L_x_6224) ;  /* 0x0000004000007947 */ /* 0x000fea0003800000 */
.L_x_6222:
[----:B-----5:R-:W-:-:S05]  /*0a30*/  PRMT R85, RZ, 0x5410, R78 ;  /* 0x00005410ff557816 */ /* 0x020fca000000004e */
[----:B------:R-:W-:-:S05]  /*0a40*/  FADD.FTZ R92, R85, R92 ;  /* 0x0000005c555c7221 */ /* 0x000fca0000010000 */
.L_x_6223:
[----:B------:R-:W-:-:S04]  /*0a50*/  F2FP.BF16.PACK_AB R84, RZ, R92 ;  /* 0x0000005cff54723e */ /* 0x000fc800000010ff */
[----:B------:R-:W-:Y:S02]  /*0a60*/  PRMT R82, R84, 0x7610, R82 ;  /* 0x0000761054527816 */ /* 0x000fe40000000052 */
.L_x_6224:
[----:B------:R-:W-:-:S05]  /*0a70*/  PRMT R86, RZ, 0x7610, R86 ;  /* 0x00007610ff567816 */ /* 0x000fca0000000056 */
[----:B------:R-:W-:Y:S01]  /*0a80*/  FMUL.FTZ R100, R86, R113 ;  /* 0x0000007156647220 */ /* 0x000fe20000410000 */
[----:B------:R-:W-:Y:S05]  /*0a90*/  @P3 BRA `(.L_x_6225) ;  /* 0x0000002000003947 */ /* 0x000fea0003800000 */
[----:B------:R-:W-:Y:S05]  /*0aa0*/  @P2 BRA `(.L_x_6226) ;  /* 0x0000003000002947 */ /* 0x000fea0003800000 */
[----:B------:R-:W-:Y:S05]  /*0ab0*/  BRA `(.L_x_6227) ;  /* 0x0000004000007947 */ /* 0x000fea0003800000 */
.L_x_6225:
[----:B-----5:R-:W-:-:S05]  /*0ac0*/  PRMT R85, RZ, 0x7610, R78 ;  /* 0x00007610ff557816 */ /* 0x020fca000000004e */
[----:B------:R-:W-:-:S05]  /*0ad0*/  FADD.FTZ R100, R85, R100 ;  /* 0x0000006455647221 */ /* 0x000fca0000010000 */
.L_x_6226:
[----:B------:R-:W-:-:S04]  /*0ae0*/  F2FP.BF16.PACK_AB R84, RZ, R100 ;  /* 0x00000064ff54723e */ /* 0x000fc800000010ff */
[----:B------:R-:W-:Y:S02]  /*0af0*/  PRMT R82, R82, 0x5410, R84 ;  /* 0x0000541052527816 */ /* 0x000fe40000000054 */
.L_x_6227:
[----:B------:R-:W-:-:S05]  /*0b00*/  PRMT R84, RZ, 0x5410, R87 ;  /* 0x00005410ff547816 */ /* 0x000fca0000000057 */
[----:B------:R-:W-:Y:S01]  /*0b10*/  FMUL.FTZ R101, R84, R113 ;  /* 0x0000007154657220 */ /* 0x000fe20000410000 */
[----:B------:R-:W-:Y:S05]  /*0b20*/  @P3 BRA `(.L_x_6228) ;  /* 0x0000002000003947 */ /* 0x000fea0003800000 */
[----:B------:R-:W-:Y:S05]  /*0b30*/  @P2 BRA `(.L_x_6229) ;  /* 0x0000003000002947 */ /* 0x000fea0003800000 */
[----:B------:R-:W-:Y:S05]  /*0b40*/  BRA `(.L_x_6230) ;  /* 0x0000004000007947 */ /* 0x000fea0003800000 */
.L_x_6228:
[----:B-----5:R-:W-:-:S05]  /*0b50*/  PRMT R84, RZ, 0x5410, R79 ;  /* 0x00005410ff547816 */ /* 0x020fca000000004f */
[----:B------:R-:W-:-:S05]  /*0b60*/  FADD.FTZ R101, R84, R101 ;  /* 0x0000006554657221 */ /* 0x000fca0000010000 */
.L_x_6229:
[----:B------:R-:W-:-:S04]  /*0b70*/  F2FP.BF16.PACK_AB R84, RZ, R101 ;  /* 0x00000065ff54723e */ /* 0x000fc800000010ff */
[----:B------:R-:W-:Y:S02]  /*0b80*/  PRMT R83, R84, 0x7610, R83 ;  /* 0x0000761054537816 */ /* 0x000fe40000000053 */
.L_x_6230:
[----:B------:R-:W-:-:S05]  /*0b90*/  PRMT R108, RZ, 0x7610, R87 ;  /* 0x00007610ff6c7816 */ /* 0x000fca0000000057 */
[----:B------:R-:W-:Y:S01]  /*0ba0*/  FMUL.FTZ R108, R108, R113 ;  /* 0x000000716c6c7220 */ /* 0x000fe20000410000 */
[----:B------:R-:W-:Y:S05]  /*0bb0*/  @P3 BRA `(.L_x_6231) ;  /* 0x0000002000003947 */ /* 0x000fea0003800000 */
[----:B------:R-:W-:Y:S05]  /*0bc0*/  @P2 BRA `(.L_x_6232) ;  /* 0x0000003000002947 */ /* 0x000fea0003800000 */
[----:B------:R-:W-:Y:S05]  /*0bd0*/  BRA `(.L_x_6233) ;  /* 0x0000004000007947 */ /* 0x000fea0003800000 */
.L_x_6231:
[----:B-----5:R-:W-:-:S05]  /*0be0*/  PRMT R85, RZ, 0x7610, R79 ;  /* 0x00007610ff557816 */ /* 0x020fca000000004f */
[----:B------:R-:W-:-:S05]  /*0bf0*/  FADD.FTZ R108, R85, R108 ;  /* 0x0000006c556c7221 */ /* 0x000fca0000010000 */
.L_x_6232:
[----:B------:R-:W-:-:S04]  /*0c00*/  F2FP.BF16.PACK_AB R84, RZ, R108 ;  /* 0x0000006cff54723e */ /* 0x000fc800000010ff */
[----:B------:R-:W-:Y:S02]  /*0c10*/  PRMT R83, R83, 0x5410, R84 ;  /* 0x0000541053537816 */ /* 0x000fe40000000054 */
.L_x_6233:
[C---:B------:R-:W-:Y:S02]  /*0c20*/  @P2 LEA R84, P3, R5.reuse, c[0x0][0x188], 0x4 ;  /* 0x0000620005542a11 */ /* 0x040fe400078620ff */
[C---:B------:R-:W-:Y:S02]  /*0c30*/  IADD3 R114, R5.reuse, 0x20, RZ ;  /* 0x0000002005727810 */ /* 0x040fe40007ffe0ff */
[----:B------:R-:W-:-:S05]  /*0c40*/  @P2 LEA.HI.X R85, R5, c[0x0][0x18c], RZ, 0x4, P3 ;  /* 0x0000630005552a11 */ /* 0x000fca00018f24ff */
[----:B------:R0:W-:Y:S04]  /*0c50*/  @P2 STG.E.128 [R84.64], R80 ;  /* 0x0000005054002986 */ /* 0x0001e8000c101d04 */
.L_x_6209:
[----:B------:R-:W-:Y:S05]  /*0c60*/  BSYNC B0 ;  /* 0x0000000000007941 */ /* 0x000fea0003800000 */
.L_x_6208:
        /* <DEDUP_REMOVED lines=18> */
.L_x_6236:
[----:B-----5:R-:W-:-:S05]  /*0d90*/  PRMT R88, RZ, 0x5410, R76 ;  /* 0x00005410ff587816 */ /* 0x020fca000000004c */
[----:B------:R-:W-:-:S05]  /*0da0*/  FADD.FTZ R3, R88, R3 ;  /* 0x0000000358037221 */ /* 0x000fca0000010000 */
.L_x_6237:
[----:B------:R-:W-:-:S04]  /*0db0*/  F2FP.BF16.PACK_AB R88, RZ, R3 ;  /* 0x00000003ff58723e */ /* 0x000fc800000010ff */
[----:B------:R-:W-:Y:S02]  /*0dc0*/  PRMT R80, R88, 0x7610, R80 ;  /* 0x0000761058507816 */ /* 0x000fe40000000050 */
.L_x_6238:
[----:B------:R-:W-:-:S05]  /*0dd0*/  PRMT R84, RZ, 0x7610, R84 ;  /* 0x00007610ff547816 */ /* 0x000fca0000000054 */
[----:B------:R-:W-:Y:S01]  /*0de0*/  FMUL.FTZ R89, R84, R113 ;  /* 0x0000007154597220 */ /* 0x000fe20000410000 */
[----:B------:R-:W-:Y:S05]  /*0df0*/  @P3 BRA `(.L_x_6239) ;  /* 0x0000002000003947 */ /* 0x000fea0003800000 */
[----:B------:R-:W-:Y:S05]  /*0e00*/  @P2 BRA `(.L_x_6240) ;  /* 0x0000003000002947 */ /* 0x000fea0003800000 */
[----:B------:R-:W-:Y:S05]  /*0e10*/  BRA `(.L_x_6241) ;  /* 0x0000004000007947 */ /* 0x000fea0003800000 */
.L_x_6239:
[----:B-----5:R-:W-:-:S05]  /*0e20*/  PRMT R84, RZ, 0x7610, R76 ;  /* 0x00007610ff547816 */ /* 0x020fca000000004c */
[----:B------:R-:W-:-:S05]  /*0e30*/  FADD.FTZ R89, R84, R89 ;  /* 0x0000005954597221 */ /* 0x000fca0000010000 */
.L_x_6240:
[----:B------:R-:W-:-:S04]  /*0e40*/  F2FP.BF16.PACK_AB R84, RZ, R89 ;  /* 0x00000059ff54723e */ /* 0x000fc800000010ff */
[----:B------:R-:W-:Y:S02]  /*0e50*/  PRMT R80, R80, 0x5410, R84 ;  /* 0x0000541050507816 */ /* 0x000fe40000000054 */
.L_x_6241:
[----:B------:R-:W-:-:S05]  /*0e60*/  PRMT R88, RZ, 0x5410, R85 ;  /* 0x00005410ff587816 */ /* 0x000fca0000000055 */
[----:B------:R-:W-:Y:S01]  /*0e70*/  FMUL.FTZ R88, R88, R113 ;  /* 0x0000007158587220 */ /* 0x000fe20000410000 */
[----:B------:R-:W-:Y:S05]  /*0e80*/  @P3 BRA `(.L_x_6242) ;  /* 0x0000002000003947 */ /* 0x000fea0003800000 */
[----:B------:R-:W-:Y:S05]  /*0e90*/  @P2 BRA `(.L_x_6243) ;  /* 0x0000003000002947 */ /* 0x000fea0003800000 */
[----:B------:R-:W-:Y:S05]  /*0ea0*/  BRA `(.L_x_6244) ;  /* 0x0000004000007947 */ /* 0x000fea0003800000 */
.L_x_6242:
[----:B-----5:R-:W-:-:S05]  /*0eb0*/  PRMT R95, RZ, 0x5410, R77 ;  /* 0x00005410ff5f7816 */ /* 0x020fca000000004d */
[----:B------:R-:W-:-:S05]  /*0ec0*/  FADD.FTZ R88, R95, R88 ;  /* 0x000000585f587221 */ /* 0x000fca0000010000 */
.L_x_6243:
[----:B------:R-:W-:-:S04]  /*0ed0*/  F2FP.BF16.PACK_AB R84, RZ, R88 ;  /* 0x00000058ff54723e */ /* 0x000fc800000010ff */
[----:B------:R-:W-:Y:S02]  /*0ee0*/  PRMT R81, R84, 0x7610, R81 ;  /* 0x0000761054517816 */ /* 0x000fe40000000051 */
.L_x_6244:
[----:B------:R-:W-:-:S05]  /*0ef0*/  PRMT R94, RZ, 0x7610, R85 ;  /* 0x00007610ff5e7816 */ /* 0x000fca0000000055 */
[----:B------:R-:W-:Y:S01]  /*0f00*/  FMUL.FTZ R94, R94, R113 ;  /* 0x000000715e5e7220 */ /* 0x000fe20000410000 */
[----:B------:R-:W-:Y:S05]  /*0f10*/  @P3 BRA `(.L_x_6245) ;  /* 0x0000002000003947 */ /* 0x000fea0003800000 */
[----:B------:R-:W-:Y:S05]  /*0f20*/  @P2 BRA `(.L_x_6246) ;  /* 0x0000003000002947 */ /* 0x000fea0003800000 */
[----:B------:R-:W-:Y:S05]  /*0f30*/  BRA `(.L_x_6247) ;  /* 0x0000004000007947 */ /* 0x000fea0003800000 */
.L_x_6245:
[----:B-----5:R-:W-:-:S05]  /*0f40*/  PRMT R85, RZ, 0x7610, R77 ;  /* 0x00007610ff557816 */ /* 0x020fca000000004d */
[----:B------:R-:W-:-:S05]  /*0f50*/  FADD.FTZ R94, R85, R94 ;  /* 0x0000005e555e7221 */ /* 0x000fca0000010000 */
.L_x_6246:
[----:B------:R-:W-:-:S04]  /*0f60*/  F2FP.BF16.PACK_AB R84, RZ, R94 ;  /* 0x0000005eff54723e */ /* 0x000fc800000010ff */
[----:B------:R-:W-:Y:S02]  /*0f70*/  PRMT R81, R81, 0x5410, R84 ;  /* 0x0000541051517816 */ /* 0x000fe40000000054 */
.L_x_6247:
[----:B------:R-:W-:-:S05]  /*0f80*/  PRMT R84, RZ, 0x5410, R86 ;  /* 0x00005410ff547816 */ /* 0x000fca0000000056 */
[----:B------:R-:W-:Y:S01]  /*0f90*/  FMUL.FTZ R95, R84, R113 ;  /* 0x00000071545f7220 */ /* 0x000fe20000410000 */
[----:B------:R-:W-:Y:S05]  /*0fa0*/  @P3 BRA `(.L_x_6248) ;  /* 0x0000002000003947 */ /* 0x000fea0003800000 */
[----:B------:R-:W-:Y:S05]  /*0fb0*/  @P2 BRA `(.L_x_6249) ;  /* 0x0000003000002947 */ /* 0x000fea0003800000 */
[----:B------:R-:W-:Y:S05]  /*0fc0*/  BRA `(.L_x_6250) ;  /* 0x0000004000007947 */ /* 0x000fea0003800000 */
.L_x_6248:
[----:B-----5:R-:W-:-:S05]  /*0fd0*/  PRMT R84, RZ, 0x5410, R78 ;  /* 0x00005410ff547816 */ /* 0x020fca000000004e */
[----:B------:R-:W-:-:S05]  /*0fe0*/  FADD.FTZ R95, R84, R95 ;  /* 0x0000005f545f7221 */ /* 0x000fca0000010000 */
.L_x_6249:
[----:B------:R-:W-:-:S04]  /*0ff0*/  F2FP.BF16.PACK_AB R84, RZ, R95 ;  /* 0x0000005fff54723e */ /* 0x000fc800000010ff */
[----:B------:R-:W-:Y:S02]  /*1000*/  PRMT R82, R84, 0x7610, R82 ;  /* 0x0000761054527816 */ /* 0x000fe40000000052 */
.L_x_6250:
[----:B------:R-:W-:-:S05]  /*1010*/  PRMT R86, RZ, 0x7610, R86 ;  /* 0x00007610ff567816 */ /* 0x000fca0000000056 */
[----:B------:R-:W-:Y:S01]  /*1020*/  FMUL.FTZ R102, R86, R113 ;  /* 0x0000007156667220 */ /* 0x000fe20000410000 */
[----:B------:R-:W-:Y:S05]  /*1030*/  @P3 BRA `(.L_x_6251) ;  /* 0x0000002000003947 */ /* 0x000fea0003800000 */
[----:B------:R-:W-:Y:S05]  /*1040*/  @P2 BRA `(.L_x_6252) ;  /* 0x0000003000002947 */ /* 0x000fea0003800000 */
[----:B------:R-:W-:Y:S05]  /*1050*/  BRA `(.L_x_6253) ;  /* 0x0000004000007947 */ /* 0x000fea0003800000 */
.L_x_6251:
[----:B-----5:R-:W-:-:S05]  /*1060*/  PRMT R85, RZ, 0x7610, R78 ;  /* 0x00007610ff557816 */ /* 0x020fca000000004e */
[----:B------:R-:W-:-:S05]  /*1070*/  FADD.FTZ R102, R85, R102 ;  /* 0x0000006655667221 */ /* 0x000fca0000010000 */
.L_x_6252:
[----:B------:R-:W-:-:S04]  /*1080*/  F2FP.BF16.PACK_AB R84, RZ, R102 ;  /* 0x00000066ff54723e */ /* 0x000fc800000010ff */
[----:B------:R-:W-:Y:S02]  /*1090*/  PRMT R82, R82, 0x5410, R84 ;  /* 0x0000541052527816 */ /* 0x000fe40000000054 */
.L_x_6253:
[----:B------:R-:W-:-:S05]  /*10a0*/  PRMT R84, RZ, 0x5410, R87 ;  /* 0x00005410ff547816 */ /* 0x000fca0000000057 */
[----:B------:R-:W-:Y:S01]  /*10b0*/  FMUL.FTZ R103, R84, R113 ;  /* 0x0000007154677220 */ /* 0x000fe20000410000 */
[----:B------:R-:W-:Y:S05]  /*10c0*/  @P3 BRA `(.L_x_6254) ;  /* 0x0000002000003947 */ /* 0x000fea0003800000 */
[----:B------:R-:W-:Y:S05]  /*10d0*/  @P2 BRA `(.L_x_6255) ;  /* 0x0000003000002947 */ /* 0x000fea0003800000 */
[----:B------:R-:W-:Y:S05]  /*10e0*/  BRA `(.L_x_6256) ;  /* 0x0000004000007947 */ /* 0x000fea0003800000 */
.L_x_6254:
[----:B-----5:R-:W-:-:S05]  /*10f0*/  PRMT R84, RZ, 0x5410, R79 ;  /* 0x00005410ff547816 */ /* 0x020fca000000004f */
[----:B------:R-:W-:-:S05]  /*1100*/  FADD.FTZ R103, R84, R103 ;  /* 0x0000006754677221 */ /* 0x000fca0000010000 */
.L_x_6255:
[----:B------:R-:W-:-:S04]  /*1110*/  F2FP.BF16.PACK_AB R84, RZ, R103 ;  /* 0x00000067ff54723e */ /* 0x000fc800000010ff */
[----:B------:R-:W-:Y:S02]  /*1120*/  PRMT R83, R84, 0x7610, R83 ;  /* 0x0000761054537816 */ /* 0x000fe40000000053 */
.L_x_6256:
[----:B------:R-:W-:-:S05]  /*1130*/  PRMT R84, RZ, 0x7610, R87 ;  /* 0x00007610ff547816 */ /* 0x000fca0000000057 */
[----:B------:R-:W-:Y:S01]  /*1140*/  FMUL.FTZ R109, R84, R113 ;  /* 0x00000071546d7220 */ /* 0x000fe20000410000 */
[----:B------:R-:W-:Y:S05]  /*1150*/  @P3 BRA `(.L_x_6257) ;  /* 0x0000002000003947 */ /* 0x000fea0003800000 */
[----:B------:R-:W-:Y:S05]  /*1160*/  @P2 BRA `(.L_x_6258) ;  /* 0x0000003000002947 */ /* 0x000fea0003800000 */
[----:B------:R-:W-:Y:S05]  /*1170*/  BRA `(.L_x_6259) ;  /* 0x0000004000007947 */ /* 0x000fea0003800000 */
.L_x_6257:
[----:B-----5:R-:W-:-:S05]  /*1180*/  PRMT R84, RZ, 0x7610, R79 ;  /* 0x00007610ff547816 */ /* 0x020fca000000004f */
[----:B------:R-:W-:-:S05]  /*1190*/  FADD.FTZ R109, R84, R109 ;  /* 0x0000006d546d7221 */ /* 0x000fca0000010000 */
.L_x_6258:
[----:B------:R-:W-:-:S04]  /*11a0*/  F2FP.BF16.PACK_AB R84, RZ, R109 ;  /* 0x0000006dff54723e */ /* 0x000fc800000010ff */
[----:B------:R-:W-:Y:S02]  /*11b0*/  PRMT R83, R83, 0x5410, R84 ;  /* 0x0000541053537816 */ /* 0x000fe40000000054 */
.L_x_6259:
[----:B------:R-:W-:-:S04]  /*11c0*/  @P2 LEA R84, P3, R114, c[0x0][0x188], 0x4 ;  /* 0x0000620072542a11 */ /* 0x000fc800078620ff */
[C---:B------:R-:W-:Y:S02]  /*11d0*/  @P2 LEA.HI.X R85, R114.reuse, c[0x0][0x18c], RZ, 0x4, P3 ;  /* 0x0000630072552a11 */ /* 0x040fe400018f24ff */
[----:B------:R-:W-:-:S03]  /*11e0*/  IADD3 R114, R114, 0x20, RZ ;  /* 0x0000002072727810 */ /* 0x000fc60007ffe0ff */
[----:B------:R0:W-:Y:S04]  /*11f0*/  @P2 STG.E.128 [R84.64], R80 ;  /* 0x0000005054002986 */ /* 0x0001e8000c101d04 */
.L_x_6235:
[----:B------:R-:W-:Y:S05]  /*1200*/  BSYNC B0 ;  /* 0x0000000000007941 */ /* 0x000fea0003800000 */
.L_x_6234:
        /* <DEDUP_REMOVED lines=18> */
.L_x_6262:
[----:B0----5:R-:W-:-:S05]  /*1330*/  PRMT R11, RZ, 0x5410, R76 ;  /* 0x00005410ff0b7816 */ /* 0x021fca000000004c */
[----:B------:R-:W-:-:S05]  /*1340*/  FADD.FTZ R2, R11, R2 ;  /* 0x000000020b027221 */ /* 0x000fca0000010000 */
.L_x_6263:
[----:B------:R-:W-:-:S04]  /*1350*/  F2FP.BF16.PACK_AB R10, RZ, R2 ;  /* 0x00000002ff0a723e */ /* 0x000fc800000010ff */
[----:B------:R-:W-:Y:S02]  /*1360*/  PRMT R80, R10, 0x7610, R80 ;  /* 0x000076100a507816 */ /* 0x000fe40000000050 */
.L_x_6264:
[----:B------:R-:W-:-:S05]  /*1370*/  PRMT R84, RZ, 0x7610, R84 ;  /* 0x00007610ff547816 */ /* 0x000fca0000000054 */
[----:B------:R-:W-:Y:S01]  /*1380*/  FMUL.FTZ R11, R84, R113 ;  /* 0x00000071540b7220 */ /* 0x000fe20000410000 */
[----:B------:R-:W-:Y:S05]  /*1390*/  @P3 BRA `(.L_x_6265) ;  /* 0x0000002000003947 */ /* 0x000fea0003800000 */
[----:B------:R-:W-:Y:S05]  /*13a0*/  @P2 BRA `(.L_x_6266) ;  /* 0x0000003000002947 */ /* 0x000fea0003800000 */
[----:B------:R-:W-:Y:S05]  /*13b0*/  BRA `(.L_x_6267) ;  /* 0x0000004000007947 */ /* 0x000fea0003800000 */
.L_x_6265:
[----:B-----5:R-:W-:-:S05]  /*13c0*/  PRMT R10, RZ, 0x7610, R76 ;  /* 0x00007610ff0a7816 */ /* 0x020fca000000004c */
[----:B------:R-:W-:-:S05]  /*13d0*/  FADD.FTZ R11, R10, R11 ;  /* 0x0000000b0a0b7221 */ /* 0x000fca0000010000 */
.L_x_6266:
[----:B------:R-:W-:-:S04]  /*13e0*/  F2FP.BF16.PACK_AB R10, RZ, R11 ;  /* 0x0000000bff0a723e */ /* 0x000fc800000010ff */
[----:B------:R-:W-:Y:S02]  /*13f0*/  PRMT R80, R80, 0x5410, R10 ;  /* 0x0000541050507816 */ /* 0x000fe4000000000a */
.L_x_6267:
[----:B------:R-:W-:-:S05]  /*1400*/  PRMT R10, RZ, 0x5410, R85 ;  /* 0x00005410ff0a7816 */ /* 0x000fca0000000055 */
[----:B------:R-:W-:Y:S01]  /*1410*/  FMUL.FTZ R10, R10, R113 ;  /* 0x000000710a0a7220 */ /* 0x000fe20000410000 */
[----:B------:R-:W-:Y:S05]  /*1420*/  @P3 BRA `(.L_x_6268) ;  /* 0x0000002000003947 */ /* 0x000fea0003800000 */
[----:B------:R-:W-:Y:S05]  /*1430*/  @P2 BRA `(.L_x_6269) ;  /* 0x0000003000002947 */ /* 0x000fea0003800000 */
[----:B------:R-:W-:Y:S05]  /*1440*/  BRA `(.L_x_6270) ;  /* 0x0000004000007947 */ /* 0x000fea0003800000 */
.L_x_6268:
[----:B-----5:R-:W-:-:S05]  /*1450*/  PRMT R97, RZ, 0x5410, R77 ;  /* 0x00005410ff617816 */ /* 0x020fca000000004d */
[----:B------:R-:W-:-:S05]  /*1460*/  FADD.FTZ R10, R97, R10 ;  /* 0x0000000a610a7221 */ /* 0x000fca0000010000 */
.L_x_6269:
[----:B------:R-:W-:-:S04]  /*1470*/  F2FP.BF16.PACK_AB R84, RZ, R10 ;  /* 0x0000000aff54723e */ /* 0x000fc800000010ff */
[----:B------:R-:W-:Y:S02]  /*1480*/  PRMT R81, R84, 0x7610, R81 ;  /* 0x0000761054517816 */ /* 0x000fe40000000051 */
.L_x_6270:
[----:B------:R-:W-:-:S05]  /*1490*/  PRMT R96, RZ, 0x7610, R85 ;  /* 0x00007610ff607816 */ /* 0x000fca0000000055 */
[----:B------:R-:W-:Y:S01]  /*14a0*/  FMUL.FTZ R96, R96, R113 ;  /* 0x0000007160607220 */ /* 0x000fe20000410000 */
[----:B------:R-:W-:Y:S05]  /*14b0*/  @P3 BRA `(.L_x_6271) ;  /* 0x0000002000003947 */ /* 0x000fea0003800000 */
[----:B------:R-:W-:Y:S05]  /*14c0*/  @P2 BRA `(.L_x_6272) ;  /* 0x0000003000002947 */ /* 0x000fea0003800000 */
[----:B------:R-:W-:Y:S05]  /*14d0*/  BRA `(.L_x_6273) ;  /* 0x0000004000007947 */ /* 0x000fea0003800000 */
.L_x_6271:
[----:B-----5:R-:W-:-:S05]  /*14e0*/  PRMT R85, RZ, 0x7610, R77 ;  /* 0x00007610ff557816 */ /* 0x020fca000000004d */
[----:B------:R-:W-:-:S05]  /*14f0*/  FADD.FTZ R96, R85, R96 ;  /* 0x0000006055607221 */ /* 0x000fca0000010000 */
.L_x_6272:
[----:B------:R-:W-:-:S04]  /*1500*/  F2FP.BF16.PACK_AB R84, RZ, R96 ;  /* 0x00000060ff54723e */ /* 0x000fc800000010ff */
[----:B------:R-:W-:Y:S02]  /*1510*/  PRMT R81, R81, 0x5410, R84 ;  /* 0x0000541051517816 */ /* 0x000fe40000000054 */
.L_x_6273:
[----:B------:R-:W-:-:S05]  /*1520*/  PRMT R84, RZ, 0x5410, R86 ;  /* 0x00005410ff547816 */ /* 0x000fca0000000056 */
[----:B------:R-:W-:Y:S01]  /*1530*/  FMUL.FTZ R97, R84, R113 ;  /* 0x0000007154617220 */ /* 0x000fe20000410000 */
[----:B------:R-:W-:Y:S05]  /*1540*/  @P3 BRA `(.L_x_6274) ;  /* 0x0000002000003947 */ /* 0x000fea0003800000 */
[----:B------:R-:W-:Y:S05]  /*1550*/  @P2 BRA `(.L_x_6275) ;  /* 0x0000003000002947 */ /* 0x000fea0003800000 */
[----:B------:R-:W-:Y:S05]  /*1560*/  BRA `(.L_x_6276) ;  /* 0x0000004000007947 */ /* 0x000fea0003800000 */
.L_x_6274:
[----:B-----5:R-:W-:-:S05]  /*1570*/  PRMT R84, RZ, 0x5410, R78 ;  /* 0x00005410ff547816 */ /* 0x020fca000000004e */
[----:B------:R-:W-:-:S05]  /*1580*/  FADD.FTZ R97, R84, R97 ;  /* 0x0000006154617221 */ /* 0x000fca0000010000 */
.L_x_6275:
[----:B------:R-:W-:-:S04]  /*1590*/  F2FP.BF16.PACK_AB R84, RZ, R97 ;  /* 0x00000061ff54723e */ /* 0x000fc800000010ff */
[----:B------:R-:W-:Y:S02]  /*15a0*/  PRMT R82, R84, 0x7610, R82 ;  /* 0x0000761054527816 */ /* 0x000fe40000000052 */
.L_x_6276:
[----:B------:R-:W-:-:S05]  /*15b0*/  PRMT R86, RZ, 0x7610, R86 ;  /* 0x00007610ff567816 */ /* 0x000fca0000000056 */
[----:B------:R-:W-:Y:S01]  /*15c0*/  FMUL.FTZ R104, R86, R113 ;  /* 0x0000007156687220 */ /* 0x000fe20000410000 */
[----:B------:R-:W-:Y:S05]  /*15d0*/  @P3 BRA `(.L_x_6277) ;  /* 0x0000002000003947 */ /* 0x000fea0003800000 */
[----:B------:R-:W-:Y:S05]  /*15e0*/  @P2 BRA `(.L_x_6278) ;  /* 0x0000003000002947 */ /* 0x000fea0003800000 */
[----:B------:R-:W-:Y:S05]  /*15f0*/  BRA `(.L_x_6279) ;  /* 0x0000004000007947 */ /* 0x000fea0003800000 */
.L_x_6277:
[----:B-----5:R-:W-:-:S05]  /*1600*/  PRMT R85, RZ, 0x7610, R78 ;  /* 0x00007610ff557816 */ /* 0x020fca000000004e */
[----:B------:R-:W-:-:S05]  /*1610*/  FADD.FTZ R104, R85, R104 ;  /* 0x0000006855687221 */ /* 0x000fca0000010000 */
.L_x_6278:
[----:B------:R-:W-:-:S04]  /*1620*/  F2FP.BF16.PACK_AB R84, RZ, R104 ;  /* 0x00000068ff54723e */ /* 0x000fc800000010ff */
[----:B------:R-:W-:Y:S02]  /*1630*/  PRMT R82, R82, 0x5410, R84 ;  /* 0x0000541052527816 */ /* 0x000fe40000000054 */
.L_x_6279:
[----:B------:R-:W-:-:S05]  /*1640*/  PRMT R84, RZ, 0x5410, R87 ;  /* 0x00005410ff547816 */ /* 0x000fca0000000057 */
[----:B------:R-:W-:Y:S01]  /*1650*/  FMUL.FTZ R105, R84, R113 ;  /* 0x0000007154697220 */ /* 0x000fe20000410000 */
[----:B------:R-:W-:Y:S05]  /*1660*/  @P3 BRA `(.L_x_6280) ;  /* 0x0000002000003947 */ /* 0x000fea0003800000 */
[----:B------:R-:W-:Y:S05]  /*1670*/  @P2 BRA `(.L_x_6281) ;  /* 0x0000003000002947 */ /* 0x000fea0003800000 */
[----:B------:R-:W-:Y:S05]  /*1680*/  BRA `(.L_x_6282) ;  /* 0x0000004000007947 */ /* 0x000fea0003800000 */
.L_x_6280:
[----:B-----5:R-:W-:-:S05]  /*1690*/  PRMT R84, RZ, 0x5410, R79 ;  /* 0x00005410ff547816 */ /* 0x020fca000000004f */
[----:B------:R-:W-:-:S05]  /*16a0*/  FADD.FTZ R105, R84, R105 ;  /* 0x0000006954697221 */ /* 0x000fca0000010000 */
.L_x_6281:
[----:B------:R-:W-:-:S04]  /*16b0*/  F2FP.BF16.PACK_AB R84, RZ, R105 ;  /* 0x00000069ff54723e */ /* 0x000fc800000010ff */
[----:B------:R-:W-:Y:S02]  /*16c0*/  PRMT R83, R84, 0x7610, R83 ;  /* 0x0000761054537816 */ /* 0x000fe40000000053 */
.L_x_6282:
[----:B------:R-:W-:-:S05]  /*16d0*/  PRMT R110, RZ, 0x7610, R87 ;  /* 0x00007610ff6e7816 */ /* 0x000fca0000000057 */
[----:B------:R-:W-:Y:S01]  /*16e0*/  FMUL.FTZ R110, R110, R113 ;  /* 0x000000716e6e7220 */ /* 0x000fe20000410000 */
[----:B------:R-:W-:Y:S05]  /*16f0*/  @P3 BRA `(.L_x_6283) ;  /* 0x0000002000003947 */ /* 0x000fea0003800000 */
[----:B------:R-:W-:Y:S05]  /*1700*/  @P2 BRA `(.L_x_6284) ;  /* 0x0000003000002947 */ /* 0x000fea0003800000 */
[----:B------:R-:W-:Y:S05]  /*1710*/  BRA `(.L_x_6285) ;  /* 0x0000004000007947 */ /* 0x000fea0003800000 */
.L_x_6283:
[----:B-----5:R-:W-:-:S05]  /*1720*/  PRMT R85, RZ, 0x7610, R79 ;  /* 0x00007610ff557816 */ /* 0x020fca000000004f */
[----:B------:R-:W-:-:S05]  /*1730*/  FADD.FTZ R110, R85, R110 ;  /* 0x0000006e556e7221 */ /* 0x000fca0000010000 */
.L_x_6284:
[----:B------:R-:W-:-:S04]  /*1740*/  F2FP.BF16.PACK_AB R84, RZ, R110 ;  /* 0x0000006eff54723e */ /* 0x000fc800000010ff */
[----:B------:R-:W-:Y:S02]  /*1750*/  PRMT R83, R83, 0x5410, R84 ;  /* 0x0000541053537816 */ /* 0x000fe40000000054 */
.L_x_6285:
[----:B------:R-:W-:-:S04]  /*1760*/  @P2 LEA R84, P3, R114, c[0x0][0x188], 0x4 ;  /* 0x0000620072542a11 */ /* 0x000fc800078620ff */
[C---:B------:R-:W-:Y:S02]  /*1770*/  @P2 LEA.HI.X R85, R114.reuse, c[0x0][0x18c], RZ, 0x4, P3 ;  /* 0x0000630072552a11 */ /* 0x040fe400018f24ff */
[----:B------:R-:W-:-:S03]  /*1780*/  IADD3 R114, R114, 0x20, RZ ;  /* 0x0000002072727810 */ /* 0x000fc60007ffe0ff */
[----:B------:R0:W-:Y:S04]  /*1790*/  @P2 STG.E.128 [R84.64], R80 ;  /* 0x0000005054002986 */ /* 0x0001e8000c101d04 */
.L_x_6261:
[----:B------:R-:W-:Y:S05]  /*17a0*/  BSYNC B0 ;  /* 0x0000000000007941 */ /* 0x000fea0003800000 */
.L_x_6260:
        /* <DEDUP_REMOVED lines=17> */
.L_x_6288:
[----:B0----5:R-:W-:-:S05]  /*18c0*/  PRMT R9, RZ, 0x5410, R76 ;  /* 0x00005410ff097816 */ /* 0x021fca000000004c */
[----:B------:R-:W-:-:S05]  /*18d0*/  FADD.FTZ R0, R9, R0 ;  /* 0x0000000009007221 */ /* 0x000fca0000010000 */
.L_x_6289:
[----:B------:R-:W-:-:S04]  /*18e0*/  F2FP.BF16.PACK_AB R8, RZ, R0 ;  /* 0x00000000ff08723e */ /* 0x000fc800000010ff */
[----:B------:R-:W-:Y:S02]  /*18f0*/  PRMT R80, R8, 0x7610, R80 ;  /* 0x0000761008507816 */ /* 0x000fe40000000050 */
.L_x_6290:
[----:B------:R-:W-:-:S05]  /*1900*/  PRMT R84, RZ, 0x7610, R84 ;  /* 0x00007610ff547816 */ /* 0x000fca0000000054 */
[----:B------:R-:W-:Y:S01]  /*1910*/  FMUL.FTZ R9, R84, R113 ;  /* 0x0000007154097220 */ /* 0x000fe20000410000 */
[----:B------:R-:W-:Y:S05]  /*1920*/  @P3 BRA `(.L_x_6291) ;  /* 0x0000002000003947 */ /* 0x000fea0003800000 */
[----:B------:R-:W-:Y:S05]  /*1930*/  @P2 BRA `(.L_x_6292) ;  /* 0x0000003000002947 */ /* 0x000fea0003800000 */
[----:B------:R-:W-:Y:S05]  /*1940*/  BRA `(.L_x_6293) ;  /* 0x0000004000007947 */ /* 0x000fea0003800000 */
.L_x_6291:
[----:B-----5:R-:W-:-:S05]  /*1950*/  PRMT R8, RZ, 0x7610, R76 ;  /* 0x00007610ff087816 */ /* 0x020fca000000004c */
[----:B------:R-:W-:-:S05]  /*1960*/  FADD.FTZ R9, R8, R9 ;  /* 0x0000000908097221 */ /* 0x000fca0000010000 */
.L_x_6292:
[----:B------:R-:W-:-:S04]  /*1970*/  F2FP.BF16.PACK_AB R8, RZ, R9 ;  /* 0x00000009ff08723e */ /* 0x000fc800000010ff */
[----:B------:R-:W-:Y:S02]  /*1980*/  PRMT R80, R80, 0x5410, R8 ;  /* 0x0000541050507816 */ /* 0x000fe40000000008 */
.L_x_6293:
[----:B------:R-:W-:-:S05]  /*1990*/  PRMT R8, RZ, 0x5410, R85 ;  /* 0x00005410ff087816 */ /* 0x000fca0000000055 */
[----:B------:R-:W-:Y:S01]  /*19a0*/  FMUL.FTZ R8, R8, R113 ;  /* 0x0000007108087220 */ /* 0x000fe20000410000 */
[----:B------:R-:W-:Y:S05]  /*19b0*/  @P3 BRA `(.L_x_6294) ;  /* 0x0000002000003947 */ /* 0x000fea0003800000 */
[----:B------:R-:W-:Y:S05]  /*19c0*/  @P2 BRA `(.L_x_6295) ;  /* 0x0000003000002947 */ /* 0x000fea0003800000 */
[----:B------:R-:W-:Y:S05]  /*19d0*/  BRA `(.L_x_6296) ;  /* 0x0000004000007947 */ /* 0x000fea0003800000 */
.L_x_6294:
[----:B-----5:R-:W-:-:S05]  /*19e0*/  PRMT R99, RZ, 0x5410, R77 ;  /* 0x00005410ff637816 */ /* 0x020fca000000004d */
[----:B------:R-:W-:-:S05]  /*19f0*/  FADD.FTZ R8, R99, R8 ;  /* 0x0000000863087221 */ /* 0x000fca0000010000 */
.L_x_6295:
[----:B------:R-:W-:-:S04]  /*1a00*/  F2FP.BF16.PACK_AB R84, RZ, R8 ;  /* 0x00000008ff54723e */ /* 0x000fc800000010ff */
[----:B------:R-:W-:Y:S02]  /*1a10*/  PRMT R81, R84, 0x7610, R81 ;  /* 0x0000761054517816 */ /* 0x000fe40000000051 */
.L_x_6296:
[----:B------:R-:W-:-:S05]  /*1a20*/  PRMT R98, RZ, 0x7610, R85 ;  /* 0x00007610ff627816 */ /* 0x000fca0000000055 */
[----:B------:R-:W-:Y:S01]  /*1a30*/  FMUL.FTZ R98, R98, R113 ;  /* 0x0000007162627220 */ /* 0x000fe20000410000 */
[----:B------:R-:W-:Y:S05]  /*1a40*/  @P3 BRA `(.L_x_6297) ;  /* 0x0000002000003947 */ /* 0x000fea0003800000 */
[----:B------:R-:W-:Y:S05]  /*1a50*/  @P2 BRA `(.L_x_6298) ;  /* 0x0000003000002947 */ /* 0x000fea0003800000 */
[----:B------:R-:W-:Y:S05]  /*1a60*/  BRA `(.L_x_6299) ;  /* 0x0000004000007947 */ /* 0x000fea0003800000 */
.L_x_6297:
[----:B-----5:R-:W-:-:S05]  /*1a70*/  PRMT R85, RZ, 0x7610, R77 ;  /* 0x00007610ff557816 */ /* 0x020fca000000004d */
[----:B------:R-:W-:-:S05]  /*1a80*/  FADD.FTZ R98, R85, R98 ;  /* 0x0000006255627221 */ /* 0x000fca0000010000 */
.L_x_6298:
[----:B------:R-:W-:-:S04]  /*1a90*/  F2FP.BF16.PACK_AB R84, RZ, R98 ;  /* 0x00000062ff54723e */ /* 0x000fc800000010ff */
[----:B------:R-:W-:Y:S02]  /*1aa0*/  PRMT R81, R81, 0x5410, R84 ;  /* 0x0000541051517816 */ /* 0x000fe40000000054 */
.L_x_6299:
[----:B------:R-:W-:-:S05]  /*1ab0*/  PRMT R84, RZ, 0x5410, R86 ;  /* 0x00005410ff547816 */ /* 0x000fca0000000056 */
[----:B------:R-:W-:Y:S01]  /*1ac0*/  FMUL.FTZ R99, R84, R113 ;  /* 0x0000007154637220 */ /* 0x000fe20000410000 */
[----:B------:R-:W-:Y:S05]  /*1ad0*/  @P3 BRA `(.L_x_6300) ;  /* 0x0000002000003947 */ /* 0x000fea0003800000 */
[----:B------:R-:W-:Y:S05]  /*1ae0*/  @P2 BRA `(.L_x_6301) ;  /* 0x0000003000002947 */ /* 0x000fea0003800000 */
[----:B------:R-:W-:Y:S05]  /*1af0*/  BRA `(.L_x_6302) ;  /* 0x0000004000007947 */ /* 0x000fea0003800000 */
.L_x_6300:
[----:B-----5:R-:W-:-:S05]  /*1b00*/  PRMT R84, RZ, 0x5410, R78 ;  /* 0x00005410ff547816 */ /* 0x020fca000000004e */
[----:B------:R-:W-:-:S05]  /*1b10*/  FADD.FTZ R99, R84, R99 ;  /* 0x0000006354637221 */ /* 0x000fca0000010000 */
.L_x_6301:
[----:B------:R-:W-:-:S04]  /*1b20*/  F2FP.BF16.PACK_AB R84, RZ, R99 ;  /* 0x00000063ff54723e */ /* 0x000fc800000010ff */
[----:B------:R-:W-:Y:S02]  /*1b30*/  PRMT R82, R84, 0x7610, R82 ;  /* 0x0000761054527816 */ /* 0x000fe40000000052 */
.L_x_6302:
[----:B------:R-:W-:-:S05]  /*1b40*/  PRMT R86, RZ, 0x7610, R86 ;  /* 0x00007610ff567816 */ /* 0x000fca0000000056 */
[----:B------:R-:W-:Y:S01]  /*1b50*/  FMUL.FTZ R106, R86, R113 ;  /* 0x00000071566a7220 */ /* 0x000fe20000410000 */
[----:B------:R-:W-:Y:S05]  /*1b60*/  @P3 BRA `(.L_x_6303) ;  /* 0x0000002000003947 */ /* 0x000fea0003800000 */
[----:B------:R-:W-:Y:S05]  /*1b70*/  @P2 BRA `(.L_x_6304) ;  /* 0x0000003000002947 */ /* 0x000fea0003800000 */
[----:B------:R-:W-:Y:S05]  /*1b80*/  BRA `(.L_x_6305) ;  /* 0x0000004000007947 */ /* 0x000fea0003800000 */
.L_x_6303:
[----:B-----5:R-:W-:-:S05]  /*1b90*/  PRMT R85, RZ, 0x7610, R78 ;  /* 0x00007610ff557816 */ /* 0x020fca000000004e */
[----:B------:R-:W-:-:S05]  /*1ba0*/  FADD.FTZ R106, R85, R106 ;  /* 0x0000006a556a7221 */ /* 0x000fca0000010000 */
.L_x_6304:
[----:B------:R-:W-:-:S04]  /*1bb0*/  F2FP.BF16.PACK_AB R84, RZ, R106 ;  /* 0x0000006aff54723e */ /* 0x000fc800000010ff */
[----:B------:R-:W-:Y:S02]  /*1bc0*/  PRMT R82, R82, 0x5410, R84 ;  /* 0x0000541052527816 */ /* 0x000fe40000000054 */
.L_x_6305:
[----:B------:R-:W-:-:S05]  /*1bd0*/  PRMT R84, RZ, 0x5410, R87 ;  /* 0x00005410ff547816 */ /* 0x000fca0000000057 */
[----:B------:R-:W-:Y:S01]  /*1be0*/  FMUL.FTZ R107, R84, R113 ;  /* 0x00000071546b7220 */ /* 0x000fe20000410000 */
[----:B------:R-:W-:Y:S05]  /*1bf0*/  @P3 BRA `(.L_x_6306) ;  /* 0x0000002000003947 */ /* 0x000fea0003800000 */
[----:B------:R-:W-:Y:S05]  /*1c00*/  @P2 BRA `(.L_x_6307) ;  /* 0x0000003000002947 */ /* 0x000fea0003800000 */
[----:B------:R-:W-:Y:S05]  /*1c10*/  BRA `(.L_x_6308) ;  /* 0x0000004000007947 */ /* 0x000fea0003800000 */
.L_x_6306:
[----:B-----5:R-:W-:-:S05]  /*1c20*/  PRMT R84, RZ, 0x5410, R79 ;  /* 0x00005410ff547816 */ /* 0x020fca000000004f */
[----:B------:R-:W-:-:S05]  /*1c30*/  FADD.FTZ R107, R84, R107 ;  /* 0x0000006b546b7221 */ /* 0x000fca0000010000 */
.L_x_6307:
[----:B------:R-:W-:-:S04]  /*1c40*/  F2FP.BF16.PACK_AB R84, RZ, R107 ;  /* 0x0000006bff54723e */ /* 0x000fc800000010ff */
[----:B------:R-:W-:Y:S02]  /*1c50*/  PRMT R83, R84, 0x7610, R83 ;  /* 0x0000761054537816 */ /* 0x000fe40000000053 */
.L_x_6308:
[----:B------:R-:W-:-:S05]  /*1c60*/  PRMT R84, RZ, 0x7610, R87 ;  /* 0x00007610ff547816 */ /* 0x000fca0000000057 */
[----:B------:R-:W-:Y:S01]  /*1c70*/  FMUL.FTZ R111, R84, R113 ;  /* 0x00000071546f7220 */ /* 0x000fe20000410000 */
[----:B------:R-:W-:Y:S05]  /*1c80*/  @P3 BRA `(.L_x_6309) ;  /* 0x0000002000003947 */ /* 0x000fea0003800000 */
[----:B------:R-:W-:Y:S05]  /*1c90*/  @P2 BRA `(.L_x_6310) ;  /* 0x0000003000002947 */ /* 0x000fea0003800000 */
[----:B------:R-:W-:Y:S05]  /*1ca0*/  BRA `(.L_x_6311) ;  /* 0x0000004000007947 */ /* 0x000fea0003800000 */
.L_x_6309:
[----:B-----5:R-:W-:-:S05]  /*1cb0*/  PRMT R84, RZ, 0x7610, R79 ;  /* 0x00007610ff547816 */ /* 0x020fca000000004f */
[----:B------:R-:W-:-:S05]  /*1cc0*/  FADD.FTZ R111, R84, R111 ;  /* 0x0000006f546f7221 */ /* 0x000fca0000010000 */
.L_x_6310:
[----:B------:R-:W-:-:S04]  /*1cd0*/  F2FP.BF16.PACK_AB R84, RZ, R111 ;  /* 0x0000006fff54723e */ /* 0x000fc800000010ff */
[----:B------:R-:W-:Y:S02]  /*1ce0*/  PRMT R83, R83, 0x5410, R84 ;  /* 0x0000541053537816 */ /* 0x000fe40000000054 */
.L_x_6311:
[----:B------:R-:W-:-:S04]  /*1cf0*/  @P2 LEA R84, P3, R114, c[0x0][0x188], 0x4 ;  /* 0x0000620072542a11 */ /* 0x000fc800078620ff */
[----:B------:R-:W-:-:S05]  /*1d00*/  @P2 LEA.HI.X R85, R114, c[0x0][0x18c], RZ, 0x4, P3 ;  /* 0x0000630072552a11 */ /* 0x000fca00018f24ff */
[----:B------:R0:W-:Y:S04]  /*1d10*/  @P2 STG.E.128 [R84.64], R80 ;  /* 0x0000005054002986 */ /* 0x0001e8000c101d04 */
.L_x_6287:
[----:B------:R-:W-:Y:S05]  /*1d20*/  BSYNC B0 ;  /* 0x0000000000007941 */ /* 0x000fea0003800000 */
.L_x_6286:
[----:B0-----:R-:W-:Y:S01]  /*1d30*/  FADD.FTZ R84, RZ, R4 ;  /* 0x00000004ff547221 */ /* 0x001fe20000010000 */
[C---:B------:R-:W-:Y:S02]  /*1d40*/  ISETP.GT.U32.AND P3, PT, R7.reuse, 0x3f, PT ;  /* 0x0000003f0700780c */ /* 0x040fe40003f64070 */
        /* <DEDUP_REMOVED lines=37> */
.L_x_6324:
        /* <DEDUP_REMOVED lines=85> */
.L_x_6325:
        /* <DEDUP_REMOVED lines=18> */
[----:B------:R-:W-:Y:S02]  /*2610*/  FADD.FTZ R85, R4, -R115 ;  /* 0x8000007304557221 */ /* 0x000fe40000010000 */
[----:B------:R-:W-:-:S02]  /*2620*/  FMUL.FTZ R86, R114, R87 ;  /* 0x0000005772567220 */ /* 0x000fc40000410000 */
[--C-:B------:R-:W-:Y:S02]  /*2630*/  FADD.FTZ R87, R92, -R115.reuse ;  /* 0x800000735c577221 */ /* 0x100fe40000010000 */
[--C-:B------:R-:W-:Y:S02]  /*2640*/  FADD.FTZ R113, R90, -R115.reuse ;  /* 0x800000735a717221 */ /* 0x100fe40000010000 */
[--C-:B------:R-:W-:Y:S02]  /*2650*/  FADD.FTZ R117, R93, -R115.reuse ;  /* 0x800000735d757221 */ /* 0x100fe40000010000 */
[----:B------:R-:W-:Y:S02]  /*2660*/  FADD.FTZ R119, R100, -R115 ;  /* 0x8000007364777221 */ /* 0x000fe40000010000 */
[C---:B------:R-:W-:Y:S02]  /*2670*/  FMUL.FTZ R85, R114.reuse, R85 ;  /* 0x0000005572557220 */ /* 0x040fe40000410000 */
[----:B------:R-:W-:-:S02]  /*2680*/  FMUL.FTZ R87, R114, R87 ;  /* 0x0000005772577220 */ /* 0x000fc40000410000 */
[C---:B------:R-:W-:Y:S02]  /*2690*/  FMUL.FTZ R113, R114.reuse, R113 ;  /* 0x0000007172717220 */ /* 0x040fe40000410000 */
[C---:B0-----:R-:W-:Y:S02]  /*26a0*/  FMUL.FTZ R112, R114.reuse, R117 ;  /* 0x0000007572707220 */ /* 0x041fe40000410000 */
[----:B------:R-:W-:Y:S02]  /*26b0*/  FMUL.FTZ R116, R114, R119 ;  /* 0x0000007772747220 */ /* 0x000fe40000410000 */
[----:B-----5:R-:W-:Y:S02]  /*26c0*/  FFMA.FTZ R84, R64, R85, R72 ;  /* 0x0000005540547223 */ /* 0x020fe40000010048 */
[----:B------:R-:W-:Y:S02]  /*26d0*/  FFMA.FTZ R85, R65, R86, R73 ;  /* 0x0000005641557223 */ /* 0x000fe40000010049 */
[----:B------:R-:W-:-:S02]  /*26e0*/  FFMA.FTZ R86, R60, R87, R68 ;  /* 0x000000573c567223 */ /* 0x000fc40000010044 */
[----:B------:R-:W-:Y:S01]  /*26f0*/  FFMA.FTZ R113, R66, R113, R74 ;  /* 0x0000007142717223 */ /* 0x000fe2000001004a */
[----:B------:R-:W-:Y:S01]  /*2700*/  F2FP.BF16.PACK_AB R84, R85, R84 ;  /* 0x000000545554723e */ /* 0x000fe200000010ff */
[----:B------:R-:W-:Y:S02]  /*2710*/  FFMA.FTZ R112, R67, R112, R75 ;  /* 0x0000007043707223 */ /* 0x000fe4000001004b */
[----:B------:R-:W-:Y:S01]  /*2720*/  FFMA.FTZ R87, R61, R116, R69 ;  /* 0x000000743d577223 */ /* 0x000fe20000010045 */
[----:B------:R-:W-:Y:S02]  /*2730*/  HFMA2.MMA R116, -RZ, RZ, 0, 9.5367431640625e-07 ;  /* 0x00000010ff747435 */ /* 0x000fe400000001ff */
[----:B------:R-:W-:Y:S01]  /*2740*/  F2FP.BF16.PACK_AB R85, R112, R113 ;  /* 0x000000717055723e */ /* 0x000fe200000010ff */
[--C-:B------:R-:W-:Y:S01]  /*2750*/  FADD.FTZ R113, R108, -R115.reuse ;  /* 0x800000736c717221 */ /* 0x100fe20000010000 */
[----:B------:R-:W-:Y:S01]  /*2760*/  F2FP.BF16.PACK_AB R86, R87, R86 ;  /* 0x000000565756723e */ /* 0x000fe200000010ff */
[----:B------:R-:W-:-:S02]  /*2770*/  FADD.FTZ R87, R101, -R115 ;  /* 0x8000007365577221 */ /* 0x000fc40000010000 */
[C---:B------:R-:W-:Y:S02]  /*2780*/  FMUL.FTZ R112, R114.reuse, R113 ;  /* 0x0000007172707220 */ /* 0x040fe40000410000 */
[----:B------:R-:W-:Y:S02]  /*2790*/  FMUL.FTZ R87, R114, R87 ;  /* 0x0000005772577220 */ /* 0x000fe40000410000 */
[----:B------:R-:W-:Y:S02]  /*27a0*/  FFMA.FTZ R112, R63, R112, R71 ;  /* 0x000000703f707223 */ /* 0x000fe40000010047 */
[----:B------:R-:W-:-:S05]  /*27b0*/  FFMA.FTZ R87, R62, R87, R70 ;  /* 0x000000573e577223 */ /* 0x000fca0000010046 */
[----:B------:R-:W-:Y:S01]  /*27c0*/  F2FP.BF16.PACK_AB R87, R112, R87 ;  /* 0x000000577057723e */ /* 0x000fe200000010ff */
[C---:B------:R-:W-:Y:S01]  /*27d0*/  IMAD.WIDE.U32 R112, R5.reuse, R116, c[0x0][0x208] ;  /* 0x0000820005707625 */ /* 0x040fe200078e0074 */
[----:B------:R-:W-:-:S04]  /*27e0*/  IADD3 R5, R5, 0x20, RZ ;  /* 0x0000002005057810 */ /* 0x000fc80007ffe0ff */
[----:B------:R0:W-:Y:S03]  /*27f0*/  STG.E.128 [R112.64], R84 ;  /* 0x0000005470007986 */ /* 0x0001e6000c101d04 */
.L_x_6315:
[----:B------:R-:W-:Y:S05]  /*2800*/  BSYNC B0 ;  /* 0x0000000000007941 */ /* 0x000fea0003800000 */
.L_x_6314:
[----:B------:R-:W-:Y:S01]  /*2810*/  ISETP.GE.U32.AND P3, PT, R7, 0x40, PT ;  /* 0x000000400700780c */ /* 0x000fe20003f66070 */
[----:B------:R-:W-:-:S12]  /*2820*/  BSSY B0, `(.L_x_6316) ;  /* 0x0000022000007945 */ /* 0x000fd80003800000 */
[----:B------:R-:W-:Y:S05]  /*2830*/  @!P3 BRA `(.L_x_6317) ;  /* 0x000002000000b947 */ /* 0x000fea0003800000 */
[--C-:B0-2---:R-:W-:Y:S02]  /*2840*/  FADD.FTZ R87, R89, -R115.reuse ;  /* 0x8000007359577221 */ /* 0x105fe40000010000 */
[--C-:B------:R-:W-:Y:S02]  /*2850*/  FADD.FTZ R85, R3, -R115.reuse ;  /* 0x8000007303557221 */ /* 0x100fe40000010000 */
[----:B------:R-:W-:Y:S02]  /*2860*/  FMUL.FTZ R86, R114, R87 ;  /* 0x0000005772567220 */ /* 0x000fe40000410000 */
[--C-:B------:R-:W-:Y:S02]  /*2870*/  FADD.FTZ R87, R95, -R115.reuse ;  /* 0x800000735f577221 */ /* 0x100fe40000010000 */
[--C-:B------:R-:W-:Y:S02]  /*2880*/  FADD.FTZ R113, R88, -R115.reuse ;  /* 0x8000007358717221 */ /* 0x100fe40000010000 */
[----:B------:R-:W-:-:S02]  /*2890*/  FADD.FTZ R117, R94, -R115 ;  /* 0x800000735e757221 */ /* 0x000fc40000010000 */
[----:B------:R-:W-:Y:S02]  /*28a0*/  FADD.FTZ R119, R102, -R115 ;  /* 0x8000007366777221 */ /* 0x000fe40000010000 */
[C---:B------:R-:W-:Y:S02]  /*28b0*/  FMUL.FTZ R85, R114.reuse, R85 ;  /* 0x0000005572557220 */ /* 0x040fe40000410000 */
[C---:B------:R-:W-:Y:S02]  /*28c0*/  FMUL.FTZ R87, R114.reuse, R87 ;  /* 0x0000005772577220 */ /* 0x040fe40000410000 */
[C---:B------:R-:W-:Y:S02]  /*28d0*/  FMUL.FTZ R113, R114.reuse, R113 ;  /* 0x0000007172717220 */ /* 0x040fe40000410000 */
[C---:B------:R-:W-:Y:S02]  /*28e0*/  FMUL.FTZ R112, R114.reuse, R117 ;  /* 0x0000007572707220 */ /* 0x040fe40000410000 */
[----:B------:R-:W-:-:S02]  /*28f0*/  FMUL.FTZ R116, R114, R119 ;  /* 0x0000007772747220 */ /* 0x000fc40000410000 */
[----:B-----5:R-:W-:Y:S02]  /*2900*/  FFMA.FTZ R84, R48, R85, R56 ;  /* 0x0000005530547223 */ /* 0x020fe40000010038 */
[----:B------:R-:W-:Y:S02]  /*2910*/  FFMA.FTZ R85, R49, R86, R57 ;  /* 0x0000005631557223 */ /* 0x000fe40000010039 */
[----:B------:R-:W-:Y:S02]  /*2920*/  FFMA.FTZ R86, R44, R87, R52 ;  /* 0x000000572c567223 */ /* 0x000fe40000010034 */
[----:B------:R-:W-:Y:S01]  /*2930*/  FFMA.FTZ R113, R50, R113, R58 ;  /* 0x0000007132717223 */ /* 0x000fe2000001003a */
[----:B------:R-:W-:Y:S01]  /*2940*/  F2FP.BF16.PACK_AB R84, R85, R84 ;  /* 0x000000545554723e */ /* 0x000fe200000010ff */
[----:B------:R-:W-:Y:S02]  /*2950*/  FFMA.FTZ R112, R51, R112, R59 ;  /* 0x0000007033707223 */ /* 0x000fe4000001003b */
[----:B------:R-:W-:Y:S01]  /*2960*/  FFMA.FTZ R87, R45, R116, R53 ;  /* 0x000000742d577223 */ /* 0x000fe20000010035 */
[----:B------:R-:W-:-:S02]  /*2970*/  MOV R116, 0x10 ;  /* 0x0000001000747802 */ /* 0x000fc40000000f00 */
[----:B------:R-:W-:Y:S01]  /*2980*/  F2FP.BF16.PACK_AB R85, R112, R113 ;  /* 0x000000717055723e */ /* 0x000fe200000010ff */
[--C-:B------:R-:W-:Y:S01]  /*2990*/  FADD.FTZ R113, R109, -R115.reuse ;  /* 0x800000736d717221 */ /* 0x100fe20000010000 */
[----:B------:R-:W-:Y:S01]  /*29a0*/  F2FP.BF16.PACK_AB R86, R87, R86 ;  /* 0x000000565756723e */ /* 0x000fe200000010ff */
[----:B------:R-:W-:Y:S02]  /*29b0*/  FADD.FTZ R87, R103, -R115 ;  /* 0x8000007367577221 */ /* 0x000fe40000010000 */
        /* <DEDUP_REMOVED lines=8> */
.L_x_6317:
[----:B------:R-:W-:Y:S05]  /*2a40*/  BSYNC B0 ;  /* 0x0000000000007941 */ /* 0x000fea0003800000 */
.L_x_6316:
        /* <DEDUP_REMOVED lines=22> */
[----:B------:R-:W-:-:S02]  /*2bb0*/  HFMA2.MMA R116, -RZ, RZ, 0, 9.5367431640625e-07 ;  /* 0x00000010ff747435 */ /* 0x000fc400000001ff */
        /* <DEDUP_REMOVED lines=12> */
.L_x_6319:
[----:B------:R-:W-:Y:S05]  /*2c80*/  BSYNC B0 ;  /* 0x0000000000007941 */ /* 0x000fea0003800000 */
.L_x_6318:
[----:B------:R-:W-:Y:S01]  /*2c90*/  BSSY B0, `(.L_x_6320) ;  /* 0x0000021000007945 */ /* 0x000fe20003800000 */
[----:B------:R-:W-:Y:S05]  /*2ca0*/  @!P1 BRA `(.L_x_6321) ;  /* 0x000001f000009947 */ /* 0x000fea0003800000 */
[--C-:B0-2---:R-:W-:Y:S02]  /*2cb0*/  FADD.FTZ R85, R0, -R115.reuse ;  /* 0x8000007300557221 */ /* 0x105fe40000010000 */
        /* <DEDUP_REMOVED lines=10> */
[----:B-----5:R-:W-:-:S02]  /*2d60*/  FFMA.FTZ R116, R15, R112, R23 ;  /* 0x000000700f747223 */ /* 0x020fc40000010017 */
[C---:B------:R-:W-:Y:S02]  /*2d70*/  FMUL.FTZ R113, R114.reuse, R113 ;  /* 0x0000007172717220 */ /* 0x040fe40000410000 */
[C---:B------:R-:W-:Y:S02]  /*2d80*/  FMUL.FTZ R119, R114.reuse, R119 ;  /* 0x0000007772777220 */ /* 0x040fe40000410000 */
[C---:B------:R-:W-:Y:S02]  /*2d90*/  FMUL.FTZ R123, R114.reuse, R123 ;  /* 0x0000007b727b7220 */ /* 0x040fe40000410000 */
[C---:B------:R-:W-:Y:S02]  /*2da0*/  FMUL.FTZ R112, R114.reuse, R117 ;  /* 0x0000007572707220 */ /* 0x040fe40000410000 */
[----:B------:R-:W-:Y:S02]  /*2db0*/  FFMA.FTZ R115, R13, R84, R21 ;  /* 0x000000540d737223 */ /* 0x000fe40000010015 */
[----:B------:R-:W-:-:S02]  /*2dc0*/  FMUL.FTZ R114, R114, R87 ;  /* 0x0000005772727220 */ /* 0x000fc40000410000 */
[----:B------:R-:W-:Y:S02]  /*2dd0*/  FFMA.FTZ R84, R16, R85, R24 ;  /* 0x0000005510547223 */ /* 0x000fe40000010018 */
[----:B------:R-:W-:Y:S02]  /*2de0*/  FFMA.FTZ R85, R18, R113, R26 ;  /* 0x0000007112557223 */ /* 0x000fe4000001001a */
[----:B------:R-:W-:Y:S01]  /*2df0*/  FFMA.FTZ R113, R17, R112, R25 ;  /* 0x0000007011717223 */ /* 0x000fe20000010019 */
[----:B------:R-:W-:Y:S01]  /*2e00*/  MOV R112, 0x10 ;  /* 0x0000001000707802 */ /* 0x000fe20000000f00 */
        /* <DEDUP_REMOVED lines=9> */
.L_x_6321:
[----:B------:R-:W-:Y:S05]  /*2ea0*/  BSYNC B0 ;  /* 0x0000000000007941 */ /* 0x000fea0003800000 */
.L_x_6320:
[----:B------:R-:W-:-:S10]  /*2eb0*/  HFMA2.MMA R5, -RZ, RZ, 0, 2.384185791015625e-07 ;  /* 0x00000004ff057435 */ /* 0x000fd400000001ff */
[----:B------:R-:W-:-:S05]  /*2ec0*/  IMAD R6, R5, c[0x0][0x160], R6 ;  /* 0x0000580005067a24 */ /* 0x000fca00078e0206 */
[----:B------:R-:W-:-:S13]  /*2ed0*/  ISETP.GE.AND P3, PT, R6, c[0x0][0x164], PT ;  /* 0x0000590006007a0c */ /* 0x000fda0003f66270 */
[----:B0-2--5:R-:W-:Y:S01]  /*2ee0*/  @P3 CALL.REL.NOINC `(.L_x_6322) ;  /* 0x0000001000003944 */ /* 0x025fe20003c00000 */
[----:B------:R-:W-:Y:S05]  /*2ef0*/  BRA `(.L_x_6323) ;  /* 0xffffd70000007947 */ /* 0x000fea000383ffff */
.L_x_6322:
[----:B------:R-:W-:Y:S05]  /*2f00*/  EXIT ;  /* 0x000000000000794d */ /* 0x000fea0003800000 */
.L_x_6312:
[----:B------:R-:W-:Y:S01]  /*2f10*/  HFMA2.MMA R115, -RZ, RZ, 0, 5.9604644775390625e-08 ;  /* 0x00000001ff737435 */ /* 0x000fe200000001ff */
[----:B------:R-:W-:Y:S02]  /*2f20*/  MOV R86, R87 ;  /* 0x0000005700567202 */ /* 0x000fe40000000f00 */
[----:B------:R-:W-:Y:S02]  /*2f30*/  MOV R114, 0x1f ;  /* 0x0000001f00727802 */ /* 0x000fe40000000f00 */
[----:B------:R-:W-:Y:S02]  /*2f40*/  MOV R117, 0xffffffff ;  /* 0xffffffff00757802 */ /* 0x000fe40000000f00 */
[----:B------:R-:W-:Y:S02]  /*2f50*/  MOV R84, 0x2f70 ;  /* 0x00002f7000547802 */ /* 0x000fe40000000f00 */
[----:B-----5:R-:W-:Y:S05]  /*2f60*/  CALL.REL.NOINC `($__internal_32_$__cuda_sm70_shflsync_bfly_p) ;  /* 0x000007c000007944 */ /* 0x020fea0003c00000 */
[----:B-1----:R-:W-:Y:S01]  /*2f70*/  MOV R84, R115 ;  /* 0x0000007300547202 */ /* 0x002fe20000000f00 */
[----:B0-----:R-:W-:Y:S05]  /*2f80*/  BRA `(.L_x_6324) ;  /* 0xfffff01000007947 */ /* 0x001fea000383ffff */
.L_x_6313:
[----:B------:R-:W-:Y:S01]  /*2f90*/  HFMA2.MMA R115, -RZ, RZ, 0, 1.1920928955078125e-07 ;  /* 0x00000002ff737435 */ /* 0x000fe200000001ff */
[----:B------:R-:W-:Y:S02]  /*2fa0*/  MOV R86, R116 ;  /* 0x0000007400567202 */ /* 0x000fe40000000f00 */
[----:B------:R-:W-:-:S02]  /*2fb0*/  MOV R114, 0x1f ;  /* 0x0000001f00727802 */ /* 0x000fc40000000f00 */
[----:B------:R-:W-:Y:S02]  /*2fc0*/  MOV R117, 0xffffffff ;  /* 0xffffffff00757802 */ /* 0x000fe40000000f00 */
[----:B------:R-:W-:Y:S02]  /*2fd0*/  MOV R84, 0x2ff0 ;  /* 0x00002ff000547802 */ /* 0x000fe40000000f00 */
[----:B0----5:R-:W-:Y:S05]  /*2fe0*/  CALL.REL.NOINC `($__internal_32_$__cuda_sm70_shflsync_bfly_p) ;  /* 0x0000074000007944 */ /* 0x021fea0003c00000 */
[----:B01----:R-:W-:Y:S01]  /*2ff0*/  FADD.FTZ R86, R116, R115 ;  /* 0x0000007374567221 */ /* 0x003fe20000010000 */
[----:B------:R-:W-:Y:S01]  /*3000*/  HFMA2.MMA R115, -RZ, RZ, 0, 2.384185791015625e-07 ;  /* 0x00000004ff737435 */ /* 0x000fe200000001ff */
[----:B------:R-:W-:Y:S02]  /*3010*/  MOV R114, 0x1f ;  /* 0x0000001f00727802 */ /* 0x000fe40000000f00 */
[----:B------:R-:W-:Y:S02]  /*3020*/  MOV R117, 0xffffffff ;  /* 0xffffffff00757802 */ /* 0x000fe40000000f00 */
[----:B------:R-:W-:Y:S02]  /*3030*/  MOV R84, 0x3050 ;  /* 0x0000305000547802 */ /* 0x000fe40000000f00 */
[----:B------:R-:W-:Y:S05]  /*3040*/  CALL.REL.NOINC `($__internal_32_$__cuda_sm70_shflsync_bfly_p) ;  /* 0x000006e000007944 */ /* 0x000fea0003c00000 */
[----:B01----:R-:W-:Y:S01]  /*3050*/  FADD.FTZ R86, R86, R115 ;  /* 0x0000007356567221 */ /* 0x003fe20000010000 */
[----:B------:R-:W-:Y:S01]  /*3060*/  HFMA2.MMA R115, -RZ, RZ, 0, 4.76837158203125e-07 ;  /* 0x00000008ff737435 */ /* 0x000fe200000001ff */
[----:B------:R-:W-:-:S02]  /*3070*/  MOV R114, 0x1f ;  /* 0x0000001f00727802 */ /* 0x000fc40000000f00 */
[----:B------:R-:W-:Y:S02]  /*3080*/  MOV R117, 0xffffffff ;  /* 0xffffffff00757802 */ /* 0x000fe40000000f00 */
[----:B------:R-:W-:Y:S02]  /*3090*/  MOV R84, 0x30b0 ;  /* 0x000030b000547802 */ /* 0x000fe40000000f00 */
[----:B------:R-:W-:Y:S05]  /*30a0*/  CALL.REL.NOINC `($__internal_32_$__cuda_sm70_shflsync_bfly_p) ;  /* 0x0000068000007944 */ /* 0x000fea0003c00000 */
[----:B01----:R-:W-:Y:S01]  /*30b0*/  FADD.FTZ R86, R86, R115 ;  /* 0x0000007356567221 */ /* 0x003fe20000010000 */
[----:B------:R-:W-:Y:S01]  /*30c0*/  HFMA2.MMA R115, -RZ, RZ, 0, 9.5367431640625e-07 ;  /* 0x00000010ff737435 */ /* 0x000fe200000001ff */
[----:B------:R-:W-:Y:S02]  /*30d0*/  MOV R114, 0x1f ;  /* 0x0000001f00727802 */ /* 0x000fe40000000f00 */
[----:B------:R-:W-:Y:S02]  /*30e0*/  MOV R117, 0xffffffff ;  /* 0xffffffff00757802 */ /* 0x000fe40000000f00 */
[----:B------:R-:W-:Y:S02]  /*30f0*/  MOV R84, 0x3110 ;  /* 0x0000311000547802 */ /* 0x000fe40000000f00 */
[----:B------:R-:W-:Y:S05]  /*3100*/  CALL.REL.NOINC `($__internal_32_$__cuda_sm70_shflsync_bfly_p) ;  /* 0x0000062000007944 */ /* 0x000fea0003c00000 */
        /* <DEDUP_REMOVED lines=71> */
[----:B------:R-:W-:Y:S05]  /*3580*/  CALL.REL.NOINC `($__internal_32_$__cuda_sm70_shflsync_bfly_p) ;  /* 0x000001a000007944 */ /* 0x000fea0003c00000 */
[----:B01----:R-:W-:Y:S01]  /*3590*/  FADD.FTZ R86, R86, R115 ;  /* 0x0000007356567221 */ /* 0x003fe20000010000 */
[----:B------:R-:W-:Y:S01]  /*35a0*/  HFMA2.MMA R115, -RZ, RZ, 0, 1.1920928955078125e-07 ;  /* 0x00000002ff737435 */ /* 0x000fe200000001ff */
[----:B------:R-:W-:Y:S02]  /*35b0*/  MOV R114, 0x1f ;  /* 0x0000001f00727802 */ /* 0x000fe40000000f00 */
[----:B------:R-:W-:Y:S02]  /*35c0*/  MOV R117, 0xffffffff ;  /* 0xffffffff00757802 */ /* 0x000fe40000000f00 */
[----:B------:R-:W-:Y:S02]  /*35d0*/  MOV R84, 0x35f0 ;  /* 0x000035f000547802 */ /* 0x000fe40000000f00 */
[----:B------:R-:W-:Y:S05]  /*35e0*/  CALL.REL.NOINC `($__internal_32_$__cuda_sm70_shflsync_bfly_p) ;  /* 0x0000014000007944 */ /* 0x000fea0003c00000 */
[----:B01----:R-:W-:Y:S01]  /*35f0*/  FADD.FTZ R86, R86, R115 ;  /* 0x0000007356567221 */ /* 0x003fe20000010000 */
[----:B------:R-:W-:Y:S01]  /*3600*/  HFMA2.MMA R115, -RZ, RZ, 0, 2.384185791015625e-07 ;  /* 0x00000004ff737435 */ /* 0x000fe200000001ff */
[----:B------:R-:W-:Y:S02]  /*3610*/  MOV R114, 0x1f ;  /* 0x0000001f00727802 */ /* 0x000fe40000000f00 */
[----:B------:R-:W-:-:S02]  /*3620*/  MOV R117, 0xffffffff ;  /* 0xffffffff00757802 */ /* 0x000fc40000000f00 */
[----:B------:R-:W-:Y:S02]  /*3630*/  MOV R84, 0x3650 ;  /* 0x0000365000547802 */ /* 0x000fe40000000f00 */
[----:B------:R-:W-:Y:S05]  /*3640*/  CALL.REL.NOINC `($__internal_32_$__cuda_sm70_shflsync_bfly_p) ;  /* 0x000000e000007944 */ /* 0x000fea0003c00000 */
[----:B01----:R-:W-:Y:S01]  /*3650*/  FADD.FTZ R86, R86, R115 ;  /* 0x0000007356567221 */ /* 0x003fe20000010000 */
[----:B------:R-:W-:Y:S01]  /*3660*/  HFMA2.MMA R115, -RZ, RZ, 0, 4.76837158203125e-07 ;  /* 0x00000008ff737435 */ /* 0x000fe200000001ff */
[----:B------:R-:W-:Y:S02]  /*3670*/  MOV R114, 0x1f ;  /* 0x0000001f00727802 */ /* 0x000fe40000000f00 */
[----:B------:R-:W-:Y:S02]  /*3680*/  MOV R117, 0xffffffff ;  /* 0xffffffff00757802 */ /* 0x000fe40000000f00 */
[----:B------:R-:W-:Y:S02]  /*3690*/  MOV R84, 0x36b0 ;  /* 0x000036b000547802 */ /* 0x000fe40000000f00 */
[----:B------:R-:W-:Y:S05]  /*36a0*/  CALL.REL.NOINC `($__internal_32_$__cuda_sm70_shflsync_bfly_p) ;  /* 0x0000008000007944 */ /* 0x000fea0003c00000 */
[----:B-1----:R-:W-:Y:S01]  /*36b0*/  FADD.FTZ R112, R86, R115 ;  /* 0x0000007356707221 */ /* 0x002fe20000010000 */
[----:B------:R-:W-:Y:S01]  /*36c0*/  HFMA2.MMA R115, -RZ, RZ, 0, 9.5367431640625e-07 ;  /* 0x00000010ff737435 */ /* 0x000fe200000001ff */
[----:B0-----:R-:W-:Y:S02]  /*36d0*/  MOV R114, 0x1f ;  /* 0x0000001f00727802 */ /* 0x001fe40000000f00 */
[----:B------:R-:W-:-:S02]  /*36e0*/  MOV R117, 0xffffffff ;  /* 0xffffffff00757802 */ /* 0x000fc40000000f00 */
[----:B------:R-:W-:Y:S02]  /*36f0*/  MOV R86, R112 ;  /* 0x0000007000567202 */ /* 0x000fe40000000f00 */
[----:B------:R-:W-:Y:S02]  /*3700*/  MOV R84, 0x3720 ;  /* 0x0000372000547802 */ /* 0x000fe40000000f00 */
[----:B------:R-:W-:Y:S05]  /*3710*/  CALL.REL.NOINC `($__internal_32_$__cuda_sm70_shflsync_bfly_p) ;  /* 0x0000001000007944 */ /* 0x000fea0003c00000 */
[----:B01----:R-:W-:Y:S05]  /*3720*/  BRA `(.L_x_6325) ;  /* 0xffffedc000007947 */ /* 0x003fea000383ffff */
        .weak           $__internal_32_$__cuda_sm70_shflsync_bfly_p
        .type           $__internal_32_$__cuda_sm70_shflsync_bfly_p,@function
        .size           $__internal_32_$__cuda_sm70_shflsync_bfly_p,(.L_x_29172 - $__internal_32_$__cuda_sm70_shflsync_bfly_p)
$__internal_32_$__cuda_sm70_shflsync_bfly_p:
[----:B------:R-:W-:Y:S01]  /*3730*/  HFMA2.MMA R85, -RZ, RZ, 0, 0 ;  /* 0x00000000ff557435 */ /* 0x000fe200000001ff */
[----:B------:R-:W-:Y:S04]  /*3740*/  WARPSYNC R117 ;  /* 0x0000007500007348 */ /* 0x000fe80003800000 */
[----:B------:R0:W1:Y:S01]  /*3750*/  SHFL.BFLY PT, R115, R86, R115, R114 ;  /* 0x0c00007356737389 */ /* 0x00006200000e0072 */
[----:B------:R-:W-:Y:S05]  /*3760*/  RET.REL.NODEC R84 `(_ZN10layer_norm13ln_fwd_kernelINS_13Kernel_traitsIf13__nv_bfloat16S2_S2_fjLj1024ELj1ELj4ELj1ELj16ENS_18Kernel_traits_baseILj1024EfS2_S2_S2_fjLj128EEEEELb0ELb0ELb0ELb0EEEvNS_9FwdParamsE) ;  /* 0xffffc89054007950 */ /* 0x000fea0003c3ffff */
.L_x_6326:
        /* <DEDUP_REMOVED lines=9> */
.L_x_29172:


//--------------------- .text._ZN10layer_norm13ln_fwd_kernelINS_13Kernel_traitsIf13__nv_bfloat16S2_S2_fjLj1024ELj1ELj4ELj1ELj16ENS_18Kernel_traits_baseILj1024EfS2_S2_S2_fjLj128EEEEELb0ELb0ELb0ELb1EEEvNS_9FwdParamsE --------------------------
	.section	.text._ZN10layer_norm13ln_fwd_kernelINS_13Kernel_traitsIf13__nv_bfloat16S2_S2_fjLj1024ELj1ELj4ELj1ELj16ENS_18Kernel_traits_baseILj1024EfS2_S2_S2_fjLj128EEEEELb0ELb0ELb0ELb1EEEvNS_9FwdParamsE,"ax",@progbits
	.sectioninfo	@"SHI_REGISTERS=127"
	.align	128
        .global         _ZN10layer_norm13ln_fwd_kernelINS_13Kernel_traitsIf13__nv_bfloat16S2_S2_fjLj1024ELj1ELj4ELj1ELj16ENS_18Kernel_traits_baseILj1024EfS2_S2_S2_fjLj128EEEEELb0ELb0ELb0ELb1EEEvNS_9FwdParamsE
        .type           _ZN10layer_norm13ln_fwd_kernelINS_13Kernel_traitsIf13__nv_bfloat16S2_S2_fjLj1024ELj1ELj4ELj1ELj16ENS_18Kernel_traits_baseILj1024EfS2_S2_S2_fjLj128EEEEELb0ELb0ELb0ELb1EEEvNS_9FwdParamsE,@function
        .size           _ZN10layer_norm13ln_fwd_kernelINS_13Kernel_traitsIf13__nv_bfloat16S2_S2_fjLj1024ELj1ELj4ELj1ELj16ENS_18Kernel_traits_baseILj1024EfS2_S2_S2_fjLj128EEEEELb0ELb0ELb0ELb1EEEvNS_9FwdParamsE,(.L_x_29173 - _ZN10layer_norm13ln_fwd_kernelINS_13Kernel_traitsIf13__nv_bfloat16S2_S2_fjLj1024ELj1ELj4ELj1ELj16ENS_18Kernel_traits_baseILj1024EfS2_S2_S2_fjLj128EEEEELb0ELb0ELb0ELb1EEEvNS_9FwdParamsE)
        .other          _ZN10layer_norm13ln_fwd_kernelINS_13Kernel_traitsIf13__nv_bfloat16S2_S2_fjLj1024ELj1ELj4ELj1ELj16ENS_18Kernel_traits_baseILj1024EfS2_S2_S2_fjLj128EEEEELb0ELb0ELb0ELb1EEEvNS_9FwdParamsE,@"STO_CUDA_ENTRY STV_DEFAULT"
_ZN10layer_norm13ln_fwd_kernelINS_13Kernel_traitsIf13__nv_bfloat16S2_S2_fjLj1024ELj1ELj4ELj1ELj16ENS_18Kernel_traits_baseILj1024EfS2_S2_S2_fjLj128EEEEELb0ELb0ELb0ELb1EEEvNS_9FwdParamsE:
.text._ZN10layer_norm13ln_fwd_kernelINS_13Kernel_traitsIf13__nv_bfloat16S2_S2_fjLj1024ELj1ELj4ELj1ELj16ENS_18Kernel_traits_baseILj1024EfS2_S2_S2_fjLj128EEEEELb0ELb0ELb0ELb1EEEvNS_9FwdParamsE:
[----:B------:R-:W-:Y:S02]  /*0000*/  MOV R1, c[0x0][0x28] ;  /* 0x00000a0000017a02 */ /* 0x000fe40000000f00 */
[----:B------:R-:W0:Y:S01]  /*0010*/  S2R R93, SR_TID.X ;  /* 0x00000000005d7919 */ /* 0x000e220000002100 */
[----:B------:R-:W-:Y:S01]  /*0020*/  ISETP.NE.U32.AND P0, PT, RZ, c[0x0][0x218], PT ;  /* 0x00008600ff007a0c */ /* 0x000fe20003f05070 */
[----:B------:R-:W-:Y:S01]  /*0030*/  CS2R R68, SRZ ;  /* 0x0000000000447805 */ /* 0x000fe2000001ff00 */
[----:B------:R-:W-:Y:S01]  /*0040*/  CS2R R70, SRZ ;  /* 0x0000000000467805 */ /* 0x000fe2000001ff00 */
[----:B------:R-:W1:Y:S01]  /*0050*/  S2R R3, SR_CTAID.X ;  /* 0x0000000000037919 */ /* 0x000e620000002500 */
[----:B------:R-:W-:Y:S01]  /*0060*/  ISETP.NE.AND.EX P0, PT, RZ, c[0x0][0x21c], PT, P0 ;  /* 0x00008700ff007a0c */ /* 0x000fe20003f05300 */
[----:B------:R-:W-:Y:S01]  /*0070*/  CS2R R64, SRZ ;  /* 0x0000000000407805 */ /* 0x000fe2000001ff00 */
        /* <DEDUP_REMOVED lines=13> */
[----:B------:R-:W-:Y:S01]  /*0150*/  ULDC.64 UR4, c[0x0][0x118] ;  /* 0x0000460000047ab9 */ /* 0x000fe20000000a00 */
[----:B0-----:R-:W-:-:S04]  /*0160*/  SHF.R.U32.HI R0, RZ, 0x5, R93 ;  /* 0x00000005ff007819 */ /* 0x001fc8000001165d */
[----:B-1----:R-:W-:Y:S02]  /*0170*/  LEA R92, R3, R0, 0x2 ;  /* 0x00000000035c7211 */ /* 0x002fe400078e10ff */
[----:B------:R-:W-:-:S04]  /*0180*/  SHF.L.U32 R0, R93, 0x5, RZ ;  /* 0x000000055d007819 */ /* 0x000fc800000006ff */
[----:B------:R-:W-:-:S04]  /*0190*/  LOP3.LUT R0, R0, 0x3e0, RZ, 0xc0, !PT ;  /* 0x000003e000007812 */ /* 0x000fc800078ec0ff */
[C---:B------:R-:W-:Y:S02]  /*01a0*/  IADD3 R4, P1, R0.reuse, c[0x0][0x218], RZ ;  /* 0x0000860000047a10 */ /* 0x040fe40007f3e0ff */
[----:B------:R-:W-:Y:S02]  /*01b0*/  IADD3 R2, P2, R0, c[0x0][0x1b0], RZ ;  /* 0x00006c0000027a10 */ /* 0x000fe40007f5e0ff */
[----:B------:R-:W-:Y:S02]  /*01c0*/  IADD3.X R5, RZ, c[0x0][0x21c], RZ, P1, !PT ;  /* 0x00008700ff057a10 */ /* 0x000fe40000ffe4ff */
[----:B------:R-:W-:Y:S02]  /*01d0*/  ISETP.GE.AND P1, PT, R92, c[0x0][0x164], PT ;  /* 0x000059005c007a0c */ /* 0x000fe40003f26270 */
[----:B------:R-:W-:Y:S01]  /*01e0*/  IADD3.X R3, RZ, c[0x0][0x1b4], RZ, P2, !PT ;  /* 0x00006d00ff037a10 */ /* 0x000fe200017fe4ff */
[----:B------:R0:W5:Y:S04]  /*01f0*/  @P0 LDG.E.128 R68, [R4.64] ;  /* 0x0000000404440981 */ /* 0x000168000c1e1d00 */
[----:B------:R0:W5:Y:S04]  /*0200*/  @P0 LDG.E.128 R64, [R4.64+0x10] ;  /* 0x0000100404400981 */ /* 0x000168000c1e1d00 */
[----:B------:R0:W5:Y:S04]  /*0210*/  @P0 LDG.E.128 R60, [R4.64+0x400] ;  /* 0x00040004043c0981 */ /* 0x000168000c1e1d00 */
[----:B------:R0:W5:Y:S04]  /*0220*/  @P0 LDG.E.128 R56, [R4.64+0x410] ;  /* 0x0004100404380981 */ /* 0x000168000c1e1d00 */
[----:B------:R0:W5:Y:S04]  /*0230*/  @P0 LDG.E.128 R52, [R4.64+0x800] ;  /* 0x0008000404340981 */ /* 0x000168000c1e1d00 */
[----:B------:R0:W5:Y:S04]  /*0240*/  @P0 LDG.E.128 R48, [R4.64+0x810] ;  /* 0x0008100404300981 */ /* 0x000168000c1e1d00 */
[----:B------:R0:W5:Y:S04]  /*0250*/  @P0 LDG.E.128 R44, [R4.64+0xc00] ;  /* 0x000c0004042c0981 */ /* 0x000168000c1e1d00 */
[----:B------:R0:W5:Y:S01]  /*0260*/  @P0 LDG.E.128 R40, [R4.64+0xc10] ;  /* 0x000c100404280981 */ /* 0x000162000c1e1d00 */
[----:B------:R-:W-:Y:S05]  /*0270*/  @P1 EXIT ;  /* 0x000000000000194d */ /* 0x000fea0003800000 */
[----:B------:R1:W5:Y:S04]  /*0280*/  LDG.E.128 R36, [R2.64] ;  /* 0x0000000402247981 */ /* 0x000368000c1e1d00 */
[----:B------:R1:W5:Y:S04]  /*0290*/  LDG.E.128 R32, [R2.64+0x10] ;  /* 0x0000100402207981 */ /* 0x000368000c1e1d00 */
[----:B------:R1:W5:Y:S04]  /*02a0*/  LDG.E.128 R28, [R2.64+0x400] ;  /* 0x00040004021c7981 */ /* 0x000368000c1e1d00 */
[----:B------:R1:W5:Y:S04]  /*02b0*/  LDG.E.128 R24, [R2.64+0x410] ;  /* 0x0004100402187981 */ /* 0x000368000c1e1d00 */
[----:B------:R1:W5:Y:S04]  /*02c0*/  LDG.E.128 R20, [R2.64+0x800] ;  /* 0x0008000402147981 */ /* 0x000368000c1e1d00 */
[----:B------:R1:W5:Y:S04]  /*02d0*/  LDG.E.128 R16, [R2.64+0x810] ;  /* 0x0008100402107981 */ /* 0x000368000c1e1d00 */
[----:B------:R1:W5:Y:S04]  /*02e0*/  LDG.E.128 R12, [R2.64+0xc00] ;  /* 0x000c0004020c7981 */ /* 0x000368000c1e1d00 */
[----:B------:R1:W5:Y:S01]  /*02f0*/  LDG.E.128 R8, [R2.64+0xc10] ;  /* 0x000c100402087981 */ /* 0x000362000c1e1d00 */
[----:B------:R-:W-:Y:S01]  /*0300*/  MOV R0, c[0x0][0x180] ;  /* 0x0000600000007a02 */ /* 0x000fe20000000f00 */
[----:B------:R-:W-:Y:S01]  /*0310*/  ULDC.U8 UR6, c[0x0][0x1f0] ;  /* 0x00007c0000067ab9 */ /* 0x000fe20000000000 */
[----:B------:R-:W-:-:S02]  /*0320*/  LOP3.LUT R93, R93, 0x1f, RZ, 0xc0, !PT ;  /* 0x0000001f5d5d7812 */ /* 0x000fc400078ec0ff */
[----:B------:R-:W-:Y:S02]  /*0330*/  LOP3.LUT P0, RZ, R0, c[0x0][0x1c0], RZ, 0xfc, !PT ;  /* 0x0000700000ff7a12 */ /* 0x000fe4000780fcff */
[----:B------:R-:W-:-:S04]  /*0340*/  MOV R0, c[0x0][0x184] ;  /* 0x0000610000007a02 */ /* 0x000fc80000000f00 */
[----:B-1----:R-:W-:Y:S02]  /*0350*/  LOP3.LUT P0, RZ, R0, c[0x0][0x1c4], RZ, 0xfc, P0 ;  /* 0x0000710000ff7a12 */ /* 0x002fe4000000fcff */
.L_x_6426:
        /* <DEDUP_REMOVED lines=10> */
[C---:B------:R-:W-:Y:S02]  /*0400*/  IMAD.WIDE.U32 R76, R91.reuse, R2, c[0x0][0x170] ;  /* 0x00005c005b4c7625 */ /* 0x040fe400078e0002 */
[C---:B------:R-:W-:Y:S02]  /*0410*/  @P2 LEA R82, P3, R91.reuse, c[0x0][0x180], 0x4 ;  /* 0x000060005b522a11 */ /* 0x040fe400078620ff */
[----:B------:R-:W-:Y:S02]  /*0420*/  @P1 IMAD.WIDE R80, R92, R81, c[0x0][0x1c0] ;  /* 0x000070005c501625 */ /* 0x000fe400078e0251 */
[----:B------:R-:W2:Y:S04]  /*0430*/  LDG.E.128 R76, [R76.64] ;  /* 0x000000044c4c7981 */ /* 0x000ea8000c1e1d00 */
[----:B------:R-:W3:Y:S01]  /*0440*/  @P1 LDG.E.U16 R80, [R80.64] ;  /* 0x0000000450501981 */ /* 0x000ee2000c1e1500 */
[----:B------:R-:W-:-:S05]  /*0450*/  @P2 LEA.HI.X R83, R91, c[0x0][0x184], RZ, 0x4, P3 ;  /* 0x000061005b532a11 */ /* 0x000fca00018f24ff */
[----:B0----5:R0:W5:Y:S01]  /*0460*/  @P2 LDG.E.128 R4, [R82.64] ;  /* 0x0000000452042981 */ /* 0x021162000c1e1d00 */
[----:B------:R-:W-:-:S04]  /*0470*/  ISETP.NE.U32.AND P3, PT, RZ, c[0x0][0x180], PT ;  /* 0x00006000ff007a0c */ /* 0x000fc80003f65070 */
[----:B------:R-:W-:Y:S01]  /*0480*/  ISETP.NE.AND.EX P3, PT, RZ, c[0x0][0x184], PT, P3 ;  /* 0x00006100ff007a0c */ /* 0x000fe20003f65330 */
[----:B------:R-:W-:Y:S01]  /*0490*/  HFMA2.MMA R111, -RZ, RZ, 1.875, 0 ;  /* 0x3f800000ff6f7435 */ /* 0x000fe200000001ff */
[----:B--2---:R-:W-:-:S05]  /*04a0*/  PRMT R90, RZ, 0x5410, R76 ;  /* 0x00005410ff5a7816 */ /* 0x004fca000000004c */
[----:B---3--:R-:W-:-:S05]  /*04b0*/  @P1 PRMT R111, RZ, 0x5410, R80 ;  /* 0x00005410ff6f1816 */ /* 0x008fca0000000050 */
[----:B------:R-:W-:Y:S01]  /*04c0*/  FMUL.FTZ R90, R90, R111 ;  /* 0x0000006f5a5a7220 */ /* 0x000fe20000410000 */
[----:B------:R-:W-:Y:S05]  /*04d0*/  @P3 BRA `(.L_x_6327) ;  /* 0x0000002000003947 */ /* 0x000fea0003800000 */
[----:B0-----:R-:W-:Y:S05]  /*04e0*/  @P0 BRA `(.L_x_6328) ;  /* 0x0000003000000947 */ /* 0x001fea0003800000 */
[----:B------:R-:W-:Y:S05]  /*04f0*/  BRA `(.L_x_6329) ;  /* 0x0000004000007947 */ /* 0x000fea0003800000 */
.L_x_6327:
[----:B0----5:R-:W-:-:S05]  /*0500*/  PRMT R3, RZ, 0x5410, R4 ;  /* 0x00005410ff037816 */ /* 0x021fca0000000004 */
[----:B------:R-:W-:-:S05]  /*0510*/  FADD.FTZ R90, R90, R3 ;  /* 0x000000035a5a7221 */ /* 0x000fca0000010000 */
.L_x_6328:
[----:B------:R-:W-:-:S04]  /*0520*/  F2FP.BF16.PACK_AB R0, RZ, R90 ;  /* 0x0000005aff00723e */ /* 0x000fc800000010ff */
[----:B------:R-:W-:Y:S02]  /*0530*/  PRMT R72, R0, 0x7610, R72 ;  /* 0x0000761000487816 */ /* 0x000fe40000000048 */
.L_x_6329:
[----:B------:R-:W-:-:S05]  /*0540*/  PRMT R76, RZ, 0x7610, R76 ;  /* 0x00007610ff4c7816 */ /* 0x000fca000000004c */
[----:B------:R-:W-:Y:S01]  /*0550*/  FMUL.FTZ R89, R76, R111 ;  /* 0x0000006f4c597220 */ /* 0x000fe20000410000 */
[----:B------:R-:W-:Y:S05]  /*0560*/  @P3 BRA `(.L_x_6330) ;  /* 0x0000002000003947 */ /* 0x000fea0003800000 */
[----:B------:R-:W-:Y:S05]  /*0570*/  @P0 BRA `(.L_x_6331) ;  /* 0x0000003000000947 */ /* 0x000fea0003800000 */
[----:B------:R-:W-:Y:S05]  /*0580*/  BRA `(.L_x_6332) ;  /* 0x0000004000007947 */ /* 0x000fea0003800000 */
.L_x_6330:
[----:B-----5:R-:W-:-:S05]  /*0590*/  PRMT R0, RZ, 0x7610, R4 ;  /* 0x00007610ff007816 */ /* 0x020fca0000000004 */
[----:B------:R-:W-:-:S05]  /*05a0*/  FADD.FTZ R89, R89, R0 ;  /* 0x0000000059597221 */ /* 0x000fca0000010000 */
.L_x_6331:
[----:B------:R-:W-:-:S04]  /*05b0*/  F2FP.BF16.PACK_AB R0, RZ, R89 ;  /* 0x00000059ff00723e */ /* 0x000fc800000010ff */
[----:B------:R-:W-:Y:S02]  /*05c0*/  PRMT R72, R72, 0x5410, R0 ;  /* 0x0000541048487816 */ /* 0x000fe40000000000 */
.L_x_6332:
[----:B------:R-:W-:-:S05]  /*05d0*/  PRMT R88, RZ, 0x5410, R77 ;  /* 0x00005410ff587816 */ /* 0x000fca000000004d */
[----:B------:R-:W-:Y:S01]  /*05e0*/  FMUL.FTZ R88, R88, R111 ;  /* 0x0000006f58587220 */ /* 0x000fe20000410000 */
[----:B------:R-:W-:Y:S05]  /*05f0*/  @P3 BRA `(.L_x_6333) ;  /* 0x0000002000003947 */ /* 0x000fea0003800000 */
[----:B------:R-:W-:Y:S05]  /*0600*/  @P0 BRA `(.L_x_6334) ;  /* 0x0000003000000947 */ /* 0x000fea0003800000 */
[----:B------:R-:W-:Y:S05]  /*0610*/  BRA `(.L_x_6335) ;  /* 0x0000004000007947 */ /* 0x000fea0003800000 */
.L_x_6333:
[----:B-----5:R-:W-:-:S05]  /*0620*/  PRMT R3, RZ, 0x5410, R5 ;  /* 0x00005410ff037816 */ /* 0x020fca0000000005 */
[----:B------:R-:W-:-:S05]  /*0630*/  FADD.FTZ R88, R88, R3 ;  /* 0x0000000358587221 */ /* 0x000fca0000010000 */
.L_x_6334:
[----:B------:R-:W-:-:S04]  /*0640*/  F2FP.BF16.PACK_AB R0, RZ, R88 ;  /* 0x00000058ff00723e */ /* 0x000fc800000010ff */
[----:B------:R-:W-:Y:S02]  /*0650*/  PRMT R73, R0, 0x7610, R73 ;  /* 0x0000761000497816 */ /* 0x000fe40000000049 */
.L_x_6335:
[----:B------:R-:W-:-:S05]  /*0660*/  PRMT R0, RZ, 0x7610, R77 ;  /* 0x00007610ff007816 */ /* 0x000fca000000004d */
[----:B------:R-:W-:Y:S01]  /*0670*/  FMUL.FTZ R87, R0, R111 ;  /* 0x0000006f00577220 */ /* 0x000fe20000410000 */
[----:B------:R-:W-:Y:S05]  /*0680*/  @P3 BRA `(.L_x_6336) ;  /* 0x0000002000003947 */ /* 0x000fea0003800000 */
[----:B------:R-:W-:Y:S05]  /*0690*/  @P0 BRA `(.L_x_6337) ;  /* 0x0000003000000947 */ /* 0x000fea0003800000 */
[----:B------:R-:W-:Y:S05]  /*06a0*/  BRA `(.L_x_6338) ;  /* 0x0000004000007947 */ /* 0x000fea0003800000 */
.L_x_6336:
[----:B-----5:R-:W-:-:S05]  /*06b0*/  PRMT R0, RZ, 0x7610, R5 ;  /* 0x00007610ff007816 */ /* 0x020fca0000000005 */
[----:B------:R-:W-:-:S05]  /*06c0*/  FADD.FTZ R87, R87, R0 ;  /* 0x0000000057577221 */ /* 0x000fca0000010000 */
.L_x_6337:
[----:B------:R-:W-:-:S04]  /*06d0*/  F2FP.BF16.PACK_AB R0, RZ, R87 ;  /* 0x00000057ff00723e */ /* 0x000fc800000010ff */
[----:B------:R-:W-:Y:S02]  /*06e0*/  PRMT R73, R73, 0x5410, R0 ;  /* 0x0000541049497816 */ /* 0x000fe40000000000 */
.L_x_6338:
[----:B------:R-:W-:-:S05]  /*06f0*/  PRMT R86, RZ, 0x5410, R78 ;  /* 0x00005410ff567816 */ /* 0x000fca000000004e */
[----:B------:R-:W-:Y:S01]  /*0700*/  FMUL.FTZ R86, R86, R111 ;  /* 0x0000006f56567220 */ /* 0x000fe20000410000 */
[----:B------:R-:W-:Y:S05]  /*0710*/  @P3 BRA `(.L_x_6339) ;  /* 0x0000002000003947 */ /* 0x000fea0003800000 */
[----:B------:R-:W-:Y:S05]  /*0720*/  @P0 BRA `(.L_x_6340) ;  /* 0x0000003000000947 */ /* 0x000fea0003800000 */
[----:B------:R-:W-:Y:S05]  /*0730*/  BRA `(.L_x_6341) ;  /* 0x0000004000007947 */ /* 0x000fea0003800000 */
.L_x_6339:
[----:B-----5:R-:W-:-:S05]  /*0740*/  PRMT R3, RZ, 0x5410, R6 ;  /* 0x00005410ff037816 */ /* 0x020fca0000000006 */
[----:B------:R-:W-:-:S05]  /*0750*/  FADD.FTZ R86, R86, R3 ;  /* 0x0000000356567221 */ /* 0x000fca0000010000 */
.L_x_6340:
[----:B------:R-:W-:-:S04]  /*0760*/  F2FP.BF16.PACK_AB R0, RZ, R86 ;  /* 0x00000056ff00723e */ /* 0x000fc800000010ff */
[----:B------:R-:W-:Y:S02]  /*0770*/  PRMT R74, R0, 0x7610, R74 ;  /* 0x00007610004a7816 */ /* 0x000fe4000000004a */
.L_x_6341:
[----:B------:R-:W-:-:S05]  /*0780*/  PRMT R78, RZ, 0x7610, R78 ;  /* 0x00007610ff4e7816 */ /* 0x000fca000000004e */
[----:B------:R-:W-:Y:S01]  /*0790*/  FMUL.FTZ R85, R78, R111 ;  /* 0x0000006f4e557220 */ /* 0x000fe20000410000 */
[----:B------:R-:W-:Y:S05]  /*07a0*/  @P3 BRA `(.L_x_6342) ;  /* 0x0000002000003947 */ /* 0x000fea0003800000 */
[----:B------:R-:W-:Y:S05]  /*07b0*/  @P0 BRA `(.L_x_6343) ;  /* 0x0000003000000947 */ /* 0x000fea0003800000 */
[----:B------:R-:W-:Y:S05]  /*07c0*/  BRA `(.L_x_6344) ;  /* 0x0000004000007947 */ /* 0x000fea0003800000 */
.L_x_6342:
[----:B-----5:R-:W-:-:S05]  /*07d0*/  PRMT R0, RZ, 0x7610, R6 ;  /* 0x00007610ff007816 */ /* 0x020fca0000000006 */
[----:B------:R-:W-:-:S05]  /*07e0*/  FADD.FTZ R85, R85, R0 ;  /* 0x0000000055557221 */ /* 0x000fca0000010000 */
.L_x_6343:
[----:B------:R-:W-:-:S04]  /*07f0*/  F2FP.BF16.PACK_AB R0, RZ, R85 ;  /* 0x00000055ff00723e */ /* 0x000fc800000010ff */
[----:B------:R-:W-:Y:S02]  /*0800*/  PRMT R74, R74, 0x5410, R0 ;  /* 0x000054104a4a7816 */ /* 0x000fe40000000000 */
.L_x_6344:
[----:B------:R-:W-:-:S05]  /*0810*/  PRMT R84, RZ, 0x5410, R79 ;  /* 0x00005410ff547816 */ /* 0x000fca000000004f */
[----:B------:R-:W-:Y:S01]  /*0820*/  FMUL.FTZ R84, R84, R111 ;  /* 0x0000006f54547220 */ /* 0x000fe20000410000 */
[----:B------:R-:W-:Y:S05]  /*0830*/  @P3 BRA `(.L_x_6345) ;  /* 0x0000002000003947 */ /* 0x000fea0003800000 */
[----:B------:R-:W-:Y:S05]  /*0840*/  @P0 BRA `(.L_x_6346) ;  /* 0x0000003000000947 */ /* 0x000fea0003800000 */
[----:B------:R-:W-:Y:S05]  /*0850*/  BRA `(.L_x_6347) ;  /* 0x0000004000007947 */ /* 0x000fea0003800000 */
.L_x_6345:
[----:B-----5:R-:W-:-:S05]  /*0860*/  PRMT R3, RZ, 0x5410, R7 ;  /* 0x00005410ff037816 */ /* 0x020fca0000000007 */
[----:B------:R-:W-:-:S05]  /*0870*/  FADD.FTZ R84, R84, R3 ;  /* 0x0000000354547221 */ /* 0x000fca0000010000 */
.L_x_6346:
[----:B------:R-:W-:-:S04]  /*0880*/  F2FP.BF16.PACK_AB R0, RZ, R84 ;  /* 0x00000054ff00723e */ /* 0x000fc800000010ff */
[----:B------:R-:W-:Y:S02]  /*0890*/  PRMT R75, R0, 0x7610, R75 ;  /* 0x00007610004b7816 */ /* 0x000fe4000000004b */
.L_x_6347:
[----:B------:R-:W-:-:S05]  /*08a0*/  PRMT R0, RZ, 0x7610, R79 ;  /* 0x00007610ff007816 */ /* 0x000fca000000004f */
[----:B------:R-:W-:Y:S01]  /*08b0*/  FMUL.FTZ R83, R0, R111 ;  /* 0x0000006f00537220 */ /* 0x000fe20000410000 */
[----:B------:R-:W-:Y:S05]  /*08c0*/  @P3 BRA `(.L_x_6348) ;  /* 0x0000002000003947 */ /* 0x000fea0003800000 */
[----:B------:R-:W-:Y:S05]  /*08d0*/  @P0 BRA `(.L_x_6349) ;  /* 0x0000003000000947 */ /* 0x000fea0003800000 */
[----:B------:R-:W-:Y:S05]  /*08e0*/  BRA `(.L_x_6350) ;  /* 0x0000004000007947 */ /* 0x000fea0003800000 */
.L_x_6348:
[----:B-----5:R-:W-:-:S05]  /*08f0*/  PRMT R0, RZ, 0x7610, R7 ;  /* 0x00007610ff007816 */ /* 0x020fca0000000007 */
[----:B------:R-:W-:-:S05]  /*0900*/  FADD.FTZ R83, R83, R0 ;  /* 0x0000000053537221 */ /* 0x000fca0000010000 */
.L_x_6349:
[----:B------:R-:W-:-:S04]  /*0910*/  F2FP.BF16.PACK_AB R0, RZ, R83 ;  /* 0x00000053ff00723e */ /* 0x000fc800000010ff */
[----:B------:R-:W-:Y:S02]  /*0920*/  PRMT R75, R75, 0x5410, R0 ;  /* 0x000054104b4b7816 */ /* 0x000fe40000000000 */
.L_x_6350:
        /* <DEDUP_REMOVED lines=14> */
.L_x_6351:
[----:B0----5:R-:W-:-:S05]  /*0a10*/  PRMT R3, RZ, 0x5410, R4 ;  /* 0x00005410ff037816 */ /* 0x021fca0000000004 */
[----:B------:R-:W-:-:S05]  /*0a20*/  FADD.FTZ R0, R3, R0 ;  /* 0x0000000003007221 */ /* 0x000fca0000010000 */
.L_x_6352:
[----:B------:R-:W-:-:S04]  /*0a30*/  F2FP.BF16.PACK_AB R3, RZ, R0 ;  /* 0x00000000ff03723e */ /* 0x000fc800000010ff */
[----:B------:R-:W-:Y:S02]  /*0a40*/  PRMT R72, R3, 0x7610, R72 ;  /* 0x0000761003487816 */ /* 0x000fe40000000048 */
.L_x_6353:
[----:B------:R-:W-:-:S05]  /*0a50*/  PRMT R76, RZ, 0x7610, R76 ;  /* 0x00007610ff4c7816 */ /* 0x000fca000000004c */
[----:B------:R-:W-:Y:S01]  /*0a60*/  FMUL.FTZ R95, R76, R111 ;  /* 0x0000006f4c5f7220 */ /* 0x000fe20000410000 */
[----:B------:R-:W-:Y:S05]  /*0a70*/  @P3 BRA `(.L_x_6354) ;  /* 0x0000002000003947 */ /* 0x000fea0003800000 */
[----:B------:R-:W-:Y:S05]  /*0a80*/  @P0 BRA `(.L_x_6355) ;  /* 0x0000003000000947 */ /* 0x000fea0003800000 */
[----:B------:R-:W-:Y:S05]  /*0a90*/  BRA `(.L_x_6356) ;  /* 0x0000004000007947 */ /* 0x000fea0003800000 */
.L_x_6354:
[----:B-----5:R-:W-:-:S05]  /*0aa0*/  PRMT R76, RZ, 0x7610, R4 ;  /* 0x00007610ff4c7816 */ /* 0x020fca0000000004 */
[----:B------:R-:W-:-:S05]  /*0ab0*/  FADD.FTZ R95, R76, R95 ;  /* 0x0000005f4c5f7221 */ /* 0x000fca0000010000 */
.L_x_6355:
[----:B------:R-:W-:-:S04]  /*0ac0*/  F2FP.BF16.PACK_AB R3, RZ, R95 ;  /* 0x0000005fff03723e */ /* 0x000fc800000010ff */
[----:B------:R-:W-:Y:S02]  /*0ad0*/  PRMT R72, R72, 0x5410, R3 ;  /* 0x0000541048487816 */ /* 0x000fe40000000003 */
.L_x_6356:
[----:B------:R-:W-:-:S05]  /*0ae0*/  PRMT R94, RZ, 0x5410, R77 ;  /* 0x00005410ff5e7816 */ /* 0x000fca000000004d */
[----:B------:R-:W-:Y:S01]  /*0af0*/  FMUL.FTZ R94, R94, R111 ;  /* 0x0000006f5e5e7220 */ /* 0x000fe20000410000 */
[----:B------:R-:W-:Y:S05]  /*0b00*/  @P3 BRA `(.L_x_6357) ;  /* 0x0000002000003947 */ /* 0x000fea0003800000 */
[----:B------:R-:W-:Y:S05]  /*0b10*/  @P0 BRA `(.L_x_6358) ;  /* 0x0000003000000947 */ /* 0x000fea0003800000 */
[----:B------:R-:W-:Y:S05]  /*0b20*/  BRA `(.L_x_6359) ;  /* 0x0000004000007947 */ /* 0x000fea0003800000 */
.L_x_6357:
[----:B-----5:R-:W-:-:S05]  /*0b30*/  PRMT R3, RZ, 0x5410, R5 ;  /* 0x00005410ff037816 */ /* 0x020fca0000000005 */
[----:B------:R-:W-:-:S05]  /*0b40*/  FADD.FTZ R94, R3, R94 ;  /* 0x0000005e035e7221 */ /* 0x000fca0000010000 */
.L_x_6358:
[----:B------:R-:W-:-:S04]  /*0b50*/  F2FP.BF16.PACK_AB R3, RZ, R94 ;  /* 0x0000005eff03723e */ /* 0x000fc800000010ff */
[----:B------:R-:W-:Y:S02]  /*0b60*/  PRMT R73, R3, 0x7610, R73 ;  /* 0x0000761003497816 */ /* 0x000fe40000000049 */
.L_x_6359:
[----:B------:R-:W-:-:S05]  /*0b70*/  PRMT R76, RZ, 0x7610, R77 ;  /* 0x00007610ff4c7816 */ /* 0x000fca000000004d */
[----:B------:R-:W-:Y:S01]  /*0b80*/  FMUL.FTZ R97, R76, R111 ;  /* 0x0000006f4c617220 */ /* 0x000fe20000410000 */
[----:B------:R-:W-:Y:S05]  /*0b90*/  @P3 BRA `(.L_x_6360) ;  /* 0x0000002000003947 */ /* 0x000fea0003800000 */
[----:B------:R-:W-:Y:S05]  /*0ba0*/  @P0 BRA `(.L_x_6361) ;  /* 0x0000003000000947 */ /* 0x000fea0003800000 */
[----:B------:R-:W-:Y:S05]  /*0bb0*/  BRA `(.L_x_6362) ;  /* 0x0000004000007947 */ /* 0x000fea0003800000 */
.L_x_6360:
[----:B-----5:R-:W-:-:S05]  /*0bc0*/  PRMT R76, RZ, 0x7610, R5 ;  /* 0x00007610ff4c7816 */ /* 0x020fca0000000005 */
[----:B------:R-:W-:-:S05]  /*0bd0*/  FADD.FTZ R97, R76, R97 ;  /* 0x000000614c617221 */ /* 0x000fca0000010000 */
.L_x_6361:
[----:B------:R-:W-:-:S04]  /*0be0*/  F2FP.BF16.PACK_AB R3, RZ, R97 ;  /* 0x00000061ff03723e */ /* 0x000fc800000010ff */
[----:B------:R-:W-:Y:S02]  /*0bf0*/  PRMT R73, R73, 0x5410, R3 ;  /* 0x0000541049497816 */ /* 0x000fe40000000003 */
.L_x_6362:
[----:B------:R-:W-:-:S05]  /*0c00*/  PRMT R96, RZ, 0x5410, R78 ;  /* 0x00005410ff607816 */ /* 0x000fca000000004e */
[----:B------:R-:W-:Y:S01]  /*0c10*/  FMUL.FTZ R96, R96, R111 ;  /* 0x0000006f60607220 */ /* 0x000fe20000410000 */
[----:B------:R-:W-:Y:S05]  /*0c20*/  @P3 BRA `(.L_x_6363) ;  /* 0x0000002000003947 */ /* 0x000fea0003800000 */
[----:B------:R-:W-:Y:S05]  /*0c30*/  @P0 BRA `(.L_x_6364) ;  /* 0x0000003000000947 */ /* 0x000fea0003800000 */
[----:B------:R-:W-:Y:S05]  /*0c40*/  BRA `(.L_x_6365) ;  /* 0x0000004000007947 */ /* 0x000fea0003800000 */
.L_x_6363:
[----:B-----5:R-:W-:-:S05]  /*0c50*/  PRMT R3, RZ, 0x5410, R6 ;  /* 0x00005410ff037816 */ /* 0x020fca0000000006 */
[----:B------:R-:W-:-:S05]  /*0c60*/  FADD.FTZ R96, R3, R96 ;  /* 0x0000006003607221 */ /* 0x000fca0000010000 */
.L_x_6364:
[----:B------:R-:W-:-:S04]  /*0c70*/  F2FP.BF16.PACK_AB R3, RZ, R96 ;  /* 0x00000060ff03723e */ /* 0x000fc800000010ff */
[----:B------:R-:W-:Y:S02]  /*0c80*/  PRMT R74, R3, 0x7610, R74 ;  /* 0x00007610034a7816 */ /* 0x000fe4000000004a */
.L_x_6365:
[----:B------:R-:W-:-:S05]  /*0c90*/  PRMT R78, RZ, 0x7610, R78 ;  /* 0x00007610ff4e7816 */ /* 0x000fca000000004e */
[----:B------:R-:W-:Y:S01]  /*0ca0*/  FMUL.FTZ R99, R78, R111 ;  /* 0x0000006f4e637220 */ /* 0x000fe20000410000 */
[----:B------:R-:W-:Y:S05]  /*0cb0*/  @P3 BRA `(.L_x_6366) ;  /* 0x0000002000003947 */ /* 0x000fea0003800000 */
[----:B------:R-:W-:Y:S05]  /*0cc0*/  @P0 BRA `(.L_x_6367) ;  /* 0x0000003000000947 */ /* 0x000fea0003800000 */
[----:B------:R-:W-:Y:S05]  /*0cd0*/  BRA `(.L_x_6368) ;  /* 0x0000004000007947 */ /* 0x000fea0003800000 */
.L_x_6366:
[----:B-----5:R-:W-:-:S05]  /*0ce0*/  PRMT R76, RZ, 0x7610, R6 ;  /* 0x00007610ff4c7816 */ /* 0x020fca0000000006 */
[----:B------:R-:W-:-:S05]  /*0cf0*/  FADD.FTZ R99, R76, R99 ;  /* 0x000000634c637221 */ /* 0x000fca0000010000 */
.L_x_6367:
[----:B------:R-:W-:-:S04]  /*0d00*/  F2FP.BF16.PACK_AB R3, RZ, R99 ;  /* 0x00000063ff03723e */ /* 0x000fc800000010ff */
[----:B------:R-:W-:Y:S02]  /*0d10*/  PRMT R74, R74, 0x5410, R3 ;  /* 0x000054104a4a7816 */ /* 0x000fe40000000003 */
.L_x_6368:
[----:B------:R-:W-:-:S05]  /*0d20*/  PRMT R98, RZ, 0x5410, R79 ;  /* 0x00005410ff627816 */ /* 0x000fca000000004f */
[----:B------:R-:W-:Y:S01]  /*0d30*/  FMUL.FTZ R98, R98, R111 ;  /* 0x0000006f62627220 */ /* 0x000fe20000410000 */
[----:B------:R-:W-:Y:S05]  /*0d40*/  @P3 BRA `(.L_x_6369) ;  /* 0x0000002000003947 */ /* 0x000fea0003800000 */
[----:B------:R-:W-:Y:S05]  /*0d50*/  @P0 BRA `(.L_x_6370) ;  /* 0x0000003000000947 */ /* 0x000fea0003800000 */
[----:B------:R-:W-:Y:S05]  /*0d60*/  BRA `(.L_x_6371) ;  /* 0x0000004000007947 */ /* 0x000fea0003800000 */
.L_x_6369:
[----:B-----5:R-:W-:-:S05]  /*0d70*/  PRMT R3, RZ, 0x5410, R7 ;  /* 0x00005410ff037816 */ /* 0x020fca0000000007 */
[----:B------:R-:W-:-:S05]  /*0d80*/  FADD.FTZ R98, R3, R98 ;  /* 0x0000006203627221 */ /* 0x000fca0000010000 */
.L_x_6370:
[----:B------:R-:W-:-:S04]  /*0d90*/  F2FP.BF16.PACK_AB R3, RZ, R98 ;  /* 0x00000062ff03723e */ /* 0x000fc800000010ff */
[----:B------:R-:W-:Y:S02]  /*0da0*/  PRMT R75, R3, 0x7610, R75 ;  /* 0x00007610034b7816 */ /* 0x000fe4000000004b */
.L_x_6371:
[----:B------:R-:W-:-:S05]  /*0db0*/  PRMT R102, RZ, 0x7610, R79 ;  /* 0x00007610ff667816 */ /* 0x000fca000000004f */
[----:B------:R-:W-:Y:S01]  /*0dc0*/  FMUL.FTZ R102, R102, R111 ;  /* 0x0000006f66667220 */ /* 0x000fe20000410000 */
[----:B------:R-:W-:Y:S05]  /*0dd0*/  @P3 BRA `(.L_x_6372) ;  /* 0x0000002000003947 */ /* 0x000fea0003800000 */
[----:B------:R-:W-:Y:S05]  /*0de0*/  @P0 BRA `(.L_x_6373) ;  /* 0x0000003000000947 */ /* 0x000fea0003800000 */
[----:B------:R-:W-:Y:S05]  /*0df0*/  BRA `(.L_x_6374) ;  /* 0x0000004000007947 */ /* 0x000fea0003800000 */
.L_x_6372:
[----:B-----5:R-:W-:-:S05]  /*0e00*/  PRMT R3, RZ, 0x7610, R7 ;  /* 0x00007610ff037816 */ /* 0x020fca0000000007 */
[----:B------:R-:W-:-:S05]  /*0e10*/  FADD.FTZ R102, R3, R102 ;  /* 0x0000006603667221 */ /* 0x000fca0000010000 */
.L_x_6373:
[----:B------:R-:W-:-:S04]  /*0e20*/  F2FP.BF16.PACK_AB R3, RZ, R102 ;  /* 0x00000066ff03723e */ /* 0x000fc800000010ff */
[----:B------:R-:W-:Y:S02]  /*0e30*/  PRMT R75, R75, 0x5410, R3 ;  /* 0x000054104b4b7816 */ /* 0x000fe40000000003 */
.L_x_6374:
        /* <DEDUP_REMOVED lines=14> */
.L_x_6375:
[----:B0----5:R-:W-:-:S05]  /*0f20*/  PRMT R3, RZ, 0x5410, R4 ;  /* 0x00005410ff037816 */ /* 0x021fca0000000004 */
[----:B------:R-:W-:-:S05]  /*0f30*/  FADD.FTZ R100, R3, R100 ;  /* 0x0000006403647221 */ /* 0x000fca0000010000 */
.L_x_6376:
[----:B------:R-:W-:-:S04]  /*0f40*/  F2FP.BF16.PACK_AB R3, RZ, R100 ;  /* 0x00000064ff03723e */ /* 0x000fc800000010ff */
[----:B------:R-:W-:Y:S02]  /*0f50*/  PRMT R72, R3, 0x7610, R72 ;  /* 0x0000761003487816 */ /* 0x000fe40000000048 */
.L_x_6377:
[----:B------:R-:W-:-:S05]  /*0f60*/  PRMT R76, RZ, 0x7610, R76 ;  /* 0x00007610ff4c7816 */ /* 0x000fca000000004c */
[----:B------:R-:W-:Y:S01]  /*0f70*/  FMUL.FTZ R103, R76, R111 ;  /* 0x0000006f4c677220 */ /* 0x000fe20000410000 */
[----:B------:R-:W-:Y:S05]  /*0f80*/  @P3 BRA `(.L_x_6378) ;  /* 0x0000002000003947 */ /* 0x000fea0003800000 */
[----:B------:R-:W-:Y:S05]  /*0f90*/  @P0 BRA `(.L_x_6379) ;  /* 0x0000003000000947 */ /* 0x000fea0003800000 */
[----:B------:R-:W-:Y:S05]  /*0fa0*/  BRA `(.L_x_6380) ;  /* 0x0000004000007947 */ /* 0x000fea0003800000 */
.L_x_6378:
[----:B-----5:R-:W-:-:S05]  /*0fb0*/  PRMT R76, RZ, 0x7610, R4 ;  /* 0x00007610ff4c7816 */ /* 0x020fca0000000004 */
[----:B------:R-:W-:-:S05]  /*0fc0*/  FADD.FTZ R103, R76, R103 ;  /* 0x000000674c677221 */ /* 0x000fca0000010000 */
.L_x_6379:
[----:B------:R-:W-:-:S04]  /*0fd0*/  F2FP.BF16.PACK_AB R3, RZ, R103 ;  /* 0x00000067ff03723e */ /* 0x000fc800000010ff */
[----:B------:R-:W-:Y:S02]  /*0fe0*/  PRMT R72, R72, 0x5410, R3 ;  /* 0x0000541048487816 */ /* 0x000fe40000000003 */
.L_x_6380:
[----:B------:R-:W-:-:S05]  /*0ff0*/  PRMT R104, RZ, 0x5410, R77 ;  /* 0x00005410ff687816 */ /* 0x000fca000000004d */
[----:B------:R-:W-:Y:S01]  /*1000*/  FMUL.FTZ R104, R104, R111 ;  /* 0x0000006f68687220 */ /* 0x000fe20000410000 */
[----:B------:R-:W-:Y:S05]  /*1010*/  @P3 BRA `(.L_x_6381) ;  /* 0x0000002000003947 */ /* 0x000fea0003800000 */
[----:B------:R-:W-:Y:S05]  /*1020*/  @P0 BRA `(.L_x_6382) ;  /* 0x0000003000000947 */ /* 0x000fea0003800000 */
[----:B------:R-:W-:Y:S05]  /*1030*/  BRA `(.L_x_6383) ;  /* 0x0000004000007947 */ /* 0x000fea0003800000 */
.L_x_6381:
[----:B-----5:R-:W-:-:S05]  /*1040*/  PRMT R3, RZ, 0x5410, R5 ;  /* 0x00005410ff037816 */ /* 0x020fca0000000005 */
[----:B------:R-:W-:-:S05]  /*1050*/  FADD.FTZ R104, R3, R104 ;  /* 0x0000006803687221 */ /* 0x000fca0000010000 */
.L_x_6382:
[----:B------:R-:W-:-:S04]  /*1060*/  F2FP.BF16.PACK_AB R3, RZ, R104 ;  /* 0x00000068ff03723e */ /* 0x000fc800000010ff */
[----:B------:R-:W-:Y:S02]  /*1070*/  PRMT R73, R3, 0x7610, R73 ;  /* 0x0000761003497816 */ /* 0x000fe40000000049 */
.L_x_6383:
[----:B------:R-:W-:-:S05]  /*1080*/  PRMT R106, RZ, 0x7610, R77 ;  /* 0x00007610ff6a7816 */ /* 0x000fca000000004d */
[----:B------:R-:W-:Y:S01]  /*1090*/  FMUL.FTZ R106, R106, R111 ;  /* 0x0000006f6a6a7220 */ /* 0x000fe20000410000 */
[----:B------:R-:W-:Y:S05]  /*10a0*/  @P3 BRA `(.L_x_6384) ;  /* 0x0000002000003947 */ /* 0x000fea0003800000 */
[----:B------:R-:W-:Y:S05]  /*10b0*/  @P0 BRA `(.L_x_6385) ;  /* 0x0000003000000947 */ /* 0x000fea0003800000 */
[----:B------:R-:W-:Y:S05]  /*10c0*/  BRA `(.L_x_6386) ;  /* 0x0000004000007947 */ /* 0x000fea0003800000 */
.L_x_6384:
[----:B-----5:R-:W-:-:S05]  /*10d0*/  PRMT R3, RZ, 0x7610, R5 ;  /* 0x00007610ff037816 */ /* 0x020fca0000000005 */
[----:B------:R-:W-:-:S05]  /*10e0*/  FADD.FTZ R106, R3, R106 ;  /* 0x0000006a036a7221 */ /* 0x000fca0000010000 */
.L_x_6385:
[----:B------:R-:W-:-:S04]  /*10f0*/  F2FP.BF16.PACK_AB R3, RZ, R106 ;  /* 0x0000006aff03723e */ /* 0x000fc800000010ff */
[----:B------:R-:W-:Y:S02]  /*1100*/  PRMT R73, R73, 0x5410, R3 ;  /* 0x0000541049497816 */ /* 0x000fe40000000003 */
.L_x_6386:
[----:B------:R-:W-:-:S05]  /*1110*/  PRMT R76, RZ, 0x5410, R78 ;  /* 0x00005410ff4c7816 */ /* 0x000fca000000004e */
[----:B------:R-:W-:Y:S01]  /*1120*/  FMUL.FTZ R105, R76, R111 ;  /* 0x0000006f4c697220 */ /* 0x000fe20000410000 */
[----:B------:R-:W-:Y:S05]  /*1130*/  @P3 BRA `(.L_x_6387) ;  /* 0x0000002000003947 */ /* 0x000fea0003800000 */
[----:B------:R-:W-:Y:S05]  /*1140*/  @P0 BRA `(.L_x_6388) ;  /* 0x0000003000000947 */ /* 0x000fea0003800000 */
[----:B------:R-:W-:Y:S05]  /*1150*/  BRA `(.L_x_6389) ;  /* 0x0000004000007947 */ /* 0x000fea0003800000 */
.L_x_6387:
[----:B-----5:R-:W-:-:S05]  /*1160*/  PRMT R76, RZ, 0x5410, R6 ;  /* 0x00005410ff4c7816 */ /* 0x020fca0000000006 */
[----:B------:R-:W-:-:S05]  /*1170*/  FADD.FTZ R105, R76, R105 ;  /* 0x000000694c697221 */ /* 0x000fca0000010000 */
.L_x_6388:
[----:B------:R-:W-:-:S04]  /*1180*/  F2FP.BF16.PACK_AB R3, RZ, R105 ;  /* 0x00000069ff03723e */ /* 0x000fc800000010ff */
[----:B------:R-:W-:Y:S02]  /*1190*/  PRMT R74, R3, 0x7610, R74 ;  /* 0x00007610034a7816 */ /* 0x000fe4000000004a */
.L_x_6389:
[----:B------:R-:W-:-:S05]  /*11a0*/  PRMT R78, RZ, 0x7610, R78 ;  /* 0x00007610ff4e7816 */ /* 0x000fca000000004e */
[----:B------:R-:W-:Y:S01]  /*11b0*/  FMUL.FTZ R108, R78, R111 ;  /* 0x0000006f4e6c7220 */ /* 0x000fe20000410000 */
[----:B------:R-:W-:Y:S05]  /*11c0*/  @P3 BRA `(.L_x_6390) ;  /* 0x0000002000003947 */ /* 0x000fea0003800000 */
[----:B------:R-:W-:Y:S05]  /*11d0*/  @P0 BRA `(.L_x_6391) ;  /* 0x0000003000000947 */ /* 0x000fea0003800000 */
[----:B------:R-:W-:Y:S05]  /*11e0*/  BRA `(.L_x_6392) ;  /* 0x0000004000007947 */ /* 0x000fea0003800000 */
.L_x_6390:
[----:B-----5:R-:W-:-:S05]  /*11f0*/  PRMT R3, RZ, 0x7610, R6 ;  /* 0x00007610ff037816 */ /* 0x020fca0000000006 */
[----:B------:R-:W-:-:S05]  /*1200*/  FADD.FTZ R108, R3, R108 ;  /* 0x0000006c036c7221 */ /* 0x000fca0000010000 */
.L_x_6391:
[----:B------:R-:W-:-:S04]  /*1210*/  F2FP.BF16.PACK_AB R3, RZ, R108 ;  /* 0x0000006cff03723e */ /* 0x000fc800000010ff */
[----:B------:R-:W-:Y:S02]  /*1220*/  PRMT R74, R74, 0x5410, R3 ;  /* 0x000054104a4a7816 */ /* 0x000fe40000000003 */
.L_x_6392:
[----:B------:R-:W-:-:S05]  /*1230*/  PRMT R76, RZ, 0x5410, R79 ;  /* 0x00005410ff4c7816 */ /* 0x000fca000000004f */
[----:B------:R-:W-:Y:S01]  /*1240*/  FMUL.FTZ R107, R76, R111 ;  /* 0x0000006f4c6b7220 */ /* 0x000fe20000410000 */
[----:B------:R-:W-:Y:S05]  /*1250*/  @P3 BRA `(.L_x_6393) ;  /* 0x0000002000003947 */ /* 0x000fea0003800000 */
[----:B------:R-:W-:Y:S05]  /*1260*/  @P0 BRA `(.L_x_6394) ;  /* 0x0000003000000947 */ /* 0x000fea0003800000 */
[----:B------:R-:W-:Y:S05]  /*1270*/  BRA `(.L_x_6395) ;  /* 0x0000004000007947 */ /* 0x000fea0003800000 */
.L_x_6393:
[----:B-----5:R-:W-:-:S05]  /*1280*/  PRMT R76, RZ, 0x5410, R7 ;  /* 0x00005410ff4c7816 */ /* 0x020fca0000000007 */
[----:B------:R-:W-:-:S05]  /*1290*/  FADD.FTZ R107, R76, R107 ;  /* 0x0000006b4c6b7221 */ /* 0x000fca0000010000 */
.L_x_6394:
[----:B------:R-:W-:-:S04]  /*12a0*/  F2FP.BF16.PACK_AB R3, RZ, R107 ;  /* 0x0000006bff03723e */ /* 0x000fc800000010ff */
[----:B------:R-:W-:Y:S02]  /*12b0*/  PRMT R75, R3, 0x7610, R75 ;  /* 0x00007610034b7816 */ /* 0x000fe4000000004b */
.L_x_6395:
[----:B------:R-:W-:-:S05]  /*12c0*/  PRMT R110, RZ, 0x7610, R79 ;  /* 0x00007610ff6e7816 */ /* 0x000fca000000004f */
[----:B------:R-:W-:Y:S01]  /*12d0*/  FMUL.FTZ R110, R110, R111 ;  /* 0x0000006f6e6e7220 */ /* 0x000fe20000410000 */
[----:B------:R-:W-:Y:S05]  /*12e0*/  @P3 BRA `(.L_x_6396) ;  /* 0x0000002000003947 */ /* 0x000fea0003800000 */
[----:B------:R-:W-:Y:S05]  /*12f0*/  @P0 BRA `(.L_x_6397) ;  /* 0x0000003000000947 */ /* 0x000fea0003800000 */
[----:B------:R-:W-:Y:S05]  /*1300*/  BRA `(.L_x_6398) ;  /* 0x0000004000007947 */ /* 0x000fea0003800000 */
.L_x_6396:
[----:B-----5:R-:W-:-:S05]  /*1310*/  PRMT R3, RZ, 0x7610, R7 ;  /* 0x00007610ff037816 */ /* 0x020fca0000000007 */
[----:B------:R-:W-:-:S05]  /*1320*/  FADD.FTZ R110, R3, R110 ;  /* 0x0000006e036e7221 */ /* 0x000fca0000010000 */
.L_x_6397:
[----:B------:R-:W-:-:S04]  /*1330*/  F2FP.BF16.PACK_AB R3, RZ, R110 ;  /* 0x0000006eff03723e */ /* 0x000fc800000010ff */
[----:B------:R-:W-:Y:S02]  /*1340*/  PRMT R75, R75, 0x5410, R3 ;  /* 0x000054104b4b7816 */ /* 0x000fe40000000003 */
.L_x_6398:
        /* <DEDUP_REMOVED lines=14> */
.L_x_6399:
[----:B0----5:R-:W-:-:S05]  /*1430*/  PRMT R3, RZ, 0x5410, R4 ;  /* 0x00005410ff037816 */ /* 0x021fca0000000004 */
[----:B------:R-:W-:-:S05]  /*1440*/  FADD.FTZ R112, R3, R112 ;  /* 0x0000007003707221 */ /* 0x000fca0000010000 */
.L_x_6400:
[----:B------:R-:W-:-:S04]  /*1450*/  F2FP.BF16.PACK_AB R2, RZ, R112 ;  /* 0x00000070ff02723e */ /* 0x000fc800000010ff */
[----:B------:R-:W-:Y:S02]  /*1460*/  PRMT R72, R2, 0x7610, R72 ;  /* 0x0000761002487816 */ /* 0x000fe40000000048 */
.L_x_6401:
[----:B------:R-:W-:-:S05]  /*1470*/  PRMT R76, RZ, 0x7610, R76 ;  /* 0x00007610ff4c7816 */ /* 0x000fca000000004c */
[----:B------:R-:W-:Y:S01]  /*1480*/  FMUL.FTZ R81, R76, R111 ;  /* 0x0000006f4c517220 */ /* 0x000fe20000410000 */
[----:B------:R-:W-:Y:S05]  /*1490*/  @P3 BRA `(.L_x_6402) ;  /* 0x0000002000003947 */ /* 0x000fea0003800000 */
[----:B------:R-:W-:Y:S05]  /*14a0*/  @P0 BRA `(.L_x_6403) ;  /* 0x0000003000000947 */ /* 0x000fea0003800000 */
[----:B------:R-:W-:Y:S05]  /*14b0*/  BRA `(.L_x_6404) ;  /* 0x0000004000007947 */ /* 0x000fea0003800000 */
.L_x_6402:
[----:B-----5:R-:W-:-:S05]  /*14c0*/  PRMT R2, RZ, 0x7610, R4 ;  /* 0x00007610ff027816 */ /* 0x020fca0000000004 */
[----:B------:R-:W-:-:S05]  /*14d0*/  FADD.FTZ R81, R2, R81 ;  /* 0x0000005102517221 */ /* 0x000fca0000010000 */
.L_x_6403:
[----:B------:R-:W-:-:S04]  /*14e0*/  F2FP.BF16.PACK_AB R2, RZ, R81 ;  /* 0x00000051ff02723e */ /* 0x000fc800000010ff */
[----:B------:R-:W-:Y:S02]  /*14f0*/  PRMT R72, R72, 0x5410, R2 ;  /* 0x0000541048487816 */ /* 0x000fe40000000002 */
.L_x_6404:
[----:B------:R-:W-:-:S05]  /*1500*/  PRMT R80, RZ, 0x5410, R77 ;  /* 0x00005410ff507816 */ /* 0x000fca000000004d */
[----:B------:R-:W-:Y:S01]  /*1510*/  FMUL.FTZ R80, R80, R111 ;  /* 0x0000006f50507220 */ /* 0x000fe20000410000 */
[----:B------:R-:W-:Y:S05]  /*1520*/  @P3 BRA `(.L_x_6405) ;  /* 0x0000002000003947 */ /* 0x000fea0003800000 */
[----:B------:R-:W-:Y:S05]  /*1530*/  @P0 BRA `(.L_x_6406) ;  /* 0x0000003000000947 */ /* 0x000fea0003800000 */
[----:B------:R-:W-:Y:S05]  /*1540*/  BRA `(.L_x_6407) ;  /* 0x0000004000007947 */ /* 0x000fea0003800000 */
.L_x_6405:
[----:B-----5:R-:W-:-:S05]  /*1550*/  PRMT R3, RZ, 0x5410, R5 ;  /* 0x00005410ff037816 */ /* 0x020fca0000000005 */
[----:B------:R-:W-:-:S05]  /*1560*/  FADD.FTZ R80, R3, R80 ;  /* 0x0000005003507221 */ /* 0x000fca0000010000 */
.L_x_6406:
[----:B------:R-:W-:-:S04]  /*1570*/  F2FP.BF16.PACK_AB R2, RZ, R80 ;  /* 0x00000050ff02723e */ /* 0x000fc800000010ff */
[----:B------:R-:W-:Y:S02]  /*1580*/  PRMT R73, R2, 0x7610, R73 ;  /* 0x0000761002497816 */ /* 0x000fe40000000049 */
.L_x_6407:
[----:B------:R-:W-:-:S05]  /*1590*/  PRMT R114, RZ, 0x7610, R77 ;  /* 0x00007610ff727816 */ /* 0x000fca000000004d */
[----:B------:R-:W-:Y:S01]  /*15a0*/  FMUL.FTZ R114, R114, R111 ;  /* 0x0000006f72727220 */ /* 0x000fe20000410000 */
[----:B------:R-:W-:Y:S05]  /*15b0*/  @P3 BRA `(.L_x_6408) ;  /* 0x0000002000003947 */ /* 0x000fea0003800000 */
[----:B------:R-:W-:Y:S05]  /*15c0*/  @P0 BRA `(.L_x_6409) ;  /* 0x0000003000000947 */ /* 0x000fea0003800000 */
[----:B------:R-:W-:Y:S05]  /*15d0*/  BRA `(.L_x_6410) ;  /* 0x0000004000007947 */ /* 0x000fea0003800000 */
.L_x_6408:
[----:B-----5:R-:W-:-:S05]  /*15e0*/  PRMT R3, RZ, 0x7610, R5 ;  /* 0x00007610ff037816 */ /* 0x020fca0000000005 */
[----:B------:R-:W-:-:S05]  /*15f0*/  FADD.FTZ R114, R3, R114 ;  /* 0x0000007203727221 */ /* 0x000fca0000010000 */
.L_x_6409:
[----:B------:R-:W-:-:S04]  /*1600*/  F2FP.BF16.PACK_AB R2, RZ, R114 ;  /* 0x00000072ff02723e */ /* 0x000fc800000010ff */
[----:B------:R-:W-:Y:S02]  /*1610*/  PRMT R73, R73, 0x5410, R2 ;  /* 0x0000541049497816 */ /* 0x000fe40000000002 */
.L_x_6410:
[----:B------:R-:W-:-:S05]  /*1620*/  PRMT R2, RZ, 0x5410, R78 ;  /* 0x00005410ff027816 */ /* 0x000fca000000004e */
[----:B------:R-:W-:Y:S01]  /*1630*/  FMUL.FTZ R113, R2, R111 ;  /* 0x0000006f02717220 */ /* 0x000fe20000410000 */
[----:B------:R-:W-:Y:S05]  /*1640*/  @P3 BRA `(.L_x_6411) ;  /* 0x0000002000003947 */ /* 0x000fea0003800000 */
[----:B------:R-:W-:Y:S05]  /*1650*/  @P0 BRA `(.L_x_6412) ;  /* 0x0000003000000947 */ /* 0x000fea0003800000 */
[----:B------:R-:W-:Y:S05]  /*1660*/  BRA `(.L_x_6413) ;  /* 0x0000004000007947 */ /* 0x000fea0003800000 */
.L_x_6411:
[----:B-----5:R-:W-:-:S05]  /*1670*/  PRMT R2, RZ, 0x5410, R6 ;  /* 0x00005410ff027816 */ /* 0x020fca0000000006 */
[----:B------:R-:W-:-:S05]  /*1680*/  FADD.FTZ R113, R2, R113 ;  /* 0x0000007102717221 */ /* 0x000fca0000010000 */
.L_x_6412:
[----:B------:R-:W-:-:S04]  /*1690*/  F2FP.BF16.PACK_AB R2, RZ, R113 ;  /* 0x00000071ff02723e */ /* 0x000fc800000010ff */
[----:B------:R-:W-:Y:S02]  /*16a0*/  PRMT R74, R2, 0x7610, R74 ;  /* 0x00007610024a7816 */ /* 0x000fe4000000004a */
.L_x_6413:
[----:B------:R-:W-:-:S05]  /*16b0*/  PRMT R78, RZ, 0x7610, R78 ;  /* 0x00007610ff4e7816 */ /* 0x000fca000000004e */
[----:B------:R-:W-:Y:S01]  /*16c0*/  FMUL.FTZ R115, R78, R111 ;  /* 0x0000006f4e737220 */ /* 0x000fe20000410000 */
[----:B------:R-:W-:Y:S05]  /*16d0*/  @P3 BRA `(.L_x_6414) ;  /* 0x0000002000003947 */ /* 0x000fea0003800000 */
[----:B------:R-:W-:Y:S05]  /*16e0*/  @P0 BRA `(.L_x_6415) ;  /* 0x0000003000000947 */ /* 0x000fea0003800000 */
[----:B------:R-:W-:Y:S05]  /*16f0*/  BRA `(.L_x_6416) ;  /* 0x0000004000007947 */ /* 0x000fea0003800000 */
.L_x_6414:
[----:B-----5:R-:W-:-:S05]  /*1700*/  PRMT R2, RZ, 0x7610, R6 ;  /* 0x00007610ff027816 */ /* 0x020fca0000000006 */
[----:B------:R-:W-:-:S05]  /*1710*/  FADD.FTZ R115, R2, R115 ;  /* 0x0000007302737221 */ /* 0x000fca0000010000 */
.L_x_6415:
[----:B------:R-:W-:-:S04]  /*1720*/  F2FP.BF16.PACK_AB R2, RZ, R115 ;  /* 0x00000073ff02723e */ /* 0x000fc800000010ff */
[----:B------:R-:W-:Y:S02]  /*1730*/  PRMT R74, R74, 0x5410, R2 ;  /* 0x000054104a4a7816 */ /* 0x000fe40000000002 */
.L_x_6416:
[----:B------:R-:W-:-:S05]  /*1740*/  PRMT R78, RZ, 0x5410, R79 ;  /* 0x00005410ff4e7816 */ /* 0x000fca000000004f */
[----:B------:R-:W-:Y:S01]  /*1750*/  FMUL.FTZ R78, R78, R111 ;  /* 0x0000006f4e4e7220 */ /* 0x000fe20000410000 */
[----:B------:R-:W-:Y:S05]  /*1760*/  @P3 BRA `(.L_x_6417) ;  /* 0x0000002000003947 */ /* 0x000fea0003800000 */
[----:B------:R-:W-:Y:S05]  /*1770*/  @P0 BRA `(.L_x_6418) ;  /* 0x0000003000000947 */ /* 0x000fea0003800000 */
[----:B------:R-:W-:Y:S05]  /*1780*/  BRA `(.L_x_6419) ;  /* 0x0000004000007947 */ /* 0x000fea0003800000 */
.L_x_6417:
[----:B-----5:R-:W-:-:S05]  /*1790*/  PRMT R3, RZ, 0x5410, R7 ;  /* 0x00005410ff037816 */ /* 0x020fca0000000007 */
[----:B------:R-:W-:-:S05]  /*17a0*/  FADD.FTZ R78, R3, R78 ;  /* 0x0000004e034e7221 */ /* 0x000fca0000010000 */
.L_x_6418:
[----:B------:R-:W-:-:S04]  /*17b0*/  F2FP.BF16.PACK_AB R2, RZ, R78 ;  /* 0x0000004eff02723e */ /* 0x000fc800000010ff */
[----:B------:R-:W-:Y:S02]  /*17c0*/  PRMT R75, R2, 0x7610, R75 ;  /* 0x00007610024b7816 */ /* 0x000fe4000000004b */
.L_x_6419:
[----:B------:R-:W-:-:S05]  /*17d0*/  PRMT R2, RZ, 0x7610, R79 ;  /* 0x00007610ff027816 */ /* 0x000fca000000004f */
[----:B------:R-:W-:Y:S01]  /*17e0*/  FMUL.FTZ R111, R2, R111 ;  /* 0x0000006f026f7220 */ /* 0x000fe20000410000 */
[----:B------:R-:W-:Y:S05]  /*17f0*/  @P3 BRA `(.L_x_6420) ;  /* 0x0000002000003947 */ /* 0x000fea0003800000 */
[----:B------:R-:W-:Y:S05]  /*1800*/  @P0 BRA `(.L_x_6421) ;  /* 0x0000003000000947 */ /* 0x000fea0003800000 */
[----:B------:R-:W-:Y:S05]  /*1810*/  BRA `(.L_x_6422) ;  /* 0x0000004000007947 */ /* 0x000fea0003800000 */
.L_x_6420:
[----:B-----5:R-:W-:-:S05]  /*1820*/  PRMT R2, RZ, 0x7610, R7 ;  /* 0x00007610ff027816 */ /* 0x020fca0000000007 */
[----:B------:R-:W-:-:S05]  /*1830*/  FADD.FTZ R111, R2, R111 ;  /* 0x0000006f026f7221 */ /* 0x000fca0000010000 */
.L_x_6421:
[----:B------:R-:W-:-:S04]  /*1840*/  F2FP.BF16.PACK_AB R2, RZ, R111 ;  /* 0x0000006fff02723e */ /* 0x000fc800000010ff */
[----:B------:R-:W-:Y:S02]  /*1850*/  PRMT R75, R75, 0x5410, R2 ;  /* 0x000054104b4b7816 */ /* 0x000fe40000000002 */
.L_x_6422:
        /* <DEDUP_REMOVED lines=38> */
.L_x_6427:
        /* <DEDUP_REMOVED lines=84> */
.L_x_6428:
        /* <DEDUP_REMOVED lines=10> */
[----:B0-----:R-:W-:Y:S02]  /*20a0*/  FADD.FTZ R116, -R119, R89 ;  /* 0x0000005977747221 */ /* 0x001fe40000010100 */
[----:B------:R-:W0:Y:S01]  /*20b0*/  MUFU.RSQ R117, R117 ;  /* 0x0000007500757308 */ /* 0x000e220000001400 */
[----:B------:R-:W-:-:S04]  /*20c0*/  @!P2 IMAD.WIDE R2, R92, R79, c[0x0][0x1a0] ;  /* 0x000068005c02a625 */ /* 0x000fc800078e024f */
[C---:B------:R-:W-:Y:S01]  /*20d0*/  FADD.FTZ R86, -R119.reuse, R86 ;  /* 0x0000005677567221 */ /* 0x040fe20000010100 */
[----:B------:R1:W-:Y:S01]  /*20e0*/  @!P2 STG.E [R2.64], R121 ;  /* 0x000000790200a986 */ /* 0x0003e2000c101904 */
[C---:B------:R-:W-:Y:S02]  /*20f0*/  FADD.FTZ R120, -R119.reuse, R85 ;  /* 0x0000005577787221 */ /* 0x040fe40000010100 */
[C---:B------:R-:W-:Y:S02]  /*2100*/  FADD.FTZ R88, -R119.reuse, R88 ;  /* 0x0000005877587221 */ /* 0x040fe40000010100 */
[C---:B------:R-:W-:Y:S02]  /*2110*/  FADD.FTZ R118, -R119.reuse, R87 ;  /* 0x0000005777767221 */ /* 0x040fe40000010100 */
[C---:B------:R-:W-:Y:S02]  /*2120*/  FADD.FTZ R84, -R119.reuse, R84 ;  /* 0x0000005477547221 */ /* 0x040fe40000010100 */
[----:B------:R-:W-:-:S02]  /*2130*/  FADD.FTZ R124, -R119, R83 ;  /* 0x00000053777c7221 */ /* 0x000fc40000010100 */
[----:B------:R-:W-:-:S04]  /*2140*/  @!P2 IMAD.WIDE R76, R92, R79, c[0x0][0x1a8] ;  /* 0x00006a005c4ca625 */ /* 0x000fc800078e024f */
[----:B-1----:R-:W-:Y:S01]  /*2150*/  FADD.FTZ R3, -R119, R81 ;  /* 0x0000005177037221 */ /* 0x002fe20000010100 */
[----:B0-----:R0:W-:Y:S01]  /*2160*/  @!P2 STG.E [R76.64], R117 ;  /* 0x000000754c00a986 */ /* 0x0011e2000c101904 */
[C---:B------:R-:W-:Y:S02]  /*2170*/  FMUL.FTZ R81, R117.reuse, R90 ;  /* 0x0000005a75517220 */ /* 0x040fe40000410000 */
[C---:B------:R-:W-:Y:S02]  /*2180*/  FMUL.FTZ R116, R117.reuse, R116 ;  /* 0x0000007475747220 */ /* 0x040fe40000410000 */
[C---:B------:R-:W-:Y:S02]  /*2190*/  FMUL.FTZ R85, R117.reuse, R86 ;  /* 0x0000005675557220 */ /* 0x040fe40000410000 */
[C---:B------:R-:W-:Y:S02]  /*21a0*/  FMUL.FTZ R120, R117.reuse, R120 ;  /* 0x0000007875787220 */ /* 0x040fe40000410000 */
[----:B------:R-:W-:-:S02]  /*21b0*/  FMUL.FTZ R83, R117, R88 ;  /* 0x0000005875537220 */ /* 0x000fc40000410000 */
[C---:B------:R-:W-:Y:S02]  /*21c0*/  FMUL.FTZ R118, R117.reuse, R118 ;  /* 0x0000007675767220 */ /* 0x040fe40000410000 */
[C---:B------:R-:W-:Y:S02]  /*21d0*/  FMUL.FTZ R87, R117.reuse, R84 ;  /* 0x0000005475577220 */ /* 0x040fe40000410000 */
[----:B------:R-:W-:Y:S02]  /*21e0*/  FMUL.FTZ R124, R117, R124 ;  /* 0x0000007c757c7220 */ /* 0x000fe40000410000 */
[----:B------:R-:W-:Y:S02]  /*21f0*/  FFMA.FTZ R81, R36, R81, R68 ;  /* 0x0000005124517223 */ /* 0x000fe40000010044 */
[----:B------:R-:W-:Y:S02]  /*2200*/  FFMA.FTZ R85, R32, R85, R64 ;  /* 0x0000005520557223 */ /* 0x000fe40000010040 */
[----:B------:R-:W-:-:S02]  /*2210*/  FFMA.FTZ R86, R33, R120, R65 ;  /* 0x0000007821567223 */ /* 0x000fc40000010041 */
[----:B------:R-:W-:Y:S02]  /*2220*/  FFMA.FTZ R84, R37, R116, R69 ;  /* 0x0000007425547223 */ /* 0x000fe40000010045 */
[C---:B------:R-:W-:Y:S01]  /*2230*/  FADD.FTZ R98, -R119.reuse, R98 ;  /* 0x0000006277627221 */ /* 0x040fe20000010100 */
[----:B------:R-:W-:Y:S01]  /*2240*/  F2FP.BF16.PACK_AB R86, R86, R85 ;  /* 0x000000555656723e */ /* 0x000fe200000010ff */
[C---:B------:R-:W-:Y:S01]  /*2250*/  FADD.FTZ R102, -R119.reuse, R102 ;  /* 0x0000006677667221 */ /* 0x040fe20000010100 */
[----:B------:R-:W-:Y:S01]  /*2260*/  F2FP.BF16.PACK_AB R84, R84, R81 ;  /* 0x000000515454723e */ /* 0x000fe200000010ff */
[----:B0-----:R-:W-:Y:S01]  /*2270*/  FADD.FTZ R77, -R119, R80 ;  /* 0x00000050774d7221 */ /* 0x001fe20000010100 */
[C---:B------:R-:W-:Y:S01]  /*2280*/  LEA R80, P1, R91.reuse, c[0x0][0x208], 0x4 ;  /* 0x000082005b507a11 */ /* 0x040fe200078220ff */
[----:B------:R-:W-:Y:S02]  /*2290*/  FFMA.FTZ R83, R38, R83, R70 ;  /* 0x0000005326537223 */ /* 0x000fe40000010046 */
[----:B------:R-:W-:Y:S01]  /*22a0*/  FFMA.FTZ R87, R34, R87, R66 ;  /* 0x0000005722577223 */ /* 0x000fe20000010042 */
[----:B------:R-:W-:Y:S01]  /*22b0*/  LEA.HI.X R81, R91, c[0x0][0x20c], RZ, 0x4, P1 ;  /* 0x000083005b517a11 */ /* 0x000fe200008f24ff */
[----:B------:R-:W-:-:S02]  /*22c0*/  FFMA.FTZ R124, R35, R124, R67 ;  /* 0x0000007c237c7223 */ /* 0x000fc40000010043 */
[----:B------:R-:W-:Y:S02]  /*22d0*/  FFMA.FTZ R118, R39, R118, R71 ;  /* 0x0000007627767223 */ /* 0x000fe40000010047 */
[C---:B------:R-:W-:Y:S01]  /*22e0*/  FADD.FTZ R2, -R119.reuse, R0 ;  /* 0x0000000077027221 */ /* 0x040fe20000010100 */
[----:B------:R-:W-:Y:S01]  /*22f0*/  F2FP.BF16.PACK_AB R87, R124, R87 ;  /* 0x000000577c57723e */ /* 0x000fe200000010ff */
[C---:B------:R-:W-:Y:S01]  /*2300*/  FADD.FTZ R94, -R119.reuse, R94 ;  /* 0x0000005e775e7221 */ /* 0x040fe20000010100 */
[----:B------:R-:W-:Y:S01]  /*2310*/  F2FP.BF16.PACK_AB R85, R118, R83 ;  /* 0x000000537655723e */ /* 0x000fe200000010ff */
[C---:B------:R-:W-:Y:S02]  /*2320*/  FADD.FTZ R76, -R119.reuse, R97 ;  /* 0x00000061774c7221 */ /* 0x040fe40000010100 */
[C---:B------:R-:W-:Y:S02]  /*2330*/  FADD.FTZ R122, -R119.reuse, R99 ;  /* 0x00000063777a7221 */ /* 0x040fe40000010100 */
[C---:B------:R-:W-:Y:S01]  /*2340*/  FADD.FTZ R100, -R119.reuse, R100 ;  /* 0x0000006477647221 */ /* 0x040fe20000010100 */
[----:B------:R0:W-:Y:S01]  /*2350*/  STG.E.128 [R80.64], R84 ;  /* 0x0000005450007986 */ /* 0x0001e2000c101d04 */
[----:B------:R-:W-:-:S02]  /*2360*/  FADD.FTZ R103, -R119, R103 ;  /* 0x0000006777677221 */ /* 0x000fc40000010100 */
[C---:B------:R-:W-:Y:S02]  /*2370*/  FADD.FTZ R105, -R119.reuse, R105 ;  /* 0x0000006977697221 */ /* 0x040fe40000010100 */
[----:B------:R-:W-:Y:S02]  /*2380*/  FADD.FTZ R108, -R119, R108 ;  /* 0x0000006c776c7221 */ /* 0x000fe40000010100 */
[C---:B------:R-:W-:Y:S02]  /*2390*/  FMUL.FTZ R99, R117.reuse, R98 ;  /* 0x0000006275637220 */ /* 0x040fe40000410000 */
[----:B------:R-:W-:Y:S02]  /*23a0*/  FMUL.FTZ R102, R117, R102 ;  /* 0x0000006675667220 */ /* 0x000fe40000410000 */
[C---:B------:R-:W-:Y:S02]  /*23b0*/  FADD.FTZ R0, -R119.reuse, R95 ;  /* 0x0000005f77007221 */ /* 0x040fe40000010100 */
[----:B------:R-:W-:-:S02]  /*23c0*/  FADD.FTZ R78, -R119, R78 ;  /* 0x0000004e774e7221 */ /* 0x000fc40000010100 */
[----:B------:R-:W-:Y:S02]  /*23d0*/  FMUL.FTZ R83, R117, R2 ;  /* 0x0000000275537220 */ /* 0x000fe40000410000 */
[----:B------:R-:W-:Y:S01]  /*23e0*/  FADD.FTZ R113, -R119, R113 ;  /* 0x0000007177717221 */ /* 0x000fe20000010100 */
[----:B0-----:R-:W-:Y:S01]  /*23f0*/  LEA R80, P3, R109, c[0x0][0x208], 0x4 ;  /* 0x000082006d507a11 */ /* 0x001fe200078620ff */
[----:B------:R-:W-:Y:S02]  /*2400*/  FADD.FTZ R115, -R119, R115 ;  /* 0x0000007377737221 */ /* 0x000fe40000010100 */
[C---:B------:R-:W-:Y:S02]  /*2410*/  FMUL.FTZ R89, R117.reuse, R94 ;  /* 0x0000005e75597220 */ /* 0x040fe40000410000 */
[C---:B------:R-:W-:Y:S02]  /*2420*/  FMUL.FTZ R76, R117.reuse, R76 ;  /* 0x0000004c754c7220 */ /* 0x040fe40000410000 */
[----:B------:R-:W-:-:S02]  /*2430*/  FMUL.FTZ R95, R117, R100 ;  /* 0x00000064755f7220 */ /* 0x000fc40000410000 */
[C---:B------:R-:W-:Y:S02]  /*2440*/  FMUL.FTZ R2, R117.reuse, R103 ;  /* 0x0000006775027220 */ /* 0x040fe40000410000 */
[C---:B------:R-:W-:Y:S02]  /*2450*/  FMUL.FTZ R105, R117.reuse, R105 ;  /* 0x0000006975697220 */ /* 0x040fe40000410000 */
[----:B------:R-:W-:Y:S02]  /*2460*/  FMUL.FTZ R108, R117, R108 ;  /* 0x0000006c756c7220 */ /* 0x000fe40000410000 */
[C---:B------:R-:W-:Y:S02]  /*2470*/  FADD.FTZ R96, -R119.reuse, R96 ;  /* 0x0000006077607221 */ /* 0x040fe40000010100 */
[----:B------:R-:W-:Y:S02]  /*2480*/  FADD.FTZ R114, -R119, R114 ;  /* 0x0000007277727221 */ /* 0x000fe40000010100 */
[----:B------:R-:W-:-:S02]  /*2490*/  FFMA.FTZ R99, R26, R99, R58 ;  /* 0x000000631a637223 */ /* 0x000fc4000001003a */
[----:B------:R-:W-:Y:S02]  /*24a0*/  FFMA.FTZ R102, R27, R102, R59 ;  /* 0x000000661b667223 */ /* 0x000fe4000001003b */
[C---:B------:R-:W-:Y:S02]  /*24b0*/  FADD.FTZ R104, -R119.reuse, R104 ;  /* 0x0000006877687221 */ /* 0x040fe40000010100 */
[C---:B------:R-:W-:Y:S01]  /*24c0*/  FADD.FTZ R106, -R119.reuse, R106 ;  /* 0x0000006a776a7221 */ /* 0x040fe20000010100 */
[----:B------:R-:W-:Y:S01]  /*24d0*/  F2FP.BF16.PACK_AB R87, R102, R99 ;  /* 0x000000636657723e */ /* 0x000fe200000010ff */
[C---:B------:R-:W-:Y:S02]  /*24e0*/  FADD.FTZ R107, -R119.reuse, R107 ;  /* 0x0000006b776b7221 */ /* 0x040fe40000010100 */
[C---:B------:R-:W-:Y:S02]  /*24f0*/  FADD.FTZ R110, -R119.reuse, R110 ;  /* 0x0000006e776e7221 */ /* 0x040fe40000010100 */
[----:B------:R-:W-:-:S02]  /*2500*/  FADD.FTZ R112, -R119, R112 ;  /* 0x0000007077707221 */ /* 0x000fc40000010100 */
[----:B------:R-:W-:Y:S02]  /*2510*/  FMUL.FTZ R94, R117, R3 ;  /* 0x00000003755e7220 */ /* 0x000fe40000410000 */
[----:B------:R-:W-:Y:S02]  /*2520*/  FADD.FTZ R111, -R119, R111 ;  /* 0x0000006f776f7221 */ /* 0x000fe40000010100 */
        /* <DEDUP_REMOVED lines=8> */
[----:B------:R-:W-:Y:S01]  /*25b0*/  FFMA.FTZ R90, R16, R105, R48 ;  /* 0x00000069105a7223 */ /* 0x000fe20000010030 */
[----:B------:R-:W-:Y:S01]  /*25c0*/  LEA R76, P2, R101, c[0x0][0x208], 0x4 ;  /* 0x00008200654c7a11 */ /* 0x000fe200078420ff */
[----:B------:R-:W-:Y:S02]  /*25d0*/  FFMA.FTZ R81, R17, R108, R49 ;  /* 0x0000006c11517223 */ /* 0x000fe40000010031 */
        /* <DEDUP_REMOVED lines=14> */
[----:B------:R-:W-:Y:S01]  /*26c0*/  FFMA.FTZ R3, R9, R88, R41 ;  /* 0x0000005809037223 */ /* 0x000fe20000010029 */
[----:B------:R-:W-:Y:S01]  /*26d0*/  F2FP.BF16.PACK_AB R88, R2, R95 ;  /* 0x0000005f0258723e */ /* 0x000fe200000010ff */
[----:B------:R-:W-:Y:S01]  /*26e0*/  FFMA.FTZ R83, R28, R83, R60 ;  /* 0x000000531c537223 */ /* 0x000fe2000001003c */
[----:B------:R-:W-:Y:S01]  /*26f0*/  LEA R2, P1, R82, c[0x0][0x208], 0x4 ;  /* 0x0000820052027a11 */ /* 0x000fe200078220ff */
[----:B------:R-:W-:Y:S01]  /*2700*/  FFMA.FTZ R0, R29, R0, R61 ;  /* 0x000000001d007223 */ /* 0x000fe2000001003d */
[----:B------:R-:W-:Y:S01]  /*2710*/  F2FP.BF16.PACK_AB R98, R3, R98 ;  /* 0x000000620362723e */ /* 0x000fe200000010ff */
[----:B------:R-:W-:Y:S01]  /*2720*/  FFMA.FTZ R91, R24, R91, R56 ;  /* 0x0000005b185b7223 */ /* 0x000fe20000010038 */
[----:B------:R-:W-:Y:S01]  /*2730*/  LEA.HI.X R3, R82, c[0x0][0x20c], RZ, 0x4, P1 ;  /* 0x0000830052037a11 */ /* 0x000fe200008f24ff */
        /* <DEDUP_REMOVED lines=11> */
[----:B------:R-:W-:Y:S01]  /*27f0*/  FFMA.FTZ R96, R12, R103, R44 ;  /* 0x000000670c607223 */ /* 0x000fe2000001002c */
[----:B------:R-:W-:Y:S01]  /*2800*/  LEA.HI.X R77, R101, c[0x0][0x20c], RZ, 0x4, P2 ;  /* 0x00008300654d7a11 */ /* 0x000fe200010f24ff */
[----:B------:R-:W-:Y:S01]  /*2810*/  FFMA.FTZ R81, R13, R94, R45 ;  /* 0x0000005e0d517223 */ /* 0x000fe2000001002d */
[----:B------:R-:W-:Y:S01]  /*2820*/  F2FP.BF16.PACK_AB R89, R106, R89 ;  /* 0x000000596a59723e */ /* 0x000fe200000010ff */
[----:B------:R-:W-:Y:S01]  /*2830*/  FFMA.FTZ R78, R11, R78, R43 ;  /* 0x0000004e0b4e7223 */ /* 0x000fe2000001002b */
[----:B------:R0:W-:Y:S01]  /*2840*/  STG.E.128 [R2.64], R84 ;  /* 0x0000005402007986 */ /* 0x0001e2000c101d04 */
[----:B------:R-:W-:Y:S01]  /*2850*/  IMAD R92, R79, c[0x0][0x160], R92 ;  /* 0x000058004f5c7a24 */ /* 0x000fe200078e025c */
[----:B------:R-:W-:-:S02]  /*2860*/  F2FP.BF16.PACK_AB R96, R81, R96 ;  /* 0x000000605160723e */ /* 0x000fc400000010ff */
[----:B------:R-:W-:Y:S01]  /*2870*/  F2FP.BF16.PACK_AB R99, R78, R99 ;  /* 0x000000634e63723e */ /* 0x000fe200000010ff */
[----:B------:R0:W-:Y:S01]  /*2880*/  STG.E.128 [R76.64], R88 ;  /* 0x000000584c007986 */ /* 0x0001e2000c101d04 */
[----:B------:R-:W-:Y:S02]  /*2890*/  LEA.HI.X R81, R109, c[0x0][0x20c], RZ, 0x4, P3 ;  /* 0x000083006d517a11 */ /* 0x000fe400018f24ff */
[----:B------:R-:W-:-:S03]  /*28a0*/  ISETP.GE.AND P1, PT, R92, c[0x0][0x164], PT ;  /* 0x000059005c007a0c */ /* 0x000fc60003f26270 */
[----:B------:R0:W-:Y:S10]  /*28b0*/  STG.E.128 [R80.64], R96 ;  /* 0x0000006050007986 */ /* 0x0001f4000c101d04 */
[----:B0----5:R-:W-:Y:S01]  /*28c0*/  @P1 CALL.REL.NOINC `(.L_x_6425) ;  /* 0x0000001000001944 */ /* 0x021fe20003c00000 */
[----:B------:R-:W-:Y:S05]  /*28d0*/  BRA `(.L_x_6426) ;  /* 0xffffda8000007947 */ /* 0x000fea000383ffff */
.L_x_6425:
[----:B------:R-:W-:Y:S05]  /*28e0*/  EXIT ;  /* 0x000000000000794d */ /* 0x000fea0003800000 */
.L_x_6423:
[----:B0-----:R-:W-:Y:S01]  /*28f0*/  HFMA2.MMA R77, -RZ, RZ, 0, 1.847743988037109375e-06 ;  /* 0x0000001fff4d7435 */ /* 0x001fe200000001ff */
[----:B------:R-:W-:-:S02]  /*2900*/  MOV R79, 0x1 ;  /* 0x00000001004f7802 */ /* 0x000fc40000000f00 */
[----:B------:R-:W-:Y:S02]  /*2910*/  MOV R76, 0xffffffff ;  /* 0xffffffff004c7802 */ /* 0x000fe40000000f00 */
[----:B------:R-:W-:Y:S02]  /*2920*/  MOV R2, 0x2940 ;  /* 0x0000294000027802 */ /* 0x000fe40000000f00 */
[----:B-----5:R-:W-:Y:S05]  /*2930*/  CALL.REL.NOINC `($__internal_33_$__cuda_sm70_shflsync_bfly_p) ;  /* 0x000007a000007944 */ /* 0x020fea0003c00000 */
[----:B01----:R-:W-:Y:S05]  /*2940*/  BRA `(.L_x_6427) ;  /* 0xfffff17000007947 */ /* 0x003fea000383ffff */
.L_x_6424:
[----:B------:R-:W-:Y:S01]  /*2950*/  HFMA2.MMA R79, -RZ, RZ, 0, 1.1920928955078125e-07 ;  /* 0x00000002ff4f7435 */ /* 0x000fe200000001ff */
[----:B0-----:R-:W-:Y:S02]  /*2960*/  MOV R116, R117 ;  /* 0x0000007500747202 */ /* 0x001fe40000000f00 */
[----:B------:R-:W-:Y:S02]  /*2970*/  MOV R77, 0x1f ;  /* 0x0000001f004d7802 */ /* 0x000fe40000000f00 */
[----:B------:R-:W-:Y:S02]  /*2980*/  MOV R76, 0xffffffff ;  /* 0xffffffff004c7802 */ /* 0x000fe40000000f00 */
[----:B------:R-:W-:Y:S02]  /*2990*/  MOV R2, 0x29b0 ;  /* 0x000029b000027802 */ /* 0x000fe40000000f00 */
[----:B-----5:R-:W-:Y:S05]  /*29a0*/  CALL.REL.NOINC `($__internal_33_$__cuda_sm70_shflsync_bfly_p) ;  /* 0x0000073000007944 */ /* 0x020fea0003c00000 */
[----:B0-----:R-:W-:Y:S01]  /*29b0*/  HFMA2.MMA R79, -RZ, RZ, 0, 2.384185791015625e-07 ;  /* 0x00000004ff4f7435 */ /* 0x001fe200000001ff */
[----:B-1----:R-:W-:Y:S01]  /*29c0*/  FADD.FTZ R116, R117, R76 ;  /* 0x0000004c75747221 */ /* 0x002fe20000010000 */
[----:B------:R-:W-:-:S02]  /*29d0*/  MOV R77, 0x1f ;  /* 0x0000001f004d7802 */ /* 0x000fc40000000f00 */
[----:B------:R-:W-:Y:S02]  /*29e0*/  MOV R76, 0xffffffff ;  /* 0xffffffff004c7802 */ /* 0x000fe40000000f00 */
[----:B------:R-:W-:Y:S02]  /*29f0*/  MOV R2, 0x2a10 ;  /* 0x00002a1000027802 */ /* 0x000fe40000000f00 */
[----:B------:R-:W-:Y:S05]  /*2a00*/  CALL.REL.NOINC `($__internal_33_$__cuda_sm70_shflsync_bfly_p) ;  /* 0x000006d000007944 */ /* 0x000fea0003c00000 */
[----:B0-----:R-:W-:Y:S01]  /*2a10*/  HFMA2.MMA R79, -RZ, RZ, 0, 4.76837158203125e-07 ;  /* 0x00000008ff4f7435 */ /* 0x001fe200000001ff */
[----:B-1----:R-:W-:Y:S01]  /*2a20*/  FADD.FTZ R116, R116, R76 ;  /* 0x0000004c74747221 */ /* 0x002fe20000010000 */
[----:B------:R-:W-:Y:S02]  /*2a30*/  MOV R77, 0x1f ;  /* 0x0000001f004d7802 */ /* 0x000fe40000000f00 */
[----:B------:R-:W-:Y:S02]  /*2a40*/  MOV R76, 0xffffffff ;  /* 0xffffffff004c7802 */ /* 0x000fe40000000f00 */
[----:B------:R-:W-:Y:S02]  /*2a50*/  MOV R2, 0x2a70 ;  /* 0x00002a7000027802 */ /* 0x000fe40000000f00 */
[----:B------:R-:W-:Y:S05]  /*2a60*/  CALL.REL.NOINC `($__internal_33_$__cuda_sm70_shflsync_bfly_p) ;  /* 0x0000067000007944 */ /* 0x000fea0003c00000 */
[----:B0-----:R-:W-:Y:S01]  /*2a70*/  HFMA2.MMA R79, -RZ, RZ, 0, 9.5367431640625e-07 ;  /* 0x00000010ff4f7435 */ /* 0x001fe200000001ff */
[----:B-1----:R-:W-:Y:S01]  /*2a80*/  FADD.FTZ R116, R116, R76 ;  /* 0x0000004c74747221 */ /* 0x002fe20000010000 */
[----:B------:R-:W-:-:S02]  /*2a90*/  MOV R77, 0x1f ;  /* 0x0000001f004d7802 */ /* 0x000fc40000000f00 */
[----:B------:R-:W-:Y:S02]  /*2aa0*/  MOV R76, 0xffffffff ;  /* 0xffffffff004c7802 */ /* 0x000fe40000000f00 */
[----:B------:R-:W-:Y:S02]  /*2ab0*/  MOV R2, 0x2ad0 ;  /* 0x00002ad000027802 */ /* 0x000fe40000000f00 */
[----:B------:R-:W-:Y:S05]  /*2ac0*/  CALL.REL.NOINC `($__internal_33_$__cuda_sm70_shflsync_bfly_p) ;  /* 0x0000061000007944 */ /* 0x000fea0003c00000 */
        /* <DEDUP_REMOVED lines=70> */
[----:B------:R-:W-:Y:S05]  /*2f30*/  CALL.REL.NOINC `($__internal_33_$__cuda_sm70_shflsync_bfly_p) ;  /* 0x000001a000007944 */ /* 0x000fea0003c00000 */
[----:B0-----:R-:W-:Y:S01]  /*2f40*/  HFMA2.MMA R79, -RZ, RZ, 0, 1.1920928955078125e-07 ;  /* 0x00000002ff4f7435 */ /* 0x001fe200000001ff */
[----:B-1----:R-:W-:Y:S01]  /*2f50*/  FADD.FTZ R116, R116, R76 ;  /* 0x0000004c74747221 */ /* 0x002fe20000010000 */
[----:B------:R-:W-:Y:S02]  /*2f60*/  MOV R77, 0x1f ;  /* 0x0000001f004d7802 */ /* 0x000fe40000000f00 */
[----:B------:R-:W-:Y:S02]  /*2f70*/  MOV R76, 0xffffffff ;  /* 0xffffffff004c7802 */ /* 0x000fe40000000f00 */
[----:B------:R-:W-:Y:S02]  /*2f80*/  MOV R2, 0x2fa0 ;  /* 0x00002fa000027802 */ /* 0x000fe40000000f00 */
[----:B------:R-:W-:Y:S05]  /*2f90*/  CALL.REL.NOINC `($__internal_33_$__cuda_sm70_shflsync_bfly_p) ;  /* 0x0000014000007944 */ /* 0x000fea0003c00000 */
[----:B0-----:R-:W-:Y:S01]  /*2fa0*/  HFMA2.MMA R79, -RZ, RZ, 0, 2.384185791015625e-07 ;  /* 0x00000004ff4f7435 */ /* 0x001fe200000001ff */
[----:B-1----:R-:W-:Y:S01]  /*2fb0*/  FADD.FTZ R116, R116, R76 ;  /* 0x0000004c74747221 */ /* 0x002fe20000010000 */
[----:B------:R-:W-:Y:S02]  /*2fc0*/  MOV R77, 0x1f ;  /* 0x0000001f004d7802 */ /* 0x000fe40000000f00 */
[----:B------:R-:W-:-:S02]  /*2fd0*/  MOV R76, 0xffffffff ;  /* 0xffffffff004c7802 */ /* 0x000fc40000000f00 */
        /* <DEDUP_REMOVED lines=10> */
[----:B------:R-:W-:Y:S02]  /*3080*/  MOV R77, 0x1f ;  /* 0x0000001f004d7802 */ /* 0x000fe40000000f00 */
[----:B------:R-:W-:-:S02]  /*3090*/  MOV R76, 0xffffffff ;  /* 0xffffffff004c7802 */ /* 0x000fc40000000f00 */
[----:B------:R-:W-:Y:S02]  /*30a0*/  MOV R2, 0x30c0 ;  /* 0x000030c000027802 */ /* 0x000fe40000000f00 */
[----:B------:R-:W-:Y:S05]  /*30b0*/  CALL.REL.NOINC `($__internal_33_$__cuda_sm70_shflsync_bfly_p) ;  /* 0x0000002000007944 */ /* 0x000fea0003c00000 */
[----:B01----:R-:W-:Y:S01]  /*30c0*/  MOV R79, R76 ;  /* 0x0000004c004f7202 */ /* 0x003fe20000000f00 */
[----:B------:R-:W-:Y:S05]  /*30d0*/  BRA `(.L_x_6428) ;  /* 0xffffef2000007947 */ /* 0x000fea000383ffff */
        .weak           $__internal_33_$__cuda_sm70_shflsync_bfly_p
        .type           $__internal_33_$__cuda_sm70_shflsync_bfly_p,@function
        .size           $__internal_33_$__cuda_sm70_shflsync_bfly_p,(.L_x_29173 - $__internal_33_$__cuda_sm70_shflsync_bfly_p)
$__internal_33_$__cuda_sm70_shflsync_bfly_p:
[----:B------:R-:W-:Y:S01]  /*30e0*/  HFMA2.MMA R3, -RZ, RZ, 0, 0 ;  /* 0x00000000ff037435 */ /* 0x000fe200000001ff */
[----:B------:R-:W-:Y:S04]  /*30f0*/  WARPSYNC R76 ;  /* 0x0000004c00007348 */ /* 0x000fe80003800000 */
[----:B------:R0:W1:Y:S01]  /*3100*/  SHFL.BFLY PT, R76, R116, R79, R77 ;  /* 0x0c00004f744c7389 */ /* 0x00006200000e004d */
[----:B------:R-:W-:Y:S05]  /*3110*/  RET.REL.NODEC R2 `(_ZN10layer_norm13ln_fwd_kernelINS_13Kernel_traitsIf13__nv_bfloat16S2_S2_fjLj1024ELj1ELj4ELj1ELj16ENS_18Kernel_traits_baseILj1024EfS2_S2_S2_fjLj128EEEEELb0ELb0ELb0ELb1EEEvNS_9FwdParamsE) ;  /* 0xffffcee002007950 */ /* 0x000fea0003c3ffff */
.L_x_6429:
        /* <DEDUP_REMOVED lines=14> */
.L_x_29173:


//--------------------- .text._ZN10layer_norm13ln_fwd_kernelINS_13Kernel_traitsIf13__nv_bfloat16S2_S2_fjLj1024ELj1ELj4ELj1ELj16ENS_18Kernel_traits_baseILj1024EfS2_S2_S2_fjLj128EEEEELb0ELb0ELb1ELb0EEEvNS_9FwdParamsE --------------------------
	.section	.text._ZN10layer_norm13ln_fwd_kernelINS_13Kernel_traitsIf13__nv_bfloat16S2_S2_fjLj1024ELj1ELj4ELj1ELj16ENS_18Kernel_traits_baseILj1024EfS2_S2_S2_fjLj128EEEEELb0ELb0ELb1ELb0EEEvNS_9FwdParamsE,"ax",@progbits
	.sectioninfo	@"SHI_REGISTERS=125"
	.align	128
        .global         _ZN10layer_norm13ln_fwd_kernelINS_13Kernel_traitsIf13__nv_bfloat16S2_S2_fjLj1024ELj1ELj4ELj1ELj16ENS_18Kernel_traits_baseILj1024EfS2_S2_S2_fjLj128EEEEELb0ELb0ELb1ELb0EEEvNS_9FwdParamsE
        .type           _ZN10layer_norm13ln_fwd_kernelINS_13Kernel_traitsIf13__nv_bfloat16S2_S2_fjLj1024ELj1ELj4ELj1ELj16ENS_18Kernel_traits_baseILj1024EfS2_S2_S2_fjLj128EEEEELb0ELb0ELb1ELb0EEEvNS_9FwdParamsE,@function
        .size           _ZN10layer_norm13ln_fwd_kernelINS_13Kernel_traitsIf13__nv_bfloat16S2_S2_fjLj1024ELj1ELj4ELj1ELj16ENS_18Kernel_traits_baseILj1024EfS2_S2_S2_fjLj128EEEEELb0ELb0ELb1ELb0EEEvNS_9FwdParamsE,(.L_x_29174 - _ZN10layer_norm13ln_fwd_kernelINS_13Kernel_traitsIf13__nv_bfloat16S2_S2_fjLj1024ELj1ELj4ELj1ELj16ENS_18Kernel_traits_baseILj1024EfS2_S2_S2_fjLj128EEEEELb0ELb0ELb1ELb0EEEvNS_9FwdParamsE)
        .other          _ZN10layer_norm13ln_fwd_kernelINS_13Kernel_traitsIf13__nv_bfloat16S2_S2_fjLj1024ELj1ELj4ELj1ELj16ENS_18Kernel_traits_baseILj1024EfS2_S2_S2_fjLj128EEEEELb0ELb0ELb1ELb0EEEvNS_9FwdParamsE,@"STO_CUDA_ENTRY STV_DEFAULT"
_ZN10layer_norm13ln_fwd_kernelINS_13Kernel_traitsIf13__nv_bfloat16S2_S2_fjLj1024ELj1ELj4ELj1ELj16ENS_18Kernel_traits_baseILj1024EfS2_S2_S2_fjLj128EEEEELb0ELb0ELb1ELb0EEEvNS_9FwdParamsE:
.text._ZN10layer_norm13ln_fwd_kernelINS_13Kernel_traitsIf13__nv_bfloat16S2_S2_fjLj1024ELj1ELj4ELj1ELj16ENS_18Kernel_traits_baseILj1024EfS2_S2_S2_fjLj128EEEEELb0ELb0ELb1ELb0EEEvNS_9FwdParamsE:
        /* <DEDUP_REMOVED lines=34> */
.L_x_6431:
[----:B------:R-:W-:Y:S05]  /*0220*/  BSYNC B0 ;  /* 0x0000000000007941 */ /* 0x000fea0003800000 */
.L_x_6430:
        /* <DEDUP_REMOVED lines=17> */
.L_x_6433:
[----:B------:R-:W-:Y:S05]  /*0340*/  BSYNC B0 ;  /* 0x0000000000007941 */ /* 0x000fea0003800000 */
.L_x_6432:
        /* <DEDUP_REMOVED lines=17> */
.L_x_6435:
[----:B------:R-:W-:Y:S05]  /*0460*/  BSYNC B0 ;  /* 0x0000000000007941 */ /* 0x000fea0003800000 */
.L_x_6434:
        /* <DEDUP_REMOVED lines=16> */
.L_x_6437:
[----:B------:R-:W-:Y:S05]  /*0570*/  BSYNC B0 ;  /* 0x0000000000007941 */ /* 0x000fea0003800000 */
.L_x_6436:
[----:B------:R-:W-:Y:S05]  /*0580*/  @P1 EXIT ;  /* 0x000000000000194d */ /* 0x000fea0003800000 */
[----:B------:R-:W-:Y:S02]  /*0590*/  ULDC.U8 UR6, c[0x0][0x1f0] ;  /* 0x00007c0000067ab9 */ /* 0x000fe40000000000 */
.L_x_6553:
[----:B------:R-:W-:-:S10]  /*05a0*/  HFMA2.MMA R113, -RZ, RZ, 0, 2.384185791015625e-07 ;  /* 0x00000004ff717435 */ /* 0x000fd400000001ff */
[----:B------:R-:W-:-:S05]  /*05b0*/  IMAD.WIDE R84, R108, R113, c[0x0][0x1d0] ;  /* 0x000074006c547625 */ /* 0x000fca00078e0271 */
[----:B------:R1:W2:Y:S04]  /*05c0*/  LDG.E R115, [R84.64] ;  /* 0x0000000454737981 */ /* 0x0002a8000c1e1900 */
[----:B------:R-:W1:Y:S01]  /*05d0*/  S2R R111, SR_TID.X ;  /* 0x00000000006f7919 */ /* 0x000e620000002100 */
[C---:B------:R-:W-:Y:S02]  /*05e0*/  IMAD R86, R108.reuse, c[0x0][0x168], RZ ;  /* 0x00005a006c567a24 */ /* 0x040fe400078e02ff */
[----:B------:R-:W-:Y:S01]  /*05f0*/  IMAD.WIDE R112, R108, R113, c[0x0][0x1d8] ;  /* 0x000076006c707625 */ /* 0x000fe200078e0271 */
[----:B------:R-:W-:Y:S01]  /*0600*/  BSSY B0, `(.L_x_6438) ;  /* 0x0000079000007945 */ /* 0x000fe20003800000 */
[----:B------:R-:W-:-:S04]  /*0610*/  MOV R116, RZ ;  /* 0x000000ff00747202 */ /* 0x000fc80000000f00 */
[----:B-----5:R3:W5:Y:S02]  /*0620*/  LDG.E R112, [R112.64] ;  /* 0x0000000470707981 */ /* 0x020764000c1e1900 */
[----:B---3--:R-:W-:Y:S02]  /*0630*/  SHF.R.S32.HI R113, RZ, 0x1f, R108 ;  /* 0x0000001fff717819 */ /* 0x008fe4000001146c */
        /* <DEDUP_REMOVED lines=26> */
.L_x_6441:
[----:B-1---5:R-:W-:Y:S02]  /*07e0*/  PRMT R97, RZ, 0x5410, R76 ;  /* 0x00005410ff617816 */ /* 0x022fe4000000004c */
[----:B------:R-:W-:-:S03]  /*07f0*/  @P0 PRMT R84, RZ, 0x5410, R80 ;  /* 0x00005410ff540816 */ /* 0x000fc60000000050 */
[----:B------:R-:W-:-:S04]  /*0800*/  FMUL.FTZ R97, R97, c[0x0][0x1ec] ;  /* 0x00007b0061617a20 */ /* 0x000fc80000410000 */
[----:B------:R-:W-:Y:S02]  /*0810*/  @P0 FADD.FTZ R97, R84, R97 ;  /* 0x0000006154610221 */ /* 0x000fe40000010000 */
.L_x_6442:
[----:B------:R-:W-:Y:S05]  /*0820*/  BSYNC B1 ;  /* 0x0000000000017941 */ /* 0x000fea0003800000 */
.L_x_6440:
[----:B------:R-:W-:Y:S01]  /*0830*/  BSSY B1, `(.L_x_6443) ;  /* 0x000000a000017945 */ /* 0x000fe20003800000 */
[----:B------:R-:W-:Y:S05]  /*0840*/  @P2 BRA `(.L_x_6444) ;  /* 0x0000004000002947 */ /* 0x000fea0003800000 */
[----:B------:R-:W-:Y:S01]  /*0850*/  MOV R96, RZ ;  /* 0x000000ff00607202 */ /* 0x000fe20000000f00 */
[----:B------:R-:W-:Y:S05]  /*0860*/  @!P0 BRA `(.L_x_6445) ;  /* 0x0000006000008947 */ /* 0x000fea0003800000 */
[----:B-----5:R-:W-:Y:S01]  /*0870*/  PRMT R96, RZ, 0x7610, R80 ;  /* 0x00007610ff607816 */ /* 0x020fe20000000050 */
[----:B------:R-:W-:Y:S05]  /*0880*/  BRA `(.L_x_6445) ;  /* 0x0000004000007947 */ /* 0x000fea0003800000 */
.L_x_6444:
[----:B-----5:R-:W-:Y:S02]  /*0890*/  PRMT R96, RZ, 0x7610, R76 ;  /* 0x00007610ff607816 */ /* 0x020fe4000000004c */
[----:B------:R-:W-:-:S03]  /*08a0*/  @P0 PRMT R85, RZ, 0x7610, R80 ;  /* 0x00007610ff550816 */ /* 0x000fc60000000050 */
[----:B------:R-:W-:-:S04]  /*08b0*/  FMUL.FTZ R96, R96, c[0x0][0x1ec] ;  /* 0x00007b0060607a20 */ /* 0x000fc80000410000 */
[----:B------:R-:W-:Y:S02]  /*08c0*/  @P0 FADD.FTZ R96, R85, R96 ;  /* 0x0000006055600221 */ /* 0x000fe40000010000 */
.L_x_6445:
[----:B------:R-:W-:Y:S05]  /*08d0*/  BSYNC B1 ;  /* 0x0000000000017941 */ /* 0x000fea0003800000 */
.L_x_6443:
[----:B------:R-:W-:Y:S01]  /*08e0*/  BSSY B1, `(.L_x_6446) ;  /* 0x000000a000017945 */ /* 0x000fe20003800000 */
[----:B------:R-:W-:Y:S05]  /*08f0*/  @P2 BRA `(.L_x_6447) ;  /* 0x0000004000002947 */ /* 0x000fea0003800000 */
[----:B------:R-:W-:Y:S01]  /*0900*/  HFMA2.MMA R95, -RZ, RZ, 0, 0 ;  /* 0x00000000ff5f7435 */ /* 0x000fe200000001ff */
[----:B------:R-:W-:Y:S05]  /*0910*/  @!P0 BRA `(.L_x_6448) ;  /* 0x0000006000008947 */ /* 0x000fea0003800000 */
[----:B-----5:R-:W-:Y:S01]  /*0920*/  PRMT R95, RZ, 0x5410, R81 ;  /* 0x00005410ff5f7816 */ /* 0x020fe20000000051 */
[----:B------:R-:W-:Y:S05]  /*0930*/  BRA `(.L_x_6448) ;  /* 0x0000004000007947 */ /* 0x000fea0003800000 */
.L_x_6447:
[----:B-----5:R-:W-:Y:S02]  /*0940*/  PRMT R95, RZ, 0x5410, R77 ;  /* 0x00005410ff5f7816 */ /* 0x020fe4000000004d */
[----:B------:R-:W-:-:S03]  /*0950*/  @P0 PRMT R84, RZ, 0x5410, R81 ;  /* 0x00005410ff540816 */ /* 0x000fc60000000051 */
[----:B------:R-:W-:-:S04]  /*0960*/  FMUL.FTZ R95, R95, c[0x0][0x1ec] ;  /* 0x00007b005f5f7a20 */ /* 0x000fc80000410000 */
[----:B------:R-:W-:Y:S02]  /*0970*/  @P0 FADD.FTZ R95, R84, R95 ;  /* 0x0000005f545f0221 */ /* 0x000fe40000010000 */
.L_x_6448:
[----:B------:R-:W-:Y:S05]  /*0980*/  BSYNC B1 ;  /* 0x0000000000017941 */ /* 0x000fea0003800000 */
.L_x_6446:
[----:B------:R-:W-:Y:S01]  /*0990*/  BSSY B1, `(.L_x_6449) ;  /* 0x000000a000017945 */ /* 0x000fe20003800000 */
[----:B------:R-:W-:Y:S05]  /*09a0*/  @P2 BRA `(.L_x_6450) ;  /* 0x0000004000002947 */ /* 0x000fea0003800000 */
[----:B------:R-:W-:Y:S01]  /*09b0*/  MOV R94, RZ ;  /* 0x000000ff005e7202 */ /* 0x000fe20000000f00 */
[----:B------:R-:W-:Y:S05]  /*09c0*/  @!P0 BRA `(.L_x_6451) ;  /* 0x0000006000008947 */ /* 0x000fea0003800000 */
[----:B-----5:R-:W-:Y:S01]  /*09d0*/  PRMT R94, RZ, 0x7610, R81 ;  /* 0x00007610ff5e7816 */ /* 0x020fe20000000051 */
[----:B------:R-:W-:Y:S05]  /*09e0*/  BRA `(.L_x_6451) ;  /* 0x0000004000007947 */ /* 0x000fea0003800000 */
.L_x_6450:
[----:B-----5:R-:W-:Y:S02]  /*09f0*/  PRMT R94, RZ, 0x7610, R77 ;  /* 0x00007610ff5e7816 */ /* 0x020fe4000000004d */
[----:B------:R-:W-:-:S03]  /*0a00*/  @P0 PRMT R85, RZ, 0x7610, R81 ;  /* 0x00007610ff550816 */ /* 0x000fc60000000051 */
[----:B------:R-:W-:-:S04]  /*0a10*/  FMUL.FTZ R94, R94, c[0x0][0x1ec] ;  /* 0x00007b005e5e7a20 */ /* 0x000fc80000410000 */
[----:B------:R-:W-:Y:S02]  /*0a20*/  @P0 FADD.FTZ R94, R85, R94 ;  /* 0x0000005e555e0221 */ /* 0x000fe40000010000 */
.L_x_6451:
[----:B------:R-:W-:Y:S05]  /*0a30*/  BSYNC B1 ;  /* 0x0000000000017941 */ /* 0x000fea0003800000 */
.L_x_6449:
[----:B------:R-:W-:Y:S01]  /*0a40*/  BSSY B1, `(.L_x_6452) ;  /* 0x000000a000017945 */ /* 0x000fe20003800000 */
[----:B------:R-:W-:Y:S05]  /*0a50*/  @P2 BRA `(.L_x_6453) ;  /* 0x0000004000002947 */ /* 0x000fea0003800000 */
[----:B------:R-:W-:Y:S01]  /*0a60*/  HFMA2.MMA R93, -RZ, RZ, 0, 0 ;  /* 0x00000000ff5d7435 */ /* 0x000fe200000001ff */
[----:B------:R-:W-:Y:S05]  /*0a70*/  @!P0 BRA `(.L_x_6454) ;  /* 0x0000006000008947 */ /* 0x000fea0003800000 */
[----:B-----5:R-:W-:Y:S01]  /*0a80*/  PRMT R93, RZ, 0x5410, R82 ;  /* 0x00005410ff5d7816 */ /* 0x020fe20000000052 */
[----:B------:R-:W-:Y:S05]  /*0a90*/  BRA `(.L_x_6454) ;  /* 0x0000004000007947 */ /* 0x000fea0003800000 */
.L_x_6453:
[----:B-----5:R-:W-:Y:S02]  /*0aa0*/  PRMT R93, RZ, 0x5410, R78 ;  /* 0x00005410ff5d7816 */ /* 0x020fe4000000004e */
[----:B------:R-:W-:-:S03]  /*0ab0*/  @P0 PRMT R84, RZ, 0x5410, R82 ;  /* 0x00005410ff540816 */ /* 0x000fc60000000052 */
[----:B------:R-:W-:-:S04]  /*0ac0*/  FMUL.FTZ R93, R93, c[0x0][0x1ec] ;  /* 0x00007b005d5d7a20 */ /* 0x000fc80000410000 */
[----:B------:R-:W-:Y:S02]  /*0ad0*/  @P0 FADD.FTZ R93, R84, R93 ;  /* 0x0000005d545d0221 */ /* 0x000fe40000010000 */
.L_x_6454:
[----:B------:R-:W-:Y:S05]  /*0ae0*/  BSYNC B1 ;  /* 0x0000000000017941 */ /* 0x000fea0003800000 */
.L_x_6452:
[----:B------:R-:W-:Y:S01]  /*0af0*/  BSSY B1, `(.L_x_6455) ;  /* 0x000000a000017945 */ /* 0x000fe20003800000 */
[----:B------:R-:W-:Y:S05]  /*0b00*/  @P2 BRA `(.L_x_6456) ;  /* 0x0000004000002947 */ /* 0x000fea0003800000 */
[----:B------:R-:W-:Y:S01]  /*0b10*/  MOV R92, RZ ;  /* 0x000000ff005c7202 */ /* 0x000fe20000000f00 */
[----:B------:R-:W-:Y:S05]  /*0b20*/  @!P0 BRA `(.L_x_6457) ;  /* 0x0000006000008947 */ /* 0x000fea0003800000 */
[----:B-----5:R-:W-:Y:S01]  /*0b30*/  PRMT R92, RZ, 0x7610, R82 ;  /* 0x00007610ff5c7816 */ /* 0x020fe20000000052 */
[----:B------:R-:W-:Y:S05]  /*0b40*/  BRA `(.L_x_6457) ;  /* 0x0000004000007947 */ /* 0x000fea0003800000 */
.L_x_6456:
[----:B-----5:R-:W-:Y:S02]  /*0b50*/  PRMT R92, RZ, 0x7610, R78 ;  /* 0x00007610ff5c7816 */ /* 0x020fe4000000004e */
[----:B------:R-:W-:-:S03]  /*0b60*/  @P0 PRMT R85, RZ, 0x7610, R82 ;  /* 0x00007610ff550816 */ /* 0x000fc60000000052 */
[----:B------:R-:W-:-:S04]  /*0b70*/  FMUL.FTZ R92, R92, c[0x0][0x1ec] ;  /* 0x00007b005c5c7a20 */ /* 0x000fc80000410000 */
[----:B------:R-:W-:Y:S02]  /*0b80*/  @P0 FADD.FTZ R92, R85, R92 ;  /* 0x0000005c555c0221 */ /* 0x000fe40000010000 */
.L_x_6457:
[----:B------:R-:W-:Y:S05]  /*0b90*/  BSYNC B1 ;  /* 0x0000000000017941 */ /* 0x000fea0003800000 */
.L_x_6455:
[----:B------:R-:W-:Y:S01]  /*0ba0*/  BSSY B1, `(.L_x_6458) ;  /* 0x000000a000017945 */ /* 0x000fe20003800000 */
[----:B------:R-:W-:Y:S05]  /*0bb0*/  @P2 BRA `(.L_x_6459) ;  /* 0x0000004000002947 */ /* 0x000fea0003800000 */
[----:B------:R-:W-:Y:S01]  /*0bc0*/  HFMA2.MMA R91, -RZ, RZ, 0, 0 ;  /* 0x00000000ff5b7435 */ /* 0x000fe200000001ff */
[----:B------:R-:W-:Y:S05]  /*0bd0*/  @!P0 BRA `(.L_x_6460) ;  /* 0x0000006000008947 */ /* 0x000fea0003800000 */
[----:B-----5:R-:W-:Y:S01]  /*0be0*/  PRMT R91, RZ, 0x5410, R83 ;  /* 0x00005410ff5b7816 */ /* 0x020fe20000000053 */
[----:B------:R-:W-:Y:S05]  /*0bf0*/  BRA `(.L_x_6460) ;  /* 0x0000004000007947 */ /* 0x000fea0003800000 */
.L_x_6459:
[----:B-----5:R-:W-:Y:S02]  /*0c00*/  PRMT R91, RZ, 0x5410, R79 ;  /* 0x00005410ff5b7816 */ /* 0x020fe4000000004f */
[----:B------:R-:W-:-:S03]  /*0c10*/  @P0 PRMT R84, RZ, 0x5410, R83 ;  /* 0x00005410ff540816 */ /* 0x000fc60000000053 */
[----:B------:R-:W-:-:S04]  /*0c20*/  FMUL.FTZ R91, R91, c[0x0][0x1ec] ;  /* 0x00007b005b5b7a20 */ /* 0x000fc80000410000 */
[----:B------:R-:W-:Y:S02]  /*0c30*/  @P0 FADD.FTZ R91, R84, R91 ;  /* 0x0000005b545b0221 */ /* 0x000fe40000010000 */
.L_x_6460:
[----:B------:R-:W-:Y:S05]  /*0c40*/  BSYNC B1 ;  /* 0x0000000000017941 */ /* 0x000fea0003800000 */
.L_x_6458:
[----:B------:R-:W-:Y:S01]  /*0c50*/  BSSY B1, `(.L_x_6461) ;  /* 0x000000a000017945 */ /* 0x000fe20003800000 */
[----:B------:R-:W-:Y:S05]  /*0c60*/  @P2 BRA `(.L_x_6462) ;  /* 0x0000004000002947 */ /* 0x000fea0003800000 */
[----:B------:R-:W-:Y:S01]  /*0c70*/  MOV R90, RZ ;  /* 0x000000ff005a7202 */ /* 0x000fe20000000f00 */
[----:B------:R-:W-:Y:S05]  /*0c80*/  @!P0 BRA `(.L_x_6463) ;  /* 0x0000006000008947 */ /* 0x000fea0003800000 */
[----:B-----5:R-:W-:Y:S01]  /*0c90*/  PRMT R90, RZ, 0x7610, R83 ;  /* 0x00007610ff5a7816 */ /* 0x020fe20000000053 */
[----:B------:R-:W-:Y:S05]  /*0ca0*/  BRA `(.L_x_6463) ;  /* 0x0000004000007947 */ /* 0x000fea0003800000 */
.L_x_6462:
[----:B-----5:R-:W-:Y:S02]  /*0cb0*/  PRMT R90, RZ, 0x7610, R79 ;  /* 0x00007610ff5a7816 */ /* 0x020fe4000000004f */
[----:B------:R-:W-:-:S03]  /*0cc0*/  @P0 PRMT R85, RZ, 0x7610, R83 ;  /* 0x00007610ff550816 */ /* 0x000fc60000000053 */
[----:B------:R-:W-:-:S04]  /*0cd0*/  FMUL.FTZ R90, R90, c[0x0][0x1ec] ;  /* 0x00007b005a5a7a20 */ /* 0x000fc80000410000 */
[----:B------:R-:W-:Y:S02]  /*0ce0*/  @P0 FADD.FTZ R90, R85, R90 ;  /* 0x0000005a555a0221 */ /* 0x000fe40000010000 */
.L_x_6463:
[----:B------:R-:W-:Y:S05]  /*0cf0*/  BSYNC B1 ;  /* 0x0000000000017941 */ /* 0x000fea0003800000 */
.L_x_6461:
        /* <DEDUP_REMOVED lines=9> */
.L_x_6439:
[----:B------:R-:W-:Y:S05]  /*0d90*/  BSYNC B0 ;  /* 0x0000000000007941 */ /* 0x000fea0003800000 */
.L_x_6438:
[----:B------:R-:W-:Y:S01]  /*0da0*/  BSSY B0, `(.L_x_6464) ;  /* 0x000006c000007945 */ /* 0x000fe20003800000 */
[----:B------:R-:W-:Y:S05]  /*0db0*/  @!P5 BRA `(.L_x_6465) ;  /* 0x000006a00000d947 */ /* 0x000fea0003800000 */
[----:B------:R-:W-:Y:S02]  /*0dc0*/  ISETP.NE.U32.AND P0, PT, RZ, c[0x0][0x180], PT ;  /* 0x00006000ff007a0c */ /* 0x000fe40003f05070 */
[----:B------:R-:W-:Y:S02]  /*0dd0*/  @P1 MOV R9, 0x10 ;  /* 0x0000001000091802 */ /* 0x000fe40000000f00 */
        /* <DEDUP_REMOVED lines=9> */
[----:B--2---:R-:W-:Y:S01]  /*0e70*/  HFMA2.MMA R89, -RZ, RZ, 0, 0 ;  /* 0x00000000ff597435 */ /* 0x004fe200000001ff */
[----:B------:R-:W-:Y:S05]  /*0e80*/  @!P0 BRA `(.L_x_6468) ;  /* 0x0000006000008947 */ /* 0x000fea0003800000 */
[----:B-----5:R-:W-:Y:S01]  /*0e90*/  PRMT R89, RZ, 0x5410, R80 ;  /* 0x00005410ff597816 */ /* 0x020fe20000000050 */
[----:B------:R-:W-:Y:S05]  /*0ea0*/  BRA `(.L_x_6468) ;  /* 0x0000004000007947 */ /* 0x000fea0003800000 */
.L_x_6467:
[----:B--2--5:R-:W-:Y:S02]  /*0eb0*/  PRMT R89, RZ, 0x5410, R76 ;  /* 0x00005410ff597816 */ /* 0x024fe4000000004c */
[----:B------:R-:W-:-:S03]  /*0ec0*/  @P0 PRMT R6, RZ, 0x5410, R80 ;  /* 0x00005410ff060816 */ /* 0x000fc60000000050 */
[----:B------:R-:W-:-:S04]  /*0ed0*/  FMUL.FTZ R89, R89, c[0x0][0x1ec] ;  /* 0x00007b0059597a20 */ /* 0x000fc80000410000 */
[----:B------:R-:W-:Y:S02]  /*0ee0*/  @P0 FADD.FTZ R89, R6, R89 ;  /* 0x0000005906590221 */ /* 0x000fe40000010000 */
.L_x_6468:
[----:B------:R-:W-:Y:S05]  /*0ef0*/  BSYNC B1 ;  /* 0x0000000000017941 */ /* 0x000fea0003800000 */
.L_x_6466:
[----:B------:R-:W-:Y:S01]  /*0f00*/  BSSY B1, `(.L_x_6469) ;  /* 0x000000a000017945 */ /* 0x000fe20003800000 */
[----:B------:R-:W-:Y:S05]  /*0f10*/  @P2 BRA `(.L_x_6470) ;  /* 0x0000004000002947 */ /* 0x000fea0003800000 */
[----:B------:R-:W-:Y:S01]  /*0f20*/  MOV R88, RZ ;  /* 0x000000ff00587202 */ /* 0x000fe20000000f00 */
[----:B------:R-:W-:Y:S05]  /*0f30*/  @!P0 BRA `(.L_x_6471) ;  /* 0x0000006000008947 */ /* 0x000fea0003800000 */
[----:B-----5:R-:W-:Y:S01]  /*0f40*/  PRMT R88, RZ, 0x7610, R80 ;  /* 0x00007610ff587816 */ /* 0x020fe20000000050 */
[----:B------:R-:W-:Y:S05]  /*0f50*/  BRA `(.L_x_6471) ;  /* 0x0000004000007947 */ /* 0x000fea0003800000 */
.L_x_6470:
[----:B-----5:R-:W-:Y:S02]  /*0f60*/  PRMT R88, RZ, 0x7610, R76 ;  /* 0x00007610ff587816 */ /* 0x020fe4000000004c */
[----:B------:R-:W-:-:S03]  /*0f70*/  @P0 PRMT R7, RZ, 0x7610, R80 ;  /* 0x00007610ff070816 */ /* 0x000fc60000000050 */
[----:B------:R-:W-:-:S04]  /*0f80*/  FMUL.FTZ R88, R88, c[0x0][0x1ec] ;  /* 0x00007b0058587a20 */ /* 0x000fc80000410000 */
[----:B------:R-:W-:Y:S02]  /*0f90*/  @P0 FADD.FTZ R88, R7, R88 ;  /* 0x0000005807580221 */ /* 0x000fe40000010000 */
.L_x_6471:
[----:B------:R-:W-:Y:S05]  /*0fa0*/  BSYNC B1 ;  /* 0x0000000000017941 */ /* 0x000fea0003800000 */
.L_x_6469:
[----:B------:R-:W-:Y:S01]  /*0fb0*/  BSSY B1, `(.L_x_6472) ;  /* 0x000000a000017945 */ /* 0x000fe20003800000 */
[----:B------:R-:W-:Y:S05]  /*0fc0*/  @P2 BRA `(.L_x_6473) ;  /* 0x0000004000002947 */ /* 0x000fea0003800000 */
[----:B------:R-:W-:Y:S01]  /*0fd0*/  HFMA2.MMA R11, -RZ, RZ, 0, 0 ;  /* 0x00000000ff0b7435 */ /* 0x000fe200000001ff */
[----:B------:R-:W-:Y:S05]  /*0fe0*/  @!P0 BRA `(.L_x_6474) ;  /* 0x0000006000008947 */ /* 0x000fea0003800000 */
[----:B-----5:R-:W-:Y:S01]  /*0ff0*/  PRMT R11, RZ, 0x5410, R81 ;  /* 0x00005410ff0b7816 */ /* 0x020fe20000000051 */
[----:B------:R-:W-:Y:S05]  /*1000*/  BRA `(.L_x_6474) ;  /* 0x0000004000007947 */ /* 0x000fea0003800000 */
.L_x_6473:
[----:B-----5:R-:W-:Y:S02]  /*1010*/  PRMT R11, RZ, 0x5410, R77 ;  /* 0x00005410ff0b7816 */ /* 0x020fe4000000004d */
[----:B------:R-:W-:-:S03]  /*1020*/  @P0 PRMT R6, RZ, 0x5410, R81 ;  /* 0x00005410ff060816 */ /* 0x000fc60000000051 */
[----:B------:R-:W-:-:S04]  /*1030*/  FMUL.FTZ R11, R11, c[0x0][0x1ec] ;  /* 0x00007b000b0b7a20 */ /* 0x000fc80000410000 */
[----:B------:R-:W-:Y:S02]  /*1040*/  @P0 FADD.FTZ R11, R6, R11 ;  /* 0x0000000b060b0221 */ /* 0x000fe40000010000 */
.L_x_6474:
[----:B------:R-:W-:Y:S05]  /*1050*/  BSYNC B1 ;  /* 0x0000000000017941 */ /* 0x000fea0003800000 */
.L_x_6472:
[----:B------:R-:W-:Y:S01]  /*1060*/  BSSY B1, `(.L_x_6475) ;  /* 0x000000a000017945 */ /* 0x000fe20003800000 */
[----:B------:R-:W-:Y:S05]  /*1070*/  @P2 BRA `(.L_x_6476) ;  /* 0x0000004000002947 */ /* 0x000fea0003800000 */
[----:B------:R-:W-:Y:S01]  /*1080*/  MOV R10, RZ ;  /* 0x000000ff000a7202 */ /* 0x000fe20000000f00 */
[----:B------:R-:W-:Y:S05]  /*1090*/  @!P0 BRA `(.L_x_6477) ;  /* 0x0000006000008947 */ /* 0x000fea0003800000 */
[----:B-----5:R-:W-:Y:S01]  /*10a0*/  PRMT R10, RZ, 0x7610, R81 ;  /* 0x00007610ff0a7816 */ /* 0x020fe20000000051 */
[----:B------:R-:W-:Y:S05]  /*10b0*/  BRA `(.L_x_6477) ;  /* 0x0000004000007947 */ /* 0x000fea0003800000 */
.L_x_6476:
[----:B-----5:R-:W-:Y:S02]  /*10c0*/  PRMT R10, RZ, 0x7610, R77 ;  /* 0x00007610ff0a7816 */ /* 0x020fe4000000004d */
[----:B------:R-:W-:-:S03]  /*10d0*/  @P0 PRMT R7, RZ, 0x7610, R81 ;  /* 0x00007610ff070816 */ /* 0x000fc60000000051 */
[----:B------:R-:W-:-:S04]  /*10e0*/  FMUL.FTZ R10, R10, c[0x0][0x1ec] ;  /* 0x00007b000a0a7a20 */ /* 0x000fc80000410000 */
[----:B------:R-:W-:Y:S02]  /*10f0*/  @P0 FADD.FTZ R10, R7, R10 ;  /* 0x0000000a070a0221 */ /* 0x000fe40000010000 */
.L_x_6477:
[----:B------:R-:W-:Y:S05]  /*1100*/  BSYNC B1 ;  /* 0x0000000000017941 */ /* 0x000fea0003800000 */
.L_x_6475:
[----:B------:R-:W-:Y:S01]  /*1110*/  BSSY B1, `(.L_x_6478) ;  /* 0x000000a000017945 */ /* 0x000fe20003800000 */
[----:B------:R-:W-:Y:S05]  /*1120*/  @P2 BRA `(.L_x_6479) ;  /* 0x0000004000002947 */ /* 0x000fea0003800000 */
[----:B------:R-:W-:Y:S01]  /*1130*/  HFMA2.MMA R9, -RZ, RZ, 0, 0 ;  /* 0x00000000ff097435 */ /* 0x000fe200000001ff */
[----:B------:R-:W-:Y:S05]  /*1140*/  @!P0 BRA `(.L_x_6480) ;  /* 0x0000006000008947 */ /* 0x000fea0003800000 */
[----:B-----5:R-:W-:Y:S01]  /*1150*/  PRMT R9, RZ, 0x5410, R82 ;  /* 0x00005410ff097816 */ /* 0x020fe20000000052 */
[----:B------:R-:W-:Y:S05]  /*1160*/  BRA `(.L_x_6480) ;  /* 0x0000004000007947 */ /* 0x000fea0003800000 */
.L_x_6479:
[----:B-----5:R-:W-:Y:S02]  /*1170*/  PRMT R9, RZ, 0x5410, R78 ;  /* 0x00005410ff097816 */ /* 0x020fe4000000004e */
[----:B------:R-:W-:-:S03]  /*1180*/  @P0 PRMT R6, RZ, 0x5410, R82 ;  /* 0x00005410ff060816 */ /* 0x000fc60000000052 */
[----:B------:R-:W-:-:S04]  /*1190*/  FMUL.FTZ R9, R9, c[0x0][0x1ec] ;  /* 0x00007b0009097a20 */ /* 0x000fc80000410000 */
[----:B------:R-:W-:Y:S02]  /*11a0*/  @P0 FADD.FTZ R9, R6, R9 ;  /* 0x0000000906090221 */ /* 0x000fe40000010000 */
.L_x_6480:
[----:B------:R-:W-:Y:S05]  /*11b0*/  BSYNC B1 ;  /* 0x0000000000017941 */ /* 0x000fea0003800000 */
.L_x_6478:
[----:B------:R-:W-:Y:S01]  /*11c0*/  BSSY B1, `(.L_x_6481) ;  /* 0x000000a000017945 */ /* 0x000fe20003800000 */
[----:B------:R-:W-:Y:S05]  /*11d0*/  @P2 BRA `(.L_x_6482) ;  /* 0x0000004000002947 */ /* 0x000fea0003800000 */
[----:B------:R-:W-:Y:S01]  /*11e0*/  MOV R8, RZ ;  /* 0x000000ff00087202 */ /* 0x000fe20000000f00 */
[----:B------:R-:W-:Y:S05]  /*11f0*/  @!P0 BRA `(.L_x_6483) ;  /* 0x0000006000008947 */ /* 0x000fea0003800000 */
[----:B-----5:R-:W-:Y:S01]  /*1200*/  PRMT R8, RZ, 0x7610, R82 ;  /* 0x00007610ff087816 */ /* 0x020fe20000000052 */
[----:B------:R-:W-:Y:S05]  /*1210*/  BRA `(.L_x_6483) ;  /* 0x0000004000007947 */ /* 0x000fea0003800000 */
.L_x_6482:
[----:B-----5:R-:W-:Y:S02]  /*1220*/  PRMT R8, RZ, 0x7610, R78 ;  /* 0x00007610ff087816 */ /* 0x020fe4000000004e */
[----:B------:R-:W-:-:S03]  /*1230*/  @P0 PRMT R7, RZ, 0x7610, R82 ;  /* 0x00007610ff070816 */ /* 0x000fc60000000052 */
[----:B------:R-:W-:-:S04]  /*1240*/  FMUL.FTZ R8, R8, c[0x0][0x1ec] ;  /* 0x00007b0008087a20 */ /* 0x000fc80000410000 */
[----:B------:R-:W-:Y:S02]  /*1250*/  @P0 FADD.FTZ R8, R7, R8 ;  /* 0x0000000807080221 */ /* 0x000fe40000010000 */
.L_x_6483:
[----:B------:R-:W-:Y:S05]  /*1260*/  BSYNC B1 ;  /* 0x0000000000017941 */ /* 0x000fea0003800000 */
.L_x_6481:
[----:B------:R-:W-:Y:S01]  /*1270*/  BSSY B1, `(.L_x_6484) ;  /* 0x000000a000017945 */ /* 0x000fe20003800000 */
[----:B------:R-:W-:Y:S05]  /*1280*/  @P2 BRA `(.L_x_6485) ;  /* 0x0000004000002947 */ /* 0x000fea0003800000 */
[----:B------:R-:W-:Y:S01]  /*1290*/  HFMA2.MMA R7, -RZ, RZ, 0, 0 ;  /* 0x00000000ff077435 */ /* 0x000fe200000001ff */
[----:B------:R-:W-:Y:S05]  /*12a0*/  @!P0 BRA `(.L_x_6486) ;  /* 0x0000006000008947 */ /* 0x000fea0003800000 */
[----:B-----5:R-:W-:Y:S01]  /*12b0*/  PRMT R7, RZ, 0x5410, R83 ;  /* 0x00005410ff077816 */ /* 0x020fe20000000053 */
[----:B------:R-:W-:Y:S05]  /*12c0*/  BRA `(.L_x_6486) ;  /* 0x0000004000007947 */ /* 0x000fea0003800000 */
.L_x_6485:
[----:B-----5:R-:W-:Y:S02]  /*12d0*/  PRMT R7, RZ, 0x5410, R79 ;  /* 0x00005410ff077816 */ /* 0x020fe4000000004f */
[----:B------:R-:W-:-:S03]  /*12e0*/  @P0 PRMT R6, RZ, 0x5410, R83 ;  /* 0x00005410ff060816 */ /* 0x000fc60000000053 */
[----:B------:R-:W-:-:S04]  /*12f0*/  FMUL.FTZ R7, R7, c[0x0][0x1ec] ;  /* 0x00007b0007077a20 */ /* 0x000fc80000410000 */
[----:B------:R-:W-:Y:S02]  /*1300*/  @P0 FADD.FTZ R7, R6, R7 ;  /* 0x0000000706070221 */ /* 0x000fe40000010000 */
.L_x_6486:
[----:B------:R-:W-:Y:S05]  /*1310*/  BSYNC B1 ;  /* 0x0000000000017941 */ /* 0x000fea0003800000 */
.L_x_6484:
[----:B------:R-:W-:Y:S01]  /*1320*/  BSSY B1, `(.L_x_6487) ;  /* 0x000000a000017945 */ /* 0x000fe20003800000 */
[----:B------:R-:W-:Y:S05]  /*1330*/  @P2 BRA `(.L_x_6488) ;  /* 0x0000004000002947 */ /* 0x000fea0003800000 */
[----:B------:R-:W-:Y:S01]  /*1340*/  MOV R6, RZ ;  /* 0x000000ff00067202 */ /* 0x000fe20000000f00 */
[----:B------:R-:W-:Y:S05]  /*1350*/  @!P0 BRA `(.L_x_6489) ;  /* 0x0000006000008947 */ /* 0x000fea0003800000 */
[----:B-----5:R-:W-:Y:S01]  /*1360*/  PRMT R6, RZ, 0x7610, R83 ;  /* 0x00007610ff067816 */ /* 0x020fe20000000053 */
[----:B------:R-:W-:Y:S05]  /*1370*/  BRA `(.L_x_6489) ;  /* 0x0000004000007947 */ /* 0x000fea0003800000 */
.L_x_6488:
[----:B-----5:R-:W-:Y:S02]  /*1380*/  PRMT R6, RZ, 0x7610, R79 ;  /* 0x00007610ff067816 */ /* 0x020fe4000000004f */
[----:B-1----:R-:W-:-:S03]  /*1390*/  @P0 PRMT R85, RZ, 0x7610, R83 ;  /* 0x00007610ff550816 */ /* 0x002fc60000000053 */
[----:B------:R-:W-:-:S04]  /*13a0*/  FMUL.FTZ R6, R6, c[0x0][0x1ec] ;  /* 0x00007b0006067a20 */ /* 0x000fc80000410000 */
[----:B------:R-:W-:Y:S02]  /*13b0*/  @P0 FADD.FTZ R6, R85, R6 ;  /* 0x0000000655060221 */ /* 0x000fe40000010000 */
.L_x_6489:
[----:B------:R-:W-:Y:S05]  /*13c0*/  BSYNC B1 ;  /* 0x0000000000017941 */ /* 0x000fea0003800000 */
.L_x_6487:
[----:B-1----:R-:W-:Y:S01]  /*13d0*/  HFMA2.MMA R119, -RZ, RZ, 0, 9.5367431640625e-07 ;  /* 0x00000010ff777435 */ /* 0x002fe200000001ff */
        /* <DEDUP_REMOVED lines=8> */
.L_x_6465:
[----:B------:R-:W-:Y:S05]  /*1460*/  BSYNC B0 ;  /* 0x0000000000007941 */ /* 0x000fea0003800000 */
.L_x_6464:
        /* <DEDUP_REMOVED lines=17> */
.L_x_6493:
[----:B0----5:R-:W-:Y:S02]  /*1580*/  PRMT R5, RZ, 0x5410, R76 ;  /* 0x00005410ff057816 */ /* 0x021fe4000000004c */
[----:B------:R-:W-:-:S03]  /*1590*/  @P0 PRMT R0, RZ, 0x5410, R80 ;  /* 0x00005410ff000816 */ /* 0x000fc60000000050 */
[----:B------:R-:W-:-:S04]  /*15a0*/  FMUL.FTZ R5, R5, c[0x0][0x1ec] ;  /* 0x00007b0005057a20 */ /* 0x000fc80000410000 */
[----:B------:R-:W-:Y:S02]  /*15b0*/  @P0 FADD.FTZ R5, R0, R5 ;  /* 0x0000000500050221 */ /* 0x000fe40000010000 */
.L_x_6494:
[----:B------:R-:W-:Y:S05]  /*15c0*/  BSYNC B1 ;  /* 0x0000000000017941 */ /* 0x000fea0003800000 */
.L_x_6492:
[----:B------:R-:W-:Y:S01]  /*15d0*/  BSSY B1, `(.L_x_6495) ;  /* 0x000000a000017945 */ /* 0x000fe20003800000 */
[----:B------:R-:W-:Y:S05]  /*15e0*/  @P2 BRA `(.L_x_6496) ;  /* 0x0000004000002947 */ /* 0x000fea0003800000 */
[----:B------:R-:W-:Y:S01]  /*15f0*/  MOV R4, RZ ;  /* 0x000000ff00047202 */ /* 0x000fe20000000f00 */
[----:B------:R-:W-:Y:S05]  /*1600*/  @!P0 BRA `(.L_x_6497) ;  /* 0x0000006000008947 */ /* 0x000fea0003800000 */
[----:B-----5:R-:W-:Y:S01]  /*1610*/  PRMT R4, RZ, 0x7610, R80 ;  /* 0x00007610ff047816 */ /* 0x020fe20000000050 */
[----:B------:R-:W-:Y:S05]  /*1620*/  BRA `(.L_x_6497) ;  /* 0x0000004000007947 */ /* 0x000fea0003800000 */
.L_x_6496:
[----:B-----5:R-:W-:Y:S02]  /*1630*/  PRMT R4, RZ, 0x7610, R76 ;  /* 0x00007610ff047816 */ /* 0x020fe4000000004c */
[----:B------:R-:W-:-:S03]  /*1640*/  @P0 PRMT R3, RZ, 0x7610, R80 ;  /* 0x00007610ff030816 */ /* 0x000fc60000000050 */
[----:B------:R-:W-:-:S04]  /*1650*/  FMUL.FTZ R4, R4, c[0x0][0x1ec] ;  /* 0x00007b0004047a20 */ /* 0x000fc80000410000 */
[----:B------:R-:W-:Y:S02]  /*1660*/  @P0 FADD.FTZ R4, R3, R4 ;  /* 0x0000000403040221 */ /* 0x000fe40000010000 */
.L_x_6497:
[----:B------:R-:W-:Y:S05]  /*1670*/  BSYNC B1 ;  /* 0x0000000000017941 */ /* 0x000fea0003800000 */
.L_x_6495:
[----:B------:R-:W-:Y:S01]  /*1680*/  BSSY B1, `(.L_x_6498) ;  /* 0x000000a000017945 */ /* 0x000fe20003800000 */
[----:B------:R-:W-:Y:S05]  /*1690*/  @P2 BRA `(.L_x_6499) ;  /* 0x0000004000002947 */ /* 0x000fea0003800000 */
[----:B------:R-:W-:Y:S01]  /*16a0*/  HFMA2.MMA R3, -RZ, RZ, 0, 0 ;  /* 0x00000000ff037435 */ /* 0x000fe200000001ff */
[----:B------:R-:W-:Y:S05]  /*16b0*/  @!P0 BRA `(.L_x_6500) ;  /* 0x0000006000008947 */ /* 0x000fea0003800000 */
[----:B-----5:R-:W-:Y:S01]  /*16c0*/  PRMT R3, RZ, 0x5410, R81 ;  /* 0x00005410ff037816 */ /* 0x020fe20000000051 */
[----:B------:R-:W-:Y:S05]  /*16d0*/  BRA `(.L_x_6500) ;  /* 0x0000004000007947 */ /* 0x000fea0003800000 */
.L_x_6499:
[----:B-----5:R-:W-:Y:S02]  /*16e0*/  PRMT R3, RZ, 0x5410, R77 ;  /* 0x00005410ff037816 */ /* 0x020fe4000000004d */
[----:B------:R-:W-:-:S03]  /*16f0*/  @P0 PRMT R0, RZ, 0x5410, R81 ;  /* 0x00005410ff000816 */ /* 0x000fc60000000051 */
[----:B------:R-:W-:-:S04]  /*1700*/  FMUL.FTZ R3, R3, c[0x0][0x1ec] ;  /* 0x00007b0003037a20 */ /* 0x000fc80000410000 */
[----:B------:R-:W-:Y:S02]  /*1710*/  @P0 FADD.FTZ R3, R0, R3 ;  /* 0x0000000300030221 */ /* 0x000fe40000010000 */
.L_x_6500:
[----:B------:R-:W-:Y:S05]  /*1720*/  BSYNC B1 ;  /* 0x0000000000017941 */ /* 0x000fea0003800000 */
.L_x_6498:
[----:B------:R-:W-:Y:S01]  /*1730*/  BSSY B1, `(.L_x_6501) ;  /* 0x000000a000017945 */ /* 0x000fe20003800000 */
[----:B------:R-:W-:Y:S05]  /*1740*/  @P2 BRA `(.L_x_6502) ;  /* 0x0000004000002947 */ /* 0x000fea0003800000 */
[----:B------:R-:W-:Y:S01]  /*1750*/  MOV R2, RZ ;  /* 0x000000ff00027202 */ /* 0x000fe20000000f00 */
[----:B------:R-:W-:Y:S05]  /*1760*/  @!P0 BRA `(.L_x_6503) ;  /* 0x0000006000008947 */ /* 0x000fea0003800000 */
[----:B-----5:R-:W-:Y:S01]  /*1770*/  PRMT R2, RZ, 0x7610, R81 ;  /* 0x00007610ff027816 */ /* 0x020fe20000000051 */
[----:B------:R-:W-:Y:S05]  /*1780*/  BRA `(.L_x_6503) ;  /* 0x0000004000007947 */ /* 0x000fea0003800000 */
.L_x_6502:
[----:B-----5:R-:W-:Y:S02]  /*1790*/  PRMT R2, RZ, 0x7610, R77 ;  /* 0x00007610ff027816 */ /* 0x020fe4000000004d */
[----:B-1----:R-:W-:-:S03]  /*17a0*/  @P0 PRMT R85, RZ, 0x7610, R81 ;  /* 0x00007610ff550816 */ /* 0x002fc60000000051 */
[----:B------:R-:W-:-:S04]  /*17b0*/  FMUL.FTZ R2, R2, c[0x0][0x1ec] ;  /* 0x00007b0002027a20 */ /* 0x000fc80000410000 */
[----:B------:R-:W-:Y:S02]  /*17c0*/  @P0 FADD.FTZ R2, R85, R2 ;  /* 0x0000000255020221 */ /* 0x000fe40000010000 */
.L_x_6503:
[----:B------:R-:W-:Y:S05]  /*17d0*/  BSYNC B1 ;  /* 0x0000000000017941 */ /* 0x000fea0003800000 */
.L_x_6501:
[----:B------:R-:W-:Y:S01]  /*17e0*/  BSSY B1, `(.L_x_6504) ;  /* 0x000000a000017945 */ /* 0x000fe20003800000 */
[----:B------:R-:W-:Y:S05]  /*17f0*/  @P2 BRA `(.L_x_6505) ;  /* 0x0000004000002947 */ /* 0x000fea0003800000 */
[----:B------:R-:W-:Y:S01]  /*1800*/  HFMA2.MMA R0, -RZ, RZ, 0, 0 ;  /* 0x00000000ff007435 */ /* 0x000fe200000001ff */
[----:B------:R-:W-:Y:S05]  /*1810*/  @!P0 BRA `(.L_x_6506) ;  /* 0x0000006000008947 */ /* 0x000fea0003800000 */
[----:B-----5:R-:W-:Y:S01]  /*1820*/  PRMT R0, RZ, 0x5410, R82 ;  /* 0x00005410ff007816 */ /* 0x020fe20000000052 */
[----:B------:R-:W-:Y:S05]  /*1830*/  BRA `(.L_x_6506) ;  /* 0x0000004000007947 */ /* 0x000fea0003800000 */
.L_x_6505:
[----:B-----5:R-:W-:Y:S02]  /*1840*/  PRMT R0, RZ, 0x5410, R78 ;  /* 0x00005410ff007816 */ /* 0x020fe4000000004e */
[----:B-1----:R-:W-:-:S03]  /*1850*/  @P0 PRMT R85, RZ, 0x5410, R82 ;  /* 0x00005410ff550816 */ /* 0x002fc60000000052 */
[----:B------:R-:W-:-:S04]  /*1860*/  FMUL.FTZ R0, R0, c[0x0][0x1ec] ;  /* 0x00007b0000007a20 */ /* 0x000fc80000410000 */
[----:B------:R-:W-:Y:S02]  /*1870*/  @P0 FADD.FTZ R0, R85, R0 ;  /* 0x0000000055000221 */ /* 0x000fe40000010000 */
.L_x_6506:
[----:B------:R-:W-:Y:S05]  /*1880*/  BSYNC B1 ;  /* 0x0000000000017941 */ /* 0x000fea0003800000 */
.L_x_6504:
[----:B------:R-:W-:Y:S01]  /*1890*/  BSSY B1, `(.L_x_6507) ;  /* 0x000000a000017945 */ /* 0x000fe20003800000 */
[----:B------:R-:W-:Y:S05]  /*18a0*/  @P2 BRA `(.L_x_6508) ;  /* 0x0000004000002947 */ /* 0x000fea0003800000 */
[----:B------:R-:W-:Y:S01]  /*18b0*/  MOV R99, RZ ;  /* 0x000000ff00637202 */ /* 0x000fe20000000f00 */
[----:B------:R-:W-:Y:S05]  /*18c0*/  @!P0 BRA `(.L_x_6509) ;  /* 0x0000006000008947 */ /* 0x000fea0003800000 */
[----:B-----5:R-:W-:Y:S01]  /*18d0*/  PRMT R99, RZ, 0x7610, R82 ;  /* 0x00007610ff637816 */ /* 0x020fe20000000052 */
[----:B------:R-:W-:Y:S05]  /*18e0*/  BRA `(.L_x_6509) ;  /* 0x0000004000007947 */ /* 0x000fea0003800000 */
.L_x_6508:
[----:B-----5:R-:W-:Y:S02]  /*18f0*/  PRMT R99, RZ, 0x7610, R78 ;  /* 0x00007610ff637816 */ /* 0x020fe4000000004e */
[----:B-1----:R-:W-:-:S03]  /*1900*/  @P0 PRMT R84, RZ, 0x7610, R82 ;  /* 0x00007610ff540816 */ /* 0x002fc60000000052 */
[----:B------:R-:W-:-:S04]  /*1910*/  FMUL.FTZ R99, R99, c[0x0][0x1ec] ;  /* 0x00007b0063637a20 */ /* 0x000fc80000410000 */
[----:B------:R-:W-:Y:S02]  /*1920*/  @P0 FADD.FTZ R99, R84, R99 ;  /* 0x0000006354630221 */ /* 0x000fe40000010000 */
.L_x_6509:
[----:B------:R-:W-:Y:S05]  /*1930*/  BSYNC B1 ;  /* 0x0000000000017941 */ /* 0x000fea0003800000 */
.L_x_6507:
[----:B------:R-:W-:Y:S01]  /*1940*/  BSSY B1, `(.L_x_6510) ;  /* 0x000000a000017945 */ /* 0x000fe20003800000 */
[----:B------:R-:W-:Y:S05]  /*1950*/  @P2 BRA `(.L_x_6511) ;  /* 0x0000004000002947 */ /* 0x000fea0003800000 */
[----:B------:R-:W-:Y:S01]  /*1960*/  HFMA2.MMA R98, -RZ, RZ, 0, 0 ;  /* 0x00000000ff627435 */ /* 0x000fe200000001ff */
[----:B------:R-:W-:Y:S05]  /*1970*/  @!P0 BRA `(.L_x_6512) ;  /* 0x0000006000008947 */ /* 0x000fea0003800000 */
[----:B-----5:R-:W-:Y:S01]  /*1980*/  PRMT R98, RZ, 0x5410, R83 ;  /* 0x00005410ff627816 */ /* 0x020fe20000000053 */
[----:B------:R-:W-:Y:S05]  /*1990*/  BRA `(.L_x_6512) ;  /* 0x0000004000007947 */ /* 0x000fea0003800000 */
.L_x_6511:
[----:B-----5:R-:W-:Y:S02]  /*19a0*/  PRMT R98, RZ, 0x5410, R79 ;  /* 0x00005410ff627816 */ /* 0x020fe4000000004f */
[----:B-1----:R-:W-:-:S03]  /*19b0*/  @P0 PRMT R85, RZ, 0x5410, R83 ;  /* 0x00005410ff550816 */ /* 0x002fc60000000053 */
[----:B------:R-:W-:-:S04]  /*19c0*/  FMUL.FTZ R98, R98, c[0x0][0x1ec] ;  /* 0x00007b0062627a20 */ /* 0x000fc80000410000 */
[----:B------:R-:W-:Y:S02]  /*19d0*/  @P0 FADD.FTZ R98, R85, R98 ;  /* 0x0000006255620221 */ /* 0x000fe40000010000 */
.L_x_6512:
[----:B------:R-:W-:Y:S05]  /*19e0*/  BSYNC B1 ;  /* 0x0000000000017941 */ /* 0x000fea0003800000 */
.L_x_6510:
[----:B------:R-:W-:Y:S01]  /*19f0*/  BSSY B1, `(.L_x_6513) ;  /* 0x000000a000017945 */ /* 0x000fe20003800000 */
[----:B------:R-:W-:Y:S05]  /*1a00*/  @P2 BRA `(.L_x_6514) ;  /* 0x0000004000002947 */ /* 0x000fea0003800000 */
[----:B------:R-:W-:Y:S01]  /*1a10*/  MOV R101, RZ ;  /* 0x000000ff00657202 */ /* 0x000fe20000000f00 */
[----:B------:R-:W-:Y:S05]  /*1a20*/  @!P0 BRA `(.L_x_6515) ;  /* 0x0000006000008947 */ /* 0x000fea0003800000 */
[----:B-----5:R-:W-:Y:S01]  /*1a30*/  PRMT R101, RZ, 0x7610, R83 ;  /* 0x00007610ff657816 */ /* 0x020fe20000000053 */
[----:B------:R-:W-:Y:S05]  /*1a40*/  BRA `(.L_x_6515) ;  /* 0x0000004000007947 */ /* 0x000fea0003800000 */
.L_x_6514:
[----:B-----5:R-:W-:Y:S02]  /*1a50*/  PRMT R101, RZ, 0x7610, R79 ;  /* 0x00007610ff657816 */ /* 0x020fe4000000004f */
[----:B-1----:R-:W-:-:S03]  /*1a60*/  @P0 PRMT R84, RZ, 0x7610, R83 ;  /* 0x00007610ff540816 */ /* 0x002fc60000000053 */
[----:B------:R-:W-:-:S04]  /*1a70*/  FMUL.FTZ R101, R101, c[0x0][0x1ec] ;  /* 0x00007b0065657a20 */ /* 0x000fc80000410000 */
[----:B------:R-:W-:Y:S02]  /*1a80*/  @P0 FADD.FTZ R101, R84, R101 ;  /* 0x0000006554650221 */ /* 0x000fe40000010000 */
.L_x_6515:
[----:B------:R-:W-:Y:S05]  /*1a90*/  BSYNC B1 ;  /* 0x0000000000017941 */ /* 0x000fea0003800000 */
.L_x_6513:
        /* <DEDUP_REMOVED lines=9> */
.L_x_6491:
[----:B------:R-:W-:Y:S05]  /*1b30*/  BSYNC B0 ;  /* 0x0000000000007941 */ /* 0x000fea0003800000 */
.L_x_6490:
[----:B------:R-:W-:Y:S01]  /*1b40*/  BSSY B0, `(.L_x_6516) ;  /* 0x000006a000007945 */ /* 0x000fe20003800000 */
[----:B------:R-:W-:Y:S05]  /*1b50*/  @!P3 BRA `(.L_x_6517) ;  /* 0x000006800000b947 */ /* 0x000fea0003800000 */
[----:B------:R-:W-:Y:S02]  /*1b60*/  ISETP.NE.U32.AND P0, PT, RZ, c[0x0][0x180], PT ;  /* 0x00006000ff007a0c */ /* 0x000fe40003f05070 */
[----:B------:R-:W-:Y:S02]  /*1b70*/  @P1 MOV R117, 0x10 ;  /* 0x0000001000751802 */ /* 0x000fe40000000f00 */
[----:B------:R-:W-:-:S03]  /*1b80*/  ISETP.NE.AND.EX P0, PT, RZ, c[0x0][0x184], PT, P0 ;  /* 0x00006100ff007a0c */ /* 0x000fc60003f05300 */
[----:B------:R-:W-:-:S05]  /*1b90*/  @P1 IMAD.WIDE.U32 R116, R116, R117, c[0x0][0x170] ;  /* 0x00005c0074741625 */ /* 0x000fca00078e0075 */
[----:B-----5:R2:W5:Y:S05]  /*1ba0*/  @P1 LDG.E.128 R76, [R116.64] ;  /* 0x00000004744c1981 */ /* 0x02056a000c1e1d00 */
[----:B01----:R-:W-:-:S05]  /*1bb0*/  @P0 MOV R85, 0x10 ;  /* 0x0000001000550802 */ /* 0x003fca0000000f00 */
        /* <DEDUP_REMOVED lines=9> */
.L_x_6519:
[----:B--2--5:R-:W-:Y:S02]  /*1c50*/  PRMT R100, RZ, 0x5410, R76 ;  /* 0x00005410ff647816 */ /* 0x024fe4000000004c */
[----:B------:R-:W-:-:S03]  /*1c60*/  @P0 PRMT R85, RZ, 0x5410, R80 ;  /* 0x00005410ff550816 */ /* 0x000fc60000000050 */
[----:B------:R-:W-:-:S04]  /*1c70*/  FMUL.FTZ R100, R100, c[0x0][0x1ec] ;  /* 0x00007b0064647a20 */ /* 0x000fc80000410000 */
[----:B------:R-:W-:Y:S02]  /*1c80*/  @P0 FADD.FTZ R100, R85, R100 ;  /* 0x0000006455640221 */ /* 0x000fe40000010000 */
.L_x_6520:
[----:B------:R-:W-:Y:S05]  /*1c90*/  BSYNC B1 ;  /* 0x0000000000017941 */ /* 0x000fea0003800000 */
.L_x_6518:
[----:B------:R-:W-:Y:S01]  /*1ca0*/  BSSY B1, `(.L_x_6521) ;  /* 0x000000a000017945 */ /* 0x000fe20003800000 */
[----:B------:R-:W-:Y:S05]  /*1cb0*/  @P1 BRA `(.L_x_6522) ;  /* 0x0000004000001947 */ /* 0x000fea0003800000 */
[----:B------:R-:W-:Y:S01]  /*1cc0*/  MOV R103, RZ ;  /* 0x000000ff00677202 */ /* 0x000fe20000000f00 */
[----:B------:R-:W-:Y:S05]  /*1cd0*/  @!P0 BRA `(.L_x_6523) ;  /* 0x0000006000008947 */ /* 0x000fea0003800000 */
[----:B-----5:R-:W-:Y:S01]  /*1ce0*/  PRMT R103, RZ, 0x7610, R80 ;  /* 0x00007610ff677816 */ /* 0x020fe20000000050 */
[----:B------:R-:W-:Y:S05]  /*1cf0*/  BRA `(.L_x_6523) ;  /* 0x0000004000007947 */ /* 0x000fea0003800000 */
.L_x_6522:
[----:B-----5:R-:W-:Y:S02]  /*1d00*/  PRMT R103, RZ, 0x7610, R76 ;  /* 0x00007610ff677816 */ /* 0x020fe4000000004c */
[----:B------:R-:W-:-:S03]  /*1d10*/  @P0 PRMT R84, RZ, 0x7610, R80 ;  /* 0x00007610ff540816 */ /* 0x000fc60000000050 */
[----:B------:R-:W-:-:S04]  /*1d20*/  FMUL.FTZ R103, R103, c[0x0][0x1ec] ;  /* 0x00007b0067677a20 */ /* 0x000fc80000410000 */
[----:B------:R-:W-:Y:S02]  /*1d30*/  @P0 FADD.FTZ R103, R84, R103 ;  /* 0x0000006754670221 */ /* 0x000fe40000010000 */
.L_x_6523:
[----:B------:R-:W-:Y:S05]  /*1d40*/  BSYNC B1 ;  /* 0x0000000000017941 */ /* 0x000fea0003800000 */
.L_x_6521:
[----:B------:R-:W-:Y:S01]  /*1d50*/  BSSY B1, `(.L_x_6524) ;  /* 0x000000a000017945 */ /* 0x000fe20003800000 */
[----:B------:R-:W-:Y:S05]  /*1d60*/  @P1 BRA `(.L_x_6525) ;  /* 0x0000004000001947 */ /* 0x000fea0003800000 */
[----:B------:R-:W-:Y:S01]  /*1d70*/  HFMA2.MMA R102, -RZ, RZ, 0, 0 ;  /* 0x00000000ff667435 */ /* 0x000fe200000001ff */
[----:B------:R-:W-:Y:S05]  /*1d80*/  @!P0 BRA `(.L_x_6526) ;  /* 0x0000006000008947 */ /* 0x000fea0003800000 */
[----:B-----5:R-:W-:Y:S01]  /*1d90*/  PRMT R102, RZ, 0x5410, R81 ;  /* 0x00005410ff667816 */ /* 0x020fe20000000051 */
[----:B------:R-:W-:Y:S05]  /*1da0*/  BRA `(.L_x_6526) ;  /* 0x0000004000007947 */ /* 0x000fea0003800000 */
.L_x_6525:
[----:B-----5:R-:W-:Y:S02]  /*1db0*/  PRMT R102, RZ, 0x5410, R77 ;  /* 0x00005410ff667816 */ /* 0x020fe4000000004d */
[----:B------:R-:W-:-:S03]  /*1dc0*/  @P0 PRMT R85, RZ, 0x5410, R81 ;  /* 0x00005410ff550816 */ /* 0x000fc60000000051 */
[----:B------:R-:W-:-:S04]  /*1dd0*/  FMUL.FTZ R102, R102, c[0x0][0x1ec] ;  /* 0x00007b0066667a20 */ /* 0x000fc80000410000 */
[----:B------:R-:W-:Y:S02]  /*1de0*/  @P0 FADD.FTZ R102, R85, R102 ;  /* 0x0000006655660221 */ /* 0x000fe40000010000 */
.L_x_6526:
[----:B------:R-:W-:Y:S05]  /*1df0*/  BSYNC B1 ;  /* 0x0000000000017941 */ /* 0x000fea0003800000 */
.L_x_6524:
[----:B------:R-:W-:Y:S01]  /*1e00*/  BSSY B1, `(.L_x_6527) ;  /* 0x000000a000017945 */ /* 0x000fe20003800000 */
[----:B------:R-:W-:Y:S05]  /*1e10*/  @P1 BRA `(.L_x_6528) ;  /* 0x0000004000001947 */ /* 0x000fea0003800000 */
[----:B------:R-:W-:Y:S01]  /*1e20*/  MOV R105, RZ ;  /* 0x000000ff00697202 */ /* 0x000fe20000000f00 */
[----:B------:R-:W-:Y:S05]  /*1e30*/  @!P0 BRA `(.L_x_6529) ;  /* 0x0000006000008947 */ /* 0x000fea0003800000 */
[----:B-----5:R-:W-:Y:S01]  /*1e40*/  PRMT R105, RZ, 0x7610, R81 ;  /* 0x00007610ff697816 */ /* 0x020fe20000000051 */
[----:B------:R-:W-:Y:S05]  /*1e50*/  BRA `(.L_x_6529) ;  /* 0x0000004000007947 */ /* 0x000fea0003800000 */
.L_x_6528:
[----:B-----5:R-:W-:Y:S02]  /*1e60*/  PRMT R105, RZ, 0x7610, R77 ;  /* 0x00007610ff697816 */ /* 0x020fe4000000004d */
[----:B------:R-:W-:-:S03]  /*1e70*/  @P0 PRMT R84, RZ, 0x7610, R81 ;  /* 0x00007610ff540816 */ /* 0x000fc60000000051 */
[----:B------:R-:W-:-:S04]  /*1e80*/  FMUL.FTZ R105, R105, c[0x0][0x1ec] ;  /* 0x00007b0069697a20 */ /* 0x000fc80000410000 */
[----:B------:R-:W-:Y:S02]  /*1e90*/  @P0 FADD.FTZ R105, R84, R105 ;  /* 0x0000006954690221 */ /* 0x000fe40000010000 */
.L_x_6529:
[----:B------:R-:W-:Y:S05]  /*1ea0*/  BSYNC B1 ;  /* 0x0000000000017941 */ /* 0x000fea0003800000 */
.L_x_6527:
[----:B------:R-:W-:Y:S01]  /*1eb0*/  BSSY B1, `(.L_x_6530) ;  /* 0x000000a000017945 */ /* 0x000fe20003800000 */
[----:B------:R-:W-:Y:S05]  /*1ec0*/  @P1 BRA `(.L_x_6531) ;  /* 0x0000004000001947 */ /* 0x000fea0003800000 */
[----:B------:R-:W-:Y:S01]  /*1ed0*/  HFMA2.MMA R104, -RZ, RZ, 0, 0 ;  /* 0x00000000ff687435 */ /* 0x000fe200000001ff */
[----:B------:R-:W-:Y:S05]  /*1ee0*/  @!P0 BRA `(.L_x_6532) ;  /* 0x0000006000008947 */ /* 0x000fea0003800000 */
[----:B-----5:R-:W-:Y:S01]  /*1ef0*/  PRMT R104, RZ, 0x5410, R82 ;  /* 0x00005410ff687816 */ /* 0x020fe20000000052 */
[----:B------:R-:W-:Y:S05]  /*1f00*/  BRA `(.L_x_6532) ;  /* 0x0000004000007947 */ /* 0x000fea0003800000 */
.L_x_6531:
[----:B-----5:R-:W-:Y:S02]  /*1f10*/  PRMT R104, RZ, 0x5410, R78 ;  /* 0x00005410ff687816 */ /* 0x020fe4000000004e */
[----:B------:R-:W-:-:S03]  /*1f20*/  @P0 PRMT R85, RZ, 0x5410, R82 ;  /* 0x00005410ff550816 */ /* 0x000fc60000000052 */
[----:B------:R-:W-:-:S04]  /*1f30*/  FMUL.FTZ R104, R104, c[0x0][0x1ec] ;  /* 0x00007b0068687a20 */ /* 0x000fc80000410000 */
[----:B------:R-:W-:Y:S02]  /*1f40*/  @P0 FADD.FTZ R104, R85, R104 ;  /* 0x0000006855680221 */ /* 0x000fe40000010000 */
.L_x_6532:
[----:B------:R-:W-:Y:S05]  /*1f50*/  BSYNC B1 ;  /* 0x0000000000017941 */ /* 0x000fea0003800000 */
.L_x_6530:
[----:B------:R-:W-:Y:S01]  /*1f60*/  BSSY B1, `(.L_x_6533) ;  /* 0x000000a000017945 */ /* 0x000fe20003800000 */
[----:B------:R-:W-:Y:S05]  /*1f70*/  @P1 BRA `(.L_x_6534) ;  /* 0x0000004000001947 */ /* 0x000fea0003800000 */
[----:B------:R-:W-:Y:S01]  /*1f80*/  MOV R107, RZ ;  /* 0x000000ff006b7202 */ /* 0x000fe20000000f00 */
[----:B------:R-:W-:Y:S05]  /*1f90*/  @!P0 BRA `(.L_x_6535) ;  /* 0x0000006000008947 */ /* 0x000fea0003800000 */
[----:B-----5:R-:W-:Y:S01]  /*1fa0*/  PRMT R107, RZ, 0x7610, R82 ;  /* 0x00007610ff6b7816 */ /* 0x020fe20000000052 */
[----:B------:R-:W-:Y:S05]  /*1fb0*/  BRA `(.L_x_6535) ;  /* 0x0000004000007947 */ /* 0x000fea0003800000 */
.L_x_6534:
[----:B-----5:R-:W-:Y:S02]  /*1fc0*/  PRMT R107, RZ, 0x7610, R78 ;  /* 0x00007610ff6b7816 */ /* 0x020fe4000000004e */
[----:B------:R-:W-:-:S03]  /*1fd0*/  @P0 PRMT R84, RZ, 0x7610, R82 ;  /* 0x00007610ff540816 */ /* 0x000fc60000000052 */
[----:B------:R-:W-:-:S04]  /*1fe0*/  FMUL.FTZ R107, R107, c[0x0][0x1ec] ;  /* 0x00007b006b6b7a20 */ /* 0x000fc80000410000 */
[----:B------:R-:W-:Y:S02]  /*1ff0*/  @P0 FADD.FTZ R107, R84, R107 ;  /* 0x0000006b546b0221 */ /* 0x000fe40000010000 */
.L_x_6535:
[----:B------:R-:W-:Y:S05]  /*2000*/  BSYNC B1 ;  /* 0x0000000000017941 */ /* 0x000fea0003800000 */
.L_x_6533:
[----:B------:R-:W-:Y:S01]  /*2010*/  BSSY B1, `(.L_x_6536) ;  /* 0x000000a000017945 */ /* 0x000fe20003800000 */
[----:B------:R-:W-:Y:S05]  /*2020*/  @P1 BRA `(.L_x_6537) ;  /* 0x0000004000001947 */ /* 0x000fea0003800000 */
[----:B------:R-:W-:Y:S01]  /*2030*/  HFMA2.MMA R106, -RZ, RZ, 0, 0 ;  /* 0x00000000ff6a7435 */ /* 0x000fe200000001ff */
[----:B------:R-:W-:Y:S05]  /*2040*/  @!P0 BRA `(.L_x_6538) ;  /* 0x0000006000008947 */ /* 0x000fea0003800000 */
[----:B-----5:R-:W-:Y:S01]  /*2050*/  PRMT R106, RZ, 0x5410, R83 ;  /* 0x00005410ff6a7816 */ /* 0x020fe20000000053 */
[----:B------:R-:W-:Y:S05]  /*2060*/  BRA `(.L_x_6538) ;  /* 0x0000004000007947 */ /* 0x000fea0003800000 */
.L_x_6537:
[----:B-----5:R-:W-:Y:S02]  /*2070*/  PRMT R106, RZ, 0x5410, R79 ;  /* 0x00005410ff6a7816 */ /* 0x020fe4000000004f */
[----:B------:R-:W-:-:S03]  /*2080*/  @P0 PRMT R85, RZ, 0x5410, R83 ;  /* 0x00005410ff550816 */ /* 0x000fc60000000053 */
[----:B------:R-:W-:-:S04]  /*2090*/  FMUL.FTZ R106, R106, c[0x0][0x1ec] ;  /* 0x00007b006a6a7a20 */ /* 0x000fc80000410000 */
[----:B------:R-:W-:Y:S02]  /*20a0*/  @P0 FADD.FTZ R106, R85, R106 ;  /* 0x0000006a556a0221 */ /* 0x000fe40000010000 */
.L_x_6538:
[----:B------:R-:W-:Y:S05]  /*20b0*/  BSYNC B1 ;  /* 0x0000000000017941 */ /* 0x000fea0003800000 */
.L_x_6536:
[----:B------:R-:W-:Y:S01]  /*20c0*/  BSSY B1, `(.L_x_6539) ;  /* 0x000000a000017945 */ /* 0x000fe20003800000 */
[----:B------:R-:W-:Y:S05]  /*20d0*/  @P1 BRA `(.L_x_6540) ;  /* 0x0000004000001947 */ /* 0x000fea0003800000 */
[----:B------:R-:W-:Y:S01]  /*20e0*/  MOV R109, RZ ;  /* 0x000000ff006d7202 */ /* 0x000fe20000000f00 */
[----:B------:R-:W-:Y:S05]  /*20f0*/  @!P0 BRA `(.L_x_6541) ;  /* 0x0000006000008947 */ /* 0x000fea0003800000 */
[----:B-----5:R-:W-:Y:S01]  /*2100*/  PRMT R109, RZ, 0x7610, R83 ;  /* 0x00007610ff6d7816 */ /* 0x020fe20000000053 */
[----:B------:R-:W-:Y:S05]  /*2110*/  BRA `(.L_x_6541) ;  /* 0x0000004000007947 */ /* 0x000fea0003800000 */
.L_x_6540:
[----:B-----5:R-:W-:Y:S02]  /*2120*/  PRMT R109, RZ, 0x7610, R79 ;  /* 0x00007610ff6d7816 */ /* 0x020fe4000000004f */
[----:B------:R-:W-:-:S03]  /*2130*/  @P0 PRMT R84, RZ, 0x7610, R83 ;  /* 0x00007610ff540816 */ /* 0x000fc60000000053 */
[----:B------:R-:W-:-:S04]  /*2140*/  FMUL.FTZ R109, R109, c[0x0][0x1ec] ;  /* 0x00007b006d6d7a20 */ /* 0x000fc80000410000 */
[----:B------:R-:W-:Y:S02]  /*2150*/  @P0 FADD.FTZ R109, R84, R109 ;  /* 0x0000006d546d0221 */ /* 0x000fe40000010000 */
.L_x_6541:
[----:B------:R-:W-:Y:S05]  /*2160*/  BSYNC B1 ;  /* 0x0000000000017941 */ /* 0x000fea0003800000 */
.L_x_6539:
[----:B------:R-:W-:Y:S01]  /*2170*/  HFMA2.MMA R115, -RZ, RZ, 0, 9.5367431640625e-07 ;  /* 0x00000010ff737435 */ /* 0x000fe200000001ff */
[----:B------:R-:W-:Y:S02]  /*2180*/  F2FP.BF16.PACK_AB R87, R109, R106 ;  /* 0x0000006a6d57723e */ /* 0x000fe400000010ff */
[----:B------:R-:W-:Y:S02]  /*2190*/  F2FP.BF16.PACK_AB R86, R107, R104 ;  /* 0x000000686b56723e */ /* 0x000fe400000010ff */
[----:B------:R-:W-:Y:S02]  /*21a0*/  F2FP.BF16.PACK_AB R85, R105, R102 ;  /* 0x000000666955723e */ /* 0x000fe400000010ff */
[----:B------:R-:W-:-:S03]  /*21b0*/  F2FP.BF16.PACK_AB R84, R103, R100 ;  /* 0x000000646754723e */ /* 0x000fc600000010ff */
[----:B------:R-:W-:-:S05]  /*21c0*/  IMAD.WIDE.U32 R114, R114, R115, c[0x0][0x188] ;  /* 0x0000620072727625 */ /* 0x000fca00078e0073 */
[----:B------:R0:W-:Y:S02]  /*21d0*/  STG.E.128 [R114.64], R84 ;  /* 0x0000005472007986 */ /* 0x0001e4000c101d04 */
.L_x_6517:
[----:B------:R-:W-:Y:S05]  /*21e0*/  BSYNC B0 ;  /* 0x0000000000007941 */ /* 0x000fea0003800000 */
.L_x_6516:
[----:B01----:R-:W-:Y:S01]  /*21f0*/  FADD.FTZ R85, RZ, R97 ;  /* 0x00000061ff557221 */ /* 0x003fe20000010000 */
        /* <DEDUP_REMOVED lines=41> */
.L_x_6554:
        /* <DEDUP_REMOVED lines=85> */
.L_x_6555:
        /* <DEDUP_REMOVED lines=31> */
[----:B------:R-:W-:Y:S02]  /*2bd0*/  FMUL.FTZ R85, R115, R84 ;  /* 0x0000005473557220 */ /* 0x000fe40000410000 */
[----:B------:R-:W-:-:S02]  /*2be0*/  FADD.FTZ R84, R93, -R114 ;  /* 0x800000725d547221 */ /* 0x000fc40000010000 */
[C---:B------:R-:W-:Y:S02]  /*2bf0*/  FMUL.FTZ R87, R115.reuse, R112 ;  /* 0x0000007073577220 */ /* 0x040fe40000410000 */
[C---:B------:R-:W-:Y:S02]  /*2c00*/  FMUL.FTZ R86, R115.reuse, R86 ;  /* 0x0000005673567220 */ /* 0x040fe40000410000 */
[----:B------:R-:W-:Y:S02]  /*2c10*/  FADD.FTZ R112, R92, -R114 ;  /* 0x800000725c707221 */ /* 0x000fe40000010000 */
[C---:B------:R-:W-:Y:S02]  /*2c20*/  FMUL.FTZ R116, R115.reuse, R116 ;  /* 0x0000007473747220 */ /* 0x040fe40000410000 */
[----:B------:R-:W-:Y:S02]  /*2c30*/  FMUL.FTZ R113, R115, R84 ;  /* 0x0000005473717220 */ /* 0x000fe40000410000 */
[----:B------:R-:W-:-:S02]  /*2c40*/  FFMA.FTZ R84, R20, R85, R12 ;  /* 0x0000005514547223 */ /* 0x000fc4000001000c */
[----:B------:R-:W-:Y:S02]  /*2c50*/  FMUL.FTZ R112, R115, R112 ;  /* 0x0000007073707220 */ /* 0x000fe40000410000 */
        /* <DEDUP_REMOVED lines=10> */
[C---:B------:R-:W-:Y:S01]  /*2d00*/  FMUL.FTZ R87, R115.reuse, R112 ;  /* 0x0000007073577220 */ /* 0x040fe20000410000 */
[----:B------:R-:W-:Y:S01]  /*2d10*/  HFMA2.MMA R112, -RZ, RZ, 0, 9.5367431640625e-07 ;  /* 0x00000010ff707435 */ /* 0x000fe200000001ff */
[----:B------:R-:W-:Y:S02]  /*2d20*/  FMUL.FTZ R116, R115, R116 ;  /* 0x0000007473747220 */ /* 0x000fe40000410000 */
[----:B------:R-:W-:Y:S02]  /*2d30*/  FFMA.FTZ R87, R26, R87, R18 ;  /* 0x000000571a577223 */ /* 0x000fe40000010012 */
[----:B------:R-:W-:-:S05]  /*2d40*/  FFMA.FTZ R116, R27, R116, R19 ;  /* 0x000000741b747223 */ /* 0x000fca0000010013 */
[----:B------:R-:W-:Y:S01]  /*2d50*/  F2FP.BF16.PACK_AB R87, R116, R87 ;  /* 0x000000577457723e */ /* 0x000fe200000010ff */
[C---:B------:R-:W-:Y:S01]  /*2d60*/  IMAD.WIDE.U32 R112, R111.reuse, R112, c[0x0][0x208] ;  /* 0x000082006f707625 */ /* 0x040fe200078e0070 */
[----:B------:R-:W-:-:S04]  /*2d70*/  IADD3 R111, R111, 0x20, RZ ;  /* 0x000000206f6f7810 */ /* 0x000fc80007ffe0ff */
[----:B------:R0:W-:Y:S03]  /*2d80*/  STG.E.128 [R112.64], R84 ;  /* 0x0000005470007986 */ /* 0x0001e6000c101d04 */
.L_x_6547:
[----:B------:R-:W-:Y:S05]  /*2d90*/  BSYNC B1 ;  /* 0x0000000000017941 */ /* 0x000fea0003800000 */
.L_x_6546:
[----:B------:R-:W-:Y:S01]  /*2da0*/  BSSY B1, `(.L_x_6548) ;  /* 0x0000022000017945 */ /* 0x000fe20003800000 */
[----:B------:R-:W-:Y:S05]  /*2db0*/  @!P5 BRA `(.L_x_6549) ;  /* 0x000002000000d947 */ /* 0x000fea0003800000 */
[--C-:B0-----:R-:W-:Y:S02]  /*2dc0*/  FADD.FTZ R84, R89, -R114.reuse ;  /* 0x8000007259547221 */ /* 0x101fe40000010000 */
[--C-:B------:R-:W-:Y:S02]  /*2dd0*/  FADD.FTZ R86, R88, -R114.reuse ;  /* 0x8000007258567221 */ /* 0x100fe40000010000 */
[--C-:B------:R-:W-:Y:S02]  /*2de0*/  FADD.FTZ R112, R11, -R114.reuse ;  /* 0x800000720b707221 */ /* 0x100fe40000010000 */
[--C-:B------:R-:W-:Y:S02]  /*2df0*/  FADD.FTZ R116, R10, -R114.reuse ;  /* 0x800000720a747221 */ /* 0x100fe40000010000 */
[----:B------:R-:W-:Y:S02]  /*2e00*/  FMUL.FTZ R85, R115, R84 ;  /* 0x0000005473557220 */ /* 0x000fe40000410000 */
[----:B------:R-:W-:-:S02]  /*2e10*/  FADD.FTZ R84, R9, -R114 ;  /* 0x8000007209547221 */ /* 0x000fc40000010000 */
[C---:B------:R-:W-:Y:S02]  /*2e20*/  FMUL.FTZ R86, R115.reuse, R86 ;  /* 0x0000005673567220 */ /* 0x040fe40000410000 */
[C---:B------:R-:W-:Y:S02]  /*2e30*/  FMUL.FTZ R87, R115.reuse, R112 ;  /* 0x0000007073577220 */ /* 0x040fe40000410000 */
[C---:B------:R-:W-:Y:S02]  /*2e40*/  FMUL.FTZ R116, R115.reuse, R116 ;  /* 0x0000007473747220 */ /* 0x040fe40000410000 */
[----:B------:R-:W-:Y:S02]  /*2e50*/  FADD.FTZ R112, R8, -R114 ;  /* 0x8000007208707221 */ /* 0x000fe40000010000 */
[----:B------:R-:W-:Y:S02]  /*2e60*/  FMUL.FTZ R113, R115, R84 ;  /* 0x0000005473717220 */ /* 0x000fe40000410000 */
        /* <DEDUP_REMOVED lines=8> */
[----:B------:R-:W-:-:S02]  /*2ef0*/  FFMA.FTZ R113, R41, R112, R33 ;  /* 0x0000007029717223 */ /* 0x000fc40000010021 */
[--C-:B------:R-:W-:Y:S02]  /*2f00*/  FADD.FTZ R112, R7, -R114.reuse ;  /* 0x8000007207707221 */ /* 0x100fe40000010000 */
[----:B------:R-:W-:Y:S01]  /*2f10*/  FADD.FTZ R116, R6, -R114 ;  /* 0x8000007206747221 */ /* 0x000fe20000010000 */
[----:B------:R-:W-:Y:S01]  /*2f20*/  F2FP.BF16.PACK_AB R86, R113, R86 ;  /* 0x000000567156723e */ /* 0x000fe200000010ff */
[C---:B------:R-:W-:Y:S01]  /*2f30*/  FMUL.FTZ R87, R115.reuse, R112 ;  /* 0x0000007073577220 */ /* 0x040fe20000410000 */
[----:B------:R-:W-:Y:S01]  /*2f40*/  MOV R112, 0x10 ;  /* 0x0000001000707802 */ /* 0x000fe20000000f00 */
[----:B------:R-:W-:Y:S02]  /*2f50*/  FMUL.FTZ R116, R115, R116 ;  /* 0x0000007473747220 */ /* 0x000fe40000410000 */
[----:B------:R-:W-:Y:S02]  /*2f60*/  FFMA.FTZ R87, R42, R87, R34 ;  /* 0x000000572a577223 */ /* 0x000fe40000010022 */
[----:B------:R-:W-:-:S02]  /*2f70*/  FFMA.FTZ R116, R43, R116, R35 ;  /* 0x000000742b747223 */ /* 0x000fc40000010023 */
[C---:B------:R-:W-:Y:S01]  /*2f80*/  IMAD.WIDE.U32 R112, R111.reuse, R112, c[0x0][0x208] ;  /* 0x000082006f707625 */ /* 0x040fe200078e0070 */
[----:B------:R-:W-:Y:S02]  /*2f90*/  IADD3 R111, R111, 0x20, RZ ;  /* 0x000000206f6f7810 */ /* 0x000fe40007ffe0ff */
[----:B------:R-:W-:-:S05]  /*2fa0*/  F2FP.BF16.PACK_AB R87, R116, R87 ;  /* 0x000000577457723e */ /* 0x000fca00000010ff */
[----:B------:R0:W-:Y:S02]  /*2fb0*/  STG.E.128 [R112.64], R84 ;  /* 0x0000005470007986 */ /* 0x0001e4000c101d04 */
.L_x_6549:
[----:B------:R-:W-:Y:S05]  /*2fc0*/  BSYNC B1 ;  /* 0x0000000000017941 */ /* 0x000fea0003800000 */
.L_x_6548:
        /* <DEDUP_REMOVED lines=9> */
[----:B------:R-:W-:Y:S02]  /*3060*/  FMUL.FTZ R86, R115, R86 ;  /* 0x0000005673567220 */ /* 0x000fe40000410000 */
        /* <DEDUP_REMOVED lines=24> */
.L_x_6551:
[----:B------:R-:W-:Y:S05]  /*31f0*/  BSYNC B1 ;  /* 0x0000000000017941 */ /* 0x000fea0003800000 */
.L_x_6550:
[----:B------:R-:W-:Y:S05]  /*3200*/  @!P3 BRA `(.L_x_6545) ;  /* 0x000001f00000b947 */ /* 0x000fea0003800000 */
[--C-:B------:R-:W-:Y:S02]  /*3210*/  FADD.FTZ R118, R104, -R114.reuse ;  /* 0x8000007268767221 */ /* 0x100fe40000010000 */
[--C-:B------:R-:W-:Y:S02]  /*3220*/  FADD.FTZ R122, R106, -R114.reuse ;  /* 0x800000726a7a7221 */ /* 0x100fe40000010000 */
[--C-:B------:R-:W-:Y:S02]  /*3230*/  FADD.FTZ R116, R100, -R114.reuse ;  /* 0x8000007264747221 */ /* 0x100fe40000010000 */
[--C-:B0-----:R-:W-:Y:S02]  /*3240*/  FADD.FTZ R112, R103, -R114.reuse ;  /* 0x8000007267707221 */ /* 0x101fe40000010000 */
        /* <DEDUP_REMOVED lines=10> */
[----:B------:R-:W-:Y:S02]  /*32f0*/  FMUL.FTZ R113, R115, R86 ;  /* 0x0000005673717220 */ /* 0x000fe40000410000 */
[----:B------:R-:W-:Y:S02]  /*3300*/  FFMA.FTZ R118, R75, R114, R67 ;  /* 0x000000724b767223 */ /* 0x000fe40000010043 */
[C---:B------:R-:W-:Y:S02]  /*3310*/  FMUL.FTZ R112, R115.reuse, R112 ;  /* 0x0000007073707220 */ /* 0x040fe40000410000 */
[C---:B------:R-:W-:Y:S01]  /*3320*/  FMUL.FTZ R120, R115.reuse, R120 ;  /* 0x0000007873787220 */ /* 0x040fe20000410000 */
[----:B------:R-:W-:Y:S01]  /*3330*/  F2FP.BF16.PACK_AB R87, R118, R87 ;  /* 0x000000577657723e */ /* 0x000fe200000010ff */
        /* <DEDUP_REMOVED lines=8> */
[----:B------:R-:W-:Y:S01]  /*33c0*/  IMAD.WIDE.U32 R112, R111, R112, c[0x0][0x208] ;  /* 0x000082006f707625 */ /* 0x000fe200078e0070 */
[----:B------:R-:W-:-:S02]  /*33d0*/  F2FP.BF16.PACK_AB R86, R117, R116 ;  /* 0x000000747556723e */ /* 0x000fc400000010ff */
[----:B------:R-:W-:-:S05]  /*33e0*/  F2FP.BF16.PACK_AB R85, R114, R85 ;  /* 0x000000557255723e */ /* 0x000fca00000010ff */
[----:B------:R0:W-:Y:S02]  /*33f0*/  STG.E.128 [R112.64], R84 ;  /* 0x0000005470007986 */ /* 0x0001e4000c101d04 */
.L_x_6545:
[----:B------:R-:W-:Y:S05]  /*3400*/  BSYNC B0 ;  /* 0x0000000000007941 */ /* 0x000fea0003800000 */
.L_x_6544:
[----:B0-2---:R-:W-:-:S04]  /*3410*/  MOV R85, c[0x0][0x160] ;  /* 0x0000580000557a02 */ /* 0x005fc80000000f00 */
[----:B------:R-:W-:-:S04]  /*3420*/  LEA R108, R85, R108, 0x2 ;  /* 0x0000006c556c7211 */ /* 0x000fc800078e10ff */
[----:B------:R-:W-:-:S13]  /*3430*/  ISETP.GE.AND P0, PT, R108, c[0x0][0x164], PT ;  /* 0x000059006c007a0c */ /* 0x000fda0003f06270 */
[----:B------:R-:W-:Y:S01]  /*3440*/  @P0 CALL.REL.NOINC `(.L_x_6552) ;  /* 0x0000001000000944 */ /* 0x000fe20003c00000 */
[----:B------:R-:W-:Y:S05]  /*3450*/  BRA `(.L_x_6553) ;  /* 0xffffd14000007947 */ /* 0x000fea000383ffff */
.L_x_6552:
[----:B------:R-:W-:Y:S05]  /*3460*/  EXIT ;  /* 0x000000000000794d */ /* 0x000fea0003800000 */
.L_x_6542:
[----:B------:R-:W-:Y:S01]  /*3470*/  HFMA2.MMA R87, -RZ, RZ, 0, 5.9604644775390625e-08 ;  /* 0x00000001ff577435 */ /* 0x000fe200000001ff */
[----:B------:R-:W-:Y:S02]  /*3480*/  MOV R115, 0x1f ;  /* 0x0000001f00737802 */ /* 0x000fe40000000f00 */
[----:B------:R-:W-:Y:S02]  /*3490*/  MOV R116, 0xffffffff ;  /* 0xffffffff00747802 */ /* 0x000fe40000000f00 */
[----:B------:R-:W-:Y:S02]  /*34a0*/  MOV R84, 0x34c0 ;  /* 0x000034c000547802 */ /* 0x000fe40000000f00 */
[----:B-----5:R-:W-:Y:S05]  /*34b0*/  CALL.REL.NOINC `($__internal_34_$__cuda_sm70_shflsync_bfly_p) ;  /* 0x000007b000007944 */ /* 0x020fea0003c00000 */
[----:B01----:R-:W-:Y:S05]  /*34c0*/  BRA `(.L_x_6554) ;  /* 0xffffefc000007947 */ /* 0x003fea000383ffff */
.L_x_6543:
[----:B------:R-:W-:Y:S01]  /*34d0*/  HFMA2.MMA R87, -RZ, RZ, 0, 1.1920928955078125e-07 ;  /* 0x00000002ff577435 */ /* 0x000fe200000001ff */
[----:B0-----:R-:W-:Y:S02]  /*34e0*/  MOV R86, R118 ;  /* 0x0000007600567202 */ /* 0x001fe40000000f00 */
[----:B------:R-:W-:Y:S02]  /*34f0*/  MOV R115, 0x1f ;  /* 0x0000001f00737802 */ /* 0x000fe40000000f00 */
[----:B------:R-:W-:-:S02]  /*3500*/  MOV R116, 0xffffffff ;  /* 0xffffffff00747802 */ /* 0x000fc40000000f00 */
[----:B------:R-:W-:Y:S02]  /*3510*/  MOV R84, 0x3530 ;  /* 0x0000353000547802 */ /* 0x000fe40000000f00 */
[----:B-----5:R-:W-:Y:S05]  /*3520*/  CALL.REL.NOINC `($__internal_34_$__cuda_sm70_shflsync_bfly_p) ;  /* 0x0000074000007944 */ /* 0x020fea0003c00000 */
[----:B01----:R-:W-:Y:S01]  /*3530*/  FADD.FTZ R86, R118, R87 ;  /* 0x0000005776567221 */ /* 0x003fe20000010000 */
[----:B------:R-:W-:Y:S01]  /*3540*/  HFMA2.MMA R87, -RZ, RZ, 0, 2.384185791015625e-07 ;  /* 0x00000004ff577435 */ /* 0x000fe200000001ff */
[----:B------:R-:W-:Y:S02]  /*3550*/  MOV R115, 0x1f ;  /* 0x0000001f00737802 */ /* 0x000fe40000000f00 */
[----:B------:R-:W-:Y:S02]  /*3560*/  MOV R116, 0xffffffff ;  /* 0xffffffff00747802 */ /* 0x000fe40000000f00 */
[----:B------:R-:W-:Y:S02]  /*3570*/  MOV R84, 0x3590 ;  /* 0x0000359000547802 */ /* 0x000fe40000000f00 */
[----:B------:R-:W-:Y:S05]  /*3580*/  CALL.REL.NOINC `($__internal_34_$__cuda_sm70_shflsync_bfly_p) ;  /* 0x000006e000007944 */ /* 0x000fea0003c00000 */
[----:B01----:R-:W-:Y:S01]  /*3590*/  FADD.FTZ R86, R86, R87 ;  /* 0x0000005756567221 */ /* 0x003fe20000010000 */
[----:B------:R-:W-:Y:S01]  /*35a0*/  HFMA2.MMA R87, -RZ, RZ, 0, 4.76837158203125e-07 ;  /* 0x00000008ff577435 */ /* 0x000fe200000001ff */
[----:B------:R-:W-:Y:S02]  /*35b0*/  MOV R115, 0x1f ;  /* 0x0000001f00737802 */ /* 0x000fe40000000f00 */
[----:B------:R-:W-:-:S02]  /*35c0*/  MOV R116, 0xffffffff ;  /* 0xffffffff00747802 */ /* 0x000fc40000000f00 */
[----:B------:R-:W-:Y:S02]  /*35d0*/  MOV R84, 0x35f0 ;  /* 0x000035f000547802 */ /* 0x000fe40000000f00 */
[----:B------:R-:W-:Y:S05]  /*35e0*/  CALL.REL.NOINC `($__internal_34_$__cuda_sm70_shflsync_bfly_p) ;  /* 0x0000068000007944 */ /* 0x000fea0003c00000 */
[----:B01----:R-:W-:Y:S01]  /*35f0*/  FADD.FTZ R86, R86, R87 ;  /* 0x0000005756567221 */ /* 0x003fe20000010000 */
[----:B------:R-:W-:Y:S01]  /*3600*/  HFMA2.MMA R87, -RZ, RZ, 0, 9.5367431640625e-07 ;  /* 0x00000010ff577435 */ /* 0x000fe200000001ff */
[----:B------:R-:W-:Y:S02]  /*3610*/  MOV R115, 0x1f ;  /* 0x0000001f00737802 */ /* 0x000fe40000000f00 */
[----:B------:R-:W-:Y:S02]  /*3620*/  MOV R116, 0xffffffff ;  /* 0xffffffff00747802 */ /* 0x000fe40000000f00 */
[----:B------:R-:W-:Y:S02]  /*3630*/  MOV R84, 0x3650 ;  /* 0x0000365000547802 */ /* 0x000fe40000000f00 */
[----:B------:R-:W-:Y:S05]  /*3640*/  CALL.REL.NOINC `($__internal_34_$__cuda_sm70_shflsync_bfly_p) ;  /* 0x0000062000007944 */ /* 0x000fea0003c00000 */
[----:B-1----:R-:W-:Y:S01]  /*3650*/  FADD.FTZ R87, R86, R87 ;  /* 0x0000005756577221 */ /* 0x002fe20000010000 */
[----:B0-----:R-:W-:Y:S02]  /*3660*/  MOV R115, 0x1f ;  /* 0x0000001f00737802 */ /* 0x001fe40000000f00 */
        /* <DEDUP_REMOVED lines=16> */
[----:B------:R-:W-:Y:S01]  /*3770*/  FFMA.FTZ R84, R87, R87, R84 ;  /* 0x0000005757547223 */ /* 0x000fe20000010054 */
[----:B------:R-:W-:-:S03]  /*3780*/  HFMA2.MMA R87, -RZ, RZ, 0, 5.9604644775390625e-08 ;  /* 0x00000001ff577435 */ /* 0x000fc600000001ff */
        /* <DEDUP_REMOVED lines=51> */
[----:B------:R-:W-:Y:S05]  /*3ac0*/  CALL.REL.NOINC `($__internal_34_$__cuda_sm70_shflsync_bfly_p) ;  /* 0x000001a000007944 */ /* 0x000fea0003c00000 */
[----:B01----:R-:W-:Y:S01]  /*3ad0*/  FADD.FTZ R86, R86, R87 ;  /* 0x0000005756567221 */ /* 0x003fe20000010000 */
[----:B------:R-:W-:Y:S01]  /*3ae0*/  HFMA2.MMA R87, -RZ, RZ, 0, 1.1920928955078125e-07 ;  /* 0x00000002ff577435 */ /* 0x000fe200000001ff */
[----:B------:R-:W-:Y:S02]  /*3af0*/  MOV R115, 0x1f ;  /* 0x0000001f00737802 */ /* 0x000fe40000000f00 */
[----:B------:R-:W-:Y:S02]  /*3b00*/  MOV R116, 0xffffffff ;  /* 0xffffffff00747802 */ /* 0x000fe40000000f00 */
[----:B------:R-:W-:Y:S02]  /*3b10*/  MOV R84, 0x3b30 ;  /* 0x00003b3000547802 */ /* 0x000fe40000000f00 */
[----:B------:R-:W-:Y:S05]  /*3b20*/  CALL.REL.NOINC `($__internal_34_$__cuda_sm70_shflsync_bfly_p) ;  /* 0x0000014000007944 */ /* 0x000fea0003c00000 */
[----:B01----:R-:W-:Y:S01]  /*3b30*/  FADD.FTZ R86, R86, R87 ;  /* 0x0000005756567221 */ /* 0x003fe20000010000 */
[----:B------:R-:W-:Y:S01]  /*3b40*/  HFMA2.MMA R87, -RZ, RZ, 0, 2.384185791015625e-07 ;  /* 0x00000004ff577435 */ /* 0x000fe200000001ff */
[----:B------:R-:W-:Y:S02]  /*3b50*/  MOV R115, 0x1f ;  /* 0x0000001f00737802 */ /* 0x000fe40000000f00 */
[----:B------:R-:W-:-:S02]  /*3b60*/  MOV R116, 0xffffffff ;  /* 0xffffffff00747802 */ /* 0x000fc40000000f00 */
[----:B------:R-:W-:Y:S02]  /*3b70*/  MOV R84, 0x3b90 ;  /* 0x00003b9000547802 */ /* 0x000fe40000000f00 */
[----:B------:R-:W-:Y:S05]  /*3b80*/  CALL.REL.NOINC `($__internal_34_$__cuda_sm70_shflsync_bfly_p) ;  /* 0x000000e000007944 */ /* 0x000fea0003c00000 */
[----:B01----:R-:W-:Y:S01]  /*3b90*/  FADD.FTZ R86, R86, R87 ;  /* 0x0000005756567221 */ /* 0x003fe20000010000 */
[----:B------:R-:W-:Y:S01]  /*3ba0*/  HFMA2.MMA R87, -RZ, RZ, 0, 4.76837158203125e-07 ;  /* 0x00000008ff577435 */ /* 0x000fe200000001ff */
[----:B------:R-:W-:Y:S02]  /*3bb0*/  MOV R115, 0x1f ;  /* 0x0000001f00737802 */ /* 0x000fe40000000f00 */
[----:B------:R-:W-:Y:S02]  /*3bc0*/  MOV R116, 0xffffffff ;  /* 0xffffffff00747802 */ /* 0x000fe40000000f00 */
[----:B------:R-:W-:Y:S02]  /*3bd0*/  MOV R84, 0x3bf0 ;  /* 0x00003bf000547802 */ /* 0x000fe40000000f00 */
[----:B------:R-:W-:Y:S05]  /*3be0*/  CALL.REL.NOINC `($__internal_34_$__cuda_sm70_shflsync_bfly_p) ;  /* 0x0000008000007944 */ /* 0x000fea0003c00000 */
[----:B-1----:R-:W-:Y:S01]  /*3bf0*/  FADD.FTZ R114, R86, R87 ;  /* 0x0000005756727221 */ /* 0x002fe20000010000 */
[----:B------:R-:W-:Y:S01]  /*3c00*/  HFMA2.MMA R87, -RZ, RZ, 0, 9.5367431640625e-07 ;  /* 0x00000010ff577435 */ /* 0x000fe200000001ff */
[----:B0-----:R-:W-:Y:S02]  /*3c10*/  MOV R115, 0x1f ;  /* 0x0000001f00737802 */ /* 0x001fe40000000f00 */
[----:B------:R-:W-:-:S02]  /*3c20*/  MOV R116, 0xffffffff ;  /* 0xffffffff00747802 */ /* 0x000fc40000000f00 */
[----:B------:R-:W-:Y:S02]  /*3c30*/  MOV R86, R114 ;  /* 0x0000007200567202 */ /* 0x000fe40000000f00 */
[----:B------:R-:W-:Y:S02]  /*3c40*/  MOV R84, 0x3c60 ;  /* 0x00003c6000547802 */ /* 0x000fe40000000f00 */
[----:B------:R-:W-:Y:S05]  /*3c50*/  CALL.REL.NOINC `($__internal_34_$__cuda_sm70_shflsync_bfly_p) ;  /* 0x0000001000007944 */ /* 0x000fea0003c00000 */
[----:B01----:R-:W-:Y:S05]  /*3c60*/  BRA `(.L_x_6555) ;  /* 0xffffed7000007947 */ /* 0x003fea000383ffff */
        .weak           $__internal_34_$__cuda_sm70_shflsync_bfly_p
        .type           $__internal_34_$__cuda_sm70_shflsync_bfly_p,@function
        .size           $__internal_34_$__cuda_sm70_shflsync_bfly_p,(.L_x_29174 - $__internal_34_$__cuda_sm70_shflsync_bfly_p)
$__internal_34_$__cuda_sm70_shflsync_bfly_p:
[----:B------:R-:W-:Y:S01]  /*3c70*/  HFMA2.MMA R85, -RZ, RZ, 0, 0 ;  /* 0x00000000ff557435 */ /* 0x000fe200000001ff */
[----:B------:R-:W-:Y:S04]  /*3c80*/  WARPSYNC R116 ;  /* 0x0000007400007348 */ /* 0x000fe80003800000 */
[----:B------:R0:W1:Y:S01]  /*3c90*/  SHFL.BFLY PT, R87, R86, R87, R115 ;  /* 0x0c00005756577389 */ /* 0x00006200000e0073 */
[----:B------:R-:W-:Y:S05]  /*3ca0*/  RET.REL.NODEC R84 `(_ZN10layer_norm13ln_fwd_kernelINS_13Kernel_traitsIf13__nv_bfloat16S2_S2_fjLj1024ELj1ELj4ELj1ELj16ENS_18Kernel_traits_baseILj1024EfS2_S2_S2_fjLj128EEEEELb0ELb0ELb1ELb0EEEvNS_9FwdParamsE) ;  /* 0xffffc35054007950 */ /* 0x000fea0003c3ffff */
.L_x_6556:
        /* <DEDUP_REMOVED lines=13> */
.L_x_29174:


//--------------------- .text._ZN10layer_norm13ln_fwd_kernelINS_13Kernel_traitsIf13__nv_bfloat16S2_S2_fjLj1024ELj1ELj4ELj1ELj16ENS_18Kernel_traits_baseILj1024EfS2_S2_S2_fjLj128EEEEELb0ELb0ELb1ELb1EEEvNS_9FwdParamsE --------------------------
	.section	.text._ZN10layer_norm13ln_fwd_kernelINS_13Kernel_traitsIf13__nv_bfloat16S2_S2_fjLj1024ELj1ELj4ELj1ELj16ENS_18Kernel_traits_baseILj1024EfS2_S2_S2_fjLj128EEEEELb0ELb0ELb1ELb1EEEvNS_9FwdParamsE,"ax",@progbits
	.sectioninfo	@"SHI_REGISTERS=127"
	.align	128
        .global         _ZN10layer_norm13ln_fwd_kernelINS_13Kernel_traitsIf13__nv_bfloat16S2_S2_fjLj1024ELj1ELj4ELj1ELj16ENS_18Kernel_traits_baseILj1024EfS2_S2_S2_fjLj128EEEEELb0ELb0ELb1ELb1EEEvNS_9FwdParamsE
        .type           _ZN10layer_norm13ln_fwd_kernelINS_13Kernel_traitsIf13__nv_bfloat16S2_S2_fjLj1024ELj1ELj4ELj1ELj16ENS_18Kernel_traits_baseILj1024EfS2_S2_S2_fjLj128EEEEELb0ELb0ELb1ELb1EEEvNS_9FwdParamsE,@function
        .size           _ZN10layer_norm13ln_fwd_kernelINS_13Kernel_traitsIf13__nv_bfloat16S2_S2_fjLj1024ELj1ELj4ELj1ELj16ENS_18Kernel_traits_baseILj1024EfS2_S2_S2_fjLj128EEEEELb0ELb0ELb1ELb1EEEvNS_9FwdParamsE,(.L_x_29175 - _ZN10layer_norm13ln_fwd_kernelINS_13Kernel_traitsIf13__nv_bfloat16S2_S2_fjLj1024ELj1ELj4ELj1ELj16ENS_18Kernel_traits_baseILj1024EfS2_S2_S2_fjLj128EEEEELb0ELb0ELb1ELb1EEEvNS_9FwdParamsE)
        .other          _ZN10layer_norm13ln_fwd_kernelINS_13Kernel_traitsIf13__nv_bfloat16S2_S2_fjLj1024ELj1ELj4ELj1ELj16ENS_18Kernel_traits_baseILj1024EfS2_S2_S2_fjLj128EEEEELb0ELb0ELb1ELb1EEEvNS_9FwdParamsE,@"STO_CUDA_ENTRY STV_DEFAULT"
_ZN10layer_norm13ln_fwd_kernelINS_13Kernel_traitsIf13__nv_bfloat16S2_S2_fjLj1024ELj1ELj4ELj1ELj16ENS_18Kernel_traits_baseILj1024EfS2_S2_S2_fjLj128EEEEELb0ELb0ELb1ELb1EEEvNS_9FwdParamsE:
.text._ZN10layer_norm13ln_fwd_kernelINS_13Kernel_traitsIf13__nv_bfloat16S2_S2_fjLj1024ELj1ELj4ELj1ELj16ENS_18Kernel_traits_baseILj1024EfS2_S2_S2_fjLj128EEEEELb0ELb0ELb1ELb1EEEvNS_9FwdParamsE:
        /* <DEDUP_REMOVED lines=48> */
[----:B------:R-:W-:Y:S01]  /*0300*/  LOP3.LUT R92, R92, 0x1f, RZ, 0xc0, !PT ;  /* 0x0000001f5c5c7812 */ /* 0x000fe200078ec0ff */
[----:B------:R-:W-:-:S02]  /*0310*/  ULDC.U8 UR6, c[0x0][0x1f0] ;  /* 0x00007c0000067ab9 */ /* 0x000fc40000000000 */
.L_x_6658:
[----:B------:R-:W-:-:S10]  /*0320*/  HFMA2.MMA R78, -RZ, RZ, 0, 2.384185791015625e-07 ;  /* 0x00000004ff4e7435 */ /* 0x000fd400000001ff */
[----:B-1----:R-:W-:-:S05]  /*0330*/  IMAD.WIDE R2, R91, R78, c[0x0][0x1d0] ;  /* 0x000074005b027625 */ /* 0x002fca00078e024e */
[----:B------:R1:W2:Y:S01]  /*0340*/  LDG.E R80, [R2.64] ;  /* 0x0000000402507981 */ /* 0x0002a2000c1e1900 */
[----:B------:R-:W-:Y:S01]  /*0350*/  ISETP.NE.U32.AND P0, PT, RZ, c[0x0][0x180], PT ;  /* 0x00006000ff007a0c */ /* 0x000fe20003f05070 */
[C---:B------:R-:W-:Y:S01]  /*0360*/  IMAD R0, R91.reuse, c[0x0][0x168], RZ ;  /* 0x00005a005b007a24 */ /* 0x040fe200078e02ff */
[----:B------:R-:W-:Y:S02]  /*0370*/  MOV R112, RZ ;  /* 0x000000ff00707202 */ /* 0x000fe40000000f00 */
[----:B------:R-:W-:Y:S02]  /*0380*/  ISETP.NE.AND.EX P0, PT, RZ, c[0x0][0x184], PT, P0 ;  /* 0x00006100ff007a0c */ /* 0x000fe40003f05300 */
[----:B------:R-:W-:Y:S01]  /*0390*/  SHF.R.S32.HI R77, RZ, 0x1f, R0 ;  /* 0x0000001fff4d7819 */ /* 0x000fe20000011400 */
[----:B-1----:R-:W-:-:S03]  /*03a0*/  IMAD.WIDE R2, R91, R78, c[0x0][0x1d8] ;  /* 0x000076005b027625 */ /* 0x002fc600078e024e */
[----:B------:R-:W-:-:S04]  /*03b0*/  LEA.HI R77, R77, R0, RZ, 0x3 ;  /* 0x000000004d4d7211 */ /* 0x000fc800078f18ff */
[----:B------:R-:W-:Y:S01]  /*03c0*/  LEA.HI.SX32 R114, R77, R92, 0x1d ;  /* 0x0000005c4d727211 */ /* 0x000fe200078feaff */
[----:B-----5:R1:W5:Y:S02]  /*03d0*/  LDG.E R90, [R2.64] ;  /* 0x00000004025a7981 */ /* 0x020364000c1e1900 */
[----:B------:R-:W-:Y:S02]  /*03e0*/  @P0 MOV R81, 0x10 ;  /* 0x0000001000510802 */ /* 0x000fe40000000f00 */
[----:B--2---:R-:W-:-:S13]  /*03f0*/  ISETP.GE.AND P1, PT, R80, 0x1, PT ;  /* 0x000000015000780c */ /* 0x004fda0003f26270 */
[----:B------:R-:W-:Y:S02]  /*0400*/  @P1 IADD3 R76, R80, -0x1, RZ ;  /* 0xffffffff504c1810 */ /* 0x000fe40007ffe0ff */
[----:B------:R-:W-:-:S03]  /*0410*/  @P1 MOV R77, 0x10 ;  /* 0x00000010004d1802 */ /* 0x000fc60000000f00 */
[----:B------:R-:W-:-:S05]  /*0420*/  @P1 IMAD R76, R76, c[0x0][0x168], RZ ;  /* 0x00005a004c4c1a24 */ /* 0x000fca00078e02ff */
[----:B------:R-:W-:-:S04]  /*0430*/  @P1 SHF.R.S32.HI R79, RZ, 0x1f, R76 ;  /* 0x0000001fff4f1819 */ /* 0x000fc8000001144c */
[----:B------:R-:W-:-:S04]  /*0440*/  @P1 LEA.HI R79, R79, R76, RZ, 0x3 ;  /* 0x0000004c4f4f1211 */ /* 0x000fc800078f18ff */
[----:B------:R-:W-:Y:S01]  /*0450*/  @P1 LEA.HI.SX32 R112, R79, R92, 0x1d ;  /* 0x0000005c4f701211 */ /* 0x000fe200078feaff */
[----:B------:R-:W-:-:S04]  /*0460*/  @P0 IMAD.WIDE.U32 R78, R114, R81, c[0x0][0x180] ;  /* 0x00006000724e0625 */ /* 0x000fc800078e0051 */
[----:B------:R-:W-:Y:S01]  /*0470*/  @P1 IMAD.WIDE.U32 R76, R112, R77, c[0x0][0x170] ;  /* 0x00005c00704c1625 */ /* 0x000fe200078e004d */
[----:B------:R1:W5:Y:S04]  /*0480*/  @P0 LDG.E.128 R8, [R78.64] ;  /* 0x000000044e080981 */ /* 0x000368000c1e1d00 */
[----:B0-----:R1:W5:Y:S01]  /*0490*/  @P1 LDG.E.128 R4, [R76.64] ;  /* 0x000000044c041981 */ /* 0x001362000c1e1d00 */
[----:B------:R-:W-:Y:S01]  /*04a0*/  ISETP.GT.AND P2, PT, R80, RZ, PT ;  /* 0x000000ff5000720c */ /* 0x000fe20003f44270 */
[----:B------:R-:W-:Y:S01]  /*04b0*/  BSSY B0, `(.L_x_6557) ;  /* 0x000000b000007945 */ /* 0x000fe20003800000 */
[----:B------:R-:W-:-:S11]  /*04c0*/  SHF.R.S32.HI R88, RZ, 0x1f, R91 ;  /* 0x0000001fff587819 */ /* 0x000fd6000001145b */
[----:B------:R-:W-:Y:S05]  /*04d0*/  @P2 BRA `(.L_x_6558) ;  /* 0x0000004000002947 */ /* 0x000fea0003800000 */
[----:B-1----:R-:W-:Y:S01]  /*04e0*/  MOV R89, RZ ;  /* 0x000000ff00597202 */ /* 0x002fe20000000f00 */
[----:B------:R-:W-:Y:S05]  /*04f0*/  @!P0 BRA `(.L_x_6559) ;  /* 0x0000006000008947 */ /* 0x000fea0003800000 */
[----:B-----5:R-:W-:Y:S01]  /*0500*/  PRMT R89, RZ, 0x5410, R8 ;  /* 0x00005410ff597816 */ /* 0x020fe20000000008 */
[----:B------:R-:W-:Y:S05]  /*0510*/  BRA `(.L_x_6559) ;  /* 0x0000004000007947 */ /* 0x000fea0003800000 */
.L_x_6558:
[----:B-1---5:R-:W-:Y:S02]  /*0520*/  PRMT R89, RZ, 0x5410, R4 ;  /* 0x00005410ff597816 */ /* 0x022fe40000000004 */
[----:B------:R-:W-:-:S03]  /*0530*/  @P0 PRMT R0, RZ, 0x5410, R8 ;  /* 0x00005410ff000816 */ /* 0x000fc60000000008 */
[----:B------:R-:W-:-:S04]  /*0540*/  FMUL.FTZ R89, R89, c[0x0][0x1ec] ;  /* 0x00007b0059597a20 */ /* 0x000fc80000410000 */
[----:B------:R-:W-:Y:S02]  /*0550*/  @P0 FADD.FTZ R89, R89, R0 ;  /* 0x0000000059590221 */ /* 0x000fe40000010000 */
.L_x_6559:
[----:B------:R-:W-:Y:S05]  /*0560*/  BSYNC B0 ;  /* 0x0000000000007941 */ /* 0x000fea0003800000 */
.L_x_6557:
[----:B------:R-:W-:Y:S01]  /*0570*/  BSSY B0, `(.L_x_6560) ;  /* 0x000000a000007945 */ /* 0x000fe20003800000 */
[----:B------:R-:W-:Y:S05]  /*0580*/  @P2 BRA `(.L_x_6561) ;  /* 0x0000004000002947 */ /* 0x000fea0003800000 */
[----:B------:R-:W-:Y:S01]  /*0590*/  HFMA2.MMA R86, -RZ, RZ, 0, 0 ;  /* 0x00000000ff567435 */ /* 0x000fe200000001ff */
[----:B------:R-:W-:Y:S05]  /*05a0*/  @!P0 BRA `(.L_x_6562) ;  /* 0x0000006000008947 */ /* 0x000fea0003800000 */
[----:B-----5:R-:W-:Y:S01]  /*05b0*/  PRMT R86, RZ, 0x7610, R8 ;  /* 0x00007610ff567816 */ /* 0x020fe20000000008 */
[----:B------:R-:W-:Y:S05]  /*05c0*/  BRA `(.L_x_6562) ;  /* 0x0000004000007947 */ /* 0x000fea0003800000 */
.L_x_6561:
[----:B-----5:R-:W-:Y:S02]  /*05d0*/  PRMT R86, RZ, 0x7610, R4 ;  /* 0x00007610ff567816 */ /* 0x020fe40000000004 */
[----:B------:R-:W-:-:S03]  /*05e0*/  @P0 PRMT R3, RZ, 0x7610, R8 ;  /* 0x00007610ff030816 */ /* 0x000fc60000000008 */
[----:B------:R-:W-:-:S04]  /*05f0*/  FMUL.FTZ R86, R86, c[0x0][0x1ec] ;  /* 0x00007b0056567a20 */ /* 0x000fc80000410000 */
[----:B------:R-:W-:Y:S02]  /*0600*/  @P0 FADD.FTZ R86, R86, R3 ;  /* 0x0000000356560221 */ /* 0x000fe40000010000 */
.L_x_6562:
[----:B------:R-:W-:Y:S05]  /*0610*/  BSYNC B0 ;  /* 0x0000000000007941 */ /* 0x000fea0003800000 */
.L_x_6560:
[----:B------:R-:W-:Y:S01]  /*0620*/  BSSY B0, `(.L_x_6563) ;  /* 0x000000a000007945 */ /* 0x000fe20003800000 */
[----:B------:R-:W-:Y:S05]  /*0630*/  @P2 BRA `(.L_x_6564) ;  /* 0x0000004000002947 */ /* 0x000fea0003800000 */
[----:B------:R-:W-:Y:S01]  /*0640*/  MOV R87, RZ ;  /* 0x000000ff00577202 */ /* 0x000fe20000000f00 */
[----:B------:R-:W-:Y:S05]  /*0650*/  @!P0 BRA `(.L_x_6565) ;  /* 0x0000006000008947 */ /* 0x000fea0003800000 */
[----:B-----5:R-:W-:Y:S01]  /*0660*/  PRMT R87, RZ, 0x5410, R9 ;  /* 0x00005410ff577816 */ /* 0x020fe20000000009 */
[----:B------:R-:W-:Y:S05]  /*0670*/  BRA `(.L_x_6565) ;  /* 0x0000004000007947 */ /* 0x000fea0003800000 */
.L_x_6564:
[----:B-----5:R-:W-:Y:S02]  /*0680*/  PRMT R87, RZ, 0x5410, R5 ;  /* 0x00005410ff577816 */ /* 0x020fe40000000005 */
[----:B------:R-:W-:-:S03]  /*0690*/  @P0 PRMT R0, RZ, 0x5410, R9 ;  /* 0x00005410ff000816 */ /* 0x000fc60000000009 */
[----:B------:R-:W-:-:S04]  /*06a0*/  FMUL.FTZ R87, R87, c[0x0][0x1ec] ;  /* 0x00007b0057577a20 */ /* 0x000fc80000410000 */
[----:B------:R-:W-:Y:S02]  /*06b0*/  @P0 FADD.FTZ R87, R87, R0 ;  /* 0x0000000057570221 */ /* 0x000fe40000010000 */
.L_x_6565:
[----:B------:R-:W-:Y:S05]  /*06c0*/  BSYNC B0 ;  /* 0x0000000000007941 */ /* 0x000fea0003800000 */
.L_x_6563:
[----:B------:R-:W-:Y:S01]  /*06d0*/  BSSY B0, `(.L_x_6566) ;  /* 0x000000a000007945 */ /* 0x000fe20003800000 */
[----:B------:R-:W-:Y:S05]  /*06e0*/  @P2 BRA `(.L_x_6567) ;  /* 0x0000004000002947 */ /* 0x000fea0003800000 */
[----:B------:R-:W-:Y:S01]  /*06f0*/  HFMA2.MMA R84, -RZ, RZ, 0, 0 ;  /* 0x00000000ff547435 */ /* 0x000fe200000001ff */
[----:B------:R-:W-:Y:S05]  /*0700*/  @!P0 BRA `(.L_x_6568) ;  /* 0x0000006000008947 */ /* 0x000fea0003800000 */
[----:B-----5:R-:W-:Y:S01]  /*0710*/  PRMT R84, RZ, 0x7610, R9 ;  /* 0x00007610ff547816 */ /* 0x020fe20000000009 */
[----:B------:R-:W-:Y:S05]  /*0720*/  BRA `(.L_x_6568) ;  /* 0x0000004000007947 */ /* 0x000fea0003800000 */
.L_x_6567:
[----:B-----5:R-:W-:Y:S02]  /*0730*/  PRMT R84, RZ, 0x7610, R5 ;  /* 0x00007610ff547816 */ /* 0x020fe40000000005 */
[----:B------:R-:W-:-:S03]  /*0740*/  @P0 PRMT R3, RZ, 0x7610, R9 ;  /* 0x00007610ff030816 */ /* 0x000fc60000000009 */
[----:B------:R-:W-:-:S04]  /*0750*/  FMUL.FTZ R84, R84, c[0x0][0x1ec] ;  /* 0x00007b0054547a20 */ /* 0x000fc80000410000 */
[----:B------:R-:W-:Y:S02]  /*0760*/  @P0 FADD.FTZ R84, R84, R3 ;  /* 0x0000000354540221 */ /* 0x000fe40000010000 */
.L_x_6568:
[----:B------:R-:W-:Y:S05]  /*0770*/  BSYNC B0 ;  /* 0x0000000000007941 */ /* 0x000fea0003800000 */
.L_x_6566:
[----:B------:R-:W-:Y:S01]  /*0780*/  BSSY B0, `(.L_x_6569) ;  /* 0x000000a000007945 */ /* 0x000fe20003800000 */
[----:B------:R-:W-:Y:S05]  /*0790*/  @P2 BRA `(.L_x_6570) ;  /* 0x0000004000002947 */ /* 0x000fea0003800000 */
[----:B------:R-:W-:Y:S01]  /*07a0*/  MOV R85, RZ ;  /* 0x000000ff00557202 */ /* 0x000fe20000000f00 */
[----:B------:R-:W-:Y:S05]  /*07b0*/  @!P0 BRA `(.L_x_6571) ;  /* 0x0000006000008947 */ /* 0x000fea0003800000 */
[----:B-----5:R-:W-:Y:S01]  /*07c0*/  PRMT R85, RZ, 0x5410, R10 ;  /* 0x00005410ff557816 */ /* 0x020fe2000000000a */
[----:B------:R-:W-:Y:S05]  /*07d0*/  BRA `(.L_x_6571) ;  /* 0x0000004000007947 */ /* 0x000fea0003800000 */
.L_x_6570:
[----:B-----5:R-:W-:Y:S02]  /*07e0*/  PRMT R85, RZ, 0x5410, R6 ;  /* 0x00005410ff557816 */ /* 0x020fe40000000006 */
[----:B------:R-:W-:-:S03]  /*07f0*/  @P0 PRMT R0, RZ, 0x5410, R10 ;  /* 0x00005410ff000816 */ /* 0x000fc6000000000a */
[----:B------:R-:W-:-:S04]  /*0800*/  FMUL.FTZ R85, R85, c[0x0][0x1ec] ;  /* 0x00007b0055557a20 */ /* 0x000fc80000410000 */
[----:B------:R-:W-:Y:S02]  /*0810*/  @P0 FADD.FTZ R85, R85, R0 ;  /* 0x0000000055550221 */ /* 0x000fe40000010000 */
.L_x_6571:
[----:B------:R-:W-:Y:S05]  /*0820*/  BSYNC B0 ;  /* 0x0000000000007941 */ /* 0x000fea0003800000 */
.L_x_6569:
[----:B------:R-:W-:Y:S01]  /*0830*/  BSSY B0, `(.L_x_6572) ;  /* 0x000000a000007945 */ /* 0x000fe20003800000 */
[----:B------:R-:W-:Y:S05]  /*0840*/  @P2 BRA `(.L_x_6573) ;  /* 0x0000004000002947 */ /* 0x000fea0003800000 */
[----:B------:R-:W-:Y:S01]  /*0850*/  HFMA2.MMA R82, -RZ, RZ, 0, 0 ;  /* 0x00000000ff527435 */ /* 0x000fe200000001ff */
[----:B------:R-:W-:Y:S05]  /*0860*/  @!P0 BRA `(.L_x_6574) ;  /* 0x0000006000008947 */ /* 0x000fea0003800000 */
[----:B-----5:R-:W-:Y:S01]  /*0870*/  PRMT R82, RZ, 0x7610, R10 ;  /* 0x00007610ff527816 */ /* 0x020fe2000000000a */
[----:B------:R-:W-:Y:S05]  /*0880*/  BRA `(.L_x_6574) ;  /* 0x0000004000007947 */ /* 0x000fea0003800000 */
.L_x_6573:
[----:B-----5:R-:W-:Y:S02]  /*0890*/  PRMT R82, RZ, 0x7610, R6 ;  /* 0x00007610ff527816 */ /* 0x020fe40000000006 */
[----:B------:R-:W-:-:S03]  /*08a0*/  @P0 PRMT R3, RZ, 0x7610, R10 ;  /* 0x00007610ff030816 */ /* 0x000fc6000000000a */
[----:B------:R-:W-:-:S04]  /*08b0*/  FMUL.FTZ R82, R82, c[0x0][0x1ec] ;  /* 0x00007b0052527a20 */ /* 0x000fc80000410000 */
[----:B------:R-:W-:Y:S02]  /*08c0*/  @P0 FADD.FTZ R82, R82, R3 ;  /* 0x0000000352520221 */ /* 0x000fe40000010000 */
.L_x_6574:
[----:B------:R-:W-:Y:S05]  /*08d0*/  BSYNC B0 ;  /* 0x0000000000007941 */ /* 0x000fea0003800000 */
.L_x_6572:
[----:B------:R-:W-:Y:S01]  /*08e0*/  BSSY B0, `(.L_x_6575) ;  /* 0x000000a000007945 */ /* 0x000fe20003800000 */
[----:B------:R-:W-:Y:S05]  /*08f0*/  @P2 BRA `(.L_x_6576) ;  /* 0x0000004000002947 */ /* 0x000fea0003800000 */
[----:B------:R-:W-:Y:S01]  /*0900*/  MOV R83, RZ ;  /* 0x000000ff00537202 */ /* 0x000fe20000000f00 */
[----:B------:R-:W-:Y:S05]  /*0910*/  @!P0 BRA `(.L_x_6577) ;  /* 0x0000006000008947 */ /* 0x000fea0003800000 */
[----:B-----5:R-:W-:Y:S01]  /*0920*/  PRMT R83, RZ, 0x5410, R11 ;  /* 0x00005410ff537816 */ /* 0x020fe2000000000b */
[----:B------:R-:W-:Y:S05]  /*0930*/  BRA `(.L_x_6577) ;  /* 0x0000004000007947 */ /* 0x000fea0003800000 */
.L_x_6576:
[----:B-----5:R-:W-:Y:S02]  /*0940*/  PRMT R83, RZ, 0x5410, R7 ;  /* 0x00005410ff537816 */ /* 0x020fe40000000007 */
[----:B------:R-:W-:-:S03]  /*0950*/  @P0 PRMT R0, RZ, 0x5410, R11 ;  /* 0x00005410ff000816 */ /* 0x000fc6000000000b */
[----:B------:R-:W-:-:S04]  /*0960*/  FMUL.FTZ R83, R83, c[0x0][0x1ec] ;  /* 0x00007b0053537a20 */ /* 0x000fc80000410000 */
[----:B------:R-:W-:Y:S02]  /*0970*/  @P0 FADD.FTZ R83, R83, R0 ;  /* 0x0000000053530221 */ /* 0x000fe40000010000 */
.L_x_6577:
[----:B------:R-:W-:Y:S05]  /*0980*/  BSYNC B0 ;  /* 0x0000000000007941 */ /* 0x000fea0003800000 */
.L_x_6575:
[----:B------:R-:W-:Y:S01]  /*0990*/  BSSY B0, `(.L_x_6578) ;  /* 0x000000a000007945 */ /* 0x000fe20003800000 */
[----:B------:R-:W-:Y:S05]  /*09a0*/  @P2 BRA `(.L_x_6579) ;  /* 0x0000004000002947 */ /* 0x000fea0003800000 */
[----:B------:R-:W-:Y:S01]  /*09b0*/  HFMA2.MMA R0, -RZ, RZ, 0, 0 ;  /* 0x00000000ff007435 */ /* 0x000fe200000001ff */
[----:B------:R-:W-:Y:S05]  /*09c0*/  @!P0 BRA `(.L_x_6580) ;  /* 0x0000006000008947 */ /* 0x000fea0003800000 */
[----:B-----5:R-:W-:Y:S01]  /*09d0*/  PRMT R0, RZ, 0x7610, R11 ;  /* 0x00007610ff007816 */ /* 0x020fe2000000000b */
[----:B------:R-:W-:Y:S05]  /*09e0*/  BRA `(.L_x_6580) ;  /* 0x0000004000007947 */ /* 0x000fea0003800000 */
.L_x_6579:
[----:B-----5:R-:W-:Y:S02]  /*09f0*/  PRMT R0, RZ, 0x7610, R7 ;  /* 0x00007610ff007816 */ /* 0x020fe40000000007 */
[----:B------:R-:W-:-:S03]  /*0a00*/  @P0 PRMT R3, RZ, 0x7610, R11 ;  /* 0x00007610ff030816 */ /* 0x000fc6000000000b */
[----:B------:R-:W-:-:S04]  /*0a10*/  FMUL.FTZ R0, R0, c[0x0][0x1ec] ;  /* 0x00007b0000007a20 */ /* 0x000fc80000410000 */
[----:B------:R-:W-:Y:S02]  /*0a20*/  @P0 FADD.FTZ R0, R0, R3 ;  /* 0x0000000300000221 */ /* 0x000fe40000010000 */
.L_x_6580:
[----:B------:R-:W-:Y:S05]  /*0a30*/  BSYNC B0 ;  /* 0x0000000000007941 */ /* 0x000fea0003800000 */
.L_x_6578:
[----:B------:R-:W-:Y:S02]  /*0a40*/  MOV R111, 0x10 ;  /* 0x00000010006f7802 */ /* 0x000fe40000000f00 */
[----:B------:R-:W-:Y:S02]  /*0a50*/  @P1 IADD3 R80, R112, 0x20, RZ ;  /* 0x0000002070501810 */ /* 0x000fe40007ffe0ff */
[C---:B------:R-:W-:Y:S01]  /*0a60*/  IADD3 R102, R114.reuse, 0x20, RZ ;  /* 0x0000002072667810 */ /* 0x040fe20007ffe0ff */
[----:B------:R-:W-:Y:S01]  /*0a70*/  IMAD.WIDE.U32 R2, R114, R111, c[0x0][0x188] ;  /* 0x0000620072027625 */ /* 0x000fe200078e006f */
        /* <DEDUP_REMOVED lines=15> */
.L_x_6582:
[----:B-----5:R-:W-:Y:S02]  /*0b70*/  PRMT R100, RZ, 0x5410, R4 ;  /* 0x00005410ff647816 */ /* 0x020fe40000000004 */
[----:B0-----:R-:W-:-:S03]  /*0b80*/  @P0 PRMT R3, RZ, 0x5410, R8 ;  /* 0x00005410ff030816 */ /* 0x001fc60000000008 */
[----:B------:R-:W-:-:S04]  /*0b90*/  FMUL.FTZ R100, R100, c[0x0][0x1ec] ;  /* 0x00007b0064647a20 */ /* 0x000fc80000410000 */
[----:B------:R-:W-:Y:S02]  /*0ba0*/  @P0 FADD.FTZ R100, R3, R100 ;  /* 0x0000006403640221 */ /* 0x000fe40000010000 */
.L_x_6583:
[----:B------:R-:W-:Y:S05]  /*0bb0*/  BSYNC B0 ;  /* 0x0000000000007941 */ /* 0x000fea0003800000 */
.L_x_6581:
[----:B------:R-:W-:Y:S01]  /*0bc0*/  BSSY B0, `(.L_x_6584) ;  /* 0x000000a000007945 */ /* 0x000fe20003800000 */
[----:B------:R-:W-:Y:S05]  /*0bd0*/  @P2 BRA `(.L_x_6585) ;  /* 0x0000004000002947 */ /* 0x000fea0003800000 */
[----:B------:R-:W-:Y:S01]  /*0be0*/  MOV R99, RZ ;  /* 0x000000ff00637202 */ /* 0x000fe20000000f00 */
[----:B------:R-:W-:Y:S05]  /*0bf0*/  @!P0 BRA `(.L_x_6586) ;  /* 0x0000006000008947 */ /* 0x000fea0003800000 */
[----:B-----5:R-:W-:Y:S01]  /*0c00*/  PRMT R99, RZ, 0x7610, R8 ;  /* 0x00007610ff637816 */ /* 0x020fe20000000008 */
[----:B------:R-:W-:Y:S05]  /*0c10*/  BRA `(.L_x_6586) ;  /* 0x0000004000007947 */ /* 0x000fea0003800000 */
.L_x_6585:
[----:B-----5:R-:W-:Y:S02]  /*0c20*/  PRMT R99, RZ, 0x7610, R4 ;  /* 0x00007610ff637816 */ /* 0x020fe40000000004 */
[----:B0-----:R-:W-:-:S03]  /*0c30*/  @P0 PRMT R2, RZ, 0x7610, R8 ;  /* 0x00007610ff020816 */ /* 0x001fc60000000008 */
[----:B------:R-:W-:-:S04]  /*0c40*/  FMUL.FTZ R99, R99, c[0x0][0x1ec] ;  /* 0x00007b0063637a20 */ /* 0x000fc80000410000 */
[----:B------:R-:W-:Y:S02]  /*0c50*/  @P0 FADD.FTZ R99, R2, R99 ;  /* 0x0000006302630221 */ /* 0x000fe40000010000 */
.L_x_6586:
[----:B------:R-:W-:Y:S05]  /*0c60*/  BSYNC B0 ;  /* 0x0000000000007941 */ /* 0x000fea0003800000 */
.L_x_6584:
[----:B------:R-:W-:Y:S01]  /*0c70*/  BSSY B0, `(.L_x_6587) ;  /* 0x000000a000007945 */ /* 0x000fe20003800000 */
[----:B------:R-:W-:Y:S05]  /*0c80*/  @P2 BRA `(.L_x_6588) ;  /* 0x0000004000002947 */ /* 0x000fea0003800000 */
[----:B------:R-:W-:Y:S01]  /*0c90*/  HFMA2.MMA R98, -RZ, RZ, 0, 0 ;  /* 0x00000000ff627435 */ /* 0x000fe200000001ff */
[----:B------:R-:W-:Y:S05]  /*0ca0*/  @!P0 BRA `(.L_x_6589) ;  /* 0x0000006000008947 */ /* 0x000fea0003800000 */
[----:B-----5:R-:W-:Y:S01]  /*0cb0*/  PRMT R98, RZ, 0x5410, R9 ;  /* 0x00005410ff627816 */ /* 0x020fe20000000009 */
[----:B------:R-:W-:Y:S05]  /*0cc0*/  BRA `(.L_x_6589) ;  /* 0x0000004000007947 */ /* 0x000fea0003800000 */
.L_x_6588:
[----:B-----5:R-:W-:Y:S02]  /*0cd0*/  PRMT R98, RZ, 0x5410, R5 ;  /* 0x00005410ff627816 */ /* 0x020fe40000000005 */
[----:B0-----:R-:W-:-:S03]  /*0ce0*/  @P0 PRMT R3, RZ, 0x5410, R9 ;  /* 0x00005410ff030816 */ /* 0x001fc60000000009 */
[----:B------:R-:W-:-:S04]  /*0cf0*/  FMUL.FTZ R98, R98, c[0x0][0x1ec] ;  /* 0x00007b0062627a20 */ /* 0x000fc80000410000 */
[----:B------:R-:W-:Y:S02]  /*0d00*/  @P0 FADD.FTZ R98, R3, R98 ;  /* 0x0000006203620221 */ /* 0x000fe40000010000 */
.L_x_6589:
[----:B------:R-:W-:Y:S05]  /*0d10*/  BSYNC B0 ;  /* 0x0000000000007941 */ /* 0x000fea0003800000 */
.L_x_6587:
[----:B------:R-:W-:Y:S01]  /*0d20*/  BSSY B0, `(.L_x_6590) ;  /* 0x000000a000007945 */ /* 0x000fe20003800000 */
[----:B------:R-:W-:Y:S05]  /*0d30*/  @P2 BRA `(.L_x_6591) ;  /* 0x0000004000002947 */ /* 0x000fea0003800000 */
[----:B------:R-:W-:Y:S01]  /*0d40*/  MOV R97, RZ ;  /* 0x000000ff00617202 */ /* 0x000fe20000000f00 */
[----:B------:R-:W-:Y:S05]  /*0d50*/  @!P0 BRA `(.L_x_6592) ;  /* 0x0000006000008947 */ /* 0x000fea0003800000 */
[----:B-----5:R-:W-:Y:S01]  /*0d60*/  PRMT R97, RZ, 0x7610, R9 ;  /* 0x00007610ff617816 */ /* 0x020fe20000000009 */
[----:B------:R-:W-:Y:S05]  /*0d70*/  BRA `(.L_x_6592) ;  /* 0x0000004000007947 */ /* 0x000fea0003800000 */
.L_x_6591:
[----:B-----5:R-:W-:Y:S02]  /*0d80*/  PRMT R97, RZ, 0x7610, R5 ;  /* 0x00007610ff617816 */ /* 0x020fe40000000005 */
[----:B0-----:R-:W-:-:S03]  /*0d90*/  @P0 PRMT R2, RZ, 0x7610, R9 ;  /* 0x00007610ff020816 */ /* 0x001fc60000000009 */
[----:B------:R-:W-:-:S04]  /*0da0*/  FMUL.FTZ R97, R97, c[0x0][0x1ec] ;  /* 0x00007b0061617a20 */ /* 0x000fc80000410000 */
[----:B------:R-:W-:Y:S02]  /*0db0*/  @P0 FADD.FTZ R97, R2, R97 ;  /* 0x0000006102610221 */ /* 0x000fe40000010000 */
.L_x_6592:
[----:B------:R-:W-:Y:S05]  /*0dc0*/  BSYNC B0 ;  /* 0x0000000000007941 */ /* 0x000fea0003800000 */
.L_x_6590:
[----:B------:R-:W-:Y:S01]  /*0dd0*/  BSSY B0, `(.L_x_6593) ;  /* 0x000000a000007945 */ /* 0x000fe20003800000 */
[----:B------:R-:W-:Y:S05]  /*0de0*/  @P2 BRA `(.L_x_6594) ;  /* 0x0000004000002947 */ /* 0x000fea0003800000 */
[----:B------:R-:W-:Y:S01]  /*0df0*/  HFMA2.MMA R96, -RZ, RZ, 0, 0 ;  /* 0x00000000ff607435 */ /* 0x000fe200000001ff */
[----:B------:R-:W-:Y:S05]  /*0e00*/  @!P0 BRA `(.L_x_6595) ;  /* 0x0000006000008947 */ /* 0x000fea0003800000 */
[----:B-----5:R-:W-:Y:S01]  /*0e10*/  PRMT R96, RZ, 0x5410, R10 ;  /* 0x00005410ff607816 */ /* 0x020fe2000000000a */
[----:B------:R-:W-:Y:S05]  /*0e20*/  BRA `(.L_x_6595) ;  /* 0x0000004000007947 */ /* 0x000fea0003800000 */
.L_x_6594:
[----:B-----5:R-:W-:Y:S02]  /*0e30*/  PRMT R96, RZ, 0x5410, R6 ;  /* 0x00005410ff607816 */ /* 0x020fe40000000006 */
[----:B0-----:R-:W-:-:S03]  /*0e40*/  @P0 PRMT R3, RZ, 0x5410, R10 ;  /* 0x00005410ff030816 */ /* 0x001fc6000000000a */
[----:B------:R-:W-:-:S04]  /*0e50*/  FMUL.FTZ R96, R96, c[0x0][0x1ec] ;  /* 0x00007b0060607a20 */ /* 0x000fc80000410000 */
[----:B------:R-:W-:Y:S02]  /*0e60*/  @P0 FADD.FTZ R96, R3, R96 ;  /* 0x0000006003600221 */ /* 0x000fe40000010000 */
.L_x_6595:
[----:B------:R-:W-:Y:S05]  /*0e70*/  BSYNC B0 ;  /* 0x0000000000007941 */ /* 0x000fea0003800000 */
.L_x_6593:
[----:B------:R-:W-:Y:S01]  /*0e80*/  BSSY B0, `(.L_x_6596) ;  /* 0x000000a000007945 */ /* 0x000fe20003800000 */
[----:B------:R-:W-:Y:S05]  /*0e90*/  @P2 BRA `(.L_x_6597) ;  /* 0x0000004000002947 */ /* 0x000fea0003800000 */
[----:B0-----:R-:W-:Y:S01]  /*0ea0*/  MOV R95, RZ ;  /* 0x000000ff005f7202 */ /* 0x001fe20000000f00 */
[----:B------:R-:W-:Y:S05]  /*0eb0*/  @!P0 BRA `(.L_x_6598) ;  /* 0x0000006000008947 */ /* 0x000fea0003800000 */
[----:B-----5:R-:W-:Y:S01]  /*0ec0*/  PRMT R95, RZ, 0x7610, R10 ;  /* 0x00007610ff5f7816 */ /* 0x020fe2000000000a */
[----:B------:R-:W-:Y:S05]  /*0ed0*/  BRA `(.L_x_6598) ;  /* 0x0000004000007947 */ /* 0x000fea0003800000 */
.L_x_6597:
[----:B0----5:R-:W-:Y:S02]  /*0ee0*/  PRMT R95, RZ, 0x7610, R6 ;  /* 0x00007610ff5f7816 */ /* 0x021fe40000000006 */
[----:B------:R-:W-:-:S03]  /*0ef0*/  @P0 PRMT R2, RZ, 0x7610, R10 ;  /* 0x00007610ff020816 */ /* 0x000fc6000000000a */
[----:B------:R-:W-:-:S04]  /*0f00*/  FMUL.FTZ R95, R95, c[0x0][0x1ec] ;  /* 0x00007b005f5f7a20 */ /* 0x000fc80000410000 */
[----:B------:R-:W-:Y:S02]  /*0f10*/  @P0 FADD.FTZ R95, R2, R95 ;  /* 0x0000005f025f0221 */ /* 0x000fe40000010000 */
.L_x_6598:
[----:B------:R-:W-:Y:S05]  /*0f20*/  BSYNC B0 ;  /* 0x0000000000007941 */ /* 0x000fea0003800000 */
.L_x_6596:
[----:B------:R-:W-:Y:S01]  /*0f30*/  BSSY B0, `(.L_x_6599) ;  /* 0x000000a000007945 */ /* 0x000fe20003800000 */
[----:B------:R-:W-:Y:S05]  /*0f40*/  @P2 BRA `(.L_x_6600) ;  /* 0x0000004000002947 */ /* 0x000fea0003800000 */
[----:B------:R-:W-:Y:S01]  /*0f50*/  HFMA2.MMA R94, -RZ, RZ, 0, 0 ;  /* 0x00000000ff5e7435 */ /* 0x000fe200000001ff */
[----:B------:R-:W-:Y:S05]  /*0f60*/  @!P0 BRA `(.L_x_6601) ;  /* 0x0000006000008947 */ /* 0x000fea0003800000 */
[----:B-----5:R-:W-:Y:S01]  /*0f70*/  PRMT R94, RZ, 0x5410, R11 ;  /* 0x00005410ff5e7816 */ /* 0x020fe2000000000b */
[----:B------:R-:W-:Y:S05]  /*0f80*/  BRA `(.L_x_6601) ;  /* 0x0000004000007947 */ /* 0x000fea0003800000 */
.L_x_6600:
[----:B-----5:R-:W-:Y:S02]  /*0f90*/  PRMT R94, RZ, 0x5410, R7 ;  /* 0x00005410ff5e7816 */ /* 0x020fe40000000007 */
[----:B------:R-:W-:-:S03]  /*0fa0*/  @P0 PRMT R3, RZ, 0x5410, R11 ;  /* 0x00005410ff030816 */ /* 0x000fc6000000000b */
[----:B------:R-:W-:-:S04]  /*0fb0*/  FMUL.FTZ R94, R94, c[0x0][0x1ec] ;  /* 0x00007b005e5e7a20 */ /* 0x000fc80000410000 */
[----:B------:R-:W-:Y:S02]  /*0fc0*/  @P0 FADD.FTZ R94, R3, R94 ;  /* 0x0000005e035e0221 */ /* 0x000fe40000010000 */
.L_x_6601:
[----:B------:R-:W-:Y:S05]  /*0fd0*/  BSYNC B0 ;  /* 0x0000000000007941 */ /* 0x000fea0003800000 */
.L_x_6599:
[----:B------:R-:W-:Y:S01]  /*0fe0*/  BSSY B0, `(.L_x_6602) ;  /* 0x000000a000007945 */ /* 0x000fe20003800000 */
[----:B------:R-:W-:Y:S05]  /*0ff0*/  @P2 BRA `(.L_x_6603) ;  /* 0x0000004000002947 */ /* 0x000fea0003800000 */
[----:B------:R-:W-:Y:S01]  /*1000*/  MOV R93, RZ ;  /* 0x000000ff005d7202 */ /* 0x000fe20000000f00 */
[----:B------:R-:W-:Y:S05]  /*1010*/  @!P0 BRA `(.L_x_6604) ;  /* 0x0000006000008947 */ /* 0x000fea0003800000 */
[----:B-----5:R-:W-:Y:S01]  /*1020*/  PRMT R93, RZ, 0x7610, R11 ;  /* 0x00007610ff5d7816 */ /* 0x020fe2000000000b */
[----:B------:R-:W-:Y:S05]  /*1030*/  BRA `(.L_x_6604) ;  /* 0x0000004000007947 */ /* 0x000fea0003800000 */
.L_x_6603:
[----:B-----5:R-:W-:Y:S02]  /*1040*/  PRMT R93, RZ, 0x7610, R7 ;  /* 0x00007610ff5d7816 */ /* 0x020fe40000000007 */
[----:B------:R-:W-:-:S03]  /*1050*/  @P0 PRMT R2, RZ, 0x7610, R11 ;  /* 0x00007610ff020816 */ /* 0x000fc6000000000b */
[----:B------:R-:W-:-:S04]  /*1060*/  FMUL.FTZ R93, R93, c[0x0][0x1ec] ;  /* 0x00007b005d5d7a20 */ /* 0x000fc80000410000 */
[----:B------:R-:W-:Y:S02]  /*1070*/  @P0 FADD.FTZ R93, R2, R93 ;  /* 0x0000005d025d0221 */ /* 0x000fe40000010000 */
.L_x_6604:
[----:B------:R-:W-:Y:S05]  /*1080*/  BSYNC B0 ;  /* 0x0000000000007941 */ /* 0x000fea0003800000 */
.L_x_6602:
[----:B------:R-:W-:Y:S01]  /*1090*/  @P1 IADD3 R80, R112, 0x40, RZ ;  /* 0x0000004070501810 */ /* 0x000fe20007ffe0ff */
        /* <DEDUP_REMOVED lines=17> */
.L_x_6606:
[----:B-----5:R-:W-:Y:S02]  /*11b0*/  PRMT R110, RZ, 0x5410, R4 ;  /* 0x00005410ff6e7816 */ /* 0x020fe40000000004 */
[----:B0-----:R-:W-:-:S03]  /*11c0*/  @P0 PRMT R3, RZ, 0x5410, R8 ;  /* 0x00005410ff030816 */ /* 0x001fc60000000008 */
[----:B------:R-:W-:-:S04]  /*11d0*/  FMUL.FTZ R110, R110, c[0x0][0x1ec] ;  /* 0x00007b006e6e7a20 */ /* 0x000fc80000410000 */
[----:B------:R-:W-:Y:S02]  /*11e0*/  @P0 FADD.FTZ R110, R3, R110 ;  /* 0x0000006e036e0221 */ /* 0x000fe40000010000 */
.L_x_6607:
[----:B------:R-:W-:Y:S05]  /*11f0*/  BSYNC B0 ;  /* 0x0000000000007941 */ /* 0x000fea0003800000 */
.L_x_6605:
[----:B------:R-:W-:Y:S01]  /*1200*/  BSSY B0, `(.L_x_6608) ;  /* 0x000000a000007945 */ /* 0x000fe20003800000 */
[----:B------:R-:W-:Y:S05]  /*1210*/  @P2 BRA `(.L_x_6609) ;  /* 0x0000004000002947 */ /* 0x000fea0003800000 */
[----:B------:R-:W-:Y:S01]  /*1220*/  MOV R109, RZ ;  /* 0x000000ff006d7202 */ /* 0x000fe20000000f00 */
[----:B------:R-:W-:Y:S05]  /*1230*/  @!P0 BRA `(.L_x_6610) ;  /* 0x0000006000008947 */ /* 0x000fea0003800000 */
[----:B-----5:R-:W-:Y:S01]  /*1240*/  PRMT R109, RZ, 0x7610, R8 ;  /* 0x00007610ff6d7816 */ /* 0x020fe20000000008 */
[----:B------:R-:W-:Y:S05]  /*1250*/  BRA `(.L_x_6610) ;  /* 0x0000004000007947 */ /* 0x000fea0003800000 */
.L_x_6609:
[----:B-----5:R-:W-:Y:S02]  /*1260*/  PRMT R109, RZ, 0x7610, R4 ;  /* 0x00007610ff6d7816 */ /* 0x020fe40000000004 */
[----:B0-----:R-:W-:-:S03]  /*1270*/  @P0 PRMT R2, RZ, 0x7610, R8 ;  /* 0x00007610ff020816 */ /* 0x001fc60000000008 */
[----:B------:R-:W-:-:S04]  /*1280*/  FMUL.FTZ R109, R109, c[0x0][0x1ec] ;  /* 0x00007b006d6d7a20 */ /* 0x000fc80000410000 */
[----:B------:R-:W-:Y:S02]  /*1290*/  @P0 FADD.FTZ R109, R2, R109 ;  /* 0x0000006d026d0221 */ /* 0x000fe40000010000 */
.L_x_6610:
[----:B------:R-:W-:Y:S05]  /*12a0*/  BSYNC B0 ;  /* 0x0000000000007941 */ /* 0x000fea0003800000 */
.L_x_6608:
[----:B------:R-:W-:Y:S01]  /*12b0*/  BSSY B0, `(.L_x_6611) ;  /* 0x000000a000007945 */ /* 0x000fe20003800000 */
[----:B------:R-:W-:Y:S05]  /*12c0*/  @P2 BRA `(.L_x_6612) ;  /* 0x0000004000002947 */ /* 0x000fea0003800000 */
[----:B------:R-:W-:Y:S01]  /*12d0*/  HFMA2.MMA R108, -RZ, RZ, 0, 0 ;  /* 0x00000000ff6c7435 */ /* 0x000fe200000001ff */
[----:B------:R-:W-:Y:S05]  /*12e0*/  @!P0 BRA `(.L_x_6613) ;  /* 0x0000006000008947 */ /* 0x000fea0003800000 */
[----:B-----5:R-:W-:Y:S01]  /*12f0*/  PRMT R108, RZ, 0x5410, R9 ;  /* 0x00005410ff6c7816 */ /* 0x020fe20000000009 */
[----:B------:R-:W-:Y:S05]  /*1300*/  BRA `(.L_x_6613) ;  /* 0x0000004000007947 */ /* 0x000fea0003800000 */
.L_x_6612:
[----:B-----5:R-:W-:Y:S02]  /*1310*/  PRMT R108, RZ, 0x5410, R5 ;  /* 0x00005410ff6c7816 */ /* 0x020fe40000000005 */
[----:B0-----:R-:W-:-:S03]  /*1320*/  @P0 PRMT R3, RZ, 0x5410, R9 ;  /* 0x00005410ff030816 */ /* 0x001fc60000000009 */
[----:B------:R-:W-:-:S04]  /*1330*/  FMUL.FTZ R108, R108, c[0x0][0x1ec] ;  /* 0x00007b006c6c7a20 */ /* 0x000fc80000410000 */
[----:B------:R-:W-:Y:S02]  /*1340*/  @P0 FADD.FTZ R108, R3, R108 ;  /* 0x0000006c036c0221 */ /* 0x000fe40000010000 */
.L_x_6613:
[----:B------:R-:W-:Y:S05]  /*1350*/  BSYNC B0 ;  /* 0x0000000000007941 */ /* 0x000fea0003800000 */
.L_x_6611:
[----:B------:R-:W-:Y:S01]  /*1360*/  BSSY B0, `(.L_x_6614) ;  /* 0x000000a000007945 */ /* 0x000fe20003800000 */
[----:B------:R-:W-:Y:S05]  /*1370*/  @P2 BRA `(.L_x_6615) ;  /* 0x0000004000002947 */ /* 0x000fea0003800000 */
[----:B------:R-:W-:Y:S01]  /*1380*/  MOV R107, RZ ;  /* 0x000000ff006b7202 */ /* 0x000fe20000000f00 */
[----:B------:R-:W-:Y:S05]  /*1390*/  @!P0 BRA `(.L_x_6616) ;  /* 0x0000006000008947 */ /* 0x000fea0003800000 */
[----:B-----5:R-:W-:Y:S01]  /*13a0*/  PRMT R107, RZ, 0x7610, R9 ;  /* 0x00007610ff6b7816 */ /* 0x020fe20000000009 */
[----:B------:R-:W-:Y:S05]  /*13b0*/  BRA `(.L_x_6616) ;  /* 0x0000004000007947 */ /* 0x000fea0003800000 */
.L_x_6615:
[----:B-----5:R-:W-:Y:S02]  /*13c0*/  PRMT R107, RZ, 0x7610, R5 ;  /* 0x00007610ff6b7816 */ /* 0x020fe40000000005 */
[----:B0-----:R-:W-:-:S03]  /*13d0*/  @P0 PRMT R2, RZ, 0x7610, R9 ;  /* 0x00007610ff020816 */ /* 0x001fc60000000009 */
[----:B------:R-:W-:-:S04]  /*13e0*/  FMUL.FTZ R107, R107, c[0x0][0x1ec] ;  /* 0x00007b006b6b7a20 */ /* 0x000fc80000410000 */
[----:B------:R-:W-:Y:S02]  /*13f0*/  @P0 FADD.FTZ R107, R2, R107 ;  /* 0x0000006b026b0221 */ /* 0x000fe40000010000 */
.L_x_6616:
[----:B------:R-:W-:Y:S05]  /*1400*/  BSYNC B0 ;  /* 0x0000000000007941 */ /* 0x000fea0003800000 */
.L_x_6614:
[----:B------:R-:W-:Y:S01]  /*1410*/  BSSY B0, `(.L_x_6617) ;  /* 0x000000a000007945 */ /* 0x000fe20003800000 */
[----:B------:R-:W-:Y:S05]  /*1420*/  @P2 BRA `(.L_x_6618) ;  /* 0x0000004000002947 */ /* 0x000fea0003800000 */
[----:B------:R-:W-:Y:S01]  /*1430*/  HFMA2.MMA R106, -RZ, RZ, 0, 0 ;  /* 0x00000000ff6a7435 */ /* 0x000fe200000001ff */
[----:B------:R-:W-:Y:S05]  /*1440*/  @!P0 BRA `(.L_x_6619) ;  /* 0x0000006000008947 */ /* 0x000fea0003800000 */
[----:B-----5:R-:W-:Y:S01]  /*1450*/  PRMT R106, RZ, 0x5410, R10 ;  /* 0x00005410ff6a7816 */ /* 0x020fe2000000000a */
[----:B------:R-:W-:Y:S05]  /*1460*/  BRA `(.L_x_6619) ;  /* 0x0000004000007947 */ /* 0x000fea0003800000 */
.L_x_6618:
[----:B-----5:R-:W-:Y:S02]  /*1470*/  PRMT R106, RZ, 0x5410, R6 ;  /* 0x00005410ff6a7816 */ /* 0x020fe40000000006 */
[----:B0-----:R-:W-:-:S03]  /*1480*/  @P0 PRMT R3, RZ, 0x5410, R10 ;  /* 0x00005410ff030816 */ /* 0x001fc6000000000a */
[----:B------:R-:W-:-:S04]  /*1490*/  FMUL.FTZ R106, R106, c[0x0][0x1ec] ;  /* 0x00007b006a6a7a20 */ /* 0x000fc80000410000 */
[----:B------:R-:W-:Y:S02]  /*14a0*/  @P0 FADD.FTZ R106, R3, R106 ;  /* 0x0000006a036a0221 */ /* 0x000fe40000010000 */
.L_x_6619:
[----:B------:R-:W-:Y:S05]  /*14b0*/  BSYNC B0 ;  /* 0x0000000000007941 */ /* 0x000fea0003800000 */
.L_x_6617:
[----:B------:R-:W-:Y:S01]  /*14c0*/  BSSY B0, `(.L_x_6620) ;  /* 0x000000a000007945 */ /* 0x000fe20003800000 */
[----:B------:R-:W-:Y:S05]  /*14d0*/  @P2 BRA `(.L_x_6621) ;  /* 0x0000004000002947 */ /* 0x000fea0003800000 */
[----:B------:R-:W-:Y:S01]  /*14e0*/  MOV R105, RZ ;  /* 0x000000ff00697202 */ /* 0x000fe20000000f00 */
[----:B------:R-:W-:Y:S05]  /*14f0*/  @!P0 BRA `(.L_x_6622) ;  /* 0x0000006000008947 */ /* 0x000fea0003800000 */
[----:B-----5:R-:W-:Y:S01]  /*1500*/  PRMT R105, RZ, 0x7610, R10 ;  /* 0x00007610ff697816 */ /* 0x020fe2000000000a */
[----:B------:R-:W-:Y:S05]  /*1510*/  BRA `(.L_x_6622) ;  /* 0x0000004000007947 */ /* 0x000fea0003800000 */
.L_x_6621:
[----:B-----5:R-:W-:Y:S02]  /*1520*/  PRMT R105, RZ, 0x7610, R6 ;  /* 0x00007610ff697816 */ /* 0x020fe40000000006 */
[----:B0-----:R-:W-:-:S03]  /*1530*/  @P0 PRMT R2, RZ, 0x7610, R10 ;  /* 0x00007610ff020816 */ /* 0x001fc6000000000a */
[----:B------:R-:W-:-:S04]  /*1540*/  FMUL.FTZ R105, R105, c[0x0][0x1ec] ;  /* 0x00007b0069697a20 */ /* 0x000fc80000410000 */
[----:B------:R-:W-:Y:S02]  /*1550*/  @P0 FADD.FTZ R105, R2, R105 ;  /* 0x0000006902690221 */ /* 0x000fe40000010000 */
.L_x_6622:
[----:B------:R-:W-:Y:S05]  /*1560*/  BSYNC B0 ;  /* 0x0000000000007941 */ /* 0x000fea0003800000 */
.L_x_6620:
[----:B------:R-:W-:Y:S01]  /*1570*/  BSSY B0, `(.L_x_6623) ;  /* 0x000000a000007945 */ /* 0x000fe20003800000 */
[----:B------:R-:W-:Y:S05]  /*1580*/  @P2 BRA `(.L_x_6624) ;  /* 0x0000004000002947 */ /* 0x000fea0003800000 */
[----:B------:R-:W-:Y:S01]  /*1590*/  HFMA2.MMA R104, -RZ, RZ, 0, 0 ;  /* 0x00000000ff687435 */ /* 0x000fe200000001ff */
[----:B------:R-:W-:Y:S05]  /*15a0*/  @!P0 BRA `(.L_x_6625) ;  /* 0x0000006000008947 */ /* 0x000fea0003800000 */
[----:B-----5:R-:W-:Y:S01]  /*15b0*/  PRMT R104, RZ, 0x5410, R11 ;  /* 0x00005410ff687816 */ /* 0x020fe2000000000b */
[----:B------:R-:W-:Y:S05]  /*15c0*/  BRA `(.L_x_6625) ;  /* 0x0000004000007947 */ /* 0x000fea0003800000 */
.L_x_6624:
[----:B-----5:R-:W-:Y:S02]  /*15d0*/  PRMT R104, RZ, 0x5410, R7 ;  /* 0x00005410ff687816 */ /* 0x020fe40000000007 */
[----:B0-----:R-:W-:-:S03]  /*15e0*/  @P0 PRMT R3, RZ, 0x5410, R11 ;  /* 0x00005410ff030816 */ /* 0x001fc6000000000b */
[----:B------:R-:W-:-:S04]  /*15f0*/  FMUL.FTZ R104, R104, c[0x0][0x1ec] ;  /* 0x00007b0068687a20 */ /* 0x000fc80000410000 */
[----:B------:R-:W-:Y:S02]  /*1600*/  @P0 FADD.FTZ R104, R3, R104 ;  /* 0x0000006803680221 */ /* 0x000fe40000010000 */
.L_x_6625:
[----:B------:R-:W-:Y:S05]  /*1610*/  BSYNC B0 ;  /* 0x0000000000007941 */ /* 0x000fea0003800000 */
.L_x_6623:
[----:B------:R-:W-:Y:S01]  /*1620*/  BSSY B0, `(.L_x_6626) ;  /* 0x000000a000007945 */ /* 0x000fe20003800000 */
[----:B------:R-:W-:Y:S05]  /*1630*/  @P2 BRA `(.L_x_6627) ;  /* 0x0000004000002947 */ /* 0x000fea0003800000 */
[----:B------:R-:W-:Y:S01]  /*1640*/  MOV R101, RZ ;  /* 0x000000ff00657202 */ /* 0x000fe20000000f00 */
[----:B------:R-:W-:Y:S05]  /*1650*/  @!P0 BRA `(.L_x_6628) ;  /* 0x0000006000008947 */ /* 0x000fea0003800000 */
[----:B-----5:R-:W-:Y:S01]  /*1660*/  PRMT R101, RZ, 0x7610, R11 ;  /* 0x00007610ff657816 */ /* 0x020fe2000000000b */
[----:B------:R-:W-:Y:S05]  /*1670*/  BRA `(.L_x_6628) ;  /* 0x0000004000007947 */ /* 0x000fea0003800000 */
.L_x_6627:
[----:B-----5:R-:W-:Y:S02]  /*1680*/  PRMT R101, RZ, 0x7610, R7 ;  /* 0x00007610ff657816 */ /* 0x020fe40000000007 */
[----:B0-----:R-:W-:-:S03]  /*1690*/  @P0 PRMT R2, RZ, 0x7610, R11 ;  /* 0x00007610ff020816 */ /* 0x001fc6000000000b */
[----:B------:R-:W-:-:S04]  /*16a0*/  FMUL.FTZ R101, R101, c[0x0][0x1ec] ;  /* 0x00007b0065657a20 */ /* 0x000fc80000410000 */
[----:B------:R-:W-:Y:S02]  /*16b0*/  @P0 FADD.FTZ R101, R2, R101 ;  /* 0x0000006502650221 */ /* 0x000fe40000010000 */
.L_x_6628:
[----:B------:R-:W-:Y:S05]  /*16c0*/  BSYNC B0 ;  /* 0x0000000000007941 */ /* 0x000fea0003800000 */
.L_x_6626:
        /* <DEDUP_REMOVED lines=18> */
.L_x_6630:
[----:B-----5:R-:W-:Y:S02]  /*17f0*/  PRMT R112, RZ, 0x5410, R4 ;  /* 0x00005410ff707816 */ /* 0x020fe40000000004 */
[----:B0-----:R-:W-:-:S03]  /*1800*/  @P0 PRMT R3, RZ, 0x5410, R8 ;  /* 0x00005410ff030816 */ /* 0x001fc60000000008 */
[----:B------:R-:W-:-:S04]  /*1810*/  FMUL.FTZ R112, R112, c[0x0][0x1ec] ;  /* 0x00007b0070707a20 */ /* 0x000fc80000410000 */
[----:B------:R-:W-:Y:S02]  /*1820*/  @P0 FADD.FTZ R112, R3, R112 ;  /* 0x0000007003700221 */ /* 0x000fe40000010000 */
.L_x_6631:
[----:B------:R-:W-:Y:S05]  /*1830*/  BSYNC B0 ;  /* 0x0000000000007941 */ /* 0x000fea0003800000 */
.L_x_6629:
[----:B------:R-:W-:Y:S01]  /*1840*/  BSSY B0, `(.L_x_6632) ;  /* 0x000000a000007945 */ /* 0x000fe20003800000 */
[----:B------:R-:W-:Y:S05]  /*1850*/  @P2 BRA `(.L_x_6633) ;  /* 0x0000004000002947 */ /* 0x000fea0003800000 */
[----:B------:R-:W-:Y:S01]  /*1860*/  MOV R115, RZ ;  /* 0x000000ff00737202 */ /* 0x000fe20000000f00 */
[----:B------:R-:W-:Y:S05]  /*1870*/  @!P0 BRA `(.L_x_6634) ;  /* 0x0000006000008947 */ /* 0x000fea0003800000 */
[----:B-----5:R-:W-:Y:S01]  /*1880*/  PRMT R115, RZ, 0x7610, R8 ;  /* 0x00007610ff737816 */ /* 0x020fe20000000008 */
[----:B------:R-:W-:Y:S05]  /*1890*/  BRA `(.L_x_6634) ;  /* 0x0000004000007947 */ /* 0x000fea0003800000 */
.L_x_6633:
[----:B-----5:R-:W-:Y:S02]  /*18a0*/  PRMT R115, RZ, 0x7610, R4 ;  /* 0x00007610ff737816 */ /* 0x020fe40000000004 */
[----:B0-----:R-:W-:-:S03]  /*18b0*/  @P0 PRMT R2, RZ, 0x7610, R8 ;  /* 0x00007610ff020816 */ /* 0x001fc60000000008 */
[----:B------:R-:W-:-:S04]  /*18c0*/  FMUL.FTZ R115, R115, c[0x0][0x1ec] ;  /* 0x00007b0073737a20 */ /* 0x000fc80000410000 */
[----:B------:R-:W-:Y:S02]  /*18d0*/  @P0 FADD.FTZ R115, R2, R115 ;  /* 0x0000007302730221 */ /* 0x000fe40000010000 */
.L_x_6634:
[----:B------:R-:W-:Y:S05]  /*18e0*/  BSYNC B0 ;  /* 0x0000000000007941 */ /* 0x000fea0003800000 */
.L_x_6632:
[----:B------:R-:W-:Y:S01]  /*18f0*/  BSSY B0, `(.L_x_6635) ;  /* 0x000000a000007945 */ /* 0x000fe20003800000 */
[----:B------:R-:W-:Y:S05]  /*1900*/  @P2 BRA `(.L_x_6636) ;  /* 0x0000004000002947 */ /* 0x000fea0003800000 */
[----:B0-----:R-:W-:Y:S01]  /*1910*/  HFMA2.MMA R80, -RZ, RZ, 0, 0 ;  /* 0x00000000ff507435 */ /* 0x001fe200000001ff */
[----:B------:R-:W-:Y:S05]  /*1920*/  @!P0 BRA `(.L_x_6637) ;  /* 0x0000006000008947 */ /* 0x000fea0003800000 */
[----:B-----5:R-:W-:Y:S01]  /*1930*/  PRMT R80, RZ, 0x5410, R9 ;  /* 0x00005410ff507816 */ /* 0x020fe20000000009 */
[----:B------:R-:W-:Y:S05]  /*1940*/  BRA `(.L_x_6637) ;  /* 0x0000004000007947 */ /* 0x000fea0003800000 */
.L_x_6636:
[----:B0----5:R-:W-:Y:S02]  /*1950*/  PRMT R80, RZ, 0x5410, R5 ;  /* 0x00005410ff507816 */ /* 0x021fe40000000005 */
[----:B------:R-:W-:-:S03]  /*1960*/  @P0 PRMT R3, RZ, 0x5410, R9 ;  /* 0x00005410ff030816 */ /* 0x000fc60000000009 */
[----:B------:R-:W-:-:S04]  /*1970*/  FMUL.FTZ R80, R80, c[0x0][0x1ec] ;  /* 0x00007b0050507a20 */ /* 0x000fc80000410000 */
[----:B------:R-:W-:Y:S02]  /*1980*/  @P0 FADD.FTZ R80, R3, R80 ;  /* 0x0000005003500221 */ /* 0x000fe40000010000 */
.L_x_6637:
[----:B------:R-:W-:Y:S05]  /*1990*/  BSYNC B0 ;  /* 0x0000000000007941 */ /* 0x000fea0003800000 */
.L_x_6635:
[----:B------:R-:W-:Y:S01]  /*19a0*/  BSSY B0, `(.L_x_6638) ;  /* 0x000000a000007945 */ /* 0x000fe20003800000 */
[----:B------:R-:W-:Y:S05]  /*19b0*/  @P2 BRA `(.L_x_6639) ;  /* 0x0000004000002947 */ /* 0x000fea0003800000 */
[----:B------:R-:W-:Y:S01]  /*19c0*/  MOV R113, RZ ;  /* 0x000000ff00717202 */ /* 0x000fe20000000f00 */
[----:B------:R-:W-:Y:S05]  /*19d0*/  @!P0 BRA `(.L_x_6640) ;  /* 0x0000006000008947 */ /* 0x000fea0003800000 */
[----:B-----5:R-:W-:Y:S01]  /*19e0*/  PRMT R113, RZ, 0x7610, R9 ;  /* 0x00007610ff717816 */ /* 0x020fe20000000009 */
[----:B------:R-:W-:Y:S05]  /*19f0*/  BRA `(.L_x_6640) ;  /* 0x0000004000007947 */ /* 0x000fea0003800000 */
.L_x_6639:
[----:B-----5:R-:W-:Y:S02]  /*1a00*/  PRMT R113, RZ, 0x7610, R5 ;  /* 0x00007610ff717816 */ /* 0x020fe40000000005 */
[----:B------:R-:W-:-:S03]  /*1a10*/  @P0 PRMT R2, RZ, 0x7610, R9 ;  /* 0x00007610ff020816 */ /* 0x000fc60000000009 */
[----:B------:R-:W-:-:S04]  /*1a20*/  FMUL.FTZ R113, R113, c[0x0][0x1ec] ;  /* 0x00007b0071717a20 */ /* 0x000fc80000410000 */
[----:B------:R-:W-:Y:S02]  /*1a30*/  @P0 FADD.FTZ R113, R2, R113 ;  /* 0x0000007102710221 */ /* 0x000fe40000010000 */
.L_x_6640:
[----:B------:R-:W-:Y:S05]  /*1a40*/  BSYNC B0 ;  /* 0x0000000000007941 */ /* 0x000fea0003800000 */
.L_x_6638:
[----:B------:R-:W-:Y:S01]  /*1a50*/  BSSY B0, `(.L_x_6641) ;  /* 0x000000a000007945 */ /* 0x000fe20003800000 */
[----:B------:R-:W-:Y:S05]  /*1a60*/  @P2 BRA `(.L_x_6642) ;  /* 0x0000004000002947 */ /* 0x000fea0003800000 */
[----:B------:R-:W-:Y:S01]  /*1a70*/  HFMA2.MMA R81, -RZ, RZ, 0, 0 ;  /* 0x00000000ff517435 */ /* 0x000fe200000001ff */
[----:B------:R-:W-:Y:S05]  /*1a80*/  @!P0 BRA `(.L_x_6643) ;  /* 0x0000006000008947 */ /* 0x000fea0003800000 */
[----:B-----5:R-:W-:Y:S01]  /*1a90*/  PRMT R81, RZ, 0x5410, R10 ;  /* 0x00005410ff517816 */ /* 0x020fe2000000000a */
[----:B------:R-:W-:Y:S05]  /*1aa0*/  BRA `(.L_x_6643) ;  /* 0x0000004000007947 */ /* 0x000fea0003800000 */
.L_x_6642:
[----:B-----5:R-:W-:Y:S02]  /*1ab0*/  PRMT R81, RZ, 0x5410, R6 ;  /* 0x00005410ff517816 */ /* 0x020fe40000000006 */
[----:B------:R-:W-:-:S03]  /*1ac0*/  @P0 PRMT R2, RZ, 0x5410, R10 ;  /* 0x00005410ff020816 */ /* 0x000fc6000000000a */
[----:B------:R-:W-:-:S04]  /*1ad0*/  FMUL.FTZ R81, R81, c[0x0][0x1ec] ;  /* 0x00007b0051517a20 */ /* 0x000fc80000410000 */
[----:B------:R-:W-:Y:S02]  /*1ae0*/  @P0 FADD.FTZ R81, R2, R81 ;  /* 0x0000005102510221 */ /* 0x000fe40000010000 */
.L_x_6643:
[----:B------:R-:W-:Y:S05]  /*1af0*/  BSYNC B0 ;  /* 0x0000000000007941 */ /* 0x000fea0003800000 */
.L_x_6641:
[----:B------:R-:W-:Y:S01]  /*1b00*/  BSSY B0, `(.L_x_6644) ;  /* 0x000000a000007945 */ /* 0x000fe20003800000 */
[----:B------:R-:W-:Y:S05]  /*1b10*/  @P2 BRA `(.L_x_6645) ;  /* 0x0000004000002947 */ /* 0x000fea0003800000 */
[----:B------:R-:W-:Y:S01]  /*1b20*/  MOV R102, RZ ;  /* 0x000000ff00667202 */ /* 0x000fe20000000f00 */
[----:B------:R-:W-:Y:S05]  /*1b30*/  @!P0 BRA `(.L_x_6646) ;  /* 0x0000006000008947 */ /* 0x000fea0003800000 */
[----:B-----5:R-:W-:Y:S01]  /*1b40*/  PRMT R102, RZ, 0x7610, R10 ;  /* 0x00007610ff667816 */ /* 0x020fe2000000000a */
[----:B------:R-:W-:Y:S05]  /*1b50*/  BRA `(.L_x_6646) ;  /* 0x0000004000007947 */ /* 0x000fea0003800000 */
.L_x_6645:
[----:B-----5:R-:W-:Y:S02]  /*1b60*/  PRMT R102, RZ, 0x7610, R6 ;  /* 0x00007610ff667816 */ /* 0x020fe40000000006 */
[----:B------:R-:W-:-:S03]  /*1b70*/  @P0 PRMT R3, RZ, 0x7610, R10 ;  /* 0x00007610ff030816 */ /* 0x000fc6000000000a */
[----:B------:R-:W-:-:S04]  /*1b80*/  FMUL.FTZ R102, R102, c[0x0][0x1ec] ;  /* 0x00007b0066667a20 */ /* 0x000fc80000410000 */
[----:B------:R-:W-:Y:S02]  /*1b90*/  @P0 FADD.FTZ R102, R3, R102 ;  /* 0x0000006603660221 */ /* 0x000fe40000010000 */
.L_x_6646:
[----:B------:R-:W-:Y:S05]  /*1ba0*/  BSYNC B0 ;  /* 0x0000000000007941 */ /* 0x000fea0003800000 */
.L_x_6644:
[----:B------:R-:W-:Y:S01]  /*1bb0*/  BSSY B0, `(.L_x_6647) ;  /* 0x000000a000007945 */ /* 0x000fe20003800000 */
[----:B------:R-:W-:Y:S05]  /*1bc0*/  @P2 BRA `(.L_x_6648) ;  /* 0x0000004000002947 */ /* 0x000fea0003800000 */
[----:B------:R-:W-:Y:S01]  /*1bd0*/  HFMA2.MMA R114, -RZ, RZ, 0, 0 ;  /* 0x00000000ff727435 */ /* 0x000fe200000001ff */
[----:B------:R-:W-:Y:S05]  /*1be0*/  @!P0 BRA `(.L_x_6649) ;  /* 0x0000006000008947 */ /* 0x000fea0003800000 */
[----:B-----5:R-:W-:Y:S01]  /*1bf0*/  PRMT R114, RZ, 0x5410, R11 ;  /* 0x00005410ff727816 */ /* 0x020fe2000000000b */
[----:B------:R-:W-:Y:S05]  /*1c00*/  BRA `(.L_x_6649) ;  /* 0x0000004000007947 */ /* 0x000fea0003800000 */
.L_x_6648:
[----:B-----5:R-:W-:Y:S02]  /*1c10*/  PRMT R114, RZ, 0x5410, R7 ;  /* 0x00005410ff727816 */ /* 0x020fe40000000007 */
[----:B------:R-:W-:-:S03]  /*1c20*/  @P0 PRMT R3, RZ, 0x5410, R11 ;  /* 0x00005410ff030816 */ /* 0x000fc6000000000b */
[----:B------:R-:W-:-:S04]  /*1c30*/  FMUL.FTZ R114, R114, c[0x0][0x1ec] ;  /* 0x00007b0072727a20 */ /* 0x000fc80000410000 */
[----:B------:R-:W-:Y:S02]  /*1c40*/  @P0 FADD.FTZ R114, R3, R114 ;  /* 0x0000007203720221 */ /* 0x000fe40000010000 */
.L_x_6649:
[----:B------:R-:W-:Y:S05]  /*1c50*/  BSYNC B0 ;  /* 0x0000000000007941 */ /* 0x000fea0003800000 */
.L_x_6647:
[----:B------:R-:W-:Y:S01]  /*1c60*/  BSSY B0, `(.L_x_6650) ;  /* 0x000000a000007945 */ /* 0x000fe20003800000 */
[----:B------:R-:W-:Y:S05]  /*1c70*/  @P2 BRA `(.L_x_6651) ;  /* 0x0000004000002947 */ /* 0x000fea0003800000 */
[----:B------:R-:W-:Y:S01]  /*1c80*/  MOV R103, RZ ;  /* 0x000000ff00677202 */ /* 0x000fe20000000f00 */
[----:B------:R-:W-:Y:S05]  /*1c90*/  @!P0 BRA `(.L_x_6652) ;  /* 0x0000006000008947 */ /* 0x000fea0003800000 */
[----:B-----5:R-:W-:Y:S01]  /*1ca0*/  PRMT R103, RZ, 0x7610, R11 ;  /* 0x00007610ff677816 */ /* 0x020fe2000000000b */
[----:B------:R-:W-:Y:S05]  /*1cb0*/  BRA `(.L_x_6652) ;  /* 0x0000004000007947 */ /* 0x000fea0003800000 */
.L_x_6651:
[----:B-----5:R-:W-:Y:S02]  /*1cc0*/  PRMT R103, RZ, 0x7610, R7 ;  /* 0x00007610ff677816 */ /* 0x020fe40000000007 */
[----:B------:R-:W-:-:S03]  /*1cd0*/  @P0 PRMT R2, RZ, 0x7610, R11 ;  /* 0x00007610ff020816 */ /* 0x000fc6000000000b */
[----:B------:R-:W-:-:S04]  /*1ce0*/  FMUL.FTZ R103, R103, c[0x0][0x1ec] ;  /* 0x00007b0067677a20 */ /* 0x000fc80000410000 */
[----:B------:R-:W-:Y:S02]  /*1cf0*/  @P0 FADD.FTZ R103, R2, R103 ;  /* 0x0000006702670221 */ /* 0x000fe40000010000 */
.L_x_6652:
[----:B------:R-:W-:Y:S05]  /*1d00*/  BSYNC B0 ;  /* 0x0000000000007941 */ /* 0x000fea0003800000 */
.L_x_6650:
[----:B------:R-:W-:Y:S01]  /*1d10*/  IMAD.WIDE.U32 R2, R118, R111, c[0x0][0x188] ;  /* 0x0000620076027625 */ /* 0x000fe200078e006f */
[----:B------:R-:W-:Y:S02]  /*1d20*/  F2FP.BF16.PACK_AB R79, R103, R114 ;  /* 0x00000072674f723e */ /* 0x000fe400000010ff */
[----:B------:R-:W-:Y:S01]  /*1d30*/  F2FP.BF16.PACK_AB R78, R102, R81 ;  /* 0x00000051664e723e */ /* 0x000fe200000010ff */
[----:B------:R-:W-:Y:S01]  /*1d40*/  FADD.FTZ R111, RZ, R89 ;  /* 0x00000059ff6f7221 */ /* 0x000fe20000010000 */
[----:B------:R-:W-:Y:S02]  /*1d50*/  F2FP.BF16.PACK_AB R77, R113, R80 ;  /* 0x00000050714d723e */ /* 0x000fe400000010ff */
[----:B------:R-:W-:Y:S01]  /*1d60*/  F2FP.BF16.PACK_AB R76, R115, R112 ;  /* 0x00000070734c723e */ /* 0x000fe200000010ff */
[----:B------:R-:W-:Y:S01]  /*1d70*/  FADD.FTZ R116, R111, R86 ;  /* 0x000000566f747221 */ /* 0x000fe20000010000 */
[----:B------:R-:W-:-:S03]  /*1d80*/  ISETP.NE.AND P1, PT, R92, RZ, PT ;  /* 0x000000ff5c00720c */ /* 0x000fc60003f25270 */
[----:B------:R-:W-:Y:S01]  /*1d90*/  FADD.FTZ R111, R116, R87 ;  /* 0x00000057746f7221 */ /* 0x000fe20000010000 */
[----:B------:R0:W-:Y:S03]  /*1da0*/  STG.E.128 [R2.64], R76 ;  /* 0x0000004c02007986 */ /* 0x0001e6000c101d04 */
        /* <DEDUP_REMOVED lines=31> */
.L_x_6659:
        /* <DEDUP_REMOVED lines=84> */
.L_x_6660:
        /* <DEDUP_REMOVED lines=12> */
[----:B------:R-:W0:Y:S04]  /*25a0*/  MUFU.RSQ R79, R79 ;  /* 0x0000004f004f7308 */ /* 0x000e280000001400 */
        /* <DEDUP_REMOVED lines=46> */
[----:B------:R-:W-:Y:S02]  /*2890*/  FMUL.FTZ R95, R79, R96 ;  /* 0x000000604f5f7220 */ /* 0x000fe40000410000 */
[----:B------:R-:W-:-:S02]  /*28a0*/  IMAD R90, R90, c[0x0][0x168], RZ ;  /* 0x00005a005a5a7a24 */ /* 0x000fc400078e02ff */
[C---:B------:R-:W-:Y:S02]  /*28b0*/  FMUL.FTZ R122, R79.reuse, R122 ;  /* 0x0000007a4f7a7220 */ /* 0x040fe40000410000 */
[C---:B------:R-:W-:Y:S01]  /*28c0*/  FMUL.FTZ R103, R79.reuse, R94 ;  /* 0x0000005e4f677220 */ /* 0x040fe20000410000 */
[----:B------:R-:W-:Y:S01]  /*28d0*/  SHF.R.S32.HI R111, RZ, 0x1f, R90 ;  /* 0x0000001fff6f7819 */ /* 0x000fe2000001145a */
[C---:B------:R-:W-:Y:S02]  /*28e0*/  FMUL.FTZ R0, R79.reuse, R109 ;  /* 0x0000006d4f007220 */ /* 0x040fe40000410000 */
[----:B------:R-:W-:Y:S01]  /*28f0*/  FMUL.FTZ R88, R79, R107 ;  /* 0x0000006b4f587220 */ /* 0x000fe20000410000 */
[----:B------:R-:W-:Y:S01]  /*2900*/  LEA.HI R111, R111, R90, RZ, 0x3 ;  /* 0x0000005a6f6f7211 */ /* 0x000fe200078f18ff */
[C---:B------:R-:W-:Y:S02]  /*2910*/  FMUL.FTZ R96, R79.reuse, R105 ;  /* 0x000000694f607220 */ /* 0x040fe40000410000 */
[----:B------:R-:W-:Y:S01]  /*2920*/  FMUL.FTZ R100, R79, R101 ;  /* 0x000000654f647220 */ /* 0x000fe20000410000 */
[----:B------:R-:W-:Y:S01]  /*2930*/  LEA.HI.SX32 R111, R111, R92, 0x1d ;  /* 0x0000005c6f6f7211 */ /* 0x000fe200078feaff */
        /* <DEDUP_REMOVED lines=40> */
[----:B------:R-:W-:Y:S02]  /*2bc0*/  FFMA.FTZ R88, R27, R88, R59 ;  /* 0x000000581b587223 */ /* 0x000fe4000001003b */
[----:B------:R-:W-:Y:S01]  /*2bd0*/  FFMA.FTZ R83, R30, R103, R62 ;  /* 0x000000671e537223 */ /* 0x000fe2000001003e */
[----:B------:R-:W-:Y:S01]  /*2be0*/  F2FP.BF16.PACK_AB R87, R100, R87 ;  /* 0x000000576457723e */ /* 0x000fe200000010ff */
[----:B------:R-:W-:Y:S01]  /*2bf0*/  FFMA.FTZ R84, R24, R89, R56 ;  /* 0x0000005918547223 */ /* 0x000fe20000010038 */
[----:B------:R-:W-:Y:S01]  /*2c00*/  F2FP.BF16.PACK_AB R85, R88, R85 ;  /* 0x000000555855723e */ /* 0x000fe200000010ff */
[----:B------:R-:W-:Y:S01]  /*2c10*/  FFMA.FTZ R3, R25, R0, R57 ;  /* 0x0000000019037223 */ /* 0x000fe20000010039 */
[----:B------:R-:W-:Y:S01]  /*2c20*/  IADD3 R88, R111, 0x20, RZ ;  /* 0x000000206f587810 */ /* 0x000fe20007ffe0ff */
[----:B------:R-:W-:Y:S02]  /*2c30*/  FFMA.FTZ R103, R14, R113, R46 ;  /* 0x000000710e677223 */ /* 0x000fe4000001002e */
        /* <DEDUP_REMOVED lines=16> */
[----:B------:R-:W-:Y:S02]  /*2d40*/  FFMA.FTZ R98, R19, R98, R51 ;  /* 0x0000006213627223 */ /* 0x000fe40000010033 */
[----:B------:R-:W-:Y:S01]  /*2d50*/  FFMA.FTZ R99, R16, R99, R48 ;  /* 0x0000006310637223 */ /* 0x000fe20000010030 */
[----:B------:R-:W-:Y:S01]  /*2d60*/  F2FP.BF16.PACK_AB R102, R102, R109 ;  /* 0x0000006d6666723e */ /* 0x000fe200000010ff */
[----:B------:R-:W-:Y:S01]  /*2d70*/  IMAD.WIDE.U32 R2, R111, R97, c[0x0][0x208] ;  /* 0x000082006f027625 */ /* 0x000fe200078e0061 */
[----:B------:R-:W-:Y:S02]  /*2d80*/  F2FP.BF16.PACK_AB R101, R98, R101 ;  /* 0x000000656265723e */ /* 0x000fe400000010ff */
        /* <DEDUP_REMOVED lines=8> */
.L_x_6656:
[----:B-1----:R-:W-:Y:S05]  /*2e10*/  BSYNC B0 ;  /* 0x0000000000007941 */ /* 0x002fea0003800000 */
.L_x_6655:
[----:B------:R-:W-:-:S04]  /*2e20*/  MOV R0, c[0x0][0x160] ;  /* 0x0000580000007a02 */ /* 0x000fc80000000f00 */
[----:B------:R-:W-:-:S04]  /*2e30*/  LEA R91, R0, R91, 0x2 ;  /* 0x0000005b005b7211 */ /* 0x000fc800078e10ff */
[----:B------:R-:W-:-:S13]  /*2e40*/  ISETP.GE.AND P0, PT, R91, c[0x0][0x164], PT ;  /* 0x000059005b007a0c */ /* 0x000fda0003f06270 */
[----:B0----5:R-:W-:Y:S01]  /*2e50*/  @P0 CALL.REL.NOINC `(.L_x_6657) ;  /* 0x0000001000000944 */ /* 0x021fe20003c00000 */
[----:B------:R-:W-:Y:S05]  /*2e60*/  BRA `(.L_x_6658) ;  /* 0xffffd4b000007947 */ /* 0x000fea000383ffff */
.L_x_6657:
[----:B------:R-:W-:Y:S05]  /*2e70*/  EXIT ;  /* 0x000000000000794d */ /* 0x000fea0003800000 */
.L_x_6653:
[----:B------:R-:W-:Y:S01]  /*2e80*/  HFMA2.MMA R78, -RZ, RZ, 0, 5.9604644775390625e-08 ;  /* 0x00000001ff4e7435 */ /* 0x000fe200000001ff */
[----:B------:R-:W-:Y:S02]  /*2e90*/  MOV R76, 0x1f ;  /* 0x0000001f004c7802 */ /* 0x000fe40000000f00 */
[----:B------:R-:W-:Y:S02]  /*2ea0*/  MOV R77, 0xffffffff ;  /* 0xffffffff004d7802 */ /* 0x000fe40000000f00 */
[----:B------:R-:W-:Y:S02]  /*2eb0*/  MOV R2, 0x2ed0 ;  /* 0x00002ed000027802 */ /* 0x000fe40000000f00 */
[----:B-----5:R-:W-:Y:S05]  /*2ec0*/  CALL.REL.NOINC `($__internal_35_$__cuda_sm70_shflsync_bfly_p) ;  /* 0x0000079000007944 */ /* 0x020fea0003c00000 */
[----:B-1----:R-:W-:Y:S01]  /*2ed0*/  MOV R2, R78 ;  /* 0x0000004e00027202 */ /* 0x002fe20000000f00 */
[----:B0-----:R-:W-:Y:S05]  /*2ee0*/  BRA `(.L_x_6659) ;  /* 0xfffff0b000007947 */ /* 0x001fea000383ffff */
.L_x_6654:
[----:B------:R-:W-:Y:S01]  /*2ef0*/  HFMA2.MMA R78, -RZ, RZ, 0, 1.1920928955078125e-07 ;  /* 0x00000002ff4e7435 */ /* 0x000fe200000001ff */
[----:B------:R-:W-:Y:S02]  /*2f00*/  MOV R76, 0x1f ;  /* 0x0000001f004c7802 */ /* 0x000fe40000000f00 */
[----:B------:R-:W-:Y:S02]  /*2f10*/  MOV R77, 0xffffffff ;  /* 0xffffffff004d7802 */ /* 0x000fe40000000f00 */
[----:B------:R-:W-:-:S02]  /*2f20*/  MOV R2, 0x2f40 ;  /* 0x00002f4000027802 */ /* 0x000fc40000000f00 */
[----:B-----5:R-:W-:Y:S05]  /*2f30*/  CALL.REL.NOINC `($__internal_35_$__cuda_sm70_shflsync_bfly_p) ;  /* 0x0000072000007944 */ /* 0x020fea0003c00000 */
[----:B01----:R-:W-:Y:S01]  /*2f40*/  FADD.FTZ R79, R79, R78 ;  /* 0x0000004e4f4f7221 */ /* 0x003fe20000010000 */
[----:B------:R-:W-:Y:S01]  /*2f50*/  HFMA2.MMA R78, -RZ, RZ, 0, 2.384185791015625e-07 ;  /* 0x00000004ff4e7435 */ /* 0x000fe200000001ff */
[----:B------:R-:W-:-:S02]  /*2f60*/  MOV R76, 0x1f ;  /* 0x0000001f004c7802 */ /* 0x000fc40000000f00 */
[----:B------:R-:W-:Y:S02]  /*2f70*/  MOV R77, 0xffffffff ;  /* 0xffffffff004d7802 */ /* 0x000fe40000000f00 */
[----:B------:R-:W-:Y:S02]  /*2f80*/  MOV R2, 0x2fa0 ;  /* 0x00002fa000027802 */ /* 0x000fe40000000f00 */
[----:B------:R-:W-:Y:S05]  /*2f90*/  CALL.REL.NOINC `($__internal_35_$__cuda_sm70_shflsync_bfly_p) ;  /* 0x000006c000007944 */ /* 0x000fea0003c00000 */
[----:B01----:R-:W-:Y:S01]  /*2fa0*/  FADD.FTZ R79, R79, R78 ;  /* 0x0000004e4f4f7221 */ /* 0x003fe20000010000 */
[----:B------:R-:W-:Y:S01]  /*2fb0*/  HFMA2.MMA R78, -RZ, RZ, 0, 4.76837158203125e-07 ;  /* 0x00000008ff4e7435 */ /* 0x000fe200000001ff */
[----:B------:R-:W-:Y:S02]  /*2fc0*/  MOV R76, 0x1f ;  /* 0x0000001f004c7802 */ /* 0x000fe40000000f00 */
[----:B------:R-:W-:Y:S02]  /*2fd0*/  MOV R77, 0xffffffff ;  /* 0xffffffff004d7802 */ /* 0x000fe40000000f00 */
[----:B------:R-:W-:Y:S02]  /*2fe0*/  MOV R2, 0x3000 ;  /* 0x0000300000027802 */ /* 0x000fe40000000f00 */
[----:B------:R-:W-:Y:S05]  /*2ff0*/  CALL.REL.NOINC `($__internal_35_$__cuda_sm70_shflsync_bfly_p) ;  /* 0x0000066000007944 */ /* 0x000fea0003c00000 */
[----:B01----:R-:W-:Y:S01]  /*3000*/  FADD.FTZ R79, R79, R78 ;  /* 0x0000004e4f4f7221 */ /* 0x003fe20000010000 */
[----:B------:R-:W-:Y:S01]  /*3010*/  HFMA2.MMA R78, -RZ, RZ, 0, 9.5367431640625e-07 ;  /* 0x00000010ff4e7435 */ /* 0x000fe200000001ff */
[----:B------:R-:W-:-:S02]  /*3020*/  MOV R76, 0x1f ;  /* 0x0000001f004c7802 */ /* 0x000fc40000000f00 */
[----:B------:R-:W-:Y:S02]  /*3030*/  MOV R77, 0xffffffff ;  /* 0xffffffff004d7802 */ /* 0x000fe40000000f00 */
[----:B------:R-:W-:Y:S02]  /*3040*/  MOV R2, 0x3060 ;  /* 0x0000306000027802 */ /* 0x000fe40000000f00 */
[----:B------:R-:W-:Y:S05]  /*3050*/  CALL.REL.NOINC `($__internal_35_$__cuda_sm70_shflsync_bfly_p) ;  /* 0x0000060000007944 */ /* 0x000fea0003c00000 */
        /* <DEDUP_REMOVED lines=70> */
[----:B------:R-:W-:Y:S05]  /*34c0*/  CALL.REL.NOINC `($__internal_35_$__cuda_sm70_shflsync_bfly_p) ;  /* 0x0000019000007944 */ /* 0x000fea0003c00000 */
[----:B01----:R-:W-:Y:S01]  /*34d0*/  FADD.FTZ R79, R79, R78 ;  /* 0x0000004e4f4f7221 */ /* 0x003fe20000010000 */
[----:B------:R-:W-:Y:S01]  /*34e0*/  HFMA2.MMA R78, -RZ, RZ, 0, 1.1920928955078125e-07 ;  /* 0x00000002ff4e7435 */ /* 0x000fe200000001ff */
[----:B------:R-:W-:Y:S02]  /*34f0*/  MOV R76, 0x1f ;  /* 0x0000001f004c7802 */ /* 0x000fe40000000f00 */
[----:B------:R-:W-:Y:S02]  /*3500*/  MOV R77, 0xffffffff ;  /* 0xffffffff004d7802 */ /* 0x000fe40000000f00 */
[----:B------:R-:W-:Y:S02]  /*3510*/  MOV R2, 0x3530 ;  /* 0x0000353000027802 */ /* 0x000fe40000000f00 */
[----:B------:R-:W-:Y:S05]  /*3520*/  CALL.REL.NOINC `($__internal_35_$__cuda_sm70_shflsync_bfly_p) ;  /* 0x0000013000007944 */ /* 0x000fea0003c00000 */
[----:B01----:R-:W-:Y:S01]  /*3530*/  FADD.FTZ R79, R79, R78 ;  /* 0x0000004e4f4f7221 */ /* 0x003fe20000010000 */
[----:B------:R-:W-:Y:S01]  /*3540*/  HFMA2.MMA R78, -RZ, RZ, 0, 2.384185791015625e-07 ;  /* 0x00000004ff4e7435 */ /* 0x000fe200000001ff */
[----:B------:R-:W-:Y:S02]  /*3550*/  MOV R76, 0x1f ;  /* 0x0000001f004c7802 */ /* 0x000fe40000000f00 */
[----:B------:R-:W-:-:S02]  /*3560*/  MOV R77, 0xffffffff ;  /* 0xffffffff004d7802 */ /* 0x000fc40000000f00 */
        /* <DEDUP_REMOVED lines=10> */
[----:B------:R-:W-:Y:S02]  /*3610*/  MOV R76, 0x1f ;  /* 0x0000001f004c7802 */ /* 0x000fe40000000f00 */
[----:B------:R-:W-:-:S02]  /*3620*/  MOV R77, 0xffffffff ;  /* 0xffffffff004d7802 */ /* 0x000fc40000000f00 */
[----:B------:R-:W-:Y:S02]  /*3630*/  MOV R2, 0x3650 ;  /* 0x0000365000027802 */ /* 0x000fe40000000f00 */
[----:B------:R-:W-:Y:S05]  /*3640*/  CALL.REL.NOINC `($__internal_35_$__cuda_sm70_shflsync_bfly_p) ;  /* 0x0000001000007944 */ /* 0x000fea0003c00000 */
[----:B01----:R-:W-:Y:S05]  /*3650*/  BRA `(.L_x_6660) ;  /* 0xffffee8000007947 */ /* 0x003fea000383ffff */
        .weak           $__internal_35_$__cuda_sm70_shflsync_bfly_p
        .type           $__internal_35_$__cuda_sm70_shflsync_bfly_p,@function
        .size           $__internal_35_$__cuda_sm70_shflsync_bfly_p,(.L_x_29175 - $__internal_35_$__cuda_sm70_shflsync_bfly_p)
$__internal_35_$__cuda_sm70_shflsync_bfly_p:
[----:B------:R-:W-:Y:S01]  /*3660*/  HFMA2.MMA R3, -RZ, RZ, 0, 0 ;  /* 0x00000000ff037435 */ /* 0x000fe200000001ff */
[----:B------:R-:W-:Y:S04]  /*3670*/  WARPSYNC R77 ;  /* 0x0000004d00007348 */ /* 0x000fe80003800000 */
[----:B------:R0:W1:Y:S01]  /*3680*/  SHFL.BFLY PT, R78, R79, R78, R76 ;  /* 0x0c00004e4f4e7389 */ /* 0x00006200000e004c */
[----:B------:R-:W-:Y:S05]  /*3690*/  RET.REL.NODEC R2 `(_ZN10layer_norm13ln_fwd_kernelINS_13Kernel_traitsIf13__nv_bfloat16S2_S2_fjLj1024ELj1ELj4ELj1ELj16ENS_18Kernel_traits_baseILj1024EfS2_S2_S2_fjLj128EEEEELb0ELb0ELb1ELb1EEEvNS_9FwdParamsE) ;  /* 0xffffc96002007950 */ /* 0x000fea0003c3ffff */
.L_x_6661:
        /* <DEDUP_REMOVED lines=14> */
.L_x_29175:


//--------------------- .text._ZN10layer_norm13ln_fwd_kernelINS_13Kernel_traitsIf13__nv_bfloat16S2_S2_fjLj1024ELj1ELj4ELj1ELj16ENS_18Kernel_traits_baseILj1024EfS2_S2_S2_fjLj128EEEEELb0ELb1ELb0ELb0EEEvNS_9FwdParamsE --------------------------
	.section	.text._ZN10layer_norm13ln_fwd_kernelINS_13Kernel_traitsIf13__nv_bfloat16S2_S2_fjLj1024ELj1ELj4ELj1ELj16ENS_18Kernel_traits_baseILj1024EfS2_S2_S2_fjLj128EEEEELb0ELb1ELb0ELb0EEEvNS_9FwdParamsE,"ax",@progbits
	.sectioninfo	@"SHI_REGISTERS=155"
	.align	128
        .global         _ZN10layer_norm13ln_fwd_kernelINS_13Kernel_traitsIf13__nv_bfloat16S2_S2_fjLj1024ELj1ELj4ELj1ELj16ENS_18Kernel_traits_baseILj1024EfS2_S2_S2_fjLj128EEEEELb0ELb1ELb0ELb0EEEvNS_9FwdParamsE
        .type           _ZN10layer_norm13ln_fwd_kernelINS_13Kernel_traitsIf13__nv_bfloat16S2_S2_fjLj1024ELj1ELj4ELj1ELj16ENS_18Kernel_traits_baseILj1024EfS2_S2_S2_fjLj128EEEEELb0ELb1ELb0ELb0EEEvNS_9FwdParamsE,@function
        .size           _ZN10layer_norm13ln_fwd_kernelINS_13Kernel_traitsIf13__nv_bfloat16S2_S2_fjLj1024ELj1ELj4ELj1ELj16ENS_18Kernel_traits_baseILj1024EfS2_S2_S2_fjLj128EEEEELb0ELb1ELb0ELb0EEEvNS_9FwdParamsE,(.L_x_29176 - _ZN10layer_norm13ln_fwd_kernelINS_13Kernel_traitsIf13__nv_bfloat16S2_S2_fjLj1024ELj1ELj4ELj1ELj16ENS_18Kernel_traits_baseILj1024EfS2_S2_S2_fjLj128EEEEELb0ELb1ELb0ELb0EEEvNS_9FwdParamsE)
        .other          _ZN10layer_norm13ln_fwd_kernelINS_13Kernel_traitsIf13__nv_bfloat16S2_S2_fjLj1024ELj1ELj4ELj1ELj16ENS_18Kernel_traits_baseILj1024EfS2_S2_S2_fjLj128EEEEELb0ELb1ELb0ELb0EEEvNS_9FwdParamsE,@"STO_CUDA_ENTRY STV_DEFAULT"
_ZN10layer_norm13ln_fwd_kernelINS_13Kernel_traitsIf13__nv_bfloat16S2_S2_fjLj1024ELj1ELj4ELj1ELj16ENS_18Kernel_traits_baseILj1024EfS2_S2_S2_fjLj128EEEEELb0ELb1ELb0ELb0EEEvNS_9FwdParamsE:
.text._ZN10layer_norm13ln_fwd_kernelINS_13Kernel_traitsIf13__nv_bfloat16S2_S2_fjLj1024ELj1ELj4ELj1ELj16ENS_18Kernel_traits_baseILj1024EfS2_S2_S2_fjLj128EEEEELb0ELb1ELb0ELb0EEEvNS_9FwdParamsE:
        /* <DEDUP_REMOVED lines=13> */
[C---:B------:R-:W-:Y:S02]  /*00d0*/  ISETP.GE.U32.AND P6, PT, R0.reuse, 0x40, PT ;  /* 0x000000400000780c */ /* 0x040fe40003fc6070 */
[----:B------:R-:W-:Y:S02]  /*00e0*/  ISETP.GE.AND P4, PT, R9, c[0x0][0x164], PT ;  /* 0x0000590009007a0c */ /* 0x000fe40003f86270 */
[C---:B------:R-:W-:Y:S02]  /*00f0*/  ISETP.GE.U32.AND P1, PT, R0.reuse, 0x60, PT ;  /* 0x000000600000780c */ /* 0x040fe40003f26070 */
[----:B------:R-:W-:Y:S02]  /*0100*/  ISETP.GE.U32.AND P2, PT, R0, 0x80, PT ;  /* 0x000000800000780c */ /* 0x000fe40003f46070 */
[----:B------:R-:W-:Y:S02]  /*0110*/  P2R R2, PR, RZ, 0x40 ;  /* 0x00000040ff027803 */ /* 0x000fe40000000000 */
        /* <DEDUP_REMOVED lines=13> */
[C---:B------:R-:W-:Y:S02]  /*01f0*/  @P3 LEA.HI.X R5, R8.reuse, c[0x0][0x21c], RZ, 0x5, P5 ;  /* 0x0000870008053a11 */ /* 0x040fe400028f2cff */
[----:B------:R-:W-:-:S03]  /*0200*/  LEA R6, P5, R8, c[0x0][0x1c8], 0x5 ;  /* 0x0000720008067a11 */ /* 0x000fc600078a28ff */
[----:B------:R0:W5:Y:S01]  /*0210*/  @P3 LDG.E.128 R16, [R4.64] ;  /* 0x0000000404103981 */ /* 0x000162000c1e1d00 */
[----:B------:R-:W-:-:S03]  /*0220*/  LEA.HI.X R7, R8, c[0x0][0x1cc], RZ, 0x5, P5 ;  /* 0x0000730008077a11 */ /* 0x000fc600028f2cff */
[----:B------:R0:W5:Y:S04]  /*0230*/  @P3 LDG.E.128 R20, [R4.64+0x10] ;  /* 0x0000100404143981 */ /* 0x000168000c1e1d00 */
[----:B------:R0:W5:Y:S04]  /*0240*/  LDG.E.128 R32, [R6.64] ;  /* 0x0000000406207981 */ /* 0x000168000c1e1d00 */
[----:B------:R0:W5:Y:S01]  /*0250*/  LDG.E.128 R36, [R6.64+0x10] ;  /* 0x0000100406247981 */ /* 0x000162000c1e1d00 */
[----:B------:R-:W-:-:S03]  /*0260*/  LOP3.LUT R8, R8, 0x20, RZ, 0xfc, !PT ;  /* 0x0000002008087812 */ /* 0x000fc600078efcff */
.L_x_6663:
[----:B------:R-:W-:Y:S05]  /*0270*/  BSYNC B0 ;  /* 0x0000000000007941 */ /* 0x000fea0003800000 */
.L_x_6662:
        /* <DEDUP_REMOVED lines=13> */
[C---:B------:R-:W-:Y:S02]  /*0350*/  @P3 LEA.HI.X R3, R8.reuse, c[0x0][0x21c], RZ, 0x5, P5 ;  /* 0x0000870008033a11 */ /* 0x040fe400028f2cff */
[----:B------:R-:W-:-:S03]  /*0360*/  LEA R4, P5, R8, c[0x0][0x1c8], 0x5 ;  /* 0x0000720008047a11 */ /* 0x000fc600078a28ff */
[----:B------:R0:W5:Y:S01]  /*0370*/  @P3 LDG.E.128 R40, [R2.64] ;  /* 0x0000000402283981 */ /* 0x000162000c1e1d00 */
[----:B------:R-:W-:-:S03]  /*0380*/  LEA.HI.X R5, R8, c[0x0][0x1cc], RZ, 0x5, P5 ;  /* 0x0000730008057a11 */ /* 0x000fc600028f2cff */
[----:B------:R0:W5:Y:S04]  /*0390*/  @P3 LDG.E.128 R44, [R2.64+0x10] ;  /* 0x00001004022c3981 */ /* 0x000168000c1e1d00 */
[----:B------:R0:W5:Y:S04]  /*03a0*/  LDG.E.128 R56, [R4.64] ;  /* 0x0000000404387981 */ /* 0x000168000c1e1d00 */
[----:B------:R0:W5:Y:S01]  /*03b0*/  LDG.E.128 R60, [R4.64+0x10] ;  /* 0x00001004043c7981 */ /* 0x000162000c1e1d00 */
[----:B------:R-:W-:-:S03]  /*03c0*/  IADD3 R8, R8, 0x20, RZ ;  /* 0x0000002008087810 */ /* 0x000fc60007ffe0ff */
.L_x_6665:
[----:B------:R-:W-:Y:S05]  /*03d0*/  BSYNC B0 ;  /* 0x0000000000007941 */ /* 0x000fea0003800000 */
.L_x_6664:
        /* <DEDUP_REMOVED lines=21> */
.L_x_6667:
[----:B------:R-:W-:Y:S05]  /*0530*/  BSYNC B0 ;  /* 0x0000000000007941 */ /* 0x000fea0003800000 */
.L_x_6666:
        /* <DEDUP_REMOVED lines=19> */
[----:B------:R0:W5:Y:S02]  /*0670*/  LDG.E.128 R108, [R6.64+0x10] ;  /* 0x00001004066c7981 */ /* 0x000164000c1e1d00 */
.L_x_6669:
[----:B------:R-:W-:Y:S05]  /*0680*/  BSYNC B0 ;  /* 0x0000000000007941 */ /* 0x000fea0003800000 */
.L_x_6668:
[----:B------:R-:W-:Y:S05]  /*0690*/  @P4 EXIT ;  /* 0x000000000000494d */ /* 0x000fea0003800000 */
[----:B0-----:R-:W-:Y:S01]  /*06a0*/  MOV R2, R9 ;  /* 0x0000000900027202 */ /* 0x001fe20000000f00 */
[----:B------:R-:W-:Y:S02]  /*06b0*/  ULDC.U8 UR6, c[0x0][0x1f0] ;  /* 0x00007c0000067ab9 */ /* 0x000fe40000000000 */
.L_x_6689:
        /* <DEDUP_REMOVED lines=31> */
[----:B-----5:R-:W-:Y:S01]  /*08b0*/  FMUL.FTZ R12, R32, R119 ;  /* 0x00000077200c7220 */ /* 0x020fe20000410000 */
[----:B------:R-:W-:Y:S01]  /*08c0*/  PRMT R120, RZ, 0x7610, R13 ;  /* 0x00007610ff787816 */ /* 0x000fe2000000000d */
[----:B------:R-:W-:Y:S01]  /*08d0*/  FMUL.FTZ R13, R33, R14 ;  /* 0x0000000e210d7220 */ /* 0x000fe20000410000 */
[--C-:B------:R-:W-:Y:S01]  /*08e0*/  PRMT R144, RZ, 0x5410, R15.reuse ;  /* 0x00005410ff907816 */ /* 0x100fe2000000000f */
[-C--:B------:R-:W-:Y:S01]  /*08f0*/  FMUL.FTZ R117, R118, R141.reuse ;  /* 0x0000008d76757220 */ /* 0x080fe20000410000 */
[----:B------:R-:W-:Y:S01]  /*0900*/  PRMT R146, RZ, 0x7610, R15 ;  /* 0x00007610ff927816 */ /* 0x000fe2000000000f */
[-C--:B------:R-:W-:Y:S01]  /*0910*/  FMUL.FTZ R120, R120, R141.reuse ;  /* 0x0000008d78787220 */ /* 0x080fe20000410000 */
[--C-:B---3--:R-:W-:Y:S01]  /*0920*/  @P3 PRMT R15, RZ, 0x5410, R112.reuse ;  /* 0x00005410ff0f3816 */ /* 0x108fe20000000070 */
[-C--:B------:R-:W-:Y:S01]  /*0930*/  FMUL.FTZ R142, R142, R141.reuse ;  /* 0x0000008d8e8e7220 */ /* 0x080fe20000410000 */
[----:B------:R-:W-:Y:S01]  /*0940*/  @P3 PRMT R14, RZ, 0x7610, R112 ;  /* 0x00007610ff0e3816 */ /* 0x000fe20000000070 */
[----:B------:R-:W-:Y:S01]  /*0950*/  FMUL.FTZ R146, R146, R141 ;  /* 0x0000008d92927220 */ /* 0x000fe20000410000 */
[--C-:B------:R-:W-:Y:S01]  /*0960*/  @P3 PRMT R116, RZ, 0x7610, R113.reuse ;  /* 0x00007610ff743816 */ /* 0x100fe20000000071 */
[----:B------:R-:W-:Y:S01]  /*0970*/  @P3 FADD.FTZ R12, R15, R12 ;  /* 0x0000000c0f0c3221 */ /* 0x000fe20000010000 */
[----:B------:R-:W-:Y:S01]  /*0980*/  @P3 PRMT R15, RZ, 0x5410, R113 ;  /* 0x00005410ff0f3816 */ /* 0x000fe20000000071 */
[----:B------:R-:W-:-:S02]  /*0990*/  @P3 FADD.FTZ R13, R14, R13 ;  /* 0x0000000d0e0d3221 */ /* 0x000fc40000010000 */
[----:B------:R-:W-:Y:S02]  /*09a0*/  FMUL.FTZ R14, R34, R117 ;  /* 0x00000075220e7220 */ /* 0x000fe40000410000 */
[----:B------:R-:W-:Y:S02]  /*09b0*/  FMUL.FTZ R117, R122, R141 ;  /* 0x0000008d7a757220 */ /* 0x000fe40000410000 */
[----:B------:R-:W-:Y:S02]  /*09c0*/  @P3 FADD.FTZ R14, R15, R14 ;  /* 0x0000000e0f0e3221 */ /* 0x000fe40000010000 */
[----:B------:R-:W-:Y:S02]  /*09d0*/  FMUL.FTZ R15, R35, R120 ;  /* 0x00000078230f7220 */ /* 0x000fe40000410000 */
[----:B------:R-:W-:Y:S01]  /*09e0*/  FMUL.FTZ R120, R36, R117 ;  /* 0x0000007524787220 */ /* 0x000fe20000410000 */
[--C-:B------:R-:W-:Y:S01]  /*09f0*/  @P3 PRMT R117, RZ, 0x5410, R114.reuse ;  /* 0x00005410ff753816 */ /* 0x100fe20000000072 */
[----:B------:R-:W-:Y:S01]  /*0a00*/  @P3 FADD.FTZ R15, R116, R15 ;  /* 0x0000000f740f3221 */ /* 0x000fe20000010000 */
[----:B------:R-:W-:Y:S01]  /*0a10*/  @P3 PRMT R116, RZ, 0x7610, R114 ;  /* 0x00007610ff743816 */ /* 0x000fe20000000072 */
[----:B------:R-:W-:Y:S01]  /*0a20*/  FMUL.FTZ R121, R37, R142 ;  /* 0x0000008e25797220 */ /* 0x000fe20000410000 */
[----:B------:R-:W-:Y:S01]  /*0a30*/  LEA R142, P4, R3, c[0x0][0x188], 0x4 ;  /* 0x00006200038e7a11 */ /* 0x000fe200078820ff */
[----:B------:R-:W-:-:S02]  /*0a40*/  @P3 FADD.FTZ R120, R117, R120 ;  /* 0x0000007875783221 */ /* 0x000fc40000010000 */
[----:B------:R-:W-:Y:S01]  /*0a50*/  FMUL.FTZ R117, R144, R141 ;  /* 0x0000008d90757220 */ /* 0x000fe20000410000 */
[----:B------:R-:W-:Y:S01]  /*0a60*/  LEA.HI.X R143, R3, c[0x0][0x18c], RZ, 0x4, P4 ;  /* 0x00006300038f7a11 */ /* 0x000fe200020f24ff */
[----:B------:R-:W-:Y:S01]  /*0a70*/  @P3 FADD.FTZ R121, R116, R121 ;  /* 0x0000007974793221 */ /* 0x000fe20000010000 */
[--C-:B------:R-:W-:Y:S01]  /*0a80*/  @P3 PRMT R116, RZ, 0x7610, R115.reuse ;  /* 0x00007610ff743816 */ /* 0x100fe20000000073 */
[----:B------:R-:W-:Y:S01]  /*0a90*/  FMUL.FTZ R122, R38, R117 ;  /* 0x00000075267a7220 */ /* 0x000fe20000410000 */
[----:B------:R-:W-:Y:S01]  /*0aa0*/  @P3 PRMT R117, RZ, 0x5410, R115 ;  /* 0x00005410ff753816 */ /* 0x000fe20000000073 */
[----:B------:R-:W-:Y:S01]  /*0ab0*/  FMUL.FTZ R123, R39, R146 ;  /* 0x00000092277b7220 */ /* 0x000fe20000410000 */
[----:B------:R-:W-:Y:S02]  /*0ac0*/  F2FP.BF16.PACK_AB R118, R121, R120 ;  /* 0x000000787976723e */ /* 0x000fe400000010ff */
[----:B------:R-:W-:Y:S01]  /*0ad0*/  IADD3 R144, R3, 0x20, RZ ;  /* 0x0000002003907810 */ /* 0x000fe20007ffe0ff */
[----:B------:R-:W-:Y:S01]  /*0ae0*/  @P3 FADD.FTZ R122, R117, R122 ;  /* 0x0000007a757a3221 */ /* 0x000fe20000010000 */
[----:B------:R-:W-:Y:S01]  /*0af0*/  F2FP.BF16.PACK_AB R117, R15, R14 ;  /* 0x0000000e0f75723e */ /* 0x000fe200000010ff */
[----:B------:R-:W-:Y:S01]  /*0b00*/  @P3 FADD.FTZ R123, R116, R123 ;  /* 0x0000007b747b3221 */ /* 0x000fe20000010000 */
[----:B------:R-:W-:-:S04]  /*0b10*/  F2FP.BF16.PACK_AB R116, R13, R12 ;  /* 0x0000000c0d74723e */ /* 0x000fc800000010ff */
[----:B------:R-:W-:-:S05]  /*0b20*/  F2FP.BF16.PACK_AB R119, R123, R122 ;  /* 0x0000007a7b77723e */ /* 0x000fca00000010ff */
[----:B------:R0:W-:Y:S02]  /*0b30*/  STG.E.128 [R142.64], R116 ;  /* 0x000000748e007986 */ /* 0x0001e4000c101d04 */
.L_x_6671:
[----:B------:R-:W-:Y:S05]  /*0b40*/  BSYNC B0 ;  /* 0x0000000000007941 */ /* 0x000fea0003800000 */
.L_x_6670:
[----:B------:R-:W-:Y:S01]  /*0b50*/  ISETP.GE.U32.AND P3, PT, R0, 0x40, PT ;  /* 0x000000400000780c */ /* 0x000fe20003f66070 */
[----:B------:R-:W-:-:S12]  /*0b60*/  BSSY B0, `(.L_x_6672) ;  /* 0x000003a000007945 */ /* 0x000fd80003800000 */
        /* <DEDUP_REMOVED lines=11> */
[--C-:B0-----:R-:W-:Y:S01]  /*0c20*/  PRMT R118, RZ, 0x5410, R6.reuse ;  /* 0x00005410ff767816 */ /* 0x101fe20000000006 */
[-C--:B------:R-:W-:Y:S01]  /*0c30*/  FMUL.FTZ R11, R8, R141.reuse ;  /* 0x0000008d080b7220 */ /* 0x080fe20000410000 */
[----:B------:R-:W-:Y:S01]  /*0c40*/  PRMT R142, RZ, 0x7610, R6 ;  /* 0x00007610ff8e7816 */ /* 0x000fe20000000006 */
[----:B------:R-:W-:Y:S01]  /*0c50*/  FMUL.FTZ R6, R4, R141 ;  /* 0x0000008d04067220 */ /* 0x000fe20000410000 */
[--C-:B------:R-:W-:Y:S01]  /*0c60*/  PRMT R10, RZ, 0x5410, R5.reuse ;  /* 0x00005410ff0a7816 */ /* 0x100fe20000000005 */
[----:B-----5:R-:W-:Y:S01]  /*0c70*/  FMUL.FTZ R4, R56, R11 ;  /* 0x0000000b38047220 */ /* 0x020fe20000410000 */
[----:B------:R-:W-:Y:S01]  /*0c80*/  PRMT R116, RZ, 0x7610, R5 ;  /* 0x00007610ff747816 */ /* 0x000fe20000000005 */
[----:B------:R-:W-:Y:S01]  /*0c90*/  FMUL.FTZ R5, R57, R6 ;  /* 0x0000000639057220 */ /* 0x000fe20000410000 */
[--C-:B---3--:R-:W-:Y:S01]  /*0ca0*/  @P3 PRMT R6, RZ, 0x7610, R112.reuse ;  /* 0x00007610ff063816 */ /* 0x108fe20000000070 */
[-C--:B------:R-:W-:Y:S01]  /*0cb0*/  FMUL.FTZ R142, R142, R141.reuse ;  /* 0x0000008d8e8e7220 */ /* 0x080fe20000410000 */
[--C-:B------:R-:W-:Y:S01]  /*0cc0*/  PRMT R146, RZ, 0x5410, R7.reuse ;  /* 0x00005410ff927816 */ /* 0x100fe20000000007 */
[-C--:B------:R-:W-:Y:S01]  /*0cd0*/  FMUL.FTZ R116, R116, R141.reuse ;  /* 0x0000008d74747220 */ /* 0x080fe20000410000 */
[----:B------:R-:W-:Y:S01]  /*0ce0*/  PRMT R148, RZ, 0x7610, R7 ;  /* 0x00007610ff947816 */ /* 0x000fe20000000007 */
[----:B------:R-:W-:Y:S01]  /*0cf0*/  FMUL.FTZ R7, R10, R141 ;  /* 0x0000008d0a077220 */ /* 0x000fe20000410000 */
[----:B------:R-:W-:Y:S01]  /*0d00*/  @P3 PRMT R9, RZ, 0x5410, R112 ;  /* 0x00005410ff093816 */ /* 0x000fe20000000070 */
[----:B------:R-:W-:Y:S01]  /*0d10*/  @P3 FADD.FTZ R5, R6, R5 ;  /* 0x0000000506053221 */ /* 0x000fe20000010000 */
[--C-:B------:R-:W-:Y:S01]  /*0d20*/  @P3 PRMT R10, RZ, 0x7610, R113.reuse ;  /* 0x00007610ff0a3816 */ /* 0x100fe20000000071 */
[----:B------:R-:W-:Y:S01]  /*0d30*/  FMUL.FTZ R6, R58, R7 ;  /* 0x000000073a067220 */ /* 0x000fe20000410000 */
[----:B------:R-:W-:Y:S01]  /*0d40*/  @P3 PRMT R7, RZ, 0x5410, R113 ;  /* 0x00005410ff073816 */ /* 0x000fe20000000071 */
[----:B------:R-:W-:Y:S01]  /*0d50*/  @P3 FADD.FTZ R4, R9, R4 ;  /* 0x0000000409043221 */ /* 0x000fe20000010000 */
[----:B------:R-:W-:Y:S01]  /*0d60*/  @P3 PRMT R117, RZ, 0x5410, R115 ;  /* 0x00005410ff753816 */ /* 0x000fe20000000073 */
[----:B------:R-:W-:-:S02]  /*0d70*/  FMUL.FTZ R9, R118, R141 ;  /* 0x0000008d76097220 */ /* 0x000fc40000410000 */
[----:B------:R-:W-:Y:S02]  /*0d80*/  @P3 FADD.FTZ R6, R7, R6 ;  /* 0x0000000607063221 */ /* 0x000fe40000010000 */
[----:B------:R-:W-:Y:S01]  /*0d90*/  FMUL.FTZ R8, R60, R9 ;  /* 0x000000093c087220 */ /* 0x000fe20000410000 */
[--C-:B------:R-:W-:Y:S01]  /*0da0*/  @P3 PRMT R9, RZ, 0x5410, R114.reuse ;  /* 0x00005410ff093816 */ /* 0x100fe20000000072 */
[----:B------:R-:W-:Y:S01]  /*0db0*/  FMUL.FTZ R7, R59, R116 ;  /* 0x000000743b077220 */ /* 0x000fe20000410000 */
[----:B------:R-:W-:Y:S01]  /*0dc0*/  @P3 PRMT R116, RZ, 0x7610, R115 ;  /* 0x00007610ff743816 */ /* 0x000fe20000000073 */
[----:B------:R-:W-:Y:S02]  /*0dd0*/  FMUL.FTZ R11, R146, R141 ;  /* 0x0000008d920b7220 */ /* 0x000fe40000410000 */
[----:B------:R-:W-:Y:S01]  /*0de0*/  @P3 FADD.FTZ R7, R10, R7 ;  /* 0x000000070a073221 */ /* 0x000fe20000010000 */
[----:B------:R-:W-:Y:S01]  /*0df0*/  @P3 PRMT R10, RZ, 0x7610, R114 ;  /* 0x00007610ff0a3816 */ /* 0x000fe20000000072 */
[----:B------:R-:W-:-:S02]  /*0e00*/  @P3 FADD.FTZ R8, R9, R8 ;  /* 0x0000000809083221 */ /* 0x000fc40000010000 */
[----:B------:R-:W-:Y:S01]  /*0e10*/  FMUL.FTZ R9, R61, R142 ;  /* 0x0000008e3d097220 */ /* 0x000fe20000410000 */
[----:B------:R-:W-:Y:S01]  /*0e20*/  LEA R142, P4, R144, c[0x0][0x188], 0x4 ;  /* 0x00006200908e7a11 */ /* 0x000fe200078820ff */
[----:B------:R-:W-:Y:S02]  /*0e30*/  FMUL.FTZ R148, R148, R141 ;  /* 0x0000008d94947220 */ /* 0x000fe40000410000 */
[----:B------:R-:W-:Y:S01]  /*0e40*/  @P3 FADD.FTZ R9, R10, R9 ;  /* 0x000000090a093221 */ /* 0x000fe20000010000 */
[----:B------:R-:W-:Y:S01]  /*0e50*/  LEA.HI.X R143, R144, c[0x0][0x18c], RZ, 0x4, P4 ;  /* 0x00006300908f7a11 */ /* 0x000fe200020f24ff */
[----:B------:R-:W-:Y:S01]  /*0e60*/  FMUL.FTZ R10, R62, R11 ;  /* 0x0000000b3e0a7220 */ /* 0x000fe20000410000 */
[----:B------:R-:W-:Y:S01]  /*0e70*/  IADD3 R144, R144, 0x20, RZ ;  /* 0x0000002090907810 */ /* 0x000fe20007ffe0ff */
        /* <DEDUP_REMOVED lines=8> */
.L_x_6673:
[----:B------:R-:W-:Y:S05]  /*0f00*/  BSYNC B0 ;  /* 0x0000000000007941 */ /* 0x000fea0003800000 */
.L_x_6672:
        /* <DEDUP_REMOVED lines=15> */
[-C--:B------:R-:W-:Y:S01]  /*1000*/  FMUL.FTZ R116, R116, R141.reuse ;  /* 0x0000008d74747220 */ /* 0x080fe20000410000 */
[--C-:B------:R-:W-:Y:S01]  /*1010*/  PRMT R130, RZ, 0x5410, R118.reuse ;  /* 0x00005410ff827816 */ /* 0x100fe20000000076 */
[----:B------:R-:W-:Y:S01]  /*1020*/  FMUL.FTZ R117, R126, R141 ;  /* 0x0000008d7e757220 */ /* 0x000fe20000410000 */
[----:B------:R-:W-:Y:S01]  /*1030*/  PRMT R118, RZ, 0x7610, R118 ;  /* 0x00007610ff767816 */ /* 0x000fe20000000076 */
[----:B-----5:R-:W-:Y:S01]  /*1040*/  FMUL.FTZ R125, R81, R116 ;  /* 0x00000074517d7220 */ /* 0x020fe20000410000 */
[--C-:B------:R-:W-:Y:S01]  /*1050*/  PRMT R142, RZ, 0x5410, R119.reuse ;  /* 0x00005410ff8e7816 */ /* 0x100fe20000000077 */
[----:B------:R-:W-:Y:S01]  /*1060*/  FMUL.FTZ R126, R82, R117 ;  /* 0x00000075527e7220 */ /* 0x000fe20000410000 */
[--C-:B---3--:R-:W-:Y:S01]  /*1070*/  @P3 PRMT R116, RZ, 0x7610, R112.reuse ;  /* 0x00007610ff743816 */ /* 0x108fe20000000070 */
[-C--:B------:R-:W-:Y:S01]  /*1080*/  FMUL.FTZ R128, R128, R141.reuse ;  /* 0x0000008d80807220 */ /* 0x080fe20000410000 */
[----:B------:R-:W-:Y:S01]  /*1090*/  PRMT R146, RZ, 0x7610, R119 ;  /* 0x00007610ff927816 */ /* 0x000fe20000000077 */
[----:B------:R-:W-:Y:S01]  /*10a0*/  FMUL.FTZ R117, R130, R141 ;  /* 0x0000008d82757220 */ /* 0x000fe20000410000 */
[----:B------:R-:W-:Y:S01]  /*10b0*/  @P3 PRMT R119, RZ, 0x5410, R112 ;  /* 0x00005410ff773816 */ /* 0x000fe20000000070 */
[----:B------:R-:W-:-:S02]  /*10c0*/  FMUL.FTZ R124, R80, R127 ;  /* 0x0000007f507c7220 */ /* 0x000fc40000410000 */
[----:B------:R-:W-:Y:S01]  /*10d0*/  @P3 FADD.FTZ R125, R116, R125 ;  /* 0x0000007d747d3221 */ /* 0x000fe20000010000 */
[----:B------:R-:W-:Y:S01]  /*10e0*/  @P3 PRMT R116, RZ, 0x7610, R113 ;  /* 0x00007610ff743816 */ /* 0x000fe20000000071 */
[----:B------:R-:W-:Y:S02]  /*10f0*/  FMUL.FTZ R127, R83, R128 ;  /* 0x00000080537f7220 */ /* 0x000fe40000410000 */
[----:B------:R-:W-:Y:S01]  /*1100*/  FMUL.FTZ R128, R84, R117 ;  /* 0x0000007554807220 */ /* 0x000fe20000410000 */
[--C-:B------:R-:W-:Y:S01]  /*1110*/  @P3 PRMT R117, RZ, 0x5410, R114.reuse ;  /* 0x00005410ff753816 */ /* 0x100fe20000000072 */
[----:B------:R-:W-:Y:S02]  /*1120*/  FMUL.FTZ R118, R118, R141 ;  /* 0x0000008d76767220 */ /* 0x000fe40000410000 */
[----:B------:R-:W-:Y:S01]  /*1130*/  @P3 FADD.FTZ R127, R116, R127 ;  /* 0x0000007f747f3221 */ /* 0x000fe20000010000 */
[----:B------:R-:W-:Y:S01]  /*1140*/  @P3 PRMT R116, RZ, 0x7610, R114 ;  /* 0x00007610ff743816 */ /* 0x000fe20000000072 */
[----:B------:R-:W-:-:S02]  /*1150*/  @P3 FADD.FTZ R128, R117, R128 ;  /* 0x0000008075803221 */ /* 0x000fc40000010000 */
[----:B------:R-:W-:Y:S02]  /*1160*/  FMUL.FTZ R129, R85, R118 ;  /* 0x0000007655817220 */ /* 0x000fe40000410000 */
[-C--:B------:R-:W-:Y:S01]  /*1170*/  FMUL.FTZ R117, R142, R141.reuse ;  /* 0x0000008d8e757220 */ /* 0x080fe20000410000 */
[----:B------:R-:W-:Y:S01]  /*1180*/  LEA R142, P4, R144, c[0x0][0x188], 0x4 ;  /* 0x00006200908e7a11 */ /* 0x000fe200078820ff */
[----:B------:R-:W-:Y:S02]  /*1190*/  FMUL.FTZ R146, R146, R141 ;  /* 0x0000008d92927220 */ /* 0x000fe40000410000 */
[----:B------:R-:W-:Y:S01]  /*11a0*/  @P3 FADD.FTZ R124, R119, R124 ;  /* 0x0000007c777c3221 */ /* 0x000fe20000010000 */
[----:B------:R-:W-:Y:S01]  /*11b0*/  @P3 PRMT R119, RZ, 0x5410, R113 ;  /* 0x00005410ff773816 */ /* 0x000fe20000000071 */
[----:B------:R-:W-:Y:S01]  /*11c0*/  @P3 FADD.FTZ R129, R116, R129 ;  /* 0x0000008174813221 */ /* 0x000fe20000010000 */
[--C-:B------:R-:W-:Y:S01]  /*11d0*/  @P3 PRMT R116, RZ, 0x7610, R115.reuse ;  /* 0x00007610ff743816 */ /* 0x100fe20000000073 */
[----:B------:R-:W-:Y:S01]  /*11e0*/  FMUL.FTZ R130, R86, R117 ;  /* 0x0000007556827220 */ /* 0x000fe20000410000 */
[----:B------:R-:W-:Y:S01]  /*11f0*/  @P3 PRMT R117, RZ, 0x5410, R115 ;  /* 0x00005410ff753816 */ /* 0x000fe20000000073 */
[----:B------:R-:W-:Y:S01]  /*1200*/  FMUL.FTZ R131, R87, R146 ;  /* 0x0000009257837220 */ /* 0x000fe20000410000 */
[C---:B------:R-:W-:Y:S01]  /*1210*/  LEA.HI.X R143, R144.reuse, c[0x0][0x18c], RZ, 0x4, P4 ;  /* 0x00006300908f7a11 */ /* 0x040fe200020f24ff */
[----:B------:R-:W-:Y:S01]  /*1220*/  @P3 FADD.FTZ R126, R119, R126 ;  /* 0x0000007e777e3221 */ /* 0x000fe20000010000 */
[----:B------:R-:W-:Y:S01]  /*1230*/  F2FP.BF16.PACK_AB R118, R129, R128 ;  /* 0x000000808176723e */ /* 0x000fe200000010ff */
[----:B------:R-:W-:Y:S01]  /*1240*/  @P3 FADD.FTZ R130, R117, R130 ;  /* 0x0000008275823221 */ /* 0x000fe20000010000 */
[----:B------:R-:W-:Y:S01]  /*1250*/  IADD3 R144, R144, 0x20, RZ ;  /* 0x0000002090907810 */ /* 0x000fe20007ffe0ff */
[----:B------:R-:W-:Y:S01]  /*1260*/  @P3 FADD.FTZ R131, R116, R131 ;  /* 0x0000008374833221 */ /* 0x000fe20000010000 */
[----:B------:R-:W-:-:S02]  /*1270*/  F2FP.BF16.PACK_AB R117, R127, R126 ;  /* 0x0000007e7f75723e */ /* 0x000fc400000010ff */
[----:B------:R-:W-:Y:S02]  /*1280*/  F2FP.BF16.PACK_AB R116, R125, R124 ;  /* 0x0000007c7d74723e */ /* 0x000fe400000010ff */
[----:B------:R-:W-:-:S05]  /*1290*/  F2FP.BF16.PACK_AB R119, R131, R130 ;  /* 0x000000828377723e */ /* 0x000fca00000010ff */
[----:B------:R0:W-:Y:S02]  /*12a0*/  STG.E.128 [R142.64], R116 ;  /* 0x000000748e007986 */ /* 0x0001e4000c101d04 */
.L_x_6675:
[----:B------:R-:W-:Y:S05]  /*12b0*/  BSYNC B0 ;  /* 0x0000000000007941 */ /* 0x000fea0003800000 */
.L_x_6674:
        /* <DEDUP_REMOVED lines=12> */
[--C-:B------:R-:W-:Y:S02]  /*1380*/  PRMT R134, RZ, 0x5410, R117.reuse ;  /* 0x00005410ff867816 */ /* 0x100fe40000000075 */
[----:B------:R-:W-:Y:S01]  /*1390*/  PRMT R136, RZ, 0x7610, R117 ;  /* 0x00007610ff887816 */ /* 0x000fe20000000075 */
[-C--:B------:R-:W-:Y:S01]  /*13a0*/  FMUL.FTZ R117, R132, R141.reuse ;  /* 0x0000008d84757220 */ /* 0x080fe20000410000 */
[--C-:B------:R-:W-:Y:S01]  /*13b0*/  PRMT R142, RZ, 0x5410, R119.reuse ;  /* 0x00005410ff8e7816 */ /* 0x100fe20000000077 */
[----:B------:R-:W-:Y:S01]  /*13c0*/  FMUL.FTZ R116, R116, R141 ;  /* 0x0000008d74747220 */ /* 0x000fe20000410000 */
[----:B------:R-:W-:Y:S01]  /*13d0*/  PRMT R146, RZ, 0x7610, R119 ;  /* 0x00007610ff927816 */ /* 0x000fe20000000077 */
[----:B-----5:R-:W-:Y:S01]  /*13e0*/  FMUL.FTZ R132, R104, R117 ;  /* 0x0000007568847220 */ /* 0x020fe20000410000 */
[--C-:B---3--:R-:W-:Y:S01]  /*13f0*/  @P3 PRMT R117, RZ, 0x5410, R112.reuse ;  /* 0x00005410ff753816 */ /* 0x108fe20000000070 */
[----:B------:R-:W-:Y:S01]  /*1400*/  FMUL.FTZ R133, R105, R116 ;  /* 0x0000007469857220 */ /* 0x000fe20000410000 */
[----:B------:R-:W-:Y:S01]  /*1410*/  @P3 PRMT R116, RZ, 0x7610, R112 ;  /* 0x00007610ff743816 */ /* 0x000fe20000000070 */
[-C--:B------:R-:W-:Y:S01]  /*1420*/  FMUL.FTZ R119, R134, R141.reuse ;  /* 0x0000008d86777220 */ /* 0x080fe20000410000 */
[--C-:B------:R-:W-:Y:S01]  /*1430*/  PRMT R138, RZ, 0x5410, R118.reuse ;  /* 0x00005410ff8a7816 */ /* 0x100fe20000000076 */
[----:B------:R-:W-:Y:S01]  /*1440*/  FMUL.FTZ R136, R136, R141 ;  /* 0x0000008d88887220 */ /* 0x000fe20000410000 */
[----:B------:R-:W-:Y:S01]  /*1450*/  PRMT R118, RZ, 0x7610, R118 ;  /* 0x00007610ff767816 */ /* 0x000fe20000000076 */
[----:B------:R-:W-:Y:S01]  /*1460*/  @P3 FADD.FTZ R132, R117, R132 ;  /* 0x0000008475843221 */ /* 0x000fe20000010000 */
[----:B------:R-:W-:Y:S01]  /*1470*/  @P3 PRMT R117, RZ, 0x5410, R113 ;  /* 0x00005410ff753816 */ /* 0x000fe20000000071 */
[----:B------:R-:W-:Y:S01]  /*1480*/  @P3 FADD.FTZ R133, R116, R133 ;  /* 0x0000008574853221 */ /* 0x000fe20000010000 */
[----:B------:R-:W-:Y:S01]  /*1490*/  @P3 PRMT R116, RZ, 0x7610, R113 ;  /* 0x00007610ff743816 */ /* 0x000fe20000000071 */
[----:B------:R-:W-:-:S02]  /*14a0*/  FMUL.FTZ R134, R106, R119 ;  /* 0x000000776a867220 */ /* 0x000fc40000410000 */
[----:B------:R-:W-:Y:S02]  /*14b0*/  FMUL.FTZ R135, R107, R136 ;  /* 0x000000886b877220 */ /* 0x000fe40000410000 */
[-C--:B------:R-:W-:Y:S02]  /*14c0*/  FMUL.FTZ R137, R138, R141.reuse ;  /* 0x0000008d8a897220 */ /* 0x080fe40000410000 */
[----:B------:R-:W-:Y:S02]  /*14d0*/  FMUL.FTZ R118, R118, R141 ;  /* 0x0000008d76767220 */ /* 0x000fe40000410000 */
[----:B------:R-:W-:Y:S01]  /*14e0*/  @P3 FADD.FTZ R134, R117, R134 ;  /* 0x0000008675863221 */ /* 0x000fe20000010000 */
[--C-:B------:R-:W-:Y:S01]  /*14f0*/  @P3 PRMT R117, RZ, 0x5410, R114.reuse ;  /* 0x00005410ff753816 */ /* 0x100fe20000000072 */
[----:B------:R-:W-:Y:S01]  /*1500*/  @P3 FADD.FTZ R135, R116, R135 ;  /* 0x0000008774873221 */ /* 0x000fe20000010000 */
[----:B------:R-:W-:Y:S01]  /*1510*/  @P3 PRMT R116, RZ, 0x7610, R114 ;  /* 0x00007610ff743816 */ /* 0x000fe20000000072 */
[----:B------:R-:W-:-:S02]  /*1520*/  FMUL.FTZ R136, R108, R137 ;  /* 0x000000896c887220 */ /* 0x000fc40000410000 */
[----:B------:R-:W-:Y:S02]  /*1530*/  FMUL.FTZ R137, R109, R118 ;  /* 0x000000766d897220 */ /* 0x000fe40000410000 */
[-C--:B------:R-:W-:Y:S01]  /*1540*/  FMUL.FTZ R139, R142, R141.reuse ;  /* 0x0000008d8e8b7220 */ /* 0x080fe20000410000 */
[----:B------:R-:W-:Y:S01]  /*1550*/  LEA R142, P4, R144, c[0x0][0x188], 0x4 ;  /* 0x00006200908e7a11 */ /* 0x000fe200078820ff */
[----:B------:R-:W-:Y:S02]  /*1560*/  FMUL.FTZ R146, R146, R141 ;  /* 0x0000008d92927220 */ /* 0x000fe40000410000 */
[----:B------:R-:W-:Y:S01]  /*1570*/  @P3 FADD.FTZ R136, R117, R136 ;  /* 0x0000008875883221 */ /* 0x000fe20000010000 */
[----:B------:R-:W-:Y:S01]  /*1580*/  @P3 PRMT R117, RZ, 0x5410, R115 ;  /* 0x00005410ff753816 */ /* 0x000fe20000000073 */
[----:B------:R-:W-:Y:S01]  /*1590*/  @P3 FADD.FTZ R137, R116, R137 ;  /* 0x0000008974893221 */ /* 0x000fe20000010000 */
[----:B------:R-:W-:Y:S01]  /*15a0*/  @P3 PRMT R116, RZ, 0x7610, R115 ;  /* 0x00007610ff743816 */ /* 0x000fe20000000073 */
[----:B------:R-:W-:Y:S01]  /*15b0*/  FMUL.FTZ R138, R110, R139 ;  /* 0x0000008b6e8a7220 */ /* 0x000fe20000410000 */
[----:B------:R-:W-:Y:S01]  /*15c0*/  LEA.HI.X R143, R144, c[0x0][0x18c], RZ, 0x4, P4 ;  /* 0x00006300908f7a11 */ /* 0x000fe200020f24ff */
        /* <DEDUP_REMOVED lines=8> */
.L_x_6677:
[----:B------:R-:W-:Y:S05]  /*1650*/  BSYNC B0 ;  /* 0x0000000000007941 */ /* 0x000fea0003800000 */
.L_x_6676:
        /* <DEDUP_REMOVED lines=39> */
.L_x_6690:
        /* <DEDUP_REMOVED lines=85> */
.L_x_6691:
        /* <DEDUP_REMOVED lines=27> */
[C---:B------:R-:W-:Y:S01]  /*1fd0*/  FMUL.FTZ R119, R143.reuse, R140 ;  /* 0x0000008c8f777220 */ /* 0x040fe20000410000 */
[----:B------:R-:W-:Y:S01]  /*1fe0*/  HFMA2.MMA R140, -RZ, RZ, 0, 9.5367431640625e-07 ;  /* 0x00000010ff8c7435 */ /* 0x000fe200000001ff */
[C---:B------:R-:W-:Y:S02]  /*1ff0*/  FMUL.FTZ R141, R143.reuse, R146 ;  /* 0x000000928f8d7220 */ /* 0x040fe40000410000 */
[C---:B------:R-:W-:Y:S02]  /*2000*/  FMUL.FTZ R144, R143.reuse, R144 ;  /* 0x000000908f907220 */ /* 0x040fe40000410000 */
[C---:B------:R-:W-:Y:S02]  /*2010*/  FMUL.FTZ R148, R143.reuse, R148 ;  /* 0x000000948f947220 */ /* 0x040fe40000410000 */
[----:B------:R-:W-:-:S02]  /*2020*/  FMUL.FTZ R145, R143, R150 ;  /* 0x000000968f917220 */ /* 0x000fc40000410000 */
[----:B------:R-:W-:Y:S02]  /*2030*/  FMUL.FTZ R152, R143, R152 ;  /* 0x000000988f987220 */ /* 0x000fe40000410000 */
[----:B-----5:R-:W-:Y:S02]  /*2040*/  FFMA.FTZ R116, R24, R117, R16 ;  /* 0x0000007518747223 */ /* 0x020fe40000010010 */
[----:B------:R-:W-:Y:S02]  /*2050*/  FFMA.FTZ R117, R25, R118, R17 ;  /* 0x0000007619757223 */ /* 0x000fe40000010011 */
[----:B------:R-:W-:Y:S02]  /*2060*/  FFMA.FTZ R118, R28, R141, R20 ;  /* 0x0000008d1c767223 */ /* 0x000fe40000010014 */
        /* <DEDUP_REMOVED lines=8> */
[C---:B------:R-:W-:Y:S01]  /*20f0*/  IMAD.WIDE.U32 R140, R3.reuse, R140, c[0x0][0x208] ;  /* 0x00008200038c7625 */ /* 0x040fe200078e008c */
[----:B------:R-:W-:Y:S02]  /*2100*/  IADD3 R3, R3, 0x20, RZ ;  /* 0x0000002003037810 */ /* 0x000fe40007ffe0ff */
[----:B------:R-:W-:-:S05]  /*2110*/  F2FP.BF16.PACK_AB R119, R152, R145 ;  /* 0x000000919877723e */ /* 0x000fca00000010ff */
[----:B------:R0:W-:Y:S02]  /*2120*/  STG.E.128 [R140.64], R116 ;  /* 0x000000748c007986 */ /* 0x0001e4000c101d04 */
.L_x_6681:
[----:B------:R-:W-:Y:S05]  /*2130*/  BSYNC B0 ;  /* 0x0000000000007941 */ /* 0x000fea0003800000 */
.L_x_6680:
[----:B------:R-:W-:Y:S01]  /*2140*/  ISETP.GE.U32.AND P3, PT, R0, 0x40, PT ;  /* 0x000000400000780c */ /* 0x000fe20003f66070 */
[----:B------:R-:W-:-:S12]  /*2150*/  BSSY B0, `(.L_x_6682) ;  /* 0x0000022000007945 */ /* 0x000fd80003800000 */
        /* <DEDUP_REMOVED lines=12> */
[C---:B------:R-:W-:Y:S01]  /*2220*/  FMUL.FTZ R119, R143.reuse, R140 ;  /* 0x0000008c8f777220 */ /* 0x040fe20000410000 */
[----:B------:R-:W-:Y:S01]  /*2230*/  MOV R140, 0x10 ;  /* 0x00000010008c7802 */ /* 0x000fe20000000f00 */
[----:B------:R-:W-:-:S02]  /*2240*/  FMUL.FTZ R144, R143, R144 ;  /* 0x000000908f907220 */ /* 0x000fc40000410000 */
[C---:B------:R-:W-:Y:S02]  /*2250*/  FMUL.FTZ R148, R143.reuse, R148 ;  /* 0x000000948f947220 */ /* 0x040fe40000410000 */
[C---:B------:R-:W-:Y:S02]  /*2260*/  FMUL.FTZ R145, R143.reuse, R150 ;  /* 0x000000968f917220 */ /* 0x040fe40000410000 */
[----:B------:R-:W-:Y:S02]  /*2270*/  FMUL.FTZ R152, R143, R152 ;  /* 0x000000988f987220 */ /* 0x000fe40000410000 */
[----:B-----5:R-:W-:Y:S02]  /*2280*/  FFMA.FTZ R116, R48, R117, R40 ;  /* 0x0000007530747223 */ /* 0x020fe40000010028 */
[----:B------:R-:W-:Y:S02]  /*2290*/  FFMA.FTZ R117, R49, R118, R41 ;  /* 0x0000007631757223 */ /* 0x000fe40000010029 */
        /* <DEDUP_REMOVED lines=9> */
[C---:B------:R-:W-:Y:S01]  /*2330*/  IMAD.WIDE.U32 R140, R3.reuse, R140, c[0x0][0x208] ;  /* 0x00008200038c7625 */ /* 0x040fe200078e008c */
[----:B------:R-:W-:-:S02]  /*2340*/  IADD3 R3, R3, 0x20, RZ ;  /* 0x0000002003037810 */ /* 0x000fc40007ffe0ff */
[----:B------:R-:W-:-:S05]  /*2350*/  F2FP.BF16.PACK_AB R119, R152, R145 ;  /* 0x000000919877723e */ /* 0x000fca00000010ff */
[----:B------:R0:W-:Y:S02]  /*2360*/  STG.E.128 [R140.64], R116 ;  /* 0x000000748c007986 */ /* 0x0001e4000c101d04 */
.L_x_6683:
[----:B------:R-:W-:Y:S05]  /*2370*/  BSYNC B0 ;  /* 0x0000000000007941 */ /* 0x000fea0003800000 */
.L_x_6682:
        /* <DEDUP_REMOVED lines=12> */
[C---:B------:R-:W-:Y:S01]  /*2440*/  FMUL.FTZ R119, R143.reuse, R140 ;  /* 0x0000008c8f777220 */ /* 0x040fe20000410000 */
[----:B------:R-:W-:Y:S01]  /*2450*/  HFMA2.MMA R140, -RZ, RZ, 0, 9.5367431640625e-07 ;  /* 0x00000010ff8c7435 */ /* 0x000fe200000001ff */
[----:B------:R-:W-:-:S02]  /*2460*/  FMUL.FTZ R141, R143, R146 ;  /* 0x000000928f8d7220 */ /* 0x000fc40000410000 */
[C---:B------:R-:W-:Y:S02]  /*2470*/  FMUL.FTZ R144, R143.reuse, R144 ;  /* 0x000000908f907220 */ /* 0x040fe40000410000 */
[C---:B------:R-:W-:Y:S02]  /*2480*/  FMUL.FTZ R148, R143.reuse, R148 ;  /* 0x000000948f947220 */ /* 0x040fe40000410000 */
[C---:B------:R-:W-:Y:S02]  /*2490*/  FMUL.FTZ R145, R143.reuse, R150 ;  /* 0x000000968f917220 */ /* 0x040fe40000410000 */
[----:B------:R-:W-:Y:S02]  /*24a0*/  FMUL.FTZ R152, R143, R152 ;  /* 0x000000988f987220 */ /* 0x000fe40000410000 */
[----:B-----5:R-:W-:Y:S02]  /*24b0*/  FFMA.FTZ R116, R72, R117, R64 ;  /* 0x0000007548747223 */ /* 0x020fe40000010040 */
[----:B------:R-:W-:-:S02]  /*24c0*/  FFMA.FTZ R117, R73, R118, R65 ;  /* 0x0000007649757223 */ /* 0x000fc40000010041 */
[----:B------:R-:W-:Y:S02]  /*24d0*/  FFMA.FTZ R118, R76, R141, R68 ;  /* 0x0000008d4c767223 */ /* 0x000fe40000010044 */
        /* <DEDUP_REMOVED lines=12> */
.L_x_6685:
[----:B------:R-:W-:Y:S05]  /*25a0*/  BSYNC B0 ;  /* 0x0000000000007941 */ /* 0x000fea0003800000 */
.L_x_6684:
        /* <DEDUP_REMOVED lines=11> */
[C---:B------:R-:W-:Y:S01]  /*2660*/  FMUL.FTZ R141, R143.reuse, R146 ;  /* 0x000000928f8d7220 */ /* 0x040fe20000410000 */
[----:B------:R-:W-:Y:S01]  /*2670*/  MOV R146, 0x10 ;  /* 0x0000001000927802 */ /* 0x000fe20000000f00 */
[C---:B------:R-:W-:Y:S02]  /*2680*/  FMUL.FTZ R118, R143.reuse, R118 ;  /* 0x000000768f767220 */ /* 0x040fe40000410000 */
        /* <DEDUP_REMOVED lines=8> */
[----:B------:R-:W-:Y:S02]  /*2710*/  FFMA.FTZ R143, R101, R148, R93 ;  /* 0x00000094658f7223 */ /* 0x000fe4000001005d */
[----:B------:R-:W-:Y:S02]  /*2720*/  FFMA.FTZ R141, R97, R118, R89 ;  /* 0x00000076618d7223 */ /* 0x000fe40000010059 */
[----:B------:R-:W-:Y:S01]  /*2730*/  FFMA.FTZ R119, R102, R145, R94 ;  /* 0x0000009166777223 */ /* 0x000fe2000001005e */
[----:B------:R-:W-:Y:S01]  /*2740*/  F2FP.BF16.PACK_AB R118, R143, R140 ;  /* 0x0000008c8f76723e */ /* 0x000fe200000010ff */
[----:B------:R-:W-:Y:S01]  /*2750*/  FFMA.FTZ R142, R103, R142, R95 ;  /* 0x0000008e678e7223 */ /* 0x000fe2000001005f */
[----:B------:R-:W-:Y:S01]  /*2760*/  F2FP.BF16.PACK_AB R116, R141, R116 ;  /* 0x000000748d74723e */ /* 0x000fe200000010ff */
[----:B------:R-:W-:-:S02]  /*2770*/  FFMA.FTZ R144, R99, R144, R91 ;  /* 0x0000009063907223 */ /* 0x000fc4000001005b */
[----:B------:R-:W-:Y:S01]  /*2780*/  IMAD.WIDE.U32 R140, R3, R146, c[0x0][0x208] ;  /* 0x00008200038c7625 */ /* 0x000fe200078e0092 */
[----:B------:R-:W-:Y:S02]  /*2790*/  F2FP.BF16.PACK_AB R119, R142, R119 ;  /* 0x000000778e77723e */ /* 0x000fe400000010ff */
[----:B------:R-:W-:-:S05]  /*27a0*/  F2FP.BF16.PACK_AB R117, R144, R117 ;  /* 0x000000759075723e */ /* 0x000fca00000010ff */
[----:B------:R0:W-:Y:S02]  /*27b0*/  STG.E.128 [R140.64], R116 ;  /* 0x000000748c007986 */ /* 0x0001e4000c101d04 */
.L_x_6687:
[----:B------:R-:W-:Y:S05]  /*27c0*/  BSYNC B0 ;  /* 0x0000000000007941 */ /* 0x000fea0003800000 */
.L_x_6686:
[----:B------:R-:W-:-:S10]  /*27d0*/  HFMA2.MMA R3, -RZ, RZ, 0, 2.384185791015625e-07 ;  /* 0x00000004ff037435 */ /* 0x000fd400000001ff */
[----:B------:R-:W-:-:S05]  /*27e0*/  IMAD R2, R3, c[0x0][0x160], R2 ;  /* 0x0000580003027a24 */ /* 0x000fca00078e0202 */
[----:B------:R-:W-:-:S13]  /*27f0*/  ISETP.GE.AND P3, PT, R2, c[0x0][0x164], PT ;  /* 0x0000590002007a0c */ /* 0x000fda0003f66270 */
[----:B0-2--5:R-:W-:Y:S01]  /*2800*/  @P3 CALL.REL.NOINC `(.L_x_6688) ;  /* 0x0000001000003944 */ /* 0x025fe20003c00000 */
[----:B------:R-:W-:Y:S05]  /*2810*/  BRA `(.L_x_6689) ;  /* 0xffffdea000007947 */ /* 0x000fea000383ffff */
.L_x_6688:
[----:B------:R-:W-:Y:S05]  /*2820*/  EXIT ;  /* 0x000000000000794d */ /* 0x000fea0003800000 */
.L_x_6678:
[----:B------:R-:W-:Y:S01]  /*2830*/  HFMA2.MMA R143, -RZ, RZ, 0, 5.9604644775390625e-08 ;  /* 0x00000001ff8f7435 */ /* 0x000fe200000001ff */
[----:B------:R-:W-:Y:S02]  /*2840*/  MOV R118, R119 ;  /* 0x0000007700767202 */ /* 0x000fe40000000f00 */
[----:B------:R-:W-:Y:S02]  /*2850*/  MOV R142, 0x1f ;  /* 0x0000001f008e7802 */ /* 0x000fe40000000f00 */
[----:B------:R-:W-:Y:S02]  /*2860*/  MOV R145, 0xffffffff ;  /* 0xffffffff00917802 */ /* 0x000fe40000000f00 */
[----:B------:R-:W-:Y:S02]  /*2870*/  MOV R116, 0x2890 ;  /* 0x0000289000747802 */ /* 0x000fe40000000f00 */
[----:B-----5:R-:W-:Y:S05]  /*2880*/  CALL.REL.NOINC `($__internal_36_$__cuda_sm70_shflsync_bfly_p) ;  /* 0x000007c000007944 */ /* 0x020fea0003c00000 */
[----:B-1----:R-:W-:Y:S01]  /*2890*/  MOV R116, R143 ;  /* 0x0000008f00747202 */ /* 0x002fe20000000f00 */
[----:B0-----:R-:W-:Y:S05]  /*28a0*/  BRA `(.L_x_6690) ;  /* 0xfffff02000007947 */ /* 0x001fea000383ffff */
.L_x_6679:
[----:B------:R-:W-:Y:S01]  /*28b0*/  HFMA2.MMA R143, -RZ, RZ, 0, 1.1920928955078125e-07 ;  /* 0x00000002ff8f7435 */ /* 0x000fe200000001ff */
[----:B------:R-:W-:Y:S02]  /*28c0*/  MOV R118, R144 ;  /* 0x0000009000767202 */ /* 0x000fe40000000f00 */
[----:B------:R-:W-:-:S02]  /*28d0*/  MOV R142, 0x1f ;  /* 0x0000001f008e7802 */ /* 0x000fc40000000f00 */
[----:B------:R-:W-:Y:S02]  /*28e0*/  MOV R145, 0xffffffff ;  /* 0xffffffff00917802 */ /* 0x000fe40000000f00 */
[----:B------:R-:W-:Y:S02]  /*28f0*/  MOV R116, 0x2910 ;  /* 0x0000291000747802 */ /* 0x000fe40000000f00 */
[----:B0----5:R-:W-:Y:S05]  /*2900*/  CALL.REL.NOINC `($__internal_36_$__cuda_sm70_shflsync_bfly_p) ;  /* 0x0000074000007944 */ /* 0x021fea0003c00000 */
[----:B01----:R-:W-:Y:S01]  /*2910*/  FADD.FTZ R118, R144, R143 ;  /* 0x0000008f90767221 */ /* 0x003fe20000010000 */
[----:B------:R-:W-:Y:S01]  /*2920*/  HFMA2.MMA R143, -RZ, RZ, 0, 2.384185791015625e-07 ;  /* 0x00000004ff8f7435 */ /* 0x000fe200000001ff */
[----:B------:R-:W-:Y:S02]  /*2930*/  MOV R142, 0x1f ;  /* 0x0000001f008e7802 */ /* 0x000fe40000000f00 */
[----:B------:R-:W-:Y:S02]  /*2940*/  MOV R145, 0xffffffff ;  /* 0xffffffff00917802 */ /* 0x000fe40000000f00 */
[----:B------:R-:W-:Y:S02]  /*2950*/  MOV R116, 0x2970 ;  /* 0x0000297000747802 */ /* 0x000fe40000000f00 */
[----:B------:R-:W-:Y:S05]  /*2960*/  CALL.REL.NOINC `($__internal_36_$__cuda_sm70_shflsync_bfly_p) ;  /* 0x000006e000007944 */ /* 0x000fea0003c00000 */
[----:B01----:R-:W-:Y:S01]  /*2970*/  FADD.FTZ R118, R118, R143 ;  /* 0x0000008f76767221 */ /* 0x003fe20000010000 */
[----:B------:R-:W-:Y:S01]  /*2980*/  HFMA2.MMA R143, -RZ, RZ, 0, 4.76837158203125e-07 ;  /* 0x00000008ff8f7435 */ /* 0x000fe200000001ff */
[----:B------:R-:W-:-:S02]  /*2990*/  MOV R142, 0x1f ;  /* 0x0000001f008e7802 */ /* 0x000fc40000000f00 */
[----:B------:R-:W-:Y:S02]  /*29a0*/  MOV R145, 0xffffffff ;  /* 0xffffffff00917802 */ /* 0x000fe40000000f00 */
[----:B------:R-:W-:Y:S02]  /*29b0*/  MOV R116, 0x29d0 ;  /* 0x000029d000747802 */ /* 0x000fe40000000f00 */
[----:B------:R-:W-:Y:S05]  /*29c0*/  CALL.REL.NOINC `($__internal_36_$__cuda_sm70_shflsync_bfly_p) ;  /* 0x0000068000007944 */ /* 0x000fea0003c00000 */
[----:B01----:R-:W-:Y:S01]  /*29d0*/  FADD.FTZ R118, R118, R143 ;  /* 0x0000008f76767221 */ /* 0x003fe20000010000 */
[----:B------:R-:W-:Y:S01]  /*29e0*/  HFMA2.MMA R143, -RZ, RZ, 0, 9.5367431640625e-07 ;  /* 0x00000010ff8f7435 */ /* 0x000fe200000001ff */
[----:B------:R-:W-:Y:S02]  /*29f0*/  MOV R142, 0x1f ;  /* 0x0000001f008e7802 */ /* 0x000fe40000000f00 */
[----:B------:R-:W-:Y:S02]  /*2a00*/  MOV R145, 0xffffffff ;  /* 0xffffffff00917802 */ /* 0x000fe40000000f00 */
[----:B------:R-:W-:Y:S02]  /*2a10*/  MOV R116, 0x2a30 ;  /* 0x00002a3000747802 */ /* 0x000fe40000000f00 */
[----:B------:R-:W-:Y:S05]  /*2a20*/  CALL.REL.NOINC `($__internal_36_$__cuda_sm70_shflsync_bfly_p) ;  /* 0x0000062000007944 */ /* 0x000fea0003c00000 */
        /* <DEDUP_REMOVED lines=71> */
[----:B------:R-:W-:Y:S05]  /*2ea0*/  CALL.REL.NOINC `($__internal_36_$__cuda_sm70_shflsync_bfly_p) ;  /* 0x000001a000007944 */ /* 0x000fea0003c00000 */
[----:B01----:R-:W-:Y:S01]  /*2eb0*/  FADD.FTZ R118, R118, R143 ;  /* 0x0000008f76767221 */ /* 0x003fe20000010000 */
[----:B------:R-:W-:Y:S01]  /*2ec0*/  HFMA2.MMA R143, -RZ, RZ, 0, 1.1920928955078125e-07 ;  /* 0x00000002ff8f7435 */ /* 0x000fe200000001ff */
[----:B------:R-:W-:Y:S02]  /*2ed0*/  MOV R142, 0x1f ;  /* 0x0000001f008e7802 */ /* 0x000fe40000000f00 */
[----:B------:R-:W-:Y:S02]  /*2ee0*/  MOV R145, 0xffffffff ;  /* 0xffffffff00917802 */ /* 0x000fe40000000f00 */
[----:B------:R-:W-:Y:S02]  /*2ef0*/  MOV R116, 0x2f10 ;  /* 0x00002f1000747802 */ /* 0x000fe40000000f00 */
[----:B------:R-:W-:Y:S05]  /*2f00*/  CALL.REL.NOINC `($__internal_36_$__cuda_sm70_shflsync_bfly_p) ;  /* 0x0000014000007944 */ /* 0x000fea0003c00000 */
[----:B01----:R-:W-:Y:S01]  /*2f10*/  FADD.FTZ R118, R118, R143 ;  /* 0x0000008f76767221 */ /* 0x003fe20000010000 */
[----:B------:R-:W-:Y:S01]  /*2f20*/  HFMA2.MMA R143, -RZ, RZ, 0, 2.384185791015625e-07 ;  /* 0x00000004ff8f7435 */ /* 0x000fe200000001ff */
[----:B------:R-:W-:Y:S02]  /*2f30*/  MOV R142, 0x1f ;  /* 0x0000001f008e7802 */ /* 0x000fe40000000f00 */
[----:B------:R-:W-:-:S02]  /*2f40*/  MOV R145, 0xffffffff ;  /* 0xffffffff00917802 */ /* 0x000fc40000000f00 */
[----:B------:R-:W-:Y:S02]  /*2f50*/  MOV R116, 0x2f70 ;  /* 0x00002f7000747802 */ /* 0x000fe40000000f00 */
[----:B------:R-:W-:Y:S05]  /*2f60*/  CALL.REL.NOINC `($__internal_36_$__cuda_sm70_shflsync_bfly_p) ;  /* 0x000000e000007944 */ /* 0x000fea0003c00000 */
[----:B01----:R-:W-:Y:S01]  /*2f70*/  FADD.FTZ R118, R118, R143 ;  /* 0x0000008f76767221 */ /* 0x003fe20000010000 */
[----:B------:R-:W-:Y:S01]  /*2f80*/  HFMA2.MMA R143, -RZ, RZ, 0, 4.76837158203125e-07 ;  /* 0x00000008ff8f7435 */ /* 0x000fe200000001ff */
[----:B------:R-:W-:Y:S02]  /*2f90*/  MOV R142, 0x1f ;  /* 0x0000001f008e7802 */ /* 0x000fe40000000f00 */
[----:B------:R-:W-:Y:S02]  /*2fa0*/  MOV R145, 0xffffffff ;  /* 0xffffffff00917802 */ /* 0x000fe40000000f00 */
[----:B------:R-:W-:Y:S02]  /*2fb0*/  MOV R116, 0x2fd0 ;  /* 0x00002fd000747802 */ /* 0x000fe40000000f00 */
[----:B------:R-:W-:Y:S05]  /*2fc0*/  CALL.REL.NOINC `($__internal_36_$__cuda_sm70_shflsync_bfly_p) ;  /* 0x0000008000007944 */ /* 0x000fea0003c00000 */
[----:B-1----:R-:W-:Y:S01]  /*2fd0*/  FADD.FTZ R140, R118, R143 ;  /* 0x0000008f768c7221 */ /* 0x002fe20000010000 */
[----:B------:R-:W-:Y:S01]  /*2fe0*/  HFMA2.MMA R143, -RZ, RZ, 0, 9.5367431640625e-07 ;  /* 0x00000010ff8f7435 */ /* 0x000fe200000001ff */
[----:B0-----:R-:W-:Y:S02]  /*2ff0*/  MOV R142, 0x1f ;  /* 0x0000001f008e7802 */ /* 0x001fe40000000f00 */
[----:B------:R-:W-:-:S02]  /*3000*/  MOV R145, 0xffffffff ;  /* 0xffffffff00917802 */ /* 0x000fc40000000f00 */
[----:B------:R-:W-:Y:S02]  /*3010*/  MOV R118, R140 ;  /* 0x0000008c00767202 */ /* 0x000fe40000000f00 */
[----:B------:R-:W-:Y:S02]  /*3020*/  MOV R116, 0x3040 ;  /* 0x0000304000747802 */ /* 0x000fe40000000f00 */
[----:B------:R-:W-:Y:S05]  /*3030*/  CALL.REL.NOINC `($__internal_36_$__cuda_sm70_shflsync_bfly_p) ;  /* 0x0000001000007944 */ /* 0x000fea0003c00000 */
[----:B01----:R-:W-:Y:S05]  /*3040*/  BRA `(.L_x_6691) ;  /* 0xffffedd000007947 */ /* 0x003fea000383ffff */
        .weak           $__internal_36_$__cuda_sm70_shflsync_bfly_p
        .type           $__internal_36_$__cuda_sm70_shflsync_bfly_p,@function
        .size           $__internal_36_$__cuda_sm70_shflsync_bfly_p,(.L_x_29176 - $__internal_36_$__cuda_sm70_shflsync_bfly_p)
$__internal_36_$__cuda_sm70_shflsync_bfly_p:
[----:B------:R-:W-:Y:S01]  /*3050*/  HFMA2.MMA R117, -RZ, RZ, 0, 0 ;  /* 0x00000000ff757435 */ /* 0x000fe200000001ff */
[----:B------:R-:W-:Y:S04]  /*3060*/  WARPSYNC R145 ;  /* 0x0000009100007348 */ /* 0x000fe80003800000 */
[----:B------:R0:W1:Y:S01]  /*3070*/  SHFL.BFLY PT, R143, R118, R143, R142 ;  /* 0x0c00008f768f7389 */ /* 0x00006200000e008e */
[----:B------:R-:W-:Y:S05]  /*3080*/  RET.REL.NODEC R116 `(_ZN10layer_norm13ln_fwd_kernelINS_13Kernel_traitsIf13__nv_bfloat16S2_S2_fjLj1024ELj1ELj4ELj1ELj16ENS_18Kernel_traits_baseILj1024EfS2_S2_S2_fjLj128EEEEELb0ELb1ELb0ELb0EEEvNS_9FwdParamsE) ;  /* 0xffffcf7074007950 */ /* 0x000fea0003c3ffff */
.L_x_6692:
        /* <DEDUP_REMOVED lines=15> */
.L_x_29176:


//--------------------- .text._ZN10layer_norm13ln_fwd_kernelINS_13Kernel_traitsIf13__nv_bfloat16S2_S2_fjLj1024ELj1ELj4ELj1ELj16ENS_18Kernel_traits_baseILj1024EfS2_S2_S2_fjLj128EEEEELb0ELb1ELb0ELb1EEEvNS_9FwdParamsE --------------------------
	.section	.text._ZN10layer_norm13ln_fwd_kernelINS_13Kernel_traitsIf13__nv_bfloat16S2_S2_fjLj1024ELj1ELj4ELj1ELj16ENS_18Kernel_traits_baseILj1024EfS2_S2_S2_fjLj128EEEEELb0ELb1ELb0ELb1EEEvNS_9FwdParamsE,"ax",@progbits
	.sectioninfo	@"SHI_REGISTERS=167"
	.align	128
        .global         _ZN10layer_norm13ln_fwd_kernelINS_13Kernel_traitsIf13__nv_bfloat16S2_S2_fjLj1024ELj1ELj4ELj1ELj16ENS_18Kernel_traits_baseILj1024EfS2_S2_S2_fjLj128EEEEELb0ELb1ELb0ELb1EEEvNS_9FwdParamsE
        .type           _ZN10layer_norm13ln_fwd_kernelINS_13Kernel_traitsIf13__nv_bfloat16S2_S2_fjLj1024ELj1ELj4ELj1ELj16ENS_18Kernel_traits_baseILj1024EfS2_S2_S2_fjLj128EEEEELb0ELb1ELb0ELb1EEEvNS_9FwdParamsE,@function
        .size           _ZN10layer_norm13ln_fwd_kernelINS_13Kernel_traitsIf13__nv_bfloat16S2_S2_fjLj1024ELj1ELj4ELj1ELj16ENS_18Kernel_traits_baseILj1024EfS2_S2_S2_fjLj128EEEEELb0ELb1ELb0ELb1EEEvNS_9FwdParamsE,(.L_x_29177 - _ZN10layer_norm13ln_fwd_kernelINS_13Kernel_traitsIf13__nv_bfloat16S2_S2_fjLj1024ELj1ELj4ELj1ELj16ENS_18Kernel_traits_baseILj1024EfS2_S2_S2_fjLj128EEEEELb0ELb1ELb0ELb1EEEvNS_9FwdParamsE)
        .other          _ZN10layer_norm13ln_fwd_kernelINS_13Kernel_traitsIf13__nv_bfloat16S2_S2_fjLj1024ELj1ELj4ELj1ELj16ENS_18Kernel_traits_baseILj1024EfS2_S2_S2_fjLj128EEEEELb0ELb1ELb0ELb1EEEvNS_9FwdParamsE,@"STO_CUDA_ENTRY STV_DEFAULT"
_ZN10layer_norm13ln_fwd_kernelINS_13Kernel_traitsIf13__nv_bfloat16S2_S2_fjLj1024ELj1ELj4ELj1ELj16ENS_18Kernel_traits_baseILj1024EfS2_S2_S2_fjLj128EEEEELb0ELb1ELb0ELb1EEEvNS_9FwdParamsE:
.text._ZN10layer_norm13ln_fwd_kernelINS_13Kernel_traitsIf13__nv_bfloat16S2_S2_fjLj1024ELj1ELj4ELj1ELj16ENS_18Kernel_traits_baseILj1024EfS2_S2_S2_fjLj128EEEEELb0ELb1ELb0ELb1EEEvNS_9FwdParamsE:
        /* <DEDUP_REMOVED lines=25> */
[----:B------:R-:W-:Y:S02]  /*0190*/  LOP3.LUT R3, R0, 0x3e0, RZ, 0xc0, !PT ;  /* 0x000003e000037812 */ /* 0x000fe400078ec0ff */
[----:B------:R-:W-:Y:S02]  /*01a0*/  LOP3.LUT R0, R2, 0x1f, RZ, 0xc0, !PT ;  /* 0x0000001f02007812 */ /* 0x000fe400078ec0ff */
[----:B------:R-:W-:Y:S02]  /*01b0*/  IADD3 R4, P3, R3, c[0x0][0x218], RZ ;  /* 0x0000860003047a10 */ /* 0x000fe40007f7e0ff */
[----:B------:R-:W-:Y:S02]  /*01c0*/  LEA R6, P1, R0, c[0x0][0x1c8], 0x5 ;  /* 0x0000720000067a11 */ /* 0x000fe400078228ff */
[----:B------:R-:W-:Y:S02]  /*01d0*/  IADD3.X R5, RZ, c[0x0][0x21c], RZ, P3, !PT ;  /* 0x00008700ff057a10 */ /* 0x000fe40001ffe4ff */
[----:B------:R-:W-:-:S02]  /*01e0*/  ISETP.GE.AND P3, PT, R114, c[0x0][0x164], PT ;  /* 0x0000590072007a0c */ /* 0x000fc40003f66270 */
[----:B------:R-:W-:Y:S01]  /*01f0*/  IADD3 R2, P2, R3, c[0x0][0x1b0], RZ ;  /* 0x00006c0003027a10 */ /* 0x000fe20007f5e0ff */
[----:B------:R0:W5:Y:S01]  /*0200*/  @P0 LDG.E.128 R100, [R4.64] ;  /* 0x0000000404640981 */ /* 0x000162000c1e1d00 */
[----:B------:R-:W-:Y:S02]  /*0210*/  IADD3.X R7, RZ, c[0x0][0x1cc], RZ, P1, !PT ;  /* 0x00007300ff077a10 */ /* 0x000fe40000ffe4ff */
[----:B------:R-:W-:Y:S01]  /*0220*/  IADD3.X R3, RZ, c[0x0][0x1b4], RZ, P2, !PT ;  /* 0x00006d00ff037a10 */ /* 0x000fe200017fe4ff */
        /* <DEDUP_REMOVED lines=15> */
[----:B------:R1:W5:Y:S04]  /*0320*/  LDG.E.128 R40, [R2.64+0xc10] ;  /* 0x000c100402287981 */ /* 0x000368000c1e1d00 */
        /* <DEDUP_REMOVED lines=8> */
[----:B------:R-:W-:-:S03]  /*03b0*/  ULDC.U8 UR6, c[0x0][0x1f0] ;  /* 0x00007c0000067ab9 */ /* 0x000fc60000000000 */
.L_x_6696:
[----:B------:R-:W-:Y:S01]  /*03c0*/  ISETP.NE.U32.AND P1, PT, RZ, c[0x0][0x1c0], PT ;  /* 0x00007000ff007a0c */ /* 0x000fe20003f25070 */
[----:B-1----:R-:W-:Y:S01]  /*03d0*/  IMAD R2, R114, c[0x0][0x168], RZ ;  /* 0x00005a0072027a24 */ /* 0x002fe200078e02ff */
[----:B------:R-:W-:Y:S01]  /*03e0*/  ISETP.NE.U32.AND P0, PT, RZ, c[0x0][0x180], PT ;  /* 0x00006000ff007a0c */ /* 0x000fe20003f05070 */
[----:B------:R-:W-:Y:S01]  /*03f0*/  HFMA2.MMA R112, -RZ, RZ, 0, 9.5367431640625e-07 ;  /* 0x00000010ff707435 */ /* 0x000fe200000001ff */
[----:B------:R-:W-:-:S02]  /*0400*/  ISETP.NE.AND.EX P1, PT, RZ, c[0x0][0x1c4], PT, P1 ;  /* 0x00007100ff007a0c */ /* 0x000fc40003f25310 */
        /* <DEDUP_REMOVED lines=11> */
[----:B0-----:R0:W4:Y:S01]  /*04c0*/  @P0 LDG.E.128 R4, [R110.64] ;  /* 0x000000046e040981 */ /* 0x001122000c1e1d00 */
        /* <DEDUP_REMOVED lines=8> */
[-C--:B------:R-:W-:Y:S02]  /*0550*/  FMUL.FTZ R115, R2, R145.reuse ;  /* 0x0000009102737220 */ /* 0x080fe40000410000 */
[----:B------:R-:W-:Y:S01]  /*0560*/  FMUL.FTZ R104, R104, R145 ;  /* 0x0000009168687220 */ /* 0x000fe20000410000 */
[----:B0-----:R-:W-:Y:S01]  /*0570*/  PRMT R110, RZ, 0x7610, R105 ;  /* 0x00007610ff6e7816 */ /* 0x001fe20000000069 */
[----:B-----5:R-:W-:Y:S01]  /*0580*/  FMUL.FTZ R115, R36, R115 ;  /* 0x0000007324737220 */ /* 0x020fe20000410000 */
[--C-:B----4-:R-:W-:Y:S01]  /*0590*/  @P0 PRMT R2, RZ, 0x5410, R4.reuse ;  /* 0x00005410ff020816 */ /* 0x110fe20000000004 */
[----:B------:R-:W-:Y:S01]  /*05a0*/  FMUL.FTZ R116, R37, R104 ;  /* 0x0000006825747220 */ /* 0x000fe20000410000 */
[----:B------:R-:W-:Y:S01]  /*05b0*/  @P0 PRMT R105, RZ, 0x7610, R4 ;  /* 0x00007610ff690816 */ /* 0x000fe20000000004 */
[----:B------:R-:W-:Y:S01]  /*05c0*/  FMUL.FTZ R117, R108, R145 ;  /* 0x000000916c757220 */ /* 0x000fe20000410000 */
[----:B------:R-:W-:-:S02]  /*05d0*/  PRMT R120, RZ, 0x5410, R107 ;  /* 0x00005410ff787816 */ /* 0x000fc4000000006b */
[----:B------:R-:W-:Y:S01]  /*05e0*/  PRMT R122, RZ, 0x7610, R107 ;  /* 0x00007610ff7a7816 */ /* 0x000fe2000000006b */
[----:B------:R-:W-:Y:S01]  /*05f0*/  FMUL.FTZ R107, R118, R145 ;  /* 0x00000091766b7220 */ /* 0x000fe20000410000 */
[----:B------:R-:W-:Y:S01]  /*0600*/  PRMT R106, RZ, 0x7610, R106 ;  /* 0x00007610ff6a7816 */ /* 0x000fe2000000006a */
[----:B------:R-:W-:Y:S01]  /*0610*/  @P0 FADD.FTZ R115, R115, R2 ;  /* 0x0000000273730221 */ /* 0x000fe20000010000 */
[----:B------:R-:W-:Y:S01]  /*0620*/  @P0 PRMT R2, RZ, 0x5410, R5 ;  /* 0x00005410ff020816 */ /* 0x000fe20000000005 */
[----:B------:R-:W-:Y:S01]  /*0630*/  @P0 FADD.FTZ R116, R116, R105 ;  /* 0x0000006974740221 */ /* 0x000fe20000010000 */
[----:B------:R-:W-:Y:S01]  /*0640*/  @P0 PRMT R105, RZ, 0x5410, R6 ;  /* 0x00005410ff690816 */ /* 0x000fe20000000006 */
[----:B------:R-:W-:Y:S02]  /*0650*/  FMUL.FTZ R117, R38, R117 ;  /* 0x0000007526757220 */ /* 0x000fe40000410000 */
        /* <DEDUP_REMOVED lines=28> */
[----:B------:R0:W-:Y:S01]  /*0820*/  STG.E.128 [R126.64], R104 ;  /* 0x000000687e007986 */ /* 0x0001e2000c101d04 */
[----:B------:R-:W-:-:S03]  /*0830*/  @P0 LEA.HI.X R129, R133, c[0x0][0x184], RZ, 0x4, P1 ;  /* 0x0000610085810a11 */ /* 0x000fc600008f24ff */
[----:B------:R-:W2:Y:S04]  /*0840*/  LDG.E.128 R108, [R108.64] ;  /* 0x000000046c6c7981 */ /* 0x000ea8000c1e1d00 */
[----:B------:R-:W0:Y:S01]  /*0850*/  @P0 LDG.E.128 R4, [R128.64] ;  /* 0x0000000480040981 */ /* 0x000e22000c1e1d00 */
[----:B------:R-:W-:Y:S02]  /*0860*/  SHF.L.U32 R131, R133, 0x4, RZ ;  /* 0x0000000485837819 */ /* 0x000fe400000006ff */
[----:B------:R-:W-:Y:S02]  /*0870*/  IADD3 R113, R3, 0x40, RZ ;  /* 0x0000004003717810 */ /* 0x000fe40007ffe0ff */
[----:B------:R-:W-:Y:S02]  /*0880*/  SHF.R.U32.HI R133, RZ, 0x1c, R133 ;  /* 0x0000001cff857819 */ /* 0x000fe40000011685 */
[----:B------:R-:W-:-:S04]  /*0890*/  IADD3 R134, P1, R131, c[0x0][0x188], RZ ;  /* 0x0000620083867a10 */ /* 0x000fc80007f3e0ff */
[----:B------:R-:W-:Y:S02]  /*08a0*/  IADD3.X R135, R133, c[0x0][0x18c], RZ, P1, !PT ;  /* 0x0000630085877a10 */ /* 0x000fe40000ffe4ff */
[----:B------:R-:W-:-:S04]  /*08b0*/  @P0 LEA R136, P1, R113, c[0x0][0x180], 0x4 ;  /* 0x0000600071880a11 */ /* 0x000fc800078220ff */
[----:B------:R-:W-:Y:S02]  /*08c0*/  @P0 LEA.HI.X R137, R113, c[0x0][0x184], RZ, 0x4, P1 ;  /* 0x0000610071890a11 */ /* 0x000fe400008f24ff */
[--C-:B--2---:R-:W-:Y:S02]  /*08d0*/  PRMT R2, RZ, 0x5410, R108.reuse ;  /* 0x00005410ff027816 */ /* 0x104fe4000000006c */
[----:B------:R-:W-:-:S03]  /*08e0*/  PRMT R108, RZ, 0x7610, R108 ;  /* 0x00007610ff6c7816 */ /* 0x000fc6000000006c */
[-C--:B------:R-:W-:Y:S01]  /*08f0*/  FMUL.FTZ R123, R2, R145.reuse ;  /* 0x00000091027b7220 */ /* 0x080fe20000410000 */
[----:B0-----:R-:W-:Y:S01]  /*0900*/  @P0 PRMT R126, RZ, 0x5410, R4 ;  /* 0x00005410ff7e0816 */ /* 0x001fe20000000004 */
[----:B------:R-:W-:Y:S01]  /*0910*/  FMUL.FTZ R108, R108, R145 ;  /* 0x000000916c6c7220 */ /* 0x000fe20000410000 */
[--C-:B------:R-:W-:Y:S01]  /*0920*/  PRMT R128, RZ, 0x5410, R110.reuse ;  /* 0x00005410ff807816 */ /* 0x100fe2000000006e */
[----:B------:R-:W-:Y:S01]  /*0930*/  FMUL.FTZ R123, R28, R123 ;  /* 0x0000007b1c7b7220 */ /* 0x000fe20000410000 */
[----:B------:R-:W-:Y:S02]  /*0940*/  PRMT R110, RZ, 0x7610, R110 ;  /* 0x00007610ff6e7816 */ /* 0x000fe4000000006e */
[----:B------:R-:W-:Y:S01]  /*0950*/  @P0 PRMT R105, RZ, 0x7610, R4 ;  /* 0x00007610ff690816 */ /* 0x000fe20000000004 */
[----:B------:R-:W-:Y:S02]  /*0960*/  @P0 FADD.FTZ R123, R126, R123 ;  /* 0x0000007b7e7b0221 */ /* 0x000fe40000010000 */
[----:B------:R-:W-:Y:S01]  /*0970*/  FMUL.FTZ R126, R29, R108 ;  /* 0x0000006c1d7e7220 */ /* 0x000fe20000410000 */
[----:B------:R-:W-:Y:S01]  /*0980*/  PRMT R104, RZ, 0x5410, R109 ;  /* 0x00005410ff687816 */ /* 0x000fe2000000006d */
[-C--:B------:R-:W-:Y:S01]  /*0990*/  FMUL.FTZ R110, R110, R145.reuse ;  /* 0x000000916e6e7220 */ /* 0x080fe20000410000 */
[----:B------:R-:W-:Y:S01]  /*09a0*/  PRMT R130, RZ, 0x7610, R111 ;  /* 0x00007610ff827816 */ /* 0x000fe2000000006f */
[----:B------:R-:W-:Y:S01]  /*09b0*/  @P0 FADD.FTZ R126, R105, R126 ;  /* 0x0000007e697e0221 */ /* 0x000fe20000010000 */
[----:B------:R-:W-:Y:S01]  /*09c0*/  @P0 PRMT R105, RZ, 0x7610, R6 ;  /* 0x00007610ff690816 */ /* 0x000fe20000000006 */
[----:B------:R-:W-:-:S02]  /*09d0*/  FMUL.FTZ R127, R128, R145 ;  /* 0x00000091807f7220 */ /* 0x000fc40000410000 */
[----:B------:R-:W-:Y:S01]  /*09e0*/  FMUL.FTZ R128, R25, R110 ;  /* 0x0000006e19807220 */ /* 0x000fe20000410000 */
[----:B------:R-:W-:Y:S01]  /*09f0*/  PRMT R106, RZ, 0x7610, R109 ;  /* 0x00007610ff6a7816 */ /* 0x000fe2000000006d */
[-C--:B------:R-:W-:Y:S01]  /*0a00*/  FMUL.FTZ R125, R104, R145.reuse ;  /* 0x00000091687d7220 */ /* 0x080fe20000410000 */
[----:B------:R-:W-:Y:S01]  /*0a10*/  PRMT R2, RZ, 0x5410, R111 ;  /* 0x00005410ff027816 */ /* 0x000fe2000000006f */
[----:B------:R-:W-:Y:S01]  /*0a20*/  FMUL.FTZ R130, R130, R145 ;  /* 0x0000009182827220 */ /* 0x000fe20000410000 */
[----:B------:R-:W-:Y:S01]  /*0a30*/  @P0 PRMT R104, RZ, 0x5410, R5 ;  /* 0x00005410ff680816 */ /* 0x000fe20000000005 */
[----:B------:R-:W-:Y:S01]  /*0a40*/  @P0 FADD.FTZ R128, R105, R128 ;  /* 0x0000008069800221 */ /* 0x000fe20000010000 */
[----:B------:R-:W-:Y:S01]  /*0a50*/  @P0 PRMT R105, RZ, 0x7610, R7 ;  /* 0x00007610ff690816 */ /* 0x000fe20000000007 */
[----:B------:R-:W-:Y:S02]  /*0a60*/  FMUL.FTZ R125, R30, R125 ;  /* 0x0000007d1e7d7220 */ /* 0x000fe40000410000 */
[----:B------:R-:W-:-:S02]  /*0a70*/  FMUL.FTZ R130, R27, R130 ;  /* 0x000000821b827220 */ /* 0x000fc40000410000 */
[-C--:B------:R-:W-:Y:S02]  /*0a80*/  FMUL.FTZ R129, R2, R145.reuse ;  /* 0x0000009102817220 */ /* 0x080fe40000410000 */
[----:B------:R-:W-:Y:S01]  /*0a90*/  FMUL.FTZ R106, R106, R145 ;  /* 0x000000916a6a7220 */ /* 0x000fe20000410000 */
[----:B------:R-:W-:Y:S01]  /*0aa0*/  @P0 PRMT R2, RZ, 0x5410, R7 ;  /* 0x00005410ff020816 */ /* 0x000fe20000000007 */
[----:B------:R-:W-:Y:S01]  /*0ab0*/  @P0 FADD.FTZ R125, R104, R125 ;  /* 0x0000007d687d0221 */ /* 0x000fe20000010000 */
[----:B------:R-:W-:Y:S01]  /*0ac0*/  @P0 PRMT R104, RZ, 0x5410, R6 ;  /* 0x00005410ff680816 */ /* 0x000fe20000000006 */
[----:B------:R-:W-:Y:S01]  /*0ad0*/  @P0 FADD.FTZ R130, R105, R130 ;  /* 0x0000008269820221 */ /* 0x000fe20000010000 */
[----:B------:R-:W-:Y:S01]  /*0ae0*/  @P0 PRMT R105, RZ, 0x7610, R5 ;  /* 0x00007610ff690816 */ /* 0x000fe20000000005 */
[----:B------:R-:W-:Y:S02]  /*0af0*/  FMUL.FTZ R127, R24, R127 ;  /* 0x0000007f187f7220 */ /* 0x000fe40000410000 */
[----:B------:R-:W-:-:S02]  /*0b00*/  FMUL.FTZ R129, R26, R129 ;  /* 0x000000811a817220 */ /* 0x000fc40000410000 */
[----:B------:R-:W-:Y:S02]  /*0b10*/  FMUL.FTZ R132, R31, R106 ;  /* 0x0000006a1f847220 */ /* 0x000fe40000410000 */
[----:B------:R-:W-:Y:S02]  /*0b20*/  @P0 FADD.FTZ R127, R104, R127 ;  /* 0x0000007f687f0221 */ /* 0x000fe40000010000 */
[----:B------:R-:W-:Y:S02]  /*0b30*/  @P0 FADD.FTZ R129, R2, R129 ;  /* 0x0000008102810221 */ /* 0x000fe40000010000 */
[----:B------:R-:W-:Y:S01]  /*0b40*/  @P0 FADD.FTZ R132, R105, R132 ;  /* 0x0000008469840221 */ /* 0x000fe20000010000 */
[----:B------:R-:W-:Y:S01]  /*0b50*/  F2FP.BF16.PACK_AB R106, R128, R127 ;  /* 0x0000007f806a723e */ /* 0x000fe200000010ff */
[----:B------:R-:W-:Y:S01]  /*0b60*/  IMAD.WIDE.U32 R108, R113, R112, c[0x0][0x170] ;  /* 0x00005c00716c7625 */ /* 0x000fe200078e0070 */
[----:B------:R-:W-:Y:S02]  /*0b70*/  F2FP.BF16.PACK_AB R107, R130, R129 ;  /* 0x00000081826b723e */ /* 0x000fe400000010ff */
[----:B------:R-:W-:-:S02]  /*0b80*/  F2FP.BF16.PACK_AB R105, R132, R125 ;  /* 0x0000007d8469723e */ /* 0x000fc400000010ff */
[----:B------:R-:W-:-:S05]  /*0b90*/  F2FP.BF16.PACK_AB R104, R126, R123 ;  /* 0x0000007b7e68723e */ /* 0x000fca00000010ff */
[----:B------:R0:W-:Y:S04]  /*0ba0*/  STG.E.128 [R134.64], R104 ;  /* 0x0000006886007986 */ /* 0x0001e8000c101d04 */
[----:B------:R-:W0:Y:S04]  /*0bb0*/  LDG.E.128 R108, [R108.64] ;  /* 0x000000046c6c7981 */ /* 0x000e28000c1e1d00 */
[----:B------:R-:W2:Y:S01]  /*0bc0*/  @P0 LDG.E.128 R4, [R136.64] ;  /* 0x0000000488040981 */ /* 0x000ea2000c1e1d00 */
[----:B------:R-:W-:Y:S01]  /*0bd0*/  IADD3 R149, R3, 0x60, RZ ;  /* 0x0000006003957810 */ /* 0x000fe20007ffe0ff */
[----:B------:R-:W-:-:S04]  /*0be0*/  FADD.FTZ R147, RZ, R115 ;  /* 0x00000073ff937221 */ /* 0x000fc80000010000 */
[----:B------:R-:W-:Y:S01]  /*0bf0*/  FADD.FTZ R146, R147, R116 ;  /* 0x0000007493927221 */ /* 0x000fe20000010000 */
[----:B0-----:R-:W-:Y:S02]  /*0c00*/  PRMT R104, RZ, 0x5410, R109 ;  /* 0x00005410ff687816 */ /* 0x001fe4000000006d */
[----:B------:R-:W-:Y:S02]  /*0c10*/  PRMT R2, RZ, 0x5410, R108 ;  /* 0x00005410ff027816 */ /* 0x000fe4000000006c */
[----:B------:R-:W-:Y:S01]  /*0c20*/  PRMT R134, RZ, 0x5410, R110 ;  /* 0x00005410ff867816 */ /* 0x000fe2000000006e */
[-C--:B------:R-:W-:Y:S01]  /*0c30*/  FMUL.FTZ R105, R104, R145.reuse ;  /* 0x0000009168697220 */ /* 0x080fe20000410000 */
[----:B------:R-:W-:Y:S01]  /*0c40*/  PRMT R108, RZ, 0x7610, R108 ;  /* 0x00007610ff6c7816 */ /* 0x000fe2000000006c */
[----:B------:R-:W-:Y:S01]  /*0c50*/  FMUL.FTZ R139, R2, R145 ;  /* 0x00000091028b7220 */ /* 0x000fe20000410000 */
[----:B------:R-:W-:Y:S01]  /*0c60*/  PRMT R110, RZ, 0x7610, R110 ;  /* 0x00007610ff6e7816 */ /* 0x000fe2000000006e */
[----:B------:R-:W-:Y:S01]  /*0c70*/  FMUL.FTZ R142, R22, R105 ;  /* 0x00000069168e7220 */ /* 0x000fe20000410000 */
[----:B------:R-:W-:Y:S01]  /*0c80*/  PRMT R2, RZ, 0x5410, R111 ;  /* 0x00005410ff027816 */ /* 0x000fe2000000006f */
[----:B------:R-:W-:Y:S01]  /*0c90*/  FMUL.FTZ R105, R134, R145 ;  /* 0x0000009186697220 */ /* 0x000fe20000410000 */
[----:B--2---:R-:W-:Y:S01]  /*0ca0*/  @P0 PRMT R107, RZ, 0x5410, R4 ;  /* 0x00005410ff6b0816 */ /* 0x004fe20000000004 */
[----:B------:R-:W-:Y:S01]  /*0cb0*/  FMUL.FTZ R144, R20, R139 ;  /* 0x0000008b14907220 */ /* 0x000fe20000410000 */
[----:B------:R-:W-:Y:S01]  /*0cc0*/  PRMT R106, RZ, 0x7610, R109 ;  /* 0x00007610ff6a7816 */ /* 0x000fe2000000006d */
[-C--:B------:R-:W-:Y:S01]  /*0cd0*/  FMUL.FTZ R108, R108, R145.reuse ;  /* 0x000000916c6c7220 */ /* 0x080fe20000410000 */
[----:B------:R-:W-:Y:S01]  /*0ce0*/  PRMT R136, RZ, 0x7610, R111 ;  /* 0x00007610ff887816 */ /* 0x000fe2000000006f */
[----:B------:R-:W-:-:S02]  /*0cf0*/  FMUL.FTZ R110, R110, R145 ;  /* 0x000000916e6e7220 */ /* 0x000fc40000410000 */
[----:B------:R-:W-:Y:S01]  /*0d00*/  FMUL.FTZ R140, R16, R105 ;  /* 0x00000069108c7220 */ /* 0x000fe20000410000 */
[----:B------:R-:W-:Y:S01]  /*0d10*/  @P0 PRMT R104, RZ, 0x7610, R4 ;  /* 0x00007610ff680816 */ /* 0x000fe20000000004 */
[----:B------:R-:W-:Y:S01]  /*0d20*/  @P0 FADD.FTZ R144, R107, R144 ;  /* 0x000000906b900221 */ /* 0x000fe20000010000 */
[----:B------:R-:W-:Y:S01]  /*0d30*/  @P0 PRMT R107, RZ, 0x5410, R5 ;  /* 0x00005410ff6b0816 */ /* 0x000fe20000000005 */
[-C--:B------:R-:W-:Y:S01]  /*0d40*/  FMUL.FTZ R105, R2, R145.reuse ;  /* 0x0000009102697220 */ /* 0x080fe20000410000 */
        /* <DEDUP_REMOVED lines=10> */
[----:B------:R-:W-:Y:S01]  /*0df0*/  @P0 PRMT R105, RZ, 0x5410, R7 ;  /* 0x00005410ff690816 */ /* 0x000fe20000000007 */
[----:B------:R-:W-:Y:S01]  /*0e00*/  @P0 FADD.FTZ R139, R2, R139 ;  /* 0x0000008b028b0221 */ /* 0x000fe20000010000 */
[----:B------:R-:W-:Y:S01]  /*0e10*/  @P0 PRMT R2, RZ, 0x7610, R7 ;  /* 0x00007610ff020816 */ /* 0x000fe20000000007 */
[----:B------:R-:W-:Y:S01]  /*0e20*/  FMUL.FTZ R137, R19, R136 ;  /* 0x0000008813897220 */ /* 0x000fe20000410000 */
[----:B------:R-:W-:Y:S01]  /*0e30*/  SHF.L.U32 R136, R113, 0x4, RZ ;  /* 0x0000000471887819 */ /* 0x000fe200000006ff */
[----:B------:R-:W-:Y:S01]  /*0e40*/  FMUL.FTZ R135, R23, R106 ;  /* 0x0000006a17877220 */ /* 0x000fe20000410000 */
[----:B------:R-:W-:Y:S01]  /*0e50*/  SHF.R.U32.HI R134, RZ, 0x1c, R113 ;  /* 0x0000001cff867819 */ /* 0x000fe20000011671 */
[----:B------:R-:W-:-:S02]  /*0e60*/  @P0 FADD.FTZ R140, R107, R140 ;  /* 0x0000008c6b8c0221 */ /* 0x000fc40000010000 */
[----:B------:R-:W-:Y:S02]  /*0e70*/  @P0 FADD.FTZ R138, R105, R138 ;  /* 0x0000008a698a0221 */ /* 0x000fe40000010000 */
[----:B------:R-:W-:Y:S01]  /*0e80*/  @P0 FADD.FTZ R137, R2, R137 ;  /* 0x0000008902890221 */ /* 0x000fe20000010000 */
[----:B------:R-:W-:Y:S01]  /*0e90*/  IADD3 R2, P1, R136, c[0x0][0x188], RZ ;  /* 0x0000620088027a10 */ /* 0x000fe20007f3e0ff */
[----:B------:R-:W-:Y:S01]  /*0ea0*/  @P0 FADD.FTZ R135, R104, R135 ;  /* 0x0000008768870221 */ /* 0x000fe20000010000 */
[----:B------:R-:W-:Y:S01]  /*0eb0*/  F2FP.BF16.PACK_AB R106, R139, R140 ;  /* 0x0000008c8b6a723e */ /* 0x000fe200000010ff */
[----:B------:R-:W-:Y:S01]  /*0ec0*/  IMAD.WIDE.U32 R108, R149, R112, c[0x0][0x170] ;  /* 0x00005c00956c7625 */ /* 0x000fe200078e0070 */
[----:B------:R-:W-:Y:S02]  /*0ed0*/  IADD3.X R3, R134, c[0x0][0x18c], RZ, P1, !PT ;  /* 0x0000630086037a10 */ /* 0x000fe40000ffe4ff */
[----:B------:R-:W-:Y:S02]  /*0ee0*/  F2FP.BF16.PACK_AB R107, R137, R138 ;  /* 0x0000008a896b723e */ /* 0x000fe400000010ff */
[----:B------:R-:W-:-:S02]  /*0ef0*/  F2FP.BF16.PACK_AB R105, R135, R142 ;  /* 0x0000008e8769723e */ /* 0x000fc400000010ff */
[----:B------:R-:W-:Y:S02]  /*0f00*/  F2FP.BF16.PACK_AB R104, R141, R144 ;  /* 0x000000908d68723e */ /* 0x000fe400000010ff */
[----:B------:R-:W-:-:S03]  /*0f10*/  @P0 LEA R112, P1, R149, c[0x0][0x180], 0x4 ;  /* 0x0000600095700a11 */ /* 0x000fc600078220ff */
[----:B------:R0:W-:Y:S04]  /*0f20*/  STG.E.128 [R2.64], R104 ;  /* 0x0000006802007986 */ /* 0x0001e8000c101d04 */
[----:B------:R-:W2:Y:S01]  /*0f30*/  LDG.E.128 R108, [R108.64] ;  /* 0x000000046c6c7981 */ /* 0x000ea2000c1e1d00 */
[----:B------:R-:W-:-:S05]  /*0f40*/  @P0 LEA.HI.X R113, R149, c[0x0][0x184], RZ, 0x4, P1 ;  /* 0x0000610095710a11 */ /* 0x000fca00008f24ff */
[----:B------:R1:W3:Y:S01]  /*0f50*/  @P0 LDG.E.128 R4, [R112.64] ;  /* 0x0000000470040981 */ /* 0x0002e2000c1e1d00 */
        /* <DEDUP_REMOVED lines=15> */
[----:B------:R-:W-:-:S03]  /*1050*/  PRMT R2, RZ, 0x5410, R108 ;  /* 0x00005410ff027816 */ /* 0x000fc6000000006c */
[-C--:B------:R-:W-:Y:S02]  /*1060*/  FMUL.FTZ R3, R104, R145.reuse ;  /* 0x0000009168037220 */ /* 0x080fe40000410000 */
[----:B------:R-:W-:Y:S02]  /*1070*/  FADD.FTZ R104, R107, R144 ;  /* 0x000000906b687221 */ /* 0x000fe40000010000 */
[----:B-1----:R-:W-:Y:S02]  /*1080*/  FMUL.FTZ R113, R2, R145 ;  /* 0x0000009102717220 */ /* 0x002fe40000410000 */
[----:B------:R-:W-:Y:S01]  /*1090*/  FADD.FTZ R107, R104, R141 ;  /* 0x0000008d686b7221 */ /* 0x000fe20000010000 */
[----:B---3--:R-:W-:Y:S01]  /*10a0*/  @P0 PRMT R104, RZ, 0x5410, R4 ;  /* 0x00005410ff680816 */ /* 0x008fe20000000004 */
[----:B------:R-:W-:Y:S01]  /*10b0*/  FMUL.FTZ R113, R12, R113 ;  /* 0x000000710c717220 */ /* 0x000fe20000410000 */
[----:B------:R-:W-:Y:S02]  /*10c0*/  PRMT R112, RZ, 0x5410, R110 ;  /* 0x00005410ff707816 */ /* 0x000fe4000000006e */
[----:B------:R-:W-:-:S02]  /*10d0*/  PRMT R108, RZ, 0x7610, R108 ;  /* 0x00007610ff6c7816 */ /* 0x000fc4000000006c */
[----:B------:R-:W-:Y:S02]  /*10e0*/  PRMT R106, RZ, 0x7610, R109 ;  /* 0x00007610ff6a7816 */ /* 0x000fe4000000006d */
[----:B------:R-:W-:Y:S02]  /*10f0*/  PRMT R110, RZ, 0x7610, R110 ;  /* 0x00007610ff6e7816 */ /* 0x000fe4000000006e */
[--C-:B------:R-:W-:Y:S02]  /*1100*/  PRMT R148, RZ, 0x7610, R111.reuse ;  /* 0x00007610ff947816 */ /* 0x100fe4000000006f */
[----:B------:R-:W-:Y:S01]  /*1110*/  PRMT R146, RZ, 0x5410, R111 ;  /* 0x00005410ff927816 */ /* 0x000fe2000000006f */
[----:B------:R-:W-:Y:S02]  /*1120*/  @P0 FADD.FTZ R113, R104, R113 ;  /* 0x0000007168710221 */ /* 0x000fe40000010000 */
[----:B------:R-:W-:Y:S02]  /*1130*/  FADD.FTZ R104, R107, R142 ;  /* 0x0000008e6b687221 */ /* 0x000fe40000010000 */
[----:B------:R-:W-:-:S02]  /*1140*/  FMUL.FTZ R108, R108, R145 ;  /* 0x000000916c6c7220 */ /* 0x000fc40000410000 */
[-C--:B------:R-:W-:Y:S02]  /*1150*/  FMUL.FTZ R148, R148, R145.reuse ;  /* 0x0000009194947220 */ /* 0x080fe40000410000 */
[-C--:B------:R-:W-:Y:S02]  /*1160*/  FMUL.FTZ R2, R106, R145.reuse ;  /* 0x000000916a027220 */ /* 0x080fe40000410000 */
[-C--:B------:R-:W-:Y:S02]  /*1170*/  FMUL.FTZ R105, R112, R145.reuse ;  /* 0x0000009170697220 */ /* 0x080fe40000410000 */
[-C--:B------:R-:W-:Y:S02]  /*1180*/  FMUL.FTZ R110, R110, R145.reuse ;  /* 0x000000916e6e7220 */ /* 0x080fe40000410000 */
[----:B------:R-:W-:Y:S02]  /*1190*/  FMUL.FTZ R145, R146, R145 ;  /* 0x0000009192917220 */ /* 0x000fe40000410000 */
[----:B------:R-:W-:-:S02]  /*11a0*/  FMUL.FTZ R146, R14, R3 ;  /* 0x000000030e927220 */ /* 0x000fc40000410000 */
[----:B------:R-:W-:Y:S01]  /*11b0*/  FADD.FTZ R3, R104, R135 ;  /* 0x0000008768037221 */ /* 0x000fe20000010000 */
[----:B------:R-:W-:Y:S01]  /*11c0*/  @P0 PRMT R106, RZ, 0x7610, R7 ;  /* 0x00007610ff6a0816 */ /* 0x000fe20000000007 */
[----:B------:R-:W-:Y:S02]  /*11d0*/  FMUL.FTZ R111, R11, R148 ;  /* 0x000000940b6f7220 */ /* 0x000fe40000410000 */
[----:B------:R-:W-:Y:S02]  /*11e0*/  FADD.FTZ R104, R3, R140 ;  /* 0x0000008c03687221 */ /* 0x000fe40000010000 */
[----:B------:R-:W-:Y:S01]  /*11f0*/  FMUL.FTZ R112, R8, R105 ;  /* 0x0000006908707220 */ /* 0x000fe20000410000 */
[--C-:B------:R-:W-:Y:S01]  /*1200*/  @P0 PRMT R105, RZ, 0x5410, R6.reuse ;  /* 0x00005410ff690816 */ /* 0x100fe20000000006 */
[----:B------:R-:W-:Y:S01]  /*1210*/  @P0 FADD.FTZ R111, R106, R111 ;  /* 0x0000006f6a6f0221 */ /* 0x000fe20000010000 */
[----:B------:R-:W-:Y:S01]  /*1220*/  @P0 PRMT R106, RZ, 0x7610, R6 ;  /* 0x00007610ff6a0816 */ /* 0x000fe20000000006 */
[----:B------:R-:W-:Y:S01]  /*1230*/  FADD.FTZ R3, R104, R139 ;  /* 0x0000008b68037221 */ /* 0x000fe20000010000 */
[----:B------:R-:W-:Y:S01]  /*1240*/  @P0 PRMT R109, RZ, 0x7610, R4 ;  /* 0x00007610ff6d0816 */ /* 0x000fe20000000004 */
[----:B------:R-:W-:-:S02]  /*1250*/  FMUL.FTZ R147, R9, R110 ;  /* 0x0000006e09937220 */ /* 0x000fc40000410000 */
[----:B------:R-:W-:Y:S02]  /*1260*/  FMUL.FTZ R148, R13, R108 ;  /* 0x0000006c0d947220 */ /* 0x000fe40000410000 */
[----:B------:R-:W-:Y:S02]  /*1270*/  FADD.FTZ R104, R3, R138 ;  /* 0x0000008a03687221 */ /* 0x000fe40000010000 */
[----:B------:R-:W-:Y:S01]  /*1280*/  @P0 FADD.FTZ R112, R105, R112 ;  /* 0x0000007069700221 */ /* 0x000fe20000010000 */
[----:B------:R-:W-:Y:S01]  /*1290*/  @P0 PRMT R105, RZ, 0x5410, R7 ;  /* 0x00005410ff690816 */ /* 0x000fe20000000007 */
[----:B------:R-:W-:Y:S01]  /*12a0*/  @P0 FADD.FTZ R147, R106, R147 ;  /* 0x000000936a930221 */ /* 0x000fe20000010000 */
[--C-:B------:R-:W-:Y:S01]  /*12b0*/  @P0 PRMT R107, RZ, 0x5410, R5.reuse ;  /* 0x00005410ff6b0816 */ /* 0x100fe20000000005 */
[----:B------:R-:W-:Y:S01]  /*12c0*/  FMUL.FTZ R110, R10, R145 ;  /* 0x000000910a6e7220 */ /* 0x000fe20000410000 */
[----:B------:R-:W-:Y:S01]  /*12d0*/  @P0 PRMT R106, RZ, 0x7610, R5 ;  /* 0x00007610ff6a0816 */ /* 0x000fe20000000005 */
[----:B------:R-:W-:Y:S01]  /*12e0*/  @P0 FADD.FTZ R148, R109, R148 ;  /* 0x000000946d940221 */ /* 0x000fe20000010000 */
[----:B------:R-:W-:Y:S01]  /*12f0*/  SHF.L.U32 R109, R149, 0x4, RZ ;  /* 0x00000004956d7819 */ /* 0x000fe200000006ff */
[----:B------:R-:W-:-:S02]  /*1300*/  FMUL.FTZ R145, R15, R2 ;  /* 0x000000020f917220 */ /* 0x000fc40000410000 */
[----:B------:R-:W-:Y:S02]  /*1310*/  FADD.FTZ R104, R104, R137 ;  /* 0x0000008968687221 */ /* 0x000fe40000010000 */
        /* <DEDUP_REMOVED lines=22> */
.L_x_6697:
        /* <DEDUP_REMOVED lines=84> */
.L_x_6698:
[----:B------:R-:W-:Y:S01]  /*19c0*/  FMUL.FTZ R104, R107, R107 ;  /* 0x0000006b6b687220 */ /* 0x000fe20000410000 */
[----:B------:R-:W-:Y:S01]  /*19d0*/  ISETP.NE.AND P0, PT, RZ, UR6, PT ;  /* 0x00000006ff007c0c */ /* 0x000fe2000bf05270 */
[----:B-1----:R-:W-:Y:S01]  /*19e0*/  FADD.FTZ R151, R151, R106 ;  /* 0x0000006a97977221 */ /* 0x002fe20000010000 */
[----:B------:R-:W-:Y:S02]  /*19f0*/  MOV R150, c[0x0][0x1e0] ;  /* 0x0000780000967a02 */ /* 0x000fe40000000f00 */
[----:B------:R-:W-:Y:S02]  /*1a00*/  FSEL R105, R104, RZ, P0 ;  /* 0x000000ff68697208 */ /* 0x000fe40000000000 */
[----:B------:R-:W-:Y:S01]  /*1a10*/  MOV R149, 0x4 ;  /* 0x0000000400957802 */ /* 0x000fe20000000f00 */
[----:B------:R-:W-:Y:S01]  /*1a20*/  FFMA.FTZ R104, R151, R150, c[0x0][0x228] ;  /* 0x00008a0097687623 */ /* 0x000fe20000010096 */
[----:B0-----:R-:W-:-:S03]  /*1a30*/  FSEL R106, R107, RZ, !P0 ;  /* 0x000000ff6b6a7208 */ /* 0x001fc60004000000 */
        /* <DEDUP_REMOVED lines=36> */
[----:B------:R-:W-:-:S04]  /*1c80*/  @!P1 IMAD.WIDE R104, R114, R149, c[0x0][0x1a8] ;  /* 0x00006a0072689625 */ /* 0x000fc800078e0295 */
[C---:B0-----:R-:W-:Y:S01]  /*1c90*/  FMUL.FTZ R106, R151.reuse, R121 ;  /* 0x00000079976a7220 */ /* 0x041fe20000410000 */
[----:B------:R0:W-:Y:S01]  /*1ca0*/  @!P1 STG.E [R104.64], R151 ;  /* 0x0000009768009986 */ /* 0x0001e2000c101904 */
[C---:B-1----:R-:W-:Y:S01]  /*1cb0*/  FMUL.FTZ R3, R151.reuse, R118 ;  /* 0x0000007697037220 */ /* 0x042fe20000410000 */
[----:B------:R-:W-:Y:S01]  /*1cc0*/  IADD3 R136, P1, R136, c[0x0][0x208], RZ ;  /* 0x0000820088887a10 */ /* 0x000fe20007f3e0ff */
[C---:B------:R-:W-:Y:S02]  /*1cd0*/  FMUL.FTZ R2, R151.reuse, R119 ;  /* 0x0000007797027220 */ /* 0x040fe40000410000 */
[C---:B------:R-:W-:Y:S02]  /*1ce0*/  FMUL.FTZ R115, R151.reuse, R115 ;  /* 0x0000007397737220 */ /* 0x040fe40000410000 */
[C---:B------:R-:W-:Y:S02]  /*1cf0*/  FMUL.FTZ R116, R151.reuse, R116 ;  /* 0x0000007497747220 */ /* 0x040fe40000410000 */
[----:B------:R-:W-:-:S02]  /*1d00*/  FMUL.FTZ R117, R151, R117 ;  /* 0x0000007597757220 */ /* 0x000fc40000410000 */
[C---:B------:R-:W-:Y:S02]  /*1d10*/  FMUL.FTZ R124, R151.reuse, R124 ;  /* 0x0000007c977c7220 */ /* 0x040fe40000410000 */
[----:B------:R-:W-:Y:S02]  /*1d20*/  FMUL.FTZ R107, R151, R120 ;  /* 0x00000078976b7220 */ /* 0x000fe40000410000 */
[----:B------:R-:W-:Y:S02]  /*1d30*/  FFMA.FTZ R118, R67, R106, R99 ;  /* 0x0000006a43767223 */ /* 0x000fe40000010063 */
[----:B------:R-:W-:Y:S02]  /*1d40*/  FFMA.FTZ R3, R64, R3, R96 ;  /* 0x0000000340037223 */ /* 0x000fe40000010060 */
[----:B------:R-:W-:Y:S01]  /*1d50*/  FFMA.FTZ R106, R65, R2, R97 ;  /* 0x00000002416a7223 */ /* 0x000fe20000010061 */
[----:B------:R-:W-:Y:S01]  /*1d60*/  IADD3 R2, P0, R122, c[0x0][0x208], RZ ;  /* 0x000082007a027a10 */ /* 0x000fe20007f1e0ff */
[----:B------:R-:W-:-:S02]  /*1d70*/  FFMA.FTZ R115, R68, R115, R100 ;  /* 0x0000007344737223 */ /* 0x000fc40000010064 */
[----:B------:R-:W-:Y:S01]  /*1d80*/  FFMA.FTZ R117, R70, R117, R102 ;  /* 0x0000007546757223 */ /* 0x000fe20000010066 */
[----:B------:R-:W-:Y:S01]  /*1d90*/  F2FP.BF16.PACK_AB R106, R106, R3 ;  /* 0x000000036a6a723e */ /* 0x000fe200000010ff */
[----:B------:R-:W-:Y:S01]  /*1da0*/  FFMA.FTZ R107, R66, R107, R98 ;  /* 0x0000006b426b7223 */ /* 0x000fe20000010062 */
[----:B------:R-:W-:Y:S01]  /*1db0*/  IADD3.X R3, R143, c[0x0][0x20c], RZ, P0, !PT ;  /* 0x000083008f037a10 */ /* 0x000fe200007fe4ff */
[----:B------:R-:W-:Y:S02]  /*1dc0*/  FFMA.FTZ R124, R71, R124, R103 ;  /* 0x0000007c477c7223 */ /* 0x000fe40000010067 */
[----:B0-----:R-:W-:Y:S01]  /*1dd0*/  FFMA.FTZ R104, R69, R116, R101 ;  /* 0x0000007445687223 */ /* 0x001fe20000010065 */
[----:B------:R-:W-:Y:S01]  /*1de0*/  F2FP.BF16.PACK_AB R107, R118, R107 ;  /* 0x0000006b766b723e */ /* 0x000fe200000010ff */
[C---:B------:R-:W-:Y:S01]  /*1df0*/  FMUL.FTZ R123, R151.reuse, R123 ;  /* 0x0000007b977b7220 */ /* 0x040fe20000410000 */
[----:B------:R-:W-:Y:S01]  /*1e00*/  F2FP.BF16.PACK_AB R105, R124, R117 ;  /* 0x000000757c69723e */ /* 0x000fe200000010ff */
[C---:B------:R-:W-:Y:S01]  /*1e10*/  FMUL.FTZ R126, R151.reuse, R126 ;  /* 0x0000007e977e7220 */ /* 0x040fe20000410000 */
        /* <DEDUP_REMOVED lines=13> */
[----:B------:R-:W-:Y:S01]  /*1ef0*/  FFMA.FTZ R126, R61, R126, R93 ;  /* 0x0000007e3d7e7223 */ /* 0x000fe2000001005d */
[----:B0-----:R-:W-:Y:S01]  /*1f00*/  IADD3 R2, P0, R131, c[0x0][0x208], RZ ;  /* 0x0000820083027a10 */ /* 0x001fe20007f1e0ff */
[----:B------:R-:W-:-:S02]  /*1f10*/  FMUL.FTZ R115, R151, R142 ;  /* 0x0000008e97737220 */ /* 0x000fc40000410000 */
[C---:B------:R-:W-:Y:S01]  /*1f20*/  FMUL.FTZ R152, R151.reuse, R152 ;  /* 0x0000009897987220 */ /* 0x040fe20000410000 */
        /* <DEDUP_REMOVED lines=9> */
[----:B------:R-:W-:Y:S01]  /*1fc0*/  FMUL.FTZ R137, R151, R110 ;  /* 0x0000006e97897220 */ /* 0x000fe20000410000 */
[----:B------:R-:W-:Y:S01]  /*1fd0*/  IADD3 R110, P2, R109, c[0x0][0x208], RZ ;  /* 0x000082006d6e7a10 */ /* 0x000fe20007f5e0ff */
[----:B------:R-:W-:Y:S02]  /*1fe0*/  FMUL.FTZ R164, R151, R164 ;  /* 0x000000a497a47220 */ /* 0x000fe40000410000 */
[----:B------:R-:W-:-:S02]  /*1ff0*/  FFMA.FTZ R116, R52, R121, R84 ;  /* 0x0000007934747223 */ /* 0x000fc40000010054 */
[----:B------:R-:W-:Y:S02]  /*2000*/  FFMA.FTZ R3, R53, R150, R85 ;  /* 0x0000009635037223 */ /* 0x000fe40000010055 */
[----:B------:R-:W-:Y:S02]  /*2010*/  FFMA.FTZ R125, R62, R125, R94 ;  /* 0x0000007d3e7d7223 */ /* 0x000fe4000001005e */
[----:B------:R-:W-:Y:S01]  /*2020*/  FFMA.FTZ R127, R56, R127, R88 ;  /* 0x0000007f387f7223 */ /* 0x000fe20000010058 */
[----:B------:R-:W-:Y:S01]  /*2030*/  F2FP.BF16.PACK_AB R116, R3, R116 ;  /* 0x000000740374723e */ /* 0x000fe200000010ff */
[----:B------:R-:W-:Y:S01]  /*2040*/  FFMA.FTZ R129, R58, R129, R90 ;  /* 0x000000813a817223 */ /* 0x000fe2000001005a */
[----:B------:R-:W-:Y:S01]  /*2050*/  IADD3.X R3, R133, c[0x0][0x20c], RZ, P0, !PT ;  /* 0x0000830085037a10 */ /* 0x000fe200007fe4ff */
[----:B------:R-:W-:Y:S02]  /*2060*/  FFMA.FTZ R130, R59, R130, R91 ;  /* 0x000000823b827223 */ /* 0x000fe4000001005b */
[----:B------:R-:W-:-:S02]  /*2070*/  FFMA.FTZ R128, R57, R128, R89 ;  /* 0x0000008039807223 */ /* 0x000fc40000010059 */
[----:B------:R-:W-:Y:S01]  /*2080*/  FFMA.FTZ R132, R63, R132, R95 ;  /* 0x000000843f847223 */ /* 0x000fe2000001005f */
[----:B------:R-:W-:Y:S01]  /*2090*/  F2FP.BF16.PACK_AB R107, R130, R129 ;  /* 0x00000081826b723e */ /* 0x000fe200000010ff */
        /* <DEDUP_REMOVED lines=8> */
[----:B------:R0:W-:Y:S01]  /*2120*/  STG.E.128 [R2.64], R104 ;  /* 0x0000006802007986 */ /* 0x0001e2000c101d04 */
        /* <DEDUP_REMOVED lines=8> */
[----:B------:R-:W-:Y:S01]  /*21b0*/  FFMA.FTZ R123, R42, R137, R74 ;  /* 0x000000892a7b7223 */ /* 0x000fe2000001004a */
[----:B------:R-:W-:Y:S01]  /*21c0*/  IADD3.X R137, R134, c[0x0][0x20c], RZ, P1, !PT ;  /* 0x0000830086897a10 */ /* 0x000fe20000ffe4ff */
[----:B------:R-:W-:Y:S01]  /*21d0*/  FFMA.FTZ R164, R43, R164, R75 ;  /* 0x000000a42ba47223 */ /* 0x000fe2000001004b */
[----:B------:R-:W-:Y:S01]  /*21e0*/  F2FP.BF16.PACK_AB R120, R120, R111 ;  /* 0x0000006f7878723e */ /* 0x000fe200000010ff */
[----:B------:R-:W-:Y:S01]  /*21f0*/  FFMA.FTZ R113, R46, R113, R78 ;  /* 0x000000712e717223 */ /* 0x000fe2000001004e */
[----:B------:R-:W-:Y:S01]  /*2200*/  IADD3.X R111, R108, c[0x0][0x20c], RZ, P2, !PT ;  /* 0x000083006c6f7a10 */ /* 0x000fe200017fe4ff */
[----:B------:R-:W-:Y:S01]  /*2210*/  FFMA.FTZ R146, R47, R146, R79 ;  /* 0x000000922f927223 */ /* 0x000fe2000001004f */
[----:B------:R-:W-:Y:S01]  /*2220*/  F2FP.BF16.PACK_AB R123, R164, R123 ;  /* 0x0000007ba47b723e */ /* 0x000fe200000010ff */
[----:B------:R0:W-:Y:S01]  /*2230*/  STG.E.128 [R136.64], R116 ;  /* 0x0000007488007986 */ /* 0x0001e2000c101d04 */
[----:B------:R-:W-:-:S02]  /*2240*/  IMAD R114, R149, c[0x0][0x160], R114 ;  /* 0x0000580095727a24 */ /* 0x000fc400078e0272 */
[----:B------:R-:W-:-:S03]  /*2250*/  F2FP.BF16.PACK_AB R121, R146, R113 ;  /* 0x000000719279723e */ /* 0x000fc600000010ff */
[----:B------:R-:W-:Y:S02]  /*2260*/  ISETP.GE.AND P0, PT, R114, c[0x0][0x164], PT ;  /* 0x0000590072007a0c */ /* 0x000fe40003f06270 */
[----:B------:R0:W-:Y:S11]  /*2270*/  STG.E.128 [R110.64], R120 ;  /* 0x000000786e007986 */ /* 0x0001f6000c101d04 */
[----:B0-----:R-:W-:Y:S01]  /*2280*/  @P0 CALL.REL.NOINC `(.L_x_6695) ;  /* 0x0000001000000944 */ /* 0x001fe20003c00000 */
[----:B------:R-:W-:Y:S05]  /*2290*/  BRA `(.L_x_6696) ;  /* 0xffffe12000007947 */ /* 0x000fea000383ffff */
.L_x_6695:
[----:B------:R-:W-:Y:S05]  /*22a0*/  EXIT ;  /* 0x000000000000794d */ /* 0x000fea0003800000 */
.L_x_6693:
[----:B0-----:R-:W-:Y:S02]  /*22b0*/  MOV R106, R149 ;  /* 0x00000095006a7202 */ /* 0x001fe40000000f00 */
[----:B------:R-:W-:-:S02]  /*22c0*/  MOV R151, 0x1 ;  /* 0x0000000100977802 */ /* 0x000fc40000000f00 */
[----:B------:R-:W-:Y:S02]  /*22d0*/  MOV R104, 0x1f ;  /* 0x0000001f00687802 */ /* 0x000fe40000000f00 */
[----:B------:R-:W-:Y:S02]  /*22e0*/  MOV R105, 0xffffffff ;  /* 0xffffffff00697802 */ /* 0x000fe40000000f00 */
[----:B------:R-:W-:Y:S02]  /*22f0*/  MOV R2, 0x2310 ;  /* 0x0000231000027802 */ /* 0x000fe40000000f00 */
[----:B------:R-:W-:Y:S05]  /*2300*/  CALL.REL.NOINC `($__internal_37_$__cuda_sm70_shflsync_bfly_p) ;  /* 0x000007a000007944 */ /* 0x000fea0003c00000 */
[----:B-1----:R-:W-:Y:S01]  /*2310*/  MOV R2, R151 ;  /* 0x0000009700027202 */ /* 0x002fe20000000f00 */
[----:B0-----:R-:W-:Y:S05]  /*2320*/  BRA `(.L_x_6697) ;  /* 0xfffff15000007947 */ /* 0x001fea000383ffff */
.L_x_6694:
[----:B------:R-:W-:Y:S01]  /*2330*/  HFMA2.MMA R151, -RZ, RZ, 0, 1.1920928955078125e-07 ;  /* 0x00000002ff977435 */ /* 0x000fe200000001ff */
[----:B------:R-:W-:Y:S02]  /*2340*/  MOV R106, R149 ;  /* 0x00000095006a7202 */ /* 0x000fe40000000f00 */
[----:B------:R-:W-:Y:S02]  /*2350*/  MOV R104, 0x1f ;  /* 0x0000001f00687802 */ /* 0x000fe40000000f00 */
[----:B------:R-:W-:-:S02]  /*2360*/  MOV R105, 0xffffffff ;  /* 0xffffffff00697802 */ /* 0x000fc40000000f00 */
[----:B------:R-:W-:Y:S02]  /*2370*/  MOV R2, 0x2390 ;  /* 0x0000239000027802 */ /* 0x000fe40000000f00 */
[----:B------:R-:W-:Y:S05]  /*2380*/  CALL.REL.NOINC `($__internal_37_$__cuda_sm70_shflsync_bfly_p) ;  /* 0x0000072000007944 */ /* 0x000fea0003c00000 */
[----:B01----:R-:W-:Y:S01]  /*2390*/  FADD.FTZ R106, R149, R151 ;  /* 0x00000097956a7221 */ /* 0x003fe20000010000 */
[----:B------:R-:W-:Y:S01]  /*23a0*/  HFMA2.MMA R151, -RZ, RZ, 0, 2.384185791015625e-07 ;  /* 0x00000004ff977435 */ /* 0x000fe200000001ff */
[----:B------:R-:W-:Y:S02]  /*23b0*/  MOV R104, 0x1f ;  /* 0x0000001f00687802 */ /* 0x000fe40000000f00 */
[----:B------:R-:W-:Y:S02]  /*23c0*/  MOV R105, 0xffffffff ;  /* 0xffffffff00697802 */ /* 0x000fe40000000f00 */
[----:B------:R-:W-:Y:S02]  /*23d0*/  MOV R2, 0x23f0 ;  /* 0x000023f000027802 */ /* 0x000fe40000000f00 */
[----:B------:R-:W-:Y:S05]  /*23e0*/  CALL.REL.NOINC `($__internal_37_$__cuda_sm70_shflsync_bfly_p) ;  /* 0x000006c000007944 */ /* 0x000fea0003c00000 */
[----:B01----:R-:W-:Y:S01]  /*23f0*/  FADD.FTZ R106, R106, R151 ;  /* 0x000000976a6a7221 */ /* 0x003fe20000010000 */
[----:B------:R-:W-:Y:S01]  /*2400*/  HFMA2.MMA R151, -RZ, RZ, 0, 4.76837158203125e-07 ;  /* 0x00000008ff977435 */ /* 0x000fe200000001ff */
[----:B------:R-:W-:Y:S02]  /*2410*/  MOV R104, 0x1f ;  /* 0x0000001f00687802 */ /* 0x000fe40000000f00 */
[----:B------:R-:W-:-:S02]  /*2420*/  MOV R105, 0xffffffff ;  /* 0xffffffff00697802 */ /* 0x000fc40000000f00 */
[----:B------:R-:W-:Y:S02]  /*2430*/  MOV R2, 0x2450 ;  /* 0x0000245000027802 */ /* 0x000fe40000000f00 */
[----:B------:R-:W-:Y:S05]  /*2440*/  CALL.REL.NOINC `($__internal_37_$__cuda_sm70_shflsync_bfly_p) ;  /* 0x0000066000007944 */ /* 0x000fea0003c00000 */
[----:B01----:R-:W-:Y:S01]  /*2450*/  FADD.FTZ R106, R106, R151 ;  /* 0x000000976a6a7221 */ /* 0x003fe20000010000 */
[----:B------:R-:W-:Y:S01]  /*2460*/  HFMA2.MMA R151, -RZ, RZ, 0, 9.5367431640625e-07 ;  /* 0x00000010ff977435 */ /* 0x000fe200000001ff */
[----:B------:R-:W-:Y:S02]  /*2470*/  MOV R104, 0x1f ;  /* 0x0000001f00687802 */ /* 0x000fe40000000f00 */
[----:B------:R-:W-:Y:S02]  /*2480*/  MOV R105, 0xffffffff ;  /* 0xffffffff00697802 */ /* 0x000fe40000000f00 */
[----:B------:R-:W-:Y:S02]  /*2490*/  MOV R2, 0x24b0 ;  /* 0x000024b000027802 */ /* 0x000fe40000000f00 */
[----:B------:R-:W-:Y:S05]  /*24a0*/  CALL.REL.NOINC `($__internal_37_$__cuda_sm70_shflsync_bfly_p) ;  /* 0x0000060000007944 */ /* 0x000fea0003c00000 */
        /* <DEDUP_REMOVED lines=70> */
[----:B------:R-:W-:Y:S05]  /*2910*/  CALL.REL.NOINC `($__internal_37_$__cuda_sm70_shflsync_bfly_p) ;  /* 0x0000019000007944 */ /* 0x000fea0003c00000 */
[----:B01----:R-:W-:Y:S01]  /*2920*/  FADD.FTZ R106, R106, R151 ;  /* 0x000000976a6a7221 */ /* 0x003fe20000010000 */
[----:B------:R-:W-:Y:S01]  /*2930*/  HFMA2.MMA R151, -RZ, RZ, 0, 1.1920928955078125e-07 ;  /* 0x00000002ff977435 */ /* 0x000fe200000001ff */
[----:B------:R-:W-:Y:S02]  /*2940*/  MOV R104, 0x1f ;  /* 0x0000001f00687802 */ /* 0x000fe40000000f00 */
[----:B------:R-:W-:Y:S02]  /*2950*/  MOV R105, 0xffffffff ;  /* 0xffffffff00697802 */ /* 0x000fe40000000f00 */
[----:B------:R-:W-:Y:S02]  /*2960*/  MOV R2, 0x2980 ;  /* 0x0000298000027802 */ /* 0x000fe40000000f00 */
[----:B------:R-:W-:Y:S05]  /*2970*/  CALL.REL.NOINC `($__internal_37_$__cuda_sm70_shflsync_bfly_p) ;  /* 0x0000013000007944 */ /* 0x000fea0003c00000 */
[----:B01----:R-:W-:Y:S01]  /*2980*/  FADD.FTZ R106, R106, R151 ;  /* 0x000000976a6a7221 */ /* 0x003fe20000010000 */
[----:B------:R-:W-:Y:S01]  /*2990*/  HFMA2.MMA R151, -RZ, RZ, 0, 2.384185791015625e-07 ;  /* 0x00000004ff977435 */ /* 0x000fe200000001ff */
[----:B------:R-:W-:Y:S02]  /*29a0*/  MOV R104, 0x1f ;  /* 0x0000001f00687802 */ /* 0x000fe40000000f00 */
[----:B------:R-:W-:-:S02]  /*29b0*/  MOV R105, 0xffffffff ;  /* 0xffffffff00697802 */ /* 0x000fc40000000f00 */
[----:B------:R-:W-:Y:S02]  /*29c0*/  MOV R2, 0x29e0 ;  /* 0x000029e000027802 */ /* 0x000fe40000000f00 */
[----:B------:R-:W-:Y:S05]  /*29d0*/  CALL.REL.NOINC `($__internal_37_$__cuda_sm70_shflsync_bfly_p) ;  /* 0x000000d000007944 */ /* 0x000fea0003c00000 */
[----:B01----:R-:W-:Y:S01]  /*29e0*/  FADD.FTZ R106, R106, R151 ;  /* 0x000000976a6a7221 */ /* 0x003fe20000010000 */
[----:B------:R-:W-:Y:S01]  /*29f0*/  HFMA2.MMA R151, -RZ, RZ, 0, 4.76837158203125e-07 ;  /* 0x00000008ff977435 */ /* 0x000fe200000001ff */
[----:B------:R-:W-:Y:S02]  /*2a00*/  MOV R104, 0x1f ;  /* 0x0000001f00687802 */ /* 0x000fe40000000f00 */
[----:B------:R-:W-:Y:S02]  /*2a10*/  MOV R105, 0xffffffff ;  /* 0xffffffff00697802 */ /* 0x000fe40000000f00 */
[----:B------:R-:W-:Y:S02]  /*2a20*/  MOV R2, 0x2a40 ;  /* 0x00002a4000027802 */ /* 0x000fe40000000f00 */
[----:B------:R-:W-:Y:S05]  /*2a30*/  CALL.REL.NOINC `($__internal_37_$__cuda_sm70_shflsync_bfly_p) ;  /* 0x0000007000007944 */ /* 0x000fea0003c00000 */
[----:B01----:R-:W-:Y:S01]  /*2a40*/  FADD.FTZ R106, R106, R151 ;  /* 0x000000976a6a7221 */ /* 0x003fe20000010000 */
[----:B------:R-:W-:Y:S01]  /*2a50*/  HFMA2.MMA R151, -RZ, RZ, 0, 9.5367431640625e-07 ;  /* 0x00000010ff977435 */ /* 0x000fe200000001ff */
[----:B------:R-:W-:Y:S02]  /*2a60*/  MOV R104, 0x1f ;  /* 0x0000001f00687802 */ /* 0x000fe40000000f00 */
[----:B------:R-:W-:-:S02]  /*2a70*/  MOV R105, 0xffffffff ;  /* 0xffffffff00697802 */ /* 0x000fc40000000f00 */
[----:B------:R-:W-:Y:S02]  /*2a80*/  MOV R2, 0x2aa0 ;  /* 0x00002aa000027802 */ /* 0x000fe40000000f00 */
[----:B------:R-:W-:Y:S05]  /*2a90*/  CALL.REL.NOINC `($__internal_37_$__cuda_sm70_shflsync_bfly_p) ;  /* 0x0000001000007944 */ /* 0x000fea0003c00000 */
[----:B01----:R-:W-:Y:S05]  /*2aa0*/  BRA `(.L_x_6698) ;  /* 0xffffef1000007947 */ /* 0x003fea000383ffff */
        .weak           $__internal_37_$__cuda_sm70_shflsync_bfly_p
        .type           $__internal_37_$__cuda_sm70_shflsync_bfly_p,@function
        .size           $__internal_37_$__cuda_sm70_shflsync_bfly_p,(.L_x_29177 - $__internal_37_$__cuda_sm70_shflsync_bfly_p)
$__internal_37_$__cuda_sm70_shflsync_bfly_p:
[----:B------:R-:W-:Y:S01]  /*2ab0*/  HFMA2.MMA R3, -RZ, RZ, 0, 0 ;  /* 0x00000000ff037435 */ /* 0x000fe200000001ff */
[----:B------:R-:W-:Y:S04]  /*2ac0*/  WARPSYNC R105 ;  /* 0x0000006900007348 */ /* 0x000fe80003800000 */
[----:B------:R0:W1:Y:S01]  /*2ad0*/  SHFL.BFLY PT, R151, R106, R151, R104 ;  /* 0x0c0000976a977389 */ /* 0x00006200000e0068 */
[----:B------:R-:W-:Y:S05]  /*2ae0*/  RET.REL.NODEC R2 `(_ZN10layer_norm13ln_fwd_kernelINS_13Kernel_traitsIf13__nv_bfloat16S2_S2_fjLj1024ELj1ELj4ELj1ELj16ENS_18Kernel_traits_baseILj1024EfS2_S2_S2_fjLj128EEEEELb0ELb1ELb0ELb1EEEvNS_9FwdParamsE) ;  /* 0xffffd51002007950 */ /* 0x000fea0003c3ffff */
.L_x_6699:
        /* <DEDUP_REMOVED lines=9> */
.L_x_29177:


//--------------------- .text._ZN10layer_norm13ln_fwd_kernelINS_13Kernel_traitsIf13__nv_bfloat16S2_S2_fjLj1024ELj1ELj4ELj1ELj16ENS_18Kernel_traits_baseILj1024EfS2_S2_S2_fjLj128EEEEELb0ELb1ELb1ELb0EEEvNS_9FwdParamsE --------------------------
	.section	.text._ZN10layer_norm13ln_fwd_kernelINS_13Kernel_traitsIf13__nv_bfloat16S2_S2_fjLj1024ELj1ELj4ELj1ELj16ENS_18Kernel_traits_baseILj1024EfS2_S2_S2_fjLj128EEEEELb0ELb1ELb1ELb0EEEvNS_9FwdParamsE,"ax",@progbits
	.sectioninfo	@"SHI_REGISTERS=157"
	.align	128
        .global         _ZN10layer_norm13ln_fwd_kernelINS_13Kernel_traitsIf13__nv_bfloat16S2_S2_fjLj1024ELj1ELj4ELj1ELj16ENS_18Kernel_traits_baseILj1024EfS2_S2_S2_fjLj128EEEEELb0ELb1ELb1ELb0EEEvNS_9FwdParamsE
        .type           _ZN10layer_norm13ln_fwd_kernelINS_13Kernel_traitsIf13__nv_bfloat16S2_S2_fjLj1024ELj1ELj4ELj1ELj16ENS_18Kernel_traits_baseILj1024EfS2_S2_S2_fjLj128EEEEELb0ELb1ELb1ELb0EEEvNS_9FwdParamsE,@function
        .size           _ZN10layer_norm13ln_fwd_kernelINS_13Kernel_traitsIf13__nv_bfloat16S2_S2_fjLj1024ELj1ELj4ELj1ELj16ENS_18Kernel_traits_baseILj1024EfS2_S2_S2_fjLj128EEEEELb0ELb1ELb1ELb0EEEvNS_9FwdParamsE,(.L_x_29178 - _ZN10layer_norm13ln_fwd_kernelINS_13Kernel_traitsIf13__nv_bfloat16S2_S2_fjLj1024ELj1ELj4ELj1ELj16ENS_18Kernel_traits_baseILj1024EfS2_S2_S2_fjLj128EEEEELb0ELb1ELb1ELb0EEEvNS_9FwdParamsE)
        .other          _ZN10layer_norm13ln_fwd_kernelINS_13Kernel_traitsIf13__nv_bfloat16S2_S2_fjLj1024ELj1ELj4ELj1ELj16ENS_18Kernel_traits_baseILj1024EfS2_S2_S2_fjLj128EEEEELb0ELb1ELb1ELb0EEEvNS_9FwdParamsE,@"STO_CUDA_ENTRY STV_DEFAULT"
_ZN10layer_norm13ln_fwd_kernelINS_13Kernel_traitsIf13__nv_bfloat16S2_S2_fjLj1024ELj1ELj4ELj1ELj16ENS_18Kernel_traits_baseILj1024EfS2_S2_S2_fjLj128EEEEELb0ELb1ELb1ELb0EEEvNS_9FwdParamsE:
.text._ZN10layer_norm13ln_fwd_kernelINS_13Kernel_traitsIf13__nv_bfloat16S2_S2_fjLj1024ELj1ELj4ELj1ELj16ENS_18Kernel_traits_baseILj1024EfS2_S2_S2_fjLj128EEEEELb0ELb1ELb1ELb0EEEvNS_9FwdParamsE:
        /* <DEDUP_REMOVED lines=35> */
[----:B------:R0:W5:Y:S04]  /*0230*/  LDG.E.128 R32, [R6.64+0x10] ;  /* 0x0000100406207981 */ /* 0x000168000c1e1d00 */
[----:B------:R0:W5:Y:S01]  /*0240*/  LDG.E.128 R36, [R6.64] ;  /* 0x0000000406247981 */ /* 0x000162000c1e1d00 */
[----:B------:R-:W-:-:S03]  /*0250*/  LOP3.LUT R0, R0, 0x20, RZ, 0xfc, !PT ;  /* 0x0000002000007812 */ /* 0x000fc600078efcff */
.L_x_6701:
[----:B------:R-:W-:Y:S05]  /*0260*/  BSYNC B0 ;  /* 0x0000000000007941 */ /* 0x000fea0003800000 */
.L_x_6700:
        /* <DEDUP_REMOVED lines=18> */
[----:B------:R0:W5:Y:S04]  /*0390*/  LDG.E.128 R56, [R4.64+0x10] ;  /* 0x0000100404387981 */ /* 0x000168000c1e1d00 */
[----:B------:R0:W5:Y:S01]  /*03a0*/  LDG.E.128 R60, [R4.64] ;  /* 0x00000004043c7981 */ /* 0x000162000c1e1d00 */
[----:B------:R-:W-:-:S03]  /*03b0*/  IADD3 R0, R0, 0x20, RZ ;  /* 0x0000002000007810 */ /* 0x000fc60007ffe0ff */
.L_x_6703:
[----:B------:R-:W-:Y:S05]  /*03c0*/  BSYNC B0 ;  /* 0x0000000000007941 */ /* 0x000fea0003800000 */
.L_x_6702:
        /* <DEDUP_REMOVED lines=21> */
.L_x_6705:
[----:B------:R-:W-:Y:S05]  /*0520*/  BSYNC B0 ;  /* 0x0000000000007941 */ /* 0x000fea0003800000 */
.L_x_6704:
        /* <DEDUP_REMOVED lines=19> */
[----:B------:R0:W5:Y:S02]  /*0660*/  LDG.E.128 R108, [R6.64] ;  /* 0x00000004066c7981 */ /* 0x000164000c1e1d00 */
.L_x_6707:
[----:B------:R-:W-:Y:S05]  /*0670*/  BSYNC B0 ;  /* 0x0000000000007941 */ /* 0x000fea0003800000 */
.L_x_6706:
[----:B------:R-:W-:Y:S05]  /*0680*/  @P1 EXIT ;  /* 0x000000000000194d */ /* 0x000fea0003800000 */
[----:B------:R-:W-:Y:S02]  /*0690*/  ULDC.U8 UR6, c[0x0][0x1f0] ;  /* 0x00007c0000067ab9 */ /* 0x000fe40000000000 */
.L_x_6823:
[----:B------:R-:W-:-:S10]  /*06a0*/  HFMA2.MMA R121, -RZ, RZ, 0, 2.384185791015625e-07 ;  /* 0x00000004ff797435 */ /* 0x000fd400000001ff */
[----:B------:R-:W-:-:S05]  /*06b0*/  IMAD.WIDE R122, R140, R121, c[0x0][0x1d0] ;  /* 0x000074008c7a7625 */ /* 0x000fca00078e0279 */
[----:B------:R1:W2:Y:S01]  /*06c0*/  LDG.E R149, [R122.64] ;  /* 0x000000047a957981 */ /* 0x0002a2000c1e1900 */
[----:B------:R-:W-:-:S05]  /*06d0*/  IMAD.WIDE R120, R140, R121, c[0x0][0x1d8] ;  /* 0x000076008c787625 */ /* 0x000fca00078e0279 */
[----:B-----5:R3:W5:Y:S01]  /*06e0*/  LDG.E R143, [R120.64] ;  /* 0x00000004788f7981 */ /* 0x020762000c1e1900 */
[----:B------:R-:W-:Y:S01]  /*06f0*/  IMAD R144, R140, c[0x0][0x168], RZ ;  /* 0x00005a008c907a24 */ /* 0x000fe200078e02ff */
[----:B------:R-:W-:Y:S01]  /*0700*/  BSSY B0, `(.L_x_6708) ;  /* 0x0000081000007945 */ /* 0x000fe20003800000 */
[----:B------:R-:W-:Y:S01]  /*0710*/  MOV R150, RZ ;  /* 0x000000ff00967202 */ /* 0x000fe20000000f00 */
[----:B------:R-:W1:Y:S02]  /*0720*/  S2R R146, SR_TID.X ;  /* 0x0000000000927919 */ /* 0x000e640000002100 */
        /* <DEDUP_REMOVED lines=12> */
[----:B---3--:R-:W-:Y:S02]  /*07f0*/  ISETP.NE.U32.AND P0, PT, RZ, c[0x0][0x180], PT ;  /* 0x00006000ff007a0c */ /* 0x008fe40003f05070 */
        /* <DEDUP_REMOVED lines=14> */
.L_x_6711:
[----:B-1---5:R-:W-:-:S05]  /*08e0*/  PRMT R120, RZ, 0x5410, R112 ;  /* 0x00005410ff787816 */ /* 0x022fca0000000070 */
[----:B------:R-:W-:Y:S01]  /*08f0*/  FMUL.FTZ R137, R120, c[0x0][0x1ec] ;  /* 0x00007b0078897a20 */ /* 0x000fe20000410000 */
[----:B------:R-:W-:-:S03]  /*0900*/  @P0 PRMT R120, RZ, 0x5410, R116 ;  /* 0x00005410ff780816 */ /* 0x000fc60000000074 */
[----:B------:R-:W-:-:S04]  /*0910*/  FMUL.FTZ R137, R36, R137 ;  /* 0x0000008924897220 */ /* 0x000fc80000410000 */
[----:B------:R-:W-:Y:S02]  /*0920*/  @P0 FADD.FTZ R137, R120, R137 ;  /* 0x0000008978890221 */ /* 0x000fe40000010000 */
.L_x_6712:
[----:B------:R-:W-:Y:S05]  /*0930*/  BSYNC B1 ;  /* 0x0000000000017941 */ /* 0x000fea0003800000 */
.L_x_6710:
[----:B------:R-:W-:Y:S01]  /*0940*/  BSSY B1, `(.L_x_6713) ;  /* 0x000000b000017945 */ /* 0x000fe20003800000 */
[----:B------:R-:W-:Y:S05]  /*0950*/  @P2 BRA `(.L_x_6714) ;  /* 0x0000004000002947 */ /* 0x000fea0003800000 */
[----:B------:R-:W-:Y:S01]  /*0960*/  MOV R136, RZ ;  /* 0x000000ff00887202 */ /* 0x000fe20000000f00 */
[----:B------:R-:W-:Y:S05]  /*0970*/  @!P0 BRA `(.L_x_6715) ;  /* 0x0000007000008947 */ /* 0x000fea0003800000 */
[----:B-----5:R-:W-:Y:S01]  /*0980*/  PRMT R136, RZ, 0x7610, R116 ;  /* 0x00007610ff887816 */ /* 0x020fe20000000074 */
[----:B------:R-:W-:Y:S05]  /*0990*/  BRA `(.L_x_6715) ;  /* 0x0000005000007947 */ /* 0x000fea0003800000 */
.L_x_6714:
[----:B-----5:R-:W-:Y:S02]  /*09a0*/  PRMT R120, RZ, 0x7610, R112 ;  /* 0x00007610ff787816 */ /* 0x020fe40000000070 */
[----:B------:R-:W-:-:S03]  /*09b0*/  @P0 PRMT R121, RZ, 0x7610, R116 ;  /* 0x00007610ff790816 */ /* 0x000fc60000000074 */
[----:B------:R-:W-:-:S04]  /*09c0*/  FMUL.FTZ R120, R120, c[0x0][0x1ec] ;  /* 0x00007b0078787a20 */ /* 0x000fc80000410000 */
[----:B------:R-:W-:-:S04]  /*09d0*/  FMUL.FTZ R136, R37, R120 ;  /* 0x0000007825887220 */ /* 0x000fc80000410000 */
[----:B------:R-:W-:Y:S02]  /*09e0*/  @P0 FADD.FTZ R136, R121, R136 ;  /* 0x0000008879880221 */ /* 0x000fe40000010000 */
.L_x_6715:
[----:B------:R-:W-:Y:S05]  /*09f0*/  BSYNC B1 ;  /* 0x0000000000017941 */ /* 0x000fea0003800000 */
.L_x_6713:
[----:B------:R-:W-:Y:S01]  /*0a00*/  BSSY B1, `(.L_x_6716) ;  /* 0x000000b000017945 */ /* 0x000fe20003800000 */
[----:B------:R-:W-:Y:S05]  /*0a10*/  @P2 BRA `(.L_x_6717) ;  /* 0x0000004000002947 */ /* 0x000fea0003800000 */
[----:B------:R-:W-:Y:S01]  /*0a20*/  HFMA2.MMA R135, -RZ, RZ, 0, 0 ;  /* 0x00000000ff877435 */ /* 0x000fe200000001ff */
[----:B------:R-:W-:Y:S05]  /*0a30*/  @!P0 BRA `(.L_x_6718) ;  /* 0x0000007000008947 */ /* 0x000fea0003800000 */
[----:B-----5:R-:W-:Y:S01]  /*0a40*/  PRMT R135, RZ, 0x5410, R117 ;  /* 0x00005410ff877816 */ /* 0x020fe20000000075 */
[----:B------:R-:W-:Y:S05]  /*0a50*/  BRA `(.L_x_6718) ;  /* 0x0000005000007947 */ /* 0x000fea0003800000 */
.L_x_6717:
[----:B-----5:R-:W-:-:S05]  /*0a60*/  PRMT R120, RZ, 0x5410, R113 ;  /* 0x00005410ff787816 */ /* 0x020fca0000000071 */
[----:B------:R-:W-:Y:S01]  /*0a70*/  FMUL.FTZ R135, R120, c[0x0][0x1ec] ;  /* 0x00007b0078877a20 */ /* 0x000fe20000410000 */
[----:B------:R-:W-:-:S03]  /*0a80*/  @P0 PRMT R120, RZ, 0x5410, R117 ;  /* 0x00005410ff780816 */ /* 0x000fc60000000075 */
[----:B------:R-:W-:-:S04]  /*0a90*/  FMUL.FTZ R135, R38, R135 ;  /* 0x0000008726877220 */ /* 0x000fc80000410000 */
[----:B------:R-:W-:Y:S02]  /*0aa0*/  @P0 FADD.FTZ R135, R120, R135 ;  /* 0x0000008778870221 */ /* 0x000fe40000010000 */
.L_x_6718:
[----:B------:R-:W-:Y:S05]  /*0ab0*/  BSYNC B1 ;  /* 0x0000000000017941 */ /* 0x000fea0003800000 */
.L_x_6716:
[----:B------:R-:W-:Y:S01]  /*0ac0*/  BSSY B1, `(.L_x_6719) ;  /* 0x000000b000017945 */ /* 0x000fe20003800000 */
[----:B------:R-:W-:Y:S05]  /*0ad0*/  @P2 BRA `(.L_x_6720) ;  /* 0x0000004000002947 */ /* 0x000fea0003800000 */
[----:B------:R-:W-:Y:S01]  /*0ae0*/  MOV R134, RZ ;  /* 0x000000ff00867202 */ /* 0x000fe20000000f00 */
[----:B------:R-:W-:Y:S05]  /*0af0*/  @!P0 BRA `(.L_x_6721) ;  /* 0x0000007000008947 */ /* 0x000fea0003800000 */
[----:B-----5:R-:W-:Y:S01]  /*0b00*/  PRMT R134, RZ, 0x7610, R117 ;  /* 0x00007610ff867816 */ /* 0x020fe20000000075 */
[----:B------:R-:W-:Y:S05]  /*0b10*/  BRA `(.L_x_6721) ;  /* 0x0000005000007947 */ /* 0x000fea0003800000 */
.L_x_6720:
[----:B-----5:R-:W-:Y:S02]  /*0b20*/  PRMT R120, RZ, 0x7610, R113 ;  /* 0x00007610ff787816 */ /* 0x020fe40000000071 */
[----:B------:R-:W-:-:S03]  /*0b30*/  @P0 PRMT R121, RZ, 0x7610, R117 ;  /* 0x00007610ff790816 */ /* 0x000fc60000000075 */
[----:B------:R-:W-:-:S04]  /*0b40*/  FMUL.FTZ R120, R120, c[0x0][0x1ec] ;  /* 0x00007b0078787a20 */ /* 0x000fc80000410000 */
[----:B------:R-:W-:-:S04]  /*0b50*/  FMUL.FTZ R134, R39, R120 ;  /* 0x0000007827867220 */ /* 0x000fc80000410000 */
[----:B------:R-:W-:Y:S02]  /*0b60*/  @P0 FADD.FTZ R134, R121, R134 ;  /* 0x0000008679860221 */ /* 0x000fe40000010000 */
.L_x_6721:
[----:B------:R-:W-:Y:S05]  /*0b70*/  BSYNC B1 ;  /* 0x0000000000017941 */ /* 0x000fea0003800000 */
.L_x_6719:
[----:B------:R-:W-:Y:S01]  /*0b80*/  BSSY B1, `(.L_x_6722) ;  /* 0x000000b000017945 */ /* 0x000fe20003800000 */
[----:B------:R-:W-:Y:S05]  /*0b90*/  @P2 BRA `(.L_x_6723) ;  /* 0x0000004000002947 */ /* 0x000fea0003800000 */
[----:B------:R-:W-:Y:S01]  /*0ba0*/  HFMA2.MMA R133, -RZ, RZ, 0, 0 ;  /* 0x00000000ff857435 */ /* 0x000fe200000001ff */
[----:B------:R-:W-:Y:S05]  /*0bb0*/  @!P0 BRA `(.L_x_6724) ;  /* 0x0000007000008947 */ /* 0x000fea0003800000 */
[----:B-----5:R-:W-:Y:S01]  /*0bc0*/  PRMT R133, RZ, 0x5410, R118 ;  /* 0x00005410ff857816 */ /* 0x020fe20000000076 */
[----:B------:R-:W-:Y:S05]  /*0bd0*/  BRA `(.L_x_6724) ;  /* 0x0000005000007947 */ /* 0x000fea0003800000 */
.L_x_6723:
[----:B-----5:R-:W-:-:S05]  /*0be0*/  PRMT R120, RZ, 0x5410, R114 ;  /* 0x00005410ff787816 */ /* 0x020fca0000000072 */
[----:B------:R-:W-:Y:S01]  /*0bf0*/  FMUL.FTZ R133, R120, c[0x0][0x1ec] ;  /* 0x00007b0078857a20 */ /* 0x000fe20000410000 */
[----:B------:R-:W-:-:S03]  /*0c00*/  @P0 PRMT R120, RZ, 0x5410, R118 ;  /* 0x00005410ff780816 */ /* 0x000fc60000000076 */
[----:B------:R-:W-:-:S04]  /*0c10*/  FMUL.FTZ R133, R32, R133 ;  /* 0x0000008520857220 */ /* 0x000fc80000410000 */
[----:B------:R-:W-:Y:S02]  /*0c20*/  @P0 FADD.FTZ R133, R120, R133 ;  /* 0x0000008578850221 */ /* 0x000fe40000010000 */
.L_x_6724:
[----:B------:R-:W-:Y:S05]  /*0c30*/  BSYNC B1 ;  /* 0x0000000000017941 */ /* 0x000fea0003800000 */
.L_x_6722:
[----:B------:R-:W-:Y:S01]  /*0c40*/  BSSY B1, `(.L_x_6725) ;  /* 0x000000b000017945 */ /* 0x000fe20003800000 */
[----:B------:R-:W-:Y:S05]  /*0c50*/  @P2 BRA `(.L_x_6726) ;  /* 0x0000004000002947 */ /* 0x000fea0003800000 */
[----:B------:R-:W-:Y:S01]  /*0c60*/  MOV R132, RZ ;  /* 0x000000ff00847202 */ /* 0x000fe20000000f00 */
[----:B------:R-:W-:Y:S05]  /*0c70*/  @!P0 BRA `(.L_x_6727) ;  /* 0x0000007000008947 */ /* 0x000fea0003800000 */
[----:B-----5:R-:W-:Y:S01]  /*0c80*/  PRMT R132, RZ, 0x7610, R118 ;  /* 0x00007610ff847816 */ /* 0x020fe20000000076 */
[----:B------:R-:W-:Y:S05]  /*0c90*/  BRA `(.L_x_6727) ;  /* 0x0000005000007947 */ /* 0x000fea0003800000 */
.L_x_6726:
[----:B-----5:R-:W-:Y:S02]  /*0ca0*/  PRMT R120, RZ, 0x7610, R114 ;  /* 0x00007610ff787816 */ /* 0x020fe40000000072 */
[----:B------:R-:W-:-:S03]  /*0cb0*/  @P0 PRMT R121, RZ, 0x7610, R118 ;  /* 0x00007610ff790816 */ /* 0x000fc60000000076 */
[----:B------:R-:W-:-:S04]  /*0cc0*/  FMUL.FTZ R120, R120, c[0x0][0x1ec] ;  /* 0x00007b0078787a20 */ /* 0x000fc80000410000 */
[----:B------:R-:W-:-:S04]  /*0cd0*/  FMUL.FTZ R132, R33, R120 ;  /* 0x0000007821847220 */ /* 0x000fc80000410000 */
[----:B------:R-:W-:Y:S02]  /*0ce0*/  @P0 FADD.FTZ R132, R121, R132 ;  /* 0x0000008479840221 */ /* 0x000fe40000010000 */
.L_x_6727:
[----:B------:R-:W-:Y:S05]  /*0cf0*/  BSYNC B1 ;  /* 0x0000000000017941 */ /* 0x000fea0003800000 */
.L_x_6725:
[----:B------:R-:W-:Y:S01]  /*0d00*/  BSSY B1, `(.L_x_6728) ;  /* 0x000000b000017945 */ /* 0x000fe20003800000 */
[----:B------:R-:W-:Y:S05]  /*0d10*/  @P2 BRA `(.L_x_6729) ;  /* 0x0000004000002947 */ /* 0x000fea0003800000 */
[----:B------:R-:W-:Y:S01]  /*0d20*/  HFMA2.MMA R131, -RZ, RZ, 0, 0 ;  /* 0x00000000ff837435 */ /* 0x000fe200000001ff */
[----:B------:R-:W-:Y:S05]  /*0d30*/  @!P0 BRA `(.L_x_6730) ;  /* 0x0000007000008947 */ /* 0x000fea0003800000 */
[----:B-----5:R-:W-:Y:S01]  /*0d40*/  PRMT R131, RZ, 0x5410, R119 ;  /* 0x00005410ff837816 */ /* 0x020fe20000000077 */
[----:B------:R-:W-:Y:S05]  /*0d50*/  BRA `(.L_x_6730) ;  /* 0x0000005000007947 */ /* 0x000fea0003800000 */
.L_x_6729:
[----:B-----5:R-:W-:-:S05]  /*0d60*/  PRMT R120, RZ, 0x5410, R115 ;  /* 0x00005410ff787816 */ /* 0x020fca0000000073 */
[----:B------:R-:W-:Y:S01]  /*0d70*/  FMUL.FTZ R131, R120, c[0x0][0x1ec] ;  /* 0x00007b0078837a20 */ /* 0x000fe20000410000 */
[----:B------:R-:W-:-:S03]  /*0d80*/  @P0 PRMT R120, RZ, 0x5410, R119 ;  /* 0x00005410ff780816 */ /* 0x000fc60000000077 */
[----:B------:R-:W-:-:S04]  /*0d90*/  FMUL.FTZ R131, R34, R131 ;  /* 0x0000008322837220 */ /* 0x000fc80000410000 */
[----:B------:R-:W-:Y:S02]  /*0da0*/  @P0 FADD.FTZ R131, R120, R131 ;  /* 0x0000008378830221 */ /* 0x000fe40000010000 */
.L_x_6730:
[----:B------:R-:W-:Y:S05]  /*0db0*/  BSYNC B1 ;  /* 0x0000000000017941 */ /* 0x000fea0003800000 */
.L_x_6728:
[----:B------:R-:W-:Y:S01]  /*0dc0*/  BSSY B1, `(.L_x_6731) ;  /* 0x000000b000017945 */ /* 0x000fe20003800000 */
[----:B------:R-:W-:Y:S05]  /*0dd0*/  @P2 BRA `(.L_x_6732) ;  /* 0x0000004000002947 */ /* 0x000fea0003800000 */
[----:B------:R-:W-:Y:S01]  /*0de0*/  MOV R130, RZ ;  /* 0x000000ff00827202 */ /* 0x000fe20000000f00 */
[----:B------:R-:W-:Y:S05]  /*0df0*/  @!P0 BRA `(.L_x_6733) ;  /* 0x0000007000008947 */ /* 0x000fea0003800000 */
[----:B-----5:R-:W-:Y:S01]  /*0e00*/  PRMT R130, RZ, 0x7610, R119 ;  /* 0x00007610ff827816 */ /* 0x020fe20000000077 */
[----:B------:R-:W-:Y:S05]  /*0e10*/  BRA `(.L_x_6733) ;  /* 0x0000005000007947 */ /* 0x000fea0003800000 */
.L_x_6732:
[----:B-----5:R-:W-:Y:S02]  /*0e20*/  PRMT R120, RZ, 0x7610, R115 ;  /* 0x00007610ff787816 */ /* 0x020fe40000000073 */
[----:B------:R-:W-:-:S03]  /*0e30*/  @P0 PRMT R121, RZ, 0x7610, R119 ;  /* 0x00007610ff790816 */ /* 0x000fc60000000077 */
[----:B------:R-:W-:-:S04]  /*0e40*/  FMUL.FTZ R120, R120, c[0x0][0x1ec] ;  /* 0x00007b0078787a20 */ /* 0x000fc80000410000 */
[----:B------:R-:W-:-:S04]  /*0e50*/  FMUL.FTZ R130, R35, R120 ;  /* 0x0000007823827220 */ /* 0x000fc80000410000 */
[----:B------:R-:W-:Y:S02]  /*0e60*/  @P0 FADD.FTZ R130, R121, R130 ;  /* 0x0000008279820221 */ /* 0x000fe40000010000 */
.L_x_6733:
[----:B------:R-:W-:Y:S05]  /*0e70*/  BSYNC B1 ;  /* 0x0000000000017941 */ /* 0x000fea0003800000 */
.L_x_6731:
        /* <DEDUP_REMOVED lines=9> */
.L_x_6709:
[----:B---3--:R-:W-:Y:S05]  /*0f10*/  BSYNC B0 ;  /* 0x0000000000007941 */ /* 0x008fea0003800000 */
.L_x_6708:
[----:B------:R-:W-:Y:S01]  /*0f20*/  BSSY B0, `(.L_x_6734) ;  /* 0x0000074000007945 */ /* 0x000fe20003800000 */
[----:B------:R-:W-:Y:S05]  /*0f30*/  @!P5 BRA `(.L_x_6735) ;  /* 0x000007200000d947 */ /* 0x000fea0003800000 */
[----:B------:R-:W-:Y:S02]  /*0f40*/  ISETP.NE.U32.AND P0, PT, RZ, c[0x0][0x180], PT ;  /* 0x00006000ff007a0c */ /* 0x000fe40003f05070 */
[----:B-1----:R-:W-:Y:S02]  /*0f50*/  @P1 MOV R121, 0x10 ;  /* 0x0000001000791802 */ /* 0x002fe40000000f00 */
        /* <DEDUP_REMOVED lines=13> */
.L_x_6737:
[----:B-1---5:R-:W-:-:S05]  /*1030*/  PRMT R14, RZ, 0x5410, R112 ;  /* 0x00005410ff0e7816 */ /* 0x022fca0000000070 */
[----:B------:R-:W-:Y:S01]  /*1040*/  FMUL.FTZ R129, R14, c[0x0][0x1ec] ;  /* 0x00007b000e817a20 */ /* 0x000fe20000410000 */
[----:B------:R-:W-:-:S03]  /*1050*/  @P0 PRMT R14, RZ, 0x5410, R116 ;  /* 0x00005410ff0e0816 */ /* 0x000fc60000000074 */
[----:B------:R-:W-:-:S04]  /*1060*/  FMUL.FTZ R129, R60, R129 ;  /* 0x000000813c817220 */ /* 0x000fc80000410000 */
[----:B------:R-:W-:Y:S02]  /*1070*/  @P0 FADD.FTZ R129, R14, R129 ;  /* 0x000000810e810221 */ /* 0x000fe40000010000 */
.L_x_6738:
[----:B------:R-:W-:Y:S05]  /*1080*/  BSYNC B1 ;  /* 0x0000000000017941 */ /* 0x000fea0003800000 */
.L_x_6736:
[----:B------:R-:W-:Y:S01]  /*1090*/  BSSY B1, `(.L_x_6739) ;  /* 0x000000b000017945 */ /* 0x000fe20003800000 */
[----:B------:R-:W-:Y:S05]  /*10a0*/  @P2 BRA `(.L_x_6740) ;  /* 0x0000004000002947 */ /* 0x000fea0003800000 */
[----:B------:R-:W-:Y:S01]  /*10b0*/  MOV R128, RZ ;  /* 0x000000ff00807202 */ /* 0x000fe20000000f00 */
[----:B------:R-:W-:Y:S05]  /*10c0*/  @!P0 BRA `(.L_x_6741) ;  /* 0x0000007000008947 */ /* 0x000fea0003800000 */
[----:B-----5:R-:W-:Y:S01]  /*10d0*/  PRMT R128, RZ, 0x7610, R116 ;  /* 0x00007610ff807816 */ /* 0x020fe20000000074 */
[----:B------:R-:W-:Y:S05]  /*10e0*/  BRA `(.L_x_6741) ;  /* 0x0000005000007947 */ /* 0x000fea0003800000 */
.L_x_6740:
[----:B-----5:R-:W-:Y:S02]  /*10f0*/  PRMT R14, RZ, 0x7610, R112 ;  /* 0x00007610ff0e7816 */ /* 0x020fe40000000070 */
[----:B------:R-:W-:-:S03]  /*1100*/  @P0 PRMT R15, RZ, 0x7610, R116 ;  /* 0x00007610ff0f0816 */ /* 0x000fc60000000074 */
[----:B------:R-:W-:-:S04]  /*1110*/  FMUL.FTZ R14, R14, c[0x0][0x1ec] ;  /* 0x00007b000e0e7a20 */ /* 0x000fc80000410000 */
[----:B------:R-:W-:-:S04]  /*1120*/  FMUL.FTZ R128, R61, R14 ;  /* 0x0000000e3d807220 */ /* 0x000fc80000410000 */
[----:B------:R-:W-:Y:S02]  /*1130*/  @P0 FADD.FTZ R128, R15, R128 ;  /* 0x000000800f800221 */ /* 0x000fe40000010000 */
.L_x_6741:
[----:B------:R-:W-:Y:S05]  /*1140*/  BSYNC B1 ;  /* 0x0000000000017941 */ /* 0x000fea0003800000 */
.L_x_6739:
[----:B------:R-:W-:Y:S01]  /*1150*/  BSSY B1, `(.L_x_6742) ;  /* 0x000000b000017945 */ /* 0x000fe20003800000 */
[----:B------:R-:W-:Y:S05]  /*1160*/  @P2 BRA `(.L_x_6743) ;  /* 0x0000004000002947 */ /* 0x000fea0003800000 */
[----:B------:R-:W-:Y:S01]  /*1170*/  HFMA2.MMA R127, -RZ, RZ, 0, 0 ;  /* 0x00000000ff7f7435 */ /* 0x000fe200000001ff */
[----:B------:R-:W-:Y:S05]  /*1180*/  @!P0 BRA `(.L_x_6744) ;  /* 0x0000007000008947 */ /* 0x000fea0003800000 */
[----:B-----5:R-:W-:Y:S01]  /*1190*/  PRMT R127, RZ, 0x5410, R117 ;  /* 0x00005410ff7f7816 */ /* 0x020fe20000000075 */
[----:B------:R-:W-:Y:S05]  /*11a0*/  BRA `(.L_x_6744) ;  /* 0x0000005000007947 */ /* 0x000fea0003800000 */
.L_x_6743:
[----:B-----5:R-:W-:-:S05]  /*11b0*/  PRMT R14, RZ, 0x5410, R113 ;  /* 0x00005410ff0e7816 */ /* 0x020fca0000000071 */
[----:B------:R-:W-:Y:S01]  /*11c0*/  FMUL.FTZ R127, R14, c[0x0][0x1ec] ;  /* 0x00007b000e7f7a20 */ /* 0x000fe20000410000 */
[----:B------:R-:W-:-:S03]  /*11d0*/  @P0 PRMT R14, RZ, 0x5410, R117 ;  /* 0x00005410ff0e0816 */ /* 0x000fc60000000075 */
[----:B------:R-:W-:-:S04]  /*11e0*/  FMUL.FTZ R127, R62, R127 ;  /* 0x0000007f3e7f7220 */ /* 0x000fc80000410000 */
[----:B------:R-:W-:Y:S02]  /*11f0*/  @P0 FADD.FTZ R127, R14, R127 ;  /* 0x0000007f0e7f0221 */ /* 0x000fe40000010000 */
.L_x_6744:
[----:B------:R-:W-:Y:S05]  /*1200*/  BSYNC B1 ;  /* 0x0000000000017941 */ /* 0x000fea0003800000 */
.L_x_6742:
[----:B------:R-:W-:Y:S01]  /*1210*/  BSSY B1, `(.L_x_6745) ;  /* 0x000000b000017945 */ /* 0x000fe20003800000 */
[----:B------:R-:W-:Y:S05]  /*1220*/  @P2 BRA `(.L_x_6746) ;  /* 0x0000004000002947 */ /* 0x000fea0003800000 */
[----:B------:R-:W-:Y:S01]  /*1230*/  MOV R126, RZ ;  /* 0x000000ff007e7202 */ /* 0x000fe20000000f00 */
[----:B------:R-:W-:Y:S05]  /*1240*/  @!P0 BRA `(.L_x_6747) ;  /* 0x0000007000008947 */ /* 0x000fea0003800000 */
[----:B-----5:R-:W-:Y:S01]  /*1250*/  PRMT R126, RZ, 0x7610, R117 ;  /* 0x00007610ff7e7816 */ /* 0x020fe20000000075 */
[----:B------:R-:W-:Y:S05]  /*1260*/  BRA `(.L_x_6747) ;  /* 0x0000005000007947 */ /* 0x000fea0003800000 */
.L_x_6746:
[----:B-----5:R-:W-:Y:S02]  /*1270*/  PRMT R14, RZ, 0x7610, R113 ;  /* 0x00007610ff0e7816 */ /* 0x020fe40000000071 */
[----:B------:R-:W-:-:S03]  /*1280*/  @P0 PRMT R15, RZ, 0x7610, R117 ;  /* 0x00007610ff0f0816 */ /* 0x000fc60000000075 */
[----:B------:R-:W-:-:S04]  /*1290*/  FMUL.FTZ R14, R14, c[0x0][0x1ec] ;  /* 0x00007b000e0e7a20 */ /* 0x000fc80000410000 */
[----:B------:R-:W-:-:S04]  /*12a0*/  FMUL.FTZ R126, R63, R14 ;  /* 0x0000000e3f7e7220 */ /* 0x000fc80000410000 */
[----:B------:R-:W-:Y:S02]  /*12b0*/  @P0 FADD.FTZ R126, R15, R126 ;  /* 0x0000007e0f7e0221 */ /* 0x000fe40000010000 */
.L_x_6747:
[----:B------:R-:W-:Y:S05]  /*12c0*/  BSYNC B1 ;  /* 0x0000000000017941 */ /* 0x000fea0003800000 */
.L_x_6745:
[----:B------:R-:W-:Y:S01]  /*12d0*/  BSSY B1, `(.L_x_6748) ;  /* 0x000000b000017945 */ /* 0x000fe20003800000 */
[----:B------:R-:W-:Y:S05]  /*12e0*/  @P2 BRA `(.L_x_6749) ;  /* 0x0000004000002947 */ /* 0x000fea0003800000 */
[----:B------:R-:W-:Y:S01]  /*12f0*/  HFMA2.MMA R125, -RZ, RZ, 0, 0 ;  /* 0x00000000ff7d7435 */ /* 0x000fe200000001ff */
[----:B------:R-:W-:Y:S05]  /*1300*/  @!P0 BRA `(.L_x_6750) ;  /* 0x0000007000008947 */ /* 0x000fea0003800000 */
[----:B-----5:R-:W-:Y:S01]  /*1310*/  PRMT R125, RZ, 0x5410, R118 ;  /* 0x00005410ff7d7816 */ /* 0x020fe20000000076 */
[----:B------:R-:W-:Y:S05]  /*1320*/  BRA `(.L_x_6750) ;  /* 0x0000005000007947 */ /* 0x000fea0003800000 */
.L_x_6749:
[----:B-----5:R-:W-:-:S05]  /*1330*/  PRMT R14, RZ, 0x5410, R114 ;  /* 0x00005410ff0e7816 */ /* 0x020fca0000000072 */
[----:B------:R-:W-:Y:S01]  /*1340*/  FMUL.FTZ R125, R14, c[0x0][0x1ec] ;  /* 0x00007b000e7d7a20 */ /* 0x000fe20000410000 */
[----:B------:R-:W-:-:S03]  /*1350*/  @P0 PRMT R14, RZ, 0x5410, R118 ;  /* 0x00005410ff0e0816 */ /* 0x000fc60000000076 */
[----:B------:R-:W-:-:S04]  /*1360*/  FMUL.FTZ R125, R56, R125 ;  /* 0x0000007d387d7220 */ /* 0x000fc80000410000 */
[----:B------:R-:W-:Y:S02]  /*1370*/  @P0 FADD.FTZ R125, R14, R125 ;  /* 0x0000007d0e7d0221 */ /* 0x000fe40000010000 */
.L_x_6750:
[----:B------:R-:W-:Y:S05]  /*1380*/  BSYNC B1 ;  /* 0x0000000000017941 */ /* 0x000fea0003800000 */
.L_x_6748:
[----:B------:R-:W-:Y:S01]  /*1390*/  BSSY B1, `(.L_x_6751) ;  /* 0x000000b000017945 */ /* 0x000fe20003800000 */
[----:B------:R-:W-:Y:S05]  /*13a0*/  @P2 BRA `(.L_x_6752) ;  /* 0x0000004000002947 */ /* 0x000fea0003800000 */
[----:B------:R-:W-:Y:S01]  /*13b0*/  MOV R124, RZ ;  /* 0x000000ff007c7202 */ /* 0x000fe20000000f00 */
[----:B------:R-:W-:Y:S05]  /*13c0*/  @!P0 BRA `(.L_x_6753) ;  /* 0x0000007000008947 */ /* 0x000fea0003800000 */
[----:B-----5:R-:W-:Y:S01]  /*13d0*/  PRMT R124, RZ, 0x7610, R118 ;  /* 0x00007610ff7c7816 */ /* 0x020fe20000000076 */
[----:B------:R-:W-:Y:S05]  /*13e0*/  BRA `(.L_x_6753) ;  /* 0x0000005000007947 */ /* 0x000fea0003800000 */
.L_x_6752:
[----:B-----5:R-:W-:Y:S02]  /*13f0*/  PRMT R14, RZ, 0x7610, R114 ;  /* 0x00007610ff0e7816 */ /* 0x020fe40000000072 */
[----:B------:R-:W-:-:S03]  /*1400*/  @P0 PRMT R15, RZ, 0x7610, R118 ;  /* 0x00007610ff0f0816 */ /* 0x000fc60000000076 */
[----:B------:R-:W-:-:S04]  /*1410*/  FMUL.FTZ R14, R14, c[0x0][0x1ec] ;  /* 0x00007b000e0e7a20 */ /* 0x000fc80000410000 */
[----:B------:R-:W-:-:S04]  /*1420*/  FMUL.FTZ R124, R57, R14 ;  /* 0x0000000e397c7220 */ /* 0x000fc80000410000 */
[----:B------:R-:W-:Y:S02]  /*1430*/  @P0 FADD.FTZ R124, R15, R124 ;  /* 0x0000007c0f7c0221 */ /* 0x000fe40000010000 */
.L_x_6753:
[----:B------:R-:W-:Y:S05]  /*1440*/  BSYNC B1 ;  /* 0x0000000000017941 */ /* 0x000fea0003800000 */
.L_x_6751:
[----:B------:R-:W-:Y:S01]  /*1450*/  BSSY B1, `(.L_x_6754) ;  /* 0x000000b000017945 */ /* 0x000fe20003800000 */
[----:B------:R-:W-:Y:S05]  /*1460*/  @P2 BRA `(.L_x_6755) ;  /* 0x0000004000002947 */ /* 0x000fea0003800000 */
[----:B------:R-:W-:Y:S01]  /*1470*/  HFMA2.MMA R15, -RZ, RZ, 0, 0 ;  /* 0x00000000ff0f7435 */ /* 0x000fe200000001ff */
[----:B------:R-:W-:Y:S05]  /*1480*/  @!P0 BRA `(.L_x_6756) ;  /* 0x0000007000008947 */ /* 0x000fea0003800000 */
[----:B-----5:R-:W-:Y:S01]  /*1490*/  PRMT R15, RZ, 0x5410, R119 ;  /* 0x00005410ff0f7816 */ /* 0x020fe20000000077 */
[----:B------:R-:W-:Y:S05]  /*14a0*/  BRA `(.L_x_6756) ;  /* 0x0000005000007947 */ /* 0x000fea0003800000 */
.L_x_6755:
[----:B-----5:R-:W-:-:S05]  /*14b0*/  PRMT R14, RZ, 0x5410, R115 ;  /* 0x00005410ff0e7816 */ /* 0x020fca0000000073 */
[----:B------:R-:W-:Y:S01]  /*14c0*/  FMUL.FTZ R15, R14, c[0x0][0x1ec] ;  /* 0x00007b000e0f7a20 */ /* 0x000fe20000410000 */
[----:B------:R-:W-:-:S03]  /*14d0*/  @P0 PRMT R14, RZ, 0x5410, R119 ;  /* 0x00005410ff0e0816 */ /* 0x000fc60000000077 */
[----:B------:R-:W-:-:S04]  /*14e0*/  FMUL.FTZ R15, R58, R15 ;  /* 0x0000000f3a0f7220 */ /* 0x000fc80000410000 */
[----:B------:R-:W-:Y:S02]  /*14f0*/  @P0 FADD.FTZ R15, R14, R15 ;  /* 0x0000000f0e0f0221 */ /* 0x000fe40000010000 */
.L_x_6756:
[----:B------:R-:W-:Y:S05]  /*1500*/  BSYNC B1 ;  /* 0x0000000000017941 */ /* 0x000fea0003800000 */
.L_x_6754:
[----:B------:R-:W-:Y:S01]  /*1510*/  BSSY B1, `(.L_x_6757) ;  /* 0x000000b000017945 */ /* 0x000fe20003800000 */
[----:B------:R-:W-:Y:S05]  /*1520*/  @P2 BRA `(.L_x_6758) ;  /* 0x0000004000002947 */ /* 0x000fea0003800000 */
[----:B------:R-:W-:Y:S01]  /*1530*/  MOV R14, RZ ;  /* 0x000000ff000e7202 */ /* 0x000fe20000000f00 */
[----:B------:R-:W-:Y:S05]  /*1540*/  @!P0 BRA `(.L_x_6759) ;  /* 0x0000007000008947 */ /* 0x000fea0003800000 */
[----:B-----5:R-:W-:Y:S01]  /*1550*/  PRMT R14, RZ, 0x7610, R119 ;  /* 0x00007610ff0e7816 */ /* 0x020fe20000000077 */
[----:B------:R-:W-:Y:S05]  /*1560*/  BRA `(.L_x_6759) ;  /* 0x0000005000007947 */ /* 0x000fea0003800000 */
.L_x_6758:
[----:B-----5:R-:W-:Y:S02]  /*1570*/  PRMT R14, RZ, 0x7610, R115 ;  /* 0x00007610ff0e7816 */ /* 0x020fe40000000073 */
[----:B------:R-:W-:-:S03]  /*1580*/  @P0 PRMT R121, RZ, 0x7610, R119 ;  /* 0x00007610ff790816 */ /* 0x000fc60000000077 */
[----:B------:R-:W-:-:S04]  /*1590*/  FMUL.FTZ R14, R14, c[0x0][0x1ec] ;  /* 0x00007b000e0e7a20 */ /* 0x000fc80000410000 */
[----:B------:R-:W-:-:S04]  /*15a0*/  FMUL.FTZ R14, R59, R14 ;  /* 0x0000000e3b0e7220 */ /* 0x000fc80000410000 */
[----:B------:R-:W-:Y:S02]  /*15b0*/  @P0 FADD.FTZ R14, R121, R14 ;  /* 0x0000000e790e0221 */ /* 0x000fe40000010000 */
.L_x_6759:
[----:B------:R-:W-:Y:S05]  /*15c0*/  BSYNC B1 ;  /* 0x0000000000017941 */ /* 0x000fea0003800000 */
.L_x_6757:
        /* <DEDUP_REMOVED lines=9> */
.L_x_6735:
[----:B------:R-:W-:Y:S05]  /*1660*/  BSYNC B0 ;  /* 0x0000000000007941 */ /* 0x000fea0003800000 */
.L_x_6734:
        /* <DEDUP_REMOVED lines=17> */
.L_x_6763:
[----:B--2--5:R-:W-:-:S05]  /*1780*/  PRMT R6, RZ, 0x5410, R112 ;  /* 0x00005410ff067816 */ /* 0x024fca0000000070 */
[----:B------:R-:W-:Y:S01]  /*1790*/  FMUL.FTZ R13, R6, c[0x0][0x1ec] ;  /* 0x00007b00060d7a20 */ /* 0x000fe20000410000 */
[----:B------:R-:W-:-:S03]  /*17a0*/  @P0 PRMT R6, RZ, 0x5410, R116 ;  /* 0x00005410ff060816 */ /* 0x000fc60000000074 */
[----:B------:R-:W-:-:S04]  /*17b0*/  FMUL.FTZ R13, R84, R13 ;  /* 0x0000000d540d7220 */ /* 0x000fc80000410000 */
[----:B------:R-:W-:Y:S02]  /*17c0*/  @P0 FADD.FTZ R13, R6, R13 ;  /* 0x0000000d060d0221 */ /* 0x000fe40000010000 */
.L_x_6764:
[----:B------:R-:W-:Y:S05]  /*17d0*/  BSYNC B1 ;  /* 0x0000000000017941 */ /* 0x000fea0003800000 */
.L_x_6762:
[----:B------:R-:W-:Y:S01]  /*17e0*/  BSSY B1, `(.L_x_6765) ;  /* 0x000000b000017945 */ /* 0x000fe20003800000 */
[----:B------:R-:W-:Y:S05]  /*17f0*/  @P2 BRA `(.L_x_6766) ;  /* 0x0000004000002947 */ /* 0x000fea0003800000 */
[----:B------:R-:W-:Y:S01]  /*1800*/  MOV R12, RZ ;  /* 0x000000ff000c7202 */ /* 0x000fe20000000f00 */
[----:B------:R-:W-:Y:S05]  /*1810*/  @!P0 BRA `(.L_x_6767) ;  /* 0x0000007000008947 */ /* 0x000fea0003800000 */
[----:B-----5:R-:W-:Y:S01]  /*1820*/  PRMT R12, RZ, 0x7610, R116 ;  /* 0x00007610ff0c7816 */ /* 0x020fe20000000074 */
[----:B------:R-:W-:Y:S05]  /*1830*/  BRA `(.L_x_6767) ;  /* 0x0000005000007947 */ /* 0x000fea0003800000 */
.L_x_6766:
[----:B-----5:R-:W-:Y:S02]  /*1840*/  PRMT R6, RZ, 0x7610, R112 ;  /* 0x00007610ff067816 */ /* 0x020fe40000000070 */
[----:B------:R-:W-:-:S03]  /*1850*/  @P0 PRMT R7, RZ, 0x7610, R116 ;  /* 0x00007610ff070816 */ /* 0x000fc60000000074 */
[----:B------:R-:W-:-:S04]  /*1860*/  FMUL.FTZ R6, R6, c[0x0][0x1ec] ;  /* 0x00007b0006067a20 */ /* 0x000fc80000410000 */
[----:B------:R-:W-:-:S04]  /*1870*/  FMUL.FTZ R12, R85, R6 ;  /* 0x00000006550c7220 */ /* 0x000fc80000410000 */
[----:B------:R-:W-:Y:S02]  /*1880*/  @P0 FADD.FTZ R12, R7, R12 ;  /* 0x0000000c070c0221 */ /* 0x000fe40000010000 */
.L_x_6767:
[----:B------:R-:W-:Y:S05]  /*1890*/  BSYNC B1 ;  /* 0x0000000000017941 */ /* 0x000fea0003800000 */
.L_x_6765:
[----:B------:R-:W-:Y:S01]  /*18a0*/  BSSY B1, `(.L_x_6768) ;  /* 0x000000b000017945 */ /* 0x000fe20003800000 */
[----:B------:R-:W-:Y:S05]  /*18b0*/  @P2 BRA `(.L_x_6769) ;  /* 0x0000004000002947 */ /* 0x000fea0003800000 */
[----:B------:R-:W-:Y:S01]  /*18c0*/  HFMA2.MMA R11, -RZ, RZ, 0, 0 ;  /* 0x00000000ff0b7435 */ /* 0x000fe200000001ff */
[----:B------:R-:W-:Y:S05]  /*18d0*/  @!P0 BRA `(.L_x_6770) ;  /* 0x0000007000008947 */ /* 0x000fea0003800000 */
[----:B-----5:R-:W-:Y:S01]  /*18e0*/  PRMT R11, RZ, 0x5410, R117 ;  /* 0x00005410ff0b7816 */ /* 0x020fe20000000075 */
[----:B------:R-:W-:Y:S05]  /*18f0*/  BRA `(.L_x_6770) ;  /* 0x0000005000007947 */ /* 0x000fea0003800000 */
.L_x_6769:
[----:B-----5:R-:W-:-:S05]  /*1900*/  PRMT R6, RZ, 0x5410, R113 ;  /* 0x00005410ff067816 */ /* 0x020fca0000000071 */
[----:B------:R-:W-:Y:S01]  /*1910*/  FMUL.FTZ R11, R6, c[0x0][0x1ec] ;  /* 0x00007b00060b7a20 */ /* 0x000fe20000410000 */
[----:B------:R-:W-:-:S03]  /*1920*/  @P0 PRMT R6, RZ, 0x5410, R117 ;  /* 0x00005410ff060816 */ /* 0x000fc60000000075 */
[----:B------:R-:W-:-:S04]  /*1930*/  FMUL.FTZ R11, R86, R11 ;  /* 0x0000000b560b7220 */ /* 0x000fc80000410000 */
[----:B------:R-:W-:Y:S02]  /*1940*/  @P0 FADD.FTZ R11, R6, R11 ;  /* 0x0000000b060b0221 */ /* 0x000fe40000010000 */
.L_x_6770:
[----:B------:R-:W-:Y:S05]  /*1950*/  BSYNC B1 ;  /* 0x0000000000017941 */ /* 0x000fea0003800000 */
.L_x_6768:
[----:B------:R-:W-:Y:S01]  /*1960*/  BSSY B1, `(.L_x_6771) ;  /* 0x000000b000017945 */ /* 0x000fe20003800000 */
[----:B------:R-:W-:Y:S05]  /*1970*/  @P2 BRA `(.L_x_6772) ;  /* 0x0000004000002947 */ /* 0x000fea0003800000 */
[----:B------:R-:W-:Y:S01]  /*1980*/  MOV R10, RZ ;  /* 0x000000ff000a7202 */ /* 0x000fe20000000f00 */
[----:B------:R-:W-:Y:S05]  /*1990*/  @!P0 BRA `(.L_x_6773) ;  /* 0x0000007000008947 */ /* 0x000fea0003800000 */
[----:B-----5:R-:W-:Y:S01]  /*19a0*/  PRMT R10, RZ, 0x7610, R117 ;  /* 0x00007610ff0a7816 */ /* 0x020fe20000000075 */
[----:B------:R-:W-:Y:S05]  /*19b0*/  BRA `(.L_x_6773) ;  /* 0x0000005000007947 */ /* 0x000fea0003800000 */
.L_x_6772:
[----:B-----5:R-:W-:Y:S02]  /*19c0*/  PRMT R6, RZ, 0x7610, R113 ;  /* 0x00007610ff067816 */ /* 0x020fe40000000071 */
[----:B------:R-:W-:-:S03]  /*19d0*/  @P0 PRMT R7, RZ, 0x7610, R117 ;  /* 0x00007610ff070816 */ /* 0x000fc60000000075 */
[----:B------:R-:W-:-:S04]  /*19e0*/  FMUL.FTZ R6, R6, c[0x0][0x1ec] ;  /* 0x00007b0006067a20 */ /* 0x000fc80000410000 */
[----:B------:R-:W-:-:S04]  /*19f0*/  FMUL.FTZ R10, R87, R6 ;  /* 0x00000006570a7220 */ /* 0x000fc80000410000 */
[----:B------:R-:W-:Y:S02]  /*1a00*/  @P0 FADD.FTZ R10, R7, R10 ;  /* 0x0000000a070a0221 */ /* 0x000fe40000010000 */
.L_x_6773:
[----:B------:R-:W-:Y:S05]  /*1a10*/  BSYNC B1 ;  /* 0x0000000000017941 */ /* 0x000fea0003800000 */
.L_x_6771:
[----:B------:R-:W-:Y:S01]  /*1a20*/  BSSY B1, `(.L_x_6774) ;  /* 0x000000b000017945 */ /* 0x000fe20003800000 */
[----:B------:R-:W-:Y:S05]  /*1a30*/  @P2 BRA `(.L_x_6775) ;  /* 0x0000004000002947 */ /* 0x000fea0003800000 */
[----:B------:R-:W-:Y:S01]  /*1a40*/  HFMA2.MMA R9, -RZ, RZ, 0, 0 ;  /* 0x00000000ff097435 */ /* 0x000fe200000001ff */
[----:B------:R-:W-:Y:S05]  /*1a50*/  @!P0 BRA `(.L_x_6776) ;  /* 0x0000007000008947 */ /* 0x000fea0003800000 */
[----:B-----5:R-:W-:Y:S01]  /*1a60*/  PRMT R9, RZ, 0x5410, R118 ;  /* 0x00005410ff097816 */ /* 0x020fe20000000076 */
[----:B------:R-:W-:Y:S05]  /*1a70*/  BRA `(.L_x_6776) ;  /* 0x0000005000007947 */ /* 0x000fea0003800000 */
.L_x_6775:
[----:B-----5:R-:W-:-:S05]  /*1a80*/  PRMT R6, RZ, 0x5410, R114 ;  /* 0x00005410ff067816 */ /* 0x020fca0000000072 */
[----:B------:R-:W-:Y:S01]  /*1a90*/  FMUL.FTZ R9, R6, c[0x0][0x1ec] ;  /* 0x00007b0006097a20 */ /* 0x000fe20000410000 */
[----:B------:R-:W-:-:S03]  /*1aa0*/  @P0 PRMT R6, RZ, 0x5410, R118 ;  /* 0x00005410ff060816 */ /* 0x000fc60000000076 */
[----:B------:R-:W-:-:S04]  /*1ab0*/  FMUL.FTZ R9, R80, R9 ;  /* 0x0000000950097220 */ /* 0x000fc80000410000 */
[----:B------:R-:W-:Y:S02]  /*1ac0*/  @P0 FADD.FTZ R9, R6, R9 ;  /* 0x0000000906090221 */ /* 0x000fe40000010000 */
.L_x_6776:
[----:B------:R-:W-:Y:S05]  /*1ad0*/  BSYNC B1 ;  /* 0x0000000000017941 */ /* 0x000fea0003800000 */
.L_x_6774:
[----:B------:R-:W-:Y:S01]  /*1ae0*/  BSSY B1, `(.L_x_6777) ;  /* 0x000000b000017945 */ /* 0x000fe20003800000 */
[----:B------:R-:W-:Y:S05]  /*1af0*/  @P2 BRA `(.L_x_6778) ;  /* 0x0000004000002947 */ /* 0x000fea0003800000 */
[----:B------:R-:W-:Y:S01]  /*1b00*/  MOV R8, RZ ;  /* 0x000000ff00087202 */ /* 0x000fe20000000f00 */
[----:B------:R-:W-:Y:S05]  /*1b10*/  @!P0 BRA `(.L_x_6779) ;  /* 0x0000007000008947 */ /* 0x000fea0003800000 */
[----:B-----5:R-:W-:Y:S01]  /*1b20*/  PRMT R8, RZ, 0x7610, R118 ;  /* 0x00007610ff087816 */ /* 0x020fe20000000076 */
[----:B------:R-:W-:Y:S05]  /*1b30*/  BRA `(.L_x_6779) ;  /* 0x0000005000007947 */ /* 0x000fea0003800000 */
.L_x_6778:
[----:B-----5:R-:W-:Y:S02]  /*1b40*/  PRMT R6, RZ, 0x7610, R114 ;  /* 0x00007610ff067816 */ /* 0x020fe40000000072 */
[----:B------:R-:W-:-:S03]  /*1b50*/  @P0 PRMT R7, RZ, 0x7610, R118 ;  /* 0x00007610ff070816 */ /* 0x000fc60000000076 */
[----:B------:R-:W-:-:S04]  /*1b60*/  FMUL.FTZ R6, R6, c[0x0][0x1ec] ;  /* 0x00007b0006067a20 */ /* 0x000fc80000410000 */
[----:B------:R-:W-:-:S04]  /*1b70*/  FMUL.FTZ R8, R81, R6 ;  /* 0x0000000651087220 */ /* 0x000fc80000410000 */
[----:B------:R-:W-:Y:S02]  /*1b80*/  @P0 FADD.FTZ R8, R7, R8 ;  /* 0x0000000807080221 */ /* 0x000fe40000010000 */
.L_x_6779:
[----:B------:R-:W-:Y:S05]  /*1b90*/  BSYNC B1 ;  /* 0x0000000000017941 */ /* 0x000fea0003800000 */
.L_x_6777:
[----:B------:R-:W-:Y:S01]  /*1ba0*/  BSSY B1, `(.L_x_6780) ;  /* 0x000000b000017945 */ /* 0x000fe20003800000 */
[----:B------:R-:W-:Y:S05]  /*1bb0*/  @P2 BRA `(.L_x_6781) ;  /* 0x0000004000002947 */ /* 0x000fea0003800000 */
[----:B------:R-:W-:Y:S01]  /*1bc0*/  HFMA2.MMA R7, -RZ, RZ, 0, 0 ;  /* 0x00000000ff077435 */ /* 0x000fe200000001ff */
[----:B------:R-:W-:Y:S05]  /*1bd0*/  @!P0 BRA `(.L_x_6782) ;  /* 0x0000007000008947 */ /* 0x000fea0003800000 */
[----:B-----5:R-:W-:Y:S01]  /*1be0*/  PRMT R7, RZ, 0x5410, R119 ;  /* 0x00005410ff077816 */ /* 0x020fe20000000077 */
[----:B------:R-:W-:Y:S05]  /*1bf0*/  BRA `(.L_x_6782) ;  /* 0x0000005000007947 */ /* 0x000fea0003800000 */
.L_x_6781:
[----:B-----5:R-:W-:-:S05]  /*1c00*/  PRMT R6, RZ, 0x5410, R115 ;  /* 0x00005410ff067816 */ /* 0x020fca0000000073 */
[----:B------:R-:W-:Y:S01]  /*1c10*/  FMUL.FTZ R7, R6, c[0x0][0x1ec] ;  /* 0x00007b0006077a20 */ /* 0x000fe20000410000 */
[----:B------:R-:W-:-:S03]  /*1c20*/  @P0 PRMT R6, RZ, 0x5410, R119 ;  /* 0x00005410ff060816 */ /* 0x000fc60000000077 */
[----:B------:R-:W-:-:S04]  /*1c30*/  FMUL.FTZ R7, R82, R7 ;  /* 0x0000000752077220 */ /* 0x000fc80000410000 */
[----:B------:R-:W-:Y:S02]  /*1c40*/  @P0 FADD.FTZ R7, R6, R7 ;  /* 0x0000000706070221 */ /* 0x000fe40000010000 */
.L_x_6782:
[----:B------:R-:W-:Y:S05]  /*1c50*/  BSYNC B1 ;  /* 0x0000000000017941 */ /* 0x000fea0003800000 */
.L_x_6780:
[----:B------:R-:W-:Y:S01]  /*1c60*/  BSSY B1, `(.L_x_6783) ;  /* 0x000000b000017945 */ /* 0x000fe20003800000 */
[----:B------:R-:W-:Y:S05]  /*1c70*/  @P2 BRA `(.L_x_6784) ;  /* 0x0000004000002947 */ /* 0x000fea0003800000 */
[----:B------:R-:W-:Y:S01]  /*1c80*/  MOV R6, RZ ;  /* 0x000000ff00067202 */ /* 0x000fe20000000f00 */
[----:B------:R-:W-:Y:S05]  /*1c90*/  @!P0 BRA `(.L_x_6785) ;  /* 0x0000007000008947 */ /* 0x000fea0003800000 */
[----:B-----5:R-:W-:Y:S01]  /*1ca0*/  PRMT R6, RZ, 0x7610, R119 ;  /* 0x00007610ff067816 */ /* 0x020fe20000000077 */
[----:B------:R-:W-:Y:S05]  /*1cb0*/  BRA `(.L_x_6785) ;  /* 0x0000005000007947 */ /* 0x000fea0003800000 */
.L_x_6784:
[----:B-----5:R-:W-:Y:S02]  /*1cc0*/  PRMT R6, RZ, 0x7610, R115 ;  /* 0x00007610ff067816 */ /* 0x020fe40000000073 */
[----:B-1----:R-:W-:-:S03]  /*1cd0*/  @P0 PRMT R121, RZ, 0x7610, R119 ;  /* 0x00007610ff790816 */ /* 0x002fc60000000077 */
[----:B------:R-:W-:-:S04]  /*1ce0*/  FMUL.FTZ R6, R6, c[0x0][0x1ec] ;  /* 0x00007b0006067a20 */ /* 0x000fc80000410000 */
[----:B------:R-:W-:-:S04]  /*1cf0*/  FMUL.FTZ R6, R83, R6 ;  /* 0x0000000653067220 */ /* 0x000fc80000410000 */
[----:B------:R-:W-:Y:S02]  /*1d00*/  @P0 FADD.FTZ R6, R121, R6 ;  /* 0x0000000679060221 */ /* 0x000fe40000010000 */
.L_x_6785:
[----:B------:R-:W-:Y:S05]  /*1d10*/  BSYNC B1 ;  /* 0x0000000000017941 */ /* 0x000fea0003800000 */
.L_x_6783:
        /* <DEDUP_REMOVED lines=9> */
.L_x_6761:
[----:B------:R-:W-:Y:S05]  /*1db0*/  BSYNC B0 ;  /* 0x0000000000007941 */ /* 0x000fea0003800000 */
.L_x_6760:
        /* <DEDUP_REMOVED lines=17> */
.L_x_6789:
[----:B--2--5:R-:W-:-:S05]  /*1ed0*/  PRMT R0, RZ, 0x5410, R112 ;  /* 0x00005410ff007816 */ /* 0x024fca0000000070 */
[----:B------:R-:W-:Y:S01]  /*1ee0*/  FMUL.FTZ R5, R0, c[0x0][0x1ec] ;  /* 0x00007b0000057a20 */ /* 0x000fe20000410000 */
[----:B------:R-:W-:-:S03]  /*1ef0*/  @P0 PRMT R0, RZ, 0x5410, R116 ;  /* 0x00005410ff000816 */ /* 0x000fc60000000074 */
[----:B------:R-:W-:-:S04]  /*1f00*/  FMUL.FTZ R5, R108, R5 ;  /* 0x000000056c057220 */ /* 0x000fc80000410000 */
[----:B------:R-:W-:Y:S02]  /*1f10*/  @P0 FADD.FTZ R5, R0, R5 ;  /* 0x0000000500050221 */ /* 0x000fe40000010000 */
.L_x_6790:
[----:B------:R-:W-:Y:S05]  /*1f20*/  BSYNC B1 ;  /* 0x0000000000017941 */ /* 0x000fea0003800000 */
.L_x_6788:
[----:B------:R-:W-:Y:S01]  /*1f30*/  BSSY B1, `(.L_x_6791) ;  /* 0x000000b000017945 */ /* 0x000fe20003800000 */
[----:B------:R-:W-:Y:S05]  /*1f40*/  @P1 BRA `(.L_x_6792) ;  /* 0x0000004000001947 */ /* 0x000fea0003800000 */
[----:B------:R-:W-:Y:S01]  /*1f50*/  MOV R4, RZ ;  /* 0x000000ff00047202 */ /* 0x000fe20000000f00 */
[----:B------:R-:W-:Y:S05]  /*1f60*/  @!P0 BRA `(.L_x_6793) ;  /* 0x0000007000008947 */ /* 0x000fea0003800000 */
[----:B-----5:R-:W-:Y:S01]  /*1f70*/  PRMT R4, RZ, 0x7610, R116 ;  /* 0x00007610ff047816 */ /* 0x020fe20000000074 */
[----:B------:R-:W-:Y:S05]  /*1f80*/  BRA `(.L_x_6793) ;  /* 0x0000005000007947 */ /* 0x000fea0003800000 */
.L_x_6792:
[----:B-----5:R-:W-:Y:S02]  /*1f90*/  PRMT R0, RZ, 0x7610, R112 ;  /* 0x00007610ff007816 */ /* 0x020fe40000000070 */
[----:B------:R-:W-:-:S03]  /*1fa0*/  @P0 PRMT R3, RZ, 0x7610, R116 ;  /* 0x00007610ff030816 */ /* 0x000fc60000000074 */
[----:B------:R-:W-:-:S04]  /*1fb0*/  FMUL.FTZ R0, R0, c[0x0][0x1ec] ;  /* 0x00007b0000007a20 */ /* 0x000fc80000410000 */
[----:B------:R-:W-:-:S04]  /*1fc0*/  FMUL.FTZ R4, R109, R0 ;  /* 0x000000006d047220 */ /* 0x000fc80000410000 */
[----:B------:R-:W-:Y:S02]  /*1fd0*/  @P0 FADD.FTZ R4, R3, R4 ;  /* 0x0000000403040221 */ /* 0x000fe40000010000 */
.L_x_6793:
[----:B------:R-:W-:Y:S05]  /*1fe0*/  BSYNC B1 ;  /* 0x0000000000017941 */ /* 0x000fea0003800000 */
.L_x_6791:
[----:B------:R-:W-:Y:S01]  /*1ff0*/  BSSY B1, `(.L_x_6794) ;  /* 0x000000b000017945 */ /* 0x000fe20003800000 */
[----:B------:R-:W-:Y:S05]  /*2000*/  @P1 BRA `(.L_x_6795) ;  /* 0x0000004000001947 */ /* 0x000fea0003800000 */
[----:B------:R-:W-:Y:S01]  /*2010*/  HFMA2.MMA R3, -RZ, RZ, 0, 0 ;  /* 0x00000000ff037435 */ /* 0x000fe200000001ff */
[----:B------:R-:W-:Y:S05]  /*2020*/  @!P0 BRA `(.L_x_6796) ;  /* 0x0000007000008947 */ /* 0x000fea0003800000 */
[----:B-----5:R-:W-:Y:S01]  /*2030*/  PRMT R3, RZ, 0x5410, R117 ;  /* 0x00005410ff037816 */ /* 0x020fe20000000075 */
[----:B------:R-:W-:Y:S05]  /*2040*/  BRA `(.L_x_6796) ;  /* 0x0000005000007947 */ /* 0x000fea0003800000 */
.L_x_6795:
[----:B-----5:R-:W-:-:S05]  /*2050*/  PRMT R0, RZ, 0x5410, R113 ;  /* 0x00005410ff007816 */ /* 0x020fca0000000071 */
[----:B------:R-:W-:Y:S01]  /*2060*/  FMUL.FTZ R3, R0, c[0x0][0x1ec] ;  /* 0x00007b0000037a20 */ /* 0x000fe20000410000 */
[----:B------:R-:W-:-:S03]  /*2070*/  @P0 PRMT R0, RZ, 0x5410, R117 ;  /* 0x00005410ff000816 */ /* 0x000fc60000000075 */
[----:B------:R-:W-:-:S04]  /*2080*/  FMUL.FTZ R3, R110, R3 ;  /* 0x000000036e037220 */ /* 0x000fc80000410000 */
[----:B------:R-:W-:Y:S02]  /*2090*/  @P0 FADD.FTZ R3, R0, R3 ;  /* 0x0000000300030221 */ /* 0x000fe40000010000 */
.L_x_6796:
[----:B------:R-:W-:Y:S05]  /*20a0*/  BSYNC B1 ;  /* 0x0000000000017941 */ /* 0x000fea0003800000 */
.L_x_6794:
[----:B------:R-:W-:Y:S01]  /*20b0*/  BSSY B1, `(.L_x_6797) ;  /* 0x000000b000017945 */ /* 0x000fe20003800000 */
[----:B------:R-:W-:Y:S05]  /*20c0*/  @P1 BRA `(.L_x_6798) ;  /* 0x0000004000001947 */ /* 0x000fea0003800000 */
[----:B------:R-:W-:Y:S01]  /*20d0*/  MOV R2, RZ ;  /* 0x000000ff00027202 */ /* 0x000fe20000000f00 */
[----:B------:R-:W-:Y:S05]  /*20e0*/  @!P0 BRA `(.L_x_6799) ;  /* 0x0000007000008947 */ /* 0x000fea0003800000 */
[----:B-----5:R-:W-:Y:S01]  /*20f0*/  PRMT R2, RZ, 0x7610, R117 ;  /* 0x00007610ff027816 */ /* 0x020fe20000000075 */
[----:B------:R-:W-:Y:S05]  /*2100*/  BRA `(.L_x_6799) ;  /* 0x0000005000007947 */ /* 0x000fea0003800000 */
.L_x_6798:
[----:B-----5:R-:W-:Y:S02]  /*2110*/  PRMT R0, RZ, 0x7610, R113 ;  /* 0x00007610ff007816 */ /* 0x020fe40000000071 */
[----:B-1----:R-:W-:-:S03]  /*2120*/  @P0 PRMT R121, RZ, 0x7610, R117 ;  /* 0x00007610ff790816 */ /* 0x002fc60000000075 */
[----:B------:R-:W-:-:S04]  /*2130*/  FMUL.FTZ R0, R0, c[0x0][0x1ec] ;  /* 0x00007b0000007a20 */ /* 0x000fc80000410000 */
[----:B------:R-:W-:-:S04]  /*2140*/  FMUL.FTZ R2, R111, R0 ;  /* 0x000000006f027220 */ /* 0x000fc80000410000 */
[----:B------:R-:W-:Y:S02]  /*2150*/  @P0 FADD.FTZ R2, R121, R2 ;  /* 0x0000000279020221 */ /* 0x000fe40000010000 */
.L_x_6799:
[----:B------:R-:W-:Y:S05]  /*2160*/  BSYNC B1 ;  /* 0x0000000000017941 */ /* 0x000fea0003800000 */
.L_x_6797:
[----:B------:R-:W-:Y:S01]  /*2170*/  BSSY B1, `(.L_x_6800) ;  /* 0x000000b000017945 */ /* 0x000fe20003800000 */
[----:B------:R-:W-:Y:S05]  /*2180*/  @P1 BRA `(.L_x_6801) ;  /* 0x0000004000001947 */ /* 0x000fea0003800000 */
[----:B------:R-:W-:Y:S01]  /*2190*/  HFMA2.MMA R0, -RZ, RZ, 0, 0 ;  /* 0x00000000ff007435 */ /* 0x000fe200000001ff */
[----:B------:R-:W-:Y:S05]  /*21a0*/  @!P0 BRA `(.L_x_6802) ;  /* 0x0000007000008947 */ /* 0x000fea0003800000 */
[----:B-----5:R-:W-:Y:S01]  /*21b0*/  PRMT R0, RZ, 0x5410, R118 ;  /* 0x00005410ff007816 */ /* 0x020fe20000000076 */
[----:B------:R-:W-:Y:S05]  /*21c0*/  BRA `(.L_x_6802) ;  /* 0x0000005000007947 */ /* 0x000fea0003800000 */
.L_x_6801:
[----:B-----5:R-:W-:-:S05]  /*21d0*/  PRMT R0, RZ, 0x5410, R114 ;  /* 0x00005410ff007816 */ /* 0x020fca0000000072 */
[----:B-1----:R-:W-:-:S04]  /*21e0*/  FMUL.FTZ R121, R0, c[0x0][0x1ec] ;  /* 0x00007b0000797a20 */ /* 0x002fc80000410000 */
[----:B------:R-:W-:Y:S01]  /*21f0*/  FMUL.FTZ R0, R104, R121 ;  /* 0x0000007968007220 */ /* 0x000fe20000410000 */
[----:B------:R-:W-:-:S05]  /*2200*/  @P0 PRMT R121, RZ, 0x5410, R118 ;  /* 0x00005410ff790816 */ /* 0x000fca0000000076 */
[----:B------:R-:W-:Y:S02]  /*2210*/  @P0 FADD.FTZ R0, R121, R0 ;  /* 0x0000000079000221 */ /* 0x000fe40000010000 */
.L_x_6802:
[----:B------:R-:W-:Y:S05]  /*2220*/  BSYNC B1 ;  /* 0x0000000000017941 */ /* 0x000fea0003800000 */
.L_x_6800:
[----:B------:R-:W-:Y:S01]  /*2230*/  BSSY B1, `(.L_x_6803) ;  /* 0x000000b000017945 */ /* 0x000fe20003800000 */
[----:B------:R-:W-:Y:S05]  /*2240*/  @P1 BRA `(.L_x_6804) ;  /* 0x0000004000001947 */ /* 0x000fea0003800000 */
[----:B------:R-:W-:Y:S01]  /*2250*/  MOV R139, RZ ;  /* 0x000000ff008b7202 */ /* 0x000fe20000000f00 */
[----:B------:R-:W-:Y:S05]  /*2260*/  @!P0 BRA `(.L_x_6805) ;  /* 0x0000007000008947 */ /* 0x000fea0003800000 */
[----:B-----5:R-:W-:Y:S01]  /*2270*/  PRMT R139, RZ, 0x7610, R118 ;  /* 0x00007610ff8b7816 */ /* 0x020fe20000000076 */
[----:B------:R-:W-:Y:S05]  /*2280*/  BRA `(.L_x_6805) ;  /* 0x0000005000007947 */ /* 0x000fea0003800000 */
.L_x_6804:
[----:B-1---5:R-:W-:-:S05]  /*2290*/  PRMT R120, RZ, 0x7610, R114 ;  /* 0x00007610ff787816 */ /* 0x022fca0000000072 */
[----:B------:R-:W-:-:S04]  /*22a0*/  FMUL.FTZ R120, R120, c[0x0][0x1ec] ;  /* 0x00007b0078787a20 */ /* 0x000fc80000410000 */
[----:B------:R-:W-:Y:S01]  /*22b0*/  FMUL.FTZ R139, R105, R120 ;  /* 0x00000078698b7220 */ /* 0x000fe20000410000 */
[----:B------:R-:W-:-:S05]  /*22c0*/  @P0 PRMT R120, RZ, 0x7610, R118 ;  /* 0x00007610ff780816 */ /* 0x000fca0000000076 */
[----:B------:R-:W-:Y:S02]  /*22d0*/  @P0 FADD.FTZ R139, R120, R139 ;  /* 0x0000008b788b0221 */ /* 0x000fe40000010000 */
.L_x_6805:
[----:B------:R-:W-:Y:S05]  /*22e0*/  BSYNC B1 ;  /* 0x0000000000017941 */ /* 0x000fea0003800000 */
.L_x_6803:
[----:B------:R-:W-:Y:S01]  /*22f0*/  BSSY B1, `(.L_x_6806) ;  /* 0x000000b000017945 */ /* 0x000fe20003800000 */
[----:B------:R-:W-:Y:S05]  /*2300*/  @P1 BRA `(.L_x_6807) ;  /* 0x0000004000001947 */ /* 0x000fea0003800000 */
[----:B------:R-:W-:Y:S01]  /*2310*/  HFMA2.MMA R138, -RZ, RZ, 0, 0 ;  /* 0x00000000ff8a7435 */ /* 0x000fe200000001ff */
[----:B------:R-:W-:Y:S05]  /*2320*/  @!P0 BRA `(.L_x_6808) ;  /* 0x0000007000008947 */ /* 0x000fea0003800000 */
[----:B-----5:R-:W-:Y:S01]  /*2330*/  PRMT R138, RZ, 0x5410, R119 ;  /* 0x00005410ff8a7816 */ /* 0x020fe20000000077 */
[----:B------:R-:W-:Y:S05]  /*2340*/  BRA `(.L_x_6808) ;  /* 0x0000005000007947 */ /* 0x000fea0003800000 */
.L_x_6807:
[----:B-1---5:R-:W-:-:S05]  /*2350*/  PRMT R120, RZ, 0x5410, R115 ;  /* 0x00005410ff787816 */ /* 0x022fca0000000073 */
[----:B------:R-:W-:-:S04]  /*2360*/  FMUL.FTZ R121, R120, c[0x0][0x1ec] ;  /* 0x00007b0078797a20 */ /* 0x000fc80000410000 */
[----:B------:R-:W-:Y:S01]  /*2370*/  FMUL.FTZ R138, R106, R121 ;  /* 0x000000796a8a7220 */ /* 0x000fe20000410000 */
[----:B------:R-:W-:-:S05]  /*2380*/  @P0 PRMT R121, RZ, 0x5410, R119 ;  /* 0x00005410ff790816 */ /* 0x000fca0000000077 */
[----:B------:R-:W-:Y:S02]  /*2390*/  @P0 FADD.FTZ R138, R121, R138 ;  /* 0x0000008a798a0221 */ /* 0x000fe40000010000 */
.L_x_6808:
[----:B------:R-:W-:Y:S05]  /*23a0*/  BSYNC B1 ;  /* 0x0000000000017941 */ /* 0x000fea0003800000 */
.L_x_6806:
[----:B------:R-:W-:Y:S01]  /*23b0*/  BSSY B1, `(.L_x_6809) ;  /* 0x000000b000017945 */ /* 0x000fe20003800000 */
[----:B------:R-:W-:Y:S05]  /*23c0*/  @P1 BRA `(.L_x_6810) ;  /* 0x0000004000001947 */ /* 0x000fea0003800000 */
[----:B------:R-:W-:Y:S01]  /*23d0*/  MOV R141, RZ ;  /* 0x000000ff008d7202 */ /* 0x000fe20000000f00 */
[----:B------:R-:W-:Y:S05]  /*23e0*/  @!P0 BRA `(.L_x_6811) ;  /* 0x0000007000008947 */ /* 0x000fea0003800000 */
[----:B-----5:R-:W-:Y:S01]  /*23f0*/  PRMT R141, RZ, 0x7610, R119 ;  /* 0x00007610ff8d7816 */ /* 0x020fe20000000077 */
[----:B------:R-:W-:Y:S05]  /*2400*/  BRA `(.L_x_6811) ;  /* 0x0000005000007947 */ /* 0x000fea0003800000 */
.L_x_6810:
[----:B-1---5:R-:W-:-:S05]  /*2410*/  PRMT R120, RZ, 0x7610, R115 ;  /* 0x00007610ff787816 */ /* 0x022fca0000000073 */
[----:B------:R-:W-:-:S04]  /*2420*/  FMUL.FTZ R120, R120, c[0x0][0x1ec] ;  /* 0x00007b0078787a20 */ /* 0x000fc80000410000 */
[----:B------:R-:W-:Y:S01]  /*2430*/  FMUL.FTZ R141, R107, R120 ;  /* 0x000000786b8d7220 */ /* 0x000fe20000410000 */
[----:B------:R-:W-:-:S05]  /*2440*/  @P0 PRMT R120, RZ, 0x7610, R119 ;  /* 0x00007610ff780816 */ /* 0x000fca0000000077 */
[----:B------:R-:W-:Y:S02]  /*2450*/  @P0 FADD.FTZ R141, R120, R141 ;  /* 0x0000008d788d0221 */ /* 0x000fe40000010000 */
.L_x_6811:
[----:B------:R-:W-:Y:S05]  /*2460*/  BSYNC B1 ;  /* 0x0000000000017941 */ /* 0x000fea0003800000 */
.L_x_6809:
[----:B-1----:R-:W-:Y:S01]  /*2470*/  HFMA2.MMA R145, -RZ, RZ, 0, 9.5367431640625e-07 ;  /* 0x00000010ff917435 */ /* 0x002fe200000001ff */
[----:B------:R-:W-:Y:S02]  /*2480*/  F2FP.BF16.PACK_AB R123, R141, R138 ;  /* 0x0000008a8d7b723e */ /* 0x000fe400000010ff */
[----:B------:R-:W-:Y:S02]  /*2490*/  F2FP.BF16.PACK_AB R122, R139, R0 ;  /* 0x000000008b7a723e */ /* 0x000fe400000010ff */
[----:B------:R-:W-:Y:S02]  /*24a0*/  F2FP.BF16.PACK_AB R121, R2, R3 ;  /* 0x000000030279723e */ /* 0x000fe400000010ff */
[----:B------:R-:W-:-:S03]  /*24b0*/  F2FP.BF16.PACK_AB R120, R4, R5 ;  /* 0x000000050478723e */ /* 0x000fc600000010ff */
[----:B------:R-:W-:-:S05]  /*24c0*/  IMAD.WIDE.U32 R144, R148, R145, c[0x0][0x188] ;  /* 0x0000620094907625 */ /* 0x000fca00078e0091 */
[----:B------:R0:W-:Y:S02]  /*24d0*/  STG.E.128 [R144.64], R120 ;  /* 0x0000007890007986 */ /* 0x0001e4000c101d04 */
.L_x_6787:
[----:B------:R-:W-:Y:S05]  /*24e0*/  BSYNC B0 ;  /* 0x0000000000007941 */ /* 0x000fea0003800000 */
.L_x_6786:
        /* <DEDUP_REMOVED lines=42> */
.L_x_6824:
        /* <DEDUP_REMOVED lines=85> */
.L_x_6825:
        /* <DEDUP_REMOVED lines=37> */
[--C-:B0-----:R-:W-:Y:S02]  /*2f30*/  FADD.FTZ R144, R134, -R146.reuse ;  /* 0x8000009286907221 */ /* 0x101fe40000010000 */
[--C-:B------:R-:W-:Y:S02]  /*2f40*/  FADD.FTZ R152, R131, -R146.reuse ;  /* 0x8000009283987221 */ /* 0x100fe40000010000 */
[----:B------:R-:W-:-:S02]  /*2f50*/  FADD.FTZ R154, R130, -R146 ;  /* 0x80000092829a7221 */ /* 0x000fc40000010000 */
[C---:B------:R-:W-:Y:S01]  /*2f60*/  FMUL.FTZ R123, R149.reuse, R148 ;  /* 0x00000094957b7220 */ /* 0x040fe20000410000 */
[----:B------:R-:W-:Y:S01]  /*2f70*/  HFMA2.MMA R148, -RZ, RZ, 0, 9.5367431640625e-07 ;  /* 0x00000010ff947435 */ /* 0x000fe200000001ff */
        /* <DEDUP_REMOVED lines=12> */
[----:B------:R-:W-:-:S04]  /*3040*/  F2FP.BF16.PACK_AB R121, R144, R121 ;  /* 0x000000799079723e */ /* 0x000fc800000010ff */
[----:B------:R-:W-:Y:S01]  /*3050*/  F2FP.BF16.PACK_AB R123, R154, R145 ;  /* 0x000000919a7b723e */ /* 0x000fe200000010ff */
[C---:B------:R-:W-:Y:S01]  /*3060*/  IMAD.WIDE.U32 R144, R143.reuse, R148, c[0x0][0x208] ;  /* 0x000082008f907625 */ /* 0x040fe200078e0094 */
[----:B------:R-:W-:-:S04]  /*3070*/  IADD3 R143, R143, 0x20, RZ ;  /* 0x000000208f8f7810 */ /* 0x000fc80007ffe0ff */
[----:B------:R0:W-:Y:S03]  /*3080*/  STG.E.128 [R144.64], R120 ;  /* 0x0000007890007986 */ /* 0x0001e6000c101d04 */
.L_x_6817:
[----:B------:R-:W-:Y:S05]  /*3090*/  BSYNC B1 ;  /* 0x0000000000017941 */ /* 0x000fea0003800000 */
.L_x_6816:
[----:B------:R-:W-:Y:S01]  /*30a0*/  BSSY B1, `(.L_x_6818) ;  /* 0x0000022000017945 */ /* 0x000fe20003800000 */
        /* <DEDUP_REMOVED lines=11> */
[--C-:B------:R-:W-:Y:S02]  /*3160*/  FADD.FTZ R144, R126, -R146.reuse ;  /* 0x800000927e907221 */ /* 0x100fe40000010000 */
[--C-:B------:R-:W-:Y:S02]  /*3170*/  FADD.FTZ R152, R15, -R146.reuse ;  /* 0x800000920f987221 */ /* 0x100fe40000010000 */
[----:B------:R-:W-:-:S02]  /*3180*/  FADD.FTZ R154, R14, -R146 ;  /* 0x800000920e9a7221 */ /* 0x000fc40000010000 */
[C---:B------:R-:W-:Y:S01]  /*3190*/  FMUL.FTZ R123, R149.reuse, R148 ;  /* 0x00000094957b7220 */ /* 0x040fe20000410000 */
[----:B------:R-:W-:Y:S01]  /*31a0*/  MOV R148, 0x10 ;  /* 0x0000001000947802 */ /* 0x000fe20000000f00 */
        /* <DEDUP_REMOVED lines=17> */
.L_x_6819:
[----:B------:R-:W-:Y:S05]  /*32c0*/  BSYNC B1 ;  /* 0x0000000000017941 */ /* 0x000fea0003800000 */
.L_x_6818:
        /* <DEDUP_REMOVED lines=34> */
.L_x_6821:
[----:B------:R-:W-:Y:S05]  /*34f0*/  BSYNC B1 ;  /* 0x0000000000017941 */ /* 0x000fea0003800000 */
.L_x_6820:
        /* <DEDUP_REMOVED lines=12> */
[----:B------:R-:W-:Y:S01]  /*35c0*/  MOV R150, 0x10 ;  /* 0x0000001000967802 */ /* 0x000fe20000000f00 */
        /* <DEDUP_REMOVED lines=19> */
.L_x_6815:
[----:B------:R-:W-:Y:S05]  /*3700*/  BSYNC B0 ;  /* 0x0000000000007941 */ /* 0x000fea0003800000 */
.L_x_6814:
[----:B0-2---:R-:W-:-:S04]  /*3710*/  MOV R121, c[0x0][0x160] ;  /* 0x0000580000797a02 */ /* 0x005fc80000000f00 */
[----:B------:R-:W-:-:S04]  /*3720*/  LEA R140, R121, R140, 0x2 ;  /* 0x0000008c798c7211 */ /* 0x000fc800078e10ff */
[----:B------:R-:W-:-:S13]  /*3730*/  ISETP.GE.AND P0, PT, R140, c[0x0][0x164], PT ;  /* 0x000059008c007a0c */ /* 0x000fda0003f06270 */
[----:B------:R-:W-:Y:S01]  /*3740*/  @P0 CALL.REL.NOINC `(.L_x_6822) ;  /* 0x0000001000000944 */ /* 0x000fe20003c00000 */
[----:B------:R-:W-:Y:S05]  /*3750*/  BRA `(.L_x_6823) ;  /* 0xffffcf4000007947 */ /* 0x000fea000383ffff */
.L_x_6822:
[----:B------:R-:W-:Y:S05]  /*3760*/  EXIT ;  /* 0x000000000000794d */ /* 0x000fea0003800000 */
.L_x_6812:
[----:B------:R-:W-:Y:S01]  /*3770*/  HFMA2.MMA R149, -RZ, RZ, 0, 5.9604644775390625e-08 ;  /* 0x00000001ff957435 */ /* 0x000fe200000001ff */
[----:B------:R-:W-:Y:S02]  /*3780*/  MOV R123, 0x1f ;  /* 0x0000001f007b7802 */ /* 0x000fe40000000f00 */
[----:B------:R-:W-:Y:S02]  /*3790*/  MOV R148, 0xffffffff ;  /* 0xffffffff00947802 */ /* 0x000fe40000000f00 */
[----:B------:R-:W-:Y:S02]  /*37a0*/  MOV R120, 0x37c0 ;  /* 0x000037c000787802 */ /* 0x000fe40000000f00 */
[----:B-----5:R-:W-:Y:S05]  /*37b0*/  CALL.REL.NOINC `($__internal_38_$__cuda_sm70_shflsync_bfly_p) ;  /* 0x000007c000007944 */ /* 0x020fea0003c00000 */
[----:B-1----:R-:W-:Y:S01]  /*37c0*/  MOV R121, R149 ;  /* 0x0000009500797202 */ /* 0x002fe20000000f00 */
[----:B0-----:R-:W-:Y:S05]  /*37d0*/  BRA `(.L_x_6824) ;  /* 0xffffefb000007947 */ /* 0x001fea000383ffff */
.L_x_6813:
[----:B------:R-:W-:Y:S01]  /*37e0*/  HFMA2.MMA R149, -RZ, RZ, 0, 1.1920928955078125e-07 ;  /* 0x00000002ff957435 */ /* 0x000fe200000001ff */
[----:B0-----:R-:W-:Y:S02]  /*37f0*/  MOV R122, R150 ;  /* 0x00000096007a7202 */ /* 0x001fe40000000f00 */
[----:B------:R-:W-:Y:S02]  /*3800*/  MOV R123, 0x1f ;  /* 0x0000001f007b7802 */ /* 0x000fe40000000f00 */
[----:B------:R-:W-:-:S02]  /*3810*/  MOV R148, 0xffffffff ;  /* 0xffffffff00947802 */ /* 0x000fc40000000f00 */
[----:B------:R-:W-:Y:S02]  /*3820*/  MOV R120, 0x3840 ;  /* 0x0000384000787802 */ /* 0x000fe40000000f00 */
[----:B-----5:R-:W-:Y:S05]  /*3830*/  CALL.REL.NOINC `($__internal_38_$__cuda_sm70_shflsync_bfly_p) ;  /* 0x0000074000007944 */ /* 0x020fea0003c00000 */
[----:B01----:R-:W-:Y:S01]  /*3840*/  FADD.FTZ R122, R150, R149 ;  /* 0x00000095967a7221 */ /* 0x003fe20000010000 */
[----:B------:R-:W-:Y:S01]  /*3850*/  HFMA2.MMA R149, -RZ, RZ, 0, 2.384185791015625e-07 ;  /* 0x00000004ff957435 */ /* 0x000fe200000001ff */
[----:B------:R-:W-:Y:S02]  /*3860*/  MOV R123, 0x1f ;  /* 0x0000001f007b7802 */ /* 0x000fe40000000f00 */
[----:B------:R-:W-:Y:S02]  /*3870*/  MOV R148, 0xffffffff ;  /* 0xffffffff00947802 */ /* 0x000fe40000000f00 */
[----:B------:R-:W-:Y:S02]  /*3880*/  MOV R120, 0x38a0 ;  /* 0x000038a000787802 */ /* 0x000fe40000000f00 */
[----:B------:R-:W-:Y:S05]  /*3890*/  CALL.REL.NOINC `($__internal_38_$__cuda_sm70_shflsync_bfly_p) ;  /* 0x000006e000007944 */ /* 0x000fea0003c00000 */
[----:B01----:R-:W-:Y:S01]  /*38a0*/  FADD.FTZ R122, R122, R149 ;  /* 0x000000957a7a7221 */ /* 0x003fe20000010000 */
[----:B------:R-:W-:Y:S01]  /*38b0*/  HFMA2.MMA R149, -RZ, RZ, 0, 4.76837158203125e-07 ;  /* 0x00000008ff957435 */ /* 0x000fe200000001ff */
[----:B------:R-:W-:Y:S02]  /*38c0*/  MOV R123, 0x1f ;  /* 0x0000001f007b7802 */ /* 0x000fe40000000f00 */
[----:B------:R-:W-:-:S02]  /*38d0*/  MOV R148, 0xffffffff ;  /* 0xffffffff00947802 */ /* 0x000fc40000000f00 */
[----:B------:R-:W-:Y:S02]  /*38e0*/  MOV R120, 0x3900 ;  /* 0x0000390000787802 */ /* 0x000fe40000000f00 */
[----:B------:R-:W-:Y:S05]  /*38f0*/  CALL.REL.NOINC `($__internal_38_$__cuda_sm70_shflsync_bfly_p) ;  /* 0x0000068000007944 */ /* 0x000fea0003c00000 */
[----:B01----:R-:W-:Y:S01]  /*3900*/  FADD.FTZ R122, R122, R149 ;  /* 0x000000957a7a7221 */ /* 0x003fe20000010000 */
[----:B------:R-:W-:Y:S01]  /*3910*/  HFMA2.MMA R149, -RZ, RZ, 0, 9.5367431640625e-07 ;  /* 0x00000010ff957435 */ /* 0x000fe200000001ff */
[----:B------:R-:W-:Y:S02]  /*3920*/  MOV R123, 0x1f ;  /* 0x0000001f007b7802 */ /* 0x000fe40000000f00 */
[----:B------:R-:W-:Y:S02]  /*3930*/  MOV R148, 0xffffffff ;  /* 0xffffffff00947802 */ /* 0x000fe40000000f00 */
[----:B------:R-:W-:Y:S02]  /*3940*/  MOV R120, 0x3960 ;  /* 0x0000396000787802 */ /* 0x000fe40000000f00 */
[----:B------:R-:W-:Y:S05]  /*3950*/  CALL.REL.NOINC `($__internal_38_$__cuda_sm70_shflsync_bfly_p) ;  /* 0x0000062000007944 */ /* 0x000fea0003c00000 */
        /* <DEDUP_REMOVED lines=71> */
[----:B------:R-:W-:Y:S05]  /*3dd0*/  CALL.REL.NOINC `($__internal_38_$__cuda_sm70_shflsync_bfly_p) ;  /* 0x000001a000007944 */ /* 0x000fea0003c00000 */
[----:B01----:R-:W-:Y:S01]  /*3de0*/  FADD.FTZ R122, R122, R149 ;  /* 0x000000957a7a7221 */ /* 0x003fe20000010000 */
[----:B------:R-:W-:Y:S01]  /*3df0*/  HFMA2.MMA R149, -RZ, RZ, 0, 1.1920928955078125e-07 ;  /* 0x00000002ff957435 */ /* 0x000fe200000001ff */
[----:B------:R-:W-:Y:S02]  /*3e00*/  MOV R123, 0x1f ;  /* 0x0000001f007b7802 */ /* 0x000fe40000000f00 */
[----:B------:R-:W-:Y:S02]  /*3e10*/  MOV R148, 0xffffffff ;  /* 0xffffffff00947802 */ /* 0x000fe40000000f00 */
[----:B------:R-:W-:Y:S02]  /*3e20*/  MOV R120, 0x3e40 ;  /* 0x00003e4000787802 */ /* 0x000fe40000000f00 */
[----:B------:R-:W-:Y:S05]  /*3e30*/  CALL.REL.NOINC `($__internal_38_$__cuda_sm70_shflsync_bfly_p) ;  /* 0x0000014000007944 */ /* 0x000fea0003c00000 */
[----:B01----:R-:W-:Y:S01]  /*3e40*/  FADD.FTZ R122, R122, R149 ;  /* 0x000000957a7a7221 */ /* 0x003fe20000010000 */
[----:B------:R-:W-:Y:S01]  /*3e50*/  HFMA2.MMA R149, -RZ, RZ, 0, 2.384185791015625e-07 ;  /* 0x00000004ff957435 */ /* 0x000fe200000001ff */
[----:B------:R-:W-:-:S02]  /*3e60*/  MOV R123, 0x1f ;  /* 0x0000001f007b7802 */ /* 0x000fc40000000f00 */
[----:B------:R-:W-:Y:S02]  /*3e70*/  MOV R148, 0xffffffff ;  /* 0xffffffff00947802 */ /* 0x000fe40000000f00 */
[----:B------:R-:W-:Y:S02]  /*3e80*/  MOV R120, 0x3ea0 ;  /* 0x00003ea000787802 */ /* 0x000fe40000000f00 */
[----:B------:R-:W-:Y:S05]  /*3e90*/  CALL.REL.NOINC `($__internal_38_$__cuda_sm70_shflsync_bfly_p) ;  /* 0x000000e000007944 */ /* 0x000fea0003c00000 */
[----:B01----:R-:W-:Y:S01]  /*3ea0*/  FADD.FTZ R122, R122, R149 ;  /* 0x000000957a7a7221 */ /* 0x003fe20000010000 */
[----:B------:R-:W-:Y:S01]  /*3eb0*/  HFMA2.MMA R149, -RZ, RZ, 0, 4.76837158203125e-07 ;  /* 0x00000008ff957435 */ /* 0x000fe200000001ff */
[----:B------:R-:W-:Y:S02]  /*3ec0*/  MOV R123, 0x1f ;  /* 0x0000001f007b7802 */ /* 0x000fe40000000f00 */
[----:B------:R-:W-:Y:S02]  /*3ed0*/  MOV R148, 0xffffffff ;  /* 0xffffffff00947802 */ /* 0x000fe40000000f00 */
[----:B------:R-:W-:Y:S02]  /*3ee0*/  MOV R120, 0x3f00 ;  /* 0x00003f0000787802 */ /* 0x000fe40000000f00 */
[----:B------:R-:W-:Y:S05]  /*3ef0*/  CALL.REL.NOINC `($__internal_38_$__cuda_sm70_shflsync_bfly_p) ;  /* 0x0000008000007944 */ /* 0x000fea0003c00000 */
[----:B-1----:R-:W-:Y:S01]  /*3f00*/  FADD.FTZ R144, R122, R149 ;  /* 0x000000957a907221 */ /* 0x002fe20000010000 */
[----:B------:R-:W-:Y:S01]  /*3f10*/  HFMA2.MMA R149, -RZ, RZ, 0, 9.5367431640625e-07 ;  /* 0x00000010ff957435 */ /* 0x000fe200000001ff */
[----:B0-----:R-:W-:-:S02]  /*3f20*/  MOV R123, 0x1f ;  /* 0x0000001f007b7802 */ /* 0x001fc40000000f00 */
[----:B------:R-:W-:Y:S02]  /*3f30*/  MOV R148, 0xffffffff ;  /* 0xffffffff00947802 */ /* 0x000fe40000000f00 */
[----:B------:R-:W-:Y:S02]  /*3f40*/  MOV R122, R144 ;  /* 0x00000090007a7202 */ /* 0x000fe40000000f00 */
[----:B------:R-:W-:Y:S02]  /*3f50*/  MOV R120, 0x3f70 ;  /* 0x00003f7000787802 */ /* 0x000fe40000000f00 */
[----:B------:R-:W-:Y:S05]  /*3f60*/  CALL.REL.NOINC `($__internal_38_$__cuda_sm70_shflsync_bfly_p) ;  /* 0x0000001000007944 */ /* 0x000fea0003c00000 */
[----:B01----:R-:W-:Y:S05]  /*3f70*/  BRA `(.L_x_6825) ;  /* 0xffffed6000007947 */ /* 0x003fea000383ffff */
        .weak           $__internal_38_$__cuda_sm70_shflsync_bfly_p
        .type           $__internal_38_$__cuda_sm70_shflsync_bfly_p,@function
        .size           $__internal_38_$__cuda_sm70_shflsync_bfly_p,(.L_x_29178 - $__internal_38_$__cuda_sm70_shflsync_bfly_p)
$__internal_38_$__cuda_sm70_shflsync_bfly_p:
[----:B------:R-:W-:Y:S01]  /*3f80*/  HFMA2.MMA R121, -RZ, RZ, 0, 0 ;  /* 0x00000000ff797435 */ /* 0x000fe200000001ff */
[----:B------:R-:W-:Y:S04]  /*3f90*/  WARPSYNC R148 ;  /* 0x0000009400007348 */ /* 0x000fe80003800000 */
[----:B------:R0:W1:Y:S01]  /*3fa0*/  SHFL.BFLY PT, R149, R122, R149, R123 ;  /* 0x0c0000957a957389 */ /* 0x00006200000e007b */
[----:B------:R-:W-:Y:S05]  /*3fb0*/  RET.REL.NODEC R120 `(_ZN10layer_norm13ln_fwd_kernelINS_13Kernel_traitsIf13__nv_bfloat16S2_S2_fjLj1024ELj1ELj4ELj1ELj16ENS_18Kernel_traits_baseILj1024EfS2_S2_S2_fjLj128EEEEELb0ELb1ELb1ELb0EEEvNS_9FwdParamsE) ;  /* 0xffffc04078007950 */ /* 0x000fea0003c3ffff */
.L_x_6826:
        /* <DEDUP_REMOVED lines=12> */
.L_x_29178:


//--------------------- .text._ZN10layer_norm13ln_fwd_kernelINS_13Kernel_traitsIf13__nv_bfloat16S2_S2_fjLj1024ELj1ELj4ELj1ELj16ENS_18Kernel_traits_baseILj1024EfS2_S2_S2_fjLj128EEEEELb0ELb1ELb1ELb1EEEvNS_9FwdParamsE --------------------------
	.section	.text._ZN10layer_norm13ln_fwd_kernelINS_13Kernel_traitsIf13__nv_bfloat16S2_S2_fjLj1024ELj1ELj4ELj1ELj16ENS_18Kernel_traits_baseILj1024EfS2_S2_S2_fjLj128EEEEELb0ELb1ELb1ELb1EEEvNS_9FwdParamsE,"ax",@progbits
	.sectioninfo	@"SHI_REGISTERS=167"
	.align	128
        .global         _ZN10layer_norm13ln_fwd_kernelINS_13Kernel_traitsIf13__nv_bfloat16S2_S2_fjLj1024ELj1ELj4ELj1ELj16ENS_18Kernel_traits_baseILj1024EfS2_S2_S2_fjLj128EEEEELb0ELb1ELb1ELb1EEEvNS_9FwdParamsE
        .type           _ZN10layer_norm13ln_fwd_kernelINS_13Kernel_traitsIf13__nv_bfloat16S2_S2_fjLj1024ELj1ELj4ELj1ELj16ENS_18Kernel_traits_baseILj1024EfS2_S2_S2_fjLj128EEEEELb0ELb1ELb1ELb1EEEvNS_9FwdParamsE,@function
        .size           _ZN10layer_norm13ln_fwd_kernelINS_13Kernel_traitsIf13__nv_bfloat16S2_S2_fjLj1024ELj1ELj4ELj1ELj16ENS_18Kernel_traits_baseILj1024EfS2_S2_S2_fjLj128EEEEELb0ELb1ELb1ELb1EEEvNS_9FwdParamsE,(.L_x_29179 - _ZN10layer_norm13ln_fwd_kernelINS_13Kernel_traitsIf13__nv_bfloat16S2_S2_fjLj1024ELj1ELj4ELj1ELj16ENS_18Kernel_traits_baseILj1024EfS2_S2_S2_fjLj128EEEEELb0ELb1ELb1ELb1EEEvNS_9FwdParamsE)
        .other          _ZN10layer_norm13ln_fwd_kernelINS_13Kernel_traitsIf13__nv_bfloat16S2_S2_fjLj1024ELj1ELj4ELj1ELj16ENS_18Kernel_traits_baseILj1024EfS2_S2_S2_fjLj128EEEEELb0ELb1ELb1ELb1EEEvNS_9FwdParamsE,@"STO_CUDA_ENTRY STV_DEFAULT"
_ZN10layer_norm13ln_fwd_kernelINS_13Kernel_traitsIf13__nv_bfloat16S2_S2_fjLj1024ELj1ELj4ELj1ELj16ENS_18Kernel_traits_baseILj1024EfS2_S2_S2_fjLj128EEEEELb0ELb1ELb1ELb1EEEvNS_9FwdParamsE:
.text._ZN10layer_norm13ln_fwd_kernelINS_13Kernel_traitsIf13__nv_bfloat16S2_S2_fjLj1024ELj1ELj4ELj1ELj16ENS_18Kernel_traits_baseILj1024EfS2_S2_S2_fjLj128EEEEELb0ELb1ELb1ELb1EEEvNS_9FwdParamsE:
        /* <DEDUP_REMOVED lines=24> */
[C---:B------:R-:W-:Y:S02]  /*0180*/  SHF.L.U32 R0, R132.reuse, 0x5, RZ ;  /* 0x0000000584007819 */ /* 0x040fe400000006ff */
[----:B------:R-:W-:Y:S02]  /*0190*/  LOP3.LUT R132, R132, 0x1f, RZ, 0xc0, !PT ;  /* 0x0000001f84847812 */ /* 0x000fe400078ec0ff */
[----:B------:R-:W-:Y:S02]  /*01a0*/  LOP3.LUT R0, R0, 0x3e0, RZ, 0xc0, !PT ;  /* 0x000003e000007812 */ /* 0x000fe400078ec0ff */
[----:B------:R-:W-:Y:S02]  /*01b0*/  LEA R6, P1, R132, c[0x0][0x1c8], 0x5 ;  /* 0x0000720084067a11 */ /* 0x000fe400078228ff */
[----:B------:R-:W-:-:S02]  /*01c0*/  IADD3 R4, P3, R0, c[0x0][0x218], RZ ;  /* 0x0000860000047a10 */ /* 0x000fc40007f7e0ff */
[----:B------:R-:W-:Y:S02]  /*01d0*/  IADD3 R2, P2, R0, c[0x0][0x1b0], RZ ;  /* 0x00006c0000027a10 */ /* 0x000fe40007f5e0ff */
[----:B------:R-:W-:Y:S02]  /*01e0*/  IADD3.X R5, RZ, c[0x0][0x21c], RZ, P3, !PT ;  /* 0x00008700ff057a10 */ /* 0x000fe40001ffe4ff */
[----:B------:R-:W-:Y:S02]  /*01f0*/  ISETP.GE.AND P3, PT, R131, c[0x0][0x164], PT ;  /* 0x0000590083007a0c */ /* 0x000fe40003f66270 */
[----:B------:R-:W-:Y:S01]  /*0200*/  IADD3.X R7, RZ, c[0x0][0x1cc], RZ, P1, !PT ;  /* 0x00007300ff077a10 */ /* 0x000fe20000ffe4ff */
[----:B------:R0:W5:Y:S01]  /*0210*/  @P0 LDG.E.128 R104, [R4.64] ;  /* 0x0000000404680981 */ /* 0x000162000c1e1d00 */
[----:B------:R-:W-:-:S03]  /*0220*/  IADD3.X R3, RZ, c[0x0][0x1b4], RZ, P2, !PT ;  /* 0x00006d00ff037a10 */ /* 0x000fc600017fe4ff */
        /* <DEDUP_REMOVED lines=25> */
.L_x_6928:
[----:B------:R-:W-:-:S10]  /*03c0*/  HFMA2.MMA R110, -RZ, RZ, 0, 2.384185791015625e-07 ;  /* 0x00000004ff6e7435 */ /* 0x000fd400000001ff */
[----:B-1----:R-:W-:-:S06]  /*03d0*/  IMAD.WIDE R2, R131, R110, c[0x0][0x1d0] ;  /* 0x0000740083027625 */ /* 0x002fcc00078e026e */
[----:B------:R1:W2:Y:S01]  /*03e0*/  LDG.E R3, [R2.64] ;  /* 0x0000000402037981 */ /* 0x0002a2000c1e1900 */
[----:B------:R-:W-:Y:S01]  /*03f0*/  ISETP.NE.U32.AND P0, PT, RZ, c[0x0][0x180], PT ;  /* 0x00006000ff007a0c */ /* 0x000fe20003f05070 */
[----:B------:R-:W-:-:S03]  /*0400*/  IMAD R0, R131, c[0x0][0x168], RZ ;  /* 0x00005a0083007a24 */ /* 0x000fc600078e02ff */
[----:B------:R-:W-:Y:S02]  /*0410*/  ISETP.NE.AND.EX P0, PT, RZ, c[0x0][0x184], PT, P0 ;  /* 0x00006100ff007a0c */ /* 0x000fe40003f05300 */
[----:B------:R-:W-:Y:S02]  /*0420*/  SHF.R.S32.HI R109, RZ, 0x1f, R0 ;  /* 0x0000001fff6d7819 */ /* 0x000fe40000011400 */
[----:B-1----:R-:W-:Y:S02]  /*0430*/  MOV R2, RZ ;  /* 0x000000ff00027202 */ /* 0x002fe40000000f00 */
[----:B------:R-:W-:-:S04]  /*0440*/  LEA.HI R109, R109, R0, RZ, 0x3 ;  /* 0x000000006d6d7211 */ /* 0x000fc800078f18ff */
[----:B------:R-:W-:-:S03]  /*0450*/  LEA.HI.SX32 R112, R109, R132, 0x1d ;  /* 0x000000846d707211 */ /* 0x000fc600078feaff */
[----:B------:R-:W-:-:S05]  /*0460*/  @P0 MOV R115, 0x10 ;  /* 0x0000001000730802 */ /* 0x000fca0000000f00 */
[----:B------:R-:W-:-:S05]  /*0470*/  @P0 IMAD.WIDE.U32 R114, R112, R115, c[0x0][0x180] ;  /* 0x0000600070720625 */ /* 0x000fca00078e0073 */
[----:B-----5:R1:W5:Y:S01]  /*0480*/  @P0 LDG.E.128 R8, [R114.64] ;  /* 0x0000000472080981 */ /* 0x020362000c1e1d00 */
[----:B--2---:R-:W-:-:S13]  /*0490*/  ISETP.GE.AND P1, PT, R3, 0x1, PT ;  /* 0x000000010300780c */ /* 0x004fda0003f26270 */
[----:B------:R-:W-:-:S05]  /*04a0*/  @P1 IADD3 R108, R3, -0x1, RZ ;  /* 0xffffffff036c1810 */ /* 0x000fca0007ffe0ff */
[----:B------:R-:W-:-:S05]  /*04b0*/  @P1 IMAD R108, R108, c[0x0][0x168], RZ ;  /* 0x00005a006c6c1a24 */ /* 0x000fca00078e02ff */
[----:B------:R-:W-:-:S04]  /*04c0*/  @P1 SHF.R.S32.HI R111, RZ, 0x1f, R108 ;  /* 0x0000001fff6f1819 */ /* 0x000fc8000001146c */
[----:B------:R-:W-:Y:S01]  /*04d0*/  @P1 LEA.HI R111, R111, R108, RZ, 0x3 ;  /* 0x0000006c6f6f1211 */ /* 0x000fe200078f18ff */
[----:B------:R-:W-:-:S03]  /*04e0*/  IMAD.WIDE R108, R131, R110, c[0x0][0x1d8] ;  /* 0x00007600836c7625 */ /* 0x000fc600078e026e */
[----:B------:R-:W-:Y:S02]  /*04f0*/  @P1 LEA.HI.SX32 R2, R111, R132, 0x1d ;  /* 0x000000846f021211 */ /* 0x000fe400078feaff */
[----:B------:R-:W-:Y:S01]  /*0500*/  @P1 MOV R111, 0x10 ;  /* 0x00000010006f1802 */ /* 0x000fe20000000f00 */
[----:B------:R1:W5:Y:S04]  /*0510*/  LDG.E R130, [R108.64] ;  /* 0x000000046c827981 */ /* 0x000368000c1e1900 */
[----:B------:R-:W-:-:S05]  /*0520*/  @P1 IMAD.WIDE.U32 R110, R2, R111, c[0x0][0x170] ;  /* 0x00005c00026e1625 */ /* 0x000fca00078e006f */
        /* <DEDUP_REMOVED lines=9> */
.L_x_6828:
[----:B-1---5:R-:W-:-:S05]  /*05c0*/  PRMT R0, RZ, 0x5410, R4 ;  /* 0x00005410ff007816 */ /* 0x022fca0000000004 */
[----:B------:R-:W-:Y:S01]  /*05d0*/  FMUL.FTZ R129, R0, c[0x0][0x1ec] ;  /* 0x00007b0000817a20 */ /* 0x000fe20000410000 */
[----:B------:R-:W-:-:S03]  /*05e0*/  @P0 PRMT R0, RZ, 0x5410, R8 ;  /* 0x00005410ff000816 */ /* 0x000fc60000000008 */
[----:B------:R-:W-:-:S04]  /*05f0*/  FMUL.FTZ R129, R40, R129 ;  /* 0x0000008128817220 */ /* 0x000fc80000410000 */
[----:B------:R-:W-:Y:S02]  /*0600*/  @P0 FADD.FTZ R129, R129, R0 ;  /* 0x0000000081810221 */ /* 0x000fe40000010000 */
.L_x_6829:
[----:B------:R-:W-:Y:S05]  /*0610*/  BSYNC B0 ;  /* 0x0000000000007941 */ /* 0x000fea0003800000 */
.L_x_6827:
[----:B------:R-:W-:Y:S01]  /*0620*/  BSSY B0, `(.L_x_6830) ;  /* 0x000000b000007945 */ /* 0x000fe20003800000 */
[----:B------:R-:W-:Y:S05]  /*0630*/  @P2 BRA `(.L_x_6831) ;  /* 0x0000004000002947 */ /* 0x000fea0003800000 */
[----:B------:R-:W-:Y:S01]  /*0640*/  HFMA2.MMA R126, -RZ, RZ, 0, 0 ;  /* 0x00000000ff7e7435 */ /* 0x000fe200000001ff */
[----:B------:R-:W-:Y:S05]  /*0650*/  @!P0 BRA `(.L_x_6832) ;  /* 0x0000007000008947 */ /* 0x000fea0003800000 */
[----:B-----5:R-:W-:Y:S01]  /*0660*/  PRMT R126, RZ, 0x7610, R8 ;  /* 0x00007610ff7e7816 */ /* 0x020fe20000000008 */
[----:B------:R-:W-:Y:S05]  /*0670*/  BRA `(.L_x_6832) ;  /* 0x0000005000007947 */ /* 0x000fea0003800000 */
.L_x_6831:
[----:B-----5:R-:W-:Y:S02]  /*0680*/  PRMT R0, RZ, 0x7610, R4 ;  /* 0x00007610ff007816 */ /* 0x020fe40000000004 */
[----:B------:R-:W-:-:S03]  /*0690*/  @P0 PRMT R3, RZ, 0x7610, R8 ;  /* 0x00007610ff030816 */ /* 0x000fc60000000008 */
[----:B------:R-:W-:-:S04]  /*06a0*/  FMUL.FTZ R0, R0, c[0x0][0x1ec] ;  /* 0x00007b0000007a20 */ /* 0x000fc80000410000 */
[----:B------:R-:W-:-:S04]  /*06b0*/  FMUL.FTZ R126, R41, R0 ;  /* 0x00000000297e7220 */ /* 0x000fc80000410000 */
[----:B------:R-:W-:Y:S02]  /*06c0*/  @P0 FADD.FTZ R126, R126, R3 ;  /* 0x000000037e7e0221 */ /* 0x000fe40000010000 */
.L_x_6832:
[----:B------:R-:W-:Y:S05]  /*06d0*/  BSYNC B0 ;  /* 0x0000000000007941 */ /* 0x000fea0003800000 */
.L_x_6830:
[----:B------:R-:W-:Y:S01]  /*06e0*/  BSSY B0, `(.L_x_6833) ;  /* 0x000000b000007945 */ /* 0x000fe20003800000 */
[----:B------:R-:W-:Y:S05]  /*06f0*/  @P2 BRA `(.L_x_6834) ;  /* 0x0000004000002947 */ /* 0x000fea0003800000 */
[----:B------:R-:W-:Y:S01]  /*0700*/  MOV R127, RZ ;  /* 0x000000ff007f7202 */ /* 0x000fe20000000f00 */
[----:B------:R-:W-:Y:S05]  /*0710*/  @!P0 BRA `(.L_x_6835) ;  /* 0x0000007000008947 */ /* 0x000fea0003800000 */
[----:B-----5:R-:W-:Y:S01]  /*0720*/  PRMT R127, RZ, 0x5410, R9 ;  /* 0x00005410ff7f7816 */ /* 0x020fe20000000009 */
[----:B------:R-:W-:Y:S05]  /*0730*/  BRA `(.L_x_6835) ;  /* 0x0000005000007947 */ /* 0x000fea0003800000 */
.L_x_6834:
[----:B-----5:R-:W-:-:S05]  /*0740*/  PRMT R0, RZ, 0x5410, R5 ;  /* 0x00005410ff007816 */ /* 0x020fca0000000005 */
[----:B------:R-:W-:Y:S01]  /*0750*/  FMUL.FTZ R127, R0, c[0x0][0x1ec] ;  /* 0x00007b00007f7a20 */ /* 0x000fe20000410000 */
[----:B------:R-:W-:-:S03]  /*0760*/  @P0 PRMT R0, RZ, 0x5410, R9 ;  /* 0x00005410ff000816 */ /* 0x000fc60000000009 */
[----:B------:R-:W-:-:S04]  /*0770*/  FMUL.FTZ R127, R42, R127 ;  /* 0x0000007f2a7f7220 */ /* 0x000fc80000410000 */
[----:B------:R-:W-:Y:S02]  /*0780*/  @P0 FADD.FTZ R127, R127, R0 ;  /* 0x000000007f7f0221 */ /* 0x000fe40000010000 */
.L_x_6835:
[----:B------:R-:W-:Y:S05]  /*0790*/  BSYNC B0 ;  /* 0x0000000000007941 */ /* 0x000fea0003800000 */
.L_x_6833:
[----:B------:R-:W-:Y:S01]  /*07a0*/  BSSY B0, `(.L_x_6836) ;  /* 0x000000b000007945 */ /* 0x000fe20003800000 */
[----:B------:R-:W-:Y:S05]  /*07b0*/  @P2 BRA `(.L_x_6837) ;  /* 0x0000004000002947 */ /* 0x000fea0003800000 */
[----:B------:R-:W-:Y:S01]  /*07c0*/  HFMA2.MMA R124, -RZ, RZ, 0, 0 ;  /* 0x00000000ff7c7435 */ /* 0x000fe200000001ff */
[----:B------:R-:W-:Y:S05]  /*07d0*/  @!P0 BRA `(.L_x_6838) ;  /* 0x0000007000008947 */ /* 0x000fea0003800000 */
[----:B-----5:R-:W-:Y:S01]  /*07e0*/  PRMT R124, RZ, 0x7610, R9 ;  /* 0x00007610ff7c7816 */ /* 0x020fe20000000009 */
[----:B------:R-:W-:Y:S05]  /*07f0*/  BRA `(.L_x_6838) ;  /* 0x0000005000007947 */ /* 0x000fea0003800000 */
.L_x_6837:
[----:B-----5:R-:W-:Y:S02]  /*0800*/  PRMT R0, RZ, 0x7610, R5 ;  /* 0x00007610ff007816 */ /* 0x020fe40000000005 */
[----:B------:R-:W-:-:S03]  /*0810*/  @P0 PRMT R3, RZ, 0x7610, R9 ;  /* 0x00007610ff030816 */ /* 0x000fc60000000009 */
[----:B------:R-:W-:-:S04]  /*0820*/  FMUL.FTZ R0, R0, c[0x0][0x1ec] ;  /* 0x00007b0000007a20 */ /* 0x000fc80000410000 */
[----:B------:R-:W-:-:S04]  /*0830*/  FMUL.FTZ R124, R43, R0 ;  /* 0x000000002b7c7220 */ /* 0x000fc80000410000 */
[----:B------:R-:W-:Y:S02]  /*0840*/  @P0 FADD.FTZ R124, R124, R3 ;  /* 0x000000037c7c0221 */ /* 0x000fe40000010000 */
.L_x_6838:
[----:B------:R-:W-:Y:S05]  /*0850*/  BSYNC B0 ;  /* 0x0000000000007941 */ /* 0x000fea0003800000 */
.L_x_6836:
[----:B------:R-:W-:Y:S01]  /*0860*/  BSSY B0, `(.L_x_6839) ;  /* 0x000000b000007945 */ /* 0x000fe20003800000 */
[----:B------:R-:W-:Y:S05]  /*0870*/  @P2 BRA `(.L_x_6840) ;  /* 0x0000004000002947 */ /* 0x000fea0003800000 */
[----:B------:R-:W-:Y:S01]  /*0880*/  MOV R125, RZ ;  /* 0x000000ff007d7202 */ /* 0x000fe20000000f00 */
[----:B------:R-:W-:Y:S05]  /*0890*/  @!P0 BRA `(.L_x_6841) ;  /* 0x0000007000008947 */ /* 0x000fea0003800000 */
[----:B-----5:R-:W-:Y:S01]  /*08a0*/  PRMT R125, RZ, 0x5410, R10 ;  /* 0x00005410ff7d7816 */ /* 0x020fe2000000000a */
[----:B------:R-:W-:Y:S05]  /*08b0*/  BRA `(.L_x_6841) ;  /* 0x0000005000007947 */ /* 0x000fea0003800000 */
.L_x_6840:
[----:B-----5:R-:W-:-:S05]  /*08c0*/  PRMT R0, RZ, 0x5410, R6 ;  /* 0x00005410ff007816 */ /* 0x020fca0000000006 */
[----:B------:R-:W-:Y:S01]  /*08d0*/  FMUL.FTZ R125, R0, c[0x0][0x1ec] ;  /* 0x00007b00007d7a20 */ /* 0x000fe20000410000 */
[----:B------:R-:W-:-:S03]  /*08e0*/  @P0 PRMT R0, RZ, 0x5410, R10 ;  /* 0x00005410ff000816 */ /* 0x000fc6000000000a */
[----:B------:R-:W-:-:S04]  /*08f0*/  FMUL.FTZ R125, R36, R125 ;  /* 0x0000007d247d7220 */ /* 0x000fc80000410000 */
[----:B------:R-:W-:Y:S02]  /*0900*/  @P0 FADD.FTZ R125, R125, R0 ;  /* 0x000000007d7d0221 */ /* 0x000fe40000010000 */
.L_x_6841:
[----:B------:R-:W-:Y:S05]  /*0910*/  BSYNC B0 ;  /* 0x0000000000007941 */ /* 0x000fea0003800000 */
.L_x_6839:
[----:B------:R-:W-:Y:S01]  /*0920*/  BSSY B0, `(.L_x_6842) ;  /* 0x000000b000007945 */ /* 0x000fe20003800000 */
[----:B------:R-:W-:Y:S05]  /*0930*/  @P2 BRA `(.L_x_6843) ;  /* 0x0000004000002947 */ /* 0x000fea0003800000 */
[----:B------:R-:W-:Y:S01]  /*0940*/  HFMA2.MMA R122, -RZ, RZ, 0, 0 ;  /* 0x00000000ff7a7435 */ /* 0x000fe200000001ff */
[----:B------:R-:W-:Y:S05]  /*0950*/  @!P0 BRA `(.L_x_6844) ;  /* 0x0000007000008947 */ /* 0x000fea0003800000 */
[----:B-----5:R-:W-:Y:S01]  /*0960*/  PRMT R122, RZ, 0x7610, R10 ;  /* 0x00007610ff7a7816 */ /* 0x020fe2000000000a */
[----:B------:R-:W-:Y:S05]  /*0970*/  BRA `(.L_x_6844) ;  /* 0x0000005000007947 */ /* 0x000fea0003800000 */
.L_x_6843:
[----:B-----5:R-:W-:Y:S02]  /*0980*/  PRMT R0, RZ, 0x7610, R6 ;  /* 0x00007610ff007816 */ /* 0x020fe40000000006 */
[----:B------:R-:W-:-:S03]  /*0990*/  @P0 PRMT R3, RZ, 0x7610, R10 ;  /* 0x00007610ff030816 */ /* 0x000fc6000000000a */
[----:B------:R-:W-:-:S04]  /*09a0*/  FMUL.FTZ R0, R0, c[0x0][0x1ec] ;  /* 0x00007b0000007a20 */ /* 0x000fc80000410000 */
[----:B------:R-:W-:-:S04]  /*09b0*/  FMUL.FTZ R122, R37, R0 ;  /* 0x00000000257a7220 */ /* 0x000fc80000410000 */
[----:B------:R-:W-:Y:S02]  /*09c0*/  @P0 FADD.FTZ R122, R122, R3 ;  /* 0x000000037a7a0221 */ /* 0x000fe40000010000 */
.L_x_6844:
[----:B------:R-:W-:Y:S05]  /*09d0*/  BSYNC B0 ;  /* 0x0000000000007941 */ /* 0x000fea0003800000 */
.L_x_6842:
[----:B------:R-:W-:Y:S01]  /*09e0*/  BSSY B0, `(.L_x_6845) ;  /* 0x000000b000007945 */ /* 0x000fe20003800000 */
[----:B------:R-:W-:Y:S05]  /*09f0*/  @P2 BRA `(.L_x_6846) ;  /* 0x0000004000002947 */ /* 0x000fea0003800000 */
[----:B------:R-:W-:Y:S01]  /*0a00*/  MOV R123, RZ ;  /* 0x000000ff007b7202 */ /* 0x000fe20000000f00 */
[----:B------:R-:W-:Y:S05]  /*0a10*/  @!P0 BRA `(.L_x_6847) ;  /* 0x0000007000008947 */ /* 0x000fea0003800000 */
[----:B-----5:R-:W-:Y:S01]  /*0a20*/  PRMT R123, RZ, 0x5410, R11 ;  /* 0x00005410ff7b7816 */ /* 0x020fe2000000000b */
[----:B------:R-:W-:Y:S05]  /*0a30*/  BRA `(.L_x_6847) ;  /* 0x0000005000007947 */ /* 0x000fea0003800000 */
.L_x_6846:
[----:B-----5:R-:W-:-:S05]  /*0a40*/  PRMT R0, RZ, 0x5410, R7 ;  /* 0x00005410ff007816 */ /* 0x020fca0000000007 */
[----:B------:R-:W-:Y:S01]  /*0a50*/  FMUL.FTZ R123, R0, c[0x0][0x1ec] ;  /* 0x00007b00007b7a20 */ /* 0x000fe20000410000 */
[----:B------:R-:W-:-:S03]  /*0a60*/  @P0 PRMT R0, RZ, 0x5410, R11 ;  /* 0x00005410ff000816 */ /* 0x000fc6000000000b */
[----:B------:R-:W-:-:S04]  /*0a70*/  FMUL.FTZ R123, R38, R123 ;  /* 0x0000007b267b7220 */ /* 0x000fc80000410000 */
[----:B------:R-:W-:Y:S02]  /*0a80*/  @P0 FADD.FTZ R123, R123, R0 ;  /* 0x000000007b7b0221 */ /* 0x000fe40000010000 */
.L_x_6847:
[----:B------:R-:W-:Y:S05]  /*0a90*/  BSYNC B0 ;  /* 0x0000000000007941 */ /* 0x000fea0003800000 */
.L_x_6845:
[----:B------:R-:W-:Y:S01]  /*0aa0*/  BSSY B0, `(.L_x_6848) ;  /* 0x000000b000007945 */ /* 0x000fe20003800000 */
[----:B------:R-:W-:Y:S05]  /*0ab0*/  @P2 BRA `(.L_x_6849) ;  /* 0x0000004000002947 */ /* 0x000fea0003800000 */
[----:B------:R-:W-:Y:S01]  /*0ac0*/  HFMA2.MMA R120, -RZ, RZ, 0, 0 ;  /* 0x00000000ff787435 */ /* 0x000fe200000001ff */
[----:B------:R-:W-:Y:S05]  /*0ad0*/  @!P0 BRA `(.L_x_6850) ;  /* 0x0000007000008947 */ /* 0x000fea0003800000 */
[----:B-----5:R-:W-:Y:S01]  /*0ae0*/  PRMT R120, RZ, 0x7610, R11 ;  /* 0x00007610ff787816 */ /* 0x020fe2000000000b */
[----:B------:R-:W-:Y:S05]  /*0af0*/  BRA `(.L_x_6850) ;  /* 0x0000005000007947 */ /* 0x000fea0003800000 */
.L_x_6849:
[----:B-----5:R-:W-:Y:S02]  /*0b00*/  PRMT R0, RZ, 0x7610, R7 ;  /* 0x00007610ff007816 */ /* 0x020fe40000000007 */
[----:B------:R-:W-:-:S03]  /*0b10*/  @P0 PRMT R3, RZ, 0x7610, R11 ;  /* 0x00007610ff030816 */ /* 0x000fc6000000000b */
[----:B------:R-:W-:-:S04]  /*0b20*/  FMUL.FTZ R0, R0, c[0x0][0x1ec] ;  /* 0x00007b0000007a20 */ /* 0x000fc80000410000 */
[----:B------:R-:W-:-:S04]  /*0b30*/  FMUL.FTZ R120, R39, R0 ;  /* 0x0000000027787220 */ /* 0x000fc80000410000 */
[----:B------:R-:W-:Y:S02]  /*0b40*/  @P0 FADD.FTZ R120, R120, R3 ;  /* 0x0000000378780221 */ /* 0x000fe40000010000 */
.L_x_6850:
[----:B------:R-:W-:Y:S05]  /*0b50*/  BSYNC B0 ;  /* 0x0000000000007941 */ /* 0x000fea0003800000 */
.L_x_6848:
        /* <DEDUP_REMOVED lines=19> */
.L_x_6852:
[----:B-----5:R-:W-:-:S05]  /*0c90*/  PRMT R0, RZ, 0x5410, R4 ;  /* 0x00005410ff007816 */ /* 0x020fca0000000004 */
[----:B------:R-:W-:Y:S01]  /*0ca0*/  FMUL.FTZ R121, R0, c[0x0][0x1ec] ;  /* 0x00007b0000797a20 */ /* 0x000fe20000410000 */
[----:B------:R-:W-:-:S03]  /*0cb0*/  @P0 PRMT R0, RZ, 0x5410, R8 ;  /* 0x00005410ff000816 */ /* 0x000fc60000000008 */
[----:B------:R-:W-:-:S04]  /*0cc0*/  FMUL.FTZ R121, R32, R121 ;  /* 0x0000007920797220 */ /* 0x000fc80000410000 */
[----:B------:R-:W-:Y:S02]  /*0cd0*/  @P0 FADD.FTZ R121, R0, R121 ;  /* 0x0000007900790221 */ /* 0x000fe40000010000 */
.L_x_6853:
[----:B------:R-:W-:Y:S05]  /*0ce0*/  BSYNC B0 ;  /* 0x0000000000007941 */ /* 0x000fea0003800000 */
.L_x_6851:
[----:B------:R-:W-:Y:S01]  /*0cf0*/  BSSY B0, `(.L_x_6854) ;  /* 0x000000b000007945 */ /* 0x000fe20003800000 */
[----:B------:R-:W-:Y:S05]  /*0d00*/  @P2 BRA `(.L_x_6855) ;  /* 0x0000004000002947 */ /* 0x000fea0003800000 */
[----:B0-----:R-:W-:Y:S01]  /*0d10*/  MOV R118, RZ ;  /* 0x000000ff00767202 */ /* 0x001fe20000000f00 */
[----:B------:R-:W-:Y:S05]  /*0d20*/  @!P0 BRA `(.L_x_6856) ;  /* 0x0000007000008947 */ /* 0x000fea0003800000 */
[----:B-----5:R-:W-:Y:S01]  /*0d30*/  PRMT R118, RZ, 0x7610, R8 ;  /* 0x00007610ff767816 */ /* 0x020fe20000000008 */
[----:B------:R-:W-:Y:S05]  /*0d40*/  BRA `(.L_x_6856) ;  /* 0x0000005000007947 */ /* 0x000fea0003800000 */
.L_x_6855:
[----:B-----5:R-:W-:Y:S02]  /*0d50*/  PRMT R0, RZ, 0x7610, R4 ;  /* 0x00007610ff007816 */ /* 0x020fe40000000004 */
[----:B------:R-:W-:-:S03]  /*0d60*/  @P0 PRMT R3, RZ, 0x7610, R8 ;  /* 0x00007610ff030816 */ /* 0x000fc60000000008 */
[----:B------:R-:W-:-:S04]  /*0d70*/  FMUL.FTZ R0, R0, c[0x0][0x1ec] ;  /* 0x00007b0000007a20 */ /* 0x000fc80000410000 */
[----:B0-----:R-:W-:-:S04]  /*0d80*/  FMUL.FTZ R118, R33, R0 ;  /* 0x0000000021767220 */ /* 0x001fc80000410000 */
[----:B------:R-:W-:Y:S02]  /*0d90*/  @P0 FADD.FTZ R118, R3, R118 ;  /* 0x0000007603760221 */ /* 0x000fe40000010000 */
.L_x_6856:
[----:B------:R-:W-:Y:S05]  /*0da0*/  BSYNC B0 ;  /* 0x0000000000007941 */ /* 0x000fea0003800000 */
.L_x_6854:
[----:B------:R-:W-:Y:S01]  /*0db0*/  BSSY B0, `(.L_x_6857) ;  /* 0x000000b000007945 */ /* 0x000fe20003800000 */
[----:B------:R-:W-:Y:S05]  /*0dc0*/  @P2 BRA `(.L_x_6858) ;  /* 0x0000004000002947 */ /* 0x000fea0003800000 */
[----:B------:R-:W-:Y:S01]  /*0dd0*/  HFMA2.MMA R119, -RZ, RZ, 0, 0 ;  /* 0x00000000ff777435 */ /* 0x000fe200000001ff */
[----:B------:R-:W-:Y:S05]  /*0de0*/  @!P0 BRA `(.L_x_6859) ;  /* 0x0000007000008947 */ /* 0x000fea0003800000 */
[----:B-----5:R-:W-:Y:S01]  /*0df0*/  PRMT R119, RZ, 0x5410, R9 ;  /* 0x00005410ff777816 */ /* 0x020fe20000000009 */
[----:B------:R-:W-:Y:S05]  /*0e00*/  BRA `(.L_x_6859) ;  /* 0x0000005000007947 */ /* 0x000fea0003800000 */
.L_x_6858:
[----:B-----5:R-:W-:-:S05]  /*0e10*/  PRMT R0, RZ, 0x5410, R5 ;  /* 0x00005410ff007816 */ /* 0x020fca0000000005 */
[----:B------:R-:W-:Y:S01]  /*0e20*/  FMUL.FTZ R119, R0, c[0x0][0x1ec] ;  /* 0x00007b0000777a20 */ /* 0x000fe20000410000 */
[----:B------:R-:W-:-:S03]  /*0e30*/  @P0 PRMT R0, RZ, 0x5410, R9 ;  /* 0x00005410ff000816 */ /* 0x000fc60000000009 */
[----:B------:R-:W-:-:S04]  /*0e40*/  FMUL.FTZ R119, R34, R119 ;  /* 0x0000007722777220 */ /* 0x000fc80000410000 */
[----:B------:R-:W-:Y:S02]  /*0e50*/  @P0 FADD.FTZ R119, R0, R119 ;  /* 0x0000007700770221 */ /* 0x000fe40000010000 */
.L_x_6859:
[----:B------:R-:W-:Y:S05]  /*0e60*/  BSYNC B0 ;  /* 0x0000000000007941 */ /* 0x000fea0003800000 */
.L_x_6857:
[----:B------:R-:W-:Y:S01]  /*0e70*/  BSSY B0, `(.L_x_6860) ;  /* 0x000000b000007945 */ /* 0x000fe20003800000 */
[----:B------:R-:W-:Y:S05]  /*0e80*/  @P2 BRA `(.L_x_6861) ;  /* 0x0000004000002947 */ /* 0x000fea0003800000 */
[----:B------:R-:W-:Y:S01]  /*0e90*/  MOV R116, RZ ;  /* 0x000000ff00747202 */ /* 0x000fe20000000f00 */
[----:B------:R-:W-:Y:S05]  /*0ea0*/  @!P0 BRA `(.L_x_6862) ;  /* 0x0000007000008947 */ /* 0x000fea0003800000 */
[----:B-----5:R-:W-:Y:S01]  /*0eb0*/  PRMT R116, RZ, 0x7610, R9 ;  /* 0x00007610ff747816 */ /* 0x020fe20000000009 */
[----:B------:R-:W-:Y:S05]  /*0ec0*/  BRA `(.L_x_6862) ;  /* 0x0000005000007947 */ /* 0x000fea0003800000 */
.L_x_6861:
[----:B-----5:R-:W-:Y:S02]  /*0ed0*/  PRMT R0, RZ, 0x7610, R5 ;  /* 0x00007610ff007816 */ /* 0x020fe40000000005 */
[----:B------:R-:W-:-:S03]  /*0ee0*/  @P0 PRMT R3, RZ, 0x7610, R9 ;  /* 0x00007610ff030816 */ /* 0x000fc60000000009 */
[----:B------:R-:W-:-:S04]  /*0ef0*/  FMUL.FTZ R0, R0, c[0x0][0x1ec] ;  /* 0x00007b0000007a20 */ /* 0x000fc80000410000 */
[----:B------:R-:W-:-:S04]  /*0f00*/  FMUL.FTZ R116, R35, R0 ;  /* 0x0000000023747220 */ /* 0x000fc80000410000 */
[----:B------:R-:W-:Y:S02]  /*0f10*/  @P0 FADD.FTZ R116, R3, R116 ;  /* 0x0000007403740221 */ /* 0x000fe40000010000 */
.L_x_6862:
[----:B------:R-:W-:Y:S05]  /*0f20*/  BSYNC B0 ;  /* 0x0000000000007941 */ /* 0x000fea0003800000 */
.L_x_6860:
[----:B------:R-:W-:Y:S01]  /*0f30*/  BSSY B0, `(.L_x_6863) ;  /* 0x000000b000007945 */ /* 0x000fe20003800000 */
[----:B------:R-:W-:Y:S05]  /*0f40*/  @P2 BRA `(.L_x_6864) ;  /* 0x0000004000002947 */ /* 0x000fea0003800000 */
[----:B------:R-:W-:Y:S01]  /*0f50*/  HFMA2.MMA R117, -RZ, RZ, 0, 0 ;  /* 0x00000000ff757435 */ /* 0x000fe200000001ff */
[----:B------:R-:W-:Y:S05]  /*0f60*/  @!P0 BRA `(.L_x_6865) ;  /* 0x0000007000008947 */ /* 0x000fea0003800000 */
[----:B-----5:R-:W-:Y:S01]  /*0f70*/  PRMT R117, RZ, 0x5410, R10 ;  /* 0x00005410ff757816 */ /* 0x020fe2000000000a */
[----:B------:R-:W-:Y:S05]  /*0f80*/  BRA `(.L_x_6865) ;  /* 0x0000005000007947 */ /* 0x000fea0003800000 */
.L_x_6864:
[----:B-----5:R-:W-:-:S05]  /*0f90*/  PRMT R0, RZ, 0x5410, R6 ;  /* 0x00005410ff007816 */ /* 0x020fca0000000006 */
[----:B------:R-:W-:Y:S01]  /*0fa0*/  FMUL.FTZ R117, R0, c[0x0][0x1ec] ;  /* 0x00007b0000757a20 */ /* 0x000fe20000410000 */
[----:B------:R-:W-:-:S03]  /*0fb0*/  @P0 PRMT R0, RZ, 0x5410, R10 ;  /* 0x00005410ff000816 */ /* 0x000fc6000000000a */
[----:B------:R-:W-:-:S04]  /*0fc0*/  FMUL.FTZ R117, R28, R117 ;  /* 0x000000751c757220 */ /* 0x000fc80000410000 */
[----:B------:R-:W-:Y:S02]  /*0fd0*/  @P0 FADD.FTZ R117, R0, R117 ;  /* 0x0000007500750221 */ /* 0x000fe40000010000 */
.L_x_6865:
[----:B------:R-:W-:Y:S05]  /*0fe0*/  BSYNC B0 ;  /* 0x0000000000007941 */ /* 0x000fea0003800000 */
.L_x_6863:
[----:B------:R-:W-:Y:S01]  /*0ff0*/  BSSY B0, `(.L_x_6866) ;  /* 0x000000b000007945 */ /* 0x000fe20003800000 */
[----:B------:R-:W-:Y:S05]  /*1000*/  @P2 BRA `(.L_x_6867) ;  /* 0x0000004000002947 */ /* 0x000fea0003800000 */
[----:B------:R-:W-:Y:S01]  /*1010*/  MOV R114, RZ ;  /* 0x000000ff00727202 */ /* 0x000fe20000000f00 */
[----:B------:R-:W-:Y:S05]  /*1020*/  @!P0 BRA `(.L_x_6868) ;  /* 0x0000007000008947 */ /* 0x000fea0003800000 */
[----:B-----5:R-:W-:Y:S01]  /*1030*/  PRMT R114, RZ, 0x7610, R10 ;  /* 0x00007610ff727816 */ /* 0x020fe2000000000a */
[----:B------:R-:W-:Y:S05]  /*1040*/  BRA `(.L_x_6868) ;  /* 0x0000005000007947 */ /* 0x000fea0003800000 */
.L_x_6867:
[----:B-----5:R-:W-:Y:S02]  /*1050*/  PRMT R0, RZ, 0x7610, R6 ;  /* 0x00007610ff007816 */ /* 0x020fe40000000006 */
[----:B------:R-:W-:-:S03]  /*1060*/  @P0 PRMT R3, RZ, 0x7610, R10 ;  /* 0x00007610ff030816 */ /* 0x000fc6000000000a */
[----:B------:R-:W-:-:S04]  /*1070*/  FMUL.FTZ R0, R0, c[0x0][0x1ec] ;  /* 0x00007b0000007a20 */ /* 0x000fc80000410000 */
[----:B------:R-:W-:-:S04]  /*1080*/  FMUL.FTZ R114, R29, R0 ;  /* 0x000000001d727220 */ /* 0x000fc80000410000 */
[----:B------:R-:W-:Y:S02]  /*1090*/  @P0 FADD.FTZ R114, R3, R114 ;  /* 0x0000007203720221 */ /* 0x000fe40000010000 */
.L_x_6868:
[----:B------:R-:W-:Y:S05]  /*10a0*/  BSYNC B0 ;  /* 0x0000000000007941 */ /* 0x000fea0003800000 */
.L_x_6866:
[----:B------:R-:W-:Y:S01]  /*10b0*/  BSSY B0, `(.L_x_6869) ;  /* 0x000000b000007945 */ /* 0x000fe20003800000 */
[----:B------:R-:W-:Y:S05]  /*10c0*/  @P2 BRA `(.L_x_6870) ;  /* 0x0000004000002947 */ /* 0x000fea0003800000 */
[----:B------:R-:W-:Y:S01]  /*10d0*/  HFMA2.MMA R115, -RZ, RZ, 0, 0 ;  /* 0x00000000ff737435 */ /* 0x000fe200000001ff */
[----:B------:R-:W-:Y:S05]  /*10e0*/  @!P0 BRA `(.L_x_6871) ;  /* 0x0000007000008947 */ /* 0x000fea0003800000 */
[----:B-----5:R-:W-:Y:S01]  /*10f0*/  PRMT R115, RZ, 0x5410, R11 ;  /* 0x00005410ff737816 */ /* 0x020fe2000000000b */
[----:B------:R-:W-:Y:S05]  /*1100*/  BRA `(.L_x_6871) ;  /* 0x0000005000007947 */ /* 0x000fea0003800000 */
.L_x_6870:
[----:B-----5:R-:W-:-:S05]  /*1110*/  PRMT R0, RZ, 0x5410, R7 ;  /* 0x00005410ff007816 */ /* 0x020fca0000000007 */
[----:B------:R-:W-:Y:S01]  /*1120*/  FMUL.FTZ R115, R0, c[0x0][0x1ec] ;  /* 0x00007b0000737a20 */ /* 0x000fe20000410000 */
[----:B------:R-:W-:-:S03]  /*1130*/  @P0 PRMT R0, RZ, 0x5410, R11 ;  /* 0x00005410ff000816 */ /* 0x000fc6000000000b */
[----:B------:R-:W-:-:S04]  /*1140*/  FMUL.FTZ R115, R30, R115 ;  /* 0x000000731e737220 */ /* 0x000fc80000410000 */
[----:B------:R-:W-:Y:S02]  /*1150*/  @P0 FADD.FTZ R115, R0, R115 ;  /* 0x0000007300730221 */ /* 0x000fe40000010000 */
.L_x_6871:
[----:B------:R-:W-:Y:S05]  /*1160*/  BSYNC B0 ;  /* 0x0000000000007941 */ /* 0x000fea0003800000 */
.L_x_6869:
[----:B------:R-:W-:Y:S01]  /*1170*/  BSSY B0, `(.L_x_6872) ;  /* 0x000000b000007945 */ /* 0x000fe20003800000 */
[----:B------:R-:W-:Y:S05]  /*1180*/  @P2 BRA `(.L_x_6873) ;  /* 0x0000004000002947 */ /* 0x000fea0003800000 */
[----:B------:R-:W-:Y:S01]  /*1190*/  MOV R0, RZ ;  /* 0x000000ff00007202 */ /* 0x000fe20000000f00 */
[----:B------:R-:W-:Y:S05]  /*11a0*/  @!P0 BRA `(.L_x_6874) ;  /* 0x0000007000008947 */ /* 0x000fea0003800000 */
[----:B-----5:R-:W-:Y:S01]  /*11b0*/  PRMT R0, RZ, 0x7610, R11 ;  /* 0x00007610ff007816 */ /* 0x020fe2000000000b */
[----:B------:R-:W-:Y:S05]  /*11c0*/  BRA `(.L_x_6874) ;  /* 0x0000005000007947 */ /* 0x000fea0003800000 */
.L_x_6873:
[----:B-----5:R-:W-:Y:S02]  /*11d0*/  PRMT R0, RZ, 0x7610, R7 ;  /* 0x00007610ff007816 */ /* 0x020fe40000000007 */
[----:B------:R-:W-:-:S03]  /*11e0*/  @P0 PRMT R3, RZ, 0x7610, R11 ;  /* 0x00007610ff030816 */ /* 0x000fc6000000000b */
[----:B------:R-:W-:-:S04]  /*11f0*/  FMUL.FTZ R0, R0, c[0x0][0x1ec] ;  /* 0x00007b0000007a20 */ /* 0x000fc80000410000 */
[----:B------:R-:W-:-:S04]  /*1200*/  FMUL.FTZ R0, R31, R0 ;  /* 0x000000001f007220 */ /* 0x000fc80000410000 */
[----:B------:R-:W-:Y:S02]  /*1210*/  @P0 FADD.FTZ R0, R3, R0 ;  /* 0x0000000003000221 */ /* 0x000fe40000010000 */
.L_x_6874:
[----:B------:R-:W-:Y:S05]  /*1220*/  BSYNC B0 ;  /* 0x0000000000007941 */ /* 0x000fea0003800000 */
.L_x_6872:
[----:B------:R-:W-:Y:S01]  /*1230*/  @P1 IADD3 R136, R2, 0x40, RZ ;  /* 0x0000004002881810 */ /* 0x000fe20007ffe0ff */
        /* <DEDUP_REMOVED lines=17> */
.L_x_6876:
[----:B-----5:R-:W-:Y:S02]  /*1350*/  PRMT R3, RZ, 0x5410, R4 ;  /* 0x00005410ff037816 */ /* 0x020fe40000000004 */
[----:B0-----:R-:W-:-:S03]  /*1360*/  @P0 PRMT R108, RZ, 0x5410, R8 ;  /* 0x00005410ff6c0816 */ /* 0x001fc60000000008 */
[----:B------:R-:W-:-:S04]  /*1370*/  FMUL.FTZ R3, R3, c[0x0][0x1ec] ;  /* 0x00007b0003037a20 */ /* 0x000fc80000410000 */
[----:B------:R-:W-:-:S04]  /*1380*/  FMUL.FTZ R133, R24, R3 ;  /* 0x0000000318857220 */ /* 0x000fc80000410000 */
[----:B------:R-:W-:Y:S02]  /*1390*/  @P0 FADD.FTZ R133, R108, R133 ;  /* 0x000000856c850221 */ /* 0x000fe40000010000 */
.L_x_6877:
[----:B------:R-:W-:Y:S05]  /*13a0*/  BSYNC B0 ;  /* 0x0000000000007941 */ /* 0x000fea0003800000 */
.L_x_6875:
[----:B------:R-:W-:Y:S01]  /*13b0*/  BSSY B0, `(.L_x_6878) ;  /* 0x000000b000007945 */ /* 0x000fe20003800000 */
[----:B------:R-:W-:Y:S05]  /*13c0*/  @P2 BRA `(.L_x_6879) ;  /* 0x0000004000002947 */ /* 0x000fea0003800000 */
[----:B------:R-:W-:Y:S01]  /*13d0*/  MOV R142, RZ ;  /* 0x000000ff008e7202 */ /* 0x000fe20000000f00 */
[----:B------:R-:W-:Y:S05]  /*13e0*/  @!P0 BRA `(.L_x_6880) ;  /* 0x0000007000008947 */ /* 0x000fea0003800000 */
[----:B-----5:R-:W-:Y:S01]  /*13f0*/  PRMT R142, RZ, 0x7610, R8 ;  /* 0x00007610ff8e7816 */ /* 0x020fe20000000008 */
[----:B------:R-:W-:Y:S05]  /*1400*/  BRA `(.L_x_6880) ;  /* 0x0000005000007947 */ /* 0x000fea0003800000 */
.L_x_6879:
[----:B-----5:R-:W-:-:S05]  /*1410*/  PRMT R3, RZ, 0x7610, R4 ;  /* 0x00007610ff037816 */ /* 0x020fca0000000004 */
[----:B------:R-:W-:Y:S01]  /*1420*/  FMUL.FTZ R142, R3, c[0x0][0x1ec] ;  /* 0x00007b00038e7a20 */ /* 0x000fe20000410000 */
[----:B------:R-:W-:-:S03]  /*1430*/  @P0 PRMT R3, RZ, 0x7610, R8 ;  /* 0x00007610ff030816 */ /* 0x000fc60000000008 */
[----:B------:R-:W-:-:S04]  /*1440*/  FMUL.FTZ R142, R25, R142 ;  /* 0x0000008e198e7220 */ /* 0x000fc80000410000 */
[----:B------:R-:W-:Y:S02]  /*1450*/  @P0 FADD.FTZ R142, R3, R142 ;  /* 0x0000008e038e0221 */ /* 0x000fe40000010000 */
.L_x_6880:
[----:B------:R-:W-:Y:S05]  /*1460*/  BSYNC B0 ;  /* 0x0000000000007941 */ /* 0x000fea0003800000 */
.L_x_6878:
[----:B------:R-:W-:Y:S01]  /*1470*/  BSSY B0, `(.L_x_6881) ;  /* 0x000000b000007945 */ /* 0x000fe20003800000 */
[----:B------:R-:W-:Y:S05]  /*1480*/  @P2 BRA `(.L_x_6882) ;  /* 0x0000004000002947 */ /* 0x000fea0003800000 */
[----:B0-----:R-:W-:Y:S01]  /*1490*/  HFMA2.MMA R135, -RZ, RZ, 0, 0 ;  /* 0x00000000ff877435 */ /* 0x001fe200000001ff */
[----:B------:R-:W-:Y:S05]  /*14a0*/  @!P0 BRA `(.L_x_6883) ;  /* 0x0000007000008947 */ /* 0x000fea0003800000 */
[----:B-----5:R-:W-:Y:S01]  /*14b0*/  PRMT R135, RZ, 0x5410, R9 ;  /* 0x00005410ff877816 */ /* 0x020fe20000000009 */
[----:B------:R-:W-:Y:S05]  /*14c0*/  BRA `(.L_x_6883) ;  /* 0x0000005000007947 */ /* 0x000fea0003800000 */
.L_x_6882:
[----:B-----5:R-:W-:Y:S02]  /*14d0*/  PRMT R3, RZ, 0x5410, R5 ;  /* 0x00005410ff037816 */ /* 0x020fe40000000005 */
[----:B0-----:R-:W-:-:S03]  /*14e0*/  @P0 PRMT R108, RZ, 0x5410, R9 ;  /* 0x00005410ff6c0816 */ /* 0x001fc60000000009 */
[----:B------:R-:W-:-:S04]  /*14f0*/  FMUL.FTZ R3, R3, c[0x0][0x1ec] ;  /* 0x00007b0003037a20 */ /* 0x000fc80000410000 */
[----:B------:R-:W-:-:S04]  /*1500*/  FMUL.FTZ R135, R26, R3 ;  /* 0x000000031a877220 */ /* 0x000fc80000410000 */
[----:B------:R-:W-:Y:S02]  /*1510*/  @P0 FADD.FTZ R135, R108, R135 ;  /* 0x000000876c870221 */ /* 0x000fe40000010000 */
.L_x_6883:
[----:B------:R-:W-:Y:S05]  /*1520*/  BSYNC B0 ;  /* 0x0000000000007941 */ /* 0x000fea0003800000 */
.L_x_6881:
[----:B------:R-:W-:Y:S01]  /*1530*/  BSSY B0, `(.L_x_6884) ;  /* 0x000000b000007945 */ /* 0x000fe20003800000 */
[----:B------:R-:W-:Y:S05]  /*1540*/  @P2 BRA `(.L_x_6885) ;  /* 0x0000004000002947 */ /* 0x000fea0003800000 */
[----:B------:R-:W-:Y:S01]  /*1550*/  MOV R140, RZ ;  /* 0x000000ff008c7202 */ /* 0x000fe20000000f00 */
[----:B------:R-:W-:Y:S05]  /*1560*/  @!P0 BRA `(.L_x_6886) ;  /* 0x0000007000008947 */ /* 0x000fea0003800000 */
[----:B-----5:R-:W-:Y:S01]  /*1570*/  PRMT R140, RZ, 0x7610, R9 ;  /* 0x00007610ff8c7816 */ /* 0x020fe20000000009 */
[----:B------:R-:W-:Y:S05]  /*1580*/  BRA `(.L_x_6886) ;  /* 0x0000005000007947 */ /* 0x000fea0003800000 */
.L_x_6885:
[----:B-----5:R-:W-:-:S05]  /*1590*/  PRMT R3, RZ, 0x7610, R5 ;  /* 0x00007610ff037816 */ /* 0x020fca0000000005 */
[----:B------:R-:W-:Y:S01]  /*15a0*/  FMUL.FTZ R140, R3, c[0x0][0x1ec] ;  /* 0x00007b00038c7a20 */ /* 0x000fe20000410000 */
[----:B------:R-:W-:-:S03]  /*15b0*/  @P0 PRMT R3, RZ, 0x7610, R9 ;  /* 0x00007610ff030816 */ /* 0x000fc60000000009 */
[----:B------:R-:W-:-:S04]  /*15c0*/  FMUL.FTZ R140, R27, R140 ;  /* 0x0000008c1b8c7220 */ /* 0x000fc80000410000 */
[----:B------:R-:W-:Y:S02]  /*15d0*/  @P0 FADD.FTZ R140, R3, R140 ;  /* 0x0000008c038c0221 */ /* 0x000fe40000010000 */
.L_x_6886:
[----:B------:R-:W-:Y:S05]  /*15e0*/  BSYNC B0 ;  /* 0x0000000000007941 */ /* 0x000fea0003800000 */
.L_x_6884:
[----:B------:R-:W-:Y:S01]  /*15f0*/  BSSY B0, `(.L_x_6887) ;  /* 0x000000b000007945 */ /* 0x000fe20003800000 */
[----:B------:R-:W-:Y:S05]  /*1600*/  @P2 BRA `(.L_x_6888) ;  /* 0x0000004000002947 */ /* 0x000fea0003800000 */
[----:B------:R-:W-:Y:S01]  /*1610*/  HFMA2.MMA R134, -RZ, RZ, 0, 0 ;  /* 0x00000000ff867435 */ /* 0x000fe200000001ff */
[----:B------:R-:W-:Y:S05]  /*1620*/  @!P0 BRA `(.L_x_6889) ;  /* 0x0000007000008947 */ /* 0x000fea0003800000 */
[----:B-----5:R-:W-:Y:S01]  /*1630*/  PRMT R134, RZ, 0x5410, R10 ;  /* 0x00005410ff867816 */ /* 0x020fe2000000000a */
[----:B------:R-:W-:Y:S05]  /*1640*/  BRA `(.L_x_6889) ;  /* 0x0000005000007947 */ /* 0x000fea0003800000 */
.L_x_6888:
[----:B-----5:R-:W-:-:S05]  /*1650*/  PRMT R3, RZ, 0x5410, R6 ;  /* 0x00005410ff037816 */ /* 0x020fca0000000006 */
[----:B------:R-:W-:-:S04]  /*1660*/  FMUL.FTZ R3, R3, c[0x0][0x1ec] ;  /* 0x00007b0003037a20 */ /* 0x000fc80000410000 */
[----:B------:R-:W-:Y:S01]  /*1670*/  FMUL.FTZ R134, R20, R3 ;  /* 0x0000000314867220 */ /* 0x000fe20000410000 */
[----:B------:R-:W-:-:S05]  /*1680*/  @P0 PRMT R3, RZ, 0x5410, R10 ;  /* 0x00005410ff030816 */ /* 0x000fca000000000a */
[----:B------:R-:W-:Y:S02]  /*1690*/  @P0 FADD.FTZ R134, R3, R134 ;  /* 0x0000008603860221 */ /* 0x000fe40000010000 */
.L_x_6889:
[----:B------:R-:W-:Y:S05]  /*16a0*/  BSYNC B0 ;  /* 0x0000000000007941 */ /* 0x000fea0003800000 */
.L_x_6887:
[----:B------:R-:W-:Y:S01]  /*16b0*/  BSSY B0, `(.L_x_6890) ;  /* 0x000000b000007945 */ /* 0x000fe20003800000 */
[----:B------:R-:W-:Y:S05]  /*16c0*/  @P2 BRA `(.L_x_6891) ;  /* 0x0000004000002947 */ /* 0x000fea0003800000 */
[----:B------:R-:W-:Y:S01]  /*16d0*/  MOV R141, RZ ;  /* 0x000000ff008d7202 */ /* 0x000fe20000000f00 */
[----:B------:R-:W-:Y:S05]  /*16e0*/  @!P0 BRA `(.L_x_6892) ;  /* 0x0000007000008947 */ /* 0x000fea0003800000 */
[----:B-----5:R-:W-:Y:S01]  /*16f0*/  PRMT R141, RZ, 0x7610, R10 ;  /* 0x00007610ff8d7816 */ /* 0x020fe2000000000a */
[----:B------:R-:W-:Y:S05]  /*1700*/  BRA `(.L_x_6892) ;  /* 0x0000005000007947 */ /* 0x000fea0003800000 */
.L_x_6891:
[----:B-----5:R-:W-:-:S05]  /*1710*/  PRMT R3, RZ, 0x7610, R6 ;  /* 0x00007610ff037816 */ /* 0x020fca0000000006 */
[----:B------:R-:W-:-:S04]  /*1720*/  FMUL.FTZ R108, R3, c[0x0][0x1ec] ;  /* 0x00007b00036c7a20 */ /* 0x000fc80000410000 */
[----:B------:R-:W-:Y:S01]  /*1730*/  FMUL.FTZ R141, R21, R108 ;  /* 0x0000006c158d7220 */ /* 0x000fe20000410000 */
[----:B------:R-:W-:-:S05]  /*1740*/  @P0 PRMT R108, RZ, 0x7610, R10 ;  /* 0x00007610ff6c0816 */ /* 0x000fca000000000a */
[----:B------:R-:W-:Y:S02]  /*1750*/  @P0 FADD.FTZ R141, R108, R141 ;  /* 0x0000008d6c8d0221 */ /* 0x000fe40000010000 */
.L_x_6892:
[----:B------:R-:W-:Y:S05]  /*1760*/  BSYNC B0 ;  /* 0x0000000000007941 */ /* 0x000fea0003800000 */
.L_x_6890:
[----:B------:R-:W-:Y:S01]  /*1770*/  BSSY B0, `(.L_x_6893) ;  /* 0x000000b000007945 */ /* 0x000fe20003800000 */
[----:B------:R-:W-:Y:S05]  /*1780*/  @P2 BRA `(.L_x_6894) ;  /* 0x0000004000002947 */ /* 0x000fea0003800000 */
[----:B------:R-:W-:Y:S01]  /*1790*/  HFMA2.MMA R136, -RZ, RZ, 0, 0 ;  /* 0x00000000ff887435 */ /* 0x000fe200000001ff */
[----:B------:R-:W-:Y:S05]  /*17a0*/  @!P0 BRA `(.L_x_6895) ;  /* 0x0000007000008947 */ /* 0x000fea0003800000 */
[----:B-----5:R-:W-:Y:S01]  /*17b0*/  PRMT R136, RZ, 0x5410, R11 ;  /* 0x00005410ff887816 */ /* 0x020fe2000000000b */
[----:B------:R-:W-:Y:S05]  /*17c0*/  BRA `(.L_x_6895) ;  /* 0x0000005000007947 */ /* 0x000fea0003800000 */
.L_x_6894:
[----:B-----5:R-:W-:-:S05]  /*17d0*/  PRMT R3, RZ, 0x5410, R7 ;  /* 0x00005410ff037816 */ /* 0x020fca0000000007 */
[----:B------:R-:W-:-:S04]  /*17e0*/  FMUL.FTZ R3, R3, c[0x0][0x1ec] ;  /* 0x00007b0003037a20 */ /* 0x000fc80000410000 */
[----:B------:R-:W-:Y:S01]  /*17f0*/  FMUL.FTZ R136, R22, R3 ;  /* 0x0000000316887220 */ /* 0x000fe20000410000 */
[----:B------:R-:W-:-:S05]  /*1800*/  @P0 PRMT R3, RZ, 0x5410, R11 ;  /* 0x00005410ff030816 */ /* 0x000fca000000000b */
[----:B------:R-:W-:Y:S02]  /*1810*/  @P0 FADD.FTZ R136, R3, R136 ;  /* 0x0000008803880221 */ /* 0x000fe40000010000 */
.L_x_6895:
[----:B------:R-:W-:Y:S05]  /*1820*/  BSYNC B0 ;  /* 0x0000000000007941 */ /* 0x000fea0003800000 */
.L_x_6893:
[----:B------:R-:W-:Y:S01]  /*1830*/  BSSY B0, `(.L_x_6896) ;  /* 0x000000b000007945 */ /* 0x000fe20003800000 */
[----:B------:R-:W-:Y:S05]  /*1840*/  @P2 BRA `(.L_x_6897) ;  /* 0x0000004000002947 */ /* 0x000fea0003800000 */
[----:B------:R-:W-:Y:S01]  /*1850*/  MOV R137, RZ ;  /* 0x000000ff00897202 */ /* 0x000fe20000000f00 */
[----:B------:R-:W-:Y:S05]  /*1860*/  @!P0 BRA `(.L_x_6898) ;  /* 0x0000007000008947 */ /* 0x000fea0003800000 */
[----:B-----5:R-:W-:Y:S01]  /*1870*/  PRMT R137, RZ, 0x7610, R11 ;  /* 0x00007610ff897816 */ /* 0x020fe2000000000b */
[----:B------:R-:W-:Y:S05]  /*1880*/  BRA `(.L_x_6898) ;  /* 0x0000005000007947 */ /* 0x000fea0003800000 */
.L_x_6897:
[----:B-----5:R-:W-:-:S05]  /*1890*/  PRMT R3, RZ, 0x7610, R7 ;  /* 0x00007610ff037816 */ /* 0x020fca0000000007 */
[----:B------:R-:W-:-:S04]  /*18a0*/  FMUL.FTZ R108, R3, c[0x0][0x1ec] ;  /* 0x00007b00036c7a20 */ /* 0x000fc80000410000 */
[----:B------:R-:W-:Y:S01]  /*18b0*/  FMUL.FTZ R137, R23, R108 ;  /* 0x0000006c17897220 */ /* 0x000fe20000410000 */
[----:B------:R-:W-:-:S05]  /*18c0*/  @P0 PRMT R108, RZ, 0x7610, R11 ;  /* 0x00007610ff6c0816 */ /* 0x000fca000000000b */
[----:B------:R-:W-:Y:S02]  /*18d0*/  @P0 FADD.FTZ R137, R108, R137 ;  /* 0x000000896c890221 */ /* 0x000fe40000010000 */
.L_x_6898:
[----:B------:R-:W-:Y:S05]  /*18e0*/  BSYNC B0 ;  /* 0x0000000000007941 */ /* 0x000fea0003800000 */
.L_x_6896:
[----:B------:R-:W-:Y:S02]  /*18f0*/  IADD3 R148, R112, 0x60, RZ ;  /* 0x0000006070947810 */ /* 0x000fe40007ffe0ff */
[----:B------:R-:W-:Y:S01]  /*1900*/  @P1 IADD3 R112, R2, 0x60, RZ ;  /* 0x0000006002701810 */ /* 0x000fe20007ffe0ff */
[-C--:B------:R-:W-:Y:S01]  /*1910*/  IMAD.WIDE.U32 R2, R138, R147.reuse, c[0x0][0x188] ;  /* 0x000062008a027625 */ /* 0x080fe200078e0093 */
[----:B------:R-:W-:Y:S02]  /*1920*/  F2FP.BF16.PACK_AB R111, R137, R136 ;  /* 0x00000088896f723e */ /* 0x000fe400000010ff */
[----:B------:R-:W-:Y:S01]  /*1930*/  F2FP.BF16.PACK_AB R110, R141, R134 ;  /* 0x000000868d6e723e */ /* 0x000fe200000010ff */
[----:B------:R-:W-:Y:S01]  /*1940*/  @P1 IMAD.WIDE.U32 R112, R112, R147, c[0x0][0x170] ;  /* 0x00005c0070701625 */ /* 0x000fe200078e0093 */
[----:B------:R-:W-:Y:S02]  /*1950*/  F2FP.BF16.PACK_AB R109, R140, R135 ;  /* 0x000000878c6d723e */ /* 0x000fe400000010ff */
        /* <DEDUP_REMOVED lines=11> */
.L_x_6900:
[----:B0----5:R-:W-:-:S05]  /*1a10*/  PRMT R2, RZ, 0x5410, R4 ;  /* 0x00005410ff027816 */ /* 0x021fca0000000004 */
[----:B------:R-:W-:-:S04]  /*1a20*/  FMUL.FTZ R3, R2, c[0x0][0x1ec] ;  /* 0x00007b0002037a20 */ /* 0x000fc80000410000 */
[----:B------:R-:W-:Y:S01]  /*1a30*/  FMUL.FTZ R144, R16, R3 ;  /* 0x0000000310907220 */ /* 0x000fe20000410000 */
[----:B------:R-:W-:-:S05]  /*1a40*/  @P0 PRMT R3, RZ, 0x5410, R8 ;  /* 0x00005410ff030816 */ /* 0x000fca0000000008 */
[----:B------:R-:W-:Y:S02]  /*1a50*/  @P0 FADD.FTZ R144, R3, R144 ;  /* 0x0000009003900221 */ /* 0x000fe40000010000 */
.L_x_6901:
[----:B------:R-:W-:Y:S05]  /*1a60*/  BSYNC B0 ;  /* 0x0000000000007941 */ /* 0x000fea0003800000 */
.L_x_6899:
[----:B------:R-:W-:Y:S01]  /*1a70*/  BSSY B0, `(.L_x_6902) ;  /* 0x000000b000007945 */ /* 0x000fe20003800000 */
[----:B------:R-:W-:Y:S05]  /*1a80*/  @P2 BRA `(.L_x_6903) ;  /* 0x0000004000002947 */ /* 0x000fea0003800000 */
[----:B------:R-:W-:Y:S01]  /*1a90*/  MOV R145, RZ ;  /* 0x000000ff00917202 */ /* 0x000fe20000000f00 */
[----:B------:R-:W-:Y:S05]  /*1aa0*/  @!P0 BRA `(.L_x_6904) ;  /* 0x0000007000008947 */ /* 0x000fea0003800000 */
[----:B-----5:R-:W-:Y:S01]  /*1ab0*/  PRMT R145, RZ, 0x7610, R8 ;  /* 0x00007610ff917816 */ /* 0x020fe20000000008 */
[----:B------:R-:W-:Y:S05]  /*1ac0*/  BRA `(.L_x_6904) ;  /* 0x0000005000007947 */ /* 0x000fea0003800000 */
.L_x_6903:
[----:B0----5:R-:W-:-:S05]  /*1ad0*/  PRMT R2, RZ, 0x7610, R4 ;  /* 0x00007610ff027816 */ /* 0x021fca0000000004 */
[----:B------:R-:W-:-:S04]  /*1ae0*/  FMUL.FTZ R2, R2, c[0x0][0x1ec] ;  /* 0x00007b0002027a20 */ /* 0x000fc80000410000 */
[----:B------:R-:W-:Y:S01]  /*1af0*/  FMUL.FTZ R145, R17, R2 ;  /* 0x0000000211917220 */ /* 0x000fe20000410000 */
[----:B------:R-:W-:-:S05]  /*1b00*/  @P0 PRMT R2, RZ, 0x7610, R8 ;  /* 0x00007610ff020816 */ /* 0x000fca0000000008 */
[----:B------:R-:W-:Y:S02]  /*1b10*/  @P0 FADD.FTZ R145, R2, R145 ;  /* 0x0000009102910221 */ /* 0x000fe40000010000 */
.L_x_6904:
[----:B------:R-:W-:Y:S05]  /*1b20*/  BSYNC B0 ;  /* 0x0000000000007941 */ /* 0x000fea0003800000 */
.L_x_6902:
[----:B------:R-:W-:Y:S01]  /*1b30*/  BSSY B0, `(.L_x_6905) ;  /* 0x000000b000007945 */ /* 0x000fe20003800000 */
[----:B------:R-:W-:Y:S05]  /*1b40*/  @P2 BRA `(.L_x_6906) ;  /* 0x0000004000002947 */ /* 0x000fea0003800000 */
[----:B0-----:R-:W-:Y:S01]  /*1b50*/  HFMA2.MMA R112, -RZ, RZ, 0, 0 ;  /* 0x00000000ff707435 */ /* 0x001fe200000001ff */
[----:B------:R-:W-:Y:S05]  /*1b60*/  @!P0 BRA `(.L_x_6907) ;  /* 0x0000007000008947 */ /* 0x000fea0003800000 */
[----:B-----5:R-:W-:Y:S01]  /*1b70*/  PRMT R112, RZ, 0x5410, R9 ;  /* 0x00005410ff707816 */ /* 0x020fe20000000009 */
[----:B------:R-:W-:Y:S05]  /*1b80*/  BRA `(.L_x_6907) ;  /* 0x0000005000007947 */ /* 0x000fea0003800000 */
.L_x_6906:
[----:B0----5:R-:W-:-:S05]  /*1b90*/  PRMT R2, RZ, 0x5410, R5 ;  /* 0x00005410ff027816 */ /* 0x021fca0000000005 */
[----:B------:R-:W-:-:S04]  /*1ba0*/  FMUL.FTZ R3, R2, c[0x0][0x1ec] ;  /* 0x00007b0002037a20 */ /* 0x000fc80000410000 */
[----:B------:R-:W-:Y:S01]  /*1bb0*/  FMUL.FTZ R112, R18, R3 ;  /* 0x0000000312707220 */ /* 0x000fe20000410000 */
[----:B------:R-:W-:-:S05]  /*1bc0*/  @P0 PRMT R3, RZ, 0x5410, R9 ;  /* 0x00005410ff030816 */ /* 0x000fca0000000009 */
[----:B------:R-:W-:Y:S02]  /*1bd0*/  @P0 FADD.FTZ R112, R3, R112 ;  /* 0x0000007003700221 */ /* 0x000fe40000010000 */
.L_x_6907:
[----:B------:R-:W-:Y:S05]  /*1be0*/  BSYNC B0 ;  /* 0x0000000000007941 */ /* 0x000fea0003800000 */
.L_x_6905:
[----:B------:R-:W-:Y:S01]  /*1bf0*/  BSSY B0, `(.L_x_6908) ;  /* 0x000000b000007945 */ /* 0x000fe20003800000 */
[----:B------:R-:W-:Y:S05]  /*1c00*/  @P2 BRA `(.L_x_6909) ;  /* 0x0000004000002947 */ /* 0x000fea0003800000 */
[----:B------:R-:W-:Y:S01]  /*1c10*/  MOV R143, RZ ;  /* 0x000000ff008f7202 */ /* 0x000fe20000000f00 */
[----:B------:R-:W-:Y:S05]  /*1c20*/  @!P0 BRA `(.L_x_6910) ;  /* 0x0000007000008947 */ /* 0x000fea0003800000 */
[----:B-----5:R-:W-:Y:S01]  /*1c30*/  PRMT R143, RZ, 0x7610, R9 ;  /* 0x00007610ff8f7816 */ /* 0x020fe20000000009 */
[----:B------:R-:W-:Y:S05]  /*1c40*/  BRA `(.L_x_6910) ;  /* 0x0000005000007947 */ /* 0x000fea0003800000 */
.L_x_6909:
[----:B-----5:R-:W-:-:S05]  /*1c50*/  PRMT R2, RZ, 0x7610, R5 ;  /* 0x00007610ff027816 */ /* 0x020fca0000000005 */
[----:B------:R-:W-:-:S04]  /*1c60*/  FMUL.FTZ R2, R2, c[0x0][0x1ec] ;  /* 0x00007b0002027a20 */ /* 0x000fc80000410000 */
[----:B------:R-:W-:Y:S01]  /*1c70*/  FMUL.FTZ R143, R19, R2 ;  /* 0x00000002138f7220 */ /* 0x000fe20000410000 */
[----:B------:R-:W-:-:S05]  /*1c80*/  @P0 PRMT R2, RZ, 0x7610, R9 ;  /* 0x00007610ff020816 */ /* 0x000fca0000000009 */
[----:B------:R-:W-:Y:S02]  /*1c90*/  @P0 FADD.FTZ R143, R2, R143 ;  /* 0x0000008f028f0221 */ /* 0x000fe40000010000 */
.L_x_6910:
[----:B------:R-:W-:Y:S05]  /*1ca0*/  BSYNC B0 ;  /* 0x0000000000007941 */ /* 0x000fea0003800000 */
.L_x_6908:
[----:B------:R-:W-:Y:S01]  /*1cb0*/  BSSY B0, `(.L_x_6911) ;  /* 0x000000b000007945 */ /* 0x000fe20003800000 */
[----:B------:R-:W-:Y:S05]  /*1cc0*/  @P2 BRA `(.L_x_6912) ;  /* 0x0000004000002947 */ /* 0x000fea0003800000 */
[----:B------:R-:W-:Y:S01]  /*1cd0*/  HFMA2.MMA R113, -RZ, RZ, 0, 0 ;  /* 0x00000000ff717435 */ /* 0x000fe200000001ff */
[----:B------:R-:W-:Y:S05]  /*1ce0*/  @!P0 BRA `(.L_x_6913) ;  /* 0x0000007000008947 */ /* 0x000fea0003800000 */
[----:B-----5:R-:W-:Y:S01]  /*1cf0*/  PRMT R113, RZ, 0x5410, R10 ;  /* 0x00005410ff717816 */ /* 0x020fe2000000000a */
[----:B------:R-:W-:Y:S05]  /*1d00*/  BRA `(.L_x_6913) ;  /* 0x0000005000007947 */ /* 0x000fea0003800000 */
.L_x_6912:
[----:B-----5:R-:W-:-:S05]  /*1d10*/  PRMT R2, RZ, 0x5410, R6 ;  /* 0x00005410ff027816 */ /* 0x020fca0000000006 */
[----:B------:R-:W-:Y:S01]  /*1d20*/  FMUL.FTZ R113, R2, c[0x0][0x1ec] ;  /* 0x00007b0002717a20 */ /* 0x000fe20000410000 */
[----:B------:R-:W-:-:S03]  /*1d30*/  @P0 PRMT R2, RZ, 0x5410, R10 ;  /* 0x00005410ff020816 */ /* 0x000fc6000000000a */
[----:B------:R-:W-:-:S04]  /*1d40*/  FMUL.FTZ R113, R12, R113 ;  /* 0x000000710c717220 */ /* 0x000fc80000410000 */
[----:B------:R-:W-:Y:S02]  /*1d50*/  @P0 FADD.FTZ R113, R2, R113 ;  /* 0x0000007102710221 */ /* 0x000fe40000010000 */
.L_x_6913:
[----:B------:R-:W-:Y:S05]  /*1d60*/  BSYNC B0 ;  /* 0x0000000000007941 */ /* 0x000fea0003800000 */
.L_x_6911:
[----:B------:R-:W-:Y:S01]  /*1d70*/  BSSY B0, `(.L_x_6914) ;  /* 0x000000b000007945 */ /* 0x000fe20003800000 */
[----:B------:R-:W-:Y:S05]  /*1d80*/  @P2 BRA `(.L_x_6915) ;  /* 0x0000004000002947 */ /* 0x000fea0003800000 */
[----:B------:R-:W-:Y:S01]  /*1d90*/  MOV R138, RZ ;  /* 0x000000ff008a7202 */ /* 0x000fe20000000f00 */
[----:B------:R-:W-:Y:S05]  /*1da0*/  @!P0 BRA `(.L_x_6916) ;  /* 0x0000007000008947 */ /* 0x000fea0003800000 */
[----:B-----5:R-:W-:Y:S01]  /*1db0*/  PRMT R138, RZ, 0x7610, R10 ;  /* 0x00007610ff8a7816 */ /* 0x020fe2000000000a */
[----:B------:R-:W-:Y:S05]  /*1dc0*/  BRA `(.L_x_6916) ;  /* 0x0000005000007947 */ /* 0x000fea0003800000 */
.L_x_6915:
[----:B-----5:R-:W-:Y:S02]  /*1dd0*/  PRMT R2, RZ, 0x7610, R6 ;  /* 0x00007610ff027816 */ /* 0x020fe40000000006 */
[----:B------:R-:W-:-:S03]  /*1de0*/  @P0 PRMT R3, RZ, 0x7610, R10 ;  /* 0x00007610ff030816 */ /* 0x000fc6000000000a */
[----:B------:R-:W-:-:S04]  /*1df0*/  FMUL.FTZ R2, R2, c[0x0][0x1ec] ;  /* 0x00007b0002027a20 */ /* 0x000fc80000410000 */
[----:B------:R-:W-:-:S04]  /*1e00*/  FMUL.FTZ R138, R13, R2 ;  /* 0x000000020d8a7220 */ /* 0x000fc80000410000 */
[----:B------:R-:W-:Y:S02]  /*1e10*/  @P0 FADD.FTZ R138, R3, R138 ;  /* 0x0000008a038a0221 */ /* 0x000fe40000010000 */
.L_x_6916:
[----:B------:R-:W-:Y:S05]  /*1e20*/  BSYNC B0 ;  /* 0x0000000000007941 */ /* 0x000fea0003800000 */
.L_x_6914:
[----:B------:R-:W-:Y:S01]  /*1e30*/  BSSY B0, `(.L_x_6917) ;  /* 0x000000b000007945 */ /* 0x000fe20003800000 */
[----:B------:R-:W-:Y:S05]  /*1e40*/  @P2 BRA `(.L_x_6918) ;  /* 0x0000004000002947 */ /* 0x000fea0003800000 */
[----:B------:R-:W-:Y:S01]  /*1e50*/  HFMA2.MMA R146, -RZ, RZ, 0, 0 ;  /* 0x00000000ff927435 */ /* 0x000fe200000001ff */
[----:B------:R-:W-:Y:S05]  /*1e60*/  @!P0 BRA `(.L_x_6919) ;  /* 0x0000007000008947 */ /* 0x000fea0003800000 */
[----:B-----5:R-:W-:Y:S01]  /*1e70*/  PRMT R146, RZ, 0x5410, R11 ;  /* 0x00005410ff927816 */ /* 0x020fe2000000000b */
[----:B------:R-:W-:Y:S05]  /*1e80*/  BRA `(.L_x_6919) ;  /* 0x0000005000007947 */ /* 0x000fea0003800000 */
.L_x_6918:
[----:B-----5:R-:W-:-:S05]  /*1e90*/  PRMT R2, RZ, 0x5410, R7 ;  /* 0x00005410ff027816 */ /* 0x020fca0000000007 */
[----:B------:R-:W-:-:S04]  /*1ea0*/  FMUL.FTZ R3, R2, c[0x0][0x1ec] ;  /* 0x00007b0002037a20 */ /* 0x000fc80000410000 */
[----:B------:R-:W-:Y:S01]  /*1eb0*/  FMUL.FTZ R146, R14, R3 ;  /* 0x000000030e927220 */ /* 0x000fe20000410000 */
[----:B------:R-:W-:-:S05]  /*1ec0*/  @P0 PRMT R3, RZ, 0x5410, R11 ;  /* 0x00005410ff030816 */ /* 0x000fca000000000b */
[----:B------:R-:W-:Y:S02]  /*1ed0*/  @P0 FADD.FTZ R146, R3, R146 ;  /* 0x0000009203920221 */ /* 0x000fe40000010000 */
.L_x_6919:
[----:B------:R-:W-:Y:S05]  /*1ee0*/  BSYNC B0 ;  /* 0x0000000000007941 */ /* 0x000fea0003800000 */
.L_x_6917:
[----:B------:R-:W-:Y:S01]  /*1ef0*/  BSSY B0, `(.L_x_6920) ;  /* 0x000000b000007945 */ /* 0x000fe20003800000 */
[----:B------:R-:W-:Y:S05]  /*1f00*/  @P2 BRA `(.L_x_6921) ;  /* 0x0000004000002947 */ /* 0x000fea0003800000 */
[----:B------:R-:W-:Y:S01]  /*1f10*/  MOV R139, RZ ;  /* 0x000000ff008b7202 */ /* 0x000fe20000000f00 */
[----:B------:R-:W-:Y:S05]  /*1f20*/  @!P0 BRA `(.L_x_6922) ;  /* 0x0000007000008947 */ /* 0x000fea0003800000 */
[----:B-----5:R-:W-:Y:S01]  /*1f30*/  PRMT R139, RZ, 0x7610, R11 ;  /* 0x00007610ff8b7816 */ /* 0x020fe2000000000b */
[----:B------:R-:W-:Y:S05]  /*1f40*/  BRA `(.L_x_6922) ;  /* 0x0000005000007947 */ /* 0x000fea0003800000 */
.L_x_6921:
[----:B-----5:R-:W-:-:S05]  /*1f50*/  PRMT R2, RZ, 0x7610, R7 ;  /* 0x00007610ff027816 */ /* 0x020fca0000000007 */
[----:B------:R-:W-:-:S04]  /*1f60*/  FMUL.FTZ R2, R2, c[0x0][0x1ec] ;  /* 0x00007b0002027a20 */ /* 0x000fc80000410000 */
[----:B------:R-:W-:Y:S01]  /*1f70*/  FMUL.FTZ R139, R15, R2 ;  /* 0x000000020f8b7220 */ /* 0x000fe20000410000 */
[----:B------:R-:W-:-:S05]  /*1f80*/  @P0 PRMT R2, RZ, 0x7610, R11 ;  /* 0x00007610ff020816 */ /* 0x000fca000000000b */
[----:B------:R-:W-:Y:S02]  /*1f90*/  @P0 FADD.FTZ R139, R2, R139 ;  /* 0x0000008b028b0221 */ /* 0x000fe40000010000 */
.L_x_6922:
[----:B------:R-:W-:Y:S05]  /*1fa0*/  BSYNC B0 ;  /* 0x0000000000007941 */ /* 0x000fea0003800000 */
.L_x_6920:
[----:B------:R-:W-:Y:S01]  /*1fb0*/  FADD.FTZ R3, RZ, R129 ;  /* 0x00000081ff037221 */ /* 0x000fe20000010000 */
[----:B------:R-:W-:Y:S02]  /*1fc0*/  F2FP.BF16.PACK_AB R111, R139, R146 ;  /* 0x000000928b6f723e */ /* 0x000fe400000010ff */
[----:B------:R-:W-:Y:S01]  /*1fd0*/  F2FP.BF16.PACK_AB R110, R138, R113 ;  /* 0x000000718a6e723e */ /* 0x000fe200000010ff */
[----:B------:R-:W-:Y:S01]  /*1fe0*/  FADD.FTZ R2, R3, R126 ;  /* 0x0000007e03027221 */ /* 0x000fe20000010000 */
        /* <DEDUP_REMOVED lines=37> */
.L_x_6929:
        /* <DEDUP_REMOVED lines=84> */
.L_x_6930:
        /* <DEDUP_REMOVED lines=22> */
[----:B------:R-:W-:Y:S02]  /*28e0*/  FADD.FTZ R150, -R2, R121 ;  /* 0x0000007902967221 */ /* 0x000fe40000010100 */
[C---:B------:R-:W-:Y:S02]  /*28f0*/  FMUL.FTZ R109, R111.reuse, R108 ;  /* 0x0000006c6f6d7220 */ /* 0x040fe40000410000 */
[----:B------:R-:W-:-:S02]  /*2900*/  FMUL.FTZ R126, R111, R126 ;  /* 0x0000007e6f7e7220 */ /* 0x000fc40000410000 */
[C---:B------:R-:W-:Y:S02]  /*2910*/  FADD.FTZ R118, -R2.reuse, R118 ;  /* 0x0000007602767221 */ /* 0x040fe40000010100 */
[C---:B------:R-:W-:Y:S02]  /*2920*/  FADD.FTZ R152, -R2.reuse, R119 ;  /* 0x0000007702987221 */ /* 0x040fe40000010100 */
[C---:B------:R-:W-:Y:S02]  /*2930*/  FADD.FTZ R162, -R2.reuse, R141 ;  /* 0x0000008d02a27221 */ /* 0x040fe40000010100 */
[C---:B------:R-:W-:Y:S02]  /*2940*/  FADD.FTZ R116, -R2.reuse, R116 ;  /* 0x0000007402747221 */ /* 0x040fe40000010100 */
[C---:B------:R-:W-:Y:S02]  /*2950*/  FADD.FTZ R154, -R2.reuse, R117 ;  /* 0x00000075029a7221 */ /* 0x040fe40000010100 */
[----:B------:R-:W-:-:S02]  /*2960*/  FADD.FTZ R134, -R2, R134 ;  /* 0x0000008602867221 */ /* 0x000fc40000010100 */
[C---:B------:R-:W-:Y:S02]  /*2970*/  FADD.FTZ R112, -R2.reuse, R112 ;  /* 0x0000007002707221 */ /* 0x040fe40000010100 */
[C---:B------:R-:W-:Y:S02]  /*2980*/  FMUL.FTZ R141, R111.reuse, R113 ;  /* 0x000000716f8d7220 */ /* 0x040fe40000410000 */
[----:B------:R-:W-:Y:S02]  /*2990*/  FADD.FTZ R128, -R2, R125 ;  /* 0x0000007d02807221 */ /* 0x000fe40000010100 */
[----:B------:R-:W-:Y:S02]  /*29a0*/  FMUL.FTZ R117, R111, R150 ;  /* 0x000000966f757220 */ /* 0x000fe40000410000 */
[----:B------:R-:W-:Y:S02]  /*29b0*/  FFMA.FTZ R108, R72, R109, R104 ;  /* 0x0000006d486c7223 */ /* 0x000fe40000010068 */
[----:B------:R-:W-:-:S02]  /*29c0*/  FFMA.FTZ R113, R73, R126, R105 ;  /* 0x0000007e49717223 */ /* 0x000fc40000010069 */
[----:B------:R-:W-:Y:S02]  /*29d0*/  FADD.FTZ R143, -R2, R143 ;  /* 0x0000008f028f7221 */ /* 0x000fe40000010100 */
[----:B------:R-:W-:Y:S01]  /*29e0*/  IMAD R130, R130, c[0x0][0x168], RZ ;  /* 0x00005a0082827a24 */ /* 0x000fe200078e02ff */
[----:B------:R-:W-:Y:S01]  /*29f0*/  F2FP.BF16.PACK_AB R108, R113, R108 ;  /* 0x0000006c716c723e */ /* 0x000fe200000010ff */
[----:B------:R-:W-:Y:S02]  /*2a00*/  FMUL.FTZ R118, R111, R118 ;  /* 0x000000766f767220 */ /* 0x000fe40000410000 */
[C---:B------:R-:W-:Y:S02]  /*2a10*/  FADD.FTZ R148, -R2.reuse, R123 ;  /* 0x0000007b02947221 */ /* 0x040fe40000010100 */
[C---:B------:R-:W-:Y:S02]  /*2a20*/  FADD.FTZ R120, -R2.reuse, R120 ;  /* 0x0000007802787221 */ /* 0x040fe40000010100 */
[----:B------:R-:W-:-:S02]  /*2a30*/  FADD.FTZ R160, -R2, R135 ;  /* 0x0000008702a07221 */ /* 0x000fc40000010100 */
[C---:B------:R-:W-:Y:S02]  /*2a40*/  FADD.FTZ R164, -R2.reuse, R137 ;  /* 0x0000008902a47221 */ /* 0x040fe40000010100 */
[C---:B------:R-:W-:Y:S02]  /*2a50*/  FMUL.FTZ R121, R111.reuse, R152 ;  /* 0x000000986f797220 */ /* 0x040fe40000410000 */
[----:B------:R-:W-:Y:S02]  /*2a60*/  FADD.FTZ R3, -R2, R144 ;  /* 0x0000009002037221 */ /* 0x000fe40000010100 */
        /* <DEDUP_REMOVED lines=18> */
[----:B------:R-:W-:Y:S02]  /*2b90*/  FFMA.FTZ R112, R64, R117, R96 ;  /* 0x0000007540707223 */ /* 0x000fe40000010060 */
[----:B------:R-:W-:Y:S02]  /*2ba0*/  FADD.FTZ R2, -R2, R139 ;  /* 0x0000008b02027221 */ /* 0x000fe40000010100 */
[----:B------:R-:W-:Y:S01]  /*2bb0*/  FMUL.FTZ R128, R111, R143 ;  /* 0x0000008f6f807220 */ /* 0x000fe20000410000 */
[----:B------:R-:W-:Y:S01]  /*2bc0*/  SHF.R.S32.HI R143, RZ, 0x1f, R130 ;  /* 0x0000001fff8f7819 */ /* 0x000fe20000011482 */
[----:B------:R-:W-:-:S02]  /*2bd0*/  FFMA.FTZ R117, R65, R118, R97 ;  /* 0x0000007641757223 */ /* 0x000fc40000010061 */
[----:B------:R-:W-:Y:S01]  /*2be0*/  FMUL.FTZ R125, R111, R148 ;  /* 0x000000946f7d7220 */ /* 0x000fe20000410000 */
[----:B------:R-:W-:Y:S01]  /*2bf0*/  LEA.HI R143, R143, R130, RZ, 0x3 ;  /* 0x000000828f8f7211 */ /* 0x000fe200078f18ff */
[----:B------:R-:W-:Y:S01]  /*2c00*/  FMUL.FTZ R120, R111, R120 ;  /* 0x000000786f787220 */ /* 0x000fe20000410000 */
[----:B------:R-:W-:Y:S01]  /*2c10*/  F2FP.BF16.PACK_AB R112, R117, R112 ;  /* 0x000000707570723e */ /* 0x000fe200000010ff */
[----:B------:R-:W-:Y:S01]  /*2c20*/  FFMA.FTZ R113, R66, R121, R98 ;  /* 0x0000007942717223 */ /* 0x000fe20000010062 */
[----:B------:R-:W-:Y:S01]  /*2c30*/  LEA.HI.SX32 R143, R143, R132, 0x1d ;  /* 0x000000848f8f7211 */ /* 0x000fe200078feaff */
[----:B------:R-:W-:Y:S02]  /*2c40*/  FMUL.FTZ R129, R111, R160 ;  /* 0x000000a06f817220 */ /* 0x000fe40000410000 */
[----:B------:R-:W-:Y:S01]  /*2c50*/  FFMA.FTZ R116, R67, R116, R99 ;  /* 0x0000007443747223 */ /* 0x000fe20000010063 */
[----:B------:R-:W-:Y:S01]  /*2c60*/  IADD3 R126, R143, 0x40, RZ ;  /* 0x000000408f7e7810 */ /* 0x000fe20007ffe0ff */
[----:B------:R-:W-:-:S02]  /*2c70*/  FFMA.FTZ R118, R52, R135, R84 ;  /* 0x0000008734767223 */ /* 0x000fc40000010054 */
[----:B------:R-:W-:Y:S01]  /*2c80*/  FFMA.FTZ R121, R53, R162, R85 ;  /* 0x000000a235797223 */ /* 0x000fe20000010055 */
[----:B------:R-:W-:Y:S01]  /*2c90*/  F2FP.BF16.PACK_AB R113, R116, R113 ;  /* 0x000000717471723e */ /* 0x000fe200000010ff */
[C---:B------:R-:W-:Y:S02]  /*2ca0*/  FMUL.FTZ R115, R111.reuse, R110 ;  /* 0x0000006e6f737220 */ /* 0x040fe40000410000 */
[----:B------:R-:W-:Y:S01]  /*2cb0*/  FMUL.FTZ R124, R111, R124 ;  /* 0x0000007c6f7c7220 */ /* 0x000fe20000410000 */
[----:B------:R-:W-:Y:S01]  /*2cc0*/  F2FP.BF16.PACK_AB R118, R121, R118 ;  /* 0x000000767976723e */ /* 0x000fe200000010ff */
        /* <DEDUP_REMOVED lines=17> */
[----:B------:R-:W-:Y:S01]  /*2de0*/  FFMA.FTZ R117, R58, R129, R90 ;  /* 0x000000813a757223 */ /* 0x000fe2000001005a */
[----:B------:R-:W-:Y:S01]  /*2df0*/  HFMA2.MMA R129, -RZ, RZ, 0, 9.5367431640625e-07 ;  /* 0x00000010ff817435 */ /* 0x000fe200000001ff */
[----:B------:R-:W-:Y:S01]  /*2e00*/  FFMA.FTZ R109, R74, R115, R106 ;  /* 0x000000734a6d7223 */ /* 0x000fe2000001006a */
[----:B------:R-:W-:Y:S01]  /*2e10*/  F2FP.BF16.PACK_AB R111, R120, R111 ;  /* 0x0000006f786f723e */ /* 0x000fe200000010ff */
[----:B------:R-:W-:Y:S02]  /*2e20*/  FFMA.FTZ R124, R75, R124, R107 ;  /* 0x0000007c4b7c7223 */ /* 0x000fe4000001006b */
[----:B------:R-:W-:-:S02]  /*2e30*/  FFMA.FTZ R116, R56, R123, R88 ;  /* 0x0000007b38747223 */ /* 0x000fc40000010058 */
[----:B------:R-:W-:Y:S01]  /*2e40*/  FFMA.FTZ R121, R57, R142, R89 ;  /* 0x0000008e39797223 */ /* 0x000fe20000010059 */
[----:B------:R-:W-:Y:S01]  /*2e50*/  F2FP.BF16.PACK_AB R109, R124, R109 ;  /* 0x0000006d7c6d723e */ /* 0x000fe200000010ff */
[----:B------:R-:W-:Y:S01]  /*2e60*/  FFMA.FTZ R137, R50, R137, R82 ;  /* 0x0000008932897223 */ /* 0x000fe20000010052 */
[----:B------:R-:W-:Y:S01]  /*2e70*/  IADD3 R124, R143, 0x20, RZ ;  /* 0x000000208f7c7810 */ /* 0x000fe20007ffe0ff */
[----:B------:R-:W-:Y:S01]  /*2e80*/  FFMA.FTZ R128, R51, R128, R83 ;  /* 0x0000008033807223 */ /* 0x000fe20000010053 */
[----:B------:R-:W-:Y:S01]  /*2e90*/  F2FP.BF16.PACK_AB R116, R121, R116 ;  /* 0x000000747974723e */ /* 0x000fe200000010ff */
[----:B------:R-:W-:Y:S02]  /*2ea0*/  FFMA.FTZ R115, R69, R122, R101 ;  /* 0x0000007a45737223 */ /* 0x000fe40000010065 */
[----:B------:R-:W-:Y:S01]  /*2eb0*/  FFMA.FTZ R123, R46, R145, R78 ;  /* 0x000000912e7b7223 */ /* 0x000fe2000001004e */
[----:B------:R-:W-:Y:S01]  /*2ec0*/  F2FP.BF16.PACK_AB R121, R128, R137 ;  /* 0x000000898079723e */ /* 0x000fe200000010ff */
[----:B------:R-:W-:Y:S01]  /*2ed0*/  FFMA.FTZ R2, R47, R2, R79 ;  /* 0x000000022f027223 */ /* 0x000fe2000001004f */
[----:B------:R-:W-:Y:S01]  /*2ee0*/  IADD3 R128, R143, 0x60, RZ ;  /* 0x000000608f807810 */ /* 0x000fe20007ffe0ff */
[----:B------:R-:W-:-:S02]  /*2ef0*/  FFMA.FTZ R3, R48, R3, R80 ;  /* 0x0000000330037223 */ /* 0x000fc40000010050 */
[----:B------:R-:W-:Y:S01]  /*2f00*/  FFMA.FTZ R120, R49, R144, R81 ;  /* 0x0000009031787223 */ /* 0x000fe20000010051 */
[----:B------:R-:W-:Y:S01]  /*2f10*/  F2FP.BF16.PACK_AB R123, R2, R123 ;  /* 0x0000007b027b723e */ /* 0x000fe200000010ff */
        /* <DEDUP_REMOVED lines=25> */
.L_x_6926:
[----:B-1----:R-:W-:Y:S05]  /*30b0*/  BSYNC B0 ;  /* 0x0000000000007941 */ /* 0x002fea0003800000 */
.L_x_6925:
[----:B------:R-:W-:-:S04]  /*30c0*/  MOV R0, c[0x0][0x160] ;  /* 0x0000580000007a02 */ /* 0x000fc80000000f00 */
[----:B------:R-:W-:-:S04]  /*30d0*/  LEA R131, R0, R131, 0x2 ;  /* 0x0000008300837211 */ /* 0x000fc800078e10ff */
[----:B------:R-:W-:-:S13]  /*30e0*/  ISETP.GE.AND P0, PT, R131, c[0x0][0x164], PT ;  /* 0x0000590083007a0c */ /* 0x000fda0003f06270 */
[----:B0----5:R-:W-:Y:S01]  /*30f0*/  @P0 CALL.REL.NOINC `(.L_x_6927) ;  /* 0x0000001000000944 */ /* 0x021fe20003c00000 */
[----:B------:R-:W-:Y:S05]  /*3100*/  BRA `(.L_x_6928) ;  /* 0xffffd2b000007947 */ /* 0x000fea000383ffff */
.L_x_6927:
[----:B------:R-:W-:Y:S05]  /*3110*/  EXIT ;  /* 0x000000000000794d */ /* 0x000fea0003800000 */
.L_x_6923:
[----:B0-----:R-:W-:Y:S01]  /*3120*/  HFMA2.MMA R110, -RZ, RZ, 0, 5.9604644775390625e-08 ;  /* 0x00000001ff6e7435 */ /* 0x001fe200000001ff */
[----:B------:R-:W-:Y:S02]  /*3130*/  MOV R111, R147 ;  /* 0x00000093006f7202 */ /* 0x000fe40000000f00 */
[----:B------:R-:W-:Y:S02]  /*3140*/  MOV R108, 0x1f ;  /* 0x0000001f006c7802 */ /* 0x000fe40000000f00 */
[----:B------:R-:W-:Y:S02]  /*3150*/  MOV R109, 0xffffffff ;  /* 0xffffffff006d7802 */ /* 0x000fe40000000f00 */
[----:B------:R-:W-:Y:S02]  /*3160*/  MOV R2, 0x3180 ;  /* 0x0000318000027802 */ /* 0x000fe40000000f00 */
[----:B-----5:R-:W-:Y:S05]  /*3170*/  CALL.REL.NOINC `($__internal_39_$__cuda_sm70_shflsync_bfly_p) ;  /* 0x0000079000007944 */ /* 0x020fea0003c00000 */
[----:B-1----:R-:W-:Y:S01]  /*3180*/  MOV R2, R110 ;  /* 0x0000006e00027202 */ /* 0x002fe20000000f00 */
[----:B0-----:R-:W-:Y:S05]  /*3190*/  BRA `(.L_x_6929) ;  /* 0xfffff0a000007947 */ /* 0x001fea000383ffff */
.L_x_6924:
[----:B------:R-:W-:Y:S01]  /*31a0*/  HFMA2.MMA R110, -RZ, RZ, 0, 1.1920928955078125e-07 ;  /* 0x00000002ff6e7435 */ /* 0x000fe200000001ff */
[----:B------:R-:W-:Y:S02]  /*31b0*/  MOV R108, 0x1f ;  /* 0x0000001f006c7802 */ /* 0x000fe40000000f00 */
[----:B------:R-:W-:-:S02]  /*31c0*/  MOV R109, 0xffffffff ;  /* 0xffffffff006d7802 */ /* 0x000fc40000000f00 */
[----:B------:R-:W-:Y:S02]  /*31d0*/  MOV R2, 0x31f0 ;  /* 0x000031f000027802 */ /* 0x000fe40000000f00 */
[----:B0----5:R-:W-:Y:S05]  /*31e0*/  CALL.REL.NOINC `($__internal_39_$__cuda_sm70_shflsync_bfly_p) ;  /* 0x0000072000007944 */ /* 0x021fea0003c00000 */
[----:B01----:R-:W-:Y:S01]  /*31f0*/  FADD.FTZ R111, R111, R110 ;  /* 0x0000006e6f6f7221 */ /* 0x003fe20000010000 */
[----:B------:R-:W-:Y:S01]  /*3200*/  HFMA2.MMA R110, -RZ, RZ, 0, 2.384185791015625e-07 ;  /* 0x00000004ff6e7435 */ /* 0x000fe200000001ff */
[----:B------:R-:W-:Y:S02]  /*3210*/  MOV R108, 0x1f ;  /* 0x0000001f006c7802 */ /* 0x000fe40000000f00 */
[----:B------:R-:W-:Y:S02]  /*3220*/  MOV R109, 0xffffffff ;  /* 0xffffffff006d7802 */ /* 0x000fe40000000f00 */
[----:B------:R-:W-:Y:S02]  /*3230*/  MOV R2, 0x3250 ;  /* 0x0000325000027802 */ /* 0x000fe40000000f00 */
[----:B------:R-:W-:Y:S05]  /*3240*/  CALL.REL.NOINC `($__internal_39_$__cuda_sm70_shflsync_bfly_p) ;  /* 0x000006c000007944 */ /* 0x000fea0003c00000 */
[----:B01----:R-:W-:Y:S01]  /*3250*/  FADD.FTZ R111, R111, R110 ;  /* 0x0000006e6f6f7221 */ /* 0x003fe20000010000 */
[----:B------:R-:W-:Y:S01]  /*3260*/  HFMA2.MMA R110, -RZ, RZ, 0, 4.76837158203125e-07 ;  /* 0x00000008ff6e7435 */ /* 0x000fe200000001ff */
[----:B------:R-:W-:Y:S02]  /*3270*/  MOV R108, 0x1f ;  /* 0x0000001f006c7802 */ /* 0x000fe40000000f00 */
[----:B------:R-:W-:-:S02]  /*3280*/  MOV R109, 0xffffffff ;  /* 0xffffffff006d7802 */ /* 0x000fc40000000f00 */
[----:B------:R-:W-:Y:S02]  /*3290*/  MOV R2, 0x32b0 ;  /* 0x000032b000027802 */ /* 0x000fe40000000f00 */
[----:B------:R-:W-:Y:S05]  /*32a0*/  CALL.REL.NOINC `($__internal_39_$__cuda_sm70_shflsync_bfly_p) ;  /* 0x0000066000007944 */ /* 0x000fea0003c00000 */
[----:B01----:R-:W-:Y:S01]  /*32b0*/  FADD.FTZ R111, R111, R110 ;  /* 0x0000006e6f6f7221 */ /* 0x003fe20000010000 */
[----:B------:R-:W-:Y:S01]  /*32c0*/  HFMA2.MMA R110, -RZ, RZ, 0, 9.5367431640625e-07 ;  /* 0x00000010ff6e7435 */ /* 0x000fe200000001ff */
[----:B------:R-:W-:Y:S02]  /*32d0*/  MOV R108, 0x1f ;  /* 0x0000001f006c7802 */ /* 0x000fe40000000f00 */
[----:B------:R-:W-:Y:S02]  /*32e0*/  MOV R109, 0xffffffff ;  /* 0xffffffff006d7802 */ /* 0x000fe40000000f00 */
[----:B------:R-:W-:Y:S02]  /*32f0*/  MOV R2, 0x3310 ;  /* 0x0000331000027802 */ /* 0x000fe40000000f00 */
[----:B------:R-:W-:Y:S05]  /*3300*/  CALL.REL.NOINC `($__internal_39_$__cuda_sm70_shflsync_bfly_p) ;  /* 0x0000060000007944 */ /* 0x000fea0003c00000 */
        /* <DEDUP_REMOVED lines=70> */
[----:B------:R-:W-:Y:S05]  /*3770*/  CALL.REL.NOINC `($__internal_39_$__cuda_sm70_shflsync_bfly_p) ;  /* 0x0000019000007944 */ /* 0x000fea0003c00000 */
[----:B01----:R-:W-:Y:S01]  /*3780*/  FADD.FTZ R111, R111, R110 ;  /* 0x0000006e6f6f7221 */ /* 0x003fe20000010000 */
[----:B------:R-:W-:Y:S01]  /*3790*/  HFMA2.MMA R110, -RZ, RZ, 0, 1.1920928955078125e-07 ;  /* 0x00000002ff6e7435 */ /* 0x000fe200000001ff */
[----:B------:R-:W-:Y:S02]  /*37a0*/  MOV R108, 0x1f ;  /* 0x0000001f006c7802 */ /* 0x000fe40000000f00 */
[----:B------:R-:W-:Y:S02]  /*37b0*/  MOV R109, 0xffffffff ;  /* 0xffffffff006d7802 */ /* 0x000fe40000000f00 */
[----:B------:R-:W-:Y:S02]  /*37c0*/  MOV R2, 0x37e0 ;  /* 0x000037e000027802 */ /* 0x000fe40000000f00 */
[----:B------:R-:W-:Y:S05]  /*37d0*/  CALL.REL.NOINC `($__internal_39_$__cuda_sm70_shflsync_bfly_p) ;  /* 0x0000013000007944 */ /* 0x000fea0003c00000 */
[----:B01----:R-:W-:Y:S01]  /*37e0*/  FADD.FTZ R111, R111, R110 ;  /* 0x0000006e6f6f7221 */ /* 0x003fe20000010000 */
[----:B------:R-:W-:Y:S01]  /*37f0*/  HFMA2.MMA R110, -RZ, RZ, 0, 2.384185791015625e-07 ;  /* 0x00000004ff6e7435 */ /* 0x000fe200000001ff */
[----:B------:R-:W-:Y:S02]  /*3800*/  MOV R108, 0x1f ;  /* 0x0000001f006c7802 */ /* 0x000fe40000000f00 */
[----:B------:R-:W-:-:S02]  /*3810*/  MOV R109, 0xffffffff ;  /* 0xffffffff006d7802 */ /* 0x000fc40000000f00 */
[----:B------:R-:W-:Y:S02]  /*3820*/  MOV R2, 0x3840 ;  /* 0x0000384000027802 */ /* 0x000fe40000000f00 */
[----:B------:R-:W-:Y:S05]  /*3830*/  CALL.REL.NOINC `($__internal_39_$__cuda_sm70_shflsync_bfly_p) ;  /* 0x000000d000007944 */ /* 0x000fea0003c00000 */
[----:B01----:R-:W-:Y:S01]  /*3840*/  FADD.FTZ R111, R111, R110 ;  /* 0x0000006e6f6f7221 */ /* 0x003fe20000010000 */
[----:B------:R-:W-:Y:S01]  /*3850*/  HFMA2.MMA R110, -RZ, RZ, 0, 4.76837158203125e-07 ;  /* 0x00000008ff6e7435 */ /* 0x000fe200000001ff */
[----:B------:R-:W-:Y:S02]  /*3860*/  MOV R108, 0x1f ;  /* 0x0000001f006c7802 */ /* 0x000fe40000000f00 */
[----:B------:R-:W-:Y:S02]  /*3870*/  MOV R109, 0xffffffff ;  /* 0xffffffff006d7802 */ /* 0x000fe40000000f00 */
[----:B------:R-:W-:Y:S02]  /*3880*/  MOV R2, 0x38a0 ;  /* 0x000038a000027802 */ /* 0x000fe40000000f00 */
[----:B------:R-:W-:Y:S05]  /*3890*/  CALL.REL.NOINC `($__internal_39_$__cuda_sm70_shflsync_bfly_p) ;  /* 0x0000007000007944 */ /* 0x000fea0003c00000 */
[----:B01----:R-:W-:Y:S01]  /*38a0*/  FADD.FTZ R111, R111, R110 ;  /* 0x0000006e6f6f7221 */ /* 0x003fe20000010000 */
[----:B------:R-:W-:Y:S01]  /*38b0*/  HFMA2.MMA R110, -RZ, RZ, 0, 9.5367431640625e-07 ;  /* 0x00000010ff6e7435 */ /* 0x000fe200000001ff */
[----:B------:R-:W-:Y:S02]  /*38c0*/  MOV R108, 0x1f ;  /* 0x0000001f006c7802 */ /* 0x000fe40000000f00 */
[----:B------:R-:W-:-:S02]  /*38d0*/  MOV R109, 0xffffffff ;  /* 0xffffffff006d7802 */ /* 0x000fc40000000f00 */
[----:B------:R-:W-:Y:S02]  /*38e0*/  MOV R2, 0x3900 ;  /* 0x0000390000027802 */ /* 0x000fe40000000f00 */
[----:B------:R-:W-:Y:S05]  /*38f0*/  CALL.REL.NOINC `($__internal_39_$__cuda_sm70_shflsync_bfly_p) ;  /* 0x0000001000007944 */ /* 0x000fea0003c00000 */
[----:B01----:R-:W-:Y:S05]  /*3900*/  BRA `(.L_x_6930) ;  /* 0xffffee7000007947 */ /* 0x003fea000383ffff */
        .weak           $__internal_39_$__cuda_sm70_shflsync_bfly_p
        .type           $__internal_39_$__cuda_sm70_shflsync_bfly_p,@function
        .size           $__internal_39_$__cuda_sm70_shflsync_bfly_p,(.L_x_29179 - $__internal_39_$__cuda_sm70_shflsync_bfly_p)
$__internal_39_$__cuda_sm70_shflsync_bfly_p:
[----:B------:R-:W-:Y:S01]  /*3910*/  HFMA2.MMA R3, -RZ, RZ, 0, 0 ;  /* 0x00000000ff037435 */ /* 0x000fe200000001ff */
[----:B------:R-:W-:Y:S04]  /*3920*/  WARPSYNC R109 ;  /* 0x0000006d00007348 */ /* 0x000fe80003800000 */
[----:B------:R0:W1:Y:S01]  /*3930*/  SHFL.BFLY PT, R110, R111, R110, R108 ;  /* 0x0c00006e6f6e7389 */ /* 0x00006200000e006c */
[----:B------:R-:W-:Y:S05]  /*3940*/  RET.REL.NODEC R2 `(_ZN10layer_norm13ln_fwd_kernelINS_13Kernel_traitsIf13__nv_bfloat16S2_S2_fjLj1024ELj1ELj4ELj1ELj16ENS_18Kernel_traits_baseILj1024EfS2_S2_S2_fjLj128EEEEELb0ELb1ELb1ELb1EEEvNS_9FwdParamsE) ;  /* 0xffffc6b002007950 */ /* 0x000fea0003c3ffff */
.L_x_6931:
        /* <DEDUP_REMOVED lines=11> */
.L_x_29179:


//--------------------- .text._ZN10layer_norm13ln_fwd_kernelINS_13Kernel_traitsIf13__nv_bfloat16S2_S2_fjLj1024ELj1ELj4ELj1ELj16ENS_18Kernel_traits_baseILj1024EfS2_S2_S2_fjLj128EEEEELb1ELb0ELb0ELb0EEEvNS_9FwdParamsE --------------------------
	.section	.text._ZN10layer_norm13ln_fwd_kernelINS_13Kernel_traitsIf13__nv_bfloat16S2_S2_fjLj1024ELj1ELj4ELj1ELj16ENS_18Kernel_traits_baseILj1024EfS2_S2_S2_fjLj128EEEEELb1ELb0ELb0ELb0EEEvNS_9FwdParamsE,"ax",@progbits
	.sectioninfo	@"SHI_REGISTERS=134"
	.align	128
        .global         _ZN10layer_norm13ln_fwd_kernelINS_13Kernel_traitsIf13__nv_bfloat16S2_S2_fjLj1024ELj1ELj4ELj1ELj16ENS_18Kernel_traits_baseILj1024EfS2_S2_S2_fjLj128EEEEELb1ELb0ELb0ELb0EEEvNS_9FwdParamsE
        .type           _ZN10layer_norm13ln_fwd_kernelINS_13Kernel_traitsIf13__nv_bfloat16S2_S2_fjLj1024ELj1ELj4ELj1ELj16ENS_18Kernel_traits_baseILj1024EfS2_S2_S2_fjLj128EEEEELb1ELb0ELb0ELb0EEEvNS_9FwdParamsE,@function
        .size           _ZN10layer_norm13ln_fwd_kernelINS_13Kernel_traitsIf13__nv_bfloat16S2_S2_fjLj1024ELj1ELj4ELj1ELj16ENS_18Kernel_traits_baseILj1024EfS2_S2_S2_fjLj128EEEEELb1ELb0ELb0ELb0EEEvNS_9FwdParamsE,(.L_x_29180 - _ZN10layer_norm13ln_fwd_kernelINS_13Kernel_traitsIf13__nv_bfloat16S2_S2_fjLj1024ELj1ELj4ELj1ELj16ENS_18Kernel_traits_baseILj1024EfS2_S2_S2_fjLj128EEEEELb1ELb0ELb0ELb0EEEvNS_9FwdParamsE)
        .other          _ZN10layer_norm13ln_fwd_kernelINS_13Kernel_traitsIf13__nv_bfloat16S2_S2_fjLj1024ELj1ELj4ELj1ELj16ENS_18Kernel_traits_baseILj1024EfS2_S2_S2_fjLj128EEEEELb1ELb0ELb0ELb0EEEvNS_9FwdParamsE,@"STO_CUDA_ENTRY STV_DEFAULT"
_ZN10layer_norm13ln_fwd_kernelINS_13Kernel_traitsIf13__nv_bfloat16S2_S2_fjLj1024ELj1ELj4ELj1ELj16ENS_18Kernel_traits_baseILj1024EfS2_S2_S2_fjLj128EEEEELb1ELb0ELb0ELb0EEEvNS_9FwdParamsE:
.text._ZN10layer_norm13ln_fwd_kernelINS_13Kernel_traitsIf13__nv_bfloat16S2_S2_fjLj1024ELj1ELj4ELj1ELj16ENS_18Kernel_traits_baseILj1024EfS2_S2_S2_fjLj128EEEEELb1ELb0ELb0ELb0EEEvNS_9FwdParamsE:
        /* <DEDUP_REMOVED lines=71> */
[----:B------:R-:W-:Y:S02]  /*0470*/  LOP3.LUT R8, R7, UR19, R8, 0x96, !PT ;  /* 0x0000001307087c12 */ /* 0x000fe4000f8e9608 */
[----:B------:R-:W-:Y:S02]  /*0480*/  LEA.HI R3, R3, c[0x0][0x168], RZ, 0x3 ;  /* 0x00005a0003037a11 */ /* 0x000fe400078f18ff */
[----:B------:R-:W-:Y:S01]  /*0490*/  LOP3.LUT R20, R5, UR20, R2, 0x96, !PT ;  /* 0x0000001405147c12 */ /* 0x000fe2000f8e9602 */
[----:B------:R-:W-:Y:S01]  /*04a0*/  IMAD.WIDE.U32 R8, R8, -0x2daee0ad, RZ ;  /* 0xd2511f5308087825 */ /* 0x000fe200078e00ff */
[----:B------:R-:W-:-:S03]  /*04b0*/  LOP3.LUT R2, R16, 0x1f, RZ, 0x3c, !PT ;  /* 0x0000001f10027812 */ /* 0x000fc600078e3cff */
[----:B------:R-:W-:Y:S01]  /*04c0*/  IMAD.WIDE.U32 R20, R20, -0x326172a9, RZ ;  /* 0xcd9e8d5714147825 */ /* 0x000fe200078e00ff */
[----:B------:R-:W-:Y:S02]  /*04d0*/  LEA.HI.SX32 R11, R3, R2, 0x1d ;  /* 0x00000002030b7211 */ /* 0x000fe400078feaff */
[----:B------:R-:W-:Y:S02]  /*04e0*/  LOP3.LUT R18, R9, UR22, R4, 0x96, !PT ;  /* 0x0000001609127c12 */ /* 0x000fe4000f8e9604 */
[----:B------:R-:W-:Y:S02]  /*04f0*/  LOP3.LUT P5, RZ, R11, 0xffffffe0, RZ, 0xc0, !PT ;  /* 0xffffffe00bff7812 */ /* 0x000fe400078ac0ff */
[----:B------:R-:W-:Y:S01]  /*0500*/  LOP3.LUT R2, R21, UR21, R6, 0x96, !PT ;  /* 0x0000001515027c12 */ /* 0x000fe2000f8e9606 */
[----:B------:R-:W-:Y:S01]  /*0510*/  IMAD.HI.U32 R25, R18, -0x326172a9, RZ ;  /* 0xcd9e8d5712197827 */ /* 0x000fe200078e00ff */
[C---:B------:R-:W-:Y:S02]  /*0520*/  ISETP.GE.U32.AND P4, PT, R11.reuse, 0x40, PT ;  /* 0x000000400b00780c */ /* 0x040fe40003f86070 */
[C---:B------:R-:W-:Y:S01]  /*0530*/  ISETP.GE.U32.AND P3, PT, R11.reuse, 0x60, PT ;  /* 0x000000600b00780c */ /* 0x040fe20003f66070 */
[----:B------:R-:W-:Y:S01]  /*0540*/  IMAD.HI.U32 R23, R2, -0x2daee0ad, RZ ;  /* 0xd2511f5302177827 */ /* 0x000fe200078e00ff */
[----:B------:R-:W-:-:S02]  /*0550*/  ISETP.GE.U32.AND P2, PT, R11, 0x80, PT ;  /* 0x000000800b00780c */ /* 0x000fc40003f46070 */
[----:B------:R-:W-:Y:S02]  /*0560*/  P2R R3, PR, RZ, 0x20 ;  /* 0x00000020ff037803 */ /* 0x000fe40000000000 */
[----:B------:R-:W-:Y:S02]  /*0570*/  P2R R15, PR, RZ, 0x10 ;  /* 0x00000010ff0f7803 */ /* 0x000fe40000000000 */
[----:B------:R-:W-:Y:S02]  /*0580*/  P2R R17, PR, RZ, 0x8 ;  /* 0x00000008ff117803 */ /* 0x000fe40000000000 */
[----:B------:R-:W-:Y:S01]  /*0590*/  P2R R19, PR, RZ, 0x4 ;  /* 0x00000004ff137803 */ /* 0x000fe20000000000 */
[----:B------:R-:W-:Y:S05]  /*05a0*/  @!P5 BRA `(.L_x_6933) ;  /* 0x000000f00000d947 */ /* 0x000fea0003800000 */
[----:B------:R-:W-:Y:S01]  /*05b0*/  ISETP.NE.U32.AND P0, PT, RZ, c[0x0][0x218], PT ;  /* 0x00008600ff007a0c */ /* 0x000fe20003f05070 */
[----:B------:R-:W-:Y:S01]  /*05c0*/  IMAD.MOV.U32 R5, RZ, RZ, 0x20 ;  /* 0x00000020ff057424 */ /* 0x000fe200078e00ff */
[----:B------:R-:W-:Y:S01]  /*05d0*/  CS2R R90, SRZ ;  /* 0x00000000005a7805 */ /* 0x000fe2000001ff00 */
        /* <DEDUP_REMOVED lines=11> */
[----:B------:R-:W-:-:S03]  /*0690*/  LOP3.LUT R16, R16, 0x20, RZ, 0xfc, !PT ;  /* 0x0000002010107812 */ /* 0x000fc600078efcff */
.L_x_6933:
[----:B------:R-:W-:Y:S05]  /*06a0*/  BSYNC B0 ;  /* 0x0000000000007941 */ /* 0x000fea0003800000 */
.L_x_6932:
[----:B------:R-:W-:Y:S01]  /*06b0*/  BSSY B0, `(.L_x_6934) ;  /* 0x0000011000007945 */ /* 0x000fe20003800000 */
[----:B------:R-:W-:Y:S05]  /*06c0*/  @!P4 BRA `(.L_x_6935) ;  /* 0x000000f00000c947 */ /* 0x000fea0003800000 */
[----:B------:R-:W-:Y:S01]  /*06d0*/  ISETP.NE.U32.AND P0, PT, RZ, c[0x0][0x218], PT ;  /* 0x00008600ff007a0c */ /* 0x000fe20003f05070 */
[----:B0-----:R-:W-:Y:S01]  /*06e0*/  IMAD.MOV.U32 R7, RZ, RZ, 0x20 ;  /* 0x00000020ff077424 */ /* 0x001fe200078e00ff */
        /* <DEDUP_REMOVED lines=13> */
.L_x_6935:
[----:B------:R-:W-:Y:S05]  /*07c0*/  BSYNC B0 ;  /* 0x0000000000007941 */ /* 0x000fea0003800000 */
.L_x_6934:
        /* <DEDUP_REMOVED lines=17> */
.L_x_6937:
[----:B------:R-:W-:Y:S05]  /*08e0*/  BSYNC B0 ;  /* 0x0000000000007941 */ /* 0x000fea0003800000 */
.L_x_6936:
        /* <DEDUP_REMOVED lines=16> */
.L_x_6939:
[----:B------:R-:W-:Y:S05]  /*09f0*/  BSYNC B0 ;  /* 0x0000000000007941 */ /* 0x000fea0003800000 */
.L_x_6938:
[----:B------:R-:W-:Y:S02]  /*0a00*/  ISETP.GE.AND P0, PT, R10, c[0x0][0x164], PT ;  /* 0x000059000a007a0c */ /* 0x000fe40003f06270 */
[----:B------:R-:W-:Y:S02]  /*0a10*/  LOP3.LUT R25, R25, UR23, R20, 0x96, !PT ;  /* 0x0000001719197c12 */ /* 0x000fe4000f8e9614 */
[----:B------:R-:W-:-:S09]  /*0a20*/  LOP3.LUT R8, R23, UR24, R8, 0x96, !PT ;  /* 0x0000001817087c12 */ /* 0x000fd2000f8e9608 */
[----:B------:R-:W-:Y:S05]  /*0a30*/  @P0 EXIT ;  /* 0x000000000000094d */ /* 0x000fea0003800000 */
[----:B------:R-:W-:Y:S01]  /*0a40*/  IMAD R9, R18, -0x326172a9, RZ ;  /* 0xcd9e8d5712097824 */ /* 0x000fe200078e02ff */
[----:B------:R-:W-:Y:S01]  /*0a50*/  BSSY B0, `(.L_x_6940) ;  /* 0x0000c59000007945 */ /* 0x000fe20003800000 */
[----:B0-----:R-:W-:Y:S01]  /*0a60*/  IMAD.HI.U32 R4, R8, -0x326172a9, RZ ;  /* 0xcd9e8d5708047827 */ /* 0x001fe200078e00ff */
[----:B------:R-:W-:Y:S01]  /*0a70*/  LOP3.LUT R7, R0, 0x3, RZ, 0xc0, !PT ;  /* 0x0000000300077812 */ /* 0x000fe200078ec0ff */
[----:B------:R-:W-:Y:S02]  /*0a80*/  ULDC.U8 UR8, c[0x0][0x1f0] ;  /* 0x00007c0000087ab9 */ /* 0x000fe40000000000 */
[----:B------:R-:W-:Y:S01]  /*0a90*/  IMAD R5, R2, -0x2daee0ad, RZ ;  /* 0xd2511f5302057824 */ /* 0x000fe200078e02ff */
[----:B------:R-:W-:Y:S01]  /*0aa0*/  LOP3.LUT R9, R4, UR25, R9, 0x96, !PT ;  /* 0x0000001904097c12 */ /* 0x000fe2000f8e9609 */
[----:B------:R-:W-:Y:S01]  /*0ab0*/  IMAD.HI.U32 R2, R25, -0x2daee0ad, RZ ;  /* 0xd2511f5319027827 */ /* 0x000fe200078e00ff */
[----:B------:R-:W-:-:S03]  /*0ac0*/  HFMA2.MMA R4, -RZ, RZ, 0, 0 ;  /* 0x00000000ff047435 */ /* 0x000fc600000001ff */
[----:B------:R-:W-:Y:S01]  /*0ad0*/  IMAD R8, R8, -0x326172a9, RZ ;  /* 0xcd9e8d5708087824 */ /* 0x000fe200078e02ff */
[----:B------:R-:W-:Y:S01]  /*0ae0*/  LOP3.LUT R5, R2, UR26, R5, 0x96, !PT ;  /* 0x0000001a02057c12 */ /* 0x000fe2000f8e9605 */
[----:B------:R-:W-:Y:S02]  /*0af0*/  IMAD R6, R25, -0x2daee0ad, RZ ;  /* 0xd2511f5319067824 */ /* 0x000fe400078e02ff */
.L_x_7184:
        /* <DEDUP_REMOVED lines=37> */
.L_x_6944:
[----:B0-----:R-:W-:Y:S02]  /*0d50*/  IMAD.MOV.U32 R22, RZ, RZ, R8 ;  /* 0x000000ffff167224 */ /* 0x001fe400078e0008 */
.L_x_6945:
[----:B------:R-:W-:Y:S05]  /*0d60*/  BSYNC B2 ;  /* 0x0000000000027941 */ /* 0x000fea0003800000 */
.L_x_6943:
        /* <DEDUP_REMOVED lines=16> */
.L_x_6949:
[----:B------:R-:W-:Y:S05]  /*0e70*/  BSYNC B3 ;  /* 0x0000000000037941 */ /* 0x000fea0003800000 */
.L_x_6948:
        /* <DEDUP_REMOVED lines=43> */
.L_x_6947:
[----:B------:R-:W-:Y:S05]  /*1130*/  BSYNC B2 ;  /* 0x0000000000027941 */ /* 0x000fea0003800000 */
.L_x_6946:
[----:B------:R-:W0:Y:S01]  /*1140*/  I2F.U32 R0, R22 ;  /* 0x0000001600007306 */ /* 0x000e220000201000 */
[----:B------:R-:W-:Y:S01]  /*1150*/  HFMA2.MMA R119, -RZ, RZ, 0.1171875, 0 ;  /* 0x2f800000ff777435 */ /* 0x000fe200000001ff */
[----:B-----5:R-:W-:Y:S01]  /*1160*/  PRMT R7, RZ, 0x5410, R92 ;  /* 0x00005410ff077816 */ /* 0x020fe2000000005c */
        /* <DEDUP_REMOVED lines=20> */
.L_x_6951:
[----:B------:R-:W-:Y:S02]  /*12b0*/  IMAD.MOV.U32 R22, RZ, RZ, R8 ;  /* 0x000000ffff167224 */ /* 0x000fe400078e0008 */
.L_x_6952:
[----:B------:R-:W-:Y:S05]  /*12c0*/  BSYNC B2 ;  /* 0x0000000000027941 */ /* 0x000fea0003800000 */
.L_x_6950:
        /* <DEDUP_REMOVED lines=16> */
.L_x_6956:
[----:B------:R-:W-:Y:S05]  /*13d0*/  BSYNC B3 ;  /* 0x0000000000037941 */ /* 0x000fea0003800000 */
.L_x_6955:
        /* <DEDUP_REMOVED lines=42> */
[----:B------:R-:W-:Y:S02]  /*1680*/  IMAD.MOV.U32 R6, RZ, RZ, R126 ;  /* 0x000000ffff067224 */ /* 0x000fe400078e007e */
.L_x_6954:
[----:B------:R-:W-:Y:S05]  /*1690*/  BSYNC B2 ;  /* 0x0000000000027941 */ /* 0x000fea0003800000 */
.L_x_6953:
[----:B------:R-:W0:Y:S01]  /*16a0*/  I2F.U32 R22, R22 ;  /* 0x0000001600167306 */ /* 0x000e220000201000 */
[----:B------:R-:W-:Y:S01]  /*16b0*/  PRMT R97, RZ, 0x7610, R92 ;  /* 0x00007610ff617816 */ /* 0x000fe2000000005c */
[----:B------:R-:W-:Y:S04]  /*16c0*/  BSSY B2, `(.L_x_6957) ;  /* 0x0000015000027945 */ /* 0x000fe80003800000 */
[----:B------:R-:W-:-:S04]  /*16d0*/  FMUL.FTZ R97, R97, R122 ;  /* 0x0000007a61617220 */ /* 0x000fc80000410000 */
[----:B------:R-:W-:Y:S02]  /*16e0*/  FMUL.FTZ R97, R97, c[0x0][0x1e8] ;  /* 0x00007a0061617a20 */ /* 0x000fe40000410000 */
[----:B0-----:R-:W-:Y:S01]  /*16f0*/  FFMA.FTZ R7, R22, R119, 1.1641532182693481445e-10 ;  /* 0x2f00000016077423 */ /* 0x001fe20000010077 */
[----:B------:R-:W-:-:S04]  /*1700*/  @P0 PRMT R22, RZ, 0x7610, R24 ;  /* 0x00007610ff160816 */ /* 0x000fc80000000018 */
[----:B------:R-:W-:Y:S02]  /*1710*/  FSETP.GTU.FTZ.AND P1, PT, R7, c[0x0][0x1e4], PT ;  /* 0x0000790007007a0b */ /* 0x000fe40003f3c000 */
[----:B------:R-:W-:Y:S02]  /*1720*/  IADD3 R7, R105, 0x1, RZ ;  /* 0x0000000169077810 */ /* 0x000fe40007ffe0ff */
        /* <DEDUP_REMOVED lines=13> */
.L_x_6958:
[----:B------:R-:W-:Y:S02]  /*1800*/  IMAD.MOV.U32 R92, RZ, RZ, R8 ;  /* 0x000000ffff5c7224 */ /* 0x000fe400078e0008 */
.L_x_6959:
[----:B------:R-:W-:Y:S05]  /*1810*/  BSYNC B2 ;  /* 0x0000000000027941 */ /* 0x000fea0003800000 */
.L_x_6957:
        /* <DEDUP_REMOVED lines=16> */
.L_x_6963:
[----:B------:R-:W-:Y:S05]  /*1920*/  BSYNC B3 ;  /* 0x0000000000037941 */ /* 0x000fea0003800000 */
.L_x_6962:
        /* <DEDUP_REMOVED lines=41> */
[----:B------:R-:W-:Y:S02]  /*1bc0*/  IMAD.MOV.U32 R7, RZ, RZ, RZ ;  /* 0x000000ffff077224 */ /* 0x000fe400078e00ff */
.L_x_6961:
[----:B------:R-:W-:Y:S05]  /*1bd0*/  BSYNC B2 ;  /* 0x0000000000027941 */ /* 0x000fea0003800000 */
.L_x_6960:
        /* <DEDUP_REMOVED lines=21> */
.L_x_6965:
[----:B------:R-:W-:Y:S02]  /*1d30*/  MOV R92, R8 ;  /* 0x00000008005c7202 */ /* 0x000fe40000000f00 */
.L_x_6966:
[----:B------:R-:W-:Y:S05]  /*1d40*/  BSYNC B2 ;  /* 0x0000000000027941 */ /* 0x000fea0003800000 */
.L_x_6964:
        /* <DEDUP_REMOVED lines=16> */
.L_x_6970:
[----:B------:R-:W-:Y:S05]  /*1e50*/  BSYNC B3 ;  /* 0x0000000000037941 */ /* 0x000fea0003800000 */
.L_x_6969:
        /* <DEDUP_REMOVED lines=41> */
[----:B------:R-:W-:Y:S02]  /*20f0*/  LOP3.LUT R5, R7, UR26, R126, 0x96, !PT ;  /* 0x0000001a07057c12 */ /* 0x000fe4000f8e967e */
.L_x_6968:
[----:B------:R-:W-:Y:S05]  /*2100*/  BSYNC B2 ;  /* 0x0000000000027941 */ /* 0x000fea0003800000 */
.L_x_6967:
        /* <DEDUP_REMOVED lines=21> */
.L_x_6972:
[----:B------:R-:W-:Y:S02]  /*2260*/  IMAD.MOV.U32 R108, RZ, RZ, R8 ;  /* 0x000000ffff6c7224 */ /* 0x000fe400078e0008 */
.L_x_6973:
[----:B------:R-:W-:Y:S05]  /*2270*/  BSYNC B2 ;  /* 0x0000000000027941 */ /* 0x000fea0003800000 */
.L_x_6971:
        /* <DEDUP_REMOVED lines=16> */
.L_x_6977:
[----:B------:R-:W-:Y:S05]  /*2380*/  BSYNC B3 ;  /* 0x0000000000037941 */ /* 0x000fea0003800000 */
.L_x_6976:
        /* <DEDUP_REMOVED lines=41> */
[----:B------:R-:W-:Y:S02]  /*2620*/  IMAD.MOV.U32 R7, RZ, RZ, RZ ;  /* 0x000000ffff077224 */ /* 0x000fe400078e00ff */
.L_x_6975:
[----:B------:R-:W-:Y:S05]  /*2630*/  BSYNC B2 ;  /* 0x0000000000027941 */ /* 0x000fea0003800000 */
.L_x_6974:
        /* <DEDUP_REMOVED lines=21> */
.L_x_6979:
[----:B------:R-:W-:Y:S02]  /*2790*/  IMAD.MOV.U32 R110, RZ, RZ, R8 ;  /* 0x000000ffff6e7224 */ /* 0x000fe400078e0008 */
.L_x_6980:
[----:B------:R-:W-:Y:S05]  /*27a0*/  BSYNC B2 ;  /* 0x0000000000027941 */ /* 0x000fea0003800000 */
.L_x_6978:
        /* <DEDUP_REMOVED lines=16> */
.L_x_6984:
[----:B------:R-:W-:Y:S05]  /*28b0*/  BSYNC B3 ;  /* 0x0000000000037941 */ /* 0x000fea0003800000 */
.L_x_6983:
        /* <DEDUP_REMOVED lines=42> */
.L_x_6982:
[----:B------:R-:W-:Y:S05]  /*2b60*/  BSYNC B2 ;  /* 0x0000000000027941 */ /* 0x000fea0003800000 */
.L_x_6981:
        /* <DEDUP_REMOVED lines=21> */
.L_x_6986:
[----:B------:R-:W-:Y:S02]  /*2cc0*/  IMAD.MOV.U32 R94, RZ, RZ, R8 ;  /* 0x000000ffff5e7224 */ /* 0x000fe400078e0008 */
.L_x_6987:
[----:B------:R-:W-:Y:S05]  /*2cd0*/  BSYNC B2 ;  /* 0x0000000000027941 */ /* 0x000fea0003800000 */
.L_x_6985:
        /* <DEDUP_REMOVED lines=16> */
.L_x_6991:
[----:B------:R-:W-:Y:S05]  /*2de0*/  BSYNC B3 ;  /* 0x0000000000037941 */ /* 0x000fea0003800000 */
.L_x_6990:
        /* <DEDUP_REMOVED lines=40> */
[----:B------:R-:W-:-:S05]  /*3070*/  IMAD.WIDE.U32 R6, R7, -0x2daee0ad, RZ ;  /* 0xd2511f5307067825 */ /* 0x000fca00078e00ff */
[----:B------:R-:W-:Y:S02]  /*3080*/  LOP3.LUT R5, R7, UR26, R92, 0x96, !PT ;  /* 0x0000001a07057c12 */ /* 0x000fe4000f8e965c */
.L_x_6989:
[----:B------:R-:W-:Y:S05]  /*3090*/  BSYNC B2 ;  /* 0x0000000000027941 */ /* 0x000fea0003800000 */
.L_x_6988:
        /* <DEDUP_REMOVED lines=21> */
.L_x_6993:
[----:B------:R-:W-:Y:S02]  /*31f0*/  IMAD.MOV.U32 R94, RZ, RZ, R8 ;  /* 0x000000ffff5e7224 */ /* 0x000fe400078e0008 */
.L_x_6994:
[----:B------:R-:W-:Y:S05]  /*3200*/  BSYNC B2 ;  /* 0x0000000000027941 */ /* 0x000fea0003800000 */
.L_x_6992:
        /* <DEDUP_REMOVED lines=18> */
.L_x_6998:
[----:B------:R-:W-:Y:S05]  /*3330*/  BSYNC B3 ;  /* 0x0000000000037941 */ /* 0x000fea0003800000 */
.L_x_6997:
        /* <DEDUP_REMOVED lines=42> */
.L_x_6996:
[----:B------:R-:W-:Y:S05]  /*35e0*/  BSYNC B2 ;  /* 0x0000000000027941 */ /* 0x000fea0003800000 */
.L_x_6995:
        /* <DEDUP_REMOVED lines=8> */
[----:B0-----:R-:W-:-:S02]  /*3670*/  F2FP.BF16.PACK_AB R94, R108, R105 ;  /* 0x000000696c5e723e */ /* 0x001fc400000010ff */
[----:B------:R-:W-:Y:S01]  /*3680*/  F2FP.BF16.PACK_AB R93, R107, R22 ;  /* 0x000000166b5d723e */ /* 0x000fe200000010ff */
[----:B-1----:R-:W-:-:S05]  /*3690*/  FFMA.FTZ R92, R92, R119, 1.1641532182693481445e-10 ;  /* 0x2f0000005c5c7423 */ /* 0x002fca0000010077 */
[----:B------:R-:W-:Y:S02]  /*36a0*/  FSETP.GTU.FTZ.AND P6, PT, R92, c[0x0][0x1e4], PT ;  /* 0x000079005c007a0b */ /* 0x000fe40003fdc000 */
[----:B------:R-:W-:Y:S02]  /*36b0*/  @P0 PRMT R92, RZ, 0x7610, R27 ;  /* 0x00007610ff5c0816 */ /* 0x000fe4000000001b */
[----:B------:R-:W-:Y:S02]  /*36c0*/  FSEL R121, R95, RZ, !P6 ;  /* 0x000000ff5f797208 */ /* 0x000fe40007000000 */
[----:B------:R-:W-:-:S03]  /*36d0*/  SEL R126, RZ, 0x1000000, P6 ;  /* 0x01000000ff7e7807 */ /* 0x000fc60003000000 */
[----:B------:R-:W-:Y:S01]  /*36e0*/  @P0 FADD.FTZ R121, R92, R121 ;  /* 0x000000795c790221 */ /* 0x000fe20000010000 */
[C---:B------:R-:W-:Y:S02]  /*36f0*/  LEA R118, P0, R2.reuse, c[0x0][0x188], 0x4 ;  /* 0x0000620002767a11 */ /* 0x040fe400078020ff */
[----:B------:R-:W-:Y:S02]  /*3700*/  F2FP.BF16.PACK_AB R92, R97, R0 ;  /* 0x00000000615c723e */ /* 0x000fe400000010ff */
[----:B------:R-:W-:Y:S02]  /*3710*/  LEA.HI.X R119, R2, c[0x0][0x18c], RZ, 0x4, P0 ;  /* 0x0000630002777a11 */ /* 0x000fe400000f24ff */
[----:B------:R-:W-:Y:S02]  /*3720*/  ISETP.NE.AND P0, PT, R124, RZ, PT ;  /* 0x000000ff7c00720c */ /* 0x000fe40003f05270 */
[----:B------:R-:W-:Y:S02]  /*3730*/  SEL R124, RZ, 0x100, P4 ;  /* 0x00000100ff7c7807 */ /* 0x000fe40002000000 */
[----:B------:R-:W-:-:S02]  /*3740*/  F2FP.BF16.PACK_AB R95, R121, R110 ;  /* 0x0000006e795f723e */ /* 0x000fc400000010ff */
[----:B------:R-:W-:Y:S01]  /*3750*/  LOP3.LUT R124, R124, R126, R129, 0xfe, !PT ;  /* 0x0000007e7c7c7212 */ /* 0x000fe200078efe81 */
[----:B------:R-:W-:Y:S01]  /*3760*/  IMAD.WIDE.U32 R128, R128, 0x1000000, RZ ;  /* 0x0100000080807825 */ /* 0x000fe200078e00ff */
[----:B------:R-:W-:Y:S01]  /*3770*/  SEL R126, RZ, 0x1, P1 ;  /* 0x00000001ff7e7807 */ /* 0x000fe20000800000 */
[----:B------:R0:W-:Y:S03]  /*3780*/  STG.E.128 [R118.64], R92 ;  /* 0x0000005c76007986 */ /* 0x0001e6000c101d06 */
[----:B------:R-:W-:Y:S01]  /*3790*/  LOP3.LUT R129, R129, R124, R127, 0xfe, !PT ;  /* 0x0000007c81817212 */ /* 0x000fe200078efe7f */
[----:B------:R-:W-:Y:S01]  /*37a0*/  IMAD.WIDE.U32 R126, R126, 0x10000, RZ ;  /* 0x000100007e7e7825 */ /* 0x000fe200078e00ff */
[----:B------:R-:W-:-:S05]  /*37b0*/  SEL R124, RZ, 0x1, P0 ;  /* 0x00000001ff7c7807 */ /* 0x000fca0000000000 */
[----:B0-----:R-:W-:Y:S01]  /*37c0*/  IMAD.WIDE.U32 R92, R124, 0x100, RZ ;  /* 0x000001007c5c7825 */ /* 0x001fe200078e00ff */
[----:B------:R-:W-:-:S04]  /*37d0*/  IADD3 R124, R2, 0x20, RZ ;  /* 0x00000020027c7810 */ /* 0x000fc80007ffe0ff */
[----:B------:R-:W-:Y:S02]  /*37e0*/  LOP3.LUT R127, R93, R129, R127, 0xfe, !PT ;  /* 0x000000815d7f7212 */ /* 0x000fe400078efe7f */
[----:B------:R-:W-:Y:S02]  /*37f0*/  LOP3.LUT R128, R92, R128, R126, 0xfe, !PT ;  /* 0x000000805c807212 */ /* 0x000fe400078efe7e */
[----:B------:R-:W-:Y:S02]  /*3800*/  SEL R93, RZ, 0x1, P5 ;  /* 0x00000001ff5d7807 */ /* 0x000fe40002800000 */
[----:B------:R-:W-:Y:S02]  /*3810*/  LEA R92, P0, R2, c[0x0][0x190], 0x3 ;  /* 0x00006400025c7a11 */ /* 0x000fe400078018ff */
[----:B------:R-:W-:Y:S02]  /*3820*/  LOP3.LUT R126, R128, R93, RZ, 0xfc, !PT ;  /* 0x0000005d807e7212 */ /* 0x000fe400078efcff */
[----:B------:R-:W-:-:S05]  /*3830*/  LEA.HI.X R93, R2, c[0x0][0x194], RZ, 0x3, P0 ;  /* 0x00006500025d7a11 */ /* 0x000fca00000f1cff */
[----:B------:R0:W-:Y:S04]  /*3840*/  STG.E.64 [R92.64], R126 ;  /* 0x0000007e5c007986 */ /* 0x0001e8000c101b06 */
.L_x_6942:
[----:B------:R-:W-:Y:S05]  /*3850*/  BSYNC B1 ;  /* 0x0000000000017941 */ /* 0x000fea0003800000 */
.L_x_6941:
        /* <DEDUP_REMOVED lines=23> */
.L_x_7002:
[----:B0-----:R-:W-:Y:S02]  /*39d0*/  IMAD.MOV.U32 R21, RZ, RZ, R8 ;  /* 0x000000ffff157224 */ /* 0x001fe400078e0008 */
.L_x_7003:
[----:B------:R-:W-:Y:S05]  /*39e0*/  BSYNC B2 ;  /* 0x0000000000027941 */ /* 0x000fea0003800000 */
.L_x_7001:
        /* <DEDUP_REMOVED lines=16> */
.L_x_7007:
[----:B------:R-:W-:Y:S05]  /*3af0*/  BSYNC B3 ;  /* 0x0000000000037941 */ /* 0x000fea0003800000 */
.L_x_7006:
        /* <DEDUP_REMOVED lines=42> */
[----:B------:R-:W-:Y:S02]  /*3da0*/  IMAD.MOV.U32 R6, RZ, RZ, R126 ;  /* 0x000000ffff067224 */ /* 0x000fe400078e007e */
.L_x_7005:
[----:B------:R-:W-:Y:S05]  /*3db0*/  BSYNC B2 ;  /* 0x0000000000027941 */ /* 0x000fea0003800000 */
.L_x_7004:
        /* <DEDUP_REMOVED lines=23> */
.L_x_7009:
[----:B------:R-:W-:Y:S02]  /*3f30*/  IMAD.MOV.U32 R21, RZ, RZ, R8 ;  /* 0x000000ffff157224 */ /* 0x000fe400078e0008 */
.L_x_7010:
[----:B------:R-:W-:Y:S05]  /*3f40*/  BSYNC B2 ;  /* 0x0000000000027941 */ /* 0x000fea0003800000 */
.L_x_7008:
        /* <DEDUP_REMOVED lines=16> */
.L_x_7014:
[----:B------:R-:W-:Y:S05]  /*4050*/  BSYNC B3 ;  /* 0x0000000000037941 */ /* 0x000fea0003800000 */
.L_x_7013:
[----:B------:R-:W-:Y:S01]  /*4060*/  LOP3.LUT R8, R5, UR5, R4, 0x96, !PT ;  /* 0x0000000505087c12 */ /* 0x000fe2000f8e9604 */
[----:B------:R-:W-:Y:S01]  /*4070*/  IMAD.HI.U32 R5, R14, -0x326172a9, RZ ;  /* 0xcd9e8d570e057827 */ /* 0x000fe200078e00ff */
[----:B------:R-:W-:-:S03]  /*4080*/  HFMA2.MMA R102, -RZ, RZ, 0, 0 ;  /* 0x00000000ff667435 */ /* 0x000fc600000001ff */
        /* <DEDUP_REMOVED lines=40> */
.L_x_7012:
[----:B------:R-:W-:Y:S05]  /*4310*/  BSYNC B2 ;  /* 0x0000000000027941 */ /* 0x000fea0003800000 */
.L_x_7011:
[----:B------:R0:W1:Y:S01]  /*4320*/  I2F.U32 R7, R21 ;  /* 0x0000001500077306 */ /* 0x0000620000201000 */
[----:B------:R-:W-:Y:S01]  /*4330*/  BSSY B2, `(.L_x_7015) ;  /* 0x0000016000027945 */ /* 0x000fe20003800000 */
[----:B0-----:R-:W-:Y:S02]  /*4340*/  PRMT R21, RZ, 0x7610, R92 ;  /* 0x00007610ff157816 */ /* 0x001fe4000000005c */
[----:B------:R-:W-:-:S03]  /*4350*/  @P0 PRMT R92, RZ, 0x7610, R24 ;  /* 0x00007610ff5c0816 */ /* 0x000fc60000000018 */
[----:B------:R-:W-:Y:S02]  /*4360*/  FMUL.FTZ R23, R21, R122 ;  /* 0x0000007a15177220 */ /* 0x000fe40000410000 */
[----:B-1----:R-:W-:Y:S02]  /*4370*/  FFMA.FTZ R7, R7, R118, 1.1641532182693481445e-10 ;  /* 0x2f00000007077423 */ /* 0x002fe40000010076 */
[----:B------:R-:W-:-:S03]  /*4380*/  FMUL.FTZ R23, R23, c[0x0][0x1e8] ;  /* 0x00007a0017177a20 */ /* 0x000fc60000410000 */
[----:B------:R-:W-:Y:S02]  /*4390*/  FSETP.GTU.FTZ.AND P1, PT, R7, c[0x0][0x1e4], PT ;  /* 0x0000790007007a0b */ /* 0x000fe40003f3c000 */
[C---:B------:R-:W-:Y:S02]  /*43a0*/  IADD3 R7, R102.reuse, 0x1, RZ ;  /* 0x0000000166077810 */ /* 0x040fe40007ffe0ff */
        /* <DEDUP_REMOVED lines=13> */
.L_x_7016:
[----:B------:R-:W-:Y:S02]  /*4480*/  IMAD.MOV.U32 R92, RZ, RZ, R8 ;  /* 0x000000ffff5c7224 */ /* 0x000fe400078e0008 */
.L_x_7017:
[----:B------:R-:W-:Y:S05]  /*4490*/  BSYNC B2 ;  /* 0x0000000000027941 */ /* 0x000fea0003800000 */
.L_x_7015:
        /* <DEDUP_REMOVED lines=16> */
.L_x_7021:
[----:B------:R-:W-:Y:S05]  /*45a0*/  BSYNC B3 ;  /* 0x0000000000037941 */ /* 0x000fea0003800000 */
.L_x_7020:
        /* <DEDUP_REMOVED lines=42> */
.L_x_7019:
[----:B------:R-:W-:Y:S05]  /*4850*/  BSYNC B2 ;  /* 0x0000000000027941 */ /* 0x000fea0003800000 */
.L_x_7018:
        /* <DEDUP_REMOVED lines=21> */
.L_x_7023:
[----:B------:R-:W-:Y:S02]  /*49b0*/  IMAD.MOV.U32 R92, RZ, RZ, R8 ;  /* 0x000000ffff5c7224 */ /* 0x000fe400078e0008 */
.L_x_7024:
[----:B------:R-:W-:Y:S05]  /*49c0*/  BSYNC B2 ;  /* 0x0000000000027941 */ /* 0x000fea0003800000 */
.L_x_7022:
        /* <DEDUP_REMOVED lines=16> */
.L_x_7028:
[----:B------:R-:W-:Y:S05]  /*4ad0*/  BSYNC B3 ;  /* 0x0000000000037941 */ /* 0x000fea0003800000 */
.L_x_7027:
        /* <DEDUP_REMOVED lines=42> */
.L_x_7026:
[----:B------:R-:W-:Y:S05]  /*4d80*/  BSYNC B2 ;  /* 0x0000000000027941 */ /* 0x000fea0003800000 */
.L_x_7025:
        /* <DEDUP_REMOVED lines=21> */
.L_x_7030:
[----:B------:R-:W-:Y:S02]  /*4ee0*/  IMAD.MOV.U32 R111, RZ, RZ, R8 ;  /* 0x000000ffff6f7224 */ /* 0x000fe400078e0008 */
.L_x_7031:
[----:B------:R-:W-:Y:S05]  /*4ef0*/  BSYNC B2 ;  /* 0x0000000000027941 */ /* 0x000fea0003800000 */
.L_x_7029:
        /* <DEDUP_REMOVED lines=16> */
.L_x_7035:
[----:B------:R-:W-:Y:S05]  /*5000*/  BSYNC B3 ;  /* 0x0000000000037941 */ /* 0x000fea0003800000 */
.L_x_7034:
        /* <DEDUP_REMOVED lines=42> */
.L_x_7033:
[----:B------:R-:W-:Y:S05]  /*52b0*/  BSYNC B2 ;  /* 0x0000000000027941 */ /* 0x000fea0003800000 */
.L_x_7032:
        /* <DEDUP_REMOVED lines=21> */
.L_x_7037:
[----:B------:R-:W-:Y:S02]  /*5410*/  IMAD.MOV.U32 R112, RZ, RZ, R8 ;  /* 0x000000ffff707224 */ /* 0x000fe400078e0008 */
.L_x_7038:
[----:B------:R-:W-:Y:S05]  /*5420*/  BSYNC B2 ;  /* 0x0000000000027941 */ /* 0x000fea0003800000 */
.L_x_7036:
        /* <DEDUP_REMOVED lines=16> */
.L_x_7042:
[----:B------:R-:W-:Y:S05]  /*5530*/  BSYNC B3 ;  /* 0x0000000000037941 */ /* 0x000fea0003800000 */
.L_x_7041:
        /* <DEDUP_REMOVED lines=42> */
.L_x_7040:
[----:B------:R-:W-:Y:S05]  /*57e0*/  BSYNC B2 ;  /* 0x0000000000027941 */ /* 0x000fea0003800000 */
.L_x_7039:
        /* <DEDUP_REMOVED lines=21> */
.L_x_7044:
[----:B------:R-:W-:Y:S02]  /*5940*/  IMAD.MOV.U32 R94, RZ, RZ, R8 ;  /* 0x000000ffff5e7224 */ /* 0x000fe400078e0008 */
.L_x_7045:
[----:B------:R-:W-:Y:S05]  /*5950*/  BSYNC B2 ;  /* 0x0000000000027941 */ /* 0x000fea0003800000 */
.L_x_7043:
        /* <DEDUP_REMOVED lines=16> */
.L_x_7049:
[----:B------:R-:W-:Y:S05]  /*5a60*/  BSYNC B3 ;  /* 0x0000000000037941 */ /* 0x000fea0003800000 */
.L_x_7048:
        /* <DEDUP_REMOVED lines=42> */
.L_x_7047:
[----:B------:R-:W-:Y:S05]  /*5d10*/  BSYNC B2 ;  /* 0x0000000000027941 */ /* 0x000fea0003800000 */
.L_x_7046:
        /* <DEDUP_REMOVED lines=21> */
.L_x_7051:
[----:B------:R-:W-:Y:S02]  /*5e70*/  IMAD.MOV.U32 R94, RZ, RZ, R8 ;  /* 0x000000ffff5e7224 */ /* 0x000fe400078e0008 */
.L_x_7052:
[----:B------:R-:W-:Y:S05]  /*5e80*/  BSYNC B2 ;  /* 0x0000000000027941 */ /* 0x000fea0003800000 */
.L_x_7050:
        /* <DEDUP_REMOVED lines=18> */
.L_x_7056:
[----:B------:R-:W-:Y:S05]  /*5fb0*/  BSYNC B3 ;  /* 0x0000000000037941 */ /* 0x000fea0003800000 */
.L_x_7055:
        /* <DEDUP_REMOVED lines=42> */
.L_x_7054:
[----:B------:R-:W-:Y:S05]  /*6260*/  BSYNC B2 ;  /* 0x0000000000027941 */ /* 0x000fea0003800000 */
.L_x_7053:
[----:B------:R0:W1:Y:S01]  /*6270*/  I2F.U32 R93, R94 ;  /* 0x0000005e005d7306 */ /* 0x0000620000201000 */
[----:B------:R-:W-:Y:S02]  /*6280*/  PRMT R95, RZ, 0x7610, R95 ;  /* 0x00007610ff5f7816 */ /* 0x000fe4000000005f */
[----:B------:R-:W-:Y:S02]  /*6290*/  @P0 PRMT R92, RZ, 0x7610, R27 ;  /* 0x00007610ff5c0816 */ /* 0x000fe4000000001b */
[----:B------:R-:W-:Y:S01]  /*62a0*/  SEL R128, RZ, 0x100, P4 ;  /* 0x00000100ff807807 */ /* 0x000fe20002000000 */
[----:B------:R-:W-:Y:S01]  /*62b0*/  FMUL.FTZ R95, R95, R122 ;  /* 0x0000007a5f5f7220 */ /* 0x000fe20000410000 */
[----:B------:R-:W-:Y:S02]  /*62c0*/  SEL R129, RZ, 0x1, P3 ;  /* 0x00000001ff817807 */ /* 0x000fe40001800000 */
[----:B0-----:R-:W-:Y:S01]  /*62d0*/  F2FP.BF16.PACK_AB R94, R111, R102 ;  /* 0x000000666f5e723e */ /* 0x001fe200000010ff */
[----:B------:R-:W-:-:S02]  /*62e0*/  FMUL.FTZ R95, R95, c[0x0][0x1e8] ;  /* 0x00007a005f5f7a20 */ /* 0x000fc40000410000 */
[----:B-1----:R-:W-:-:S05]  /*62f0*/  FFMA.FTZ R93, R93, R118, 1.1641532182693481445e-10 ;  /* 0x2f0000005d5d7423 */ /* 0x002fca0000010076 */
[----:B------:R-:W-:Y:S02]  /*6300*/  FSETP.GTU.FTZ.AND P6, PT, R93, c[0x0][0x1e4], PT ;  /* 0x000079005d007a0b */ /* 0x000fe40003fdc000 */
[----:B------:R-:W-:Y:S02]  /*6310*/  F2FP.BF16.PACK_AB R93, R104, R21 ;  /* 0x00000015685d723e */ /* 0x000fe400000010ff */
        /* <DEDUP_REMOVED lines=8> */
[----:B------:R-:W-:-:S02]  /*63a0*/  ISETP.NE.AND P5, PT, R126, RZ, PT ;  /* 0x000000ff7e00720c */ /* 0x000fc40003fa5270 */
[----:B------:R-:W-:Y:S02]  /*63b0*/  SEL R126, RZ, 0x1, P2 ;  /* 0x00000001ff7e7807 */ /* 0x000fe40001000000 */
[----:B------:R-:W-:Y:S02]  /*63c0*/  LOP3.LUT R128, R128, R130, R127, 0xfe, !PT ;  /* 0x0000008280807212 */ /* 0x000fe400078efe7f */
[----:B------:R-:W-:Y:S01]  /*63d0*/  F2FP.BF16.PACK_AB R95, R123, R112 ;  /* 0x000000707b5f723e */ /* 0x000fe200000010ff */
[----:B------:R-:W-:-:S04]  /*63e0*/  IMAD.WIDE.U32 R126, R126, 0x1000000, RZ ;  /* 0x010000007e7e7825 */ /* 0x000fc800078e00ff */
[----:B------:R0:W-:Y:S01]  /*63f0*/  STG.E.128 [R118.64], R92 ;  /* 0x0000005c76007986 */ /* 0x0001e2000c101d06 */
[----:B------:R-:W-:Y:S02]  /*6400*/  LOP3.LUT R129, R127, R128, R129, 0xfe, !PT ;  /* 0x000000807f817212 */ /* 0x000fe400078efe81 */
[----:B------:R-:W-:Y:S02]  /*6410*/  SEL R127, RZ, 0x1, P1 ;  /* 0x00000001ff7f7807 */ /* 0x000fe40000800000 */
[----:B------:R-:W-:-:S03]  /*6420*/  SEL R128, RZ, 0x1, P5 ;  /* 0x00000001ff807807 */ /* 0x000fc60002800000 */
[----:B0-----:R-:W-:-:S04]  /*6430*/  IMAD.WIDE.U32 R94, R127, 0x10000, RZ ;  /* 0x000100007f5e7825 */ /* 0x001fc800078e00ff */
[----:B------:R-:W-:-:S05]  /*6440*/  IMAD.WIDE.U32 R92, R128, 0x100, RZ ;  /* 0x00000100805c7825 */ /* 0x000fca00078e00ff */
[----:B------:R-:W-:Y:S02]  /*6450*/  LOP3.LUT R95, R93, R129, R95, 0xfe, !PT ;  /* 0x000000815d5f7212 */ /* 0x000fe400078efe5f */
[----:B------:R-:W-:Y:S02]  /*6460*/  LOP3.LUT R126, R92, R126, R94, 0xfe, !PT ;  /* 0x0000007e5c7e7212 */ /* 0x000fe400078efe5e */
[----:B------:R-:W-:Y:S02]  /*6470*/  SEL R93, RZ, 0x1, P0 ;  /* 0x00000001ff5d7807 */ /* 0x000fe40000000000 */
[----:B------:R-:W-:Y:S02]  /*6480*/  LEA R92, P0, R124, c[0x0][0x190], 0x3 ;  /* 0x000064007c5c7a11 */ /* 0x000fe400078018ff */
[----:B------:R-:W-:Y:S02]  /*6490*/  LOP3.LUT R94, R126, R93, RZ, 0xfc, !PT ;  /* 0x0000005d7e5e7212 */ /* 0x000fe400078efcff */
[----:B------:R-:W-:-:S02]  /*64a0*/  LEA.HI.X R93, R124, c[0x0][0x194], RZ, 0x3, P0 ;  /* 0x000065007c5d7a11 */ /* 0x000fc400000f1cff */
[----:B------:R-:W-:-:S03]  /*64b0*/  IADD3 R124, R124, 0x20, RZ ;  /* 0x000000207c7c7810 */ /* 0x000fc60007ffe0ff */
[----:B------:R0:W-:Y:S04]  /*64c0*/  STG.E.64 [R92.64], R94 ;  /* 0x0000005e5c007986 */ /* 0x0001e8000c101b06 */
.L_x_7000:
[----:B------:R-:W-:Y:S05]  /*64d0*/  BSYNC B1 ;  /* 0x0000000000017941 */ /* 0x000fea0003800000 */
.L_x_6999:
        /* <DEDUP_REMOVED lines=23> */
.L_x_7060:
[----:B0-----:R-:W-:Y:S02]  /*6650*/  IMAD.MOV.U32 R96, RZ, RZ, R8 ;  /* 0x000000ffff607224 */ /* 0x001fe400078e0008 */
.L_x_7061:
[----:B------:R-:W-:Y:S05]  /*6660*/  BSYNC B2 ;  /* 0x0000000000027941 */ /* 0x000fea0003800000 */
.L_x_7059:
        /* <DEDUP_REMOVED lines=16> */
.L_x_7065:
[----:B------:R-:W-:Y:S05]  /*6770*/  BSYNC B3 ;  /* 0x0000000000037941 */ /* 0x000fea0003800000 */
.L_x_7064:
        /* <DEDUP_REMOVED lines=43> */
.L_x_7063:
[----:B------:R-:W-:Y:S05]  /*6a30*/  BSYNC B2 ;  /* 0x0000000000027941 */ /* 0x000fea0003800000 */
.L_x_7062:
[----:B------:R-:W0:Y:S01]  /*6a40*/  I2F.U32 R7, R96 ;  /* 0x0000006000077306 */ /* 0x000e220000201000 */
[----:B-----5:R-:W-:Y:S01]  /*6a50*/  PRMT R103, RZ, 0x5410, R92 ;  /* 0x00005410ff677816 */ /* 0x020fe2000000005c */
[----:B------:R-:W-:Y:S01]  /*6a60*/  IMAD.MOV.U32 R118, RZ, RZ, 0x2f800000 ;  /* 0x2f800000ff767424 */ /* 0x000fe200078e00ff */
[C---:B------:R-:W-:Y:S01]  /*6a70*/  ISETP.NE.AND P1, PT, R99.reuse, 0x1, PT ;  /* 0x000000016300780c */ /* 0x040fe20003f25270 */
[----:B------:R-:W-:Y:S01]  /*6a80*/  BSSY B2, `(.L_x_7066) ;  /* 0x0000014000027945 */ /* 0x000fe20003800000 */
[----:B------:R-:W-:Y:S01]  /*6a90*/  IADD3 R100, R99, 0x1, RZ ;  /* 0x0000000163647810 */ /* 0x000fe20007ffe0ff */
[----:B------:R-:W-:-:S04]  /*6aa0*/  FMUL.FTZ R103, R103, R122 ;  /* 0x0000007a67677220 */ /* 0x000fc80000410000 */
[----:B------:R-:W-:Y:S02]  /*6ab0*/  FMUL.FTZ R103, R103, c[0x0][0x1e8] ;  /* 0x00007a0067677a20 */ /* 0x000fe40000410000 */
[----:B0-----:R-:W-:-:S05]  /*6ac0*/  FFMA.FTZ R7, R7, R118, 1.1641532182693481445e-10 ;  /* 0x2f00000007077423 */ /* 0x001fca0000010076 */
        /* <DEDUP_REMOVED lines=14> */
.L_x_7067:
[----:B------:R-:W-:Y:S02]  /*6bb0*/  IMAD.MOV.U32 R96, RZ, RZ, R8 ;  /* 0x000000ffff607224 */ /* 0x000fe400078e0008 */
.L_x_7068:
[----:B------:R-:W-:Y:S05]  /*6bc0*/  BSYNC B2 ;  /* 0x0000000000027941 */ /* 0x000fea0003800000 */
.L_x_7066:
        /* <DEDUP_REMOVED lines=16> */
.L_x_7072:
[----:B------:R-:W-:Y:S05]  /*6cd0*/  BSYNC B3 ;  /* 0x0000000000037941 */ /* 0x000fea0003800000 */
.L_x_7071:
        /* <DEDUP_REMOVED lines=42> */
[----:B------:R-:W-:Y:S02]  /*6f80*/  MOV R6, R128 ;  /* 0x0000008000067202 */ /* 0x000fe40000000f00 */
.L_x_7070:
[----:B------:R-:W-:Y:S05]  /*6f90*/  BSYNC B2 ;  /* 0x0000000000027941 */ /* 0x000fea0003800000 */
.L_x_7069:
[----:B------:R-:W0:Y:S01]  /*6fa0*/  I2F.U32 R7, R96 ;  /* 0x0000006000077306 */ /* 0x000e220000201000 */
[----:B------:R-:W-:Y:S01]  /*6fb0*/  PRMT R99, RZ, 0x7610, R92 ;  /* 0x00007610ff637816 */ /* 0x000fe2000000005c */
[----:B------:R-:W-:Y:S01]  /*6fc0*/  BSSY B2, `(.L_x_7073) ;  /* 0x0000015000027945 */ /* 0x000fe20003800000 */
[----:B------:R-:W-:-:S03]  /*6fd0*/  @P0 PRMT R92, RZ, 0x7610, R24 ;  /* 0x00007610ff5c0816 */ /* 0x000fc60000000018 */
[----:B------:R-:W-:-:S04]  /*6fe0*/  FMUL.FTZ R99, R99, R122 ;  /* 0x0000007a63637220 */ /* 0x000fc80000410000 */
[----:B------:R-:W-:Y:S02]  /*6ff0*/  FMUL.FTZ R99, R99, c[0x0][0x1e8] ;  /* 0x00007a0063637a20 */ /* 0x000fe40000410000 */
[----:B0-----:R-:W-:-:S05]  /*7000*/  FFMA.FTZ R7, R7, R118, 1.1641532182693481445e-10 ;  /* 0x2f00000007077423 */ /* 0x001fca0000010076 */
        /* <DEDUP_REMOVED lines=15> */
.L_x_7074:
[----:B------:R-:W-:Y:S02]  /*7100*/  IMAD.MOV.U32 R92, RZ, RZ, R8 ;  /* 0x000000ffff5c7224 */ /* 0x000fe400078e0008 */
.L_x_7075:
[----:B------:R-:W-:Y:S05]  /*7110*/  BSYNC B2 ;  /* 0x0000000000027941 */ /* 0x000fea0003800000 */
.L_x_7073:
        /* <DEDUP_REMOVED lines=16> */
.L_x_7079:
[----:B------:R-:W-:Y:S05]  /*7220*/  BSYNC B3 ;  /* 0x0000000000037941 */ /* 0x000fea0003800000 */
.L_x_7078:
        /* <DEDUP_REMOVED lines=42> */
.L_x_7077:
[----:B------:R-:W-:Y:S05]  /*74d0*/  BSYNC B2 ;  /* 0x0000000000027941 */ /* 0x000fea0003800000 */
.L_x_7076:
        /* <DEDUP_REMOVED lines=21> */
.L_x_7081:
[----:B------:R-:W-:Y:S02]  /*7630*/  IMAD.MOV.U32 R92, RZ, RZ, R8 ;  /* 0x000000ffff5c7224 */ /* 0x000fe400078e0008 */
.L_x_7082:
[----:B------:R-:W-:Y:S05]  /*7640*/  BSYNC B2 ;  /* 0x0000000000027941 */ /* 0x000fea0003800000 */
.L_x_7080:
        /* <DEDUP_REMOVED lines=16> */
.L_x_7086:
[----:B------:R-:W-:Y:S05]  /*7750*/  BSYNC B3 ;  /* 0x0000000000037941 */ /* 0x000fea0003800000 */
.L_x_7085:
        /* <DEDUP_REMOVED lines=42> */
.L_x_7084:
[----:B------:R-:W-:Y:S05]  /*7a00*/  BSYNC B2 ;  /* 0x0000000000027941 */ /* 0x000fea0003800000 */
.L_x_7083:
[----:B------:R0:W1:Y:S01]  /*7a10*/  I2F.U32 R7, R92 ;  /* 0x0000005c00077306 */ /* 0x0000620000201000 */
[----:B------:R-:W-:Y:S01]  /*7a20*/  PRMT R93, RZ, 0x7610, R93 ;  /* 0x00007610ff5d7816 */ /* 0x000fe2000000005d */
[----:B------:R-:W-:Y:S01]  /*7a30*/  BSSY B2, `(.L_x_7087) ;  /* 0x0000014000027945 */ /* 0x000fe20003800000 */
[----:B------:R-:W-:-:S03]  /*7a40*/  ISETP.NE.AND P3, PT, R100, 0x1, PT ;  /* 0x000000016400780c */ /* 0x000fc60003f65270 */
[----:B------:R-:W-:Y:S01]  /*7a50*/  FMUL.FTZ R93, R93, R122 ;  /* 0x0000007a5d5d7220 */ /* 0x000fe20000410000 */
[----:B0-----:R-:W-:-:S03]  /*7a60*/  @P0 PRMT R92, RZ, 0x7610, R25 ;  /* 0x00007610ff5c0816 */ /* 0x001fc60000000019 */
[----:B------:R-:W-:Y:S02]  /*7a70*/  FMUL.FTZ R93, R93, c[0x0][0x1e8] ;  /* 0x00007a005d5d7a20 */ /* 0x000fe40000410000 */
[----:B-1----:R-:W-:-:S05]  /*7a80*/  FFMA.FTZ R7, R7, R118, 1.1641532182693481445e-10 ;  /* 0x2f00000007077423 */ /* 0x002fca0000010076 */
        /* <DEDUP_REMOVED lines=13> */
.L_x_7088:
[----:B------:R-:W-:Y:S02]  /*7b60*/  IMAD.MOV.U32 R113, RZ, RZ, R8 ;  /* 0x000000ffff717224 */ /* 0x000fe400078e0008 */
.L_x_7089:
[----:B------:R-:W-:Y:S05]  /*7b70*/  BSYNC B2 ;  /* 0x0000000000027941 */ /* 0x000fea0003800000 */
.L_x_7087:
        /* <DEDUP_REMOVED lines=16> */
.L_x_7093:
[----:B------:R-:W-:Y:S05]  /*7c80*/  BSYNC B3 ;  /* 0x0000000000037941 */ /* 0x000fea0003800000 */
.L_x_7092:
        /* <DEDUP_REMOVED lines=42> */
.L_x_7091:
[----:B------:R-:W-:Y:S05]  /*7f30*/  BSYNC B2 ;  /* 0x0000000000027941 */ /* 0x000fea0003800000 */
.L_x_7090:
        /* <DEDUP_REMOVED lines=21> */
.L_x_7095:
[----:B------:R-:W-:Y:S02]  /*8090*/  IMAD.MOV.U32 R114, RZ, RZ, R8 ;  /* 0x000000ffff727224 */ /* 0x000fe400078e0008 */
.L_x_7096:
[----:B------:R-:W-:Y:S05]  /*80a0*/  BSYNC B2 ;  /* 0x0000000000027941 */ /* 0x000fea0003800000 */
.L_x_7094:
        /* <DEDUP_REMOVED lines=16> */
.L_x_7100:
[----:B------:R-:W-:Y:S05]  /*81b0*/  BSYNC B3 ;  /* 0x0000000000037941 */ /* 0x000fea0003800000 */
.L_x_7099:
        /* <DEDUP_REMOVED lines=42> */
.L_x_7098:
[----:B------:R-:W-:Y:S05]  /*8460*/  BSYNC B2 ;  /* 0x0000000000027941 */ /* 0x000fea0003800000 */
.L_x_7097:
        /* <DEDUP_REMOVED lines=21> */
.L_x_7102:
[----:B------:R-:W-:Y:S02]  /*85c0*/  IMAD.MOV.U32 R94, RZ, RZ, R8 ;  /* 0x000000ffff5e7224 */ /* 0x000fe400078e0008 */
.L_x_7103:
[----:B------:R-:W-:Y:S05]  /*85d0*/  BSYNC B2 ;  /* 0x0000000000027941 */ /* 0x000fea0003800000 */
.L_x_7101:
        /* <DEDUP_REMOVED lines=16> */
.L_x_7107:
[----:B------:R-:W-:Y:S05]  /*86e0*/  BSYNC B3 ;  /* 0x0000000000037941 */ /* 0x000fea0003800000 */
.L_x_7106:
        /* <DEDUP_REMOVED lines=42> */
.L_x_7105:
[----:B------:R-:W-:Y:S05]  /*8990*/  BSYNC B2 ;  /* 0x0000000000027941 */ /* 0x000fea0003800000 */
.L_x_7104:
        /* <DEDUP_REMOVED lines=21> */
.L_x_7109:
[----:B------:R-:W-:Y:S02]  /*8af0*/  IMAD.MOV.U32 R94, RZ, RZ, R8 ;  /* 0x000000ffff5e7224 */ /* 0x000fe400078e0008 */
.L_x_7110:
[----:B------:R-:W-:Y:S05]  /*8b00*/  BSYNC B2 ;  /* 0x0000000000027941 */ /* 0x000fea0003800000 */
.L_x_7108:
        /* <DEDUP_REMOVED lines=18> */
.L_x_7114:
[----:B------:R-:W-:Y:S05]  /*8c30*/  BSYNC B3 ;  /* 0x0000000000037941 */ /* 0x000fea0003800000 */
.L_x_7113:
        /* <DEDUP_REMOVED lines=42> */
.L_x_7112:
[----:B------:R-:W-:Y:S05]  /*8ee0*/  BSYNC B2 ;  /* 0x0000000000027941 */ /* 0x000fea0003800000 */
.L_x_7111:
        /* <DEDUP_REMOVED lines=38> */
.L_x_7058:
[----:B------:R-:W-:Y:S05]  /*9150*/  BSYNC B1 ;  /* 0x0000000000017941 */ /* 0x000fea0003800000 */
.L_x_7057:
        /* <DEDUP_REMOVED lines=23> */
.L_x_7118:
[----:B0-----:R-:W-:Y:S02]  /*92d0*/  MOV R98, R8 ;  /* 0x0000000800627202 */ /* 0x001fe40000000f00 */
.L_x_7119:
[----:B------:R-:W-:Y:S05]  /*92e0*/  BSYNC B2 ;  /* 0x0000000000027941 */ /* 0x000fea0003800000 */
.L_x_7117:
        /* <DEDUP_REMOVED lines=16> */
.L_x_7123:
[----:B------:R-:W-:Y:S05]  /*93f0*/  BSYNC B3 ;  /* 0x0000000000037941 */ /* 0x000fea0003800000 */
.L_x_7122:
        /* <DEDUP_REMOVED lines=43> */
.L_x_7121:
[----:B------:R-:W-:Y:S05]  /*96b0*/  BSYNC B2 ;  /* 0x0000000000027941 */ /* 0x000fea0003800000 */
.L_x_7120:
        /* <DEDUP_REMOVED lines=23> */
.L_x_7125:
[----:B------:R-:W-:Y:S02]  /*9830*/  IMAD.MOV.U32 R98, RZ, RZ, R8 ;  /* 0x000000ffff627224 */ /* 0x000fe400078e0008 */
.L_x_7126:
[----:B------:R-:W-:Y:S05]  /*9840*/  BSYNC B2 ;  /* 0x0000000000027941 */ /* 0x000fea0003800000 */
.L_x_7124:
        /* <DEDUP_REMOVED lines=16> */
.L_x_7130:
[----:B------:R-:W-:Y:S05]  /*9950*/  BSYNC B3 ;  /* 0x0000000000037941 */ /* 0x000fea0003800000 */
.L_x_7129:
        /* <DEDUP_REMOVED lines=43> */
.L_x_7128:
[----:B------:R-:W-:Y:S05]  /*9c10*/  BSYNC B2 ;  /* 0x0000000000027941 */ /* 0x000fea0003800000 */
.L_x_7127:
        /* <DEDUP_REMOVED lines=22> */
.L_x_7132:
[----:B------:R-:W-:Y:S02]  /*9d80*/  IMAD.MOV.U32 R92, RZ, RZ, R8 ;  /* 0x000000ffff5c7224 */ /* 0x000fe400078e0008 */
.L_x_7133:
[----:B------:R-:W-:Y:S05]  /*9d90*/  BSYNC B2 ;  /* 0x0000000000027941 */ /* 0x000fea0003800000 */
.L_x_7131:
        /* <DEDUP_REMOVED lines=16> */
.L_x_7137:
[----:B------:R-:W-:Y:S05]  /*9ea0*/  BSYNC B3 ;  /* 0x0000000000037941 */ /* 0x000fea0003800000 */
.L_x_7136:
        /* <DEDUP_REMOVED lines=42> */
.L_x_7135:
[----:B------:R-:W-:Y:S05]  /*a150*/  BSYNC B2 ;  /* 0x0000000000027941 */ /* 0x000fea0003800000 */
.L_x_7134:
        /* <DEDUP_REMOVED lines=21> */
.L_x_7139:
[----:B------:R-:W-:Y:S02]  /*a2b0*/  IMAD.MOV.U32 R92, RZ, RZ, R8 ;  /* 0x000000ffff5c7224 */ /* 0x000fe400078e0008 */
.L_x_7140:
[----:B------:R-:W-:Y:S05]  /*a2c0*/  BSYNC B2 ;  /* 0x0000000000027941 */ /* 0x000fea0003800000 */
.L_x_7138:
        /* <DEDUP_REMOVED lines=16> */
.L_x_7144:
[----:B------:R-:W-:Y:S05]  /*a3d0*/  BSYNC B3 ;  /* 0x0000000000037941 */ /* 0x000fea0003800000 */
.L_x_7143:
        /* <DEDUP_REMOVED lines=42> */
.L_x_7142:
[----:B------:R-:W-:Y:S05]  /*a680*/  BSYNC B2 ;  /* 0x0000000000027941 */ /* 0x000fea0003800000 */
.L_x_7141:
        /* <DEDUP_REMOVED lines=21> */
.L_x_7146:
[----:B------:R-:W-:Y:S02]  /*a7e0*/  IMAD.MOV.U32 R115, RZ, RZ, R8 ;  /* 0x000000ffff737224 */ /* 0x000fe400078e0008 */
.L_x_7147:
[----:B------:R-:W-:Y:S05]  /*a7f0*/  BSYNC B2 ;  /* 0x0000000000027941 */ /* 0x000fea0003800000 */
.L_x_7145:
        /* <DEDUP_REMOVED lines=16> */
.L_x_7151:
[----:B------:R-:W-:Y:S05]  /*a900*/  BSYNC B3 ;  /* 0x0000000000037941 */ /* 0x000fea0003800000 */
.L_x_7150:
        /* <DEDUP_REMOVED lines=42> */
.L_x_7149:
[----:B------:R-:W-:Y:S05]  /*abb0*/  BSYNC B2 ;  /* 0x0000000000027941 */ /* 0x000fea0003800000 */
.L_x_7148:
        /* <DEDUP_REMOVED lines=21> */
.L_x_7153:
[----:B------:R-:W-:Y:S02]  /*ad10*/  IMAD.MOV.U32 R116, RZ, RZ, R8 ;  /* 0x000000ffff747224 */ /* 0x000fe400078e0008 */
.L_x_7154:
[----:B------:R-:W-:Y:S05]  /*ad20*/  BSYNC B2 ;  /* 0x0000000000027941 */ /* 0x000fea0003800000 */
.L_x_7152:
        /* <DEDUP_REMOVED lines=16> */
.L_x_7158:
[----:B------:R-:W-:Y:S05]  /*ae30*/  BSYNC B3 ;  /* 0x0000000000037941 */ /* 0x000fea0003800000 */
.L_x_7157:
        /* <DEDUP_REMOVED lines=42> */
.L_x_7156:
[----:B------:R-:W-:Y:S05]  /*b0e0*/  BSYNC B2 ;  /* 0x0000000000027941 */ /* 0x000fea0003800000 */
.L_x_7155:
        /* <DEDUP_REMOVED lines=21> */
.L_x_7160:
[----:B------:R-:W-:Y:S02]  /*b240*/  IMAD.MOV.U32 R94, RZ, RZ, R8 ;  /* 0x000000ffff5e7224 */ /* 0x000fe400078e0008 */
.L_x_7161:
[----:B------:R-:W-:Y:S05]  /*b250*/  BSYNC B2 ;  /* 0x0000000000027941 */ /* 0x000fea0003800000 */
.L_x_7159:
        /* <DEDUP_REMOVED lines=16> */
.L_x_7165:
[----:B------:R-:W-:Y:S05]  /*b360*/  BSYNC B3 ;  /* 0x0000000000037941 */ /* 0x000fea0003800000 */
.L_x_7164:
        /* <DEDUP_REMOVED lines=42> */
.L_x_7163:
[----:B------:R-:W-:Y:S05]  /*b610*/  BSYNC B2 ;  /* 0x0000000000027941 */ /* 0x000fea0003800000 */
.L_x_7162:
        /* <DEDUP_REMOVED lines=21> */
.L_x_7167:
[----:B------:R-:W-:Y:S02]  /*b770*/  IMAD.MOV.U32 R94, RZ, RZ, R8 ;  /* 0x000000ffff5e7224 */ /* 0x000fe400078e0008 */
.L_x_7168:
[----:B------:R-:W-:Y:S05]  /*b780*/  BSYNC B2 ;  /* 0x0000000000027941 */ /* 0x000fea0003800000 */
.L_x_7166:
        /* <DEDUP_REMOVED lines=18> */
.L_x_7172:
[----:B------:R-:W-:Y:S05]  /*b8b0*/  BSYNC B3 ;  /* 0x0000000000037941 */ /* 0x000fea0003800000 */
.L_x_7171:
        /* <DEDUP_REMOVED lines=42> */
.L_x_7170:
[----:B------:R-:W-:Y:S05]  /*bb60*/  BSYNC B2 ;  /* 0x0000000000027941 */ /* 0x000fea0003800000 */
.L_x_7169:
        /* <DEDUP_REMOVED lines=9> */
[----:B0-----:R-:W-:Y:S02]  /*bc00*/  F2FP.BF16.PACK_AB R94, R115, R106 ;  /* 0x0000006a735e723e */ /* 0x001fe400000010ff */
[----:B------:R-:W-:Y:S01]  /*bc10*/  F2FP.BF16.PACK_AB R93, R109, R98 ;  /* 0x000000626d5d723e */ /* 0x000fe200000010ff */
        /* <DEDUP_REMOVED lines=18> */
[----:B0-----:R-:W-:-:S05]  /*bd40*/  IMAD.WIDE.U32 R92, R122, 0x100, RZ ;  /* 0x000001007a5c7825 */ /* 0x001fca00078e00ff */
[----:B------:R-:W-:Y:S02]  /*bd50*/  LOP3.LUT R127, R93, R129, R127, 0xfe, !PT ;  /* 0x000000815d7f7212 */ /* 0x000fe400078efe7f */
[----:B------:R-:W-:Y:S02]  /*bd60*/  LOP3.LUT R128, R92, R128, R126, 0xfe, !PT ;  /* 0x000000805c807212 */ /* 0x000fe400078efe7e */
[----:B------:R-:W-:Y:S02]  /*bd70*/  SEL R93, RZ, 0x1, P5 ;  /* 0x00000001ff5d7807 */ /* 0x000fe40002800000 */
[----:B------:R-:W-:Y:S02]  /*bd80*/  LEA R92, P0, R124, c[0x0][0x190], 0x3 ;  /* 0x000064007c5c7a11 */ /* 0x000fe400078018ff */
[----:B------:R-:W-:Y:S02]  /*bd90*/  LOP3.LUT R126, R128, R93, RZ, 0xfc, !PT ;  /* 0x0000005d807e7212 */ /* 0x000fe400078efcff */
[----:B------:R-:W-:-:S05]  /*bda0*/  LEA.HI.X R93, R124, c[0x0][0x194], RZ, 0x3, P0 ;  /* 0x000065007c5d7a11 */ /* 0x000fca00000f1cff */
[----:B------:R0:W-:Y:S04]  /*bdb0*/  STG.E.64 [R92.64], R126 ;  /* 0x0000007e5c007986 */ /* 0x0001e8000c101b06 */
.L_x_7116:
[----:B------:R-:W-:Y:S05]  /*bdc0*/  BSYNC B1 ;  /* 0x0000000000017941 */ /* 0x000fea0003800000 */
.L_x_7115:
        /* <DEDUP_REMOVED lines=40> */
.L_x_7185:
[----:B-1----:R-:W-:Y:S01]  /*c050*/  FADD.FTZ R127, R95, R92 ;  /* 0x0000005c5f7f7221 */ /* 0x002fe20000010000 */
[----:B------:R-:W-:Y:S05]  /*c060*/  BRA.DIV ~URZ, `(.L_x_7174) ;  /* 0x000010127f007947 */ /* 0x000fea000b800000 */
[----:B------:R-:W1:Y:S01]  /*c070*/  SHFL.BFLY PT, R92, R127, 0x2, 0x1f ;  /* 0x0c401f007f5c7f89 */ /* 0x000e6200000e0000 */
[----:B------:R-:W-:Y:S01]  /*c080*/  ISETP.NE.AND P4, PT, R3, RZ, PT ;  /* 0x000000ff0300720c */ /* 0x000fe20003f85270 */
        /* <DEDUP_REMOVED lines=82> */
.L_x_7186:
        /* <DEDUP_REMOVED lines=8> */
[----:B------:R-:W-:Y:S01]  /*c630*/  FFMA.FTZ R92, R127, R92, c[0x0][0x228] ;  /* 0x00008a007f5c7623 */ /* 0x000fe2000001005c */
[----:B------:R-:W-:Y:S01]  /*c640*/  FSEL R120, R119, RZ, !P0 ;  /* 0x000000ff77787208 */ /* 0x000fe20004000000 */
[----:B------:R-:W-:-:S04]  /*c650*/  @!P3 IMAD.WIDE R94, R10, R95, c[0x0][0x1a0] ;  /* 0x000068000a5eb625 */ /* 0x000fc800078e025f */
[----:B------:R-:W-:Y:S01]  /*c660*/  FADD.FTZ R127, R92, R93 ;  /* 0x0000005d5c7f7221 */ /* 0x000fe20000010000 */
[----:B------:R-:W-:Y:S01]  /*c670*/  @!P3 MOV R93, 0x4 ;  /* 0x00000004005db802 */ /* 0x000fe20000000f00 */
[----:B------:R0:W-:Y:S04]  /*c680*/  @!P3 STG.E [R94.64], R119 ;  /* 0x000000775e00b986 */ /* 0x0001e8000c101906 */
[----:B------:R-:W1:Y:S01]  /*c690*/  MUFU.RSQ R127, R127 ;  /* 0x0000007f007f7308 */ /* 0x000e620000001400 */
[----:B------:R-:W-:-:S05]  /*c6a0*/  @!P3 IMAD.WIDE R92, R10, R93, c[0x0][0x1a8] ;  /* 0x00006a000a5cb625 */ /* 0x000fca00078e025d */
[----:B-1----:R0:W-:Y:S01]  /*c6b0*/  @!P3 STG.E [R92.64], R127 ;  /* 0x0000007f5c00b986 */ /* 0x0021e2000c101906 */
[----:B------:R-:W-:Y:S05]  /*c6c0*/  @!P1 BRA `(.L_x_7176) ;  /* 0x0000020000009947 */ /* 0x000fea0003800000 */
[--C-:B0-----:R-:W-:Y:S02]  /*c6d0*/  FADD.FTZ R92, R0, -R120.reuse ;  /* 0x80000078005c7221 */ /* 0x101fe40000010000 */
[----:B------:R-:W-:Y:S02]  /*c6e0*/  FADD.FTZ R94, R97, -R120 ;  /* 0x80000078615e7221 */ /* 0x000fe40000010000 */
[C---:B------:R-:W-:Y:S02]  /*c6f0*/  FMUL.FTZ R93, R127.reuse, R92 ;  /* 0x0000005c7f5d7220 */ /* 0x040fe40000410000 */
[----:B------:R-:W-:Y:S02]  /*c700*/  FMUL.FTZ R94, R127, R94 ;  /* 0x0000005e7f5e7220 */ /* 0x000fe40000410000 */
[----:B-----5:R-:W-:Y:S02]  /*c710*/  FFMA.FTZ R92, R80, R93, R88 ;  /* 0x0000005d505c7223 */ /* 0x020fe40000010058 */
[----:B------:R-:W-:-:S02]  /*c720*/  FFMA.FTZ R93, R81, R94, R89 ;  /* 0x0000005e515d7223 */ /* 0x000fc40000010059 */
[--C-:B------:R-:W-:Y:S02]  /*c730*/  FADD.FTZ R94, R22, -R120.reuse ;  /* 0x80000078165e7221 */ /* 0x100fe40000010000 */
[--C-:B------:R-:W-:Y:S01]  /*c740*/  FADD.FTZ R122, R105, -R120.reuse ;  /* 0x80000078697a7221 */ /* 0x100fe20000010000 */
[----:B------:R-:W-:Y:S01]  /*c750*/  F2FP.BF16.PACK_AB R92, R93, R92 ;  /* 0x0000005c5d5c723e */ /* 0x000fe200000010ff */
[----:B------:R-:W-:Y:S02]  /*c760*/  FMUL.FTZ R93, R127, R94 ;  /* 0x0000005e7f5d7220 */ /* 0x000fe40000410000 */
[--C-:B------:R-:W-:Y:S02]  /*c770*/  FADD.FTZ R94, R108, -R120.reuse ;  /* 0x800000786c5e7221 */ /* 0x100fe40000010000 */
[--C-:B------:R-:W-:Y:S02]  /*c780*/  FADD.FTZ R124, R110, -R120.reuse ;  /* 0x800000786e7c7221 */ /* 0x100fe40000010000 */
[----:B------:R-:W-:-:S02]  /*c790*/  FADD.FTZ R126, R121, -R120 ;  /* 0x80000078797e7221 */ /* 0x000fc40000010000 */
[C---:B------:R-:W-:Y:S02]  /*c7a0*/  FMUL.FTZ R95, R127.reuse, R122 ;  /* 0x0000007a7f5f7220 */ /* 0x040fe40000410000 */
[----:B------:R-:W-:Y:S02]  /*c7b0*/  FMUL.FTZ R122, R127, R94 ;  /* 0x0000005e7f7a7220 */ /* 0x000fe40000410000 */
        /* <DEDUP_REMOVED lines=17> */
.L_x_7176:
[----:B------:R-:W-:Y:S05]  /*c8d0*/  BSYNC B1 ;  /* 0x0000000000017941 */ /* 0x000fea0003800000 */
.L_x_7175:
[----:B------:R-:W-:Y:S01]  /*c8e0*/  ISETP.NE.AND P0, PT, R15, RZ, PT ;  /* 0x000000ff0f00720c */ /* 0x000fe20003f05270 */
[----:B------:R-:W-:-:S12]  /*c8f0*/  BSSY B1, `(.L_x_7177) ;  /* 0x0000022000017945 */ /* 0x000fd80003800000 */
        /* <DEDUP_REMOVED lines=33> */
.L_x_7178:
[----:B------:R-:W-:Y:S05]  /*cb10*/  BSYNC B1 ;  /* 0x0000000000017941 */ /* 0x000fea0003800000 */
.L_x_7177:
        /* <DEDUP_REMOVED lines=35> */
.L_x_7180:
[----:B------:R-:W-:Y:S05]  /*cd50*/  BSYNC B1 ;  /* 0x0000000000017941 */ /* 0x000fea0003800000 */
.L_x_7179:
[----:B------:R-:W-:Y:S01]  /*cd60*/  ISETP.NE.AND P0, PT, R19, RZ, PT ;  /* 0x000000ff1300720c */ /* 0x000fe20003f05270 */
[----:B------:R-:W-:-:S12]  /*cd70*/  BSSY B1, `(.L_x_7181) ;  /* 0x0000021000017945 */ /* 0x000fd80003800000 */
[----:B------:R-:W-:Y:S05]  /*cd80*/  @!P0 BRA `(.L_x_7182) ;  /* 0x000001f000008947 */ /* 0x000fea0003800000 */
[--C-:B0-----:R-:W-:Y:S02]  /*cd90*/  FADD.FTZ R92, R20, -R120.reuse ;  /* 0x80000078145c7221 */ /* 0x101fe40000010000 */
[--C-:B------:R-:W-:Y:S02]  /*cda0*/  FADD.FTZ R118, R98, -R120.reuse ;  /* 0x8000007862767221 */ /* 0x100fe40000010000 */
[--C-:B------:R-:W-:Y:S02]  /*cdb0*/  FADD.FTZ R94, R101, -R120.reuse ;  /* 0x80000078655e7221 */ /* 0x100fe40000010000 */
[C---:B------:R-:W-:Y:S02]  /*cdc0*/  FMUL.FTZ R93, R127.reuse, R92 ;  /* 0x0000005c7f5d7220 */ /* 0x040fe40000410000 */
[----:B------:R-:W-:Y:S02]  /*cdd0*/  FMUL.FTZ R119, R127, R118 ;  /* 0x000000767f777220 */ /* 0x000fe40000410000 */
[----:B------:R-:W-:-:S02]  /*cde0*/  FADD.FTZ R122, R109, -R120 ;  /* 0x800000786d7a7221 */ /* 0x000fc40000010000 */
[--C-:B------:R-:W-:Y:S02]  /*cdf0*/  FADD.FTZ R126, R116, -R120.reuse ;  /* 0x80000078747e7221 */ /* 0x100fe40000010000 */
[--C-:B------:R-:W-:Y:S02]  /*ce00*/  FADD.FTZ R128, R117, -R120.reuse ;  /* 0x8000007875807221 */ /* 0x100fe40000010000 */
[--C-:B------:R-:W-:Y:S02]  /*ce10*/  FADD.FTZ R124, R106, -R120.reuse ;  /* 0x800000786a7c7221 */ /* 0x100fe40000010000 */
[----:B------:R-:W-:Y:S02]  /*ce20*/  FMUL.FTZ R94, R127, R94 ;  /* 0x0000005e7f5e7220 */ /* 0x000fe40000410000 */
[----:B------:R-:W-:Y:S02]  /*ce30*/  FADD.FTZ R120, R115, -R120 ;  /* 0x8000007873787221 */ /* 0x000fe40000010000 */
[----:B-----5:R-:W-:-:S02]  /*ce40*/  FFMA.FTZ R92, R32, R93, R40 ;  /* 0x0000005d205c7223 */ /* 0x020fc40000010028 */
[----:B------:R-:W-:Y:S02]  /*ce50*/  FFMA.FTZ R93, R34, R119, R42 ;  /* 0x00000077225d7223 */ /* 0x000fe4000001002a */
[----:B------:R-:W-:Y:S02]  /*ce60*/  FFMA.FTZ R119, R33, R94, R41 ;  /* 0x0000005e21777223 */ /* 0x000fe40000010029 */
[C---:B------:R-:W-:Y:S02]  /*ce70*/  FMUL.FTZ R95, R127.reuse, R126 ;  /* 0x0000007e7f5f7220 */ /* 0x040fe40000410000 */
[----:B------:R-:W-:Y:S01]  /*ce80*/  FMUL.FTZ R128, R127, R128 ;  /* 0x000000807f807220 */ /* 0x000fe20000410000 */
[----:B------:R-:W-:Y:S01]  /*ce90*/  F2FP.BF16.PACK_AB R92, R119, R92 ;  /* 0x0000005c775c723e */ /* 0x000fe200000010ff */
        /* <DEDUP_REMOVED lines=9> */
[----:B------:R-:W-:Y:S01]  /*cf30*/  IMAD.MOV.U32 R119, RZ, RZ, 0x10 ;  /* 0x00000010ff777424 */ /* 0x000fe200078e00ff */
[----:B------:R-:W-:Y:S02]  /*cf40*/  F2FP.BF16.PACK_AB R94, R120, R129 ;  /* 0x00000081785e723e */ /* 0x000fe400000010ff */
[----:B------:R-:W-:Y:S01]  /*cf50*/  F2FP.BF16.PACK_AB R93, R122, R93 ;  /* 0x0000005d7a5d723e */ /* 0x000fe200000010ff */
[----:B------:R-:W-:-:S05]  /*cf60*/  IMAD.WIDE.U32 R118, R2, R119, c[0x0][0x208] ;  /* 0x0000820002767625 */ /* 0x000fca00078e0077 */
[----:B------:R0:W-:Y:S02]  /*cf70*/  STG.E.128 [R118.64], R92 ;  /* 0x0000005c76007986 */ /* 0x0001e4000c101d06 */
.L_x_7182:
[----:B------:R-:W-:Y:S05]  /*cf80*/  BSYNC B1 ;  /* 0x0000000000017941 */ /* 0x000fea0003800000 */
.L_x_7181:
[----:B0-----:R-:W-:-:S04]  /*cf90*/  IMAD.MOV.U32 R93, RZ, RZ, 0x4 ;  /* 0x00000004ff5d7424 */ /* 0x001fc800078e00ff */
[----:B------:R-:W-:-:S05]  /*cfa0*/  IMAD R10, R93, c[0x0][0x160], R10 ;  /* 0x000058005d0a7a24 */ /* 0x000fca00078e020a */
[----:B------:R-:W-:-:S13]  /*cfb0*/  ISETP.GE.AND P0, PT, R10, c[0x0][0x164], PT ;  /* 0x000059000a007a0c */ /* 0x000fda0003f06270 */
[----:B-----5:R-:W-:Y:S01]  /*cfc0*/  @P0 CALL.REL.NOINC `(.L_x_7183) ;  /* 0x0000001000000944 */ /* 0x020fe20003c00000 */
[----:B------:R-:W-:Y:S05]  /*cfd0*/  BRA `(.L_x_7184) ;  /* 0xffff3b2000007947 */ /* 0x000fea000383ffff */
.L_x_7183:
[----:B------:R-:W-:Y:S05]  /*cfe0*/  BSYNC B0 ;  /* 0x0000000000007941 */ /* 0x000fea0003800000 */
.L_x_6940:
[----:B------:R-:W-:Y:S05]  /*cff0*/  EXIT ;  /* 0x000000000000794d */ /* 0x000fea0003800000 */
.L_x_7173:
[----:B------:R-:W-:Y:S01]  /*d000*/  MOV R94, R95 ;  /* 0x0000005f005e7202 */ /* 0x000fe20000000f00 */
[----:B------:R-:W-:Y:S01]  /*d010*/  IMAD.MOV.U32 R129, RZ, RZ, 0x1 ;  /* 0x00000001ff817424 */ /* 0x000fe200078e00ff */
[----:B------:R-:W-:Y:S01]  /*d020*/  MOV R92, 0xd060 ;  /* 0x0000d060005c7802 */ /* 0x000fe20000000f00 */
[----:B------:R-:W-:Y:S02]  /*d030*/  IMAD.MOV.U32 R118, RZ, RZ, 0x1f ;  /* 0x0000001fff767424 */ /* 0x000fe400078e00ff */
[----:B------:R-:W-:Y:S02]  /*d040*/  IMAD.MOV.U32 R131, RZ, RZ, -0x1 ;  /* 0xffffffffff837424 */ /* 0x000fe400078e00ff */
[----:B-----5:R-:W-:Y:S05]  /*d050*/  CALL.REL.NOINC `($__internal_40_$__cuda_sm70_shflsync_bfly_p) ;  /* 0x000007d000007944 */ /* 0x020fea0003c00000 */
[----:B-1----:R-:W-:Y:S01]  /*d060*/  IMAD.MOV.U32 R92, RZ, RZ, R118 ;  /* 0x000000ffff5c7224 */ /* 0x002fe200078e0076 */
[----:B0-----:R-:W-:Y:S05]  /*d070*/  BRA `(.L_x_7185) ;  /* 0xffffefd000007947 */ /* 0x001fea000383ffff */
.L_x_7174:
[----:B------:R-:W-:Y:S01]  /*d080*/  HFMA2.MMA R129, -RZ, RZ, 0, 1.1920928955078125e-07 ;  /* 0x00000002ff817435 */ /* 0x000fe200000001ff */
[----:B------:R-:W-:Y:S01]  /*d090*/  IMAD.MOV.U32 R94, RZ, RZ, R127 ;  /* 0x000000ffff5e7224 */ /* 0x000fe200078e007f */
[----:B------:R-:W-:Y:S01]  /*d0a0*/  MOV R92, 0xd0e0 ;  /* 0x0000d0e0005c7802 */ /* 0x000fe20000000f00 */
[----:B------:R-:W-:Y:S02]  /*d0b0*/  IMAD.MOV.U32 R118, RZ, RZ, 0x1f ;  /* 0x0000001fff767424 */ /* 0x000fe400078e00ff */
[----:B------:R-:W-:-:S02]  /*d0c0*/  IMAD.MOV.U32 R131, RZ, RZ, -0x1 ;  /* 0xffffffffff837424 */ /* 0x000fc400078e00ff */
[----:B0----5:R-:W-:Y:S05]  /*d0d0*/  CALL.REL.NOINC `($__internal_40_$__cuda_sm70_shflsync_bfly_p) ;  /* 0x0000075000007944 */ /* 0x021fea0003c00000 */
[----:B01----:R-:W-:Y:S01]  /*d0e0*/  FADD.FTZ R94, R127, R118 ;  /* 0x000000767f5e7221 */ /* 0x003fe20000010000 */
[----:B------:R-:W-:Y:S01]  /*d0f0*/  MOV R92, 0xd140 ;  /* 0x0000d140005c7802 */ /* 0x000fe20000000f00 */
[----:B------:R-:W-:-:S02]  /*d100*/  IMAD.MOV.U32 R129, RZ, RZ, 0x4 ;  /* 0x00000004ff817424 */ /* 0x000fc400078e00ff */
[----:B------:R-:W-:Y:S02]  /*d110*/  IMAD.MOV.U32 R118, RZ, RZ, 0x1f ;  /* 0x0000001fff767424 */ /* 0x000fe400078e00ff */
[----:B------:R-:W-:Y:S02]  /*d120*/  IMAD.MOV.U32 R131, RZ, RZ, -0x1 ;  /* 0xffffffffff837424 */ /* 0x000fe400078e00ff */
[----:B------:R-:W-:Y:S05]  /*d130*/  CALL.REL.NOINC `($__internal_40_$__cuda_sm70_shflsync_bfly_p) ;  /* 0x000006f000007944 */ /* 0x000fea0003c00000 */
[----:B01----:R-:W-:Y:S01]  /*d140*/  FADD.FTZ R94, R94, R118 ;  /* 0x000000765e5e7221 */ /* 0x003fe20000010000 */
[----:B------:R-:W-:Y:S01]  /*d150*/  MOV R129, 0x8 ;  /* 0x0000000800817802 */ /* 0x000fe20000000f00 */
[----:B------:R-:W-:Y:S01]  /*d160*/  IMAD.MOV.U32 R118, RZ, RZ, 0x1f ;  /* 0x0000001fff767424 */ /* 0x000fe200078e00ff */
[----:B------:R-:W-:Y:S01]  /*d170*/  MOV R92, 0xd1a0 ;  /* 0x0000d1a0005c7802 */ /* 0x000fe20000000f00 */
[----:B------:R-:W-:Y:S02]  /*d180*/  IMAD.MOV.U32 R131, RZ, RZ, -0x1 ;  /* 0xffffffffff837424 */ /* 0x000fe400078e00ff */
[----:B------:R-:W-:Y:S05]  /*d190*/  CALL.REL.NOINC `($__internal_40_$__cuda_sm70_shflsync_bfly_p) ;  /* 0x0000069000007944 */ /* 0x000fea0003c00000 */
[----:B01----:R-:W-:Y:S01]  /*d1a0*/  FADD.FTZ R94, R94, R118 ;  /* 0x000000765e5e7221 */ /* 0x003fe20000010000 */
[----:B------:R-:W-:Y:S01]  /*d1b0*/  MOV R92, 0xd200 ;  /* 0x0000d200005c7802 */ /* 0x000fe20000000f00 */
[----:B------:R-:W-:Y:S02]  /*d1c0*/  IMAD.MOV.U32 R129, RZ, RZ, 0x10 ;  /* 0x00000010ff817424 */ /* 0x000fe400078e00ff */
[----:B------:R-:W-:-:S02]  /*d1d0*/  IMAD.MOV.U32 R118, RZ, RZ, 0x1f ;  /* 0x0000001fff767424 */ /* 0x000fc400078e00ff */
[----:B------:R-:W-:Y:S02]  /*d1e0*/  IMAD.MOV.U32 R131, RZ, RZ, -0x1 ;  /* 0xffffffffff837424 */ /* 0x000fe400078e00ff */
[----:B------:R-:W-:Y:S05]  /*d1f0*/  CALL.REL.NOINC `($__internal_40_$__cuda_sm70_shflsync_bfly_p) ;  /* 0x0000063000007944 */ /* 0x000fea0003c00000 */
[----:B-1----:R-:W-:Y:S01]  /*d200*/  FADD.FTZ R118, R94, R118 ;  /* 0x000000765e767221 */ /* 0x002fe20000010000 */
[----:B------:R-:W-:Y:S01]  /*d210*/  ISETP.NE.AND P4, PT, R3, RZ, PT ;  /* 0x000000ff0300720c */ /* 0x000fe20003f85270 */
[----:B0-----:R-:W-:Y:S01]  /*d220*/  HFMA2.MMA R129, -RZ, RZ, 0, 5.9604644775390625e-08 ;  /* 0x00000001ff817435 */ /* 0x001fe200000001ff */
[----:B------:R-:W-:Y:S02]  /*d230*/  IMAD.MOV.U32 R131, RZ, RZ, -0x1 ;  /* 0xffffffffff837424 */ /* 0x000fe400078e00ff */
[----:B------:R-:W-:Y:S02]  /*d240*/  FMUL.FTZ R119, R118, c[0x0][0x1e0] ;  /* 0x0000780076777a20 */ /* 0x000fe40000410000 */
[----:B------:R-:W-:Y:S02]  /*d250*/  IMAD.MOV.U32 R118, RZ, RZ, 0x1f ;  /* 0x0000001fff767424 */ /* 0x000fe400078e00ff */
[--C-:B------:R-:W-:Y:S02]  /*d260*/  FADD.FTZ R92, R0, -R119.reuse ;  /* 0x80000077005c7221 */ /* 0x100fe40000010000 */
[----:B------:R-:W-:-:S02]  /*d270*/  FADD.FTZ R93, R97, -R119 ;  /* 0x80000077615d7221 */ /* 0x000fc40000010000 */
        /* <DEDUP_REMOVED lines=64> */
[----:B------:R-:W-:Y:S05]  /*d680*/  CALL.REL.NOINC `($__internal_40_$__cuda_sm70_shflsync_bfly_p) ;  /* 0x000001a000007944 */ /* 0x000fea0003c00000 */
[----:B01----:R-:W-:Y:S01]  /*d690*/  FADD.FTZ R94, R94, R118 ;  /* 0x000000765e5e7221 */ /* 0x003fe20000010000 */
[----:B------:R-:W-:Y:S01]  /*d6a0*/  MOV R92, 0xd6f0 ;  /* 0x0000d6f0005c7802 */ /* 0x000fe20000000f00 */
[----:B------:R-:W-:Y:S02]  /*d6b0*/  IMAD.MOV.U32 R129, RZ, RZ, 0x2 ;  /* 0x00000002ff817424 */ /* 0x000fe400078e00ff */
[----:B------:R-:W-:Y:S02]  /*d6c0*/  IMAD.MOV.U32 R118, RZ, RZ, 0x1f ;  /* 0x0000001fff767424 */ /* 0x000fe400078e00ff */
[----:B------:R-:W-:Y:S02]  /*d6d0*/  IMAD.MOV.U32 R131, RZ, RZ, -0x1 ;  /* 0xffffffffff837424 */ /* 0x000fe400078e00ff */
[----:B------:R-:W-:Y:S05]  /*d6e0*/  CALL.REL.NOINC `($__internal_40_$__cuda_sm70_shflsync_bfly_p) ;  /* 0x0000014000007944 */ /* 0x000fea0003c00000 */
[----:B01----:R-:W-:Y:S01]  /*d6f0*/  FADD.FTZ R94, R94, R118 ;  /* 0x000000765e5e7221 */ /* 0x003fe20000010000 */
[----:B------:R-:W-:Y:S01]  /*d700*/  MOV R129, 0x4 ;  /* 0x0000000400817802 */ /* 0x000fe20000000f00 */
[----:B------:R-:W-:Y:S01]  /*d710*/  IMAD.MOV.U32 R118, RZ, RZ, 0x1f ;  /* 0x0000001fff767424 */ /* 0x000fe200078e00ff */
[----:B------:R-:W-:Y:S01]  /*d720*/  MOV R92, 0xd750 ;  /* 0x0000d750005c7802 */ /* 0x000fe20000000f00 */
[----:B------:R-:W-:-:S02]  /*d730*/  IMAD.MOV.U32 R131, RZ, RZ, -0x1 ;  /* 0xffffffffff837424 */ /* 0x000fc400078e00ff */
[----:B------:R-:W-:Y:S05]  /*d740*/  CALL.REL.NOINC `($__internal_40_$__cuda_sm70_shflsync_bfly_p) ;  /* 0x000000e000007944 */ /* 0x000fea0003c00000 */
[----:B01----:R-:W-:Y:S01]  /*d750*/  FADD.FTZ R94, R94, R118 ;  /* 0x000000765e5e7221 */ /* 0x003fe20000010000 */
[----:B------:R-:W-:Y:S01]  /*d760*/  MOV R92, 0xd7b0 ;  /* 0x0000d7b0005c7802 */ /* 0x000fe20000000f00 */
[----:B------:R-:W-:-:S02]  /*d770*/  IMAD.MOV.U32 R129, RZ, RZ, 0x8 ;  /* 0x00000008ff817424 */ /* 0x000fc400078e00ff */
[----:B------:R-:W-:Y:S02]  /*d780*/  IMAD.MOV.U32 R118, RZ, RZ, 0x1f ;  /* 0x0000001fff767424 */ /* 0x000fe400078e00ff */
[----:B------:R-:W-:Y:S02]  /*d790*/  IMAD.MOV.U32 R131, RZ, RZ, -0x1 ;  /* 0xffffffffff837424 */ /* 0x000fe400078e00ff */
[----:B------:R-:W-:Y:S05]  /*d7a0*/  CALL.REL.NOINC `($__internal_40_$__cuda_sm70_shflsync_bfly_p) ;  /* 0x0000008000007944 */ /* 0x000fea0003c00000 */
[----:B-1----:R-:W-:Y:S01]  /*d7b0*/  FADD.FTZ R127, R94, R118 ;  /* 0x000000765e7f7221 */ /* 0x002fe20000010000 */
[----:B0-----:R-:W-:Y:S01]  /*d7c0*/  HFMA2.MMA R129, -RZ, RZ, 0, 9.5367431640625e-07 ;  /* 0x00000010ff817435 */ /* 0x001fe200000001ff */
[----:B------:R-:W-:Y:S01]  /*d7d0*/  IMAD.MOV.U32 R118, RZ, RZ, 0x1f ;  /* 0x0000001fff767424 */ /* 0x000fe200078e00ff */
[----:B------:R-:W-:Y:S01]  /*d7e0*/  MOV R92, 0xd820 ;  /* 0x0000d820005c7802 */ /* 0x000fe20000000f00 */
[----:B------:R-:W-:Y:S02]  /*d7f0*/  IMAD.MOV.U32 R131, RZ, RZ, -0x1 ;  /* 0xffffffffff837424 */ /* 0x000fe400078e00ff */
[----:B------:R-:W-:Y:S02]  /*d800*/  IMAD.MOV.U32 R94, RZ, RZ, R127 ;  /* 0x000000ffff5e7224 */ /* 0x000fe400078e007f */
[----:B------:R-:W-:Y:S05]  /*d810*/  CALL.REL.NOINC `($__internal_40_$__cuda_sm70_shflsync_bfly_p) ;  /* 0x0000001000007944 */ /* 0x000fea0003c00000 */
[----:B01----:R-:W-:Y:S05]  /*d820*/  BRA `(.L_x_7186) ;  /* 0xffffed8000007947 */ /* 0x003fea000383ffff */
        .weak           $__internal_40_$__cuda_sm70_shflsync_bfly_p
        .type           $__internal_40_$__cuda_sm70_shflsync_bfly_p,@function
        .size           $__internal_40_$__cuda_sm70_shflsync_bfly_p,(.L_x_29180 - $__internal_40_$__cuda_sm70_shflsync_bfly_p)
$__internal_40_$__cuda_sm70_shflsync_bfly_p:
[----:B------:R-:W-:Y:S01]  /*d830*/  IMAD.MOV.U32 R93, RZ, RZ, 0x0 ;  /* 0x00000000ff5d7424 */ /* 0x000fe200078e00ff */
[----:B------:R-:W-:Y:S04]  /*d840*/  WARPSYNC R131 ;  /* 0x0000008300007348 */ /* 0x000fe80003800000 */
[----:B------:R0:W1:Y:S01]  /*d850*/  SHFL.BFLY PT, R118, R94, R129, R118 ;  /* 0x0c0000815e767389 */ /* 0x00006200000e0076 */
[----:B------:R-:W-:Y:S05]  /*d860*/  RET.REL.NODEC R92 `(_ZN10layer_norm13ln_fwd_kernelINS_13Kernel_traitsIf13__nv_bfloat16S2_S2_fjLj1024ELj1ELj4ELj1ELj16ENS_18Kernel_traits_baseILj1024EfS2_S2_S2_fjLj128EEEEELb1ELb0ELb0ELb0EEEvNS_9FwdParamsE) ;  /* 0xffff27905c007950 */ /* 0x000fea0003c3ffff */
.L_x_7187:
        /* <DEDUP_REMOVED lines=9> */
.L_x_29180:


//--------------------- .text._ZN10layer_norm13ln_fwd_kernelINS_13Kernel_traitsIf13__nv_bfloat16S2_S2_fjLj1024ELj1ELj4ELj1ELj16ENS_18Kernel_traits_baseILj1024EfS2_S2_S2_fjLj128EEEEELb1ELb0ELb0ELb1EEEvNS_9FwdParamsE --------------------------
	.section	.text._ZN10layer_norm13ln_fwd_kernelINS_13Kernel_traitsIf13__nv_bfloat16S2_S2_fjLj1024ELj1ELj4ELj1ELj16ENS_18Kernel_traits_baseILj1024EfS2_S2_S2_fjLj128EEEEELb1ELb0ELb0ELb1EEEvNS_9FwdParamsE,"ax",@progbits
	.sectioninfo	@"SHI_REGISTERS=128"
	.align	128
        .global         _ZN10layer_norm13ln_fwd_kernelINS_13Kernel_traitsIf13__nv_bfloat16S2_S2_fjLj1024ELj1ELj4ELj1ELj16ENS_18Kernel_traits_baseILj1024EfS2_S2_S2_fjLj128EEEEELb1ELb0ELb0ELb1EEEvNS_9FwdParamsE
        .type           _ZN10layer_norm13ln_fwd_kernelINS_13Kernel_traitsIf13__nv_bfloat16S2_S2_fjLj1024ELj1ELj4ELj1ELj16ENS_18Kernel_traits_baseILj1024EfS2_S2_S2_fjLj128EEEEELb1ELb0ELb0ELb1EEEvNS_9FwdParamsE,@function
        .size           _ZN10layer_norm13ln_fwd_kernelINS_13Kernel_traitsIf13__nv_bfloat16S2_S2_fjLj1024ELj1ELj4ELj1ELj16ENS_18Kernel_traits_baseILj1024EfS2_S2_S2_fjLj128EEEEELb1ELb0ELb0ELb1EEEvNS_9FwdParamsE,(.L_x_29181 - _ZN10layer_norm13ln_fwd_kernelINS_13Kernel_traitsIf13__nv_bfloat16S2_S2_fjLj1024ELj1ELj4ELj1ELj16ENS_18Kernel_traits_baseILj1024EfS2_S2_S2_fjLj128EEEEELb1ELb0ELb0ELb1EEEvNS_9FwdParamsE)
        .other          _ZN10layer_norm13ln_fwd_kernelINS_13Kernel_traitsIf13__nv_bfloat16S2_S2_fjLj1024ELj1ELj4ELj1ELj16ENS_18Kernel_traits_baseILj1024EfS2_S2_S2_fjLj128EEEEELb1ELb0ELb0ELb1EEEvNS_9FwdParamsE,@"STO_CUDA_ENTRY STV_DEFAULT"
_ZN10layer_norm13ln_fwd_kernelINS_13Kernel_traitsIf13__nv_bfloat16S2_S2_fjLj1024ELj1ELj4ELj1ELj16ENS_18Kernel_traits_baseILj1024EfS2_S2_S2_fjLj128EEEEELb1ELb0ELb0ELb1EEEvNS_9FwdParamsE:
.text._ZN10layer_norm13ln_fwd_kernelINS_13Kernel_traitsIf13__nv_bfloat16S2_S2_fjLj1024ELj1ELj4ELj1ELj16ENS_18Kernel_traits_baseILj1024EfS2_S2_S2_fjLj128EEEEELb1ELb0ELb0ELb1EEEvNS_9FwdParamsE:
[----:B------:R-:W-:Y:S02]  /*0000*/  IMAD.MOV.U32 R1, RZ, RZ, c[0x0][0x28] ;  /* 0x00000a00ff017624 */ /* 0x000fe400078e00ff */
[----:B------:R-:W-:Y:S01]  /*0010*/  ULDC.U8 UR4, c[0x0][0x244] ;  /* 0x0000910000047ab9 */ /* 0x000fe20000000000 */
[----:B------:R-:W-:Y:S01]  /*0020*/  MOV R8, c[0x0][0x238] ;  /* 0x00008e0000087a02 */ /* 0x000fe20000000f00 */
[----:B------:R-:W-:Y:S01]  /*0030*/  ULDC.64 UR6, c[0x0][0x118] ;  /* 0x0000460000067ab9 */ /* 0x000fe20000000a00 */
[----:B------:R-:W-:Y:S01]  /*0040*/  ISETP.NE.AND P0, PT, RZ, UR4, PT ;  /* 0x00000004ff007c0c */ /* 0x000fe2000bf05270 */
[----:B------:R-:W-:Y:S02]  /*0050*/  ULDC.64 UR4, c[0x0][0x230] ;  /* 0x00008c0000047ab9 */ /* 0x000fe40000000a00 */
[----:B------:R-:W-:Y:S02]  /*0060*/  IMAD.U32 R2, RZ, RZ, UR4 ;  /* 0x00000004ff027e24 */ /* 0x000fe4000f8e00ff */
[----:B------:R-:W-:Y:S02]  /*0070*/  IMAD.U32 R3, RZ, RZ, UR5 ;  /* 0x00000005ff037e24 */ /* 0x000fe4000f8e00ff */
[----:B------:R-:W-:-:S06]  /*0080*/  IMAD.MOV.U32 R9, RZ, RZ, c[0x0][0x23c] ;  /* 0x00008f00ff097624 */ /* 0x000fcc00078e00ff */
[----:B------:R-:W2:Y:S04]  /*0090*/  @P0 LDG.E.64 R2, [R2.64] ;  /* 0x0000000602020981 */ /* 0x000ea8000c1e1b00 */
[----:B------:R-:W3:Y:S01]  /*00a0*/  @P0 LDG.E.64 R4, [R8.64] ;  /* 0x0000000608040981 */ /* 0x000ee2000c1e1b00 */
[----:B------:R-:W-:Y:S01]  /*00b0*/  CS2R R72, SRZ ;  /* 0x0000000000487805 */ /* 0x000fe2000001ff00 */
[----:B------:R-:W-:Y:S01]  /*00c0*/  CS2R R74, SRZ ;  /* 0x00000000004a7805 */ /* 0x000fe2000001ff00 */
[----:B------:R-:W-:Y:S01]  /*00d0*/  CS2R R68, SRZ ;  /* 0x0000000000447805 */ /* 0x000fe2000001ff00 */
[----:B------:R-:W0:Y:S01]  /*00e0*/  S2R R16, SR_TID.X ;  /* 0x0000000000107919 */ /* 0x000e220000002100 */
[----:B------:R-:W-:Y:S01]  /*00f0*/  CS2R R70, SRZ ;  /* 0x0000000000467805 */ /* 0x000fe2000001ff00 */
[----:B------:R-:W-:Y:S01]  /*0100*/  CS2R R64, SRZ ;  /* 0x0000000000407805 */ /* 0x000fe2000001ff00 */
[----:B------:R-:W-:Y:S01]  /*0110*/  CS2R R66, SRZ ;  /* 0x0000000000427805 */ /* 0x000fe2000001ff00 */
[----:B------:R-:W0:Y:S01]  /*0120*/  S2R R17, SR_CTAID.X ;  /* 0x0000000000117919 */ /* 0x000e220000002500 */
        /* <DEDUP_REMOVED lines=10> */
[----:B--2---:R-:W1:Y:S01]  /*01d0*/  @P0 R2UR UR4, R2 ;  /* 0x00000000020403c2 */ /* 0x004e6200000e0000 */
[----:B---3--:R-:W-:Y:S01]  /*01e0*/  @P0 IADD3 R8, P1, R4, c[0x0][0x240], RZ ;  /* 0x0000900004080a10 */ /* 0x008fe20007f3e0ff */
[----:B0-----:R-:W-:-:S06]  /*01f0*/  IMAD R4, R17, c[0x0][0x0], R16 ;  /* 0x0000000011047a24 */ /* 0x001fcc00078e0210 */
[----:B------:R0:W2:Y:S01]  /*0200*/  @P0 R2UR UR5, R3 ;  /* 0x00000000030503c2 */ /* 0x0000a200000e0000 */
[----:B------:R-:W-:Y:S01]  /*0210*/  @P0 IMAD.X R9, RZ, RZ, R5, P1 ;  /* 0x000000ffff090224 */ /* 0x000fe200008e0605 */
[----:B------:R-:W-:Y:S01]  /*0220*/  ISETP.NE.U32.AND P0, PT, RZ, c[0x0][0x218], PT ;  /* 0x00008600ff007a0c */ /* 0x000fe20003f05070 */
[----:B------:R-:W-:-:S03]  /*0230*/  IMAD.WIDE.U32 R12, R4, -0x326172a9, RZ ;  /* 0xcd9e8d57040c7825 */ /* 0x000fc600078e00ff */
[--C-:B------:R-:W-:Y:S02]  /*0240*/  SHF.R.U64 R5, R8, 0x2, R9.reuse ;  /* 0x0000000208057819 */ /* 0x100fe40000001209 */
[----:B------:R-:W-:Y:S02]  /*0250*/  SHF.R.U32.HI R6, RZ, 0x2, R9 ;  /* 0x00000002ff067819 */ /* 0x000fe40000011609 */
[----:B------:R-:W-:Y:S01]  /*0260*/  ISETP.NE.AND.EX P0, PT, RZ, c[0x0][0x21c], PT, P0 ;  /* 0x00008700ff007a0c */ /* 0x000fe20003f05300 */
[----:B------:R-:W-:Y:S01]  /*0270*/  IMAD.WIDE.U32 R10, R5, -0x2daee0ad, RZ ;  /* 0xd2511f53050a7825 */ /* 0x000fe200078e00ff */
[----:B-1----:R-:W-:Y:S01]  /*0280*/  LOP3.LUT R0, R13, UR4, R6, 0x96, !PT ;  /* 0x000000040d007c12 */ /* 0x002fe2000f8e9606 */
[----:B------:R-:W-:Y:S02]  /*0290*/  UIADD3 UR9, UR4, -0x61c88647, URZ ;  /* 0x9e3779b904097890 */ /* 0x000fe4000fffe03f */
[----:B------:R-:W-:Y:S02]  /*02a0*/  UIADD3 UR11, UR4, 0x3c6ef372, URZ ;  /* 0x3c6ef372040b7890 */ /* 0x000fe4000fffe03f */
[----:B0-----:R-:W-:Y:S01]  /*02b0*/  IMAD.WIDE.U32 R2, R0, -0x2daee0ad, RZ ;  /* 0xd2511f5300027825 */ /* 0x001fe200078e00ff */
[----:B------:R-:W-:Y:S01]  /*02c0*/  UIADD3 UR13, UR4, -0x255992d5, URZ ;  /* 0xdaa66d2b040d7890 */ /* 0x000fe2000fffe03f */
[----:B------:R-:W-:Y:S01]  /*02d0*/  SHF.R.U32.HI R0, RZ, 0x5, R16 ;  /* 0x00000005ff007819 */ /* 0x000fe20000011610 */
[----:B--2---:R-:W-:Y:S01]  /*02e0*/  UIADD3 UR10, UR5, -0x4498517b, URZ ;  /* 0xbb67ae85050a7890 */ /* 0x004fe2000fffe03f */
[----:B------:R-:W-:Y:S01]  /*02f0*/  LOP3.LUT R14, R11, UR5, RZ, 0x3c, !PT ;  /* 0x000000050b0e7c12 */ /* 0x000fe2000f8e3cff */
[----:B------:R-:W-:-:S02]  /*0300*/  UIADD3 UR12, UR5, 0x76cf5d0a, URZ ;  /* 0x76cf5d0a050c7890 */ /* 0x000fc4000fffe03f */
[----:B------:R-:W-:Y:S01]  /*0310*/  UIADD3 UR14, UR5, 0x32370b8f, URZ ;  /* 0x32370b8f050e7890 */ /* 0x000fe2000fffe03f */
[----:B------:R-:W-:Y:S01]  /*0320*/  IMAD R0, R17, 0x4, R0 ;  /* 0x0000000411007824 */ /* 0x000fe200078e0200 */
[----:B------:R-:W-:Y:S01]  /*0330*/  LOP3.LUT R13, R3, UR10, R10, 0x96, !PT ;  /* 0x0000000a030d7c12 */ /* 0x000fe2000f8e960a */
[----:B------:R-:W-:Y:S01]  /*0340*/  IMAD.WIDE.U32 R14, R14, -0x326172a9, RZ ;  /* 0xcd9e8d570e0e7825 */ /* 0x000fe200078e00ff */
[----:B------:R-:W-:Y:S02]  /*0350*/  UIADD3 UR15, UR4, 0x78dde6e4, URZ ;  /* 0x78dde6e4040f7890 */ /* 0x000fe4000fffe03f */
[----:B------:R-:W-:Y:S02]  /*0360*/  UIADD3 UR16, UR5, -0x126145ec, URZ ;  /* 0xed9eba1405107890 */ /* 0x000fe4000fffe03f */
[----:B------:R-:W-:Y:S01]  /*0370*/  LOP3.LUT R10, R15, UR9, R12, 0x96, !PT ;  /* 0x000000090f0a7c12 */ /* 0x000fe2000f8e960c */
[----:B------:R-:W-:Y:S01]  /*0380*/  IMAD.WIDE.U32 R12, R13, -0x326172a9, RZ ;  /* 0xcd9e8d570d0c7825 */ /* 0x000fe200078e00ff */
[----:B------:R-:W-:-:S02]  /*0390*/  UIADD3 UR18, UR5, -0x56f99767, URZ ;  /* 0xa906689905127890 */ /* 0x000fc4000fffe03f */
[----:B------:R-:W-:Y:S01]  /*03a0*/  UIADD3 UR17, UR4, 0x1715609d, URZ ;  /* 0x1715609d04117890 */ /* 0x000fe2000fffe03f */
[----:B------:R-:W-:Y:S01]  /*03b0*/  IMAD.WIDE.U32 R10, R10, -0x2daee0ad, RZ ;  /* 0xd2511f530a0a7825 */ /* 0x000fe200078e00ff */
[----:B------:R-:W-:Y:S01]  /*03c0*/  LOP3.LUT R3, R13, UR11, R14, 0x96, !PT ;  /* 0x0000000b0d037c12 */ /* 0x000fe2000f8e960e */
[----:B------:R-:W-:Y:S02]  /*03d0*/  UIADD3 UR19, UR4, -0x4ab325aa, URZ ;  /* 0xb54cda5604137890 */ /* 0x000fe4000fffe03f */
[----:B------:R-:W-:Y:S01]  /*03e0*/  UIADD3 UR20, UR5, 0x646e171e, URZ ;  /* 0x646e171e05147890 */ /* 0x000fe2000fffe03f */
[----:B------:R-:W-:Y:S01]  /*03f0*/  LOP3.LUT R14, R11, UR12, R2, 0x96, !PT ;  /* 0x0000000c0b0e7c12 */ /* 0x000fe2000f8e9602 */
[----:B------:R-:W-:Y:S01]  /*0400*/  IMAD.WIDE.U32 R2, R3, -0x2daee0ad, RZ ;  /* 0xd2511f5303027825 */ /* 0x000fe200078e00ff */
[----:B------:R-:W-:Y:S02]  /*0410*/  UIADD3 UR21, UR4, 0x5384540f, URZ ;  /* 0x5384540f04157890 */ /* 0x000fe4000fffe03f */
[----:B------:R-:W-:Y:S01]  /*0420*/  UIADD3 UR22, UR5, 0x1fd5c5a3, URZ ;  /* 0x1fd5c5a305167890 */ /* 0x000fe2000fffe03f */
[----:B------:R-:W-:Y:S01]  /*0430*/  IMAD.WIDE.U32 R14, R14, -0x326172a9, RZ ;  /* 0xcd9e8d570e0e7825 */ /* 0x000fe200078e00ff */
[----:B------:R-:W-:Y:S01]  /*0440*/  LOP3.LUT R13, R3, UR14, R10, 0x96, !PT ;  /* 0x0000000e030d7c12 */ /* 0x000fe2000f8e960a */
[----:B------:R-:W-:-:S02]  /*0450*/  UIADD3 UR24, UR5, -0x24c28bd8, URZ ;  /* 0xdb3d742805187890 */ /* 0x000fc4000fffe03f */
[----:B------:R-:W-:Y:S01]  /*0460*/  UIADD3 UR23, UR4, -0xe443238, URZ ;  /* 0xf1bbcdc804177890 */ /* 0x000fe2000fffe03f */
        /* <DEDUP_REMOVED lines=19> */
[----:B------:R-:W-:-:S04]  /*05a0*/  LOP3.LUT R77, R7, UR23, R14, 0x96, !PT ;  /* 0x00000017074d7c12 */ /* 0x000fc8000f8e960e */
[----:B------:R-:W-:Y:S02]  /*05b0*/  LOP3.LUT R78, R3, UR24, R2, 0x96, !PT ;  /* 0x00000018034e7c12 */ /* 0x000fe4000f8e9602 */
[----:B------:R-:W-:-:S04]  /*05c0*/  SHF.L.U32 R2, R16, 0x5, RZ ;  /* 0x0000000510027819 */ /* 0x000fc800000006ff */
[----:B------:R-:W-:-:S04]  /*05d0*/  LOP3.LUT R10, R2, 0x3e0, RZ, 0xc0, !PT ;  /* 0x000003e0020a7812 */ /* 0x000fc800078ec0ff */
[C---:B------:R-:W-:Y:S02]  /*05e0*/  IADD3 R2, P1, R10.reuse, c[0x0][0x218], RZ ;  /* 0x000086000a027a10 */ /* 0x040fe40007f3e0ff */
[----:B------:R-:W-:-:S03]  /*05f0*/  IADD3 R10, P2, R10, c[0x0][0x1b0], RZ ;  /* 0x00006c000a0a7a10 */ /* 0x000fc60007f5e0ff */
[----:B------:R-:W-:Y:S01]  /*0600*/  IMAD.X R3, RZ, RZ, c[0x0][0x21c], P1 ;  /* 0x00008700ff037624 */ /* 0x000fe200008e06ff */
[----:B------:R-:W-:Y:S01]  /*0610*/  ISETP.GE.AND P1, PT, R0, c[0x0][0x164], PT ;  /* 0x0000590000007a0c */ /* 0x000fe20003f26270 */
[----:B------:R-:W-:-:S03]  /*0620*/  IMAD.X R11, RZ, RZ, c[0x0][0x1b4], P2 ;  /* 0x00006d00ff0b7624 */ /* 0x000fc600010e06ff */
        /* <DEDUP_REMOVED lines=9> */
[----:B------:R-:W-:Y:S01]  /*06c0*/  UIADD3 UR25, UR4, -0x700cb87f, URZ ;  /* 0x8ff3478104197890 */ /* 0x000fe2000fffe03f */
[----:B0-----:R-:W-:Y:S01]  /*06d0*/  IMAD R2, R76, -0x326172a9, RZ ;  /* 0xcd9e8d574c027824 */ /* 0x001fe200078e02ff */
[----:B------:R-:W-:Y:S01]  /*06e0*/  UIADD3 UR26, UR5, -0x695add53, URZ ;  /* 0x96a522ad051a7890 */ /* 0x000fe2000fffe03f */
[----:B------:R-:W-:Y:S01]  /*06f0*/  IMAD.HI.U32 R7, R78, -0x326172a9, RZ ;  /* 0xcd9e8d574e077827 */ /* 0x000fe200078e00ff */
[----:B------:R-:W-:Y:S01]  /*0700*/  BSSY B0, `(.L_x_7188) ;  /* 0x0000c54000007945 */ /* 0x000fe20003800000 */
[----:B------:R0:W5:Y:S02]  /*0710*/  LDG.E.128 R40, [R10.64] ;  /* 0x000000060a287981 */ /* 0x000164000c1e1d00 */
[----:B------:R-:W-:-:S02]  /*0720*/  IMAD R3, R9, -0x2daee0ad, RZ ;  /* 0xd2511f5309037824 */ /* 0x000fc400078e02ff */
[----:B------:R-:W-:Y:S01]  /*0730*/  IMAD.HI.U32 R76, R77, -0x2daee0ad, RZ ;  /* 0xd2511f534d4c7827 */ /* 0x000fe200078e00ff */
[----:B------:R0:W5:Y:S01]  /*0740*/  LDG.E.128 R36, [R10.64+0x10] ;  /* 0x000010060a247981 */ /* 0x000162000c1e1d00 */
[----:B------:R-:W-:Y:S02]  /*0750*/  LOP3.LUT R2, R7, UR25, R2, 0x96, !PT ;  /* 0x0000001907027c12 */ /* 0x000fe4000f8e9602 */
[----:B------:R-:W-:Y:S01]  /*0760*/  LOP3.LUT R99, R8, 0x3, RZ, 0xc0, !PT ;  /* 0x0000000308637812 */ /* 0x000fe200078ec0ff */
[----:B------:R0:W5:Y:S01]  /*0770*/  LDG.E.128 R32, [R10.64+0x400] ;  /* 0x000400060a207981 */ /* 0x000162000c1e1d00 */
[----:B------:R-:W-:Y:S01]  /*0780*/  LOP3.LUT R3, R76, UR26, R3, 0x96, !PT ;  /* 0x0000001a4c037c12 */ /* 0x000fe2000f8e9603 */
[----:B------:R-:W-:Y:S02]  /*0790*/  IMAD R8, R78, -0x326172a9, RZ ;  /* 0xcd9e8d574e087824 */ /* 0x000fe400078e02ff */
[----:B------:R0:W5:Y:S01]  /*07a0*/  LDG.E.128 R28, [R10.64+0x410] ;  /* 0x000410060a1c7981 */ /* 0x000162000c1e1d00 */
[----:B------:R-:W-:-:S03]  /*07b0*/  IMAD.MOV.U32 R7, RZ, RZ, RZ ;  /* 0x000000ffff077224 */ /* 0x000fc600078e00ff */
[----:B------:R0:W5:Y:S04]  /*07c0*/  LDG.E.128 R24, [R10.64+0x800] ;  /* 0x000800060a187981 */ /* 0x000168000c1e1d00 */
[----:B------:R0:W5:Y:S04]  /*07d0*/  LDG.E.128 R20, [R10.64+0x810] ;  /* 0x000810060a147981 */ /* 0x000168000c1e1d00 */
[----:B------:R0:W5:Y:S04]  /*07e0*/  LDG.E.128 R16, [R10.64+0xc00] ;  /* 0x000c00060a107981 */ /* 0x000168000c1e1d00 */
[----:B------:R0:W5:Y:S01]  /*07f0*/  LDG.E.128 R12, [R10.64+0xc10] ;  /* 0x000c10060a0c7981 */ /* 0x000162000c1e1d00 */
[----:B------:R-:W-:Y:S01]  /*0800*/  ULDC.U8 UR8, c[0x0][0x1f0] ;  /* 0x00007c0000087ab9 */ /* 0x000fe20000000000 */
[----:B0-----:R-:W-:-:S02]  /*0810*/  IMAD R10, R77, -0x2daee0ad, RZ ;  /* 0xd2511f534d0a7824 */ /* 0x001fc400078e02ff */
.L_x_7416:
        /* <DEDUP_REMOVED lines=32> */
.L_x_7190:
[----:B0-----:R-:W-:Y:S02]  /*0a20*/  IMAD.MOV.U32 R81, RZ, RZ, R8 ;  /* 0x000000ffff517224 */ /* 0x001fe400078e0008 */
.L_x_7191:
[----:B------:R-:W-:Y:S05]  /*0a30*/  BSYNC B1 ;  /* 0x0000000000017941 */ /* 0x000fea0003800000 */
.L_x_7189:
        /* <DEDUP_REMOVED lines=16> */
.L_x_7195:
[----:B------:R-:W-:Y:S05]  /*0b40*/  BSYNC B2 ;  /* 0x0000000000027941 */ /* 0x000fea0003800000 */
.L_x_7194:
        /* <DEDUP_REMOVED lines=43> */
.L_x_7193:
[----:B------:R-:W-:Y:S05]  /*0e00*/  BSYNC B1 ;  /* 0x0000000000017941 */ /* 0x000fea0003800000 */
.L_x_7192:
[----:B------:R-:W0:Y:S01]  /*0e10*/  I2F.U32 R82, R81 ;  /* 0x0000005100527306 */ /* 0x000e220000201000 */
[----:B------:R-:W-:Y:S01]  /*0e20*/  HFMA2.MMA R97, -RZ, RZ, 0.1171875, 0 ;  /* 0x2f800000ff617435 */ /* 0x000fe200000001ff */
[----:B-----5:R-:W-:Y:S01]  /*0e30*/  PRMT R88, RZ, 0x5410, R84 ;  /* 0x00005410ff587816 */ /* 0x020fe20000000054 */
        /* <DEDUP_REMOVED lines=20> */
.L_x_7197:
[----:B------:R-:W-:Y:S02]  /*0f80*/  MOV R81, R8 ;  /* 0x0000000800517202 */ /* 0x000fe40000000f00 */
.L_x_7198:
[----:B------:R-:W-:Y:S05]  /*0f90*/  BSYNC B1 ;  /* 0x0000000000017941 */ /* 0x000fea0003800000 */
.L_x_7196:
        /* <DEDUP_REMOVED lines=16> */
.L_x_7202:
[----:B------:R-:W-:Y:S05]  /*10a0*/  BSYNC B2 ;  /* 0x0000000000027941 */ /* 0x000fea0003800000 */
.L_x_7201:
        /* <DEDUP_REMOVED lines=44> */
.L_x_7200:
[----:B------:R-:W-:Y:S05]  /*1370*/  BSYNC B1 ;  /* 0x0000000000017941 */ /* 0x000fea0003800000 */
.L_x_7199:
        /* <DEDUP_REMOVED lines=22> */
.L_x_7204:
[----:B------:R-:W-:Y:S02]  /*14e0*/  IMAD.MOV.U32 R83, RZ, RZ, R8 ;  /* 0x000000ffff537224 */ /* 0x000fe400078e0008 */
.L_x_7205:
[----:B------:R-:W-:Y:S05]  /*14f0*/  BSYNC B1 ;  /* 0x0000000000017941 */ /* 0x000fea0003800000 */
.L_x_7203:
        /* <DEDUP_REMOVED lines=16> */
.L_x_7209:
[----:B------:R-:W-:Y:S05]  /*1600*/  BSYNC B2 ;  /* 0x0000000000027941 */ /* 0x000fea0003800000 */
.L_x_7208:
        /* <DEDUP_REMOVED lines=44> */
.L_x_7207:
[----:B------:R-:W-:Y:S05]  /*18d0*/  BSYNC B1 ;  /* 0x0000000000017941 */ /* 0x000fea0003800000 */
.L_x_7206:
        /* <DEDUP_REMOVED lines=21> */
.L_x_7211:
[----:B------:R-:W-:Y:S02]  /*1a30*/  MOV R83, R8 ;  /* 0x0000000800537202 */ /* 0x000fe40000000f00 */
.L_x_7212:
[----:B------:R-:W-:Y:S05]  /*1a40*/  BSYNC B1 ;  /* 0x0000000000017941 */ /* 0x000fea0003800000 */
.L_x_7210:
        /* <DEDUP_REMOVED lines=16> */
.L_x_7216:
[----:B------:R-:W-:Y:S05]  /*1b50*/  BSYNC B2 ;  /* 0x0000000000027941 */ /* 0x000fea0003800000 */
.L_x_7215:
        /* <DEDUP_REMOVED lines=44> */
.L_x_7214:
[----:B------:R-:W-:Y:S05]  /*1e20*/  BSYNC B1 ;  /* 0x0000000000017941 */ /* 0x000fea0003800000 */
.L_x_7213:
        /* <DEDUP_REMOVED lines=21> */
.L_x_7218:
[----:B------:R-:W-:Y:S02]  /*1f80*/  IMAD.MOV.U32 R84, RZ, RZ, R8 ;  /* 0x000000ffff547224 */ /* 0x000fe400078e0008 */
.L_x_7219:
[----:B------:R-:W-:Y:S05]  /*1f90*/  BSYNC B1 ;  /* 0x0000000000017941 */ /* 0x000fea0003800000 */
.L_x_7217:
        /* <DEDUP_REMOVED lines=16> */
.L_x_7223:
[----:B------:R-:W-:Y:S05]  /*20a0*/  BSYNC B2 ;  /* 0x0000000000027941 */ /* 0x000fea0003800000 */
.L_x_7222:
        /* <DEDUP_REMOVED lines=44> */
.L_x_7221:
[----:B------:R-:W-:Y:S05]  /*2370*/  BSYNC B1 ;  /* 0x0000000000017941 */ /* 0x000fea0003800000 */
.L_x_7220:
        /* <DEDUP_REMOVED lines=21> */
.L_x_7225:
[----:B------:R-:W-:Y:S02]  /*24d0*/  MOV R84, R8 ;  /* 0x0000000800547202 */ /* 0x000fe40000000f00 */
.L_x_7226:
[----:B------:R-:W-:Y:S05]  /*24e0*/  BSYNC B1 ;  /* 0x0000000000017941 */ /* 0x000fea0003800000 */
.L_x_7224:
        /* <DEDUP_REMOVED lines=16> */
.L_x_7230:
[----:B------:R-:W-:Y:S05]  /*25f0*/  BSYNC B2 ;  /* 0x0000000000027941 */ /* 0x000fea0003800000 */
.L_x_7229:
        /* <DEDUP_REMOVED lines=44> */
.L_x_7228:
[----:B------:R-:W-:Y:S05]  /*28c0*/  BSYNC B1 ;  /* 0x0000000000017941 */ /* 0x000fea0003800000 */
.L_x_7227:
        /* <DEDUP_REMOVED lines=21> */
.L_x_7232:
[----:B------:R-:W-:Y:S02]  /*2a20*/  IMAD.MOV.U32 R84, RZ, RZ, R8 ;  /* 0x000000ffff547224 */ /* 0x000fe400078e0008 */
.L_x_7233:
[----:B------:R-:W-:Y:S05]  /*2a30*/  BSYNC B1 ;  /* 0x0000000000017941 */ /* 0x000fea0003800000 */
.L_x_7231:
        /* <DEDUP_REMOVED lines=16> */
.L_x_7237:
[----:B------:R-:W-:Y:S05]  /*2b40*/  BSYNC B2 ;  /* 0x0000000000027941 */ /* 0x000fea0003800000 */
.L_x_7236:
        /* <DEDUP_REMOVED lines=44> */
.L_x_7235:
[----:B------:R-:W-:Y:S05]  /*2e10*/  BSYNC B1 ;  /* 0x0000000000017941 */ /* 0x000fea0003800000 */
.L_x_7234:
        /* <DEDUP_REMOVED lines=21> */
.L_x_7239:
[----:B------:R-:W-:Y:S02]  /*2f70*/  MOV R88, R8 ;  /* 0x0000000800587202 */ /* 0x000fe40000000f00 */
.L_x_7240:
[----:B------:R-:W-:Y:S05]  /*2f80*/  BSYNC B1 ;  /* 0x0000000000017941 */ /* 0x000fea0003800000 */
.L_x_7238:
        /* <DEDUP_REMOVED lines=18> */
.L_x_7244:
[----:B------:R-:W-:Y:S05]  /*30b0*/  BSYNC B2 ;  /* 0x0000000000027941 */ /* 0x000fea0003800000 */
.L_x_7243:
        /* <DEDUP_REMOVED lines=44> */
.L_x_7242:
[----:B------:R-:W-:Y:S05]  /*3380*/  BSYNC B1 ;  /* 0x0000000000017941 */ /* 0x000fea0003800000 */
.L_x_7241:
[----:B------:R0:W1:Y:S01]  /*3390*/  I2F.U32 R84, R88 ;  /* 0x0000005800547306 */ /* 0x0000620000201000 */
[----:B------:R-:W-:Y:S01]  /*33a0*/  ISETP.NE.AND P6, PT, R90, RZ, PT ;  /* 0x000000ff5a00720c */ /* 0x000fe20003fc5270 */
[----:B------:R-:W-:Y:S01]  /*33b0*/  IMAD.WIDE.U32 R108, R9, R96, c[0x0][0x188] ;  /* 0x00006200096c7625 */ /* 0x000fe200078e0060 */
[----:B------:R-:W-:Y:S02]  /*33c0*/  PRMT R86, RZ, 0x7610, R87 ;  /* 0x00007610ff567816 */ /* 0x000fe40000000057 */
[----:B------:R-:W-:-:S02]  /*33d0*/  SEL R90, RZ, 0x1, P2 ;  /* 0x00000001ff5a7807 */ /* 0x000fc40001000000 */
[----:B------:R-:W-:Y:S01]  /*33e0*/  ISETP.NE.AND P2, PT, R91, RZ, PT ;  /* 0x000000ff5b00720c */ /* 0x000fe20003f45270 */
[----:B------:R-:W-:Y:S01]  /*33f0*/  FMUL.FTZ R89, R86, R95 ;  /* 0x0000005f56597220 */ /* 0x000fe20000410000 */
[----:B------:R-:W-:Y:S01]  /*3400*/  SEL R87, RZ, 0x1, P1 ;  /* 0x00000001ff577807 */ /* 0x000fe20000800000 */
[----:B------:R-:W-:Y:S01]  /*3410*/  IMAD.WIDE.U32 R90, R90, 0x1000000, RZ ;  /* 0x010000005a5a7825 */ /* 0x000fe200078e00ff */
[----:B------:R-:W-:Y:S02]  /*3420*/  SEL R99, RZ, 0x10000, P5 ;  /* 0x00010000ff637807 */ /* 0x000fe40002800000 */
[----:B0-----:R-:W-:Y:S01]  /*3430*/  SEL R88, RZ, 0x100, P4 ;  /* 0x00000100ff587807 */ /* 0x001fe20002000000 */
[----:B------:R-:W-:Y:S01]  /*3440*/  FMUL.FTZ R89, R89, c[0x0][0x1e8] ;  /* 0x00007a0059597a20 */ /* 0x000fe20000410000 */
[----:B------:R-:W-:Y:S01]  /*3450*/  SEL R101, RZ, 0x1, P3 ;  /* 0x00000001ff657807 */ /* 0x000fe20001800000 */
[----:B-1----:R-:W-:Y:S01]  /*3460*/  FFMA.FTZ R84, R84, R97, 1.1641532182693481445e-10 ;  /* 0x2f00000054547423 */ /* 0x002fe20000010061 */
[----:B------:R-:W-:Y:S01]  /*3470*/  SEL R105, RZ, 0x1, P6 ;  /* 0x00000001ff697807 */ /* 0x000fe20003000000 */
[----:B------:R-:W-:-:S03]  /*3480*/  IMAD.WIDE.U32 R86, R87, 0x10000, RZ ;  /* 0x0001000057567825 */ /* 0x000fc600078e00ff */
[----:B------:R-:W-:Y:S02]  /*3490*/  FSETP.GTU.FTZ.AND P1, PT, R84, c[0x0][0x1e4], PT ;  /* 0x0000790054007a0b */ /* 0x000fe40003f3c000 */
[----:B------:R-:W-:Y:S02]  /*34a0*/  SEL R84, RZ, 0x1, P2 ;  /* 0x00000001ff547807 */ /* 0x000fe40001000000 */
[----:B------:R-:W-:Y:S02]  /*34b0*/  SEL R100, RZ, 0x1000000, P1 ;  /* 0x01000000ff647807 */ /* 0x000fe40000800000 */
[----:B------:R-:W-:Y:S01]  /*34c0*/  FSEL R98, R89, RZ, !P1 ;  /* 0x000000ff59627208 */ /* 0x000fe20004800000 */
[----:B------:R-:W-:Y:S01]  /*34d0*/  IMAD.WIDE.U32 R84, R84, 0x100, RZ ;  /* 0x0000010054547825 */ /* 0x000fe200078e00ff */
[----:B------:R-:W-:-:S04]  /*34e0*/  @P0 PRMT R89, RZ, 0x7610, R79 ;  /* 0x00007610ff590816 */ /* 0x000fc8000000004f */
[----:B------:R-:W-:Y:S01]  /*34f0*/  LOP3.LUT R104, R84, R90, R86, 0xfe, !PT ;  /* 0x0000005a54687212 */ /* 0x000fe200078efe56 */
[----:B------:R-:W-:Y:S01]  /*3500*/  @P0 FADD.FTZ R98, R98, R89 ;  /* 0x0000005962620221 */ /* 0x000fe20000010000 */
[----:B------:R-:W-:Y:S01]  /*3510*/  LOP3.LUT R90, R88, R100, R99, 0xfe, !PT ;  /* 0x00000064585a7212 */ /* 0x000fe200078efe63 */
[----:B------:R-:W-:Y:S01]  /*3520*/  IMAD.MOV.U32 R100, RZ, RZ, 0x8 ;  /* 0x00000008ff647424 */ /* 0x000fe200078e00ff */
[----:B------:R-:W-:Y:S02]  /*3530*/  IADD3 R99, R9, 0x20, RZ ;  /* 0x0000002009637810 */ /* 0x000fe40007ffe0ff */
[----:B------:R-:W-:Y:S01]  /*3540*/  LOP3.LUT R101, R91, R90, R101, 0xfe, !PT ;  /* 0x0000005a5b657212 */ /* 0x000fe200078efe65 */
[----:B------:R-:W-:Y:S01]  /*3550*/  IMAD.WIDE.U32 R106, R9, R100, c[0x0][0x190] ;  /* 0x00006400096a7625 */ /* 0x000fe200078e0064 */
[----:B------:R-:W-:Y:S02]  /*3560*/  LOP3.LUT R104, R104, R105, RZ, 0xfc, !PT ;  /* 0x0000006968687212 */ /* 0x000fe400078efcff */
[----:B------:R-:W-:Y:S01]  /*3570*/  F2FP.BF16.PACK_AB R90, R94, R83 ;  /* 0x000000535e5a723e */ /* 0x000fe200000010ff */
[----:B------:R-:W-:Y:S01]  /*3580*/  @P0 IMAD.WIDE.U32 R102, R99, R96, c[0x0][0x180] ;  /* 0x0000600063660625 */ /* 0x000fe200078e0060 */
        /* <DEDUP_REMOVED lines=21> */
.L_x_7246:
[----:B0-----:R-:W-:Y:S02]  /*36e0*/  IMAD.MOV.U32 R101, RZ, RZ, R8 ;  /* 0x000000ffff657224 */ /* 0x001fe400078e0008 */
.L_x_7247:
[----:B------:R-:W-:Y:S05]  /*36f0*/  BSYNC B1 ;  /* 0x0000000000017941 */ /* 0x000fea0003800000 */
.L_x_7245:
        /* <DEDUP_REMOVED lines=16> */
.L_x_7251:
[----:B------:R-:W-:Y:S05]  /*3800*/  BSYNC B2 ;  /* 0x0000000000027941 */ /* 0x000fea0003800000 */
.L_x_7250:
        /* <DEDUP_REMOVED lines=44> */
.L_x_7249:
[----:B------:R-:W-:Y:S05]  /*3ad0*/  BSYNC B1 ;  /* 0x0000000000017941 */ /* 0x000fea0003800000 */
.L_x_7248:
        /* <DEDUP_REMOVED lines=22> */
.L_x_7253:
[----:B------:R-:W-:Y:S02]  /*3c40*/  IMAD.MOV.U32 R89, RZ, RZ, R8 ;  /* 0x000000ffff597224 */ /* 0x000fe400078e0008 */
.L_x_7254:
[----:B------:R-:W-:Y:S05]  /*3c50*/  BSYNC B1 ;  /* 0x0000000000017941 */ /* 0x000fea0003800000 */
.L_x_7252:
        /* <DEDUP_REMOVED lines=16> */
.L_x_7258:
[----:B------:R-:W-:Y:S05]  /*3d60*/  BSYNC B2 ;  /* 0x0000000000027941 */ /* 0x000fea0003800000 */
.L_x_7257:
        /* <DEDUP_REMOVED lines=44> */
.L_x_7256:
[----:B------:R-:W-:Y:S05]  /*4030*/  BSYNC B1 ;  /* 0x0000000000017941 */ /* 0x000fea0003800000 */
.L_x_7255:
        /* <DEDUP_REMOVED lines=22> */
.L_x_7260:
[----:B------:R-:W-:Y:S02]  /*41a0*/  IMAD.MOV.U32 R84, RZ, RZ, R8 ;  /* 0x000000ffff547224 */ /* 0x000fe400078e0008 */
.L_x_7261:
[----:B------:R-:W-:Y:S05]  /*41b0*/  BSYNC B1 ;  /* 0x0000000000017941 */ /* 0x000fea0003800000 */
.L_x_7259:
        /* <DEDUP_REMOVED lines=16> */
.L_x_7265:
[----:B------:R-:W-:Y:S05]  /*42c0*/  BSYNC B2 ;  /* 0x0000000000027941 */ /* 0x000fea0003800000 */
.L_x_7264:
        /* <DEDUP_REMOVED lines=44> */
.L_x_7263:
[----:B------:R-:W-:Y:S05]  /*4590*/  BSYNC B1 ;  /* 0x0000000000017941 */ /* 0x000fea0003800000 */
.L_x_7262:
        /* <DEDUP_REMOVED lines=21> */
.L_x_7267:
[----:B------:R-:W-:Y:S02]  /*46f0*/  IMAD.MOV.U32 R84, RZ, RZ, R8 ;  /* 0x000000ffff547224 */ /* 0x000fe400078e0008 */
.L_x_7268:
[----:B------:R-:W-:Y:S05]  /*4700*/  BSYNC B1 ;  /* 0x0000000000017941 */ /* 0x000fea0003800000 */
.L_x_7266:
        /* <DEDUP_REMOVED lines=16> */
.L_x_7272:
[----:B------:R-:W-:Y:S05]  /*4810*/  BSYNC B2 ;  /* 0x0000000000027941 */ /* 0x000fea0003800000 */
.L_x_7271:
        /* <DEDUP_REMOVED lines=44> */
.L_x_7270:
[----:B------:R-:W-:Y:S05]  /*4ae0*/  BSYNC B1 ;  /* 0x0000000000017941 */ /* 0x000fea0003800000 */
.L_x_7269:
        /* <DEDUP_REMOVED lines=21> */
.L_x_7274:
[----:B------:R-:W-:Y:S02]  /*4c40*/  IMAD.MOV.U32 R103, RZ, RZ, R8 ;  /* 0x000000ffff677224 */ /* 0x000fe400078e0008 */
.L_x_7275:
[----:B------:R-:W-:Y:S05]  /*4c50*/  BSYNC B1 ;  /* 0x0000000000017941 */ /* 0x000fea0003800000 */
.L_x_7273:
        /* <DEDUP_REMOVED lines=16> */
.L_x_7279:
[----:B------:R-:W-:Y:S05]  /*4d60*/  BSYNC B2 ;  /* 0x0000000000027941 */ /* 0x000fea0003800000 */
.L_x_7278:
        /* <DEDUP_REMOVED lines=44> */
.L_x_7277:
[----:B------:R-:W-:Y:S05]  /*5030*/  BSYNC B1 ;  /* 0x0000000000017941 */ /* 0x000fea0003800000 */
.L_x_7276:
        /* <DEDUP_REMOVED lines=21> */
.L_x_7281:
[----:B------:R-:W-:Y:S02]  /*5190*/  IMAD.MOV.U32 R103, RZ, RZ, R8 ;  /* 0x000000ffff677224 */ /* 0x000fe400078e0008 */
.L_x_7282:
[----:B------:R-:W-:Y:S05]  /*51a0*/  BSYNC B1 ;  /* 0x0000000000017941 */ /* 0x000fea0003800000 */
.L_x_7280:
        /* <DEDUP_REMOVED lines=16> */
.L_x_7286:
[----:B------:R-:W-:Y:S05]  /*52b0*/  BSYNC B2 ;  /* 0x0000000000027941 */ /* 0x000fea0003800000 */
.L_x_7285:
        /* <DEDUP_REMOVED lines=44> */
.L_x_7284:
[----:B------:R-:W-:Y:S05]  /*5580*/  BSYNC B1 ;  /* 0x0000000000017941 */ /* 0x000fea0003800000 */
.L_x_7283:
        /* <DEDUP_REMOVED lines=21> */
.L_x_7288:
[----:B------:R-:W-:Y:S02]  /*56e0*/  IMAD.MOV.U32 R86, RZ, RZ, R8 ;  /* 0x000000ffff567224 */ /* 0x000fe400078e0008 */
.L_x_7289:
[----:B------:R-:W-:Y:S05]  /*56f0*/  BSYNC B1 ;  /* 0x0000000000017941 */ /* 0x000fea0003800000 */
.L_x_7287:
        /* <DEDUP_REMOVED lines=16> */
.L_x_7293:
[----:B------:R-:W-:Y:S05]  /*5800*/  BSYNC B2 ;  /* 0x0000000000027941 */ /* 0x000fea0003800000 */
.L_x_7292:
        /* <DEDUP_REMOVED lines=44> */
.L_x_7291:
[----:B------:R-:W-:Y:S05]  /*5ad0*/  BSYNC B1 ;  /* 0x0000000000017941 */ /* 0x000fea0003800000 */
.L_x_7290:
        /* <DEDUP_REMOVED lines=21> */
.L_x_7295:
[----:B------:R-:W-:Y:S02]  /*5c30*/  IMAD.MOV.U32 R86, RZ, RZ, R8 ;  /* 0x000000ffff567224 */ /* 0x000fe400078e0008 */
.L_x_7296:
[----:B------:R-:W-:Y:S05]  /*5c40*/  BSYNC B1 ;  /* 0x0000000000017941 */ /* 0x000fea0003800000 */
.L_x_7294:
        /* <DEDUP_REMOVED lines=18> */
.L_x_7300:
[----:B------:R-:W-:Y:S05]  /*5d70*/  BSYNC B2 ;  /* 0x0000000000027941 */ /* 0x000fea0003800000 */
.L_x_7299:
        /* <DEDUP_REMOVED lines=44> */
.L_x_7298:
[----:B------:R-:W-:Y:S05]  /*6040*/  BSYNC B1 ;  /* 0x0000000000017941 */ /* 0x000fea0003800000 */
.L_x_7297:
[----:B------:R0:W1:Y:S01]  /*6050*/  I2F.U32 R84, R86 ;  /* 0x0000005600547306 */ /* 0x0000620000201000 */
[----:B------:R-:W-:Y:S01]  /*6060*/  SEL R110, RZ, 0x1, P2 ;  /* 0x00000001ff6e7807 */ /* 0x000fe20001000000 */
[----:B------:R-:W-:Y:S01]  /*6070*/  IMAD.WIDE.U32 R114, R99, R96, c[0x0][0x188] ;  /* 0x0000620063727625 */ /* 0x000fe200078e0060 */
[----:B------:R-:W-:Y:S02]  /*6080*/  ISETP.NE.AND P6, PT, R101, RZ, PT ;  /* 0x000000ff6500720c */ /* 0x000fe40003fc5270 */
[----:B------:R-:W-:Y:S01]  /*6090*/  SEL R101, RZ, 0x10000, P5 ;  /* 0x00010000ff657807 */ /* 0x000fe20002800000 */
[----:B------:R-:W-:Y:S01]  /*60a0*/  IMAD.WIDE.U32 R110, R110, 0x1000000, RZ ;  /* 0x010000006e6e7825 */ /* 0x000fe200078e00ff */
[----:B------:R-:W-:-:S02]  /*60b0*/  ISETP.NE.AND P5, PT, R104, RZ, PT ;  /* 0x000000ff6800720c */ /* 0x000fc40003fa5270 */
[----:B0-----:R-:W-:Y:S02]  /*60c0*/  PRMT R86, RZ, 0x7610, R87 ;  /* 0x00007610ff567816 */ /* 0x001fe40000000057 */
[----:B------:R-:W-:Y:S02]  /*60d0*/  SEL R116, RZ, 0x100, P4 ;  /* 0x00000100ff747807 */ /* 0x000fe40002000000 */
[----:B------:R-:W-:Y:S01]  /*60e0*/  SEL R108, RZ, 0x1, P1 ;  /* 0x00000001ff6c7807 */ /* 0x000fe20000800000 */
[----:B------:R-:W-:Y:S01]  /*60f0*/  FMUL.FTZ R85, R86, R95 ;  /* 0x0000005f56557220 */ /* 0x000fe20000410000 */
[----:B------:R-:W-:Y:S01]  /*6100*/  SEL R106, RZ, 0x1, P5 ;  /* 0x00000001ff6a7807 */ /* 0x000fe20002800000 */
[----:B-1----:R-:W-:Y:S01]  /*6110*/  FFMA.FTZ R84, R84, R97, 1.1641532182693481445e-10 ;  /* 0x2f00000054547423 */ /* 0x002fe20000010061 */
[----:B------:R-:W-:Y:S01]  /*6120*/  F2FP.BF16.PACK_AB R86, R105, R90 ;  /* 0x0000005a6956723e */ /* 0x000fe200000010ff */
[----:B------:R-:W-:Y:S02]  /*6130*/  FMUL.FTZ R85, R85, c[0x0][0x1e8] ;  /* 0x00007a0055557a20 */ /* 0x000fe40000410000 */
[----:B------:R-:W-:Y:S01]  /*6140*/  IMAD.WIDE.U32 R108, R108, 0x10000, RZ ;  /* 0x000100006c6c7825 */ /* 0x000fe200078e00ff */
[----:B------:R-:W-:-:S02]  /*6150*/  FSETP.GTU.FTZ.AND P2, PT, R84, c[0x0][0x1e4], PT ;  /* 0x0000790054007a0b */ /* 0x000fc40003f5c000 */
[----:B------:R-:W-:Y:S01]  /*6160*/  F2FP.BF16.PACK_AB R84, R91, R88 ;  /* 0x000000585b54723e */ /* 0x000fe200000010ff */
[----:B------:R-:W-:Y:S01]  /*6170*/  IMAD.WIDE.U32 R106, R106, 0x100, RZ ;  /* 0x000001006a6a7825 */ /* 0x000fe200078e00ff */
[----:B------:R-:W-:Y:S02]  /*6180*/  FSEL R104, R85, RZ, !P2 ;  /* 0x000000ff55687208 */ /* 0x000fe40005000000 */
[----:B------:R-:W-:Y:S02]  /*6190*/  @P0 PRMT R85, RZ, 0x7610, R79 ;  /* 0x00007610ff550816 */ /* 0x000fe4000000004f */
[----:B------:R-:W-:Y:S02]  /*61a0*/  SEL R113, RZ, 0x1000000, P2 ;  /* 0x01000000ff717807 */ /* 0x000fe40001000000 */
[----:B------:R-:W-:Y:S01]  /*61b0*/  LOP3.LUT R106, R106, R110, R108, 0xfe, !PT ;  /* 0x0000006e6a6a7212 */ /* 0x000fe200078efe6c */
[----:B------:R-:W-:Y:S01]  /*61c0*/  @P0 FADD.FTZ R104, R85, R104 ;  /* 0x0000006855680221 */ /* 0x000fe20000010000 */
[----:B------:R-:W-:-:S02]  /*61d0*/  LOP3.LUT R116, R116, R113, R101, 0xfe, !PT ;  /* 0x0000007174747212 */ /* 0x000fc400078efe65 */
[----:B------:R-:W-:Y:S02]  /*61e0*/  SEL R101, RZ, 0x1, P3 ;  /* 0x00000001ff657807 */ /* 0x000fe40001800000 */
[----:B------:R-:W-:Y:S02]  /*61f0*/  F2FP.BF16.PACK_AB R85, R102, R89 ;  /* 0x000000596655723e */ /* 0x000fe400000010ff */
[----:B------:R-:W-:Y:S02]  /*6200*/  F2FP.BF16.PACK_AB R87, R104, R103 ;  /* 0x000000676857723e */ /* 0x000fe400000010ff */
[----:B------:R-:W-:Y:S02]  /*6210*/  LOP3.LUT R111, R111, R116, R101, 0xfe, !PT ;  /* 0x000000746f6f7212 */ /* 0x000fe400078efe65 */
[----:B------:R-:W-:Y:S01]  /*6220*/  IADD3 R101, R9, 0x40, RZ ;  /* 0x0000004009657810 */ /* 0x000fe20007ffe0ff */
[----:B------:R0:W-:Y:S01]  /*6230*/  STG.E.128 [R114.64], R84 ;  /* 0x0000005472007986 */ /* 0x0001e2000c101d06 */
[----:B------:R-:W-:-:S02]  /*6240*/  SEL R113, RZ, 0x1, P6 ;  /* 0x00000001ff717807 */ /* 0x000fc40003000000 */
[----:B------:R-:W-:Y:S01]  /*6250*/  LOP3.LUT R107, R107, R111, R109, 0xfe, !PT ;  /* 0x0000006f6b6b7212 */ /* 0x000fe200078efe6d */
[----:B------:R-:W-:Y:S01]  /*6260*/  IMAD.WIDE.U32 R110, R99, R100, c[0x0][0x190] ;  /* 0x00006400636e7625 */ /* 0x000fe200078e0064 */
[----:B------:R-:W-:-:S03]  /*6270*/  LOP3.LUT R106, R106, R113, RZ, 0xfc, !PT ;  /* 0x000000716a6a7212 */ /* 0x000fc600078efcff */
[CC--:B------:R-:W-:Y:S02]  /*6280*/  @P0 IMAD.WIDE.U32 R108, R101.reuse, R96.reuse, c[0x0][0x180] ;  /* 0x00006000656c0625 */ /* 0x0c0fe400078e0060 */
[----:B------:R1:W-:Y:S04]  /*6290*/  STG.E.64 [R110.64], R106 ;  /* 0x0000006a6e007986 */ /* 0x0003e8000c101b06 */
[----:B------:R1:W5:Y:S01]  /*62a0*/  @P0 LDG.E.128 R76, [R108.64] ;  /* 0x000000066c4c0981 */ /* 0x000362000c1e1d00 */
[----:B0-----:R-:W-:-:S06]  /*62b0*/  IMAD.WIDE.U32 R84, R101, R96, c[0x0][0x170] ;  /* 0x00005c0065547625 */ /* 0x001fcc00078e0060 */
[----:B------:R-:W5:Y:S01]  /*62c0*/  LDG.E.128 R84, [R84.64] ;  /* 0x0000000654547981 */ /* 0x000f62000c1e1d00 */
        /* <DEDUP_REMOVED lines=12> */
.L_x_7302:
[----:B-1----:R-:W-:Y:S02]  /*6390*/  IMAD.MOV.U32 R99, RZ, RZ, R8 ;  /* 0x000000ffff637224 */ /* 0x002fe400078e0008 */
.L_x_7303:
[----:B------:R-:W-:Y:S05]  /*63a0*/  BSYNC B1 ;  /* 0x0000000000017941 */ /* 0x000fea0003800000 */
.L_x_7301:
        /* <DEDUP_REMOVED lines=16> */
.L_x_7307:
[----:B------:R-:W-:Y:S05]  /*64b0*/  BSYNC B2 ;  /* 0x0000000000027941 */ /* 0x000fea0003800000 */
.L_x_7306:
        /* <DEDUP_REMOVED lines=44> */
.L_x_7305:
[----:B------:R-:W-:Y:S05]  /*6780*/  BSYNC B1 ;  /* 0x0000000000017941 */ /* 0x000fea0003800000 */
.L_x_7304:
[----:B------:R0:W1:Y:S01]  /*6790*/  I2F.U32 R106, R99 ;  /* 0x00000063006a7306 */ /* 0x0000620000201000 */
[----:B-----5:R-:W-:Y:S01]  /*67a0*/  PRMT R108, RZ, 0x5410, R84 ;  /* 0x00005410ff6c7816 */ /* 0x020fe20000000054 */
        /* <DEDUP_REMOVED lines=20> */
.L_x_7309:
[----:B------:R-:W-:Y:S02]  /*68f0*/  MOV R99, R8 ;  /* 0x0000000800637202 */ /* 0x000fe40000000f00 */
.L_x_7310:
[----:B------:R-:W-:Y:S05]  /*6900*/  BSYNC B1 ;  /* 0x0000000000017941 */ /* 0x000fea0003800000 */
.L_x_7308:
        /* <DEDUP_REMOVED lines=16> */
.L_x_7314:
[----:B------:R-:W-:Y:S05]  /*6a10*/  BSYNC B2 ;  /* 0x0000000000027941 */ /* 0x000fea0003800000 */
.L_x_7313:
        /* <DEDUP_REMOVED lines=9> */
[----:B------:R-:W-:Y:S01]  /*6ab0*/  IMAD.WIDE.U32 R110, R107, -0x2daee0ad, RZ ;  /* 0xd2511f536b6e7825 */ /* 0x000fe200078e00ff */
[----:B------:R-:W-:-:S03]  /*6ac0*/  HFMA2.MMA R107, -RZ, RZ, 0, 0 ;  /* 0x00000000ff6b7435 */ /* 0x000fc600000001ff */
        /* <DEDUP_REMOVED lines=33> */
.L_x_7312:
[----:B------:R-:W-:Y:S05]  /*6ce0*/  BSYNC B1 ;  /* 0x0000000000017941 */ /* 0x000fea0003800000 */
.L_x_7311:
        /* <DEDUP_REMOVED lines=22> */
.L_x_7316:
[----:B------:R-:W-:Y:S02]  /*6e50*/  IMAD.MOV.U32 R84, RZ, RZ, R8 ;  /* 0x000000ffff547224 */ /* 0x000fe400078e0008 */
.L_x_7317:
[----:B------:R-:W-:Y:S05]  /*6e60*/  BSYNC B1 ;  /* 0x0000000000017941 */ /* 0x000fea0003800000 */
.L_x_7315:
        /* <DEDUP_REMOVED lines=16> */
.L_x_7321:
[----:B------:R-:W-:Y:S05]  /*6f70*/  BSYNC B2 ;  /* 0x0000000000027941 */ /* 0x000fea0003800000 */
.L_x_7320:
        /* <DEDUP_REMOVED lines=44> */
.L_x_7319:
[----:B------:R-:W-:Y:S05]  /*7240*/  BSYNC B1 ;  /* 0x0000000000017941 */ /* 0x000fea0003800000 */
.L_x_7318:
        /* <DEDUP_REMOVED lines=21> */
.L_x_7323:
[----:B------:R-:W-:Y:S02]  /*73a0*/  IMAD.MOV.U32 R84, RZ, RZ, R8 ;  /* 0x000000ffff547224 */ /* 0x000fe400078e0008 */
.L_x_7324:
[----:B------:R-:W-:Y:S05]  /*73b0*/  BSYNC B1 ;  /* 0x0000000000017941 */ /* 0x000fea0003800000 */
.L_x_7322:
        /* <DEDUP_REMOVED lines=16> */
.L_x_7328:
[----:B------:R-:W-:Y:S05]  /*74c0*/  BSYNC B2 ;  /* 0x0000000000027941 */ /* 0x000fea0003800000 */
.L_x_7327:
        /* <DEDUP_REMOVED lines=44> */
.L_x_7326:
[----:B------:R-:W-:Y:S05]  /*7790*/  BSYNC B1 ;  /* 0x0000000000017941 */ /* 0x000fea0003800000 */
.L_x_7325:
        /* <DEDUP_REMOVED lines=21> */
.L_x_7330:
[----:B------:R-:W-:Y:S02]  /*78f0*/  MOV R99, R8 ;  /* 0x0000000800637202 */ /* 0x000fe40000000f00 */
.L_x_7331:
[----:B------:R-:W-:Y:S05]  /*7900*/  BSYNC B1 ;  /* 0x0000000000017941 */ /* 0x000fea0003800000 */
.L_x_7329:
        /* <DEDUP_REMOVED lines=16> */
.L_x_7335:
[----:B------:R-:W-:Y:S05]  /*7a10*/  BSYNC B2 ;  /* 0x0000000000027941 */ /* 0x000fea0003800000 */
.L_x_7334:
        /* <DEDUP_REMOVED lines=44> */
.L_x_7333:
[----:B------:R-:W-:Y:S05]  /*7ce0*/  BSYNC B1 ;  /* 0x0000000000017941 */ /* 0x000fea0003800000 */
.L_x_7332:
        /* <DEDUP_REMOVED lines=21> */
.L_x_7337:
[----:B------:R-:W-:Y:S02]  /*7e40*/  IMAD.MOV.U32 R99, RZ, RZ, R8 ;  /* 0x000000ffff637224 */ /* 0x000fe400078e0008 */
.L_x_7338:
[----:B------:R-:W-:Y:S05]  /*7e50*/  BSYNC B1 ;  /* 0x0000000000017941 */ /* 0x000fea0003800000 */
.L_x_7336:
        /* <DEDUP_REMOVED lines=16> */
.L_x_7342:
[----:B------:R-:W-:Y:S05]  /*7f60*/  BSYNC B2 ;  /* 0x0000000000027941 */ /* 0x000fea0003800000 */
.L_x_7341:
        /* <DEDUP_REMOVED lines=44> */
.L_x_7340:
[----:B------:R-:W-:Y:S05]  /*8230*/  BSYNC B1 ;  /* 0x0000000000017941 */ /* 0x000fea0003800000 */
.L_x_7339:
        /* <DEDUP_REMOVED lines=21> */
.L_x_7344:
[----:B------:R-:W-:Y:S02]  /*8390*/  IMAD.MOV.U32 R86, RZ, RZ, R8 ;  /* 0x000000ffff567224 */ /* 0x000fe400078e0008 */
.L_x_7345:
[----:B------:R-:W-:Y:S05]  /*83a0*/  BSYNC B1 ;  /* 0x0000000000017941 */ /* 0x000fea0003800000 */
.L_x_7343:
        /* <DEDUP_REMOVED lines=16> */
.L_x_7349:
[----:B------:R-:W-:Y:S05]  /*84b0*/  BSYNC B2 ;  /* 0x0000000000027941 */ /* 0x000fea0003800000 */
.L_x_7348:
        /* <DEDUP_REMOVED lines=44> */
.L_x_7347:
[----:B------:R-:W-:Y:S05]  /*8780*/  BSYNC B1 ;  /* 0x0000000000017941 */ /* 0x000fea0003800000 */
.L_x_7346:
        /* <DEDUP_REMOVED lines=21> */
.L_x_7351:
[----:B------:R-:W-:Y:S02]  /*88e0*/  MOV R119, R8 ;  /* 0x0000000800777202 */ /* 0x000fe40000000f00 */
.L_x_7352:
[----:B------:R-:W-:Y:S05]  /*88f0*/  BSYNC B1 ;  /* 0x0000000000017941 */ /* 0x000fea0003800000 */
.L_x_7350:
        /* <DEDUP_REMOVED lines=18> */
.L_x_7356:
[----:B------:R-:W-:Y:S05]  /*8a20*/  BSYNC B2 ;  /* 0x0000000000027941 */ /* 0x000fea0003800000 */
.L_x_7355:
        /* <DEDUP_REMOVED lines=44> */
.L_x_7354:
[----:B------:R-:W-:Y:S05]  /*8cf0*/  BSYNC B1 ;  /* 0x0000000000017941 */ /* 0x000fea0003800000 */
.L_x_7353:
[----:B------:R-:W0:Y:S01]  /*8d00*/  I2F.U32 R84, R119 ;  /* 0x0000007700547306 */ /* 0x000e220000201000 */
[----:B------:R-:W-:Y:S01]  /*8d10*/  PRMT R86, RZ, 0x7610, R87 ;  /* 0x00007610ff567816 */ /* 0x000fe20000000057 */
[----:B------:R-:W-:Y:S01]  /*8d20*/  IMAD.WIDE.U32 R120, R101, R96, c[0x0][0x188] ;  /* 0x0000620065787625 */ /* 0x000fe200078e0060 */
[----:B------:R-:W-:Y:S02]  /*8d30*/  SEL R114, RZ, 0x10000, P5 ;  /* 0x00010000ff727807 */ /* 0x000fe40002800000 */
[----:B------:R-:W-:Y:S01]  /*8d40*/  ISETP.NE.AND P6, PT, R112, RZ, PT ;  /* 0x000000ff7000720c */ /* 0x000fe20003fc5270 */
[----:B------:R-:W-:Y:S01]  /*8d50*/  FMUL.FTZ R86, R86, R95 ;  /* 0x0000005f56567220 */ /* 0x000fe20000410000 */
[----:B------:R-:W-:Y:S02]  /*8d60*/  @P0 PRMT R85, RZ, 0x7610, R79 ;  /* 0x00007610ff550816 */ /* 0x000fe4000000004f */
[----:B------:R-:W-:Y:S01]  /*8d70*/  SEL R117, RZ, 0x100, P4 ;  /* 0x00000100ff757807 */ /* 0x000fe20002000000 */
[----:B------:R-:W-:Y:S01]  /*8d80*/  FMUL.FTZ R86, R86, c[0x0][0x1e8] ;  /* 0x00007a0056567a20 */ /* 0x000fe20000410000 */
[----:B------:R-:W-:Y:S01]  /*8d90*/  SEL R116, RZ, 0x1, P1 ;  /* 0x00000001ff747807 */ /* 0x000fe20000800000 */
[----:B0-----:R-:W-:-:S05]  /*8da0*/  FFMA.FTZ R84, R84, R97, 1.1641532182693481445e-10 ;  /* 0x2f00000054547423 */ /* 0x001fca0000010061 */
[----:B------:R-:W-:Y:S02]  /*8db0*/  FSETP.GTU.FTZ.AND P5, PT, R84, c[0x0][0x1e4], PT ;  /* 0x0000790054007a0b */ /* 0x000fe40003fbc000 */
[----:B------:R-:W-:Y:S02]  /*8dc0*/  F2FP.BF16.PACK_AB R84, R109, R106 ;  /* 0x0000006a6d54723e */ /* 0x000fe400000010ff */
[----:B------:R-:W-:Y:S02]  /*8dd0*/  FSEL R112, R86, RZ, !P5 ;  /* 0x000000ff56707208 */ /* 0x000fe40006800000 */
[----:B------:R-:W-:Y:S02]  /*8de0*/  SEL R115, RZ, 0x1000000, P5 ;  /* 0x01000000ff737807 */ /* 0x000fe40002800000 */
[----:B------:R-:W-:Y:S01]  /*8df0*/  ISETP.NE.AND P5, PT, R118, RZ, PT ;  /* 0x000000ff7600720c */ /* 0x000fe20003fa5270 */
[----:B------:R-:W-:Y:S01]  /*8e00*/  @P0 FADD.FTZ R112, R85, R112 ;  /* 0x0000007055700221 */ /* 0x000fe20000010000 */
[----:B------:R-:W-:-:S02]  /*8e10*/  SEL R118, RZ, 0x1, P2 ;  /* 0x00000001ff767807 */ /* 0x000fc40001000000 */
[----:B------:R-:W-:Y:S02]  /*8e20*/  LOP3.LUT R117, R117, R115, R114, 0xfe, !PT ;  /* 0x0000007375757212 */ /* 0x000fe400078efe72 */
[----:B------:R-:W-:Y:S01]  /*8e30*/  SEL R115, RZ, 0x1, P3 ;  /* 0x00000001ff737807 */ /* 0x000fe20001800000 */
[----:B------:R-:W-:Y:S01]  /*8e40*/  IMAD.WIDE.U32 R118, R118, 0x1000000, RZ ;  /* 0x0100000076767825 */ /* 0x000fe200078e00ff */
[----:B------:R-:W-:Y:S02]  /*8e50*/  SEL R114, RZ, 0x1, P5 ;  /* 0x00000001ff727807 */ /* 0x000fe40002800000 */
[----:B------:R-:W-:Y:S02]  /*8e60*/  F2FP.BF16.PACK_AB R86, R113, R108 ;  /* 0x0000006c7156723e */ /* 0x000fe400000010ff */
[----:B------:R-:W-:Y:S02]  /*8e70*/  F2FP.BF16.PACK_AB R85, R110, R107 ;  /* 0x0000006b6e55723e */ /* 0x000fe400000010ff */
[----:B------:R-:W-:-:S02]  /*8e80*/  F2FP.BF16.PACK_AB R87, R112, R111 ;  /* 0x0000006f7057723e */ /* 0x000fc400000010ff */
[----:B------:R-:W-:Y:S01]  /*8e90*/  LOP3.LUT R119, R119, R117, R115, 0xfe, !PT ;  /* 0x0000007577777212 */ /* 0x000fe200078efe73 */
[----:B------:R-:W-:Y:S02]  /*8ea0*/  IMAD.WIDE.U32 R116, R116, 0x10000, RZ ;  /* 0x0001000074747825 */ /* 0x000fe400078e00ff */
[----:B------:R0:W-:Y:S02]  /*8eb0*/  STG.E.128 [R120.64], R84 ;  /* 0x0000005478007986 */ /* 0x0001e4000c101d06 */
[----:B------:R-:W-:-:S05]  /*8ec0*/  IMAD.WIDE.U32 R114, R114, 0x100, RZ ;  /* 0x0000010072727825 */ /* 0x000fca00078e00ff */
[----:B------:R-:W-:Y:S02]  /*8ed0*/  LOP3.LUT R118, R114, R118, R116, 0xfe, !PT ;  /* 0x0000007672767212 */ /* 0x000fe400078efe74 */
[----:B------:R-:W-:Y:S02]  /*8ee0*/  LOP3.LUT R115, R115, R119, R117, 0xfe, !PT ;  /* 0x0000007773737212 */ /* 0x000fe400078efe75 */
[----:B0-----:R-:W-:-:S04]  /*8ef0*/  SEL R85, RZ, 0x1, P6 ;  /* 0x00000001ff557807 */ /* 0x001fc80003000000 */
[----:B------:R-:W-:Y:S01]  /*8f00*/  LOP3.LUT R114, R118, R85, RZ, 0xfc, !PT ;  /* 0x0000005576727212 */ /* 0x000fe200078efcff */
[----:B------:R-:W-:Y:S01]  /*8f10*/  IMAD.WIDE.U32 R118, R101, R100, c[0x0][0x190] ;  /* 0x0000640065767625 */ /* 0x000fe200078e0064 */
[----:B------:R-:W-:-:S04]  /*8f20*/  IADD3 R101, R9, 0x60, RZ ;  /* 0x0000006009657810 */ /* 0x000fc80007ffe0ff */
[----:B------:R0:W-:Y:S01]  /*8f30*/  STG.E.64 [R118.64], R114 ;  /* 0x0000007276007986 */ /* 0x0001e2000c101b06 */
[----:B------:R-:W-:-:S04]  /*8f40*/  IMAD.WIDE.U32 R84, R101, R96, c[0x0][0x170] ;  /* 0x00005c0065547625 */ /* 0x000fc800078e0060 */
[----:B------:R-:W-:Y:S02]  /*8f50*/  @P0 IMAD.WIDE.U32 R116, R96, R101, c[0x0][0x180] ;  /* 0x0000600060740625 */ /* 0x000fe400078e0065 */
[----:B------:R-:W5:Y:S04]  /*8f60*/  LDG.E.128 R84, [R84.64] ;  /* 0x0000000654547981 */ /* 0x000f68000c1e1d00 */
        /* <DEDUP_REMOVED lines=13> */
.L_x_7358:
[----:B0-----:R-:W-:Y:S02]  /*9040*/  IMAD.MOV.U32 R118, RZ, RZ, R8 ;  /* 0x000000ffff767224 */ /* 0x001fe400078e0008 */
.L_x_7359:
[----:B------:R-:W-:Y:S05]  /*9050*/  BSYNC B1 ;  /* 0x0000000000017941 */ /* 0x000fea0003800000 */
.L_x_7357:
        /* <DEDUP_REMOVED lines=16> */
.L_x_7363:
[----:B------:R-:W-:Y:S05]  /*9160*/  BSYNC B2 ;  /* 0x0000000000027941 */ /* 0x000fea0003800000 */
.L_x_7362:
        /* <DEDUP_REMOVED lines=44> */
.L_x_7361:
[----:B------:R-:W-:Y:S05]  /*9430*/  BSYNC B1 ;  /* 0x0000000000017941 */ /* 0x000fea0003800000 */
.L_x_7360:
[----:B------:R-:W0:Y:S01]  /*9440*/  I2F.U32 R114, R118 ;  /* 0x0000007600727306 */ /* 0x000e220000201000 */
[----:B-----5:R-:W-:Y:S01]  /*9450*/  PRMT R116, RZ, 0x5410, R84 ;  /* 0x00005410ff747816 */ /* 0x020fe20000000054 */
[----:B------:R-:W-:Y:S01]  /*9460*/  BSSY B1, `(.L_x_7364) ;  /* 0x0000015000017945 */ /* 0x000fe20003800000 */
[----:B------:R-:W-:Y:S02]  /*9470*/  ISETP.NE.AND P1, PT, R120, 0x1, PT ;  /* 0x000000017800780c */ /* 0x000fe40003f25270 */
[----:B------:R-:W-:Y:S01]  /*9480*/  @P0 PRMT R99, RZ, 0x5410, R76 ;  /* 0x00005410ff630816 */ /* 0x000fe2000000004c */
[----:B------:R-:W-:Y:S01]  /*9490*/  FMUL.FTZ R116, R116, R95 ;  /* 0x0000005f74747220 */ /* 0x000fe20000410000 */
[----:B------:R-:W-:-:S03]  /*94a0*/  IADD3 R115, R120, 0x1, RZ ;  /* 0x0000000178737810 */ /* 0x000fc60007ffe0ff */
        /* <DEDUP_REMOVED lines=15> */
.L_x_7365:
[----:B------:R-:W-:Y:S02]  /*95a0*/  IMAD.MOV.U32 R99, RZ, RZ, R8 ;  /* 0x000000ffff637224 */ /* 0x000fe400078e0008 */
.L_x_7366:
[----:B------:R-:W-:Y:S05]  /*95b0*/  BSYNC B1 ;  /* 0x0000000000017941 */ /* 0x000fea0003800000 */
.L_x_7364:
        /* <DEDUP_REMOVED lines=16> */
.L_x_7370:
[----:B------:R-:W-:Y:S05]  /*96c0*/  BSYNC B2 ;  /* 0x0000000000027941 */ /* 0x000fea0003800000 */
.L_x_7369:
        /* <DEDUP_REMOVED lines=40> */
[----:B------:R-:W-:Y:S01]  /*9950*/  MOV R8, R116 ;  /* 0x0000007400087202 */ /* 0x000fe20000000f00 */
[----:B------:R-:W-:-:S04]  /*9960*/  IMAD.WIDE.U32 R116, R3, -0x2daee0ad, RZ ;  /* 0xd2511f5303747825 */ /* 0x000fc800078e00ff */
[----:B------:R-:W-:Y:S01]  /*9970*/  IMAD.MOV.U32 R10, RZ, RZ, R116 ;  /* 0x000000ffff0a7224 */ /* 0x000fe200078e0074 */
[----:B------:R-:W-:Y:S02]  /*9980*/  LOP3.LUT R3, R117, UR26, R118, 0x96, !PT ;  /* 0x0000001a75037c12 */ /* 0x000fe4000f8e9676 */
.L_x_7368:
[----:B------:R-:W-:Y:S05]  /*9990*/  BSYNC B1 ;  /* 0x0000000000017941 */ /* 0x000fea0003800000 */
.L_x_7367:
        /* <DEDUP_REMOVED lines=22> */
.L_x_7372:
[----:B------:R-:W-:Y:S02]  /*9b00*/  MOV R84, R8 ;  /* 0x0000000800547202 */ /* 0x000fe40000000f00 */
.L_x_7373:
[----:B------:R-:W-:Y:S05]  /*9b10*/  BSYNC B1 ;  /* 0x0000000000017941 */ /* 0x000fea0003800000 */
.L_x_7371:
        /* <DEDUP_REMOVED lines=16> */
.L_x_7377:
[----:B------:R-:W-:Y:S05]  /*9c20*/  BSYNC B2 ;  /* 0x0000000000027941 */ /* 0x000fea0003800000 */
.L_x_7376:
        /* <DEDUP_REMOVED lines=44> */
.L_x_7375:
[----:B------:R-:W-:Y:S05]  /*9ef0*/  BSYNC B1 ;  /* 0x0000000000017941 */ /* 0x000fea0003800000 */
.L_x_7374:
[----:B------:R-:W0:Y:S01]  /*9f00*/  I2F.U32 R84, R84 ;  /* 0x0000005400547306 */ /* 0x000e220000201000 */
[C---:B------:R-:W-:Y:S01]  /*9f10*/  ISETP.NE.AND P2, PT, R116.reuse, 0x1, PT ;  /* 0x000000017400780c */ /* 0x040fe20003f45270 */
[----:B------:R-:W-:Y:S01]  /*9f20*/  BSSY B1, `(.L_x_7378) ;  /* 0x0000014000017945 */ /* 0x000fe20003800000 */
[----:B------:R-:W-:Y:S01]  /*9f30*/  IADD3 R118, R116, 0x1, RZ ;  /* 0x0000000174767810 */ /* 0x000fe20007ffe0ff */
        /* <DEDUP_REMOVED lines=17> */
.L_x_7379:
[----:B------:R-:W-:Y:S02]  /*a050*/  IMAD.MOV.U32 R84, RZ, RZ, R8 ;  /* 0x000000ffff547224 */ /* 0x000fe400078e0008 */
.L_x_7380:
[----:B------:R-:W-:Y:S05]  /*a060*/  BSYNC B1 ;  /* 0x0000000000017941 */ /* 0x000fea0003800000 */
.L_x_7378:
        /* <DEDUP_REMOVED lines=16> */
.L_x_7384:
[----:B------:R-:W-:Y:S05]  /*a170*/  BSYNC B2 ;  /* 0x0000000000027941 */ /* 0x000fea0003800000 */
.L_x_7383:
        /* <DEDUP_REMOVED lines=44> */
.L_x_7382:
[----:B------:R-:W-:Y:S05]  /*a440*/  BSYNC B1 ;  /* 0x0000000000017941 */ /* 0x000fea0003800000 */
.L_x_7381:
[----:B------:R-:W0:Y:S01]  /*a450*/  I2F.U32 R84, R84 ;  /* 0x0000005400547306 */ /* 0x000e220000201000 */
[----:B------:R-:W-:Y:S01]  /*a460*/  ISETP.NE.AND P3, PT, R118, 0x1, PT ;  /* 0x000000017600780c */ /* 0x000fe20003f65270 */
[----:B------:R-:W-:Y:S01]  /*a470*/  BSSY B1, `(.L_x_7385) ;  /* 0x0000014000017945 */ /* 0x000fe20003800000 */
[----:B0-----:R-:W-:Y:S01]  /*a480*/  FFMA.FTZ R99, R84, R97, 1.1641532182693481445e-10 ;  /* 0x2f00000054637423 */ /* 0x001fe20000010061 */
[----:B------:R-:W-:-:S04]  /*a490*/  PRMT R84, RZ, 0x7610, R85 ;  /* 0x00007610ff547816 */ /* 0x000fc80000000055 */
[----:B------:R-:W-:Y:S01]  /*a4a0*/  FSETP.GTU.FTZ.AND P2, PT, R99, c[0x0][0x1e4], PT ;  /* 0x0000790063007a0b */ /* 0x000fe20003f5c000 */
[----:B------:R-:W-:-:S04]  /*a4b0*/  FMUL.FTZ R85, R84, R95 ;  /* 0x0000005f54557220 */ /* 0x000fc80000410000 */
[----:B------:R-:W-:-:S05]  /*a4c0*/  FMUL.FTZ R85, R85, c[0x0][0x1e8] ;  /* 0x00007a0055557a20 */ /* 0x000fca0000410000 */
        /* <DEDUP_REMOVED lines=13> */
.L_x_7386:
[----:B------:R-:W-:Y:S02]  /*a5a0*/  IMAD.MOV.U32 R99, RZ, RZ, R8 ;  /* 0x000000ffff637224 */ /* 0x000fe400078e0008 */
.L_x_7387:
[----:B------:R-:W-:Y:S05]  /*a5b0*/  BSYNC B1 ;  /* 0x0000000000017941 */ /* 0x000fea0003800000 */
.L_x_7385:
        /* <DEDUP_REMOVED lines=16> */
.L_x_7391:
[----:B------:R-:W-:Y:S05]  /*a6c0*/  BSYNC B2 ;  /* 0x0000000000027941 */ /* 0x000fea0003800000 */
.L_x_7390:
        /* <DEDUP_REMOVED lines=42> */
[----:B------:R-:W-:Y:S01]  /*a970*/  LOP3.LUT R3, R85, UR26, R118, 0x96, !PT ;  /* 0x0000001a55037c12 */ /* 0x000fe2000f8e9676 */
[----:B------:R-:W-:Y:S02]  /*a980*/  IMAD.MOV.U32 R85, RZ, RZ, RZ ;  /* 0x000000ffff557224 */ /* 0x000fe400078e00ff */
.L_x_7389:
[----:B------:R-:W-:Y:S05]  /*a990*/  BSYNC B1 ;  /* 0x0000000000017941 */ /* 0x000fea0003800000 */
.L_x_7388:
        /* <DEDUP_REMOVED lines=21> */
.L_x_7393:
[----:B------:R-:W-:Y:S02]  /*aaf0*/  MOV R99, R8 ;  /* 0x0000000800637202 */ /* 0x000fe40000000f00 */
.L_x_7394:
[----:B------:R-:W-:Y:S05]  /*ab00*/  BSYNC B1 ;  /* 0x0000000000017941 */ /* 0x000fea0003800000 */
.L_x_7392:
        /* <DEDUP_REMOVED lines=16> */
.L_x_7398:
[----:B------:R-:W-:Y:S05]  /*ac10*/  BSYNC B2 ;  /* 0x0000000000027941 */ /* 0x000fea0003800000 */
.L_x_7397:
        /* <DEDUP_REMOVED lines=42> */
[----:B------:R-:W-:Y:S01]  /*aec0*/  HFMA2.MMA R84, -RZ, RZ, 0, 0 ;  /* 0x00000000ff547435 */ /* 0x000fe200000001ff */
[----:B------:R-:W-:-:S05]  /*aed0*/  LOP3.LUT R3, R85, UR26, R122, 0x96, !PT ;  /* 0x0000001a55037c12 */ /* 0x000fca000f8e967a */
.L_x_7396:
[----:B------:R-:W-:Y:S05]  /*aee0*/  BSYNC B1 ;  /* 0x0000000000017941 */ /* 0x000fea0003800000 */
.L_x_7395:
        /* <DEDUP_REMOVED lines=21> */
.L_x_7400:
[----:B------:R-:W-:Y:S02]  /*b040*/  IMAD.MOV.U32 R86, RZ, RZ, R8 ;  /* 0x000000ffff567224 */ /* 0x000fe400078e0008 */
.L_x_7401:
[----:B------:R-:W-:Y:S05]  /*b050*/  BSYNC B1 ;  /* 0x0000000000017941 */ /* 0x000fea0003800000 */
.L_x_7399:
        /* <DEDUP_REMOVED lines=16> */
.L_x_7405:
[----:B------:R-:W-:Y:S05]  /*b160*/  BSYNC B2 ;  /* 0x0000000000027941 */ /* 0x000fea0003800000 */
.L_x_7404:
        /* <DEDUP_REMOVED lines=44> */
.L_x_7403:
[----:B------:R-:W-:Y:S05]  /*b430*/  BSYNC B1 ;  /* 0x0000000000017941 */ /* 0x000fea0003800000 */
.L_x_7402:
[----:B------:R0:W1:Y:S01]  /*b440*/  I2F.U32 R84, R86 ;  /* 0x0000005600547306 */ /* 0x0000620000201000 */
[----:B------:R-:W-:Y:S01]  /*b450*/  ISETP.NE.AND P6, PT, R85, 0x1, PT ;  /* 0x000000015500780c */ /* 0x000fe20003fc5270 */
[----:B------:R-:W-:Y:S01]  /*b460*/  BSSY B1, `(.L_x_7406) ;  /* 0x0000014000017945 */ /* 0x000fe20003800000 */
[----:B0-----:R-:W-:-:S05]  /*b470*/  PRMT R86, RZ, 0x5410, R87 ;  /* 0x00005410ff567816 */ /* 0x001fca0000000057 */
[----:B------:R-:W-:Y:S02]  /*b480*/  FMUL.FTZ R99, R86, R95 ;  /* 0x0000005f56637220 */ /* 0x000fe40000410000 */
[----:B-1----:R-:W-:Y:S02]  /*b490*/  FFMA.FTZ R84, R84, R97, 1.1641532182693481445e-10 ;  /* 0x2f00000054547423 */ /* 0x002fe40000010061 */
[----:B------:R-:W-:-:S03]  /*b4a0*/  FMUL.FTZ R99, R99, c[0x0][0x1e8] ;  /* 0x00007a0063637a20 */ /* 0x000fc60000410000 */
        /* <DEDUP_REMOVED lines=14> */
.L_x_7407:
[----:B------:R-:W-:Y:S02]  /*b590*/  IMAD.MOV.U32 R86, RZ, RZ, R8 ;  /* 0x000000ffff567224 */ /* 0x000fe400078e0008 */
.L_x_7408:
[----:B------:R-:W-:Y:S05]  /*b5a0*/  BSYNC B1 ;  /* 0x0000000000017941 */ /* 0x000fea0003800000 */
.L_x_7406:
        /* <DEDUP_REMOVED lines=18> */
.L_x_7412:
[----:B------:R-:W-:Y:S05]  /*b6d0*/  BSYNC B2 ;  /* 0x0000000000027941 */ /* 0x000fea0003800000 */
.L_x_7411:
        /* <DEDUP_REMOVED lines=44> */
.L_x_7410:
[----:B------:R-:W-:Y:S05]  /*b9a0*/  BSYNC B1 ;  /* 0x0000000000017941 */ /* 0x000fea0003800000 */
.L_x_7409:
[----:B------:R0:W1:Y:S01]  /*b9b0*/  I2F.U32 R84, R86 ;  /* 0x0000005600547306 */ /* 0x0000620000201000 */
[----:B------:R-:W-:Y:S02]  /*b9c0*/  SEL R122, RZ, 0x1, P2 ;  /* 0x00000001ff7a7807 */ /* 0x000fe40001000000 */
[----:B------:R-:W-:-:S03]  /*b9d0*/  F2FP.BF16.PACK_AB R85, R116, R115 ;  /* 0x000000737455723e */ /* 0x000fc600000010ff */
[----:B------:R-:W-:Y:S01]  /*b9e0*/  IMAD.WIDE.U32 R122, R122, 0x1000000, RZ ;  /* 0x010000007a7a7825 */ /* 0x000fe200078e00ff */
[----:B0-----:R-:W-:-:S05]  /*b9f0*/  PRMT R86, RZ, 0x7610, R87 ;  /* 0x00007610ff567816 */ /* 0x001fca0000000057 */
[----:B------:R-:W-:Y:S01]  /*ba00*/  FMUL.FTZ R95, R86, R95 ;  /* 0x0000005f565f7220 */ /* 0x000fe20000410000 */
[----:B------:R-:W-:Y:S01]  /*ba10*/  F2FP.BF16.PACK_AB R86, R119, R118 ;  /* 0x000000767756723e */ /* 0x000fe200000010ff */
[----:B-1----:R-:W-:Y:S01]  /*ba20*/  FFMA.FTZ R84, R84, R97, 1.1641532182693481445e-10 ;  /* 0x2f00000054547423 */ /* 0x002fe20000010061 */
[----:B------:R-:W-:Y:S01]  /*ba30*/  SEL R97, RZ, 0x10000, P5 ;  /* 0x00010000ff617807 */ /* 0x000fe20002800000 */
[----:B------:R-:W-:Y:S01]  /*ba40*/  FMUL.FTZ R95, R95, c[0x0][0x1e8] ;  /* 0x00007a005f5f7a20 */ /* 0x000fe20000410000 */
[----:B------:R-:W-:Y:S01]  /*ba50*/  ISETP.NE.AND P5, PT, R124, RZ, PT ;  /* 0x000000ff7c00720c */ /* 0x000fe20003fa5270 */
[----:B------:R-:W-:Y:S01]  /*ba60*/  IMAD.WIDE.U32 R124, R101, R96, c[0x0][0x188] ;  /* 0x00006200657c7625 */ /* 0x000fe200078e0060 */
[----:B------:R-:W-:Y:S02]  /*ba70*/  FSETP.GTU.FTZ.AND P6, PT, R84, c[0x0][0x1e4], PT ;  /* 0x0000790054007a0b */ /* 0x000fe40003fdc000 */
[----:B------:R-:W-:Y:S02]  /*ba80*/  @P0 PRMT R84, RZ, 0x7610, R79 ;  /* 0x00007610ff540816 */ /* 0x000fe4000000004f */
[----:B------:R-:W-:-:S02]  /*ba90*/  FSEL R95, R95, RZ, !P6 ;  /* 0x000000ff5f5f7208 */ /* 0x000fc40007000000 */
[----:B------:R-:W-:-:S03]  /*baa0*/  SEL R96, RZ, 0x100, P4 ;  /* 0x00000100ff607807 */ /* 0x000fc60002000000 */
[----:B------:R-:W-:Y:S01]  /*bab0*/  @P0 FADD.FTZ R95, R84, R95 ;  /* 0x0000005f545f0221 */ /* 0x000fe20000010000 */
[----:B------:R-:W-:Y:S02]  /*bac0*/  ISETP.NE.AND P0, PT, R121, RZ, PT ;  /* 0x000000ff7900720c */ /* 0x000fe40003f05270 */
[----:B------:R-:W-:Y:S02]  /*bad0*/  SEL R121, RZ, 0x1000000, P6 ;  /* 0x01000000ff797807 */ /* 0x000fe40003000000 */
[----:B------:R-:W-:Y:S02]  /*bae0*/  F2FP.BF16.PACK_AB R84, R117, R114 ;  /* 0x000000727554723e */ /* 0x000fe400000010ff */
[----:B------:R-:W-:Y:S02]  /*baf0*/  LOP3.LUT R96, R96, R121, R97, 0xfe, !PT ;  /* 0x0000007960607212 */ /* 0x000fe400078efe61 */
[----:B------:R-:W-:Y:S02]  /*bb00*/  SEL R97, RZ, 0x1, P3 ;  /* 0x00000001ff617807 */ /* 0x000fe40001800000 */
[----:B------:R-:W-:-:S02]  /*bb10*/  F2FP.BF16.PACK_AB R87, R95, R120 ;  /* 0x000000785f57723e */ /* 0x000fc400000010ff */
[----:B------:R-:W-:Y:S02]  /*bb20*/  LOP3.LUT R123, R123, R96, R97, 0xfe, !PT ;  /* 0x000000607b7b7212 */ /* 0x000fe400078efe61 */
[----:B------:R-:W-:Y:S01]  /*bb30*/  SEL R96, RZ, 0x1, P1 ;  /* 0x00000001ff607807 */ /* 0x000fe20000800000 */
[----:B------:R0:W-:Y:S01]  /*bb40*/  STG.E.128 [R124.64], R84 ;  /* 0x000000547c007986 */ /* 0x0001e2000c101d06 */
[----:B------:R-:W-:Y:S02]  /*bb50*/  SEL R121, RZ, 0x1, P5 ;  /* 0x00000001ff797807 */ /* 0x000fe40002800000 */
[----:B------:R-:W-:Y:S01]  /*bb60*/  ISETP.NE.AND P1, PT, R80, RZ, PT ;  /* 0x000000ff5000720c */ /* 0x000fe20003f25270 */
[----:B------:R-:W-:-:S04]  /*bb70*/  IMAD.WIDE.U32 R96, R96, 0x10000, RZ ;  /* 0x0001000060607825 */ /* 0x000fc800078e00ff */
[----:B0-----:R-:W-:Y:S01]  /*bb80*/  IMAD.WIDE.U32 R84, R121, 0x100, RZ ;  /* 0x0000010079547825 */ /* 0x001fe200078e00ff */
[----:B------:R-:W-:-:S04]  /*bb90*/  SEL R87, RZ, 0x1, P0 ;  /* 0x00000001ff577807 */ /* 0x000fc80000000000 */
[----:B------:R-:W-:Y:S01]  /*bba0*/  LOP3.LUT R85, R85, R123, R97, 0xfe, !PT ;  /* 0x0000007b55557212 */ /* 0x000fe200078efe61 */
[----:B------:R-:W-:Y:S01]  /*bbb0*/  FADD.FTZ R97, RZ, R11 ;  /* 0x0000000bff617221 */ /* 0x000fe20000010000 */
[----:B------:R-:W-:-:S03]  /*bbc0*/  LOP3.LUT R122, R84, R122, R96, 0xfe, !PT ;  /* 0x0000007a547a7212 */ /* 0x000fc600078efe60 */
[----:B------:R-:W-:Y:S01]  /*bbd0*/  FADD.FTZ R96, R97, R82 ;  /* 0x0000005261607221 */ /* 0x000fe20000010000 */
[----:B------:R-:W-:Y:S01]  /*bbe0*/  LOP3.LUT R84, R122, R87, RZ, 0xfc, !PT ;  /* 0x000000577a547212 */ /* 0x000fe200078efcff */
        /* <DEDUP_REMOVED lines=34> */
.L_x_7417:
        /* <DEDUP_REMOVED lines=12> */
[C---:B------:R-:W-:Y:S02]  /*bed0*/  FADD.FTZ R87, -R123.reuse, R82 ;  /* 0x000000527b577221 */ /* 0x040fe40000010100 */
[----:B------:R-:W-:Y:S02]  /*bee0*/  FFMA.FTZ R86, R86, R86, RZ ;  /* 0x0000005656567223 */ /* 0x000fe400000100ff */
[----:B------:R-:W-:Y:S02]  /*bef0*/  FADD.FTZ R85, -R123, R92 ;  /* 0x0000005c7b557221 */ /* 0x000fe40000010100 */
[----:B------:R-:W-:Y:S02]  /*bf00*/  FFMA.FTZ R86, R87, R87, R86 ;  /* 0x0000005757567223 */ /* 0x000fe40000010056 */
[----:B------:R-:W-:-:S04]  /*bf10*/  FADD.FTZ R87, -R123, R81 ;  /* 0x000000517b577221 */ /* 0x000fc80000010100 */
        /* <DEDUP_REMOVED lines=67> */
.L_x_7418:
[----:B------:R-:W-:Y:S01]  /*c350*/  FMUL.FTZ R84, R123, R123 ;  /* 0x0000007b7b547220 */ /* 0x000fe20000410000 */
[----:B------:R-:W-:Y:S01]  /*c360*/  ISETP.NE.AND P0, PT, RZ, UR8, PT ;  /* 0x00000008ff007c0c */ /* 0x000fe2000bf05270 */
[----:B-1----:R-:W-:Y:S01]  /*c370*/  FADD.FTZ R97, R97, R96 ;  /* 0x0000006061617221 */ /* 0x002fe20000010000 */
[----:B------:R-:W-:Y:S02]  /*c380*/  MOV R80, c[0x0][0x1e0] ;  /* 0x0000780000507a02 */ /* 0x000fe40000000f00 */
[----:B------:R-:W-:-:S03]  /*c390*/  FSEL R85, R84, RZ, P0 ;  /* 0x000000ff54557208 */ /* 0x000fc60000000000 */
[----:B------:R-:W-:Y:S02]  /*c3a0*/  FFMA.FTZ R80, R97, R80, c[0x0][0x228] ;  /* 0x00008a0061507623 */ /* 0x000fe40000010050 */
[----:B------:R-:W-:Y:S02]  /*c3b0*/  IMAD.MOV.U32 R97, RZ, RZ, 0x4 ;  /* 0x00000004ff617424 */ /* 0x000fe400078e00ff */
[----:B------:R-:W-:Y:S01]  /*c3c0*/  FADD.FTZ R121, R80, R85 ;  /* 0x0000005550797221 */ /* 0x000fe20000010000 */
[----:B------:R-:W-:Y:S01]  /*c3d0*/  FSEL R80, R123, RZ, !P0 ;  /* 0x000000ff7b507208 */ /* 0x000fe20004000000 */
[----:B------:R-:W-:-:S04]  /*c3e0*/  @!P1 IMAD.WIDE R86, R0, R97, c[0x0][0x1a0] ;  /* 0x0000680000569625 */ /* 0x000fc800078e0261 */
[----:B------:R-:W1:Y:S01]  /*c3f0*/  MUFU.RSQ R121, R121 ;  /* 0x0000007900797308 */ /* 0x000e620000001400 */
[----:B------:R-:W-:Y:S01]  /*c400*/  @!P1 IMAD.WIDE R84, R0, R97, c[0x0][0x1a8] ;  /* 0x00006a0000549625 */ /* 0x000fe200078e0261 */
[----:B------:R2:W-:Y:S03]  /*c410*/  @!P1 STG.E [R86.64], R123 ;  /* 0x0000007b56009986 */ /* 0x0005e6000c101906 */
[C---:B0-----:R-:W-:Y:S02]  /*c420*/  FADD.FTZ R96, -R80.reuse, R11 ;  /* 0x0000000b50607221 */ /* 0x041fe40000010100 */
[C---:B------:R-:W-:Y:S02]  /*c430*/  FADD.FTZ R82, -R80.reuse, R82 ;  /* 0x0000005250527221 */ /* 0x040fe40000010100 */
[C---:B------:R-:W-:Y:S02]  /*c440*/  FADD.FTZ R100, -R80.reuse, R81 ;  /* 0x0000005150647221 */ /* 0x040fe40000010100 */
[----:B------:R-:W-:-:S02]  /*c450*/  FADD.FTZ R92, -R80, R92 ;  /* 0x0000005c505c7221 */ /* 0x000fc40000010100 */
[C---:B------:R-:W-:Y:S02]  /*c460*/  FADD.FTZ R122, -R80.reuse, R83 ;  /* 0x00000053507a7221 */ /* 0x040fe40000010100 */
[C---:B------:R-:W-:Y:S01]  /*c470*/  FADD.FTZ R94, -R80.reuse, R94 ;  /* 0x0000005e505e7221 */ /* 0x040fe20000010100 */
[----:B-1----:R0:W-:Y:S01]  /*c480*/  @!P1 STG.E [R84.64], R121 ;  /* 0x0000007954009986 */ /* 0x0021e2000c101906 */
[C---:B------:R-:W-:Y:S02]  /*c490*/  FADD.FTZ R124, -R80.reuse, R93 ;  /* 0x0000005d507c7221 */ /* 0x040fe40000010100 */
[C---:B------:R-:W-:Y:S02]  /*c4a0*/  FADD.FTZ R98, -R80.reuse, R98 ;  /* 0x0000006250627221 */ /* 0x040fe40000010100 */
[C---:B------:R-:W-:Y:S02]  /*c4b0*/  FADD.FTZ R88, -R80.reuse, R88 ;  /* 0x0000005850587221 */ /* 0x040fe40000010100 */
[----:B--2---:R-:W-:-:S02]  /*c4c0*/  FADD.FTZ R86, -R80, R91 ;  /* 0x0000005b50567221 */ /* 0x004fc40000010100 */
[C---:B------:R-:W-:Y:S02]  /*c4d0*/  FADD.FTZ R102, -R80.reuse, R102 ;  /* 0x0000006650667221 */ /* 0x040fe40000010100 */
[C---:B------:R-:W-:Y:S02]  /*c4e0*/  FADD.FTZ R90, -R80.reuse, R90 ;  /* 0x0000005a505a7221 */ /* 0x040fe40000010100 */
[C---:B0-----:R-:W-:Y:S02]  /*c4f0*/  FADD.FTZ R84, -R80.reuse, R89 ;  /* 0x0000005950547221 */ /* 0x041fe40000010100 */
        /* <DEDUP_REMOVED lines=33> */
[----:B------:R-:W-:-:S02]  /*c710*/  FMUL.FTZ R95, R121, R103 ;  /* 0x00000067795f7220 */ /* 0x000fc40000410000 */
[C---:B------:R-:W-:Y:S01]  /*c720*/  FMUL.FTZ R104, R121.reuse, R104 ;  /* 0x0000006879687220 */ /* 0x040fe20000410000 */
[----:B------:R-:W-:Y:S01]  /*c730*/  F2FP.BF16.PACK_AB R81, R92, R81 ;  /* 0x000000515c51723e */ /* 0x000fe200000010ff */
[C---:B------:R-:W-:Y:S02]  /*c740*/  FMUL.FTZ R85, R121.reuse, R88 ;  /* 0x0000005879557220 */ /* 0x040fe40000410000 */
[----:B------:R-:W-:Y:S02]  /*c750*/  FMUL.FTZ R86, R121, R86 ;  /* 0x0000005679567220 */ /* 0x000fe40000410000 */
[----:B------:R-:W-:Y:S02]  /*c760*/  FFMA.FTZ R82, R36, R83, R68 ;  /* 0x0000005324527223 */ /* 0x000fe40000010044 */
[----:B------:R-:W-:Y:S02]  /*c770*/  FFMA.FTZ R83, R38, R87, R70 ;  /* 0x0000005726537223 */ /* 0x000fe40000010046 */
[----:B------:R-:W-:-:S02]  /*c780*/  FFMA.FTZ R87, R37, R94, R69 ;  /* 0x0000005e25577223 */ /* 0x000fc40000010045 */
[C---:B------:R-:W-:Y:S02]  /*c790*/  FMUL.FTZ R89, R121.reuse, R84 ;  /* 0x0000005479597220 */ /* 0x040fe40000410000 */
[----:B------:R-:W-:Y:S01]  /*c7a0*/  FMUL.FTZ R91, R121, R90 ;  /* 0x0000005a795b7220 */ /* 0x000fe20000410000 */
[----:B------:R-:W-:Y:S01]  /*c7b0*/  F2FP.BF16.PACK_AB R82, R87, R82 ;  /* 0x000000525752723e */ /* 0x000fe200000010ff */
[----:B------:R-:W-:Y:S02]  /*c7c0*/  FFMA.FTZ R95, R30, R95, R62 ;  /* 0x0000005f1e5f7223 */ /* 0x000fe4000001003e */
[----:B------:R-:W-:Y:S02]  /*c7d0*/  FFMA.FTZ R104, R31, R104, R63 ;  /* 0x000000681f687223 */ /* 0x000fe4000001003f */
[C---:B------:R-:W-:Y:S02]  /*c7e0*/  FMUL.FTZ R102, R121.reuse, R102 ;  /* 0x0000006679667220 */ /* 0x040fe40000410000 */
[C---:B------:R-:W-:Y:S01]  /*c7f0*/  FMUL.FTZ R84, R121.reuse, R105 ;  /* 0x0000006979547220 */ /* 0x040fe20000410000 */
[----:B------:R-:W-:Y:S01]  /*c800*/  F2FP.BF16.PACK_AB R87, R104, R95 ;  /* 0x0000005f6857723e */ /* 0x000fe200000010ff */
[----:B------:R-:W-:Y:S01]  /*c810*/  FMUL.FTZ R90, R121, R113 ;  /* 0x00000071795a7220 */ /* 0x000fe20000410000 */
[----:B------:R-:W-:Y:S01]  /*c820*/  IADD3 R104, R9, 0x20, RZ ;  /* 0x0000002009687810 */ /* 0x000fe20007ffe0ff */
[----:B------:R-:W-:-:S02]  /*c830*/  FFMA.FTZ R11, R32, R85, R64 ;  /* 0x00000055200b7223 */ /* 0x000fc40000010040 */
[----:B------:R-:W-:Y:S02]  /*c840*/  FFMA.FTZ R92, R33, R86, R65 ;  /* 0x00000056215c7223 */ /* 0x000fe40000010041 */
        /* <DEDUP_REMOVED lines=9> */
[C---:B------:R-:W-:Y:S01]  /*c8e0*/  FMUL.FTZ R98, R121.reuse, R98 ;  /* 0x0000006279627220 */ /* 0x040fe20000410000 */
[----:B------:R-:W-:Y:S01]  /*c8f0*/  F2FP.BF16.PACK_AB R85, R102, R85 ;  /* 0x000000556655723e */ /* 0x000fe200000010ff */
[----:B------:R-:W-:Y:S01]  /*c900*/  FMUL.FTZ R105, R121, R108 ;  /* 0x0000006c79697220 */ /* 0x000fe20000410000 */
[----:B------:R-:W-:Y:S01]  /*c910*/  F2FP.BF16.PACK_AB R86, R89, R86 ;  /* 0x000000565956723e */ /* 0x000fe200000010ff */
[----:B------:R-:W-:Y:S01]  /*c920*/  FFMA.FTZ R95, R14, R113, R46 ;  /* 0x000000710e5f7223 */ /* 0x000fe2000001002e */
[----:B------:R-:W-:Y:S01]  /*c930*/  LEA R102, P0, R9, c[0x0][0x208], 0x4 ;  /* 0x0000820009667a11 */ /* 0x000fe200078020ff */
[----:B------:R-:W-:-:S02]  /*c940*/  FFMA.FTZ R106, R15, R106, R47 ;  /* 0x0000006a0f6a7223 */ /* 0x000fc4000001002f */
[----:B------:R-:W-:Y:S02]  /*c950*/  FMUL.FTZ R107, R121, R107 ;  /* 0x0000006b796b7220 */ /* 0x000fe40000410000 */
[----:B------:R-:W-:Y:S01]  /*c960*/  FFMA.FTZ R94, R12, R109, R44 ;  /* 0x0000006d0c5e7223 */ /* 0x000fe2000001002c */
[----:B------:R-:W-:Y:S01]  /*c970*/  F2FP.BF16.PACK_AB R95, R106, R95 ;  /* 0x0000005f6a5f723e */ /* 0x000fe200000010ff */
[----:B------:R-:W-:Y:S01]  /*c980*/  FFMA.FTZ R11, R13, R100, R45 ;  /* 0x000000640d0b7223 */ /* 0x000fe2000001002d */
[----:B------:R-:W-:Y:S01]  /*c990*/  IADD3 R106, R9, 0x40, RZ ;  /* 0x00000040096a7810 */ /* 0x000fe20007ffe0ff */
[----:B------:R-:W-:Y:S01]  /*c9a0*/  FMUL.FTZ R110, R121, R110 ;  /* 0x0000006e796e7220 */ /* 0x000fe20000410000 */
[----:B------:R-:W-:Y:S01]  /*c9b0*/  LEA R100, P1, R101, c[0x0][0x208], 0x4 ;  /* 0x0000820065647a11 */ /* 0x000fe200078220ff */
[----:B------:R-:W-:Y:S01]  /*c9c0*/  FMUL.FTZ R111, R121, R111 ;  /* 0x0000006f796f7220 */ /* 0x000fe20000410000 */
[----:B------:R-:W-:Y:S01]  /*c9d0*/  F2FP.BF16.PACK_AB R94, R11, R94 ;  /* 0x0000005e0b5e723e */ /* 0x000fe200000010ff */
[----:B------:R-:W-:Y:S01]  /*c9e0*/  FMUL.FTZ R112, R121, R112 ;  /* 0x0000007079707220 */ /* 0x000fe20000410000 */
[----:B------:R-:W-:Y:S01]  /*c9f0*/  LEA.HI.X R101, R101, c[0x0][0x20c], RZ, 0x4, P1 ;  /* 0x0000830065657a11 */ /* 0x000fe200008f24ff */
[----:B------:R-:W-:-:S02]  /*ca00*/  FMUL.FTZ R103, R121, R114 ;  /* 0x0000007279677220 */ /* 0x000fc40000410000 */
[C---:B------:R-:W-:Y:S02]  /*ca10*/  FMUL.FTZ R96, R121.reuse, R117 ;  /* 0x0000007579607220 */ /* 0x040fe40000410000 */
[C---:B------:R-:W-:Y:S02]  /*ca20*/  FMUL.FTZ R115, R121.reuse, R115 ;  /* 0x0000007379737220 */ /* 0x040fe40000410000 */
[----:B------:R-:W-:Y:S02]  /*ca30*/  FMUL.FTZ R116, R121, R116 ;  /* 0x0000007479747220 */ /* 0x000fe40000410000 */
        /* <DEDUP_REMOVED lines=11> */
[----:B------:R-:W-:Y:S02]  /*caf0*/  FFMA.FTZ R110, R27, R110, R59 ;  /* 0x0000006e1b6e7223 */ /* 0x000fe4000001003b */
[----:B------:R-:W-:Y:S01]  /*cb00*/  IMAD.MOV.U32 R107, RZ, RZ, 0x10 ;  /* 0x00000010ff6b7424 */ /* 0x000fe200078e00ff */
[----:B------:R-:W-:Y:S01]  /*cb10*/  F2FP.BF16.PACK_AB R88, R88, R93 ;  /* 0x0000005d5858723e */ /* 0x000fe200000010ff */
[----:B------:R-:W-:Y:S01]  /*cb20*/  FFMA.FTZ R115, R18, R115, R50 ;  /* 0x0000007312737223 */ /* 0x000fe20000010032 */
[----:B------:R-:W-:Y:S01]  /*cb30*/  F2FP.BF16.PACK_AB R89, R110, R89 ;  /* 0x000000596e59723e */ /* 0x000fe200000010ff */
[----:B------:R-:W-:-:S02]  /*cb40*/  FFMA.FTZ R116, R19, R116, R51 ;  /* 0x0000007413747223 */ /* 0x000fc40000010033 */
[----:B------:R-:W-:Y:S01]  /*cb50*/  FFMA.FTZ R92, R16, R103, R48 ;  /* 0x00000067105c7223 */ /* 0x000fe20000010030 */
[----:B------:R-:W-:Y:S01]  /*cb60*/  LEA.HI.X R103, R9, c[0x0][0x20c], RZ, 0x4, P0 ;  /* 0x0000830009677a11 */ /* 0x000fe200000f24ff */
[----:B------:R-:W-:Y:S01]  /*cb70*/  FFMA.FTZ R11, R17, R96, R49 ;  /* 0x00000060110b7223 */ /* 0x000fe20000010031 */
[----:B------:R-:W-:Y:S01]  /*cb80*/  F2FP.BF16.PACK_AB R93, R116, R115 ;  /* 0x00000073745d723e */ /* 0x000fe200000010ff */
[-C--:B------:R-:W-:Y:S02]  /*cb90*/  IMAD.WIDE.U32 R104, R104, R107.reuse, c[0x0][0x208] ;  /* 0x0000820068687625 */ /* 0x080fe400078e006b */
[----:B------:R0:W-:Y:S01]  /*cba0*/  STG.E.128 [R102.64], R80 ;  /* 0x0000005066007986 */ /* 0x0001e2000c101d06 */
[----:B------:R-:W-:Y:S01]  /*cbb0*/  F2FP.BF16.PACK_AB R92, R11, R92 ;  /* 0x0000005c0b5c723e */ /* 0x000fe200000010ff */
[----:B------:R-:W-:Y:S02]  /*cbc0*/  IMAD.WIDE.U32 R106, R106, R107, c[0x0][0x208] ;  /* 0x000082006a6a7625 */ /* 0x000fe400078e006b */
[----:B------:R0:W-:Y:S02]  /*cbd0*/  STG.E.128 [R104.64], R84 ;  /* 0x0000005468007986 */ /* 0x0001e4000c101d06 */
[----:B------:R-:W-:-:S02]  /*cbe0*/  IMAD R0, R97, c[0x0][0x160], R0 ;  /* 0x0000580061007a24 */ /* 0x000fc400078e0200 */
[----:B------:R0:W-:Y:S03]  /*cbf0*/  STG.E.128 [R106.64], R88 ;  /* 0x000000586a007986 */ /* 0x0001e6000c101d06 */
[----:B------:R-:W-:Y:S01]  /*cc00*/  ISETP.GE.AND P0, PT, R0, c[0x0][0x164], PT ;  /* 0x0000590000007a0c */ /* 0x000fe20003f06270 */
[----:B------:R0:W-:-:S12]  /*cc10*/  STG.E.128 [R100.64], R92 ;  /* 0x0000005c64007986 */ /* 0x0001d8000c101d06 */
[----:B0-----:R-:W-:Y:S01]  /*cc20*/  @P0 CALL.REL.NOINC `(.L_x_7415) ;  /* 0x0000001000000944 */ /* 0x001fe20003c00000 */
[----:B------:R-:W-:Y:S05]  /*cc30*/  BRA `(.L_x_7416) ;  /* 0xffff3be000007947 */ /* 0x000fea000383ffff */
.L_x_7415:
[----:B------:R-:W-:Y:S05]  /*cc40*/  BSYNC B0 ;  /* 0x0000000000007941 */ /* 0x000fea0003800000 */
.L_x_7188:
[----:B------:R-:W-:Y:S05]  /*cc50*/  EXIT ;  /* 0x000000000000794d */ /* 0x000fea0003800000 */
.L_x_7413:
[----:B------:R-:W-:Y:S01]  /*cc60*/  HFMA2.MMA R86, -RZ, RZ, 0, 5.9604644775390625e-08 ;  /* 0x00000001ff567435 */ /* 0x000fe200000001ff */
[----:B------:R-:W-:Y:S01]  /*cc70*/  IMAD.MOV.U32 R87, RZ, RZ, 0x1f ;  /* 0x0000001fff577424 */ /* 0x000fe200078e00ff */
[----:B------:R-:W-:Y:S01]  /*cc80*/  MOV R84, 0xccb0 ;  /* 0x0000ccb000547802 */ /* 0x000fe20000000f00 */
[----:B------:R-:W-:-:S03]  /*cc90*/  IMAD.MOV.U32 R80, RZ, RZ, -0x1 ;  /* 0xffffffffff507424 */ /* 0x000fc600078e00ff */
[----:B------:R-:W-:Y:S05]  /*cca0*/  CALL.REL.NOINC `($__internal_41_$__cuda_sm70_shflsync_bfly_p) ;  /* 0x0000079000007944 */ /* 0x000fea0003c00000 */
[----:B01----:R-:W-:Y:S05]  /*ccb0*/  BRA `(.L_x_7417) ;  /* 0xfffff15000007947 */ /* 0x003fea000383ffff */
.L_x_7414:
[----:B------:R-:W-:Y:S01]  /*ccc0*/  MOV R86, 0x2 ;  /* 0x0000000200567802 */ /* 0x000fe20000000f00 */
[----:B------:R-:W-:Y:S01]  /*ccd0*/  IMAD.MOV.U32 R87, RZ, RZ, 0x1f ;  /* 0x0000001fff577424 */ /* 0x000fe200078e00ff */
[----:B------:R-:W-:Y:S01]  /*cce0*/  MOV R84, 0xcd10 ;  /* 0x0000cd1000547802 */ /* 0x000fe20000000f00 */
[----:B------:R-:W-:Y:S02]  /*ccf0*/  IMAD.MOV.U32 R80, RZ, RZ, -0x1 ;  /* 0xffffffffff507424 */ /* 0x000fe400078e00ff */
[----:B------:R-:W-:Y:S05]  /*cd00*/  CALL.REL.NOINC `($__internal_41_$__cuda_sm70_shflsync_bfly_p) ;  /* 0x0000073000007944 */ /* 0x000fea0003c00000 */
[----:B0-----:R-:W-:Y:S01]  /*cd10*/  HFMA2.MMA R86, -RZ, RZ, 0, 2.384185791015625e-07 ;  /* 0x00000004ff567435 */ /* 0x001fe200000001ff */
[----:B-1----:R-:W-:Y:S01]  /*cd20*/  FADD.FTZ R96, R96, R80 ;  /* 0x0000005060607221 */ /* 0x002fe20000010000 */
[----:B------:R-:W-:Y:S01]  /*cd30*/  MOV R84, 0xcd70 ;  /* 0x0000cd7000547802 */ /* 0x000fe20000000f00 */
[----:B------:R-:W-:Y:S02]  /*cd40*/  IMAD.MOV.U32 R87, RZ, RZ, 0x1f ;  /* 0x0000001fff577424 */ /* 0x000fe400078e00ff */
[----:B------:R-:W-:-:S02]  /*cd50*/  IMAD.MOV.U32 R80, RZ, RZ, -0x1 ;  /* 0xffffffffff507424 */ /* 0x000fc400078e00ff */
[----:B------:R-:W-:Y:S05]  /*cd60*/  CALL.REL.NOINC `($__internal_41_$__cuda_sm70_shflsync_bfly_p) ;  /* 0x000006d000007944 */ /* 0x000fea0003c00000 */
[----:B01----:R-:W-:Y:S01]  /*cd70*/  FADD.FTZ R96, R96, R80 ;  /* 0x0000005060607221 */ /* 0x003fe20000010000 */
[----:B------:R-:W-:Y:S01]  /*cd80*/  MOV R86, 0x8 ;  /* 0x0000000800567802 */ /* 0x000fe20000000f00 */
[----:B------:R-:W-:Y:S01]  /*cd90*/  IMAD.MOV.U32 R87, RZ, RZ, 0x1f ;  /* 0x0000001fff577424 */ /* 0x000fe200078e00ff */
[----:B------:R-:W-:Y:S01]  /*cda0*/  MOV R84, 0xcdd0 ;  /* 0x0000cdd000547802 */ /* 0x000fe20000000f00 */
[----:B------:R-:W-:-:S02]  /*cdb0*/  IMAD.MOV.U32 R80, RZ, RZ, -0x1 ;  /* 0xffffffffff507424 */ /* 0x000fc400078e00ff */
[----:B------:R-:W-:Y:S05]  /*cdc0*/  CALL.REL.NOINC `($__internal_41_$__cuda_sm70_shflsync_bfly_p) ;  /* 0x0000067000007944 */ /* 0x000fea0003c00000 */
[----:B0-----:R-:W-:Y:S01]  /*cdd0*/  HFMA2.MMA R86, -RZ, RZ, 0, 9.5367431640625e-07 ;  /* 0x00000010ff567435 */ /* 0x001fe200000001ff */
[----:B-1----:R-:W-:Y:S01]  /*cde0*/  FADD.FTZ R96, R96, R80 ;  /* 0x0000005060607221 */ /* 0x002fe20000010000 */
[----:B------:R-:W-:Y:S01]  /*cdf0*/  MOV R84, 0xce30 ;  /* 0x0000ce3000547802 */ /* 0x000fe20000000f00 */
[----:B------:R-:W-:-:S02]  /*ce00*/  IMAD.MOV.U32 R87, RZ, RZ, 0x1f ;  /* 0x0000001fff577424 */ /* 0x000fc400078e00ff */
[----:B------:R-:W-:Y:S02]  /*ce10*/  IMAD.MOV.U32 R80, RZ, RZ, -0x1 ;  /* 0xffffffffff507424 */ /* 0x000fe400078e00ff */
[----:B------:R-:W-:Y:S05]  /*ce20*/  CALL.REL.NOINC `($__internal_41_$__cuda_sm70_shflsync_bfly_p) ;  /* 0x0000061000007944 */ /* 0x000fea0003c00000 */
[----:B-1----:R-:W-:Y:S01]  /*ce30*/  FADD.FTZ R80, R96, R80 ;  /* 0x0000005060507221 */ /* 0x002fe20000010000 */
[----:B0-----:R-:W-:Y:S01]  /*ce40*/  MOV R86, 0x1 ;  /* 0x0000000100567802 */ /* 0x001fe20000000f00 */
[----:B------:R-:W-:Y:S01]  /*ce50*/  IMAD.MOV.U32 R87, RZ, RZ, 0x1f ;  /* 0x0000001fff577424 */ /* 0x000fe200078e00ff */
[----:B------:R-:W-:Y:S01]  /*ce60*/  MOV R84, 0xd2a0 ;  /* 0x0000d2a000547802 */ /* 0x000fe20000000f00 */
        /* <DEDUP_REMOVED lines=65> */
[----:B------:R-:W-:Y:S02]  /*d280*/  IMAD.MOV.U32 R80, RZ, RZ, -0x1 ;  /* 0xffffffffff507424 */ /* 0x000fe400078e00ff */
[----:B------:R-:W-:Y:S05]  /*d290*/  CALL.REL.NOINC `($__internal_41_$__cuda_sm70_shflsync_bfly_p) ;  /* 0x000001a000007944 */ /* 0x000fea0003c00000 */
[----:B0-----:R-:W-:Y:S01]  /*d2a0*/  HFMA2.MMA R86, -RZ, RZ, 0, 1.1920928955078125e-07 ;  /* 0x00000002ff567435 */ /* 0x001fe200000001ff */
[----:B-1----:R-:W-:Y:S01]  /*d2b0*/  FADD.FTZ R96, R96, R80 ;  /* 0x0000005060607221 */ /* 0x002fe20000010000 */
[----:B------:R-:W-:Y:S01]  /*d2c0*/  MOV R84, 0xd300 ;  /* 0x0000d30000547802 */ /* 0x000fe20000000f00 */
[----:B------:R-:W-:Y:S02]  /*d2d0*/  IMAD.MOV.U32 R87, RZ, RZ, 0x1f ;  /* 0x0000001fff577424 */ /* 0x000fe400078e00ff */
[----:B------:R-:W-:Y:S02]  /*d2e0*/  IMAD.MOV.U32 R80, RZ, RZ, -0x1 ;  /* 0xffffffffff507424 */ /* 0x000fe400078e00ff */
[----:B------:R-:W-:Y:S05]  /*d2f0*/  CALL.REL.NOINC `($__internal_41_$__cuda_sm70_shflsync_bfly_p) ;  /* 0x0000014000007944 */ /* 0x000fea0003c00000 */
[----:B01----:R-:W-:Y:S01]  /*d300*/  FADD.FTZ R96, R96, R80 ;  /* 0x0000005060607221 */ /* 0x003fe20000010000 */
[----:B------:R-:W-:Y:S01]  /*d310*/  MOV R86, 0x4 ;  /* 0x0000000400567802 */ /* 0x000fe20000000f00 */
[----:B------:R-:W-:Y:S01]  /*d320*/  IMAD.MOV.U32 R87, RZ, RZ, 0x1f ;  /* 0x0000001fff577424 */ /* 0x000fe200078e00ff */
[----:B------:R-:W-:Y:S01]  /*d330*/  MOV R84, 0xd360 ;  /* 0x0000d36000547802 */ /* 0x000fe20000000f00 */
[----:B------:R-:W-:-:S02]  /*d340*/  IMAD.MOV.U32 R80, RZ, RZ, -0x1 ;  /* 0xffffffffff507424 */ /* 0x000fc400078e00ff */
[----:B------:R-:W-:Y:S05]  /*d350*/  CALL.REL.NOINC `($__internal_41_$__cuda_sm70_shflsync_bfly_p) ;  /* 0x000000e000007944 */ /* 0x000fea0003c00000 */
[----:B0-----:R-:W-:Y:S01]  /*d360*/  HFMA2.MMA R86, -RZ, RZ, 0, 4.76837158203125e-07 ;  /* 0x00000008ff567435 */ /* 0x001fe200000001ff */
[----:B-1----:R-:W-:Y:S01]  /*d370*/  FADD.FTZ R96, R96, R80 ;  /* 0x0000005060607221 */ /* 0x002fe20000010000 */
[----:B------:R-:W-:Y:S01]  /*d380*/  MOV R84, 0xd3c0 ;  /* 0x0000d3c000547802 */ /* 0x000fe20000000f00 */
[----:B------:R-:W-:-:S02]  /*d390*/  IMAD.MOV.U32 R87, RZ, RZ, 0x1f ;  /* 0x0000001fff577424 */ /* 0x000fc400078e00ff */
[----:B------:R-:W-:Y:S02]  /*d3a0*/  IMAD.MOV.U32 R80, RZ, RZ, -0x1 ;  /* 0xffffffffff507424 */ /* 0x000fe400078e00ff */
[----:B------:R-:W-:Y:S05]  /*d3b0*/  CALL.REL.NOINC `($__internal_41_$__cuda_sm70_shflsync_bfly_p) ;  /* 0x0000008000007944 */ /* 0x000fea0003c00000 */
[----:B01----:R-:W-:Y:S01]  /*d3c0*/  FADD.FTZ R96, R96, R80 ;  /* 0x0000005060607221 */ /* 0x003fe20000010000 */
[----:B------:R-:W-:Y:S01]  /*d3d0*/  MOV R86, 0x10 ;  /* 0x0000001000567802 */ /* 0x000fe20000000f00 */
[----:B------:R-:W-:Y:S01]  /*d3e0*/  IMAD.MOV.U32 R87, RZ, RZ, 0x1f ;  /* 0x0000001fff577424 */ /* 0x000fe200078e00ff */
[----:B------:R-:W-:Y:S01]  /*d3f0*/  MOV R84, 0xd420 ;  /* 0x0000d42000547802 */ /* 0x000fe20000000f00 */
[----:B------:R-:W-:Y:S02]  /*d400*/  IMAD.MOV.U32 R80, RZ, RZ, -0x1 ;  /* 0xffffffffff507424 */ /* 0x000fe400078e00ff */
[----:B------:R-:W-:Y:S05]  /*d410*/  CALL.REL.NOINC `($__internal_41_$__cuda_sm70_shflsync_bfly_p) ;  /* 0x0000002000007944 */ /* 0x000fea0003c00000 */
[----:B-1----:R-:W-:Y:S01]  /*d420*/  MOV R97, R80 ;  /* 0x0000005000617202 */ /* 0x002fe20000000f00 */
[----:B0-----:R-:W-:Y:S05]  /*d430*/  BRA `(.L_x_7418) ;  /* 0xffffef1000007947 */ /* 0x001fea000383ffff */
        .weak           $__internal_41_$__cuda_sm70_shflsync_bfly_p
        .type           $__internal_41_$__cuda_sm70_shflsync_bfly_p,@function
        .size           $__internal_41_$__cuda_sm70_shflsync_bfly_p,(.L_x_29181 - $__internal_41_$__cuda_sm70_shflsync_bfly_p)
$__internal_41_$__cuda_sm70_shflsync_bfly_p:
[----:B------:R-:W-:Y:S01]  /*d440*/  IMAD.MOV.U32 R85, RZ, RZ, 0x0 ;  /* 0x00000000ff557424 */ /* 0x000fe200078e00ff */
[----:B------:R-:W-:Y:S04]  /*d450*/  WARPSYNC R80 ;  /* 0x0000005000007348 */ /* 0x000fe80003800000 */
[----:B------:R0:W1:Y:S01]  /*d460*/  SHFL.BFLY PT, R80, R96, R86, R87 ;  /* 0x0c00005660507389 */ /* 0x00006200000e0057 */
[----:B------:R-:W-:Y:S05]  /*d470*/  RET.REL.NODEC R84 `(_ZN10layer_norm13ln_fwd_kernelINS_13Kernel_traitsIf13__nv_bfloat16S2_S2_fjLj1024ELj1ELj4ELj1ELj16ENS_18Kernel_traits_baseILj1024EfS2_S2_S2_fjLj128EEEEELb1ELb0ELb0ELb1EEEvNS_9FwdParamsE) ;  /* 0xffff2b8054007950 */ /* 0x000fea0003c3ffff */
.L_x_7419:
        /* <DEDUP_REMOVED lines=16> */
.L_x_29181:


//--------------------- .text._ZN10layer_norm13ln_fwd_kernelINS_13Kernel_traitsIf13__nv_bfloat16S2_S2_fjLj1024ELj1ELj4ELj1ELj16ENS_18Kernel_traits_baseILj1024EfS2_S2_S2_fjLj128EEEEELb1ELb0ELb1ELb0EEEvNS_9FwdParamsE --------------------------
	.section	.text._ZN10layer_norm13ln_fwd_kernelINS_13Kernel_traitsIf13__nv_bfloat16S2_S2_fjLj1024ELj1ELj4ELj1ELj16ENS_18Kernel_traits_baseILj1024EfS2_S2_S2_fjLj128EEEEELb1ELb0ELb1ELb0EEEvNS_9FwdParamsE,"ax",@progbits
	.sectioninfo	@"SHI_REGISTERS=145"
	.align	128
        .global         _ZN10layer_norm13ln_fwd_kernelINS_13Kernel_traitsIf13__nv_bfloat16S2_S2_fjLj1024ELj1ELj4ELj1ELj16ENS_18Kernel_traits_baseILj1024EfS2_S2_S2_fjLj128EEEEELb1ELb0ELb1ELb0EEEvNS_9FwdParamsE
        .type           _ZN10layer_norm13ln_fwd_kernelINS_13Kernel_traitsIf13__nv_bfloat16S2_S2_fjLj1024ELj1ELj4ELj1ELj16ENS_18Kernel_traits_baseILj1024EfS2_S2_S2_fjLj128EEEEELb1ELb0ELb1ELb0EEEvNS_9FwdParamsE,@function
        .size           _ZN10layer_norm13ln_fwd_kernelINS_13Kernel_traitsIf13__nv_bfloat16S2_S2_fjLj1024ELj1ELj4ELj1ELj16ENS_18Kernel_traits_baseILj1024EfS2_S2_S2_fjLj128EEEEELb1ELb0ELb1ELb0EEEvNS_9FwdParamsE,(.L_x_29182 - _ZN10layer_norm13ln_fwd_kernelINS_13Kernel_traitsIf13__nv_bfloat16S2_S2_fjLj1024ELj1ELj4ELj1ELj16ENS_18Kernel_traits_baseILj1024EfS2_S2_S2_fjLj128EEEEELb1ELb0ELb1ELb0EEEvNS_9FwdParamsE)
        .other          _ZN10layer_norm13ln_fwd_kernelINS_13Kernel_traitsIf13__nv_bfloat16S2_S2_fjLj1024ELj1ELj4ELj1ELj16ENS_18Kernel_traits_baseILj1024EfS2_S2_S2_fjLj128EEEEELb1ELb0ELb1ELb0EEEvNS_9FwdParamsE,@"STO_CUDA_ENTRY STV_DEFAULT"
_ZN10layer_norm13ln_fwd_kernelINS_13Kernel_traitsIf13__nv_bfloat16S2_S2_fjLj1024ELj1ELj4ELj1ELj16ENS_18Kernel_traits_baseILj1024EfS2_S2_S2_fjLj128EEEEELb1ELb0ELb1ELb0EEEvNS_9FwdParamsE:
.text._ZN10layer_norm13ln_fwd_kernelINS_13Kernel_traitsIf13__nv_bfloat16S2_S2_fjLj1024ELj1ELj4ELj1ELj16ENS_18Kernel_traits_baseILj1024EfS2_S2_S2_fjLj128EEEEELb1ELb0ELb1ELb0EEEvNS_9FwdParamsE:
        /* <DEDUP_REMOVED lines=84> */
[C---:B------:R-:W-:Y:S02]  /*0540*/  ISETP.GE.U32.AND P4, PT, R4.reuse, 0x60, PT ;  /* 0x000000600400780c */ /* 0x040fe40003f86070 */
[----:B------:R-:W-:Y:S02]  /*0550*/  P2R R104, PR, RZ, 0x20 ;  /* 0x00000020ff687803 */ /* 0x000fe40000000000 */
[----:B------:R-:W-:Y:S02]  /*0560*/  ISETP.GE.U32.AND P1, PT, R4, 0x80, PT ;  /* 0x000000800400780c */ /* 0x000fe40003f26070 */
[----:B------:R-:W-:-:S02]  /*0570*/  P2R R113, PR, RZ, 0x10 ;  /* 0x00000010ff717803 */ /* 0x000fc40000000000 */
[----:B------:R-:W-:Y:S01]  /*0580*/  LEA R5, R16, R5, 0x2 ;  /* 0x0000000510057211 */ /* 0x000fe200078e10ff */
        /* <DEDUP_REMOVED lines=16> */
.L_x_7421:
[----:B------:R-:W-:Y:S05]  /*0690*/  BSYNC B0 ;  /* 0x0000000000007941 */ /* 0x000fea0003800000 */
.L_x_7420:
        /* <DEDUP_REMOVED lines=17> */
.L_x_7423:
[----:B------:R-:W-:Y:S05]  /*07b0*/  BSYNC B0 ;  /* 0x0000000000007941 */ /* 0x000fea0003800000 */
.L_x_7422:
        /* <DEDUP_REMOVED lines=17> */
.L_x_7425:
[----:B------:R-:W-:Y:S05]  /*08d0*/  BSYNC B0 ;  /* 0x0000000000007941 */ /* 0x000fea0003800000 */
.L_x_7424:
        /* <DEDUP_REMOVED lines=16> */
.L_x_7427:
[----:B------:R-:W-:Y:S05]  /*09e0*/  BSYNC B0 ;  /* 0x0000000000007941 */ /* 0x000fea0003800000 */
.L_x_7426:
[----:B------:R-:W-:Y:S02]  /*09f0*/  ISETP.GE.AND P2, PT, R5, c[0x0][0x164], PT ;  /* 0x0000590005007a0c */ /* 0x000fe40003f46270 */
[----:B------:R-:W-:Y:S02]  /*0a00*/  LOP3.LUT R12, R17, UR23, R12, 0x96, !PT ;  /* 0x00000017110c7c12 */ /* 0x000fe4000f8e960c */
[----:B------:R-:W-:-:S09]  /*0a10*/  LOP3.LUT R10, R15, UR24, R10, 0x96, !PT ;  /* 0x000000180f0a7c12 */ /* 0x000fd2000f8e960a */
[----:B------:R-:W-:Y:S05]  /*0a20*/  @P2 EXIT ;  /* 0x000000000000294d */ /* 0x000fea0003800000 */
[----:B0-----:R-:W-:Y:S01]  /*0a30*/  IMAD R8, R19, -0x2daee0ad, RZ ;  /* 0xd2511f5313087824 */ /* 0x001fe200078e02ff */
[----:B------:R-:W-:Y:S01]  /*0a40*/  BSSY B0, `(.L_x_7428) ;  /* 0x0000e01000007945 */ /* 0x000fe20003800000 */
[----:B------:R-:W-:Y:S01]  /*0a50*/  IMAD.HI.U32 R9, R12, -0x2daee0ad, RZ ;  /* 0xd2511f530c097827 */ /* 0x000fe200078e00ff */
[----:B------:R-:W-:-:S03]  /*0a60*/  ULDC.U8 UR8, c[0x0][0x1f0] ;  /* 0x00007c0000087ab9 */ /* 0x000fc60000000000 */
[----:B------:R-:W-:Y:S01]  /*0a70*/  IMAD R6, R20, -0x326172a9, RZ ;  /* 0xcd9e8d5714067824 */ /* 0x000fe200078e02ff */
[----:B------:R-:W-:Y:S01]  /*0a80*/  LOP3.LUT R8, R9, UR26, R8, 0x96, !PT ;  /* 0x0000001a09087c12 */ /* 0x000fe2000f8e9608 */
[----:B------:R-:W-:Y:S01]  /*0a90*/  IMAD.HI.U32 R7, R10, -0x326172a9, RZ ;  /* 0xcd9e8d570a077827 */ /* 0x000fe200078e00ff */
[----:B------:R-:W-:-:S03]  /*0aa0*/  HFMA2.MMA R9, -RZ, RZ, 0, 0 ;  /* 0x00000000ff097435 */ /* 0x000fc600000001ff */
[----:B------:R-:W-:Y:S01]  /*0ab0*/  IMAD R10, R10, -0x326172a9, RZ ;  /* 0xcd9e8d570a0a7824 */ /* 0x000fe200078e02ff */
[----:B------:R-:W-:Y:S01]  /*0ac0*/  LOP3.LUT R6, R7, UR25, R6, 0x96, !PT ;  /* 0x0000001907067c12 */ /* 0x000fe2000f8e9606 */
[----:B------:R-:W-:Y:S01]  /*0ad0*/  IMAD R12, R12, -0x2daee0ad, RZ ;  /* 0xd2511f530c0c7824 */ /* 0x000fe200078e02ff */
[----:B------:R-:W-:Y:S02]  /*0ae0*/  LOP3.LUT R7, R18, 0x3, RZ, 0xc0, !PT ;  /* 0x0000000312077812 */ /* 0x000fe400078ec0ff */
.L_x_7774:
[----:B------:R-:W-:-:S04]  /*0af0*/  IMAD.MOV.U32 R96, RZ, RZ, 0x4 ;  /* 0x00000004ff607424 */ /* 0x000fc800078e00ff */
[----:B------:R-:W-:-:S05]  /*0b00*/  IMAD.WIDE R98, R5, R96, c[0x0][0x1d0] ;  /* 0x0000740005627625 */ /* 0x000fca00078e0260 */
[----:B------:R0:W2:Y:S01]  /*0b10*/  LDG.E R137, [R98.64] ;  /* 0x0000000662897981 */ /* 0x0000a2000c1e1900 */
[----:B------:R-:W-:-:S05]  /*0b20*/  IMAD.WIDE R96, R5, R96, c[0x0][0x1d8] ;  /* 0x0000760005607625 */ /* 0x000fca00078e0260 */
[----:B-----5:R1:W5:Y:S01]  /*0b30*/  LDG.E R132, [R96.64] ;  /* 0x0000000660847981 */ /* 0x020362000c1e1900 */
[----:B------:R-:W-:Y:S01]  /*0b40*/  IMAD R120, R5, c[0x0][0x168], RZ ;  /* 0x00005a0005787a24 */ /* 0x000fe200078e02ff */
[----:B------:R-:W-:Y:S01]  /*0b50*/  BSSY B1, `(.L_x_7429) ;  /* 0x0000336000017945 */ /* 0x000fe20003800000 */
[----:B------:R-:W-:Y:S01]  /*0b60*/  SHF.R.S32.HI R136, RZ, 0x1f, R5 ;  /* 0x0000001fff887819 */ /* 0x000fe20000011405 */
        /* <DEDUP_REMOVED lines=30> */
.L_x_7432:
        /* <DEDUP_REMOVED lines=12> */
.L_x_7435:
[----:B------:R-:W-:Y:S02]  /*0e10*/  IMAD.MOV.U32 R14, RZ, RZ, R10 ;  /* 0x000000ffff0e7224 */ /* 0x000fe400078e000a */
.L_x_7436:
[----:B------:R-:W-:Y:S05]  /*0e20*/  BSYNC B3 ;  /* 0x0000000000037941 */ /* 0x000fea0003800000 */
.L_x_7434:
        /* <DEDUP_REMOVED lines=16> */
.L_x_7440:
[----:B------:R-:W-:Y:S05]  /*0f30*/  BSYNC B4 ;  /* 0x0000000000047941 */ /* 0x000fea0003800000 */
.L_x_7439:
        /* <DEDUP_REMOVED lines=42> */
.L_x_7438:
[----:B------:R-:W-:Y:S05]  /*11e0*/  BSYNC B3 ;  /* 0x0000000000037941 */ /* 0x000fea0003800000 */
.L_x_7437:
[----:B------:R0:W1:Y:S01]  /*11f0*/  I2F.U32 R7, R14 ;  /* 0x0000000e00077306 */ /* 0x0000620000201000 */
[----:B-----5:R-:W-:Y:S01]  /*1200*/  PRMT R11, RZ, 0x5410, R88 ;  /* 0x00005410ff0b7816 */ /* 0x020fe20000000058 */
[----:B------:R-:W-:-:S04]  /*1210*/  IMAD.MOV.U32 R16, RZ, RZ, 0x2f800000 ;  /* 0x2f800000ff107424 */ /* 0x000fc800078e00ff */
[----:B------:R-:W-:Y:S01]  /*1220*/  FMUL.FTZ R11, R11, c[0x0][0x1ec] ;  /* 0x00007b000b0b7a20 */ /* 0x000fe20000410000 */
[----:B0-----:R-:W-:-:S03]  /*1230*/  @P3 PRMT R14, RZ, 0x5410, R92 ;  /* 0x00005410ff0e3816 */ /* 0x001fc6000000005c */
[----:B------:R-:W-:Y:S02]  /*1240*/  FMUL.FTZ R11, R11, c[0x0][0x1e8] ;  /* 0x00007a000b0b7a20 */ /* 0x000fe40000410000 */
[----:B-1----:R-:W-:-:S05]  /*1250*/  FFMA.FTZ R7, R7, R16, 1.1641532182693481445e-10 ;  /* 0x2f00000007077423 */ /* 0x002fca0000010010 */
[----:B------:R-:W-:-:S04]  /*1260*/  FSETP.GTU.FTZ.AND P5, PT, R7, c[0x0][0x1e4], PT ;  /* 0x0000790007007a0b */ /* 0x000fc80003fbc000 */
[----:B------:R-:W-:Y:S02]  /*1270*/  FSEL R11, R11, RZ, !P5 ;  /* 0x000000ff0b0b7208 */ /* 0x000fe40006800000 */
[----:B------:R-:W-:-:S03]  /*1280*/  SEL R13, RZ, 0x1, P5 ;  /* 0x00000001ff0d7807 */ /* 0x000fc60002800000 */
[----:B------:R-:W-:Y:S02]  /*1290*/  @P3 FADD.FTZ R11, R14, R11 ;  /* 0x0000000b0e0b3221 */ /* 0x000fe40000010000 */
.L_x_7433:
[----:B------:R-:W-:Y:S05]  /*12a0*/  BSYNC B2 ;  /* 0x0000000000027941 */ /* 0x000fea0003800000 */
.L_x_7431:
        /* <DEDUP_REMOVED lines=8> */
.L_x_7442:
        /* <DEDUP_REMOVED lines=12> */
.L_x_7445:
[----:B------:R-:W-:Y:S02]  /*13f0*/  IMAD.MOV.U32 R16, RZ, RZ, R10 ;  /* 0x000000ffff107224 */ /* 0x000fe400078e000a */
.L_x_7446:
[----:B------:R-:W-:Y:S05]  /*1400*/  BSYNC B3 ;  /* 0x0000000000037941 */ /* 0x000fea0003800000 */
.L_x_7444:
        /* <DEDUP_REMOVED lines=16> */
.L_x_7450:
[----:B------:R-:W-:Y:S05]  /*1510*/  BSYNC B4 ;  /* 0x0000000000047941 */ /* 0x000fea0003800000 */
.L_x_7449:
        /* <DEDUP_REMOVED lines=42> */
[----:B------:R-:W-:Y:S01]  /*17c0*/  LOP3.LUT R8, R15, UR26, R96, 0x96, !PT ;  /* 0x0000001a0f087c12 */ /* 0x000fe2000f8e9660 */
[----:B------:R-:W-:Y:S02]  /*17d0*/  IMAD.MOV.U32 R12, RZ, RZ, R14 ;  /* 0x000000ffff0c7224 */ /* 0x000fe400078e000e */
.L_x_7448:
[----:B------:R-:W-:Y:S05]  /*17e0*/  BSYNC B3 ;  /* 0x0000000000037941 */ /* 0x000fea0003800000 */
.L_x_7447:
        /* <DEDUP_REMOVED lines=11> */
.L_x_7443:
[----:B------:R-:W-:Y:S05]  /*18a0*/  BSYNC B2 ;  /* 0x0000000000027941 */ /* 0x000fea0003800000 */
.L_x_7441:
        /* <DEDUP_REMOVED lines=8> */
.L_x_7452:
        /* <DEDUP_REMOVED lines=12> */
.L_x_7455:
[----:B------:R-:W-:Y:S02]  /*19f0*/  MOV R19, R10 ;  /* 0x0000000a00137202 */ /* 0x000fe40000000f00 */
.L_x_7456:
[----:B------:R-:W-:Y:S05]  /*1a00*/  BSYNC B3 ;  /* 0x0000000000037941 */ /* 0x000fea0003800000 */
.L_x_7454:
        /* <DEDUP_REMOVED lines=16> */
.L_x_7460:
[----:B------:R-:W-:Y:S05]  /*1b10*/  BSYNC B4 ;  /* 0x0000000000047941 */ /* 0x000fea0003800000 */
.L_x_7459:
        /* <DEDUP_REMOVED lines=44> */
.L_x_7458:
[----:B------:R-:W-:Y:S05]  /*1de0*/  BSYNC B3 ;  /* 0x0000000000037941 */ /* 0x000fea0003800000 */
.L_x_7457:
        /* <DEDUP_REMOVED lines=11> */
.L_x_7453:
[----:B------:R-:W-:Y:S05]  /*1ea0*/  BSYNC B2 ;  /* 0x0000000000027941 */ /* 0x000fea0003800000 */
.L_x_7451:
        /* <DEDUP_REMOVED lines=8> */
.L_x_7462:
        /* <DEDUP_REMOVED lines=12> */
.L_x_7465:
[----:B------:R-:W-:Y:S02]  /*1ff0*/  IMAD.MOV.U32 R20, RZ, RZ, R10 ;  /* 0x000000ffff147224 */ /* 0x000fe400078e000a */
.L_x_7466:
[----:B------:R-:W-:Y:S05]  /*2000*/  BSYNC B3 ;  /* 0x0000000000037941 */ /* 0x000fea0003800000 */
.L_x_7464:
        /* <DEDUP_REMOVED lines=16> */
.L_x_7470:
[----:B------:R-:W-:Y:S05]  /*2110*/  BSYNC B4 ;  /* 0x0000000000047941 */ /* 0x000fea0003800000 */
.L_x_7469:
        /* <DEDUP_REMOVED lines=44> */
.L_x_7468:
[----:B------:R-:W-:Y:S05]  /*23e0*/  BSYNC B3 ;  /* 0x0000000000037941 */ /* 0x000fea0003800000 */
.L_x_7467:
        /* <DEDUP_REMOVED lines=11> */
.L_x_7463:
[----:B------:R-:W-:Y:S05]  /*24a0*/  BSYNC B2 ;  /* 0x0000000000027941 */ /* 0x000fea0003800000 */
.L_x_7461:
        /* <DEDUP_REMOVED lines=8> */
.L_x_7472:
        /* <DEDUP_REMOVED lines=12> */
.L_x_7475:
[----:B------:R-:W-:Y:S02]  /*25f0*/  MOV R23, R10 ;  /* 0x0000000a00177202 */ /* 0x000fe40000000f00 */
.L_x_7476:
[----:B------:R-:W-:Y:S05]  /*2600*/  BSYNC B3 ;  /* 0x0000000000037941 */ /* 0x000fea0003800000 */
.L_x_7474:
        /* <DEDUP_REMOVED lines=16> */
.L_x_7480:
[----:B------:R-:W-:Y:S05]  /*2710*/  BSYNC B4 ;  /* 0x0000000000047941 */ /* 0x000fea0003800000 */
.L_x_7479:
        /* <DEDUP_REMOVED lines=44> */
.L_x_7478:
[----:B------:R-:W-:Y:S05]  /*29e0*/  BSYNC B3 ;  /* 0x0000000000037941 */ /* 0x000fea0003800000 */
.L_x_7477:
        /* <DEDUP_REMOVED lines=11> */
.L_x_7473:
[----:B------:R-:W-:Y:S05]  /*2aa0*/  BSYNC B2 ;  /* 0x0000000000027941 */ /* 0x000fea0003800000 */
.L_x_7471:
        /* <DEDUP_REMOVED lines=8> */
.L_x_7482:
        /* <DEDUP_REMOVED lines=12> */
.L_x_7485:
[----:B------:R-:W-:Y:S02]  /*2bf0*/  IMAD.MOV.U32 R100, RZ, RZ, R10 ;  /* 0x000000ffff647224 */ /* 0x000fe400078e000a */
.L_x_7486:
[----:B------:R-:W-:Y:S05]  /*2c00*/  BSYNC B3 ;  /* 0x0000000000037941 */ /* 0x000fea0003800000 */
.L_x_7484:
        /* <DEDUP_REMOVED lines=16> */
.L_x_7490:
[----:B------:R-:W-:Y:S05]  /*2d10*/  BSYNC B4 ;  /* 0x0000000000047941 */ /* 0x000fea0003800000 */
.L_x_7489:
        /* <DEDUP_REMOVED lines=44> */
.L_x_7488:
[----:B------:R-:W-:Y:S05]  /*2fe0*/  BSYNC B3 ;  /* 0x0000000000037941 */ /* 0x000fea0003800000 */
.L_x_7487:
[----:B------:R-:W0:Y:S01]  /*2ff0*/  I2F.U32 R22, R100 ;  /* 0x0000006400167306 */ /* 0x000e220000201000 */
[----:B-----5:R-:W-:Y:S01]  /*3000*/  PRMT R23, RZ, 0x7610, R90 ;  /* 0x00007610ff177816 */ /* 0x020fe2000000005a */
[----:B------:R-:W-:Y:S01]  /*3010*/  IMAD.MOV.U32 R97, RZ, RZ, 0x2f800000 ;  /* 0x2f800000ff617424 */ /* 0x000fe200078e00ff */
[----:B------:R-:W-:-:S03]  /*3020*/  @P3 PRMT R96, RZ, 0x7610, R94 ;  /* 0x00007610ff603816 */ /* 0x000fc6000000005e */
[----:B------:R-:W-:-:S04]  /*3030*/  FMUL.FTZ R23, R23, c[0x0][0x1ec] ;  /* 0x00007b0017177a20 */ /* 0x000fc80000410000 */
[----:B------:R-:W-:Y:S02]  /*3040*/  FMUL.FTZ R23, R23, c[0x0][0x1e8] ;  /* 0x00007a0017177a20 */ /* 0x000fe40000410000 */
[----:B0-----:R-:W-:-:S05]  /*3050*/  FFMA.FTZ R22, R22, R97, 1.1641532182693481445e-10 ;  /* 0x2f00000016167423 */ /* 0x001fca0000010061 */
[----:B------:R-:W-:-:S04]  /*3060*/  FSETP.GTU.FTZ.AND P5, PT, R22, c[0x0][0x1e4], PT ;  /* 0x0000790016007a0b */ /* 0x000fc80003fbc000 */
[----:B------:R-:W-:Y:S02]  /*3070*/  FSEL R23, R23, RZ, !P5 ;  /* 0x000000ff17177208 */ /* 0x000fe40006800000 */
[----:B------:R-:W-:-:S03]  /*3080*/  SEL R22, RZ, 0x1, P5 ;  /* 0x00000001ff167807 */ /* 0x000fc60002800000 */
[----:B------:R-:W-:Y:S02]  /*3090*/  @P3 FADD.FTZ R23, R96, R23 ;  /* 0x0000001760173221 */ /* 0x000fe40000010000 */
.L_x_7483:
[----:B------:R-:W-:Y:S05]  /*30a0*/  BSYNC B2 ;  /* 0x0000000000027941 */ /* 0x000fea0003800000 */
.L_x_7481:
        /* <DEDUP_REMOVED lines=8> */
.L_x_7492:
        /* <DEDUP_REMOVED lines=12> */
.L_x_7495:
[----:B------:R-:W-:Y:S02]  /*31f0*/  MOV R103, R10 ;  /* 0x0000000a00677202 */ /* 0x000fe40000000f00 */
.L_x_7496:
[----:B------:R-:W-:Y:S05]  /*3200*/  BSYNC B3 ;  /* 0x0000000000037941 */ /* 0x000fea0003800000 */
.L_x_7494:
        /* <DEDUP_REMOVED lines=16> */
.L_x_7500:
[----:B------:R-:W-:Y:S05]  /*3310*/  BSYNC B4 ;  /* 0x0000000000047941 */ /* 0x000fea0003800000 */
.L_x_7499:
        /* <DEDUP_REMOVED lines=44> */
.L_x_7498:
[----:B------:R-:W-:Y:S05]  /*35e0*/  BSYNC B3 ;  /* 0x0000000000037941 */ /* 0x000fea0003800000 */
.L_x_7497:
        /* <DEDUP_REMOVED lines=11> */
.L_x_7493:
[----:B------:R-:W-:Y:S05]  /*36a0*/  BSYNC B2 ;  /* 0x0000000000027941 */ /* 0x000fea0003800000 */
.L_x_7491:
        /* <DEDUP_REMOVED lines=8> */
.L_x_7502:
        /* <DEDUP_REMOVED lines=12> */
.L_x_7505:
[----:B------:R-:W-:Y:S02]  /*37f0*/  IMAD.MOV.U32 R120, RZ, RZ, R10 ;  /* 0x000000ffff787224 */ /* 0x000fe400078e000a */
.L_x_7506:
[----:B------:R-:W-:Y:S05]  /*3800*/  BSYNC B3 ;  /* 0x0000000000037941 */ /* 0x000fea0003800000 */
.L_x_7504:
        /* <DEDUP_REMOVED lines=16> */
.L_x_7510:
[----:B------:R-:W-:Y:S05]  /*3910*/  BSYNC B4 ;  /* 0x0000000000047941 */ /* 0x000fea0003800000 */
.L_x_7509:
        /* <DEDUP_REMOVED lines=44> */
.L_x_7508:
[----:B------:R-:W-:Y:S05]  /*3be0*/  BSYNC B3 ;  /* 0x0000000000037941 */ /* 0x000fea0003800000 */
.L_x_7507:
        /* <DEDUP_REMOVED lines=11> */
.L_x_7503:
[----:B------:R-:W-:Y:S05]  /*3ca0*/  BSYNC B2 ;  /* 0x0000000000027941 */ /* 0x000fea0003800000 */
.L_x_7501:
        /* <DEDUP_REMOVED lines=29> */
.L_x_7512:
[----:B------:R-:W-:Y:S05]  /*3e80*/  BSYNC B2 ;  /* 0x0000000000027941 */ /* 0x000fea0003800000 */
.L_x_7511:
[----:B------:R-:W-:Y:S02]  /*3e90*/  IADD3 R135, R135, 0x20, RZ ;  /* 0x0000002087877810 */ /* 0x000fe40007ffe0ff */
[----:B------:R-:W-:Y:S02]  /*3ea0*/  IADD3 R134, R134, 0x20, RZ ;  /* 0x0000002086867810 */ /* 0x000fe40007ffe0ff */
.L_x_7430:
[----:B-1----:R-:W-:Y:S05]  /*3eb0*/  BSYNC B1 ;  /* 0x0000000000017941 */ /* 0x002fea0003800000 */
.L_x_7429:
        /* <DEDUP_REMOVED lines=20> */
.L_x_7516:
        /* <DEDUP_REMOVED lines=12> */
.L_x_7519:
[----:B------:R-:W-:Y:S02]  /*40c0*/  IMAD.MOV.U32 R106, RZ, RZ, R10 ;  /* 0x000000ffff6a7224 */ /* 0x000fe400078e000a */
.L_x_7520:
[----:B------:R-:W-:Y:S05]  /*40d0*/  BSYNC B3 ;  /* 0x0000000000037941 */ /* 0x000fea0003800000 */
.L_x_7518:
        /* <DEDUP_REMOVED lines=16> */
.L_x_7524:
[----:B------:R-:W-:Y:S05]  /*41e0*/  BSYNC B4 ;  /* 0x0000000000047941 */ /* 0x000fea0003800000 */
.L_x_7523:
        /* <DEDUP_REMOVED lines=43> */
.L_x_7522:
[----:B------:R-:W-:Y:S05]  /*44a0*/  BSYNC B3 ;  /* 0x0000000000037941 */ /* 0x000fea0003800000 */
.L_x_7521:
        /* <DEDUP_REMOVED lines=11> */
.L_x_7517:
[----:B------:R-:W-:Y:S05]  /*4560*/  BSYNC B2 ;  /* 0x0000000000027941 */ /* 0x000fea0003800000 */
.L_x_7515:
        /* <DEDUP_REMOVED lines=8> */
.L_x_7526:
        /* <DEDUP_REMOVED lines=12> */
.L_x_7529:
[----:B------:R-:W-:Y:S02]  /*46b0*/  IMAD.MOV.U32 R15, RZ, RZ, R10 ;  /* 0x000000ffff0f7224 */ /* 0x000fe400078e000a */
.L_x_7530:
[----:B------:R-:W-:Y:S05]  /*46c0*/  BSYNC B3 ;  /* 0x0000000000037941 */ /* 0x000fea0003800000 */
.L_x_7528:
        /* <DEDUP_REMOVED lines=16> */
.L_x_7534:
[----:B------:R-:W-:Y:S05]  /*47d0*/  BSYNC B4 ;  /* 0x0000000000047941 */ /* 0x000fea0003800000 */
.L_x_7533:
        /* <DEDUP_REMOVED lines=44> */
.L_x_7532:
[----:B------:R-:W-:Y:S05]  /*4aa0*/  BSYNC B3 ;  /* 0x0000000000037941 */ /* 0x000fea0003800000 */
.L_x_7531:
        /* <DEDUP_REMOVED lines=12> */
.L_x_7527:
[----:B------:R-:W-:Y:S05]  /*4b70*/  BSYNC B2 ;  /* 0x0000000000027941 */ /* 0x000fea0003800000 */
.L_x_7525:
        /* <DEDUP_REMOVED lines=8> */
.L_x_7536:
        /* <DEDUP_REMOVED lines=12> */
.L_x_7539:
[----:B------:R-:W-:Y:S02]  /*4cc0*/  MOV R17, R10 ;  /* 0x0000000a00117202 */ /* 0x000fe40000000f00 */
.L_x_7540:
[----:B------:R-:W-:Y:S05]  /*4cd0*/  BSYNC B3 ;  /* 0x0000000000037941 */ /* 0x000fea0003800000 */
.L_x_7538:
        /* <DEDUP_REMOVED lines=16> */
.L_x_7544:
[----:B------:R-:W-:Y:S05]  /*4de0*/  BSYNC B4 ;  /* 0x0000000000047941 */ /* 0x000fea0003800000 */
.L_x_7543:
        /* <DEDUP_REMOVED lines=44> */
.L_x_7542:
[----:B------:R-:W-:Y:S05]  /*50b0*/  BSYNC B3 ;  /* 0x0000000000037941 */ /* 0x000fea0003800000 */
.L_x_7541:
[----:B------:R0:W1:Y:S01]  /*50c0*/  I2F.U32 R7, R17 ;  /* 0x0000001100077306 */ /* 0x0000620000201000 */
[----:B------:R-:W-:Y:S01]  /*50d0*/  IMAD.MOV.U32 R98, RZ, RZ, 0x2f800000 ;  /* 0x2f800000ff627424 */ /* 0x000fe200078e00ff */
[----:B0----5:R-:W-:-:S05]  /*50e0*/  PRMT R17, RZ, 0x5410, R89 ;  /* 0x00005410ff117816 */ /* 0x021fca0000000059 */
[----:B------:R-:W-:Y:S02]  /*50f0*/  FMUL.FTZ R97, R17, c[0x0][0x1ec] ;  /* 0x00007b0011617a20 */ /* 0x000fe40000410000 */
[----:B-1----:R-:W-:Y:S01]  /*5100*/  FFMA.FTZ R7, R7, R98, 1.1641532182693481445e-10 ;  /* 0x2f00000007077423 */ /* 0x002fe20000010062 */
[----:B------:R-:W-:Y:S01]  /*5110*/  @P3 PRMT R98, RZ, 0x5410, R93 ;  /* 0x00005410ff623816 */ /* 0x000fe2000000005d */
[----:B------:R-:W-:-:S03]  /*5120*/  FMUL.FTZ R97, R97, c[0x0][0x1e8] ;  /* 0x00007a0061617a20 */ /* 0x000fc60000410000 */
[----:B------:R-:W-:-:S04]  /*5130*/  FSETP.GTU.FTZ.AND P5, PT, R7, c[0x0][0x1e4], PT ;  /* 0x0000790007007a0b */ /* 0x000fc80003fbc000 */
[----:B------:R-:W-:Y:S02]  /*5140*/  FSEL R107, R97, RZ, !P5 ;  /* 0x000000ff616b7208 */ /* 0x000fe40006800000 */
[----:B------:R-:W-:-:S03]  /*5150*/  SEL R7, RZ, 0x1, P5 ;  /* 0x00000001ff077807 */ /* 0x000fc60002800000 */
[----:B------:R-:W-:Y:S01]  /*5160*/  @P3 FADD.FTZ R107, R98, R107 ;  /* 0x0000006b626b3221 */ /* 0x000fe20000010000 */
[----:B------:R-:W-:Y:S02]  /*5170*/  PRMT R17, R7, 0x7610, R17 ;  /* 0x0000761007117816 */ /* 0x000fe40000000011 */
.L_x_7537:
[----:B------:R-:W-:Y:S05]  /*5180*/  BSYNC B2 ;  /* 0x0000000000027941 */ /* 0x000fea0003800000 */
.L_x_7535:
        /* <DEDUP_REMOVED lines=8> */
.L_x_7546:
        /* <DEDUP_REMOVED lines=12> */
.L_x_7549:
[----:B------:R-:W-:Y:S02]  /*52d0*/  IMAD.MOV.U32 R18, RZ, RZ, R10 ;  /* 0x000000ffff127224 */ /* 0x000fe400078e000a */
.L_x_7550:
[----:B------:R-:W-:Y:S05]  /*52e0*/  BSYNC B3 ;  /* 0x0000000000037941 */ /* 0x000fea0003800000 */
.L_x_7548:
        /* <DEDUP_REMOVED lines=16> */
.L_x_7554:
[----:B------:R-:W-:Y:S05]  /*53f0*/  BSYNC B4 ;  /* 0x0000000000047941 */ /* 0x000fea0003800000 */
.L_x_7553:
        /* <DEDUP_REMOVED lines=44> */
.L_x_7552:
[----:B------:R-:W-:Y:S05]  /*56c0*/  BSYNC B3 ;  /* 0x0000000000037941 */ /* 0x000fea0003800000 */
.L_x_7551:
        /* <DEDUP_REMOVED lines=12> */
.L_x_7547:
[----:B------:R-:W-:Y:S05]  /*5790*/  BSYNC B2 ;  /* 0x0000000000027941 */ /* 0x000fea0003800000 */
.L_x_7545:
        /* <DEDUP_REMOVED lines=8> */
.L_x_7556:
        /* <DEDUP_REMOVED lines=12> */
.L_x_7559:
[----:B------:R-:W-:Y:S02]  /*58e0*/  MOV R21, R10 ;  /* 0x0000000a00157202 */ /* 0x000fe40000000f00 */
.L_x_7560:
[----:B------:R-:W-:Y:S05]  /*58f0*/  BSYNC B3 ;  /* 0x0000000000037941 */ /* 0x000fea0003800000 */
.L_x_7558:
        /* <DEDUP_REMOVED lines=16> */
.L_x_7564:
[----:B------:R-:W-:Y:S05]  /*5a00*/  BSYNC B4 ;  /* 0x0000000000047941 */ /* 0x000fea0003800000 */
.L_x_7563:
        /* <DEDUP_REMOVED lines=44> */
.L_x_7562:
[----:B------:R-:W-:Y:S05]  /*5cd0*/  BSYNC B3 ;  /* 0x0000000000037941 */ /* 0x000fea0003800000 */
.L_x_7561:
        /* <DEDUP_REMOVED lines=12> */
.L_x_7557:
[----:B------:R-:W-:Y:S05]  /*5da0*/  BSYNC B2 ;  /* 0x0000000000027941 */ /* 0x000fea0003800000 */
.L_x_7555:
        /* <DEDUP_REMOVED lines=8> */
.L_x_7566:
        /* <DEDUP_REMOVED lines=12> */
.L_x_7569:
[----:B------:R-:W-:Y:S02]  /*5ef0*/  IMAD.MOV.U32 R22, RZ, RZ, R10 ;  /* 0x000000ffff167224 */ /* 0x000fe400078e000a */
.L_x_7570:
[----:B------:R-:W-:Y:S05]  /*5f00*/  BSYNC B3 ;  /* 0x0000000000037941 */ /* 0x000fea0003800000 */
.L_x_7568:
        /* <DEDUP_REMOVED lines=16> */
.L_x_7574:
[----:B------:R-:W-:Y:S05]  /*6010*/  BSYNC B4 ;  /* 0x0000000000047941 */ /* 0x000fea0003800000 */
.L_x_7573:
        /* <DEDUP_REMOVED lines=44> */
.L_x_7572:
[----:B------:R-:W-:Y:S05]  /*62e0*/  BSYNC B3 ;  /* 0x0000000000037941 */ /* 0x000fea0003800000 */
.L_x_7571:
        /* <DEDUP_REMOVED lines=12> */
.L_x_7567:
[----:B------:R-:W-:Y:S05]  /*63b0*/  BSYNC B2 ;  /* 0x0000000000027941 */ /* 0x000fea0003800000 */
.L_x_7565:
        /* <DEDUP_REMOVED lines=8> */
.L_x_7576:
        /* <DEDUP_REMOVED lines=12> */
.L_x_7579:
[----:B------:R-:W-:Y:S02]  /*6500*/  MOV R101, R10 ;  /* 0x0000000a00657202 */ /* 0x000fe40000000f00 */
.L_x_7580:
[----:B------:R-:W-:Y:S05]  /*6510*/  BSYNC B3 ;  /* 0x0000000000037941 */ /* 0x000fea0003800000 */
.L_x_7578:
        /* <DEDUP_REMOVED lines=16> */
.L_x_7584:
[----:B------:R-:W-:Y:S05]  /*6620*/  BSYNC B4 ;  /* 0x0000000000047941 */ /* 0x000fea0003800000 */
.L_x_7583:
        /* <DEDUP_REMOVED lines=44> */
.L_x_7582:
[----:B------:R-:W-:Y:S05]  /*68f0*/  BSYNC B3 ;  /* 0x0000000000037941 */ /* 0x000fea0003800000 */
.L_x_7581:
        /* <DEDUP_REMOVED lines=12> */
.L_x_7577:
[----:B------:R-:W-:Y:S05]  /*69c0*/  BSYNC B2 ;  /* 0x0000000000027941 */ /* 0x000fea0003800000 */
.L_x_7575:
        /* <DEDUP_REMOVED lines=8> */
.L_x_7586:
        /* <DEDUP_REMOVED lines=12> */
.L_x_7589:
[----:B------:R-:W-:Y:S02]  /*6b10*/  IMAD.MOV.U32 R102, RZ, RZ, R10 ;  /* 0x000000ffff667224 */ /* 0x000fe400078e000a */
.L_x_7590:
[----:B------:R-:W-:Y:S05]  /*6b20*/  BSYNC B3 ;  /* 0x0000000000037941 */ /* 0x000fea0003800000 */
.L_x_7588:
        /* <DEDUP_REMOVED lines=16> */
.L_x_7594:
[----:B------:R-:W-:Y:S05]  /*6c30*/  BSYNC B4 ;  /* 0x0000000000047941 */ /* 0x000fea0003800000 */
.L_x_7593:
        /* <DEDUP_REMOVED lines=44> */
.L_x_7592:
[----:B------:R-:W-:Y:S05]  /*6f00*/  BSYNC B3 ;  /* 0x0000000000037941 */ /* 0x000fea0003800000 */
.L_x_7591:
        /* <DEDUP_REMOVED lines=12> */
.L_x_7587:
[----:B------:R-:W-:Y:S05]  /*6fd0*/  BSYNC B2 ;  /* 0x0000000000027941 */ /* 0x000fea0003800000 */
.L_x_7585:
        /* <DEDUP_REMOVED lines=29> */
.L_x_7596:
[----:B------:R-:W-:Y:S05]  /*71b0*/  BSYNC B2 ;  /* 0x0000000000027941 */ /* 0x000fea0003800000 */
.L_x_7595:
[----:B------:R-:W-:Y:S02]  /*71c0*/  IADD3 R135, R135, 0x20, RZ ;  /* 0x0000002087877810 */ /* 0x000fe40007ffe0ff */
[----:B------:R-:W-:Y:S02]  /*71d0*/  IADD3 R134, R134, 0x20, RZ ;  /* 0x0000002086867810 */ /* 0x000fe40007ffe0ff */
.L_x_7514:
[----:B------:R-:W-:Y:S05]  /*71e0*/  BSYNC B1 ;  /* 0x0000000000017941 */ /* 0x000fea0003800000 */
.L_x_7513:
        /* <DEDUP_REMOVED lines=20> */
.L_x_7600:
        /* <DEDUP_REMOVED lines=12> */
.L_x_7603:
[----:B------:R-:W-:Y:S02]  /*73f0*/  IMAD.MOV.U32 R115, RZ, RZ, R10 ;  /* 0x000000ffff737224 */ /* 0x000fe400078e000a */
.L_x_7604:
[----:B------:R-:W-:Y:S05]  /*7400*/  BSYNC B3 ;  /* 0x0000000000037941 */ /* 0x000fea0003800000 */
.L_x_7602:
        /* <DEDUP_REMOVED lines=16> */
.L_x_7608:
[----:B------:R-:W-:Y:S05]  /*7510*/  BSYNC B4 ;  /* 0x0000000000047941 */ /* 0x000fea0003800000 */
.L_x_7607:
        /* <DEDUP_REMOVED lines=43> */
.L_x_7606:
[----:B------:R-:W-:Y:S05]  /*77d0*/  BSYNC B3 ;  /* 0x0000000000037941 */ /* 0x000fea0003800000 */
.L_x_7605:
        /* <DEDUP_REMOVED lines=11> */
.L_x_7601:
[----:B------:R-:W-:Y:S05]  /*7890*/  BSYNC B2 ;  /* 0x0000000000027941 */ /* 0x000fea0003800000 */
.L_x_7599:
        /* <DEDUP_REMOVED lines=8> */
.L_x_7610:
        /* <DEDUP_REMOVED lines=12> */
.L_x_7613:
[----:B------:R-:W-:Y:S02]  /*79e0*/  IMAD.MOV.U32 R15, RZ, RZ, R10 ;  /* 0x000000ffff0f7224 */ /* 0x000fe400078e000a */
.L_x_7614:
[----:B------:R-:W-:Y:S05]  /*79f0*/  BSYNC B3 ;  /* 0x0000000000037941 */ /* 0x000fea0003800000 */
.L_x_7612:
        /* <DEDUP_REMOVED lines=16> */
.L_x_7618:
[----:B------:R-:W-:Y:S05]  /*7b00*/  BSYNC B4 ;  /* 0x0000000000047941 */ /* 0x000fea0003800000 */
.L_x_7617:
        /* <DEDUP_REMOVED lines=44> */
.L_x_7616:
[----:B------:R-:W-:Y:S05]  /*7dd0*/  BSYNC B3 ;  /* 0x0000000000037941 */ /* 0x000fea0003800000 */
.L_x_7615:
        /* <DEDUP_REMOVED lines=12> */
.L_x_7611:
[----:B------:R-:W-:Y:S05]  /*7ea0*/  BSYNC B2 ;  /* 0x0000000000027941 */ /* 0x000fea0003800000 */
.L_x_7609:
        /* <DEDUP_REMOVED lines=8> */
.L_x_7620:
        /* <DEDUP_REMOVED lines=12> */
.L_x_7623:
[----:B------:R-:W-:Y:S02]  /*7ff0*/  MOV R17, R10 ;  /* 0x0000000a00117202 */ /* 0x000fe40000000f00 */
.L_x_7624:
[----:B------:R-:W-:Y:S05]  /*8000*/  BSYNC B3 ;  /* 0x0000000000037941 */ /* 0x000fea0003800000 */
.L_x_7622:
        /* <DEDUP_REMOVED lines=16> */
.L_x_7628:
[----:B------:R-:W-:Y:S05]  /*8110*/  BSYNC B4 ;  /* 0x0000000000047941 */ /* 0x000fea0003800000 */
.L_x_7627:
        /* <DEDUP_REMOVED lines=44> */
.L_x_7626:
[----:B------:R-:W-:Y:S05]  /*83e0*/  BSYNC B3 ;  /* 0x0000000000037941 */ /* 0x000fea0003800000 */
.L_x_7625:
[----:B------:R0:W1:Y:S01]  /*83f0*/  I2F.U32 R7, R17 ;  /* 0x0000001100077306 */ /* 0x0000620000201000 */
[----:B------:R-:W-:Y:S01]  /*8400*/  IMAD.MOV.U32 R98, RZ, RZ, 0x2f800000 ;  /* 0x2f800000ff627424 */ /* 0x000fe200078e00ff */
[----:B0----5:R-:W-:-:S05]  /*8410*/  PRMT R17, RZ, 0x5410, R89 ;  /* 0x00005410ff117816 */ /* 0x021fca0000000059 */
[----:B------:R-:W-:Y:S01]  /*8420*/  FMUL.FTZ R97, R17, c[0x0][0x1ec] ;  /* 0x00007b0011617a20 */ /* 0x000fe20000410000 */
[----:B------:R-:W-:Y:S01]  /*8430*/  @P3 PRMT R17, RZ, 0x5410, R93 ;  /* 0x00005410ff113816 */ /* 0x000fe2000000005d */
[----:B-1----:R-:W-:Y:S02]  /*8440*/  FFMA.FTZ R7, R7, R98, 1.1641532182693481445e-10 ;  /* 0x2f00000007077423 */ /* 0x002fe40000010062 */
[----:B------:R-:W-:-:S03]  /*8450*/  FMUL.FTZ R97, R97, c[0x0][0x1e8] ;  /* 0x00007a0061617a20 */ /* 0x000fc60000410000 */
[----:B------:R-:W-:-:S04]  /*8460*/  FSETP.GTU.FTZ.AND P5, PT, R7, c[0x0][0x1e4], PT ;  /* 0x0000790007007a0b */ /* 0x000fc80003fbc000 */
[----:B------:R-:W-:Y:S02]  /*8470*/  FSEL R116, R97, RZ, !P5 ;  /* 0x000000ff61747208 */ /* 0x000fe40006800000 */
[----:B------:R-:W-:-:S03]  /*8480*/  SEL R7, RZ, 0x1, P5 ;  /* 0x00000001ff077807 */ /* 0x000fc60002800000 */
[----:B------:R-:W-:Y:S01]  /*8490*/  @P3 FADD.FTZ R116, R17, R116 ;  /* 0x0000007411743221 */ /* 0x000fe20000010000 */
[----:B------:R-:W-:Y:S02]  /*84a0*/  PRMT R17, R7, 0x7610, R17 ;  /* 0x0000761007117816 */ /* 0x000fe40000000011 */
.L_x_7621:
[----:B------:R-:W-:Y:S05]  /*84b0*/  BSYNC B2 ;  /* 0x0000000000027941 */ /* 0x000fea0003800000 */
.L_x_7619:
        /* <DEDUP_REMOVED lines=8> */
.L_x_7630:
        /* <DEDUP_REMOVED lines=12> */
.L_x_7633:
[----:B------:R-:W-:Y:S02]  /*8600*/  IMAD.MOV.U32 R18, RZ, RZ, R10 ;  /* 0x000000ffff127224 */ /* 0x000fe400078e000a */
.L_x_7634:
[----:B------:R-:W-:Y:S05]  /*8610*/  BSYNC B3 ;  /* 0x0000000000037941 */ /* 0x000fea0003800000 */
.L_x_7632:
        /* <DEDUP_REMOVED lines=16> */
.L_x_7638:
[----:B------:R-:W-:Y:S05]  /*8720*/  BSYNC B4 ;  /* 0x0000000000047941 */ /* 0x000fea0003800000 */
.L_x_7637:
        /* <DEDUP_REMOVED lines=44> */
.L_x_7636:
[----:B------:R-:W-:Y:S05]  /*89f0*/  BSYNC B3 ;  /* 0x0000000000037941 */ /* 0x000fea0003800000 */
.L_x_7635:
        /* <DEDUP_REMOVED lines=12> */
.L_x_7631:
[----:B------:R-:W-:Y:S05]  /*8ac0*/  BSYNC B2 ;  /* 0x0000000000027941 */ /* 0x000fea0003800000 */
.L_x_7629:
        /* <DEDUP_REMOVED lines=8> */
.L_x_7640:
        /* <DEDUP_REMOVED lines=12> */
.L_x_7643:
[----:B------:R-:W-:Y:S02]  /*8c10*/  MOV R21, R10 ;  /* 0x0000000a00157202 */ /* 0x000fe40000000f00 */
.L_x_7644:
[----:B------:R-:W-:Y:S05]  /*8c20*/  BSYNC B3 ;  /* 0x0000000000037941 */ /* 0x000fea0003800000 */
.L_x_7642:
        /* <DEDUP_REMOVED lines=16> */
.L_x_7648:
[----:B------:R-:W-:Y:S05]  /*8d30*/  BSYNC B4 ;  /* 0x0000000000047941 */ /* 0x000fea0003800000 */
.L_x_7647:
        /* <DEDUP_REMOVED lines=44> */
.L_x_7646:
[----:B------:R-:W-:Y:S05]  /*9000*/  BSYNC B3 ;  /* 0x0000000000037941 */ /* 0x000fea0003800000 */
.L_x_7645:
        /* <DEDUP_REMOVED lines=12> */
.L_x_7641:
[----:B------:R-:W-:Y:S05]  /*90d0*/  BSYNC B2 ;  /* 0x0000000000027941 */ /* 0x000fea0003800000 */
.L_x_7639:
        /* <DEDUP_REMOVED lines=8> */
.L_x_7650:
        /* <DEDUP_REMOVED lines=12> */
.L_x_7653:
[----:B------:R-:W-:Y:S02]  /*9220*/  IMAD.MOV.U32 R22, RZ, RZ, R10 ;  /* 0x000000ffff167224 */ /* 0x000fe400078e000a */
.L_x_7654:
[----:B------:R-:W-:Y:S05]  /*9230*/  BSYNC B3 ;  /* 0x0000000000037941 */ /* 0x000fea0003800000 */
.L_x_7652:
        /* <DEDUP_REMOVED lines=16> */
.L_x_7658:
[----:B------:R-:W-:Y:S05]  /*9340*/  BSYNC B4 ;  /* 0x0000000000047941 */ /* 0x000fea0003800000 */
.L_x_7657:
        /* <DEDUP_REMOVED lines=44> */
.L_x_7656:
[----:B------:R-:W-:Y:S05]  /*9610*/  BSYNC B3 ;  /* 0x0000000000037941 */ /* 0x000fea0003800000 */
.L_x_7655:
        /* <DEDUP_REMOVED lines=12> */
.L_x_7651:
[----:B------:R-:W-:Y:S05]  /*96e0*/  BSYNC B2 ;  /* 0x0000000000027941 */ /* 0x000fea0003800000 */
.L_x_7649:
        /* <DEDUP_REMOVED lines=8> */
.L_x_7660:
        /* <DEDUP_REMOVED lines=12> */
.L_x_7663:
[----:B------:R-:W-:Y:S02]  /*9830*/  MOV R101, R10 ;  /* 0x0000000a00657202 */ /* 0x000fe40000000f00 */
.L_x_7664:
[----:B------:R-:W-:Y:S05]  /*9840*/  BSYNC B3 ;  /* 0x0000000000037941 */ /* 0x000fea0003800000 */
.L_x_7662:
        /* <DEDUP_REMOVED lines=16> */
.L_x_7668:
[----:B------:R-:W-:Y:S05]  /*9950*/  BSYNC B4 ;  /* 0x0000000000047941 */ /* 0x000fea0003800000 */
.L_x_7667:
        /* <DEDUP_REMOVED lines=44> */
.L_x_7666:
[----:B------:R-:W-:Y:S05]  /*9c20*/  BSYNC B3 ;  /* 0x0000000000037941 */ /* 0x000fea0003800000 */
.L_x_7665:
        /* <DEDUP_REMOVED lines=12> */
.L_x_7661:
[----:B------:R-:W-:Y:S05]  /*9cf0*/  BSYNC B2 ;  /* 0x0000000000027941 */ /* 0x000fea0003800000 */
.L_x_7659:
        /* <DEDUP_REMOVED lines=8> */
.L_x_7670:
        /* <DEDUP_REMOVED lines=12> */
.L_x_7673:
[----:B------:R-:W-:Y:S02]  /*9e40*/  IMAD.MOV.U32 R102, RZ, RZ, R10 ;  /* 0x000000ffff667224 */ /* 0x000fe400078e000a */
.L_x_7674:
[----:B------:R-:W-:Y:S05]  /*9e50*/  BSYNC B3 ;  /* 0x0000000000037941 */ /* 0x000fea0003800000 */
.L_x_7672:
        /* <DEDUP_REMOVED lines=16> */
.L_x_7678:
[----:B------:R-:W-:Y:S05]  /*9f60*/  BSYNC B4 ;  /* 0x0000000000047941 */ /* 0x000fea0003800000 */
.L_x_7677:
        /* <DEDUP_REMOVED lines=44> */
.L_x_7676:
[----:B------:R-:W-:Y:S05]  /*a230*/  BSYNC B3 ;  /* 0x0000000000037941 */ /* 0x000fea0003800000 */
.L_x_7675:
        /* <DEDUP_REMOVED lines=12> */
.L_x_7671:
[----:B------:R-:W-:Y:S05]  /*a300*/  BSYNC B2 ;  /* 0x0000000000027941 */ /* 0x000fea0003800000 */
.L_x_7669:
        /* <DEDUP_REMOVED lines=29> */
.L_x_7680:
[----:B------:R-:W-:Y:S05]  /*a4e0*/  BSYNC B2 ;  /* 0x0000000000027941 */ /* 0x000fea0003800000 */
.L_x_7679:
[----:B------:R-:W-:Y:S02]  /*a4f0*/  IADD3 R135, R135, 0x20, RZ ;  /* 0x0000002087877810 */ /* 0x000fe40007ffe0ff */
[----:B------:R-:W-:Y:S02]  /*a500*/  IADD3 R134, R134, 0x20, RZ ;  /* 0x0000002086867810 */ /* 0x000fe40007ffe0ff */
.L_x_7598:
[----:B------:R-:W-:Y:S05]  /*a510*/  BSYNC B1 ;  /* 0x0000000000017941 */ /* 0x000fea0003800000 */
.L_x_7597:
        /* <DEDUP_REMOVED lines=19> */
.L_x_7684:
        /* <DEDUP_REMOVED lines=12> */
.L_x_7687:
[----:B------:R-:W-:Y:S02]  /*a710*/  IMAD.MOV.U32 R120, RZ, RZ, R10 ;  /* 0x000000ffff787224 */ /* 0x000fe400078e000a */
.L_x_7688:
[----:B------:R-:W-:Y:S05]  /*a720*/  BSYNC B3 ;  /* 0x0000000000037941 */ /* 0x000fea0003800000 */
.L_x_7686:
        /* <DEDUP_REMOVED lines=16> */
.L_x_7692:
[----:B------:R-:W-:Y:S05]  /*a830*/  BSYNC B4 ;  /* 0x0000000000047941 */ /* 0x000fea0003800000 */
.L_x_7691:
        /* <DEDUP_REMOVED lines=43> */
.L_x_7690:
[----:B------:R-:W-:Y:S05]  /*aaf0*/  BSYNC B3 ;  /* 0x0000000000037941 */ /* 0x000fea0003800000 */
.L_x_7689:
        /* <DEDUP_REMOVED lines=11> */
.L_x_7685:
[----:B------:R-:W-:Y:S05]  /*abb0*/  BSYNC B2 ;  /* 0x0000000000027941 */ /* 0x000fea0003800000 */
.L_x_7683:
        /* <DEDUP_REMOVED lines=8> */
.L_x_7694:
        /* <DEDUP_REMOVED lines=12> */
.L_x_7697:
[----:B------:R-:W-:Y:S02]  /*ad00*/  IMAD.MOV.U32 R15, RZ, RZ, R10 ;  /* 0x000000ffff0f7224 */ /* 0x000fe400078e000a */
.L_x_7698:
[----:B------:R-:W-:Y:S05]  /*ad10*/  BSYNC B3 ;  /* 0x0000000000037941 */ /* 0x000fea0003800000 */
.L_x_7696:
        /* <DEDUP_REMOVED lines=16> */
.L_x_7702:
[----:B------:R-:W-:Y:S05]  /*ae20*/  BSYNC B4 ;  /* 0x0000000000047941 */ /* 0x000fea0003800000 */
.L_x_7701:
        /* <DEDUP_REMOVED lines=44> */
.L_x_7700:
[----:B------:R-:W-:Y:S05]  /*b0f0*/  BSYNC B3 ;  /* 0x0000000000037941 */ /* 0x000fea0003800000 */
.L_x_7699:
        /* <DEDUP_REMOVED lines=12> */
.L_x_7695:
[----:B------:R-:W-:Y:S05]  /*b1c0*/  BSYNC B2 ;  /* 0x0000000000027941 */ /* 0x000fea0003800000 */
.L_x_7693:
        /* <DEDUP_REMOVED lines=8> */
.L_x_7704:
        /* <DEDUP_REMOVED lines=12> */
.L_x_7707:
[----:B------:R-:W-:Y:S02]  /*b310*/  MOV R17, R10 ;  /* 0x0000000a00117202 */ /* 0x000fe40000000f00 */
.L_x_7708:
[----:B------:R-:W-:Y:S05]  /*b320*/  BSYNC B3 ;  /* 0x0000000000037941 */ /* 0x000fea0003800000 */
.L_x_7706:
        /* <DEDUP_REMOVED lines=16> */
.L_x_7712:
[----:B------:R-:W-:Y:S05]  /*b430*/  BSYNC B4 ;  /* 0x0000000000047941 */ /* 0x000fea0003800000 */
.L_x_7711:
        /* <DEDUP_REMOVED lines=44> */
.L_x_7710:
[----:B------:R-:W-:Y:S05]  /*b700*/  BSYNC B3 ;  /* 0x0000000000037941 */ /* 0x000fea0003800000 */
.L_x_7709:
        /* <DEDUP_REMOVED lines=12> */
.L_x_7705:
[----:B------:R-:W-:Y:S05]  /*b7d0*/  BSYNC B2 ;  /* 0x0000000000027941 */ /* 0x000fea0003800000 */
.L_x_7703:
        /* <DEDUP_REMOVED lines=8> */
.L_x_7714:
        /* <DEDUP_REMOVED lines=12> */
.L_x_7717:
[----:B------:R-:W-:Y:S02]  /*b920*/  IMAD.MOV.U32 R18, RZ, RZ, R10 ;  /* 0x000000ffff127224 */ /* 0x000fe400078e000a */
.L_x_7718:
[----:B------:R-:W-:Y:S05]  /*b930*/  BSYNC B3 ;  /* 0x0000000000037941 */ /* 0x000fea0003800000 */
.L_x_7716:
        /* <DEDUP_REMOVED lines=16> */
.L_x_7722:
[----:B------:R-:W-:Y:S05]  /*ba40*/  BSYNC B4 ;  /* 0x0000000000047941 */ /* 0x000fea0003800000 */
.L_x_7721:
        /* <DEDUP_REMOVED lines=44> */
.L_x_7720:
[----:B------:R-:W-:Y:S05]  /*bd10*/  BSYNC B3 ;  /* 0x0000000000037941 */ /* 0x000fea0003800000 */
.L_x_7719:
        /* <DEDUP_REMOVED lines=12> */
.L_x_7715:
[----:B------:R-:W-:Y:S05]  /*bde0*/  BSYNC B2 ;  /* 0x0000000000027941 */ /* 0x000fea0003800000 */
.L_x_7713:
        /* <DEDUP_REMOVED lines=8> */
.L_x_7724:
        /* <DEDUP_REMOVED lines=12> */
.L_x_7727:
[----:B------:R-:W-:Y:S02]  /*bf30*/  MOV R21, R10 ;  /* 0x0000000a00157202 */ /* 0x000fe40000000f00 */
.L_x_7728:
[----:B------:R-:W-:Y:S05]  /*bf40*/  BSYNC B3 ;  /* 0x0000000000037941 */ /* 0x000fea0003800000 */
.L_x_7726:
        /* <DEDUP_REMOVED lines=16> */
.L_x_7732:
[----:B------:R-:W-:Y:S05]  /*c050*/  BSYNC B4 ;  /* 0x0000000000047941 */ /* 0x000fea0003800000 */
.L_x_7731:
        /* <DEDUP_REMOVED lines=44> */
.L_x_7730:
[----:B------:R-:W-:Y:S05]  /*c320*/  BSYNC B3 ;  /* 0x0000000000037941 */ /* 0x000fea0003800000 */
.L_x_7729:
        /* <DEDUP_REMOVED lines=12> */
.L_x_7725:
[----:B------:R-:W-:Y:S05]  /*c3f0*/  BSYNC B2 ;  /* 0x0000000000027941 */ /* 0x000fea0003800000 */
.L_x_7723:
        /* <DEDUP_REMOVED lines=8> */
.L_x_7734:
        /* <DEDUP_REMOVED lines=12> */
.L_x_7737:
[----:B------:R-:W-:Y:S02]  /*c540*/  IMAD.MOV.U32 R22, RZ, RZ, R10 ;  /* 0x000000ffff167224 */ /* 0x000fe400078e000a */
.L_x_7738:
[----:B------:R-:W-:Y:S05]  /*c550*/  BSYNC B3 ;  /* 0x0000000000037941 */ /* 0x000fea0003800000 */
.L_x_7736:
        /* <DEDUP_REMOVED lines=16> */
.L_x_7742:
[----:B------:R-:W-:Y:S05]  /*c660*/  BSYNC B4 ;  /* 0x0000000000047941 */ /* 0x000fea0003800000 */
.L_x_7741:
        /* <DEDUP_REMOVED lines=44> */
.L_x_7740:
[----:B------:R-:W-:Y:S05]  /*c930*/  BSYNC B3 ;  /* 0x0000000000037941 */ /* 0x000fea0003800000 */
.L_x_7739:
        /* <DEDUP_REMOVED lines=12> */
.L_x_7735:
[----:B------:R-:W-:Y:S05]  /*ca00*/  BSYNC B2 ;  /* 0x0000000000027941 */ /* 0x000fea0003800000 */
.L_x_7733:
        /* <DEDUP_REMOVED lines=8> */
.L_x_7744:
        /* <DEDUP_REMOVED lines=12> */
.L_x_7747:
[----:B------:R-:W-:Y:S02]  /*cb50*/  MOV R101, R10 ;  /* 0x0000000a00657202 */ /* 0x000fe40000000f00 */
.L_x_7748:
[----:B------:R-:W-:Y:S05]  /*cb60*/  BSYNC B3 ;  /* 0x0000000000037941 */ /* 0x000fea0003800000 */
.L_x_7746:
        /* <DEDUP_REMOVED lines=16> */
.L_x_7752:
[----:B------:R-:W-:Y:S05]  /*cc70*/  BSYNC B4 ;  /* 0x0000000000047941 */ /* 0x000fea0003800000 */
.L_x_7751:
        /* <DEDUP_REMOVED lines=44> */
.L_x_7750:
[----:B------:R-:W-:Y:S05]  /*cf40*/  BSYNC B3 ;  /* 0x0000000000037941 */ /* 0x000fea0003800000 */
.L_x_7749:
        /* <DEDUP_REMOVED lines=12> */
.L_x_7745:
[----:B------:R-:W-:Y:S05]  /*d010*/  BSYNC B2 ;  /* 0x0000000000027941 */ /* 0x000fea0003800000 */
.L_x_7743:
        /* <DEDUP_REMOVED lines=8> */
.L_x_7754:
        /* <DEDUP_REMOVED lines=12> */
.L_x_7757:
[----:B------:R-:W-:Y:S02]  /*d160*/  IMAD.MOV.U32 R102, RZ, RZ, R10 ;  /* 0x000000ffff667224 */ /* 0x000fe400078e000a */
.L_x_7758:
[----:B------:R-:W-:Y:S05]  /*d170*/  BSYNC B3 ;  /* 0x0000000000037941 */ /* 0x000fea0003800000 */
.L_x_7756:
        /* <DEDUP_REMOVED lines=16> */
.L_x_7762:
[----:B------:R-:W-:Y:S05]  /*d280*/  BSYNC B4 ;  /* 0x0000000000047941 */ /* 0x000fea0003800000 */
.L_x_7761:
        /* <DEDUP_REMOVED lines=44> */
.L_x_7760:
[----:B------:R-:W-:Y:S05]  /*d550*/  BSYNC B3 ;  /* 0x0000000000037941 */ /* 0x000fea0003800000 */
.L_x_7759:
        /* <DEDUP_REMOVED lines=12> */
.L_x_7755:
[----:B------:R-:W-:Y:S05]  /*d620*/  BSYNC B2 ;  /* 0x0000000000027941 */ /* 0x000fea0003800000 */
.L_x_7753:
        /* <DEDUP_REMOVED lines=28> */
.L_x_7682:
[----:B------:R-:W-:Y:S05]  /*d7f0*/  BSYNC B1 ;  /* 0x0000000000017941 */ /* 0x000fea0003800000 */
.L_x_7681:
        /* <DEDUP_REMOVED lines=39> */
.L_x_7775:
        /* <DEDUP_REMOVED lines=85> */
.L_x_7776:
        /* <DEDUP_REMOVED lines=58> */
.L_x_7768:
[----:B------:R-:W-:Y:S05]  /*e360*/  BSYNC B2 ;  /* 0x0000000000027941 */ /* 0x000fea0003800000 */
.L_x_7767:
        /* <DEDUP_REMOVED lines=35> */
.L_x_7770:
[----:B------:R-:W-:Y:S05]  /*e5a0*/  BSYNC B2 ;  /* 0x0000000000027941 */ /* 0x000fea0003800000 */
.L_x_7769:
        /* <DEDUP_REMOVED lines=35> */
.L_x_7772:
[----:B------:R-:W-:Y:S05]  /*e7e0*/  BSYNC B2 ;  /* 0x0000000000027941 */ /* 0x000fea0003800000 */
.L_x_7771:
        /* <DEDUP_REMOVED lines=27> */
[----:B------:R-:W-:Y:S01]  /*e9a0*/  IMAD.MOV.U32 R135, RZ, RZ, 0x10 ;  /* 0x00000010ff877424 */ /* 0x000fe200078e00ff */
[----:B------:R-:W-:-:S02]  /*e9b0*/  F2FP.BF16.PACK_AB R99, R142, R99 ;  /* 0x000000638e63723e */ /* 0x000fc400000010ff */
[----:B------:R-:W-:Y:S01]  /*e9c0*/  F2FP.BF16.PACK_AB R97, R134, R97 ;  /* 0x000000618661723e */ /* 0x000fe200000010ff */
[----:B------:R-:W-:-:S05]  /*e9d0*/  IMAD.WIDE.U32 R120, R132, R135, c[0x0][0x208] ;  /* 0x0000820084787625 */ /* 0x000fca00078e0087 */
[----:B------:R0:W-:Y:S02]  /*e9e0*/  STG.E.128 [R120.64], R96 ;  /* 0x0000006078007986 */ /* 0x0001e4000c101d06 */
.L_x_7766:
[----:B------:R-:W-:Y:S05]  /*e9f0*/  BSYNC B1 ;  /* 0x0000000000017941 */ /* 0x000fea0003800000 */
.L_x_7765:
[----:B0-2---:R-:W-:-:S04]  /*ea00*/  IMAD.MOV.U32 R96, RZ, RZ, c[0x0][0x160] ;  /* 0x00005800ff607624 */ /* 0x005fc800078e00ff */
[----:B------:R-:W-:-:S05]  /*ea10*/  IMAD R5, R96, 0x4, R5 ;  /* 0x0000000460057824 */ /* 0x000fca00078e0205 */
[----:B------:R-:W-:-:S13]  /*ea20*/  ISETP.GE.AND P2, PT, R5, c[0x0][0x164], PT ;  /* 0x0000590005007a0c */ /* 0x000fda0003f46270 */
[----:B------:R-:W-:Y:S01]  /*ea30*/  @P2 CALL.REL.NOINC `(.L_x_7773) ;  /* 0x0000001000002944 */ /* 0x000fe20003c00000 */
[----:B------:R-:W-:Y:S05]  /*ea40*/  BRA `(.L_x_7774) ;  /* 0xffff20a000007947 */ /* 0x000fea000383ffff */
.L_x_7773:
[----:B------:R-:W-:Y:S05]  /*ea50*/  BSYNC B0 ;  /* 0x0000000000007941 */ /* 0x000fea0003800000 */
.L_x_7428:
[----:B------:R-:W-:Y:S05]  /*ea60*/  EXIT ;  /* 0x000000000000794d */ /* 0x000fea0003800000 */
.L_x_7763:
[----:B------:R-:W-:Y:S01]  /*ea70*/  MOV R98, R99 ;  /* 0x0000006300627202 */ /* 0x000fe20000000f00 */
[----:B------:R-:W-:Y:S01]  /*ea80*/  IMAD.MOV.U32 R135, RZ, RZ, 0x1 ;  /* 0x00000001ff877424 */ /* 0x000fe200078e00ff */
[----:B------:R-:W-:Y:S01]  /*ea90*/  MOV R96, 0xead0 ;  /* 0x0000ead000607802 */ /* 0x000fe20000000f00 */
[----:B------:R-:W-:Y:S02]  /*eaa0*/  IMAD.MOV.U32 R134, RZ, RZ, 0x1f ;  /* 0x0000001fff867424 */ /* 0x000fe400078e00ff */
[----:B------:R-:W-:Y:S02]  /*eab0*/  IMAD.MOV.U32 R137, RZ, RZ, -0x1 ;  /* 0xffffffffff897424 */ /* 0x000fe400078e00ff */
[----:B-----5:R-:W-:Y:S05]  /*eac0*/  CALL.REL.NOINC `($__internal_42_$__cuda_sm70_shflsync_bfly_p) ;  /* 0x000007c000007944 */ /* 0x020fea0003c00000 */
[----:B-1----:R-:W-:Y:S01]  /*ead0*/  MOV R96, R135 ;  /* 0x0000008700607202 */ /* 0x002fe20000000f00 */
[----:B0-----:R-:W-:Y:S05]  /*eae0*/  BRA `(.L_x_7775) ;  /* 0xffffef8000007947 */ /* 0x001fea000383ffff */
.L_x_7764:
[----:B------:R-:W-:Y:S01]  /*eaf0*/  IMAD.MOV.U32 R98, RZ, RZ, R138 ;  /* 0x000000ffff627224 */ /* 0x000fe200078e008a */
[----:B------:R-:W-:Y:S01]  /*eb00*/  MOV R137, 0xffffffff ;  /* 0xffffffff00897802 */ /* 0x000fe20000000f00 */
[----:B------:R-:W-:Y:S01]  /*eb10*/  IMAD.MOV.U32 R135, RZ, RZ, 0x2 ;  /* 0x00000002ff877424 */ /* 0x000fe200078e00ff */
[----:B------:R-:W-:Y:S01]  /*eb20*/  MOV R96, 0xeb50 ;  /* 0x0000eb5000607802 */ /* 0x000fe20000000f00 */
[----:B------:R-:W-:-:S02]  /*eb30*/  IMAD.MOV.U32 R134, RZ, RZ, 0x1f ;  /* 0x0000001fff867424 */ /* 0x000fc400078e00ff */
[----:B0----5:R-:W-:Y:S05]  /*eb40*/  CALL.REL.NOINC `($__internal_42_$__cuda_sm70_shflsync_bfly_p) ;  /* 0x0000074000007944 */ /* 0x021fea0003c00000 */
[----:B01----:R-:W-:Y:S01]  /*eb50*/  FADD.FTZ R98, R138, R135 ;  /* 0x000000878a627221 */ /* 0x003fe20000010000 */
[----:B------:R-:W-:Y:S01]  /*eb60*/  MOV R96, 0xebb0 ;  /* 0x0000ebb000607802 */ /* 0x000fe20000000f00 */
[----:B------:R-:W-:-:S02]  /*eb70*/  IMAD.MOV.U32 R135, RZ, RZ, 0x4 ;  /* 0x00000004ff877424 */ /* 0x000fc400078e00ff */
[----:B------:R-:W-:Y:S02]  /*eb80*/  IMAD.MOV.U32 R134, RZ, RZ, 0x1f ;  /* 0x0000001fff867424 */ /* 0x000fe400078e00ff */
[----:B------:R-:W-:Y:S02]  /*eb90*/  IMAD.MOV.U32 R137, RZ, RZ, -0x1 ;  /* 0xffffffffff897424 */ /* 0x000fe400078e00ff */
[----:B------:R-:W-:Y:S05]  /*eba0*/  CALL.REL.NOINC `($__internal_42_$__cuda_sm70_shflsync_bfly_p) ;  /* 0x000006e000007944 */ /* 0x000fea0003c00000 */
[----:B01----:R-:W-:Y:S01]  /*ebb0*/  FADD.FTZ R98, R98, R135 ;  /* 0x0000008762627221 */ /* 0x003fe20000010000 */
[----:B------:R-:W-:Y:S01]  /*ebc0*/  HFMA2.MMA R135, -RZ, RZ, 0, 4.76837158203125e-07 ;  /* 0x00000008ff877435 */ /* 0x000fe200000001ff */
[----:B------:R-:W-:Y:S01]  /*ebd0*/  IMAD.MOV.U32 R134, RZ, RZ, 0x1f ;  /* 0x0000001fff867424 */ /* 0x000fe200078e00ff */
[----:B------:R-:W-:Y:S01]  /*ebe0*/  MOV R96, 0xec10 ;  /* 0x0000ec1000607802 */ /* 0x000fe20000000f00 */
[----:B------:R-:W-:-:S03]  /*ebf0*/  IMAD.MOV.U32 R137, RZ, RZ, -0x1 ;  /* 0xffffffffff897424 */ /* 0x000fc600078e00ff */
[----:B------:R-:W-:Y:S05]  /*ec00*/  CALL.REL.NOINC `($__internal_42_$__cuda_sm70_shflsync_bfly_p) ;  /* 0x0000068000007944 */ /* 0x000fea0003c00000 */
[----:B01----:R-:W-:Y:S01]  /*ec10*/  FADD.FTZ R98, R98, R135 ;  /* 0x0000008762627221 */ /* 0x003fe20000010000 */
[----:B------:R-:W-:Y:S01]  /*ec20*/  MOV R134, 0x1f ;  /* 0x0000001f00867802 */ /* 0x000fe20000000f00 */
[----:B------:R-:W-:Y:S01]  /*ec30*/  IMAD.MOV.U32 R135, RZ, RZ, 0x10 ;  /* 0x00000010ff877424 */ /* 0x000fe200078e00ff */
[----:B------:R-:W-:Y:S01]  /*ec40*/  MOV R96, 0xec70 ;  /* 0x0000ec7000607802 */ /* 0x000fe20000000f00 */
[----:B------:R-:W-:-:S02]  /*ec50*/  IMAD.MOV.U32 R137, RZ, RZ, -0x1 ;  /* 0xffffffffff897424 */ /* 0x000fc400078e00ff */
[----:B------:R-:W-:Y:S05]  /*ec60*/  CALL.REL.NOINC `($__internal_42_$__cuda_sm70_shflsync_bfly_p) ;  /* 0x0000062000007944 */ /* 0x000fea0003c00000 */
        /* <DEDUP_REMOVED lines=71> */
[----:B------:R-:W-:Y:S05]  /*f0e0*/  CALL.REL.NOINC `($__internal_42_$__cuda_sm70_shflsync_bfly_p) ;  /* 0x000001a000007944 */ /* 0x000fea0003c00000 */
[----:B01----:R-:W-:Y:S01]  /*f0f0*/  FADD.FTZ R98, R98, R135 ;  /* 0x0000008762627221 */ /* 0x003fe20000010000 */
[----:B------:R-:W-:Y:S01]  /*f100*/  MOV R96, 0xf150 ;  /* 0x0000f15000607802 */ /* 0x000fe20000000f00 */
[----:B------:R-:W-:Y:S02]  /*f110*/  IMAD.MOV.U32 R135, RZ, RZ, 0x2 ;  /* 0x00000002ff877424 */ /* 0x000fe400078e00ff */
[----:B------:R-:W-:Y:S02]  /*f120*/  IMAD.MOV.U32 R134, RZ, RZ, 0x1f ;  /* 0x0000001fff867424 */ /* 0x000fe400078e00ff */
[----:B------:R-:W-:Y:S02]  /*f130*/  IMAD.MOV.U32 R137, RZ, RZ, -0x1 ;  /* 0xffffffffff897424 */ /* 0x000fe400078e00ff */
[----:B------:R-:W-:Y:S05]  /*f140*/  CALL.REL.NOINC `($__internal_42_$__cuda_sm70_shflsync_bfly_p) ;  /* 0x0000014000007944 */ /* 0x000fea0003c00000 */
[----:B01----:R-:W-:Y:S01]  /*f150*/  FADD.FTZ R98, R98, R135 ;  /* 0x0000008762627221 */ /* 0x003fe20000010000 */
[----:B------:R-:W-:Y:S01]  /*f160*/  HFMA2.MMA R135, -RZ, RZ, 0, 2.384185791015625e-07 ;  /* 0x00000004ff877435 */ /* 0x000fe200000001ff */
        /* <DEDUP_REMOVED lines=12> */
[----:B------:R-:W-:Y:S01]  /*f230*/  IMAD.MOV.U32 R135, RZ, RZ, 0x10 ;  /* 0x00000010ff877424 */ /* 0x000fe200078e00ff */
[----:B------:R-:W-:Y:S01]  /*f240*/  MOV R96, 0xf280 ;  /* 0x0000f28000607802 */ /* 0x000fe20000000f00 */
[----:B------:R-:W-:-:S02]  /*f250*/  IMAD.MOV.U32 R134, RZ, RZ, 0x1f ;  /* 0x0000001fff867424 */ /* 0x000fc400078e00ff */
[----:B------:R-:W-:Y:S02]  /*f260*/  IMAD.MOV.U32 R98, RZ, RZ, R120 ;  /* 0x000000ffff627224 */ /* 0x000fe400078e0078 */
[----:B------:R-:W-:Y:S05]  /*f270*/  CALL.REL.NOINC `($__internal_42_$__cuda_sm70_shflsync_bfly_p) ;  /* 0x0000001000007944 */ /* 0x000fea0003c00000 */
[----:B01----:R-:W-:Y:S05]  /*f280*/  BRA `(.L_x_7776) ;  /* 0xffffed3000007947 */ /* 0x003fea000383ffff */
        .weak           $__internal_42_$__cuda_sm70_shflsync_bfly_p
        .type           $__internal_42_$__cuda_sm70_shflsync_bfly_p,@function
        .size           $__internal_42_$__cuda_sm70_shflsync_bfly_p,(.L_x_29182 - $__internal_42_$__cuda_sm70_shflsync_bfly_p)
$__internal_42_$__cuda_sm70_shflsync_bfly_p:
[----:B------:R-:W-:Y:S01]  /*f290*/  IMAD.MOV.U32 R97, RZ, RZ, 0x0 ;  /* 0x00000000ff617424 */ /* 0x000fe200078e00ff */
[----:B------:R-:W-:Y:S04]  /*f2a0*/  WARPSYNC R137 ;  /* 0x0000008900007348 */ /* 0x000fe80003800000 */
[----:B------:R0:W1:Y:S01]  /*f2b0*/  SHFL.BFLY PT, R135, R98, R135, R134 ;  /* 0x0c00008762877389 */ /* 0x00006200000e0086 */
[----:B------:R-:W-:Y:S05]  /*f2c0*/  RET.REL.NODEC R96 `(_ZN10layer_norm13ln_fwd_kernelINS_13Kernel_traitsIf13__nv_bfloat16S2_S2_fjLj1024ELj1ELj4ELj1ELj16ENS_18Kernel_traits_baseILj1024EfS2_S2_S2_fjLj128EEEEELb1ELb0ELb1ELb0EEEvNS_9FwdParamsE) ;  /* 0xffff0d3060007950 */ /* 0x000fea0003c3ffff */
.L_x_7777:
        /* <DEDUP_REMOVED lines=11> */
.L_x_29182:


//--------------------- .text._ZN10layer_norm13ln_fwd_kernelINS_13Kernel_traitsIf13__nv_bfloat16S2_S2_fjLj1024ELj1ELj4ELj1ELj16ENS_18Kernel_traits_baseILj1024EfS2_S2_S2_fjLj128EEEEELb1ELb0ELb1ELb1EEEvNS_9FwdParamsE --------------------------
	.section	.text._ZN10layer_norm13ln_fwd_kernelINS_13Kernel_traitsIf13__nv_bfloat16S2_S2_fjLj1024ELj1ELj4ELj1ELj16ENS_18Kernel_traits_baseILj1024EfS2_S2_S2_fjLj128EEEEELb1ELb0ELb1ELb1EEEvNS_9FwdParamsE,"ax",@progbits
	.sectioninfo	@"SHI_REGISTERS=167"
	.align	128
        .global         _ZN10layer_norm13ln_fwd_kernelINS_13Kernel_traitsIf13__nv_bfloat16S2_S2_fjLj1024ELj1ELj4ELj1ELj16ENS_18Kernel_traits_baseILj1024EfS2_S2_S2_fjLj128EEEEELb1ELb0ELb1ELb1EEEvNS_9FwdParamsE
        .type           _ZN10layer_norm13ln_fwd_kernelINS_13Kernel_traitsIf13__nv_bfloat16S2_S2_fjLj1024ELj1ELj4ELj1ELj16ENS_18Kernel_traits_baseILj1024EfS2_S2_S2_fjLj128EEEEELb1ELb0ELb1ELb1EEEvNS_9FwdParamsE,@function
        .size           _ZN10layer_norm13ln_fwd_kernelINS_13Kernel_traitsIf13__nv_bfloat16S2_S2_fjLj1024ELj1ELj4ELj1ELj16ENS_18Kernel_traits_baseILj1024EfS2_S2_S2_fjLj128EEEEELb1ELb0ELb1ELb1EEEvNS_9FwdParamsE,(.L_x_29183 - _ZN10layer_norm13ln_fwd_kernelINS_13Kernel_traitsIf13__nv_bfloat16S2_S2_fjLj1024ELj1ELj4ELj1ELj16ENS_18Kernel_traits_baseILj1024EfS2_S2_S2_fjLj128EEEEELb1ELb0ELb1ELb1EEEvNS_9FwdParamsE)
        .other          _ZN10layer_norm13ln_fwd_kernelINS_13Kernel_traitsIf13__nv_bfloat16S2_S2_fjLj1024ELj1ELj4ELj1ELj16ENS_18Kernel_traits_baseILj1024EfS2_S2_S2_fjLj128EEEEELb1ELb0ELb1ELb1EEEvNS_9FwdParamsE,@"STO_CUDA_ENTRY STV_DEFAULT"
_ZN10layer_norm13ln_fwd_kernelINS_13Kernel_traitsIf13__nv_bfloat16S2_S2_fjLj1024ELj1ELj4ELj1ELj16ENS_18Kernel_traits_baseILj1024EfS2_S2_S2_fjLj128EEEEELb1ELb0ELb1ELb1EEEvNS_9FwdParamsE:
.text._ZN10layer_norm13ln_fwd_kernelINS_13Kernel_traitsIf13__nv_bfloat16S2_S2_fjLj1024ELj1ELj4ELj1ELj16ENS_18Kernel_traits_baseILj1024EfS2_S2_S2_fjLj128EEEEELb1ELb0ELb1ELb1EEEvNS_9FwdParamsE:
[----:B------:R-:W-:Y:S02]  /*0000*/  IMAD.MOV.U32 R1, RZ, RZ, c[0x0][0x28] ;  /* 0x00000a00ff017624 */ /* 0x000fe400078e00ff */
[----:B------:R-:W-:Y:S01]  /*0010*/  ULDC.U8 UR4, c[0x0][0x244] ;  /* 0x0000910000047ab9 */ /* 0x000fe20000000000 */
[----:B------:R-:W-:Y:S01]  /*0020*/  IMAD.MOV.U32 R131, RZ, RZ, c[0x0][0x238] ;  /* 0x00008e00ff837624 */ /* 0x000fe200078e00ff */
[----:B------:R-:W-:Y:S01]  /*0030*/  ISETP.NE.AND P0, PT, RZ, UR4, PT ;  /* 0x00000004ff007c0c */ /* 0x000fe2000bf05270 */
[----:B------:R-:W-:Y:S01]  /*0040*/  ULDC.64 UR4, c[0x0][0x230] ;  /* 0x00008c0000047ab9 */ /* 0x000fe20000000a00 */
[----:B------:R-:W-:Y:S01]  /*0050*/  MOV R0, c[0x0][0x23c] ;  /* 0x00008f0000007a02 */ /* 0x000fe20000000f00 */
[----:B------:R-:W-:Y:S01]  /*0060*/  IMAD.U32 R2, RZ, RZ, UR4 ;  /* 0x00000004ff027e24 */ /* 0x000fe2000f8e00ff */
[----:B------:R-:W-:Y:S01]  /*0070*/  ULDC.64 UR6, c[0x0][0x118] ;  /* 0x0000460000067ab9 */ /* 0x000fe20000000a00 */
[----:B------:R-:W-:-:S08]  /*0080*/  IMAD.U32 R3, RZ, RZ, UR5 ;  /* 0x00000005ff037e24 */ /* 0x000fd0000f8e00ff */
[----:B------:R-:W2:Y:S01]  /*0090*/  @P0 LDG.E.64 R2, [R2.64] ;  /* 0x0000000602020981 */ /* 0x000ea2000c1e1b00 */
[----:B------:R-:W-:Y:S02]  /*00a0*/  @P0 IMAD.MOV.U32 R8, RZ, RZ, R131 ;  /* 0x000000ffff080224 */ /* 0x000fe400078e0083 */
[----:B------:R-:W-:-:S05]  /*00b0*/  @P0 IMAD.MOV.U32 R9, RZ, RZ, R0 ;  /* 0x000000ffff090224 */ /* 0x000fca00078e0000 */
        /* <DEDUP_REMOVED lines=37> */
[----:B------:R-:W-:Y:S01]  /*0310*/  SHF.R.U32.HI R0, RZ, 0x5, R11 ;  /* 0x00000005ff007819 */ /* 0x000fe2000001160b */
[----:B------:R-:W-:-:S02]  /*0320*/  UIADD3 UR12, UR5, 0x76cf5d0a, URZ ;  /* 0x76cf5d0a050c7890 */ /* 0x000fc4000fffe03f */
[----:B------:R-:W-:Y:S01]  /*0330*/  IMAD.WIDE.U32 R8, R8, -0x326172a9, RZ ;  /* 0xcd9e8d5708087825 */ /* 0x000fe200078e00ff */
[----:B------:R-:W-:Y:S01]  /*0340*/  UIADD3 UR14, UR5, 0x32370b8f, URZ ;  /* 0x32370b8f050e7890 */ /* 0x000fe2000fffe03f */
[----:B------:R-:W-:Y:S01]  /*0350*/  LOP3.LUT R7, R3, UR10, R4, 0x96, !PT ;  /* 0x0000000a03077c12 */ /* 0x000fe2000f8e9604 */
[----:B------:R-:W-:Y:S01]  /*0360*/  UIADD3 UR15, UR4, 0x78dde6e4, URZ ;  /* 0x78dde6e4040f7890 */ /* 0x000fe2000fffe03f */
[----:B------:R-:W-:Y:S01]  /*0370*/  IMAD R0, R12, 0x4, R0 ;  /* 0x000000040c007824 */ /* 0x000fe200078e0200 */
[----:B------:R-:W-:Y:S01]  /*0380*/  LOP3.LUT R4, R9, UR9, R6, 0x96, !PT ;  /* 0x0000000909047c12 */ /* 0x000fe2000f8e9606 */
[----:B------:R-:W-:Y:S01]  /*0390*/  UIADD3 UR16, UR5, -0x126145ec, URZ ;  /* 0xed9eba1405107890 */ /* 0x000fe2000fffe03f */
        /* <DEDUP_REMOVED lines=53> */
[----:B------:R-:W-:Y:S01]  /*06f0*/  IMAD R124, R6, -0x2daee0ad, RZ ;  /* 0xd2511f53067c7824 */ /* 0x000fe200078e02ff */
[----:B------:R-:W-:Y:S01]  /*0700*/  UIADD3 UR26, UR5, -0x695add53, URZ ;  /* 0x96a522ad051a7890 */ /* 0x000fe2000fffe03f */
[----:B------:R-:W-:Y:S01]  /*0710*/  IMAD R125, R125, -0x326172a9, RZ ;  /* 0xcd9e8d577d7d7824 */ /* 0x000fe200078e02ff */
[----:B------:R1:W5:Y:S01]  /*0720*/  LDG.E.128 R56, [R4.64] ;  /* 0x0000000604387981 */ /* 0x000362000c1e1d00 */
[----:B0-----:R-:W-:-:S03]  /*0730*/  IMAD.HI.U32 R2, R132, -0x326172a9, RZ ;  /* 0xcd9e8d5784027827 */ /* 0x001fc600078e00ff */
[----:B------:R1:W5:Y:S01]  /*0740*/  LDG.E.128 R60, [R4.64+0x10] ;  /* 0x00001006043c7981 */ /* 0x000362000c1e1d00 */
[----:B------:R-:W-:Y:S01]  /*0750*/  IMAD.HI.U32 R3, R8, -0x2daee0ad, RZ ;  /* 0xd2511f5308037827 */ /* 0x000fe200078e00ff */
[----:B------:R-:W-:Y:S01]  /*0760*/  BSSY B0, `(.L_x_7778) ;  /* 0x0000da3000007945 */ /* 0x000fe20003800000 */
[----:B------:R-:W-:Y:S01]  /*0770*/  LOP3.LUT R125, R2, UR25, R125, 0x96, !PT ;  /* 0x00000019027d7c12 */ /* 0x000fe2000f8e967d */
[----:B------:R1:W5:Y:S01]  /*0780*/  LDG.E.128 R64, [R4.64+0x400] ;  /* 0x0004000604407981 */ /* 0x000362000c1e1d00 */
[----:B------:R-:W-:Y:S01]  /*0790*/  IMAD.MOV.U32 R2, RZ, RZ, R10 ;  /* 0x000000ffff027224 */ /* 0x000fe200078e000a */
[----:B------:R-:W-:Y:S01]  /*07a0*/  LOP3.LUT R124, R3, UR26, R124, 0x96, !PT ;  /* 0x0000001a037c7c12 */ /* 0x000fe2000f8e967c */
[----:B------:R-:W-:Y:S01]  /*07b0*/  IMAD.MOV.U32 R3, RZ, RZ, R14 ;  /* 0x000000ffff037224 */ /* 0x000fe200078e000e */
[----:B------:R1:W5:Y:S01]  /*07c0*/  LDG.E.128 R68, [R4.64+0x410] ;  /* 0x0004100604447981 */ /* 0x000362000c1e1d00 */
[----:B------:R-:W-:Y:S01]  /*07d0*/  LOP3.LUT R131, R131, 0x3, RZ, 0xc0, !PT ;  /* 0x0000000383837812 */ /* 0x000fe200078ec0ff */
[----:B------:R-:W-:-:S02]  /*07e0*/  IMAD R132, R132, -0x326172a9, RZ ;  /* 0xcd9e8d5784847824 */ /* 0x000fc400078e02ff */
[----:B------:R1:W5:Y:S01]  /*07f0*/  LDG.E.128 R72, [R4.64+0x800] ;  /* 0x0008000604487981 */ /* 0x000362000c1e1d00 */
[----:B------:R-:W-:-:S03]  /*0800*/  IMAD R134, R8, -0x2daee0ad, RZ ;  /* 0xd2511f5308867824 */ /* 0x000fc600078e02ff */
[----:B------:R1:W5:Y:S04]  /*0810*/  LDG.E.128 R76, [R4.64+0x810] ;  /* 0x00081006044c7981 */ /* 0x000368000c1e1d00 */
[----:B------:R1:W5:Y:S04]  /*0820*/  LDG.E.128 R80, [R4.64+0xc00] ;  /* 0x000c000604507981 */ /* 0x000368000c1e1d00 */
[----:B------:R1:W5:Y:S01]  /*0830*/  LDG.E.128 R84, [R4.64+0xc10] ;  /* 0x000c100604547981 */ /* 0x000362000c1e1d00 */
[----:B------:R-:W-:Y:S01]  /*0840*/  ULDC.U8 UR8, c[0x0][0x1f0] ;  /* 0x00007c0000087ab9 */ /* 0x000fe20000000000 */
[----:B-1----:R-:W-:Y:S01]  /*0850*/  MOV R4, R13 ;  /* 0x0000000d00047202 */ /* 0x002fe20000000f00 */
[----:B------:R-:W-:-:S02]  /*0860*/  IMAD.MOV.U32 R5, RZ, RZ, RZ ;  /* 0x000000ffff057224 */ /* 0x000fc400078e00ff */
.L_x_8112:
[----:B------:R-:W-:-:S04]  /*0870*/  IMAD.MOV.U32 R17, RZ, RZ, 0x4 ;  /* 0x00000004ff117424 */ /* 0x000fc800078e00ff */
[----:B------:R-:W-:-:S06]  /*0880*/  IMAD.WIDE R8, R0, R17, c[0x0][0x1d0] ;  /* 0x0000740000087625 */ /* 0x000fcc00078e0211 */
[----:B------:R-:W2:Y:S01]  /*0890*/  LDG.E R8, [R8.64] ;  /* 0x0000000608087981 */ /* 0x000ea2000c1e1900 */
[----:B------:R-:W-:Y:S01]  /*08a0*/  ISETP.NE.U32.AND P0, PT, RZ, c[0x0][0x180], PT ;  /* 0x00006000ff007a0c */ /* 0x000fe20003f05070 */
[----:B------:R-:W-:Y:S02]  /*08b0*/  IMAD R7, R0, c[0x0][0x168], RZ ;  /* 0x00005a0000077a24 */ /* 0x000fe400078e02ff */
[----:B------:R-:W0:Y:S01]  /*08c0*/  S2R R6, SR_TID.X ;  /* 0x0000000000067919 */ /* 0x000e220000002100 */
[----:B------:R-:W-:Y:S01]  /*08d0*/  ISETP.NE.AND.EX P0, PT, RZ, c[0x0][0x184], PT, P0 ;  /* 0x00006100ff007a0c */ /* 0x000fe20003f05300 */
[----:B------:R-:W-:Y:S01]  /*08e0*/  IMAD.MOV.U32 R110, RZ, RZ, RZ ;  /* 0x000000ffff6e7224 */ /* 0x000fe200078e00ff */
[----:B------:R-:W-:-:S04]  /*08f0*/  SHF.R.S32.HI R16, RZ, 0x1f, R7 ;  /* 0x0000001fff107819 */ /* 0x000fc80000011407 */
[----:B------:R-:W-:-:S07]  /*0900*/  LEA.HI R16, R16, R7, RZ, 0x3 ;  /* 0x0000000710107211 */ /* 0x000fce00078f18ff */
[----:B------:R-:W-:Y:S02]  /*0910*/  @P0 MOV R97, 0x10 ;  /* 0x0000001000610802 */ /* 0x000fe40000000f00 */
[----:B0-----:R-:W-:-:S04]  /*0920*/  LOP3.LUT R7, R6, 0x1f, RZ, 0xc0, !PT ;  /* 0x0000001f06077812 */ /* 0x001fc800078ec0ff */
[----:B------:R-:W-:Y:S01]  /*0930*/  LEA.HI.SX32 R128, R16, R7, 0x1d ;  /* 0x0000000710807211 */ /* 0x000fe200078feaff */
[----:B------:R-:W-:-:S04]  /*0940*/  IMAD.WIDE R16, R0, R17, c[0x0][0x1d8] ;  /* 0x0000760000107625 */ /* 0x000fc800078e0211 */
[----:B------:R-:W-:-:S05]  /*0950*/  @P0 IMAD.WIDE.U32 R96, R128, R97, c[0x0][0x180] ;  /* 0x0000600080600625 */ /* 0x000fca00078e0061 */
[----:B-----5:R0:W5:Y:S01]  /*0960*/  @P0 LDG.E.128 R88, [R96.64] ;  /* 0x0000000660580981 */ /* 0x020162000c1e1d00 */
[----:B--2---:R-:W-:-:S13]  /*0970*/  ISETP.GE.AND P1, PT, R8, 0x1, PT ;  /* 0x000000010800780c */ /* 0x004fda0003f26270 */
[----:B------:R-:W-:Y:S01]  /*0980*/  @P1 IADD3 R11, R8, -0x1, RZ ;  /* 0xffffffff080b1810 */ /* 0x000fe20007ffe0ff */
[----:B------:R-:W-:-:S04]  /*0990*/  @P1 IMAD.MOV.U32 R21, RZ, RZ, 0x10 ;  /* 0x00000010ff151424 */ /* 0x000fc800078e00ff */
[----:B------:R-:W-:-:S05]  /*09a0*/  @P1 IMAD R11, R11, c[0x0][0x168], RZ ;  /* 0x00005a000b0b1a24 */ /* 0x000fca00078e02ff */
[----:B------:R-:W-:-:S04]  /*09b0*/  @P1 SHF.R.S32.HI R20, RZ, 0x1f, R11 ;  /* 0x0000001fff141819 */ /* 0x000fc8000001140b */
[----:B------:R-:W-:-:S04]  /*09c0*/  @P1 LEA.HI R20, R20, R11, RZ, 0x3 ;  /* 0x0000000b14141211 */ /* 0x000fc800078f18ff */
[----:B------:R-:W-:Y:S02]  /*09d0*/  @P1 LEA.HI.SX32 R110, R20, R7, 0x1d ;  /* 0x00000007146e1211 */ /* 0x000fe400078feaff */
[----:B------:R0:W5:Y:S03]  /*09e0*/  LDG.E R7, [R16.64] ;  /* 0x0000000610077981 */ /* 0x000166000c1e1900 */
[----:B------:R-:W-:-:S05]  /*09f0*/  @P1 IMAD.WIDE.U32 R20, R110, R21, c[0x0][0x170] ;  /* 0x00005c006e141625 */ /* 0x000fca00078e0015 */
        /* <DEDUP_REMOVED lines=8> */
[----:B------:R-:W-:Y:S02]  /*0a80*/  MOV R13, R131 ;  /* 0x00000083000d7202 */ /* 0x000fe40000000f00 */
[----:B-----5:R-:W-:Y:S01]  /*0a90*/  PRMT R8, RZ, 0x5410, R88 ;  /* 0x00005410ff087816 */ /* 0x020fe20000000058 */
[----:B------:R-:W-:Y:S05]  /*0aa0*/  BRA `(.L_x_7781) ;  /* 0x0000055000007947 */ /* 0x000fea0003800000 */
.L_x_7780:
        /* <DEDUP_REMOVED lines=12> */
.L_x_7783:
[----:B------:R-:W-:Y:S02]  /*0b70*/  MOV R23, R132 ;  /* 0x0000008400177202 */ /* 0x000fe40000000f00 */
.L_x_7784:
[----:B------:R-:W-:Y:S05]  /*0b80*/  BSYNC B2 ;  /* 0x0000000000027941 */ /* 0x000fea0003800000 */
.L_x_7782:
        /* <DEDUP_REMOVED lines=16> */
.L_x_7788:
[----:B------:R-:W-:Y:S05]  /*0c90*/  BSYNC B3 ;  /* 0x0000000000037941 */ /* 0x000fea0003800000 */
.L_x_7787:
        /* <DEDUP_REMOVED lines=42> */
.L_x_7786:
[----:B------:R-:W-:Y:S05]  /*0f40*/  BSYNC B2 ;  /* 0x0000000000027941 */ /* 0x000fea0003800000 */
.L_x_7785:
        /* <DEDUP_REMOVED lines=11> */
.L_x_7781:
[----:B------:R-:W-:Y:S05]  /*1000*/  BSYNC B1 ;  /* 0x0000000000017941 */ /* 0x000fea0003800000 */
.L_x_7779:
        /* <DEDUP_REMOVED lines=8> */
.L_x_7790:
        /* <DEDUP_REMOVED lines=12> */
.L_x_7793:
[----:B------:R-:W-:Y:S02]  /*1150*/  MOV R23, R132 ;  /* 0x0000008400177202 */ /* 0x000fe40000000f00 */
.L_x_7794:
[----:B------:R-:W-:Y:S05]  /*1160*/  BSYNC B2 ;  /* 0x0000000000027941 */ /* 0x000fea0003800000 */
.L_x_7792:
        /* <DEDUP_REMOVED lines=16> */
.L_x_7798:
[----:B------:R-:W-:Y:S05]  /*1270*/  BSYNC B3 ;  /* 0x0000000000037941 */ /* 0x000fea0003800000 */
.L_x_7797:
        /* <DEDUP_REMOVED lines=40> */
[----:B------:R-:W-:-:S04]  /*1500*/  LOP3.LUT R125, R133, UR25, R20, 0x96, !PT ;  /* 0x00000019857d7c12 */ /* 0x000fc8000f8e9614 */
[----:B------:R-:W-:Y:S02]  /*1510*/  LOP3.LUT R124, R135, UR26, R124, 0x96, !PT ;  /* 0x0000001a877c7c12 */ /* 0x000fe4000f8e967c */
.L_x_7796:
[----:B------:R-:W-:Y:S05]  /*1520*/  BSYNC B2 ;  /* 0x0000000000027941 */ /* 0x000fea0003800000 */
.L_x_7795:
        /* <DEDUP_REMOVED lines=11> */
.L_x_7791:
[----:B------:R-:W-:Y:S05]  /*15e0*/  BSYNC B1 ;  /* 0x0000000000017941 */ /* 0x000fea0003800000 */
.L_x_7789:
        /* <DEDUP_REMOVED lines=8> */
.L_x_7800:
        /* <DEDUP_REMOVED lines=12> */
.L_x_7803:
[----:B------:R-:W-:Y:S02]  /*1730*/  MOV R14, R132 ;  /* 0x00000084000e7202 */ /* 0x000fe40000000f00 */
.L_x_7804:
[----:B------:R-:W-:Y:S05]  /*1740*/  BSYNC B2 ;  /* 0x0000000000027941 */ /* 0x000fea0003800000 */
.L_x_7802:
        /* <DEDUP_REMOVED lines=16> */
.L_x_7808:
[----:B------:R-:W-:Y:S05]  /*1850*/  BSYNC B3 ;  /* 0x0000000000037941 */ /* 0x000fea0003800000 */
.L_x_7807:
        /* <DEDUP_REMOVED lines=41> */
[----:B------:R-:W-:Y:S02]  /*1af0*/  LOP3.LUT R124, R135, UR26, R124, 0x96, !PT ;  /* 0x0000001a877c7c12 */ /* 0x000fe4000f8e967c */
.L_x_7806:
[----:B------:R-:W-:Y:S05]  /*1b00*/  BSYNC B2 ;  /* 0x0000000000027941 */ /* 0x000fea0003800000 */
.L_x_7805:
[----:B------:R0:W1:Y:S01]  /*1b10*/  I2F.U32 R13, R14 ;  /* 0x0000000e000d7306 */ /* 0x0000620000201000 */
[----:B------:R-:W-:Y:S01]  /*1b20*/  IMAD.MOV.U32 R16, RZ, RZ, 0x2f800000 ;  /* 0x2f800000ff107424 */ /* 0x000fe200078e00ff */
[----:B0----5:R-:W-:-:S03]  /*1b30*/  PRMT R14, RZ, 0x5410, R93 ;  /* 0x00005410ff0e7816 */ /* 0x021fc6000000005d */
[----:B-1----:R-:W-:Y:S02]  /*1b40*/  FFMA.FTZ R13, R13, R16, 1.1641532182693481445e-10 ;  /* 0x2f0000000d0d7423 */ /* 0x002fe40000010010 */
[----:B------:R-:W-:Y:S01]  /*1b50*/  FMUL.FTZ R16, R14, c[0x0][0x1ec] ;  /* 0x00007b000e107a20 */ /* 0x000fe20000410000 */
[----:B------:R-:W-:Y:S02]  /*1b60*/  @P0 PRMT R14, RZ, 0x5410, R89 ;  /* 0x00005410ff0e0816 */ /* 0x000fe40000000059 */
[----:B------:R-:W-:Y:S01]  /*1b70*/  FSETP.GTU.FTZ.AND P3, PT, R13, c[0x0][0x1e4], PT ;  /* 0x000079000d007a0b */ /* 0x000fe20003f7c000 */
[----:B------:R-:W-:-:S05]  /*1b80*/  FMUL.FTZ R16, R16, c[0x0][0x1e8] ;  /* 0x00007a0010107a20 */ /* 0x000fca0000410000 */
[----:B------:R-:W-:Y:S02]  /*1b90*/  FSEL R13, R16, RZ, !P3 ;  /* 0x000000ff100d7208 */ /* 0x000fe40005800000 */
[----:B------:R-:W-:-:S03]  /*1ba0*/  SEL R16, RZ, 0x1, P3 ;  /* 0x00000001ff107807 */ /* 0x000fc60001800000 */
[--C-:B------:R-:W-:Y:S01]  /*1bb0*/  @P0 FADD.FTZ R13, R13, R14.reuse ;  /* 0x0000000e0d0d0221 */ /* 0x100fe20000010000 */
[----:B------:R-:W-:Y:S02]  /*1bc0*/  PRMT R14, R16, 0x7610, R14 ;  /* 0x00007610100e7816 */ /* 0x000fe4000000000e */
.L_x_7801:
[----:B------:R-:W-:Y:S05]  /*1bd0*/  BSYNC B1 ;  /* 0x0000000000017941 */ /* 0x000fea0003800000 */
.L_x_7799:
        /* <DEDUP_REMOVED lines=8> */
.L_x_7810:
        /* <DEDUP_REMOVED lines=12> */
.L_x_7813:
[----:B------:R-:W-:Y:S02]  /*1d20*/  MOV R15, R132 ;  /* 0x00000084000f7202 */ /* 0x000fe40000000f00 */
.L_x_7814:
[----:B------:R-:W-:Y:S05]  /*1d30*/  BSYNC B2 ;  /* 0x0000000000027941 */ /* 0x000fea0003800000 */
.L_x_7812:
        /* <DEDUP_REMOVED lines=16> */
.L_x_7818:
[----:B------:R-:W-:Y:S05]  /*1e40*/  BSYNC B3 ;  /* 0x0000000000037941 */ /* 0x000fea0003800000 */
.L_x_7817:
        /* <DEDUP_REMOVED lines=42> */
.L_x_7816:
[----:B------:R-:W-:Y:S05]  /*20f0*/  BSYNC B2 ;  /* 0x0000000000027941 */ /* 0x000fea0003800000 */
.L_x_7815:
        /* <DEDUP_REMOVED lines=10> */
[--C-:B------:R-:W-:Y:S01]  /*21a0*/  @P0 FADD.FTZ R16, R16, R15.reuse ;  /* 0x0000000f10100221 */ /* 0x100fe20000010000 */
[----:B------:R-:W-:Y:S02]  /*21b0*/  PRMT R15, R17, 0x7610, R15 ;  /* 0x00007610110f7816 */ /* 0x000fe4000000000f */
.L_x_7811:
[----:B------:R-:W-:Y:S05]  /*21c0*/  BSYNC B1 ;  /* 0x0000000000017941 */ /* 0x000fea0003800000 */
.L_x_7809:
        /* <DEDUP_REMOVED lines=8> */
.L_x_7820:
        /* <DEDUP_REMOVED lines=12> */
.L_x_7823:
[----:B------:R-:W-:Y:S02]  /*2310*/  MOV R18, R132 ;  /* 0x0000008400127202 */ /* 0x000fe40000000f00 */
.L_x_7824:
[----:B------:R-:W-:Y:S05]  /*2320*/  BSYNC B2 ;  /* 0x0000000000027941 */ /* 0x000fea0003800000 */
.L_x_7822:
        /* <DEDUP_REMOVED lines=16> */
.L_x_7828:
[----:B------:R-:W-:Y:S05]  /*2430*/  BSYNC B3 ;  /* 0x0000000000037941 */ /* 0x000fea0003800000 */
.L_x_7827:
        /* <DEDUP_REMOVED lines=42> */
.L_x_7826:
[----:B------:R-:W-:Y:S05]  /*26e0*/  BSYNC B2 ;  /* 0x0000000000027941 */ /* 0x000fea0003800000 */
.L_x_7825:
        /* <DEDUP_REMOVED lines=12> */
.L_x_7821:
[----:B------:R-:W-:Y:S05]  /*27b0*/  BSYNC B1 ;  /* 0x0000000000017941 */ /* 0x000fea0003800000 */
.L_x_7819:
        /* <DEDUP_REMOVED lines=8> */
.L_x_7830:
        /* <DEDUP_REMOVED lines=12> */
.L_x_7833:
[----:B------:R-:W-:Y:S02]  /*2900*/  MOV R19, R132 ;  /* 0x0000008400137202 */ /* 0x000fe40000000f00 */
.L_x_7834:
[----:B------:R-:W-:Y:S05]  /*2910*/  BSYNC B2 ;  /* 0x0000000000027941 */ /* 0x000fea0003800000 */
.L_x_7832:
        /* <DEDUP_REMOVED lines=16> */
.L_x_7838:
[----:B------:R-:W-:Y:S05]  /*2a20*/  BSYNC B3 ;  /* 0x0000000000037941 */ /* 0x000fea0003800000 */
.L_x_7837:
        /* <DEDUP_REMOVED lines=42> */
.L_x_7836:
[----:B------:R-:W-:Y:S05]  /*2cd0*/  BSYNC B2 ;  /* 0x0000000000027941 */ /* 0x000fea0003800000 */
.L_x_7835:
        /* <DEDUP_REMOVED lines=12> */
.L_x_7831:
[----:B------:R-:W-:Y:S05]  /*2da0*/  BSYNC B1 ;  /* 0x0000000000017941 */ /* 0x000fea0003800000 */
.L_x_7829:
        /* <DEDUP_REMOVED lines=8> */
.L_x_7840:
        /* <DEDUP_REMOVED lines=12> */
.L_x_7843:
[----:B------:R-:W-:Y:S02]  /*2ef0*/  MOV R102, R132 ;  /* 0x0000008400667202 */ /* 0x000fe40000000f00 */
.L_x_7844:
[----:B------:R-:W-:Y:S05]  /*2f00*/  BSYNC B2 ;  /* 0x0000000000027941 */ /* 0x000fea0003800000 */
.L_x_7842:
        /* <DEDUP_REMOVED lines=16> */
.L_x_7848:
[----:B------:R-:W-:Y:S05]  /*3010*/  BSYNC B3 ;  /* 0x0000000000037941 */ /* 0x000fea0003800000 */
.L_x_7847:
        /* <DEDUP_REMOVED lines=42> */
.L_x_7846:
[----:B------:R-:W-:Y:S05]  /*32c0*/  BSYNC B2 ;  /* 0x0000000000027941 */ /* 0x000fea0003800000 */
.L_x_7845:
        /* <DEDUP_REMOVED lines=11> */
.L_x_7841:
[----:B------:R-:W-:Y:S05]  /*3380*/  BSYNC B1 ;  /* 0x0000000000017941 */ /* 0x000fea0003800000 */
.L_x_7839:
        /* <DEDUP_REMOVED lines=8> */
.L_x_7850:
        /* <DEDUP_REMOVED lines=12> */
.L_x_7853:
[----:B------:R-:W-:Y:S02]  /*34d0*/  MOV R23, R132 ;  /* 0x0000008400177202 */ /* 0x000fe40000000f00 */
.L_x_7854:
[----:B------:R-:W-:Y:S05]  /*34e0*/  BSYNC B2 ;  /* 0x0000000000027941 */ /* 0x000fea0003800000 */
.L_x_7852:
        /* <DEDUP_REMOVED lines=16> */
.L_x_7858:
[----:B------:R-:W-:Y:S05]  /*35f0*/  BSYNC B3 ;  /* 0x0000000000037941 */ /* 0x000fea0003800000 */
.L_x_7857:
        /* <DEDUP_REMOVED lines=42> */
.L_x_7856:
[----:B------:R-:W-:Y:S05]  /*38a0*/  BSYNC B2 ;  /* 0x0000000000027941 */ /* 0x000fea0003800000 */
.L_x_7855:
        /* <DEDUP_REMOVED lines=11> */
.L_x_7851:
[----:B------:R-:W-:Y:S05]  /*3960*/  BSYNC B1 ;  /* 0x0000000000017941 */ /* 0x000fea0003800000 */
.L_x_7849:
[----:B------:R-:W-:Y:S01]  /*3970*/  IMAD.MOV.U32 R23, RZ, RZ, 0x10 ;  /* 0x00000010ff177424 */ /* 0x000fe200078e00ff */
[----:B------:R-:W-:Y:S01]  /*3980*/  F2FP.BF16.PACK_AB R99, R100, R21 ;  /* 0x000000156463723e */ /* 0x000fe200000010ff */
[----:B------:R-:W-:Y:S01]  /*3990*/  BSSY B1, `(.L_x_7859) ;  /* 0x000001f000017945 */ /* 0x000fe20003800000 */
[----:B------:R-:W-:Y:S01]  /*39a0*/  F2FP.BF16.PACK_AB R98, R20, R17 ;  /* 0x000000111462723e */ /* 0x000fe200000010ff */
[----:B------:R-:W-:Y:S01]  /*39b0*/  IMAD.WIDE.U32 R104, R128, R23, c[0x0][0x188] ;  /* 0x0000620080687625 */ /* 0x000fe200078e0017 */
        /* <DEDUP_REMOVED lines=28> */
.L_x_7860:
[----:B------:R-:W-:Y:S05]  /*3b80*/  BSYNC B1 ;  /* 0x0000000000017941 */ /* 0x000fea0003800000 */
.L_x_7859:
        /* <DEDUP_REMOVED lines=10> */
.L_x_7862:
        /* <DEDUP_REMOVED lines=12> */
.L_x_7865:
[----:B------:R-:W-:Y:S02]  /*3cf0*/  IMAD.MOV.U32 R10, RZ, RZ, R132 ;  /* 0x000000ffff0a7224 */ /* 0x000fe400078e0084 */
.L_x_7866:
[----:B------:R-:W-:Y:S05]  /*3d00*/  BSYNC B2 ;  /* 0x0000000000027941 */ /* 0x000fea0003800000 */
.L_x_7864:
        /* <DEDUP_REMOVED lines=16> */
.L_x_7870:
[----:B------:R-:W-:Y:S05]  /*3e10*/  BSYNC B3 ;  /* 0x0000000000037941 */ /* 0x000fea0003800000 */
.L_x_7869:
[----:B------:R-:W-:Y:S01]  /*3e20*/  IMAD.HI.U32 R97, R2, -0x326172a9, RZ ;  /* 0xcd9e8d5702617827 */ /* 0x000fe200078e00ff */
[----:B------:R-:W-:-:S03]  /*3e30*/  LOP3.LUT R96, R96, UR5, R5, 0x96, !PT ;  /* 0x0000000560607c12 */ /* 0x000fc6000f8e9605 */
[----:B------:R-:W-:Y:S01]  /*3e40*/  IMAD R101, R2, -0x326172a9, RZ ;  /* 0xcd9e8d5702657824 */ /* 0x000fe200078e02ff */
[----:B------:R-:W-:Y:S01]  /*3e50*/  LOP3.LUT R97, R97, UR4, R4, 0x96, !PT ;  /* 0x0000000461617c12 */ /* 0x000fe2000f8e9604 */
[----:B------:R-:W-:-:S04]  /*3e60*/  IMAD.WIDE.U32 R98, R96, -0x326172a9, RZ ;  /* 0xcd9e8d5760627825 */ /* 0x000fc800078e00ff */
[----:B-1----:R-:W-:Y:S01]  /*3e70*/  IMAD R103, R3, -0x2daee0ad, RZ ;  /* 0xd2511f5303677824 */ /* 0x002fe200078e02ff */
        /* <DEDUP_REMOVED lines=36> */
.L_x_7868:
[----:B------:R-:W-:Y:S05]  /*40c0*/  BSYNC B2 ;  /* 0x0000000000027941 */ /* 0x000fea0003800000 */
.L_x_7867:
        /* <DEDUP_REMOVED lines=12> */
.L_x_7863:
[----:B------:R-:W-:Y:S05]  /*4190*/  BSYNC B1 ;  /* 0x0000000000017941 */ /* 0x000fea0003800000 */
.L_x_7861:
[----:B------:R-:W-:Y:S01]  /*41a0*/  BSSY B1, `(.L_x_7871) ;  /* 0x000005e000017945 */ /* 0x000fe20003800000 */
[----:B------:R-:W-:Y:S05]  /*41b0*/  @P2 BRA `(.L_x_7872) ;  /* 0x0000006000002947 */ /* 0x000fea0003800000 */
[----:B-1----:R-:W-:Y:S02]  /*41c0*/  IMAD.MOV.U32 R102, RZ, RZ, RZ ;  /* 0x000000ffff667224 */ /* 0x002fe400078e00ff */
[----:B------:R-:W-:Y:S01]  /*41d0*/  IMAD.MOV.U32 R97, RZ, RZ, R96 ;  /* 0x000000ffff617224 */ /* 0x000fe200078e0060 */
[----:B------:R-:W-:Y:S05]  /*41e0*/  @!P0 BRA `(.L_x_7873) ;  /* 0x0000059000008947 */ /* 0x000fea0003800000 */
[----:B------:R-:W-:Y:S01]  /*41f0*/  IMAD.MOV.U32 R97, RZ, RZ, R96 ;  /* 0x000000ffff617224 */ /* 0x000fe200078e0060 */
[----:B-----5:R-:W-:Y:S01]  /*4200*/  PRMT R102, RZ, 0x7610, R88 ;  /* 0x00007610ff667816 */ /* 0x020fe20000000058 */
[----:B------:R-:W-:Y:S05]  /*4210*/  BRA `(.L_x_7873) ;  /* 0x0000056000007947 */ /* 0x000fea0003800000 */
.L_x_7872:
        /* <DEDUP_REMOVED lines=12> */
.L_x_7875:
[----:B------:R-:W-:Y:S02]  /*42e0*/  IMAD.MOV.U32 R12, RZ, RZ, R132 ;  /* 0x000000ffff0c7224 */ /* 0x000fe400078e0084 */
.L_x_7876:
[----:B------:R-:W-:Y:S05]  /*42f0*/  BSYNC B2 ;  /* 0x0000000000027941 */ /* 0x000fea0003800000 */
.L_x_7874:
        /* <DEDUP_REMOVED lines=16> */
.L_x_7880:
[----:B------:R-:W-:Y:S05]  /*4400*/  BSYNC B3 ;  /* 0x0000000000037941 */ /* 0x000fea0003800000 */
.L_x_7879:
        /* <DEDUP_REMOVED lines=42> */
.L_x_7878:
[----:B------:R-:W-:Y:S05]  /*46b0*/  BSYNC B2 ;  /* 0x0000000000027941 */ /* 0x000fea0003800000 */
.L_x_7877:
        /* <DEDUP_REMOVED lines=12> */
.L_x_7873:
[----:B------:R-:W-:Y:S05]  /*4780*/  BSYNC B1 ;  /* 0x0000000000017941 */ /* 0x000fea0003800000 */
.L_x_7871:
        /* <DEDUP_REMOVED lines=8> */
.L_x_7882:
        /* <DEDUP_REMOVED lines=12> */
.L_x_7885:
[----:B------:R-:W-:Y:S02]  /*48d0*/  IMAD.MOV.U32 R14, RZ, RZ, R132 ;  /* 0x000000ffff0e7224 */ /* 0x000fe400078e0084 */
.L_x_7886:
[----:B------:R-:W-:Y:S05]  /*48e0*/  BSYNC B2 ;  /* 0x0000000000027941 */ /* 0x000fea0003800000 */
.L_x_7884:
        /* <DEDUP_REMOVED lines=16> */
.L_x_7890:
[----:B------:R-:W-:Y:S05]  /*49f0*/  BSYNC B3 ;  /* 0x0000000000037941 */ /* 0x000fea0003800000 */
.L_x_7889:
        /* <DEDUP_REMOVED lines=42> */
.L_x_7888:
[----:B------:R-:W-:Y:S05]  /*4ca0*/  BSYNC B2 ;  /* 0x0000000000027941 */ /* 0x000fea0003800000 */
.L_x_7887:
        /* <DEDUP_REMOVED lines=12> */
.L_x_7883:
[----:B------:R-:W-:Y:S05]  /*4d70*/  BSYNC B1 ;  /* 0x0000000000017941 */ /* 0x000fea0003800000 */
.L_x_7881:
        /* <DEDUP_REMOVED lines=8> */
.L_x_7892:
        /* <DEDUP_REMOVED lines=12> */
.L_x_7895:
[----:B------:R-:W-:Y:S02]  /*4ec0*/  IMAD.MOV.U32 R15, RZ, RZ, R132 ;  /* 0x000000ffff0f7224 */ /* 0x000fe400078e0084 */
.L_x_7896:
[----:B------:R-:W-:Y:S05]  /*4ed0*/  BSYNC B2 ;  /* 0x0000000000027941 */ /* 0x000fea0003800000 */
.L_x_7894:
        /* <DEDUP_REMOVED lines=16> */
.L_x_7900:
[----:B------:R-:W-:Y:S05]  /*4fe0*/  BSYNC B3 ;  /* 0x0000000000037941 */ /* 0x000fea0003800000 */
.L_x_7899:
        /* <DEDUP_REMOVED lines=42> */
.L_x_7898:
[----:B------:R-:W-:Y:S05]  /*5290*/  BSYNC B2 ;  /* 0x0000000000027941 */ /* 0x000fea0003800000 */
.L_x_7897:
        /* <DEDUP_REMOVED lines=12> */
.L_x_7893:
[----:B------:R-:W-:Y:S05]  /*5360*/  BSYNC B1 ;  /* 0x0000000000017941 */ /* 0x000fea0003800000 */
.L_x_7891:
        /* <DEDUP_REMOVED lines=8> */
.L_x_7902:
        /* <DEDUP_REMOVED lines=12> */
.L_x_7905:
[----:B------:R-:W-:Y:S02]  /*54b0*/  IMAD.MOV.U32 R18, RZ, RZ, R132 ;  /* 0x000000ffff127224 */ /* 0x000fe400078e0084 */
.L_x_7906:
[----:B------:R-:W-:Y:S05]  /*54c0*/  BSYNC B2 ;  /* 0x0000000000027941 */ /* 0x000fea0003800000 */
.L_x_7904:
        /* <DEDUP_REMOVED lines=16> */
.L_x_7910:
[----:B------:R-:W-:Y:S05]  /*55d0*/  BSYNC B3 ;  /* 0x0000000000037941 */ /* 0x000fea0003800000 */
.L_x_7909:
        /* <DEDUP_REMOVED lines=42> */
.L_x_7908:
[----:B------:R-:W-:Y:S05]  /*5880*/  BSYNC B2 ;  /* 0x0000000000027941 */ /* 0x000fea0003800000 */
.L_x_7907:
        /* <DEDUP_REMOVED lines=12> */
.L_x_7903:
[----:B------:R-:W-:Y:S05]  /*5950*/  BSYNC B1 ;  /* 0x0000000000017941 */ /* 0x000fea0003800000 */
.L_x_7901:
        /* <DEDUP_REMOVED lines=8> */
.L_x_7912:
        /* <DEDUP_REMOVED lines=12> */
.L_x_7915:
[----:B------:R-:W-:Y:S02]  /*5aa0*/  IMAD.MOV.U32 R19, RZ, RZ, R132 ;  /* 0x000000ffff137224 */ /* 0x000fe400078e0084 */
.L_x_7916:
[----:B------:R-:W-:Y:S05]  /*5ab0*/  BSYNC B2 ;  /* 0x0000000000027941 */ /* 0x000fea0003800000 */
.L_x_7914:
        /* <DEDUP_REMOVED lines=16> */
.L_x_7920:
[----:B------:R-:W-:Y:S05]  /*5bc0*/  BSYNC B3 ;  /* 0x0000000000037941 */ /* 0x000fea0003800000 */
.L_x_7919:
        /* <DEDUP_REMOVED lines=42> */
.L_x_7918:
[----:B------:R-:W-:Y:S05]  /*5e70*/  BSYNC B2 ;  /* 0x0000000000027941 */ /* 0x000fea0003800000 */
.L_x_7917:
        /* <DEDUP_REMOVED lines=12> */
.L_x_7913:
[----:B------:R-:W-:Y:S05]  /*5f40*/  BSYNC B1 ;  /* 0x0000000000017941 */ /* 0x000fea0003800000 */
.L_x_7911:
        /* <DEDUP_REMOVED lines=8> */
.L_x_7922:
        /* <DEDUP_REMOVED lines=12> */
.L_x_7925:
[----:B------:R-:W-:Y:S02]  /*6090*/  IMAD.MOV.U32 R22, RZ, RZ, R132 ;  /* 0x000000ffff167224 */ /* 0x000fe400078e0084 */
.L_x_7926:
[----:B------:R-:W-:Y:S05]  /*60a0*/  BSYNC B2 ;  /* 0x0000000000027941 */ /* 0x000fea0003800000 */
.L_x_7924:
        /* <DEDUP_REMOVED lines=16> */
.L_x_7930:
[----:B------:R-:W-:Y:S05]  /*61b0*/  BSYNC B3 ;  /* 0x0000000000037941 */ /* 0x000fea0003800000 */
.L_x_7929:
        /* <DEDUP_REMOVED lines=42> */
.L_x_7928:
[----:B------:R-:W-:Y:S05]  /*6460*/  BSYNC B2 ;  /* 0x0000000000027941 */ /* 0x000fea0003800000 */
.L_x_7927:
        /* <DEDUP_REMOVED lines=12> */
.L_x_7923:
[----:B------:R-:W-:Y:S05]  /*6530*/  BSYNC B1 ;  /* 0x0000000000017941 */ /* 0x000fea0003800000 */
.L_x_7921:
        /* <DEDUP_REMOVED lines=8> */
.L_x_7932:
        /* <DEDUP_REMOVED lines=12> */
.L_x_7935:
[----:B------:R-:W-:Y:S02]  /*6680*/  IMAD.MOV.U32 R96, RZ, RZ, R132 ;  /* 0x000000ffff607224 */ /* 0x000fe400078e0084 */
.L_x_7936:
[----:B------:R-:W-:Y:S05]  /*6690*/  BSYNC B2 ;  /* 0x0000000000027941 */ /* 0x000fea0003800000 */
.L_x_7934:
        /* <DEDUP_REMOVED lines=16> */
.L_x_7940:
[----:B------:R-:W-:Y:S05]  /*67a0*/  BSYNC B3 ;  /* 0x0000000000037941 */ /* 0x000fea0003800000 */
.L_x_7939:
        /* <DEDUP_REMOVED lines=42> */
.L_x_7938:
[----:B------:R-:W-:Y:S05]  /*6a50*/  BSYNC B2 ;  /* 0x0000000000027941 */ /* 0x000fea0003800000 */
.L_x_7937:
        /* <DEDUP_REMOVED lines=11> */
.L_x_7933:
[----:B------:R-:W-:Y:S05]  /*6b10*/  BSYNC B1 ;  /* 0x0000000000017941 */ /* 0x000fea0003800000 */
.L_x_7931:
        /* <DEDUP_REMOVED lines=27> */
[----:B------:R-:W-:Y:S02]  /*6cd0*/  LOP3.LUT R119, R114, R96, R98, 0xfe, !PT ;  /* 0x0000006072777212 */ /* 0x000fe400078efe62 */
[----:B------:R-:W-:Y:S02]  /*6ce0*/  LOP3.LUT R97, R111, R115, RZ, 0xfc, !PT ;  /* 0x000000736f617212 */ /* 0x000fe400078efcff */
[----:B------:R-:W-:Y:S01]  /*6cf0*/  LOP3.LUT R96, R119, 0xff, R10, 0xf8, !PT ;  /* 0x000000ff77607812 */ /* 0x000fe200078ef80a */
[----:B------:R-:W-:-:S05]  /*6d00*/  IMAD.WIDE.U32 R118, R118, R121, c[0x0][0x190] ;  /* 0x0000640076767625 */ /* 0x000fca00078e0079 */
[----:B------:R0:W-:Y:S02]  /*6d10*/  STG.E.64 [R118.64], R96 ;  /* 0x0000006076007986 */ /* 0x0001e4000c101b06 */
.L_x_7942:
[----:B------:R-:W-:Y:S05]  /*6d20*/  BSYNC B1 ;  /* 0x0000000000017941 */ /* 0x000fea0003800000 */
.L_x_7941:
[----:B-----5:R1:W5:Y:S04]  /*6d30*/  @P1 LDG.E.128 R92, [R112.64] ;  /* 0x00000006705c1981 */ /* 0x020368000c1e1d00 */
[----:B------:R1:W5:Y:S01]  /*6d40*/  @P0 LDG.E.128 R88, [R116.64] ;  /* 0x0000000674580981 */ /* 0x000362000c1e1d00 */
[----:B------:R-:W-:Y:S01]  /*6d50*/  BSSY B1, `(.L_x_7943) ;  /* 0x000005e000017945 */ /* 0x000fe20003800000 */
[----:B------:R-:W-:Y:S05]  /*6d60*/  @P2 BRA `(.L_x_7944) ;  /* 0x0000006000002947 */ /* 0x000fea0003800000 */
[----:B0-----:R-:W-:Y:S01]  /*6d70*/  IMAD.MOV.U32 R118, RZ, RZ, RZ ;  /* 0x000000ffff767224 */ /* 0x001fe200078e00ff */
[----:B------:R-:W-:Y:S01]  /*6d80*/  MOV R96, R109 ;  /* 0x0000006d00607202 */ /* 0x000fe20000000f00 */
[----:B------:R-:W-:Y:S05]  /*6d90*/  @!P0 BRA `(.L_x_7945) ;  /* 0x0000059000008947 */ /* 0x000fea0003800000 */
[----:B------:R-:W-:Y:S01]  /*6da0*/  IMAD.MOV.U32 R96, RZ, RZ, R109 ;  /* 0x000000ffff607224 */ /* 0x000fe200078e006d */
[----:B-----5:R-:W-:Y:S01]  /*6db0*/  PRMT R118, RZ, 0x5410, R88 ;  /* 0x00005410ff767816 */ /* 0x020fe20000000058 */
[----:B------:R-:W-:Y:S05]  /*6dc0*/  BRA `(.L_x_7945) ;  /* 0x0000056000007947 */ /* 0x000fea0003800000 */
.L_x_7944:
        /* <DEDUP_REMOVED lines=12> */
.L_x_7947:
[----:B------:R-:W-:Y:S02]  /*6e90*/  IMAD.MOV.U32 R10, RZ, RZ, R132 ;  /* 0x000000ffff0a7224 */ /* 0x000fe400078e0084 */
.L_x_7948:
[----:B------:R-:W-:Y:S05]  /*6ea0*/  BSYNC B2 ;  /* 0x0000000000027941 */ /* 0x000fea0003800000 */
.L_x_7946:
        /* <DEDUP_REMOVED lines=16> */
.L_x_7952:
[----:B------:R-:W-:Y:S05]  /*6fb0*/  BSYNC B3 ;  /* 0x0000000000037941 */ /* 0x000fea0003800000 */
.L_x_7951:
        /* <DEDUP_REMOVED lines=42> */
.L_x_7950:
[----:B------:R-:W-:Y:S05]  /*7260*/  BSYNC B2 ;  /* 0x0000000000027941 */ /* 0x000fea0003800000 */
.L_x_7949:
        /* <DEDUP_REMOVED lines=12> */
.L_x_7945:
[----:B------:R-:W-:Y:S05]  /*7330*/  BSYNC B1 ;  /* 0x0000000000017941 */ /* 0x000fea0003800000 */
.L_x_7943:
        /* <DEDUP_REMOVED lines=8> */
.L_x_7954:
        /* <DEDUP_REMOVED lines=12> */
.L_x_7957:
[----:B------:R-:W-:Y:S02]  /*7480*/  IMAD.MOV.U32 R12, RZ, RZ, R132 ;  /* 0x000000ffff0c7224 */ /* 0x000fe400078e0084 */
.L_x_7958:
[----:B------:R-:W-:Y:S05]  /*7490*/  BSYNC B2 ;  /* 0x0000000000027941 */ /* 0x000fea0003800000 */
.L_x_7956:
        /* <DEDUP_REMOVED lines=16> */
.L_x_7962:
[----:B------:R-:W-:Y:S05]  /*75a0*/  BSYNC B3 ;  /* 0x0000000000037941 */ /* 0x000fea0003800000 */
.L_x_7961:
        /* <DEDUP_REMOVED lines=42> */
.L_x_7960:
[----:B------:R-:W-:Y:S05]  /*7850*/  BSYNC B2 ;  /* 0x0000000000027941 */ /* 0x000fea0003800000 */
.L_x_7959:
        /* <DEDUP_REMOVED lines=12> */
.L_x_7955:
[----:B------:R-:W-:Y:S05]  /*7920*/  BSYNC B1 ;  /* 0x0000000000017941 */ /* 0x000fea0003800000 */
.L_x_7953:
        /* <DEDUP_REMOVED lines=8> */
.L_x_7964:
        /* <DEDUP_REMOVED lines=12> */
.L_x_7967:
[----:B------:R-:W-:Y:S02]  /*7a70*/  IMAD.MOV.U32 R14, RZ, RZ, R132 ;  /* 0x000000ffff0e7224 */ /* 0x000fe400078e0084 */
.L_x_7968:
[----:B------:R-:W-:Y:S05]  /*7a80*/  BSYNC B2 ;  /* 0x0000000000027941 */ /* 0x000fea0003800000 */
.L_x_7966:
        /* <DEDUP_REMOVED lines=16> */
.L_x_7972:
[----:B------:R-:W-:Y:S05]  /*7b90*/  BSYNC B3 ;  /* 0x0000000000037941 */ /* 0x000fea0003800000 */
.L_x_7971:
        /* <DEDUP_REMOVED lines=42> */
.L_x_7970:
[----:B------:R-:W-:Y:S05]  /*7e40*/  BSYNC B2 ;  /* 0x0000000000027941 */ /* 0x000fea0003800000 */
.L_x_7969:
        /* <DEDUP_REMOVED lines=8> */
[----:B-1----:R-:W-:Y:S02]  /*7ed0*/  FSEL R116, R98, RZ, !P3 ;  /* 0x000000ff62747208 */ /* 0x002fe40005800000 */
[----:B------:R-:W-:-:S03]  /*7ee0*/  SEL R97, RZ, 0x1, P3 ;  /* 0x00000001ff617807 */ /* 0x000fc60001800000 */
[----:B------:R-:W-:Y:S01]  /*7ef0*/  @P0 FADD.FTZ R116, R99, R116 ;  /* 0x0000007463740221 */ /* 0x000fe20000010000 */
[----:B------:R-:W-:Y:S02]  /*7f00*/  PRMT R14, R97, 0x7610, R14 ;  /* 0x00007610610e7816 */ /* 0x000fe4000000000e */
.L_x_7965:
[----:B------:R-:W-:Y:S05]  /*7f10*/  BSYNC B1 ;  /* 0x0000000000017941 */ /* 0x000fea0003800000 */
.L_x_7963:
        /* <DEDUP_REMOVED lines=8> */
.L_x_7974:
        /* <DEDUP_REMOVED lines=12> */
.L_x_7977:
[----:B------:R-:W-:Y:S02]  /*8060*/  IMAD.MOV.U32 R15, RZ, RZ, R132 ;  /* 0x000000ffff0f7224 */ /* 0x000fe400078e0084 */
.L_x_7978:
[----:B------:R-:W-:Y:S05]  /*8070*/  BSYNC B2 ;  /* 0x0000000000027941 */ /* 0x000fea0003800000 */
.L_x_7976:
        /* <DEDUP_REMOVED lines=16> */
.L_x_7982:
[----:B------:R-:W-:Y:S05]  /*8180*/  BSYNC B3 ;  /* 0x0000000000037941 */ /* 0x000fea0003800000 */
.L_x_7981:
        /* <DEDUP_REMOVED lines=42> */
.L_x_7980:
[----:B------:R-:W-:Y:S05]  /*8430*/  BSYNC B2 ;  /* 0x0000000000027941 */ /* 0x000fea0003800000 */
.L_x_7979:
        /* <DEDUP_REMOVED lines=12> */
.L_x_7975:
[----:B------:R-:W-:Y:S05]  /*8500*/  BSYNC B1 ;  /* 0x0000000000017941 */ /* 0x000fea0003800000 */
.L_x_7973:
        /* <DEDUP_REMOVED lines=8> */
.L_x_7984:
        /* <DEDUP_REMOVED lines=12> */
.L_x_7987:
[----:B------:R-:W-:Y:S02]  /*8650*/  IMAD.MOV.U32 R18, RZ, RZ, R132 ;  /* 0x000000ffff127224 */ /* 0x000fe400078e0084 */
.L_x_7988:
[----:B------:R-:W-:Y:S05]  /*8660*/  BSYNC B2 ;  /* 0x0000000000027941 */ /* 0x000fea0003800000 */
.L_x_7986:
        /* <DEDUP_REMOVED lines=16> */
.L_x_7992:
[----:B------:R-:W-:Y:S05]  /*8770*/  BSYNC B3 ;  /* 0x0000000000037941 */ /* 0x000fea0003800000 */
.L_x_7991:
        /* <DEDUP_REMOVED lines=42> */
.L_x_7990:
[----:B------:R-:W-:Y:S05]  /*8a20*/  BSYNC B2 ;  /* 0x0000000000027941 */ /* 0x000fea0003800000 */
.L_x_7989:
        /* <DEDUP_REMOVED lines=12> */
.L_x_7985:
[----:B------:R-:W-:Y:S05]  /*8af0*/  BSYNC B1 ;  /* 0x0000000000017941 */ /* 0x000fea0003800000 */
.L_x_7983:
        /* <DEDUP_REMOVED lines=8> */
.L_x_7994:
        /* <DEDUP_REMOVED lines=12> */
.L_x_7997:
[----:B------:R-:W-:Y:S02]  /*8c40*/  IMAD.MOV.U32 R19, RZ, RZ, R132 ;  /* 0x000000ffff137224 */ /* 0x000fe400078e0084 */
.L_x_7998:
[----:B------:R-:W-:Y:S05]  /*8c50*/  BSYNC B2 ;  /* 0x0000000000027941 */ /* 0x000fea0003800000 */
.L_x_7996:
        /* <DEDUP_REMOVED lines=16> */
.L_x_8002:
[----:B------:R-:W-:Y:S05]  /*8d60*/  BSYNC B3 ;  /* 0x0000000000037941 */ /* 0x000fea0003800000 */
.L_x_8001:
        /* <DEDUP_REMOVED lines=42> */
.L_x_8000:
[----:B------:R-:W-:Y:S05]  /*9010*/  BSYNC B2 ;  /* 0x0000000000027941 */ /* 0x000fea0003800000 */
.L_x_7999:
        /* <DEDUP_REMOVED lines=12> */
.L_x_7995:
[----:B------:R-:W-:Y:S05]  /*90e0*/  BSYNC B1 ;  /* 0x0000000000017941 */ /* 0x000fea0003800000 */
.L_x_7993:
        /* <DEDUP_REMOVED lines=8> */
.L_x_8004:
        /* <DEDUP_REMOVED lines=12> */
.L_x_8007:
[----:B------:R-:W-:Y:S02]  /*9230*/  IMAD.MOV.U32 R22, RZ, RZ, R132 ;  /* 0x000000ffff167224 */ /* 0x000fe400078e0084 */
.L_x_8008:
[----:B------:R-:W-:Y:S05]  /*9240*/  BSYNC B2 ;  /* 0x0000000000027941 */ /* 0x000fea0003800000 */
.L_x_8006:
        /* <DEDUP_REMOVED lines=16> */
.L_x_8012:
[----:B------:R-:W-:Y:S05]  /*9350*/  BSYNC B3 ;  /* 0x0000000000037941 */ /* 0x000fea0003800000 */
.L_x_8011:
        /* <DEDUP_REMOVED lines=42> */
.L_x_8010:
[----:B------:R-:W-:Y:S05]  /*9600*/  BSYNC B2 ;  /* 0x0000000000027941 */ /* 0x000fea0003800000 */
.L_x_8009:
        /* <DEDUP_REMOVED lines=12> */
.L_x_8005:
[----:B------:R-:W-:Y:S05]  /*96d0*/  BSYNC B1 ;  /* 0x0000000000017941 */ /* 0x000fea0003800000 */
.L_x_8003:
        /* <DEDUP_REMOVED lines=8> */
.L_x_8014:
        /* <DEDUP_REMOVED lines=12> */
.L_x_8017:
[----:B------:R-:W-:Y:S02]  /*9820*/  IMAD.MOV.U32 R117, RZ, RZ, R132 ;  /* 0x000000ffff757224 */ /* 0x000fe400078e0084 */
.L_x_8018:
[----:B------:R-:W-:Y:S05]  /*9830*/  BSYNC B2 ;  /* 0x0000000000027941 */ /* 0x000fea0003800000 */
.L_x_8016:
        /* <DEDUP_REMOVED lines=16> */
.L_x_8022:
[----:B------:R-:W-:Y:S05]  /*9940*/  BSYNC B3 ;  /* 0x0000000000037941 */ /* 0x000fea0003800000 */
.L_x_8021:
        /* <DEDUP_REMOVED lines=42> */
.L_x_8020:
[----:B------:R-:W-:Y:S05]  /*9bf0*/  BSYNC B2 ;  /* 0x0000000000027941 */ /* 0x000fea0003800000 */
.L_x_8019:
        /* <DEDUP_REMOVED lines=11> */
.L_x_8015:
[----:B------:R-:W-:Y:S05]  /*9cb0*/  BSYNC B1 ;  /* 0x0000000000017941 */ /* 0x000fea0003800000 */
.L_x_8013:
        /* <DEDUP_REMOVED lines=32> */
.L_x_8024:
[----:B------:R-:W-:Y:S05]  /*9ec0*/  BSYNC B1 ;  /* 0x0000000000017941 */ /* 0x000fea0003800000 */
.L_x_8023:
        /* <DEDUP_REMOVED lines=10> */
.L_x_8026:
        /* <DEDUP_REMOVED lines=12> */
.L_x_8029:
[----:B------:R-:W-:Y:S02]  /*a030*/  IMAD.MOV.U32 R10, RZ, RZ, R132 ;  /* 0x000000ffff0a7224 */ /* 0x000fe400078e0084 */
.L_x_8030:
[----:B------:R-:W-:Y:S05]  /*a040*/  BSYNC B2 ;  /* 0x0000000000027941 */ /* 0x000fea0003800000 */
.L_x_8028:
        /* <DEDUP_REMOVED lines=16> */
.L_x_8034:
[----:B------:R-:W-:Y:S05]  /*a150*/  BSYNC B3 ;  /* 0x0000000000037941 */ /* 0x000fea0003800000 */
.L_x_8033:
[----:B------:R-:W-:Y:S01]  /*a160*/  IMAD.HI.U32 R97, R2, -0x326172a9, RZ ;  /* 0xcd9e8d5702617827 */ /* 0x000fe200078e00ff */
[----:B------:R-:W-:-:S03]  /*a170*/  LOP3.LUT R96, R96, UR5, R5, 0x96, !PT ;  /* 0x0000000560607c12 */ /* 0x000fc6000f8e9605 */
[----:B------:R-:W-:Y:S01]  /*a180*/  IMAD R117, R2, -0x326172a9, RZ ;  /* 0xcd9e8d5702757824 */ /* 0x000fe200078e02ff */
[----:B------:R-:W-:Y:S01]  /*a190*/  LOP3.LUT R97, R97, UR4, R4, 0x96, !PT ;  /* 0x0000000461617c12 */ /* 0x000fe2000f8e9604 */
[----:B------:R-:W-:-:S04]  /*a1a0*/  IMAD.WIDE.U32 R98, R96, -0x326172a9, RZ ;  /* 0xcd9e8d5760627825 */ /* 0x000fc800078e00ff */
[----:B------:R-:W-:Y:S01]  /*a1b0*/  IMAD R119, R3, -0x2daee0ad, RZ ;  /* 0xd2511f5303777824 */ /* 0x000fe200078e02ff */
[----:B------:R-:W-:Y:S01]  /*a1c0*/  LOP3.LUT R96, R99, UR9, R117, 0x96, !PT ;  /* 0x0000000963607c12 */ /* 0x000fe2000f8e9675 */
[----:B-1----:R-:W-:-:S04]  /*a1d0*/  IMAD.WIDE.U32 R122, R97, -0x2daee0ad, RZ ;  /* 0xd2511f53617a7825 */ /* 0x002fc800078e00ff */
        /* <DEDUP_REMOVED lines=34> */
.L_x_8032:
[----:B------:R-:W-:Y:S05]  /*a400*/  BSYNC B2 ;  /* 0x0000000000027941 */ /* 0x000fea0003800000 */
.L_x_8031:
        /* <DEDUP_REMOVED lines=12> */
.L_x_8027:
[----:B------:R-:W-:Y:S05]  /*a4d0*/  BSYNC B1 ;  /* 0x0000000000017941 */ /* 0x000fea0003800000 */
.L_x_8025:
        /* <DEDUP_REMOVED lines=8> */
.L_x_8036:
        /* <DEDUP_REMOVED lines=12> */
.L_x_8039:
[----:B------:R-:W-:Y:S02]  /*a620*/  IMAD.MOV.U32 R12, RZ, RZ, R132 ;  /* 0x000000ffff0c7224 */ /* 0x000fe400078e0084 */
.L_x_8040:
[----:B------:R-:W-:Y:S05]  /*a630*/  BSYNC B2 ;  /* 0x0000000000027941 */ /* 0x000fea0003800000 */
.L_x_8038:
        /* <DEDUP_REMOVED lines=16> */
.L_x_8044:
[----:B------:R-:W-:Y:S05]  /*a740*/  BSYNC B3 ;  /* 0x0000000000037941 */ /* 0x000fea0003800000 */
.L_x_8043:
        /* <DEDUP_REMOVED lines=42> */
.L_x_8042:
[----:B------:R-:W-:Y:S05]  /*a9f0*/  BSYNC B2 ;  /* 0x0000000000027941 */ /* 0x000fea0003800000 */
.L_x_8041:
        /* <DEDUP_REMOVED lines=12> */
.L_x_8037:
[----:B------:R-:W-:Y:S05]  /*aac0*/  BSYNC B1 ;  /* 0x0000000000017941 */ /* 0x000fea0003800000 */
.L_x_8035:
        /* <DEDUP_REMOVED lines=8> */
.L_x_8046:
        /* <DEDUP_REMOVED lines=12> */
.L_x_8049:
[----:B------:R-:W-:Y:S02]  /*ac10*/  IMAD.MOV.U32 R14, RZ, RZ, R132 ;  /* 0x000000ffff0e7224 */ /* 0x000fe400078e0084 */
.L_x_8050:
[----:B------:R-:W-:Y:S05]  /*ac20*/  BSYNC B2 ;  /* 0x0000000000027941 */ /* 0x000fea0003800000 */
.L_x_8048:
        /* <DEDUP_REMOVED lines=16> */
.L_x_8054:
[----:B------:R-:W-:Y:S05]  /*ad30*/  BSYNC B3 ;  /* 0x0000000000037941 */ /* 0x000fea0003800000 */
.L_x_8053:
        /* <DEDUP_REMOVED lines=42> */
.L_x_8052:
[----:B------:R-:W-:Y:S05]  /*afe0*/  BSYNC B2 ;  /* 0x0000000000027941 */ /* 0x000fea0003800000 */
.L_x_8051:
        /* <DEDUP_REMOVED lines=12> */
.L_x_8047:
[----:B------:R-:W-:Y:S05]  /*b0b0*/  BSYNC B1 ;  /* 0x0000000000017941 */ /* 0x000fea0003800000 */
.L_x_8045:
        /* <DEDUP_REMOVED lines=8> */
.L_x_8056:
        /* <DEDUP_REMOVED lines=12> */
.L_x_8059:
[----:B------:R-:W-:Y:S02]  /*b200*/  IMAD.MOV.U32 R15, RZ, RZ, R132 ;  /* 0x000000ffff0f7224 */ /* 0x000fe400078e0084 */
.L_x_8060:
[----:B------:R-:W-:Y:S05]  /*b210*/  BSYNC B2 ;  /* 0x0000000000027941 */ /* 0x000fea0003800000 */
.L_x_8058:
        /* <DEDUP_REMOVED lines=16> */
.L_x_8064:
[----:B------:R-:W-:Y:S05]  /*b320*/  BSYNC B3 ;  /* 0x0000000000037941 */ /* 0x000fea0003800000 */
.L_x_8063:
        /* <DEDUP_REMOVED lines=42> */
.L_x_8062:
[----:B------:R-:W-:Y:S05]  /*b5d0*/  BSYNC B2 ;  /* 0x0000000000027941 */ /* 0x000fea0003800000 */
.L_x_8061:
        /* <DEDUP_REMOVED lines=12> */
.L_x_8057:
[----:B------:R-:W-:Y:S05]  /*b6a0*/  BSYNC B1 ;  /* 0x0000000000017941 */ /* 0x000fea0003800000 */
.L_x_8055:
        /* <DEDUP_REMOVED lines=8> */
.L_x_8066:
        /* <DEDUP_REMOVED lines=12> */
.L_x_8069:
[----:B------:R-:W-:Y:S02]  /*b7f0*/  IMAD.MOV.U32 R18, RZ, RZ, R132 ;  /* 0x000000ffff127224 */ /* 0x000fe400078e0084 */
.L_x_8070:
[----:B------:R-:W-:Y:S05]  /*b800*/  BSYNC B2 ;  /* 0x0000000000027941 */ /* 0x000fea0003800000 */
.L_x_8068:
        /* <DEDUP_REMOVED lines=16> */
.L_x_8074:
[----:B------:R-:W-:Y:S05]  /*b910*/  BSYNC B3 ;  /* 0x0000000000037941 */ /* 0x000fea0003800000 */
.L_x_8073:
        /* <DEDUP_REMOVED lines=42> */
.L_x_8072:
[----:B------:R-:W-:Y:S05]  /*bbc0*/  BSYNC B2 ;  /* 0x0000000000027941 */ /* 0x000fea0003800000 */
.L_x_8071:
        /* <DEDUP_REMOVED lines=12> */
.L_x_8067:
[----:B------:R-:W-:Y:S05]  /*bc90*/  BSYNC B1 ;  /* 0x0000000000017941 */ /* 0x000fea0003800000 */
.L_x_8065:
        /* <DEDUP_REMOVED lines=8> */
.L_x_8076:
        /* <DEDUP_REMOVED lines=12> */
.L_x_8079:
[----:B------:R-:W-:Y:S02]  /*bde0*/  IMAD.MOV.U32 R19, RZ, RZ, R132 ;  /* 0x000000ffff137224 */ /* 0x000fe400078e0084 */
.L_x_8080:
[----:B------:R-:W-:Y:S05]  /*bdf0*/  BSYNC B2 ;  /* 0x0000000000027941 */ /* 0x000fea0003800000 */
.L_x_8078:
        /* <DEDUP_REMOVED lines=16> */
.L_x_8084:
[----:B------:R-:W-:Y:S05]  /*bf00*/  BSYNC B3 ;  /* 0x0000000000037941 */ /* 0x000fea0003800000 */
.L_x_8083:
        /* <DEDUP_REMOVED lines=42> */
.L_x_8082:
[----:B------:R-:W-:Y:S05]  /*c1b0*/  BSYNC B2 ;  /* 0x0000000000027941 */ /* 0x000fea0003800000 */
.L_x_8081:
        /* <DEDUP_REMOVED lines=12> */
.L_x_8077:
[----:B------:R-:W-:Y:S05]  /*c280*/  BSYNC B1 ;  /* 0x0000000000017941 */ /* 0x000fea0003800000 */
.L_x_8075:
        /* <DEDUP_REMOVED lines=8> */
.L_x_8086:
        /* <DEDUP_REMOVED lines=12> */
.L_x_8089:
[----:B------:R-:W-:Y:S02]  /*c3d0*/  IMAD.MOV.U32 R22, RZ, RZ, R132 ;  /* 0x000000ffff167224 */ /* 0x000fe400078e0084 */
.L_x_8090:
[----:B------:R-:W-:Y:S05]  /*c3e0*/  BSYNC B2 ;  /* 0x0000000000027941 */ /* 0x000fea0003800000 */
.L_x_8088:
        /* <DEDUP_REMOVED lines=16> */
.L_x_8094:
[----:B------:R-:W-:Y:S05]  /*c4f0*/  BSYNC B3 ;  /* 0x0000000000037941 */ /* 0x000fea0003800000 */
.L_x_8093:
        /* <DEDUP_REMOVED lines=44> */
.L_x_8092:
[----:B------:R-:W-:Y:S05]  /*c7c0*/  BSYNC B2 ;  /* 0x0000000000027941 */ /* 0x000fea0003800000 */
.L_x_8091:
        /* <DEDUP_REMOVED lines=12> */
.L_x_8087:
[----:B------:R-:W-:Y:S05]  /*c890*/  BSYNC B1 ;  /* 0x0000000000017941 */ /* 0x000fea0003800000 */
.L_x_8085:
        /* <DEDUP_REMOVED lines=8> */
.L_x_8096:
        /* <DEDUP_REMOVED lines=12> */
.L_x_8099:
[----:B------:R-:W-:Y:S02]  /*c9e0*/  IMAD.MOV.U32 R127, RZ, RZ, R132 ;  /* 0x000000ffff7f7224 */ /* 0x000fe400078e0084 */
.L_x_8100:
[----:B------:R-:W-:Y:S05]  /*c9f0*/  BSYNC B2 ;  /* 0x0000000000027941 */ /* 0x000fea0003800000 */
.L_x_8098:
        /* <DEDUP_REMOVED lines=16> */
.L_x_8104:
[----:B------:R-:W-:Y:S05]  /*cb00*/  BSYNC B3 ;  /* 0x0000000000037941 */ /* 0x000fea0003800000 */
.L_x_8103:
        /* <DEDUP_REMOVED lines=44> */
.L_x_8102:
[----:B------:R-:W-:Y:S05]  /*cdd0*/  BSYNC B2 ;  /* 0x0000000000027941 */ /* 0x000fea0003800000 */
.L_x_8101:
        /* <DEDUP_REMOVED lines=12> */
.L_x_8097:
[----:B------:R-:W-:Y:S05]  /*cea0*/  BSYNC B1 ;  /* 0x0000000000017941 */ /* 0x000fea0003800000 */
.L_x_8095:
[----:B------:R-:W-:Y:S01]  /*ceb0*/  FADD.FTZ R96, RZ, R8 ;  /* 0x00000008ff607221 */ /* 0x000fe20000010000 */
[----:B------:R-:W-:Y:S01]  /*cec0*/  F2FP.BF16.PACK_AB R99, R136, R129 ;  /* 0x000000818863723e */ /* 0x000fe200000010ff */
[----:B------:R-:W-:Y:S01]  /*ced0*/  IMAD.WIDE.U32 R122, R120, R23, c[0x0][0x188] ;  /* 0x00006200787a7625 */ /* 0x000fe200078e0017 */
[----:B------:R-:W-:Y:S01]  /*cee0*/  F2FP.BF16.PACK_AB R98, R130, R121 ;  /* 0x000000798262723e */ /* 0x000fe200000010ff */
[----:B------:R-:W-:Y:S01]  /*cef0*/  BSSY B1, `(.L_x_8105) ;  /* 0x0000038000017945 */ /* 0x000fe20003800000 */
[----:B------:R-:W-:Y:S01]  /*cf00*/  LOP3.LUT P0, RZ, R6, 0x1f, RZ, 0xc0, !PT ;  /* 0x0000001f06ff7812 */ /* 0x000fe2000780c0ff */
        /* <DEDUP_REMOVED lines=54> */
.L_x_8106:
[----:B------:R-:W-:Y:S05]  /*d270*/  BSYNC B1 ;  /* 0x0000000000017941 */ /* 0x000fea0003800000 */
.L_x_8105:
[----:B0-----:R-:W-:Y:S01]  /*d280*/  FADD.FTZ R123, R23, R136 ;  /* 0x00000088177b7221 */ /* 0x001fe20000010000 */
[----:B------:R-:W-:Y:S05]  /*d290*/  BRA.DIV ~URZ, `(.L_x_8107) ;  /* 0x00000f127f007947 */ /* 0x000fea000b800000 */
[----:B------:R0:W1:Y:S02]  /*d2a0*/  SHFL.BFLY PT, R23, R123, 0x1, 0x1f ;  /* 0x0c201f007b177f89 */ /* 0x00006400000e0000 */
.L_x_8113:
        /* <DEDUP_REMOVED lines=84> */
.L_x_8114:
        /* <DEDUP_REMOVED lines=21> */
[C---:B------:R-:W-:Y:S02]  /*d940*/  FADD.FTZ R138, -R23.reuse, R100 ;  /* 0x00000064178a7221 */ /* 0x040fe40000010100 */
[C---:B------:R-:W-:Y:S02]  /*d950*/  FADD.FTZ R110, -R23.reuse, R13 ;  /* 0x0000000d176e7221 */ /* 0x040fe40000010100 */
[----:B------:R-:W-:-:S02]  /*d960*/  FADD.FTZ R16, -R23, R16 ;  /* 0x0000001017107221 */ /* 0x000fc40000010100 */
[----:B------:R-:W-:Y:S02]  /*d970*/  IMAD R7, R7, c[0x0][0x168], RZ ;  /* 0x00005a0007077a24 */ /* 0x000fe400078e02ff */
[----:B------:R-:W-:Y:S02]  /*d980*/  FADD.FTZ R150, -R23, R107 ;  /* 0x0000006b17967221 */ /* 0x000fe40000010100 */
[C---:B------:R-:W-:Y:S02]  /*d990*/  FMUL.FTZ R97, R123.reuse, R122 ;  /* 0x0000007a7b617220 */ /* 0x040fe40000410000 */
[C---:B------:R-:W-:Y:S02]  /*d9a0*/  FMUL.FTZ R138, R123.reuse, R138 ;  /* 0x0000008a7b8a7220 */ /* 0x040fe40000410000 */
[C---:B------:R-:W-:Y:S02]  /*d9b0*/  FMUL.FTZ R21, R123.reuse, R110 ;  /* 0x0000006e7b157220 */ /* 0x040fe40000410000 */
[----:B------:R-:W-:-:S02]  /*d9c0*/  FMUL.FTZ R100, R123, R16 ;  /* 0x000000107b647220 */ /* 0x000fc40000410000 */
[C---:B------:R-:W-:Y:S01]  /*d9d0*/  FADD.FTZ R96, -R23.reuse, R8 ;  /* 0x0000000817607221 */ /* 0x040fe20000010100 */
[----:B------:R-:W-:Y:S01]  /*d9e0*/  SHF.R.S32.HI R8, RZ, 0x1f, R7 ;  /* 0x0000001fff087819 */ /* 0x000fe20000011407 */
[C---:B------:R-:W-:Y:S02]  /*d9f0*/  FADD.FTZ R140, -R23.reuse, R101 ;  /* 0x00000065178c7221 */ /* 0x040fe40000010100 */
[C---:B------:R-:W-:Y:S01]  /*da00*/  FADD.FTZ R142, -R23.reuse, R102 ;  /* 0x00000066178e7221 */ /* 0x040fe20000010100 */
[----:B------:R-:W-:Y:S01]  /*da10*/  LEA.HI R13, R8, R7, RZ, 0x3 ;  /* 0x00000007080d7211 */ /* 0x000fe200078f18ff */
[C---:B------:R-:W-:Y:S02]  /*da20*/  FADD.FTZ R144, -R23.reuse, R103 ;  /* 0x0000006717907221 */ /* 0x040fe40000010100 */
[----:B------:R-:W-:Y:S01]  /*da30*/  FADD.FTZ R104, -R23, R104 ;  /* 0x0000006817687221 */ /* 0x000fe20000010100 */
[----:B------:R-:W-:Y:S01]  /*da40*/  LEA.HI.SX32 R6, R13, R6, 0x1d ;  /* 0x000000060d067211 */ /* 0x000fe200078feaff */
[----:B------:R-:W-:-:S02]  /*da50*/  FMUL.FTZ R99, R123, R150 ;  /* 0x000000967b637220 */ /* 0x000fc40000410000 */
[----:B------:R-:W-:Y:S02]  /*da60*/  FFMA.FTZ R97, R62, R97, R30 ;  /* 0x000000613e617223 */ /* 0x000fe4000001001e */
[----:B------:R-:W-:Y:S02]  /*da70*/  FFMA.FTZ R138, R63, R138, R31 ;  /* 0x0000008a3f8a7223 */ /* 0x000fe4000001001f */
[C---:B------:R-:W-:Y:S02]  /*da80*/  FADD.FTZ R114, -R23.reuse, R114 ;  /* 0x0000007217727221 */ /* 0x040fe40000010100 */
[----:B------:R-:W-:Y:S02]  /*da90*/  FADD.FTZ R156, -R23, R111 ;  /* 0x0000006f179c7221 */ /* 0x000fe40000010100 */
[----:B------:R-:W-:Y:S02]  /*daa0*/  FFMA.FTZ R21, R58, R21, R26 ;  /* 0x000000153a157223 */ /* 0x000fe4000001001a */
[----:B------:R-:W-:-:S02]  /*dab0*/  FFMA.FTZ R100, R59, R100, R27 ;  /* 0x000000643b647223 */ /* 0x000fc4000001001b */
[C---:B------:R-:W-:Y:S02]  /*dac0*/  FADD.FTZ R146, -R23.reuse, R105 ;  /* 0x0000006917927221 */ /* 0x040fe40000010100 */
[----:B------:R-:W-:Y:S02]  /*dad0*/  FADD.FTZ R148, -R23, R106 ;  /* 0x0000006a17947221 */ /* 0x000fe40000010100 */
[----:B------:R-:W-:Y:S02]  /*dae0*/  FMUL.FTZ R101, R123, R140 ;  /* 0x0000008c7b657220 */ /* 0x000fe40000410000 */
[----:B------:R-:W-:Y:S02]  /*daf0*/  FADD.FTZ R158, -R23, R109 ;  /* 0x0000006d179e7221 */ /* 0x000fe40000010100 */
[C---:B------:R-:W-:Y:S02]  /*db00*/  FMUL.FTZ R142, R123.reuse, R142 ;  /* 0x0000008e7b8e7220 */ /* 0x040fe40000410000 */
[----:B------:R-:W-:-:S02]  /*db10*/  FMUL.FTZ R105, R123, R144 ;  /* 0x000000907b697220 */ /* 0x000fc40000410000 */
[----:B------:R-:W-:Y:S02]  /*db20*/  FMUL.FTZ R106, R123, R104 ;  /* 0x000000687b6a7220 */ /* 0x000fe40000410000 */
[----:B------:R-:W-:Y:S01]  /*db30*/  FFMA.FTZ R103, R70, R99, R38 ;  /* 0x0000006346677223 */ /* 0x000fe20000010026 */
[----:B------:R-:W-:Y:S01]  /*db40*/  F2FP.BF16.PACK_AB R99, R138, R97 ;  /* 0x000000618a63723e */ /* 0x000fe200000010ff */
[----:B------:R-:W-:Y:S01]  /*db50*/  FADD.FTZ R108, -R23, R108 ;  /* 0x0000006c176c7221 */ /* 0x000fe20000010100 */
[----:B------:R-:W-:Y:S01]  /*db60*/  F2FP.BF16.PACK_AB R97, R100, R21 ;  /* 0x000000156461723e */ /* 0x000fe200000010ff */
[C---:B------:R-:W-:Y:S01]  /*db70*/  FMUL.FTZ R109, R123.reuse, R114 ;  /* 0x000000727b6d7220 */ /* 0x040fe20000410000 */
[----:B------:R-:W-:Y:S01]  /*db80*/  MOV R21, 0x10 ;  /* 0x0000001000157802 */ /* 0x000fe20000000f00 */
        /* <DEDUP_REMOVED lines=8> */
[----:B------:R-:W-:Y:S01]  /*dc10*/  F2FP.BF16.PACK_AB R100, R13, R100 ;  /* 0x000000640d64723e */ /* 0x000fe200000010ff */
[----:B------:R-:W-:-:S02]  /*dc20*/  FADD.FTZ R98, -R23, R11 ;  /* 0x0000000b17627221 */ /* 0x000fc40000010100 */
[----:B------:R-:W-:Y:S01]  /*dc30*/  FMUL.FTZ R110, R123, R108 ;  /* 0x0000006c7b6e7220 */ /* 0x000fe20000410000 */
[----:B------:R-:W-:Y:S01]  /*dc40*/  F2FP.BF16.PACK_AB R101, R106, R101 ;  /* 0x000000656a65723e */ /* 0x000fe200000010ff */
[----:B------:R-:W-:Y:S02]  /*dc50*/  FFMA.FTZ R109, R76, R109, R44 ;  /* 0x0000006d4c6d7223 */ /* 0x000fe4000001002c */
[----:B------:R-:W-:Y:S02]  /*dc60*/  FFMA.FTZ R156, R77, R156, R45 ;  /* 0x0000009c4d9c7223 */ /* 0x000fe4000001002d */
[C---:B------:R-:W-:Y:S02]  /*dc70*/  FADD.FTZ R20, -R23.reuse, R20 ;  /* 0x0000001417147221 */ /* 0x040fe40000010100 */
[C---:B------:R-:W-:Y:S01]  /*dc80*/  FADD.FTZ R118, -R23.reuse, R118 ;  /* 0x0000007617767221 */ /* 0x040fe20000010100 */
[----:B------:R-:W-:Y:S01]  /*dc90*/  F2FP.BF16.PACK_AB R106, R156, R109 ;  /* 0x0000006d9c6a723e */ /* 0x000fe200000010ff */
[----:B------:R-:W-:-:S02]  /*dca0*/  FADD.FTZ R152, -R23, R115 ;  /* 0x0000007317987221 */ /* 0x000fc40000010100 */
[----:B------:R-:W-:Y:S02]  /*dcb0*/  FADD.FTZ R154, -R23, R113 ;  /* 0x00000071179a7221 */ /* 0x000fe40000010100 */
[----:B------:R-:W-:Y:S02]  /*dcc0*/  FMUL.FTZ R108, R123, R130 ;  /* 0x000000827b6c7220 */ /* 0x000fe40000410000 */
[----:B------:R-:W-:Y:S02]  /*dcd0*/  FADD.FTZ R116, -R23, R116 ;  /* 0x0000007417747221 */ /* 0x000fe40000010100 */
[C---:B------:R-:W-:Y:S02]  /*dce0*/  FMUL.FTZ R113, R123.reuse, R162 ;  /* 0x000000a27b717220 */ /* 0x040fe40000410000 */
[----:B------:R-:W-:Y:S02]  /*dcf0*/  FMUL.FTZ R104, R123, R128 ;  /* 0x000000807b687220 */ /* 0x000fe40000410000 */
[----:B------:R-:W-:-:S02]  /*dd00*/  FADD.FTZ R120, -R23, R17 ;  /* 0x0000001117787221 */ /* 0x000fc40000010100 */
[C---:B------:R-:W-:Y:S02]  /*dd10*/  FADD.FTZ R160, -R23.reuse, R117 ;  /* 0x0000007517a07221 */ /* 0x040fe40000010100 */
[----:B------:R-:W-:Y:S02]  /*dd20*/  FADD.FTZ R126, -R23, R126 ;  /* 0x0000007e177e7221 */ /* 0x000fe40000010100 */
[C---:B------:R-:W-:Y:S02]  /*dd30*/  FMUL.FTZ R17, R123.reuse, R96 ;  /* 0x000000607b117220 */ /* 0x040fe40000410000 */
[C---:B------:R-:W-:Y:S02]  /*dd40*/  FMUL.FTZ R98, R123.reuse, R98 ;  /* 0x000000627b627220 */ /* 0x040fe40000410000 */
[C---:B------:R-:W-:Y:S02]  /*dd50*/  FMUL.FTZ R102, R123.reuse, R20 ;  /* 0x000000147b667220 */ /* 0x040fe40000410000 */
[----:B------:R-:W-:-:S02]  /*dd60*/  FMUL.FTZ R9, R123, R118 ;  /* 0x000000767b097220 */ /* 0x000fc40000410000 */
[----:B------:R-:W-:Y:S02]  /*dd70*/  FMUL.FTZ R16, R123, R152 ;  /* 0x000000987b107220 */ /* 0x000fe40000410000 */
[----:B------:R-:W-:Y:S02]  /*dd80*/  FFMA.FTZ R13, R85, R108, R53 ;  /* 0x0000006c550d7223 */ /* 0x000fe40000010035 */
[C---:B------:R-:W-:Y:S02]  /*dd90*/  FMUL.FTZ R11, R123.reuse, R116 ;  /* 0x000000747b0b7220 */ /* 0x040fe40000410000 */
[----:B------:R-:W-:Y:S02]  /*dda0*/  FMUL.FTZ R20, R123, R154 ;  /* 0x0000009a7b147220 */ /* 0x000fe40000410000 */
[----:B------:R-:W-:Y:S02]  /*ddb0*/  FFMA.FTZ R109, R82, R113, R50 ;  /* 0x00000071526d7223 */ /* 0x000fe40000010032 */
[----:B------:R-:W-:-:S02]  /*ddc0*/  FFMA.FTZ R108, R83, R104, R51 ;  /* 0x00000068536c7223 */ /* 0x000fc40000010033 */
[C---:B------:R-:W-:Y:S02]  /*ddd0*/  FADD.FTZ R112, -R23.reuse, R112 ;  /* 0x0000007017707221 */ /* 0x040fe40000010100 */
[C---:B------:R-:W-:Y:S01]  /*dde0*/  FADD.FTZ R164, -R23.reuse, R121 ;  /* 0x0000007917a47221 */ /* 0x040fe20000010100 */
[----:B------:R-:W-:Y:S01]  /*ddf0*/  F2FP.BF16.PACK_AB R109, R108, R109 ;  /* 0x0000006d6c6d723e */ /* 0x000fe200000010ff */
[C---:B------:R-:W-:Y:S02]  /*de00*/  FADD.FTZ R129, -R23.reuse, R129 ;  /* 0x0000008117817221 */ /* 0x040fe40000010100 */
[----:B------:R-:W-:Y:S02]  /*de10*/  FADD.FTZ R136, -R23, R136 ;  /* 0x0000008817887221 */ /* 0x000fe40000010100 */
[C---:B------:R-:W-:Y:S02]  /*de20*/  FMUL.FTZ R7, R123.reuse, R160 ;  /* 0x000000a07b077220 */ /* 0x040fe40000410000 */
[----:B------:R-:W-:-:S02]  /*de30*/  FMUL.FTZ R8, R123, R126 ;  /* 0x0000007e7b087220 */ /* 0x000fc40000410000 */
[----:B------:R-:W-:Y:S02]  /*de40*/  FFMA.FTZ R17, R56, R17, R24 ;  /* 0x0000001138117223 */ /* 0x000fe40000010018 */
[----:B------:R-:W-:Y:S02]  /*de50*/  FFMA.FTZ R96, R57, R98, R25 ;  /* 0x0000006239607223 */ /* 0x000fe40000010019 */
[----:B------:R-:W-:Y:S02]  /*de60*/  FMUL.FTZ R23, R123, R120 ;  /* 0x000000787b177220 */ /* 0x000fe40000410000 */
[----:B------:R-:W-:Y:S01]  /*de70*/  FFMA.FTZ R9, R72, R9, R40 ;  /* 0x0000000948097223 */ /* 0x000fe20000010028 */
[----:B------:R-:W-:Y:S01]  /*de80*/  F2FP.BF16.PACK_AB R96, R96, R17 ;  /* 0x000000116060723e */ /* 0x000fe200000010ff */
[----:B------:R-:W-:Y:S02]  /*de90*/  FFMA.FTZ R16, R73, R16, R41 ;  /* 0x0000001049107223 */ /* 0x000fe40000010029 */
[----:B------:R-:W-:-:S02]  /*dea0*/  FMUL.FTZ R107, R123, R146 ;  /* 0x000000927b6b7220 */ /* 0x000fc40000410000 */
[----:B------:R-:W-:Y:S01]  /*deb0*/  FMUL.FTZ R148, R123, R148 ;  /* 0x000000947b947220 */ /* 0x000fe20000410000 */
[----:B------:R-:W-:Y:S01]  /*dec0*/  F2FP.BF16.PACK_AB R104, R16, R9 ;  /* 0x000000091068723e */ /* 0x000fe200000010ff */
[----:B------:R-:W-:Y:S01]  /*ded0*/  FFMA.FTZ R110, R71, R110, R39 ;  /* 0x0000006e476e7223 */ /* 0x000fe20000010027 */
[----:B------:R-:W-:Y:S01]  /*dee0*/  IADD3 R16, R6, 0x40, RZ ;  /* 0x0000004006107810 */ /* 0x000fe20007ffe0ff */
[----:B------:R-:W-:Y:S02]  /*def0*/  FFMA.FTZ R11, R74, R11, R42 ;  /* 0x0000000b4a0b7223 */ /* 0x000fe4000001002a */
[----:B------:R-:W-:Y:S01]  /*df00*/  FFMA.FTZ R20, R75, R20, R43 ;  /* 0x000000144b147223 */ /* 0x000fe2000001002b */
[----:B------:R-:W-:Y:S01]  /*df10*/  F2FP.BF16.PACK_AB R103, R110, R103 ;  /* 0x000000676e67723e */ /* 0x000fe200000010ff */
[C---:B------:R-:W-:Y:S02]  /*df20*/  FMUL.FTZ R111, R123.reuse, R112 ;  /* 0x000000707b6f7220 */ /* 0x040fe40000410000 */
[C---:B------:R-:W-:Y:S01]  /*df30*/  FMUL.FTZ R158, R123.reuse, R158 ;  /* 0x0000009e7b9e7220 */ /* 0x040fe20000410000 */
[----:B------:R-:W-:Y:S01]  /*df40*/  F2FP.BF16.PACK_AB R105, R20, R11 ;  /* 0x0000000b1469723e */ /* 0x000fe200000010ff */
[C---:B------:R-:W-:Y:S01]  /*df50*/  FMUL.FTZ R115, R123.reuse, R164 ;  /* 0x000000a47b737220 */ /* 0x040fe20000410000 */
[----:B------:R-:W-:Y:S01]  /*df60*/  IADD3 R20, R6, 0x60, RZ ;  /* 0x0000006006147810 */ /* 0x000fe20007ffe0ff */
[----:B------:R-:W-:-:S02]  /*df70*/  FMUL.FTZ R129, R123, R129 ;  /* 0x000000817b817220 */ /* 0x000fc40000410000 */
[----:B------:R-:W-:Y:S02]  /*df80*/  FMUL.FTZ R136, R123, R136 ;  /* 0x000000887b887220 */ /* 0x000fe40000410000 */
[----:B------:R-:W-:Y:S02]  /*df90*/  FFMA.FTZ R7, R80, R7, R48 ;  /* 0x0000000750077223 */ /* 0x000fe40000010030 */
        /* <DEDUP_REMOVED lines=25> */
.L_x_8110:
[----:B-1----:R-:W-:Y:S05]  /*e130*/  BSYNC B1 ;  /* 0x0000000000017941 */ /* 0x002fea0003800000 */
.L_x_8109:
[----:B0-----:R-:W-:-:S04]  /*e140*/  IMAD.MOV.U32 R7, RZ, RZ, c[0x0][0x160] ;  /* 0x00005800ff077624 */ /* 0x001fc800078e00ff */
[----:B------:R-:W-:-:S05]  /*e150*/  IMAD R0, R7, 0x4, R0 ;  /* 0x0000000407007824 */ /* 0x000fca00078e0200 */
[----:B------:R-:W-:-:S13]  /*e160*/  ISETP.GE.AND P0, PT, R0, c[0x0][0x164], PT ;  /* 0x0000590000007a0c */ /* 0x000fda0003f06270 */
[----:B-----5:R-:W-:Y:S01]  /*e170*/  @P0 CALL.REL.NOINC `(.L_x_8111) ;  /* 0x0000001000000944 */ /* 0x020fe20003c00000 */
[----:B------:R-:W-:Y:S05]  /*e180*/  BRA `(.L_x_8112) ;  /* 0xffff26e000007947 */ /* 0x000fea000383ffff */
.L_x_8111:
[----:B------:R-:W-:Y:S05]  /*e190*/  BSYNC B0 ;  /* 0x0000000000007941 */ /* 0x000fea0003800000 */
.L_x_7778:
[----:B------:R-:W-:Y:S05]  /*e1a0*/  EXIT ;  /* 0x000000000000794d */ /* 0x000fea0003800000 */
.L_x_8107:
[----:B------:R-:W-:Y:S01]  /*e1b0*/  HFMA2.MMA R98, -RZ, RZ, 0, 1.847743988037109375e-06 ;  /* 0x0000001fff627435 */ /* 0x000fe200000001ff */
[----:B------:R-:W-:Y:S01]  /*e1c0*/  IMAD.MOV.U32 R110, RZ, RZ, 0x1 ;  /* 0x00000001ff6e7424 */ /* 0x000fe200078e00ff */
[----:B------:R-:W-:Y:S01]  /*e1d0*/  MOV R96, 0xe200 ;  /* 0x0000e20000607802 */ /* 0x000fe20000000f00 */
[----:B------:R-:W-:-:S03]  /*e1e0*/  IMAD.MOV.U32 R99, RZ, RZ, -0x1 ;  /* 0xffffffffff637424 */ /* 0x000fc600078e00ff */
[----:B-----5:R-:W-:Y:S05]  /*e1f0*/  CALL.REL.NOINC `($__internal_43_$__cuda_sm70_shflsync_bfly_p) ;  /* 0x0000079000007944 */ /* 0x020fea0003c00000 */
[----:B-1----:R-:W-:Y:S01]  /*e200*/  IMAD.MOV.U32 R23, RZ, RZ, R110 ;  /* 0x000000ffff177224 */ /* 0x002fe200078e006e */
[----:B0-----:R-:W-:Y:S05]  /*e210*/  BRA `(.L_x_8113) ;  /* 0xfffff09000007947 */ /* 0x001fea000383ffff */
.L_x_8108:
[----:B------:R-:W-:Y:S01]  /*e220*/  IMAD.MOV.U32 R110, RZ, RZ, 0x2 ;  /* 0x00000002ff6e7424 */ /* 0x000fe200078e00ff */
[----:B------:R-:W-:Y:S01]  /*e230*/  MOV R98, 0x1f ;  /* 0x0000001f00627802 */ /* 0x000fe20000000f00 */
[----:B------:R-:W-:Y:S01]  /*e240*/  IMAD.MOV.U32 R99, RZ, RZ, -0x1 ;  /* 0xffffffffff637424 */ /* 0x000fe200078e00ff */
[----:B------:R-:W-:Y:S02]  /*e250*/  MOV R96, 0xe270 ;  /* 0x0000e27000607802 */ /* 0x000fe40000000f00 */
[----:B-----5:R-:W-:Y:S05]  /*e260*/  CALL.REL.NOINC `($__internal_43_$__cuda_sm70_shflsync_bfly_p) ;  /* 0x0000072000007944 */ /* 0x020fea0003c00000 */
[----:B01----:R-:W-:Y:S01]  /*e270*/  FADD.FTZ R123, R123, R110 ;  /* 0x0000006e7b7b7221 */ /* 0x003fe20000010000 */
[----:B------:R-:W-:Y:S01]  /*e280*/  MOV R99, 0xffffffff ;  /* 0xffffffff00637802 */ /* 0x000fe20000000f00 */
[----:B------:R-:W-:Y:S01]  /*e290*/  IMAD.MOV.U32 R110, RZ, RZ, 0x4 ;  /* 0x00000004ff6e7424 */ /* 0x000fe200078e00ff */
[----:B------:R-:W-:Y:S01]  /*e2a0*/  MOV R96, 0xe2d0 ;  /* 0x0000e2d000607802 */ /* 0x000fe20000000f00 */
[----:B------:R-:W-:-:S02]  /*e2b0*/  IMAD.MOV.U32 R98, RZ, RZ, 0x1f ;  /* 0x0000001fff627424 */ /* 0x000fc400078e00ff */
[----:B------:R-:W-:Y:S05]  /*e2c0*/  CALL.REL.NOINC `($__internal_43_$__cuda_sm70_shflsync_bfly_p) ;  /* 0x000006c000007944 */ /* 0x000fea0003c00000 */
[----:B01----:R-:W-:Y:S01]  /*e2d0*/  FADD.FTZ R123, R123, R110 ;  /* 0x0000006e7b7b7221 */ /* 0x003fe20000010000 */
[----:B------:R-:W-:Y:S01]  /*e2e0*/  MOV R96, 0xe330 ;  /* 0x0000e33000607802 */ /* 0x000fe20000000f00 */
[----:B------:R-:W-:-:S02]  /*e2f0*/  IMAD.MOV.U32 R110, RZ, RZ, 0x8 ;  /* 0x00000008ff6e7424 */ /* 0x000fc400078e00ff */
[----:B------:R-:W-:Y:S02]  /*e300*/  IMAD.MOV.U32 R98, RZ, RZ, 0x1f ;  /* 0x0000001fff627424 */ /* 0x000fe400078e00ff */
[----:B------:R-:W-:Y:S02]  /*e310*/  IMAD.MOV.U32 R99, RZ, RZ, -0x1 ;  /* 0xffffffffff637424 */ /* 0x000fe400078e00ff */
[----:B------:R-:W-:Y:S05]  /*e320*/  CALL.REL.NOINC `($__internal_43_$__cuda_sm70_shflsync_bfly_p) ;  /* 0x0000066000007944 */ /* 0x000fea0003c00000 */
[----:B01----:R-:W-:Y:S01]  /*e330*/  FADD.FTZ R123, R123, R110 ;  /* 0x0000006e7b7b7221 */ /* 0x003fe20000010000 */
[----:B------:R-:W-:Y:S01]  /*e340*/  HFMA2.MMA R110, -RZ, RZ, 0, 9.5367431640625e-07 ;  /* 0x00000010ff6e7435 */ /* 0x000fe200000001ff */
[----:B------:R-:W-:Y:S01]  /*e350*/  IMAD.MOV.U32 R98, RZ, RZ, 0x1f ;  /* 0x0000001fff627424 */ /* 0x000fe200078e00ff */
[----:B------:R-:W-:Y:S01]  /*e360*/  MOV R96, 0xe390 ;  /* 0x0000e39000607802 */ /* 0x000fe20000000f00 */
[----:B------:R-:W-:-:S03]  /*e370*/  IMAD.MOV.U32 R99, RZ, RZ, -0x1 ;  /* 0xffffffffff637424 */ /* 0x000fc600078e00ff */
[----:B------:R-:W-:Y:S05]  /*e380*/  CALL.REL.NOINC `($__internal_43_$__cuda_sm70_shflsync_bfly_p) ;  /* 0x0000060000007944 */ /* 0x000fea0003c00000 */
[----:B-1----:R-:W-:Y:S01]  /*e390*/  FADD.FTZ R23, R123, R110 ;  /* 0x0000006e7b177221 */ /* 0x002fe20000010000 */
[----:B0-----:R-:W-:Y:S01]  /*e3a0*/  MOV R98, 0x1f ;  /* 0x0000001f00627802 */ /* 0x001fe20000000f00 */
[----:B------:R-:W-:Y:S02]  /*e3b0*/  IMAD.MOV.U32 R110, RZ, RZ, 0x1 ;  /* 0x00000001ff6e7424 */ /* 0x000fe400078e00ff */
        /* <DEDUP_REMOVED lines=64> */
[----:B------:R-:W-:Y:S02]  /*e7c0*/  IMAD.MOV.U32 R99, RZ, RZ, -0x1 ;  /* 0xffffffffff637424 */ /* 0x000fe400078e00ff */
[----:B------:R-:W-:Y:S01]  /*e7d0*/  FFMA.FTZ R123, R97, R97, R96 ;  /* 0x00000061617b7223 */ /* 0x000fe20000010060 */
[----:B------:R-:W-:Y:S02]  /*e7e0*/  MOV R96, 0xe800 ;  /* 0x0000e80000607802 */ /* 0x000fe40000000f00 */
[----:B------:R-:W-:Y:S05]  /*e7f0*/  CALL.REL.NOINC `($__internal_43_$__cuda_sm70_shflsync_bfly_p) ;  /* 0x0000019000007944 */ /* 0x000fea0003c00000 */
        /* <DEDUP_REMOVED lines=13> */
[----:B------:R-:W-:Y:S01]  /*e8d0*/  HFMA2.MMA R110, -RZ, RZ, 0, 4.76837158203125e-07 ;  /* 0x00000008ff6e7435 */ /* 0x000fe200000001ff */
[----:B------:R-:W-:Y:S01]  /*e8e0*/  IMAD.MOV.U32 R98, RZ, RZ, 0x1f ;  /* 0x0000001fff627424 */ /* 0x000fe200078e00ff */
[----:B------:R-:W-:Y:S01]  /*e8f0*/  MOV R96, 0xe920 ;  /* 0x0000e92000607802 */ /* 0x000fe20000000f00 */
[----:B------:R-:W-:-:S03]  /*e900*/  IMAD.MOV.U32 R99, RZ, RZ, -0x1 ;  /* 0xffffffffff637424 */ /* 0x000fc600078e00ff */
[----:B------:R-:W-:Y:S05]  /*e910*/  CALL.REL.NOINC `($__internal_43_$__cuda_sm70_shflsync_bfly_p) ;  /* 0x0000007000007944 */ /* 0x000fea0003c00000 */
[----:B01----:R-:W-:Y:S01]  /*e920*/  FADD.FTZ R123, R123, R110 ;  /* 0x0000006e7b7b7221 */ /* 0x003fe20000010000 */
[----:B------:R-:W-:Y:S01]  /*e930*/  MOV R98, 0x1f ;  /* 0x0000001f00627802 */ /* 0x000fe20000000f00 */
[----:B------:R-:W-:Y:S01]  /*e940*/  IMAD.MOV.U32 R110, RZ, RZ, 0x10 ;  /* 0x00000010ff6e7424 */ /* 0x000fe200078e00ff */
[----:B------:R-:W-:Y:S01]  /*e950*/  MOV R96, 0xe980 ;  /* 0x0000e98000607802 */ /* 0x000fe20000000f00 */
[----:B------:R-:W-:-:S02]  /*e960*/  IMAD.MOV.U32 R99, RZ, RZ, -0x1 ;  /* 0xffffffffff637424 */ /* 0x000fc400078e00ff */
[----:B------:R-:W-:Y:S05]  /*e970*/  CALL.REL.NOINC `($__internal_43_$__cuda_sm70_shflsync_bfly_p) ;  /* 0x0000001000007944 */ /* 0x000fea0003c00000 */
[----:B01----:R-:W-:Y:S05]  /*e980*/  BRA `(.L_x_8114) ;  /* 0xffffee6000007947 */ /* 0x003fea000383ffff */
        .weak           $__internal_43_$__cuda_sm70_shflsync_bfly_p
        .type           $__internal_43_$__cuda_sm70_shflsync_bfly_p,@function
        .size           $__internal_43_$__cuda_sm70_shflsync_bfly_p,(.L_x_29183 - $__internal_43_$__cuda_sm70_shflsync_bfly_p)
$__internal_43_$__cuda_sm70_shflsync_bfly_p:
[----:B------:R-:W-:Y:S01]  /*e990*/  IMAD.MOV.U32 R97, RZ, RZ, 0x0 ;  /* 0x00000000ff617424 */ /* 0x000fe200078e00ff */
[----:B------:R-:W-:Y:S04]  /*e9a0*/  WARPSYNC R99 ;  /* 0x0000006300007348 */ /* 0x000fe80003800000 */
[----:B------:R0:W1:Y:S01]  /*e9b0*/  SHFL.BFLY PT, R110, R123, R110, R98 ;  /* 0x0c00006e7b6e7389 */ /* 0x00006200000e0062 */
[----:B------:R-:W-:Y:S05]  /*e9c0*/  RET.REL.NODEC R96 `(_ZN10layer_norm13ln_fwd_kernelINS_13Kernel_traitsIf13__nv_bfloat16S2_S2_fjLj1024ELj1ELj4ELj1ELj16ENS_18Kernel_traits_baseILj1024EfS2_S2_S2_fjLj128EEEEELb1ELb0ELb1ELb1EEEvNS_9FwdParamsE) ;  /* 0xffff163060007950 */ /* 0x000fea0003c3ffff */
.L_x_8115:
        /* <DEDUP_REMOVED lines=11> */
.L_x_29183:


//--------------------- .text._ZN10layer_norm13ln_fwd_kernelINS_13Kernel_traitsIf13__nv_bfloat16S2_S2_fjLj1024ELj1ELj4ELj1ELj16ENS_18Kernel_traits_baseILj1024EfS2_S2_S2_fjLj128EEEEELb1ELb1ELb0ELb0EEEvNS_9FwdParamsE --------------------------
	.section	.text._ZN10layer_norm13ln_fwd_kernelINS_13Kernel_traitsIf13__nv_bfloat16S2_S2_fjLj1024ELj1ELj4ELj1ELj16ENS_18Kernel_traits_baseILj1024EfS2_S2_S2_fjLj128EEEEELb1ELb1ELb0ELb0EEEvNS_9FwdParamsE,"ax",@progbits
	.sectioninfo	@"SHI_REGISTERS=168"
	.align	128
        .global         _ZN10layer_norm13ln_fwd_kernelINS_13Kernel_traitsIf13__nv_bfloat16S2_S2_fjLj1024ELj1ELj4ELj1ELj16ENS_18Kernel_traits_baseILj1024EfS2_S2_S2_fjLj128EEEEELb1ELb1ELb0ELb0EEEvNS_9FwdParamsE
        .type           _ZN10layer_norm13ln_fwd_kernelINS_13Kernel_traitsIf13__nv_bfloat16S2_S2_fjLj1024ELj1ELj4ELj1ELj16ENS_18Kernel_traits_baseILj1024EfS2_S2_S2_fjLj128EEEEELb1ELb1ELb0ELb0EEEvNS_9FwdParamsE,@function
        .size           _ZN10layer_norm13ln_fwd_kernelINS_13Kernel_traitsIf13__nv_bfloat16S2_S2_fjLj1024ELj1ELj4ELj1ELj16ENS_18Kernel_traits_baseILj1024EfS2_S2_S2_fjLj128EEEEELb1ELb1ELb0ELb0EEEvNS_9FwdParamsE,(.L_x_29184 - _ZN10layer_norm13ln_fwd_kernelINS_13Kernel_traitsIf13__nv_bfloat16S2_S2_fjLj1024ELj1ELj4ELj1ELj16ENS_18Kernel_traits_baseILj1024EfS2_S2_S2_fjLj128EEEEELb1ELb1ELb0ELb0EEEvNS_9FwdParamsE)
        .other          _ZN10layer_norm13ln_fwd_kernelINS_13Kernel_traitsIf13__nv_bfloat16S2_S2_fjLj1024ELj1ELj4ELj1ELj16ENS_18Kernel_traits_baseILj1024EfS2_S2_S2_fjLj128EEEEELb1ELb1ELb0ELb0EEEvNS_9FwdParamsE,@"STO_CUDA_ENTRY STV_DEFAULT"
_ZN10layer_norm13ln_fwd_kernelINS_13Kernel_traitsIf13__nv_bfloat16S2_S2_fjLj1024ELj1ELj4ELj1ELj16ENS_18Kernel_traits_baseILj1024EfS2_S2_S2_fjLj128EEEEELb1ELb1ELb0ELb0EEEvNS_9FwdParamsE:
.text._ZN10layer_norm13ln_fwd_kernelINS_13Kernel_traitsIf13__nv_bfloat16S2_S2_fjLj1024ELj1ELj4ELj1ELj16ENS_18Kernel_traits_baseILj1024EfS2_S2_S2_fjLj128EEEEELb1ELb1ELb0ELb0EEEvNS_9FwdParamsE:
        /* <DEDUP_REMOVED lines=10> */
[----:B------:R-:W-:-:S05]  /*00a0*/  @P0 MOV R8, R0 ;  /* 0x0000000000080202 */ /* 0x000fca0000000f00 */
        /* <DEDUP_REMOVED lines=60> */
[----:B------:R-:W-:Y:S02]  /*0470*/  LOP3.LUT R8, R15, 0x1f, RZ, 0x3c, !PT ;  /* 0x0000001f0f087812 */ /* 0x000fe400078e3cff */
[----:B------:R-:W-:Y:S01]  /*0480*/  LOP3.LUT R4, R7, UR20, R2, 0x96, !PT ;  /* 0x0000001407047c12 */ /* 0x000fe2000f8e9602 */
[----:B------:R-:W-:Y:S01]  /*0490*/  IMAD.WIDE.U32 R2, R3, -0x2daee0ad, RZ ;  /* 0xd2511f5303027825 */ /* 0x000fe200078e00ff */
[----:B------:R-:W-:-:S03]  /*04a0*/  LEA.HI.SX32 R11, R11, R8, 0x1d ;  /* 0x000000080b0b7211 */ /* 0x000fc600078feaff */
[----:B------:R-:W-:Y:S01]  /*04b0*/  IMAD.WIDE.U32 R4, R4, -0x326172a9, RZ ;  /* 0xcd9e8d5704047825 */ /* 0x000fe200078e00ff */
[----:B------:R-:W-:Y:S02]  /*04c0*/  LOP3.LUT P2, RZ, R11, 0xffffffe0, RZ, 0xc0, !PT ;  /* 0xffffffe00bff7812 */ /* 0x000fe4000784c0ff */
[----:B------:R-:W-:Y:S02]  /*04d0*/  LOP3.LUT R116, R3, UR22, R6, 0x96, !PT ;  /* 0x0000001603747c12 */ /* 0x000fe4000f8e9606 */
[----:B------:R-:W-:Y:S02]  /*04e0*/  LOP3.LUT R18, R5, UR21, R10, 0x96, !PT ;  /* 0x0000001505127c12 */ /* 0x000fe4000f8e960a */
[----:B------:R-:W-:Y:S01]  /*04f0*/  SHF.R.U32.HI R10, RZ, 0x5, R16 ;  /* 0x00000005ff0a7819 */ /* 0x000fe20000011610 */
[----:B------:R-:W-:Y:S01]  /*0500*/  IMAD.HI.U32 R117, R116, -0x326172a9, RZ ;  /* 0xcd9e8d5774757827 */ /* 0x000fe200078e00ff */
[C---:B------:R-:W-:Y:S02]  /*0510*/  ISETP.GE.U32.AND P5, PT, R11.reuse, 0x40, PT ;  /* 0x000000400b00780c */ /* 0x040fe40003fa6070 */
[----:B------:R-:W-:Y:S01]  /*0520*/  ISETP.GE.U32.AND P4, PT, R11, 0x60, PT ;  /* 0x000000600b00780c */ /* 0x000fe20003f86070 */
[----:B------:R-:W-:Y:S01]  /*0530*/  IMAD R10, R17, 0x4, R10 ;  /* 0x00000004110a7824 */ /* 0x000fe200078e020a */
[----:B------:R-:W-:Y:S01]  /*0540*/  ISETP.GE.U32.AND P3, PT, R11, 0x80, PT ;  /* 0x000000800b00780c */ /* 0x000fe20003f66070 */
[----:B------:R-:W-:Y:S01]  /*0550*/  IMAD.HI.U32 R19, R18, -0x2daee0ad, RZ ;  /* 0xd2511f5312137827 */ /* 0x000fe200078e00ff */
[----:B------:R-:W-:-:S02]  /*0560*/  P2R R124, PR, RZ, 0x4 ;  /* 0x00000004ff7c7803 */ /* 0x000fc40000000000 */
[----:B------:R-:W-:Y:S02]  /*0570*/  P2R R123, PR, RZ, 0x20 ;  /* 0x00000020ff7b7803 */ /* 0x000fe40000000000 */
[----:B------:R-:W-:Y:S02]  /*0580*/  P2R R122, PR, RZ, 0x10 ;  /* 0x00000010ff7a7803 */ /* 0x000fe40000000000 */
[----:B------:R-:W-:Y:S01]  /*0590*/  P2R R120, PR, RZ, 0x8 ;  /* 0x00000008ff787803 */ /* 0x000fe20000000000 */
[----:B------:R-:W-:Y:S05]  /*05a0*/  @!P2 BRA `(.L_x_8117) ;  /* 0x000001300000a947 */ /* 0x000fea0003800000 */
[----:B------:R-:W-:Y:S01]  /*05b0*/  ISETP.NE.U32.AND P0, PT, RZ, c[0x0][0x218], PT ;  /* 0x00008600ff007a0c */ /* 0x000fe20003f05070 */
[----:B------:R-:W-:Y:S01]  /*05c0*/  IMAD.MOV.U32 R6, RZ, RZ, 0x20 ;  /* 0x00000020ff067424 */ /* 0x000fe200078e00ff */
[C---:B------:R-:W-:Y:S01]  /*05d0*/  LEA R16, P2, R15.reuse, c[0x0][0x1c8], 0x5 ;  /* 0x000072000f107a11 */ /* 0x040fe200078428ff */
[----:B------:R-:W-:Y:S01]  /*05e0*/  CS2R R114, SRZ ;  /* 0x0000000000727805 */ /* 0x000fe2000001ff00 */
[----:B------:R-:W-:Y:S01]  /*05f0*/  ISETP.NE.AND.EX P0, PT, RZ, c[0x0][0x21c], PT, P0 ;  /* 0x00008700ff007a0c */ /* 0x000fe20003f05300 */
[----:B------:R-:W-:Y:S01]  /*0600*/  CS2R R112, SRZ ;  /* 0x0000000000707805 */ /* 0x000fe2000001ff00 */
[----:B------:R-:W-:Y:S01]  /*0610*/  CS2R R110, SRZ ;  /* 0x00000000006e7805 */ /* 0x000fe2000001ff00 */
[----:B------:R-:W-:Y:S01]  /*0620*/  CS2R R108, SRZ ;  /* 0x00000000006c7805 */ /* 0x000fe2000001ff00 */
[C---:B------:R-:W-:Y:S01]  /*0630*/  LEA.HI.X R17, R15.reuse, c[0x0][0x1cc], RZ, 0x5, P2 ;  /* 0x000073000f117a11 */ /* 0x040fe200010f2cff */
[----:B------:R-:W-:-:S04]  /*0640*/  IMAD.WIDE.U32 R6, R15, R6, c[0x0][0x1b0] ;  /* 0x00006c000f067625 */ /* 0x000fc800078e0006 */
[----:B------:R0:W5:Y:S04]  /*0650*/  LDG.E.128 R96, [R16.64] ;  /* 0x0000000610607981 */ /* 0x000168000c1e1d00 */
[C---:B------:R-:W-:Y:S01]  /*0660*/  @P0 LEA R8, P1, R15.reuse, c[0x0][0x218], 0x5 ;  /* 0x000086000f080a11 */ /* 0x040fe200078228ff */
[----:B------:R0:W5:Y:S03]  /*0670*/  LDG.E.128 R104, [R6.64] ;  /* 0x0000000606687981 */ /* 0x000166000c1e1d00 */
[C---:B------:R-:W-:Y:S01]  /*0680*/  @P0 LEA.HI.X R9, R15.reuse, c[0x0][0x21c], RZ, 0x5, P1 ;  /* 0x000087000f090a11 */ /* 0x040fe200008f2cff */
[----:B------:R0:W5:Y:S04]  /*0690*/  LDG.E.128 R100, [R6.64+0x10] ;  /* 0x0000100606647981 */ /* 0x000168000c1e1d00 */
[----:B------:R0:W5:Y:S04]  /*06a0*/  @P0 LDG.E.128 R112, [R8.64] ;  /* 0x0000000608700981 */ /* 0x000168000c1e1d00 */
[----:B------:R0:W5:Y:S04]  /*06b0*/  @P0 LDG.E.128 R108, [R8.64+0x10] ;  /* 0x00001006086c0981 */ /* 0x000168000c1e1d00 */
[----:B------:R0:W5:Y:S01]  /*06c0*/  LDG.E.128 R92, [R16.64+0x10] ;  /* 0x00001006105c7981 */ /* 0x000162000c1e1d00 */
[----:B------:R-:W-:-:S03]  /*06d0*/  LOP3.LUT R15, R15, 0x20, RZ, 0xfc, !PT ;  /* 0x000000200f0f7812 */ /* 0x000fc600078efcff */
.L_x_8117:
[----:B------:R-:W-:Y:S05]  /*06e0*/  BSYNC B0 ;  /* 0x0000000000007941 */ /* 0x000fea0003800000 */
.L_x_8116:
[----:B------:R-:W-:Y:S01]  /*06f0*/  BSSY B0, `(.L_x_8118) ;  /* 0x0000015000007945 */ /* 0x000fe20003800000 */
[----:B------:R-:W-:Y:S05]  /*0700*/  @!P5 BRA `(.L_x_8119) ;  /* 0x000001300000d947 */ /* 0x000fea0003800000 */
[----:B------:R-:W-:Y:S01]  /*0710*/  ISETP.NE.U32.AND P0, PT, RZ, c[0x0][0x218], PT ;  /* 0x00008600ff007a0c */ /* 0x000fe20003f05070 */
[----:B0-----:R-:W-:Y:S01]  /*0720*/  IMAD.MOV.U32 R16, RZ, RZ, 0x20 ;  /* 0x00000020ff107424 */ /* 0x001fe200078e00ff */
        /* <DEDUP_REMOVED lines=16> */
[----:B------:R-:W-:-:S03]  /*0830*/  IADD3 R15, R15, 0x20, RZ ;  /* 0x000000200f0f7810 */ /* 0x000fc60007ffe0ff */
.L_x_8119:
[----:B------:R-:W-:Y:S05]  /*0840*/  BSYNC B0 ;  /* 0x0000000000007941 */ /* 0x000fea0003800000 */
.L_x_8118:
[----:B------:R-:W-:Y:S01]  /*0850*/  BSSY B0, `(.L_x_8120) ;  /* 0x0000015000007945 */ /* 0x000fe20003800000 */
[----:B------:R-:W-:Y:S05]  /*0860*/  @!P4 BRA `(.L_x_8121) ;  /* 0x000001300000c947 */ /* 0x000fea0003800000 */
[----:B------:R-:W-:Y:S01]  /*0870*/  ISETP.NE.U32.AND P0, PT, RZ, c[0x0][0x218], PT ;  /* 0x00008600ff007a0c */ /* 0x000fe20003f05070 */
[----:B0-----:R-:W-:Y:S01]  /*0880*/  HFMA2.MMA R16, -RZ, RZ, 0, 1.9073486328125e-06 ;  /* 0x00000020ff107435 */ /* 0x001fe200000001ff */
[C---:B------:R-:W-:Y:S01]  /*0890*/  LEA R8, P2, R15.reuse, c[0x0][0x1c8], 0x5 ;  /* 0x000072000f087a11 */ /* 0x040fe200078428ff */
[----:B------:R-:W-:Y:S01]  /*08a0*/  CS2R R66, SRZ ;  /* 0x0000000000427805 */ /* 0x000fe2000001ff00 */
[----:B------:R-:W-:Y:S01]  /*08b0*/  ISETP.NE.AND.EX P0, PT, RZ, c[0x0][0x21c], PT, P0 ;  /* 0x00008700ff007a0c */ /* 0x000fe20003f05300 */
[----:B------:R-:W-:Y:S01]  /*08c0*/  CS2R R64, SRZ ;  /* 0x0000000000407805 */ /* 0x000fe2000001ff00 */
[----:B------:R-:W-:Y:S01]  /*08d0*/  CS2R R62, SRZ ;  /* 0x00000000003e7805 */ /* 0x000fe2000001ff00 */
[----:B------:R-:W-:Y:S01]  /*08e0*/  CS2R R60, SRZ ;  /* 0x00000000003c7805 */ /* 0x000fe2000001ff00 */
[----:B------:R-:W-:-:S03]  /*08f0*/  LEA.HI.X R9, R15, c[0x0][0x1cc], RZ, 0x5, P2 ;  /* 0x000073000f097a11 */ /* 0x000fc600010f2cff */
[C---:B------:R-:W-:Y:S02]  /*0900*/  IMAD.WIDE.U32 R16, R15.reuse, R16, c[0x0][0x1b0] ;  /* 0x00006c000f107625 */ /* 0x040fe400078e0010 */
        /* <DEDUP_REMOVED lines=9> */
.L_x_8121:
[----:B------:R-:W-:Y:S05]  /*09a0*/  BSYNC B0 ;  /* 0x0000000000007941 */ /* 0x000fea0003800000 */
.L_x_8120:
        /* <DEDUP_REMOVED lines=15> */
[----:B------:R-:W-:Y:S01]  /*0aa0*/  @P0 LEA.HI.X R9, R15, c[0x0][0x21c], RZ, 0x5, P1 ;  /* 0x000087000f090a11 */ /* 0x000fe200008f2cff */
[----:B------:R0:W5:Y:S04]  /*0ab0*/  LDG.E.128 R28, [R6.64+0x10] ;  /* 0x00001006061c7981 */ /* 0x000168000c1e1d00 */
[----:B------:R0:W5:Y:S04]  /*0ac0*/  @P0 LDG.E.128 R40, [R8.64] ;  /* 0x0000000608280981 */ /* 0x000168000c1e1d00 */
[----:B------:R0:W5:Y:S04]  /*0ad0*/  @P0 LDG.E.128 R36, [R8.64+0x10] ;  /* 0x0000100608240981 */ /* 0x000168000c1e1d00 */
[----:B------:R0:W5:Y:S02]  /*0ae0*/  LDG.E.128 R20, [R16.64+0x10] ;  /* 0x0000100610147981 */ /* 0x000164000c1e1d00 */
.L_x_8123:
[----:B------:R-:W-:Y:S05]  /*0af0*/  BSYNC B0 ;  /* 0x0000000000007941 */ /* 0x000fea0003800000 */
.L_x_8122:
[----:B------:R-:W-:Y:S02]  /*0b00*/  ISETP.GE.AND P0, PT, R10, c[0x0][0x164], PT ;  /* 0x000059000a007a0c */ /* 0x000fe40003f06270 */
[----:B------:R-:W-:-:S02]  /*0b10*/  LOP3.LUT R117, R117, UR23, R4, 0x96, !PT ;  /* 0x0000001775757c12 */ /* 0x000fc4000f8e9604 */
[----:B------:R-:W-:-:S09]  /*0b20*/  LOP3.LUT R19, R19, UR24, R2, 0x96, !PT ;  /* 0x0000001813137c12 */ /* 0x000fd2000f8e9602 */
[----:B------:R-:W-:Y:S05]  /*0b30*/  @P0 EXIT ;  /* 0x000000000000094d */ /* 0x000fea0003800000 */
[----:B0-----:R-:W-:Y:S01]  /*0b40*/  IMAD R9, R116, -0x326172a9, RZ ;  /* 0xcd9e8d5774097824 */ /* 0x001fe200078e02ff */
[----:B------:R-:W-:Y:S01]  /*0b50*/  BSSY B0, `(.L_x_8124) ;  /* 0x0000c71000007945 */ /* 0x000fe20003800000 */
[----:B------:R-:W-:Y:S01]  /*0b60*/  IMAD.HI.U32 R4, R19, -0x326172a9, RZ ;  /* 0xcd9e8d5713047827 */ /* 0x000fe200078e00ff */
[----:B------:R-:W-:Y:S01]  /*0b70*/  LOP3.LUT R7, R0, 0x3, RZ, 0xc0, !PT ;  /* 0x0000000300077812 */ /* 0x000fe200078ec0ff */
[----:B------:R-:W-:Y:S02]  /*0b80*/  ULDC.U8 UR8, c[0x0][0x1f0] ;  /* 0x00007c0000087ab9 */ /* 0x000fe40000000000 */
[----:B------:R-:W-:Y:S01]  /*0b90*/  IMAD R5, R18, -0x2daee0ad, RZ ;  /* 0xd2511f5312057824 */ /* 0x000fe200078e02ff */
[----:B------:R-:W-:Y:S01]  /*0ba0*/  LOP3.LUT R9, R4, UR25, R9, 0x96, !PT ;  /* 0x0000001904097c12 */ /* 0x000fe2000f8e9609 */
[----:B------:R-:W-:-:S04]  /*0bb0*/  IMAD.HI.U32 R2, R117, -0x2daee0ad, RZ ;  /* 0xd2511f5375027827 */ /* 0x000fc800078e00ff */
[----:B------:R-:W-:Y:S01]  /*0bc0*/  IMAD R8, R19, -0x326172a9, RZ ;  /* 0xcd9e8d5713087824 */ /* 0x000fe200078e02ff */
[----:B------:R-:W-:Y:S01]  /*0bd0*/  LOP3.LUT R5, R2, UR26, R5, 0x96, !PT ;  /* 0x0000001a02057c12 */ /* 0x000fe2000f8e9605 */
[----:B------:R-:W-:Y:S02]  /*0be0*/  IMAD R6, R117, -0x2daee0ad, RZ ;  /* 0xd2511f5375067824 */ /* 0x000fe400078e02ff */
[----:B------:R-:W-:Y:S02]  /*0bf0*/  IMAD.MOV.U32 R4, RZ, RZ, RZ ;  /* 0x000000ffff047224 */ /* 0x000fe400078e00ff */
.L_x_8368:
        /* <DEDUP_REMOVED lines=18> */
[----:B------:R-:W-:-:S03]  /*0d20*/  HFMA2.MMA R116, -RZ, RZ, 0, 9.5367431640625e-07 ;  /* 0x00000010ff747435 */ /* 0x000fc600000001ff */
        /* <DEDUP_REMOVED lines=18> */
.L_x_8128:
[----:B0-----:R-:W-:Y:S02]  /*0e50*/  IMAD.MOV.U32 R125, RZ, RZ, R8 ;  /* 0x000000ffff7d7224 */ /* 0x001fe400078e0008 */
.L_x_8129:
[----:B------:R-:W-:Y:S05]  /*0e60*/  BSYNC B2 ;  /* 0x0000000000027941 */ /* 0x000fea0003800000 */
.L_x_8127:
        /* <DEDUP_REMOVED lines=16> */
.L_x_8133:
[----:B------:R-:W-:Y:S05]  /*0f70*/  BSYNC B3 ;  /* 0x0000000000037941 */ /* 0x000fea0003800000 */
.L_x_8132:
        /* <DEDUP_REMOVED lines=42> */
.L_x_8131:
[----:B------:R-:W-:Y:S05]  /*1220*/  BSYNC B2 ;  /* 0x0000000000027941 */ /* 0x000fea0003800000 */
.L_x_8130:
        /* <DEDUP_REMOVED lines=24> */
.L_x_8135:
[----:B------:R-:W-:Y:S02]  /*13b0*/  IMAD.MOV.U32 R126, RZ, RZ, R8 ;  /* 0x000000ffff7e7224 */ /* 0x000fe400078e0008 */
.L_x_8136:
[----:B------:R-:W-:Y:S05]  /*13c0*/  BSYNC B2 ;  /* 0x0000000000027941 */ /* 0x000fea0003800000 */
.L_x_8134:
        /* <DEDUP_REMOVED lines=16> */
.L_x_8140:
[----:B------:R-:W-:Y:S05]  /*14d0*/  BSYNC B3 ;  /* 0x0000000000037941 */ /* 0x000fea0003800000 */
.L_x_8139:
        /* <DEDUP_REMOVED lines=42> */
.L_x_8138:
[----:B------:R-:W-:Y:S05]  /*1780*/  BSYNC B2 ;  /* 0x0000000000027941 */ /* 0x000fea0003800000 */
.L_x_8137:
[----:B------:R-:W0:Y:S01]  /*1790*/  I2F.U32 R126, R126 ;  /* 0x0000007e007e7306 */ /* 0x000e220000201000 */
[----:B------:R-:W-:Y:S01]  /*17a0*/  PRMT R125, RZ, 0x7610, R116 ;  /* 0x00007610ff7d7816 */ /* 0x000fe20000000074 */
[----:B------:R-:W-:Y:S04]  /*17b0*/  BSSY B2, `(.L_x_8141) ;  /* 0x0000016000027945 */ /* 0x000fe80003800000 */
        /* <DEDUP_REMOVED lines=20> */
.L_x_8142:
[----:B------:R-:W-:Y:S02]  /*1900*/  IMAD.MOV.U32 R116, RZ, RZ, R8 ;  /* 0x000000ffff747224 */ /* 0x000fe400078e0008 */
.L_x_8143:
[----:B------:R-:W-:Y:S05]  /*1910*/  BSYNC B2 ;  /* 0x0000000000027941 */ /* 0x000fea0003800000 */
.L_x_8141:
        /* <DEDUP_REMOVED lines=16> */
.L_x_8147:
[----:B------:R-:W-:Y:S05]  /*1a20*/  BSYNC B3 ;  /* 0x0000000000037941 */ /* 0x000fea0003800000 */
.L_x_8146:
        /* <DEDUP_REMOVED lines=42> */
.L_x_8145:
[----:B------:R-:W-:Y:S05]  /*1cd0*/  BSYNC B2 ;  /* 0x0000000000027941 */ /* 0x000fea0003800000 */
.L_x_8144:
        /* <DEDUP_REMOVED lines=22> */
.L_x_8149:
[----:B------:R-:W-:Y:S02]  /*1e40*/  IMAD.MOV.U32 R116, RZ, RZ, R8 ;  /* 0x000000ffff747224 */ /* 0x000fe400078e0008 */
.L_x_8150:
[----:B------:R-:W-:Y:S05]  /*1e50*/  BSYNC B2 ;  /* 0x0000000000027941 */ /* 0x000fea0003800000 */
.L_x_8148:
        /* <DEDUP_REMOVED lines=16> */
.L_x_8154:
[----:B------:R-:W-:Y:S05]  /*1f60*/  BSYNC B3 ;  /* 0x0000000000037941 */ /* 0x000fea0003800000 */
.L_x_8153:
        /* <DEDUP_REMOVED lines=42> */
.L_x_8152:
[----:B------:R-:W-:Y:S05]  /*2210*/  BSYNC B2 ;  /* 0x0000000000027941 */ /* 0x000fea0003800000 */
.L_x_8151:
        /* <DEDUP_REMOVED lines=22> */
.L_x_8156:
[----:B------:R-:W-:Y:S02]  /*2380*/  IMAD.MOV.U32 R141, RZ, RZ, R8 ;  /* 0x000000ffff8d7224 */ /* 0x000fe400078e0008 */
.L_x_8157:
[----:B------:R-:W-:Y:S05]  /*2390*/  BSYNC B2 ;  /* 0x0000000000027941 */ /* 0x000fea0003800000 */
.L_x_8155:
        /* <DEDUP_REMOVED lines=16> */
.L_x_8161:
[----:B------:R-:W-:Y:S05]  /*24a0*/  BSYNC B3 ;  /* 0x0000000000037941 */ /* 0x000fea0003800000 */
.L_x_8160:
        /* <DEDUP_REMOVED lines=42> */
.L_x_8159:
[----:B------:R-:W-:Y:S05]  /*2750*/  BSYNC B2 ;  /* 0x0000000000027941 */ /* 0x000fea0003800000 */
.L_x_8158:
        /* <DEDUP_REMOVED lines=22> */
.L_x_8163:
[----:B------:R-:W-:Y:S02]  /*28c0*/  IMAD.MOV.U32 R142, RZ, RZ, R8 ;  /* 0x000000ffff8e7224 */ /* 0x000fe400078e0008 */
.L_x_8164:
[----:B------:R-:W-:Y:S05]  /*28d0*/  BSYNC B2 ;  /* 0x0000000000027941 */ /* 0x000fea0003800000 */
.L_x_8162:
        /* <DEDUP_REMOVED lines=16> */
.L_x_8168:
[----:B------:R-:W-:Y:S05]  /*29e0*/  BSYNC B3 ;  /* 0x0000000000037941 */ /* 0x000fea0003800000 */
.L_x_8167:
        /* <DEDUP_REMOVED lines=42> */
.L_x_8166:
[----:B------:R-:W-:Y:S05]  /*2c90*/  BSYNC B2 ;  /* 0x0000000000027941 */ /* 0x000fea0003800000 */
.L_x_8165:
        /* <DEDUP_REMOVED lines=9> */
[----:B------:R-:W-:-:S03]  /*2d30*/  IADD3 R117, R116, 0x1, RZ ;  /* 0x0000000174757810 */ /* 0x000fc60007ffe0ff */
        /* <DEDUP_REMOVED lines=12> */
.L_x_8170:
[----:B------:R-:W-:Y:S02]  /*2e00*/  IMAD.MOV.U32 R118, RZ, RZ, R8 ;  /* 0x000000ffff767224 */ /* 0x000fe400078e0008 */
.L_x_8171:
[----:B------:R-:W-:Y:S05]  /*2e10*/  BSYNC B2 ;  /* 0x0000000000027941 */ /* 0x000fea0003800000 */
.L_x_8169:
        /* <DEDUP_REMOVED lines=16> */
.L_x_8175:
[----:B------:R-:W-:Y:S05]  /*2f20*/  BSYNC B3 ;  /* 0x0000000000037941 */ /* 0x000fea0003800000 */
.L_x_8174:
        /* <DEDUP_REMOVED lines=42> */
.L_x_8173:
[----:B------:R-:W-:Y:S05]  /*31d0*/  BSYNC B2 ;  /* 0x0000000000027941 */ /* 0x000fea0003800000 */
.L_x_8172:
        /* <DEDUP_REMOVED lines=22> */
.L_x_8177:
[----:B------:R-:W-:Y:S02]  /*3340*/  IMAD.MOV.U32 R118, RZ, RZ, R8 ;  /* 0x000000ffff767224 */ /* 0x000fe400078e0008 */
.L_x_8178:
[----:B------:R-:W-:Y:S05]  /*3350*/  BSYNC B2 ;  /* 0x0000000000027941 */ /* 0x000fea0003800000 */
.L_x_8176:
        /* <DEDUP_REMOVED lines=18> */
.L_x_8182:
[----:B------:R-:W-:Y:S05]  /*3480*/  BSYNC B3 ;  /* 0x0000000000037941 */ /* 0x000fea0003800000 */
.L_x_8181:
        /* <DEDUP_REMOVED lines=42> */
.L_x_8180:
[----:B------:R-:W-:Y:S05]  /*3730*/  BSYNC B2 ;  /* 0x0000000000027941 */ /* 0x000fea0003800000 */
.L_x_8179:
        /* <DEDUP_REMOVED lines=8> */
[----:B------:R-:W-:-:S02]  /*37c0*/  ISETP.NE.AND P6, PT, R149, RZ, PT ;  /* 0x000000ff9500720c */ /* 0x000fc40003fc5270 */
[----:B0-----:R-:W-:Y:S01]  /*37d0*/  F2FP.BF16.PACK_AB R118, R141, R134 ;  /* 0x000000868d76723e */ /* 0x001fe200000010ff */
[----:B------:R-:W-:Y:S01]  /*37e0*/  IMAD.WIDE.U32 R162, R162, 0x1000000, RZ ;  /* 0x01000000a2a27825 */ /* 0x000fe200078e00ff */
[----:B------:R-:W-:-:S03]  /*37f0*/  F2FP.BF16.PACK_AB R117, R133, R126 ;  /* 0x0000007e8575723e */ /* 0x000fc600000010ff */
[----:B-1----:R-:W-:Y:S01]  /*3800*/  FFMA.FTZ R116, R116, R155, 1.1641532182693481445e-10 ;  /* 0x2f00000074747423 */ /* 0x002fe2000001009b */
[----:B------:R-:W-:-:S04]  /*3810*/  SEL R155, RZ, 0x1, P3 ;  /* 0x00000001ff9b7807 */ /* 0x000fc80001800000 */
[----:B------:R-:W-:-:S04]  /*3820*/  FSETP.GTU.FTZ.AND P4, PT, R116, c[0x0][0x1e4], PT ;  /* 0x0000790074007a0b */ /* 0x000fc80003f9c000 */
[----:B------:R-:W-:Y:S02]  /*3830*/  FSEL R116, R119, RZ, !P4 ;  /* 0x000000ff77747208 */ /* 0x000fe40006000000 */
[----:B------:R-:W-:-:S03]  /*3840*/  SEL R160, RZ, 0x1000000, P4 ;  /* 0x01000000ffa07807 */ /* 0x000fc60002000000 */
[----:B------:R-:W-:Y:S01]  /*3850*/  FMUL.FTZ R149, R95, R116 ;  /* 0x000000745f957220 */ /* 0x000fe20000410000 */
[----:B------:R-:W-:Y:S02]  /*3860*/  @P0 PRMT R116, RZ, 0x7610, R19 ;  /* 0x00007610ff740816 */ /* 0x000fe40000000013 */
[----:B------:R-:W-:Y:S02]  /*3870*/  LOP3.LUT R158, R158, R160, R159, 0xfe, !PT ;  /* 0x000000a09e9e7212 */ /* 0x000fe400078efe9f */
[----:B------:R-:W-:Y:S01]  /*3880*/  SEL R160, RZ, 0x1, P1 ;  /* 0x00000001ffa07807 */ /* 0x000fe20000800000 */
[----:B------:R-:W-:Y:S01]  /*3890*/  @P0 FADD.FTZ R149, R116, R149 ;  /* 0x0000009574950221 */ /* 0x000fe20000010000 */
[----:B------:R-:W-:Y:S02]  /*38a0*/  LOP3.LUT R155, R163, R158, R155, 0xfe, !PT ;  /* 0x0000009ea39b7212 */ /* 0x000fe400078efe9b */
        /* <DEDUP_REMOVED lines=16> */
.L_x_8126:
[----:B------:R-:W-:Y:S05]  /*39b0*/  BSYNC B1 ;  /* 0x0000000000017941 */ /* 0x000fea0003800000 */
.L_x_8125:
        /* <DEDUP_REMOVED lines=23> */
.L_x_8186:
[----:B0-----:R-:W-:Y:S02]  /*3b30*/  IMAD.MOV.U32 R127, RZ, RZ, R8 ;  /* 0x000000ffff7f7224 */ /* 0x001fe400078e0008 */
.L_x_8187:
[----:B------:R-:W-:Y:S05]  /*3b40*/  BSYNC B2 ;  /* 0x0000000000027941 */ /* 0x000fea0003800000 */
.L_x_8185:
        /* <DEDUP_REMOVED lines=16> */
.L_x_8191:
[----:B------:R-:W-:Y:S05]  /*3c50*/  BSYNC B3 ;  /* 0x0000000000037941 */ /* 0x000fea0003800000 */
.L_x_8190:
        /* <DEDUP_REMOVED lines=42> */
.L_x_8189:
[----:B------:R-:W-:Y:S05]  /*3f00*/  BSYNC B2 ;  /* 0x0000000000027941 */ /* 0x000fea0003800000 */
.L_x_8188:
        /* <DEDUP_REMOVED lines=24> */
.L_x_8193:
[----:B------:R-:W-:Y:S02]  /*4090*/  IMAD.MOV.U32 R128, RZ, RZ, R8 ;  /* 0x000000ffff807224 */ /* 0x000fe400078e0008 */
.L_x_8194:
[----:B------:R-:W-:Y:S05]  /*40a0*/  BSYNC B2 ;  /* 0x0000000000027941 */ /* 0x000fea0003800000 */
.L_x_8192:
        /* <DEDUP_REMOVED lines=16> */
.L_x_8198:
[----:B------:R-:W-:Y:S05]  /*41b0*/  BSYNC B3 ;  /* 0x0000000000037941 */ /* 0x000fea0003800000 */
.L_x_8197:
        /* <DEDUP_REMOVED lines=42> */
.L_x_8196:
[----:B------:R-:W-:Y:S05]  /*4460*/  BSYNC B2 ;  /* 0x0000000000027941 */ /* 0x000fea0003800000 */
.L_x_8195:
        /* <DEDUP_REMOVED lines=23> */
.L_x_8200:
[----:B------:R-:W-:Y:S02]  /*45e0*/  IMAD.MOV.U32 R116, RZ, RZ, R8 ;  /* 0x000000ffff747224 */ /* 0x000fe400078e0008 */
.L_x_8201:
[----:B------:R-:W-:Y:S05]  /*45f0*/  BSYNC B2 ;  /* 0x0000000000027941 */ /* 0x000fea0003800000 */
.L_x_8199:
        /* <DEDUP_REMOVED lines=16> */
.L_x_8205:
[----:B------:R-:W-:Y:S05]  /*4700*/  BSYNC B3 ;  /* 0x0000000000037941 */ /* 0x000fea0003800000 */
.L_x_8204:
        /* <DEDUP_REMOVED lines=42> */
.L_x_8203:
[----:B------:R-:W-:Y:S05]  /*49b0*/  BSYNC B2 ;  /* 0x0000000000027941 */ /* 0x000fea0003800000 */
.L_x_8202:
        /* <DEDUP_REMOVED lines=22> */
.L_x_8207:
[----:B------:R-:W-:Y:S02]  /*4b20*/  IMAD.MOV.U32 R116, RZ, RZ, R8 ;  /* 0x000000ffff747224 */ /* 0x000fe400078e0008 */
.L_x_8208:
[----:B------:R-:W-:Y:S05]  /*4b30*/  BSYNC B2 ;  /* 0x0000000000027941 */ /* 0x000fea0003800000 */
.L_x_8206:
        /* <DEDUP_REMOVED lines=16> */
.L_x_8212:
[----:B------:R-:W-:Y:S05]  /*4c40*/  BSYNC B3 ;  /* 0x0000000000037941 */ /* 0x000fea0003800000 */
.L_x_8211:
        /* <DEDUP_REMOVED lines=42> */
.L_x_8210:
[----:B------:R-:W-:Y:S05]  /*4ef0*/  BSYNC B2 ;  /* 0x0000000000027941 */ /* 0x000fea0003800000 */
.L_x_8209:
        /* <DEDUP_REMOVED lines=22> */
.L_x_8214:
[----:B------:R-:W-:Y:S02]  /*5060*/  IMAD.MOV.U32 R143, RZ, RZ, R8 ;  /* 0x000000ffff8f7224 */ /* 0x000fe400078e0008 */
.L_x_8215:
[----:B------:R-:W-:Y:S05]  /*5070*/  BSYNC B2 ;  /* 0x0000000000027941 */ /* 0x000fea0003800000 */
.L_x_8213:
        /* <DEDUP_REMOVED lines=16> */
.L_x_8219:
[----:B------:R-:W-:Y:S05]  /*5180*/  BSYNC B3 ;  /* 0x0000000000037941 */ /* 0x000fea0003800000 */
.L_x_8218:
        /* <DEDUP_REMOVED lines=42> */
.L_x_8217:
[----:B------:R-:W-:Y:S05]  /*5430*/  BSYNC B2 ;  /* 0x0000000000027941 */ /* 0x000fea0003800000 */
.L_x_8216:
        /* <DEDUP_REMOVED lines=22> */
.L_x_8221:
[----:B------:R-:W-:Y:S02]  /*55a0*/  IMAD.MOV.U32 R144, RZ, RZ, R8 ;  /* 0x000000ffff907224 */ /* 0x000fe400078e0008 */
.L_x_8222:
[----:B------:R-:W-:Y:S05]  /*55b0*/  BSYNC B2 ;  /* 0x0000000000027941 */ /* 0x000fea0003800000 */
.L_x_8220:
        /* <DEDUP_REMOVED lines=16> */
.L_x_8226:
[----:B------:R-:W-:Y:S05]  /*56c0*/  BSYNC B3 ;  /* 0x0000000000037941 */ /* 0x000fea0003800000 */
.L_x_8225:
        /* <DEDUP_REMOVED lines=42> */
.L_x_8224:
[----:B------:R-:W-:Y:S05]  /*5970*/  BSYNC B2 ;  /* 0x0000000000027941 */ /* 0x000fea0003800000 */
.L_x_8223:
        /* <DEDUP_REMOVED lines=22> */
.L_x_8228:
[----:B------:R-:W-:Y:S02]  /*5ae0*/  IMAD.MOV.U32 R118, RZ, RZ, R8 ;  /* 0x000000ffff767224 */ /* 0x000fe400078e0008 */
.L_x_8229:
[----:B------:R-:W-:Y:S05]  /*5af0*/  BSYNC B2 ;  /* 0x0000000000027941 */ /* 0x000fea0003800000 */
.L_x_8227:
        /* <DEDUP_REMOVED lines=16> */
.L_x_8233:
[----:B------:R-:W-:Y:S05]  /*5c00*/  BSYNC B3 ;  /* 0x0000000000037941 */ /* 0x000fea0003800000 */
.L_x_8232:
        /* <DEDUP_REMOVED lines=42> */
.L_x_8231:
[----:B------:R-:W-:Y:S05]  /*5eb0*/  BSYNC B2 ;  /* 0x0000000000027941 */ /* 0x000fea0003800000 */
.L_x_8230:
        /* <DEDUP_REMOVED lines=22> */
.L_x_8235:
[----:B------:R-:W-:Y:S02]  /*6020*/  IMAD.MOV.U32 R118, RZ, RZ, R8 ;  /* 0x000000ffff767224 */ /* 0x000fe400078e0008 */
.L_x_8236:
[----:B------:R-:W-:Y:S05]  /*6030*/  BSYNC B2 ;  /* 0x0000000000027941 */ /* 0x000fea0003800000 */
.L_x_8234:
        /* <DEDUP_REMOVED lines=18> */
.L_x_8240:
[----:B------:R-:W-:Y:S05]  /*6160*/  BSYNC B3 ;  /* 0x0000000000037941 */ /* 0x000fea0003800000 */
.L_x_8239:
        /* <DEDUP_REMOVED lines=42> */
.L_x_8238:
[----:B------:R-:W-:Y:S05]  /*6410*/  BSYNC B2 ;  /* 0x0000000000027941 */ /* 0x000fea0003800000 */
.L_x_8237:
[----:B------:R0:W1:Y:S01]  /*6420*/  I2F.U32 R116, R118 ;  /* 0x0000007600747306 */ /* 0x0000620000201000 */
[----:B------:R-:W-:Y:S02]  /*6430*/  PRMT R119, RZ, 0x7610, R119 ;  /* 0x00007610ff777816 */ /* 0x000fe40000000077 */
[----:B------:R-:W-:Y:S02]  /*6440*/  SEL R158, RZ, 0x10000, P5 ;  /* 0x00010000ff9e7807 */ /* 0x000fe40002800000 */
[----:B------:R-:W-:Y:S01]  /*6450*/  SEL R162, RZ, 0x1, P2 ;  /* 0x00000001ffa27807 */ /* 0x000fe20001000000 */
[----:B------:R-:W-:Y:S01]  /*6460*/  FMUL.FTZ R119, R119, R154 ;  /* 0x0000009a77777220 */ /* 0x000fe20000410000 */
[----:B------:R-:W-:Y:S02]  /*6470*/  SEL R161, RZ, 0x100, P4 ;  /* 0x00000100ffa17807 */ /* 0x000fe40002000000 */
[----:B------:R-:W-:Y:S01]  /*6480*/  SEL R159, RZ, 0x1, P3 ;  /* 0x00000001ff9f7807 */ /* 0x000fe20001800000 */
[----:B------:R-:W-:Y:S01]  /*6490*/  FMUL.FTZ R119, R119, c[0x0][0x1e8] ;  /* 0x00007a0077777a20 */ /* 0x000fe20000410000 */
[----:B------:R-:W-:Y:S01]  /*64a0*/  ISETP.NE.AND P4, PT, R157, RZ, PT ;  /* 0x000000ff9d00720c */ /* 0x000fe20003f85270 */
[----:B------:R-:W-:Y:S01]  /*64b0*/  IMAD.WIDE.U32 R162, R162, 0x1000000, RZ ;  /* 0x01000000a2a27825 */ /* 0x000fe200078e00ff */
[----:B------:R-:W-:-:S02]  /*64c0*/  ISETP.NE.AND P6, PT, R156, RZ, PT ;  /* 0x000000ff9c00720c */ /* 0x000fc40003fc5270 */
[----:B0-----:R-:W-:Y:S01]  /*64d0*/  F2FP.BF16.PACK_AB R118, R143, R136 ;  /* 0x000000888f76723e */ /* 0x001fe200000010ff */
[----:B-1----:R-:W-:Y:S01]  /*64e0*/  FFMA.FTZ R116, R116, R151, 1.1641532182693481445e-10 ;  /* 0x2f00000074747423 */ /* 0x002fe20000010097 */
[----:B------:R-:W-:-:S04]  /*64f0*/  F2FP.BF16.PACK_AB R117, R135, R128 ;  /* 0x000000808775723e */ /* 0x000fc800000010ff */
        /* <DEDUP_REMOVED lines=25> */
.L_x_8184:
[----:B------:R-:W-:Y:S05]  /*6690*/  BSYNC B1 ;  /* 0x0000000000017941 */ /* 0x000fea0003800000 */
.L_x_8183:
        /* <DEDUP_REMOVED lines=23> */
.L_x_8244:
[----:B0-----:R-:W-:Y:S02]  /*6810*/  IMAD.MOV.U32 R129, RZ, RZ, R8 ;  /* 0x000000ffff817224 */ /* 0x001fe400078e0008 */
.L_x_8245:
[----:B------:R-:W-:Y:S05]  /*6820*/  BSYNC B2 ;  /* 0x0000000000027941 */ /* 0x000fea0003800000 */
.L_x_8243:
        /* <DEDUP_REMOVED lines=16> */
.L_x_8249:
[----:B------:R-:W-:Y:S05]  /*6930*/  BSYNC B3 ;  /* 0x0000000000037941 */ /* 0x000fea0003800000 */
.L_x_8248:
        /* <DEDUP_REMOVED lines=42> */
.L_x_8247:
[----:B------:R-:W-:Y:S05]  /*6be0*/  BSYNC B2 ;  /* 0x0000000000027941 */ /* 0x000fea0003800000 */
.L_x_8246:
        /* <DEDUP_REMOVED lines=24> */
.L_x_8251:
[----:B------:R-:W-:Y:S02]  /*6d70*/  IMAD.MOV.U32 R129, RZ, RZ, R8 ;  /* 0x000000ffff817224 */ /* 0x000fe400078e0008 */
.L_x_8252:
[----:B------:R-:W-:Y:S05]  /*6d80*/  BSYNC B2 ;  /* 0x0000000000027941 */ /* 0x000fea0003800000 */
.L_x_8250:
        /* <DEDUP_REMOVED lines=16> */
.L_x_8256:
[----:B------:R-:W-:Y:S05]  /*6e90*/  BSYNC B3 ;  /* 0x0000000000037941 */ /* 0x000fea0003800000 */
.L_x_8255:
        /* <DEDUP_REMOVED lines=42> */
.L_x_8254:
[----:B------:R-:W-:Y:S05]  /*7140*/  BSYNC B2 ;  /* 0x0000000000027941 */ /* 0x000fea0003800000 */
.L_x_8253:
[----:B------:R0:W1:Y:S01]  /*7150*/  I2F.U32 R7, R129 ;  /* 0x0000008100077306 */ /* 0x0000620000201000 */
[----:B------:R-:W-:Y:S01]  /*7160*/  BSSY B2, `(.L_x_8257) ;  /* 0x0000017000027945 */ /* 0x000fe20003800000 */
[----:B0-----:R-:W-:-:S05]  /*7170*/  PRMT R129, RZ, 0x7610, R116 ;  /* 0x00007610ff817816 */ /* 0x001fca0000000074 */
[----:B------:R-:W-:Y:S01]  /*7180*/  FMUL.FTZ R116, R129, R154 ;  /* 0x0000009a81747220 */ /* 0x000fe20000410000 */
[----:B------:R-:W-:Y:S01]  /*7190*/  @P0 PRMT R129, RZ, 0x7610, R16 ;  /* 0x00007610ff810816 */ /* 0x000fe20000000010 */
[----:B-1----:R-:W-:Y:S02]  /*71a0*/  FFMA.FTZ R7, R7, R150, 1.1641532182693481445e-10 ;  /* 0x2f00000007077423 */ /* 0x002fe40000010096 */
[----:B------:R-:W-:-:S03]  /*71b0*/  FMUL.FTZ R116, R116, c[0x0][0x1e8] ;  /* 0x00007a0074747a20 */ /* 0x000fc60000410000 */
[----:B------:R-:W-:Y:S02]  /*71c0*/  FSETP.GTU.FTZ.AND P1, PT, R7, c[0x0][0x1e4], PT ;  /* 0x0000790007007a0b */ /* 0x000fe40003f3c000 */
[C---:B------:R-:W-:Y:S02]  /*71d0*/  IADD3 R7, R137.reuse, 0x1, RZ ;  /* 0x0000000189077810 */ /* 0x040fe40007ffe0ff */
        /* <DEDUP_REMOVED lines=14> */
.L_x_8258:
[----:B------:R-:W-:Y:S02]  /*72c0*/  IMAD.MOV.U32 R116, RZ, RZ, R8 ;  /* 0x000000ffff747224 */ /* 0x000fe400078e0008 */
.L_x_8259:
[----:B------:R-:W-:Y:S05]  /*72d0*/  BSYNC B2 ;  /* 0x0000000000027941 */ /* 0x000fea0003800000 */
.L_x_8257:
        /* <DEDUP_REMOVED lines=16> */
.L_x_8263:
[----:B------:R-:W-:Y:S05]  /*73e0*/  BSYNC B3 ;  /* 0x0000000000037941 */ /* 0x000fea0003800000 */
.L_x_8262:
        /* <DEDUP_REMOVED lines=42> */
.L_x_8261:
[----:B------:R-:W-:Y:S05]  /*7690*/  BSYNC B2 ;  /* 0x0000000000027941 */ /* 0x000fea0003800000 */
.L_x_8260:
        /* <DEDUP_REMOVED lines=22> */
.L_x_8265:
[----:B------:R-:W-:Y:S02]  /*7800*/  IMAD.MOV.U32 R116, RZ, RZ, R8 ;  /* 0x000000ffff747224 */ /* 0x000fe400078e0008 */
.L_x_8266:
[----:B------:R-:W-:Y:S05]  /*7810*/  BSYNC B2 ;  /* 0x0000000000027941 */ /* 0x000fea0003800000 */
.L_x_8264:
        /* <DEDUP_REMOVED lines=16> */
.L_x_8270:
[----:B------:R-:W-:Y:S05]  /*7920*/  BSYNC B3 ;  /* 0x0000000000037941 */ /* 0x000fea0003800000 */
.L_x_8269:
        /* <DEDUP_REMOVED lines=42> */
.L_x_8268:
[----:B------:R-:W-:Y:S05]  /*7bd0*/  BSYNC B2 ;  /* 0x0000000000027941 */ /* 0x000fea0003800000 */
.L_x_8267:
        /* <DEDUP_REMOVED lines=22> */
.L_x_8272:
[----:B------:R-:W-:Y:S02]  /*7d40*/  IMAD.MOV.U32 R145, RZ, RZ, R8 ;  /* 0x000000ffff917224 */ /* 0x000fe400078e0008 */
.L_x_8273:
[----:B------:R-:W-:Y:S05]  /*7d50*/  BSYNC B2 ;  /* 0x0000000000027941 */ /* 0x000fea0003800000 */
.L_x_8271:
        /* <DEDUP_REMOVED lines=16> */
.L_x_8277:
[----:B------:R-:W-:Y:S05]  /*7e60*/  BSYNC B3 ;  /* 0x0000000000037941 */ /* 0x000fea0003800000 */
.L_x_8276:
        /* <DEDUP_REMOVED lines=42> */
.L_x_8275:
[----:B------:R-:W-:Y:S05]  /*8110*/  BSYNC B2 ;  /* 0x0000000000027941 */ /* 0x000fea0003800000 */
.L_x_8274:
        /* <DEDUP_REMOVED lines=22> */
.L_x_8279:
[----:B------:R-:W-:Y:S02]  /*8280*/  MOV R145, R8 ;  /* 0x0000000800917202 */ /* 0x000fe40000000f00 */
.L_x_8280:
[----:B------:R-:W-:Y:S05]  /*8290*/  BSYNC B2 ;  /* 0x0000000000027941 */ /* 0x000fea0003800000 */
.L_x_8278:
        /* <DEDUP_REMOVED lines=16> */
.L_x_8284:
[----:B------:R-:W-:Y:S05]  /*83a0*/  BSYNC B3 ;  /* 0x0000000000037941 */ /* 0x000fea0003800000 */
.L_x_8283:
        /* <DEDUP_REMOVED lines=42> */
.L_x_8282:
[----:B------:R-:W-:Y:S05]  /*8650*/  BSYNC B2 ;  /* 0x0000000000027941 */ /* 0x000fea0003800000 */
.L_x_8281:
        /* <DEDUP_REMOVED lines=22> */
.L_x_8286:
[----:B------:R-:W-:Y:S02]  /*87c0*/  IMAD.MOV.U32 R118, RZ, RZ, R8 ;  /* 0x000000ffff767224 */ /* 0x000fe400078e0008 */
.L_x_8287:
[----:B------:R-:W-:Y:S05]  /*87d0*/  BSYNC B2 ;  /* 0x0000000000027941 */ /* 0x000fea0003800000 */
.L_x_8285:
        /* <DEDUP_REMOVED lines=16> */
.L_x_8291:
[----:B------:R-:W-:Y:S05]  /*88e0*/  BSYNC B3 ;  /* 0x0000000000037941 */ /* 0x000fea0003800000 */
.L_x_8290:
        /* <DEDUP_REMOVED lines=42> */
.L_x_8289:
[----:B------:R-:W-:Y:S05]  /*8b90*/  BSYNC B2 ;  /* 0x0000000000027941 */ /* 0x000fea0003800000 */
.L_x_8288:
        /* <DEDUP_REMOVED lines=22> */
.L_x_8293:
[----:B------:R-:W-:Y:S02]  /*8d00*/  IMAD.MOV.U32 R118, RZ, RZ, R8 ;  /* 0x000000ffff767224 */ /* 0x000fe400078e0008 */
.L_x_8294:
[----:B------:R-:W-:Y:S05]  /*8d10*/  BSYNC B2 ;  /* 0x0000000000027941 */ /* 0x000fea0003800000 */
.L_x_8292:
        /* <DEDUP_REMOVED lines=18> */
.L_x_8298:
[----:B------:R-:W-:Y:S05]  /*8e40*/  BSYNC B3 ;  /* 0x0000000000037941 */ /* 0x000fea0003800000 */
.L_x_8297:
        /* <DEDUP_REMOVED lines=41> */
[----:B------:R-:W-:-:S06]  /*90e0*/  HFMA2.MMA R7, -RZ, RZ, 0, 0 ;  /* 0x00000000ff077435 */ /* 0x000fcc00000001ff */
.L_x_8296:
[----:B------:R-:W-:Y:S05]  /*90f0*/  BSYNC B2 ;  /* 0x0000000000027941 */ /* 0x000fea0003800000 */
.L_x_8295:
        /* <DEDUP_REMOVED lines=39> */
.L_x_8242:
[----:B------:R-:W-:Y:S05]  /*9370*/  BSYNC B1 ;  /* 0x0000000000017941 */ /* 0x000fea0003800000 */
.L_x_8241:
        /* <DEDUP_REMOVED lines=23> */
.L_x_8302:
[----:B0-----:R-:W-:Y:S02]  /*94f0*/  MOV R131, R8 ;  /* 0x0000000800837202 */ /* 0x001fe40000000f00 */
.L_x_8303:
[----:B------:R-:W-:Y:S05]  /*9500*/  BSYNC B2 ;  /* 0x0000000000027941 */ /* 0x000fea0003800000 */
.L_x_8301:
        /* <DEDUP_REMOVED lines=16> */
.L_x_8307:
[----:B------:R-:W-:Y:S05]  /*9610*/  BSYNC B3 ;  /* 0x0000000000037941 */ /* 0x000fea0003800000 */
.L_x_8306:
        /* <DEDUP_REMOVED lines=42> */
.L_x_8305:
[----:B------:R-:W-:Y:S05]  /*98c0*/  BSYNC B2 ;  /* 0x0000000000027941 */ /* 0x000fea0003800000 */
.L_x_8304:
[----:B------:R-:W0:Y:S01]  /*98d0*/  I2F.U32 R7, R131 ;  /* 0x0000008300077306 */ /* 0x000e220000201000 */
[----:B------:R-:W-:Y:S01]  /*98e0*/  HFMA2.MMA R156, -RZ, RZ, 0.1171875, 0 ;  /* 0x2f800000ff9c7435 */ /* 0x000fe200000001ff */
[----:B-----5:R-:W-:Y:S01]  /*98f0*/  PRMT R121, RZ, 0x5410, R116 ;  /* 0x00005410ff797816 */ /* 0x020fe20000000074 */
[----:B------:R-:W-:Y:S01]  /*9900*/  BSSY B2, `(.L_x_8308) ;  /* 0x0000016000027945 */ /* 0x000fe20003800000 */
[----:B------:R-:W-:Y:S02]  /*9910*/  @P0 PRMT R140, RZ, 0x5410, R16 ;  /* 0x00005410ff8c0816 */ /* 0x000fe40000000010 */
        /* <DEDUP_REMOVED lines=19> */
.L_x_8309:
[----:B------:R-:W-:Y:S02]  /*9a50*/  IMAD.MOV.U32 R131, RZ, RZ, R8 ;  /* 0x000000ffff837224 */ /* 0x000fe400078e0008 */
.L_x_8310:
[----:B------:R-:W-:Y:S05]  /*9a60*/  BSYNC B2 ;  /* 0x0000000000027941 */ /* 0x000fea0003800000 */
.L_x_8308:
        /* <DEDUP_REMOVED lines=16> */
.L_x_8314:
[----:B------:R-:W-:Y:S05]  /*9b70*/  BSYNC B3 ;  /* 0x0000000000037941 */ /* 0x000fea0003800000 */
.L_x_8313:
        /* <DEDUP_REMOVED lines=42> */
.L_x_8312:
[----:B------:R-:W-:Y:S05]  /*9e20*/  BSYNC B2 ;  /* 0x0000000000027941 */ /* 0x000fea0003800000 */
.L_x_8311:
        /* <DEDUP_REMOVED lines=23> */
.L_x_8316:
[----:B------:R-:W-:Y:S02]  /*9fa0*/  IMAD.MOV.U32 R116, RZ, RZ, R8 ;  /* 0x000000ffff747224 */ /* 0x000fe400078e0008 */
.L_x_8317:
[----:B------:R-:W-:Y:S05]  /*9fb0*/  BSYNC B2 ;  /* 0x0000000000027941 */ /* 0x000fea0003800000 */
.L_x_8315:
        /* <DEDUP_REMOVED lines=16> */
.L_x_8321:
[----:B------:R-:W-:Y:S05]  /*a0c0*/  BSYNC B3 ;  /* 0x0000000000037941 */ /* 0x000fea0003800000 */
.L_x_8320:
        /* <DEDUP_REMOVED lines=42> */
.L_x_8319:
[----:B------:R-:W-:Y:S05]  /*a370*/  BSYNC B2 ;  /* 0x0000000000027941 */ /* 0x000fea0003800000 */
.L_x_8318:
        /* <DEDUP_REMOVED lines=22> */
.L_x_8323:
[----:B------:R-:W-:Y:S02]  /*a4e0*/  MOV R116, R8 ;  /* 0x0000000800747202 */ /* 0x000fe40000000f00 */
.L_x_8324:
[----:B------:R-:W-:Y:S05]  /*a4f0*/  BSYNC B2 ;  /* 0x0000000000027941 */ /* 0x000fea0003800000 */
.L_x_8322:
        /* <DEDUP_REMOVED lines=16> */
.L_x_8328:
[----:B------:R-:W-:Y:S05]  /*a600*/  BSYNC B3 ;  /* 0x0000000000037941 */ /* 0x000fea0003800000 */
.L_x_8327:
        /* <DEDUP_REMOVED lines=42> */
.L_x_8326:
[----:B------:R-:W-:Y:S05]  /*a8b0*/  BSYNC B2 ;  /* 0x0000000000027941 */ /* 0x000fea0003800000 */
.L_x_8325:
        /* <DEDUP_REMOVED lines=22> */
.L_x_8330:
[----:B------:R-:W-:Y:S02]  /*aa20*/  IMAD.MOV.U32 R147, RZ, RZ, R8 ;  /* 0x000000ffff937224 */ /* 0x000fe400078e0008 */
.L_x_8331:
[----:B------:R-:W-:Y:S05]  /*aa30*/  BSYNC B2 ;  /* 0x0000000000027941 */ /* 0x000fea0003800000 */
.L_x_8329:
        /* <DEDUP_REMOVED lines=16> */
.L_x_8335:
[----:B------:R-:W-:Y:S05]  /*ab40*/  BSYNC B3 ;  /* 0x0000000000037941 */ /* 0x000fea0003800000 */
.L_x_8334:
        /* <DEDUP_REMOVED lines=42> */
.L_x_8333:
[----:B------:R-:W-:Y:S05]  /*adf0*/  BSYNC B2 ;  /* 0x0000000000027941 */ /* 0x000fea0003800000 */
.L_x_8332:
        /* <DEDUP_REMOVED lines=22> */
.L_x_8337:
[----:B------:R-:W-:Y:S02]  /*af60*/  IMAD.MOV.U32 R147, RZ, RZ, R8 ;  /* 0x000000ffff937224 */ /* 0x000fe400078e0008 */
.L_x_8338:
[----:B------:R-:W-:Y:S05]  /*af70*/  BSYNC B2 ;  /* 0x0000000000027941 */ /* 0x000fea0003800000 */
.L_x_8336:
        /* <DEDUP_REMOVED lines=16> */
.L_x_8342:
[----:B------:R-:W-:Y:S05]  /*b080*/  BSYNC B3 ;  /* 0x0000000000037941 */ /* 0x000fea0003800000 */
.L_x_8341:
        /* <DEDUP_REMOVED lines=42> */
.L_x_8340:
[----:B------:R-:W-:Y:S05]  /*b330*/  BSYNC B2 ;  /* 0x0000000000027941 */ /* 0x000fea0003800000 */
.L_x_8339:
        /* <DEDUP_REMOVED lines=22> */
.L_x_8344:
[----:B------:R-:W-:Y:S02]  /*b4a0*/  IMAD.MOV.U32 R118, RZ, RZ, R8 ;  /* 0x000000ffff767224 */ /* 0x000fe400078e0008 */
.L_x_8345:
[----:B------:R-:W-:Y:S05]  /*b4b0*/  BSYNC B2 ;  /* 0x0000000000027941 */ /* 0x000fea0003800000 */
.L_x_8343:
        /* <DEDUP_REMOVED lines=16> */
.L_x_8349:
[----:B------:R-:W-:Y:S05]  /*b5c0*/  BSYNC B3 ;  /* 0x0000000000037941 */ /* 0x000fea0003800000 */
.L_x_8348:
        /* <DEDUP_REMOVED lines=42> */
.L_x_8347:
[----:B------:R-:W-:Y:S05]  /*b870*/  BSYNC B2 ;  /* 0x0000000000027941 */ /* 0x000fea0003800000 */
.L_x_8346:
        /* <DEDUP_REMOVED lines=22> */
.L_x_8351:
[----:B------:R-:W-:Y:S02]  /*b9e0*/  IMAD.MOV.U32 R118, RZ, RZ, R8 ;  /* 0x000000ffff767224 */ /* 0x000fe400078e0008 */
.L_x_8352:
[----:B------:R-:W-:Y:S05]  /*b9f0*/  BSYNC B2 ;  /* 0x0000000000027941 */ /* 0x000fea0003800000 */
.L_x_8350:
        /* <DEDUP_REMOVED lines=18> */
.L_x_8356:
[----:B------:R-:W-:Y:S05]  /*bb20*/  BSYNC B3 ;  /* 0x0000000000037941 */ /* 0x000fea0003800000 */
.L_x_8355:
        /* <DEDUP_REMOVED lines=42> */
.L_x_8354:
[----:B------:R-:W-:Y:S05]  /*bdd0*/  BSYNC B2 ;  /* 0x0000000000027941 */ /* 0x000fea0003800000 */
.L_x_8353:
[----:B------:R-:W0:Y:S01]  /*bde0*/  I2F.U32 R117, R118 ;  /* 0x0000007600757306 */ /* 0x000e220000201000 */
[----:B------:R-:W-:Y:S02]  /*bdf0*/  PRMT R119, RZ, 0x7610, R119 ;  /* 0x00007610ff777816 */ /* 0x000fe40000000077 */
[----:B------:R-:W-:Y:S02]  /*be00*/  SEL R159, RZ, 0x100, P4 ;  /* 0x00000100ff9f7807 */ /* 0x000fe40002000000 */
[----:B------:R-:W-:Y:S01]  /*be10*/  ISETP.NE.AND P6, PT, R152, RZ, PT ;  /* 0x000000ff9800720c */ /* 0x000fe20003fc5270 */
[----:B------:R-:W-:Y:S01]  /*be20*/  FMUL.FTZ R119, R119, R154 ;  /* 0x0000009a77777220 */ /* 0x000fe20000410000 */
[----:B------:R-:W-:Y:S02]  /*be30*/  SEL R162, RZ, 0x1, P2 ;  /* 0x00000001ffa27807 */ /* 0x000fe40001000000 */
[----:B------:R-:W-:Y:S01]  /*be40*/  SEL R158, RZ, 0x10000, P5 ;  /* 0x00010000ff9e7807 */ /* 0x000fe20002800000 */
[----:B------:R-:W-:Y:S01]  /*be50*/  FMUL.FTZ R119, R119, c[0x0][0x1e8] ;  /* 0x00007a0077777a20 */ /* 0x000fe20000410000 */
[----:B------:R-:W-:Y:S01]  /*be60*/  SEL R161, RZ, 0x1, P3 ;  /* 0x00000001ffa17807 */ /* 0x000fe20001800000 */
[----:B------:R-:W-:Y:S01]  /*be70*/  IMAD.WIDE.U32 R162, R162, 0x1000000, RZ ;  /* 0x01000000a2a27825 */ /* 0x000fe200078e00ff */
[----:B------:R-:W-:-:S02]  /*be80*/  ISETP.NE.AND P5, PT, R157, RZ, PT ;  /* 0x000000ff9d00720c */ /* 0x000fc40003fa5270 */
[----:B------:R-:W-:Y:S01]  /*be90*/  SEL R160, RZ, 0x1, P1 ;  /* 0x00000001ffa07807 */ /* 0x000fe20000800000 */
[----:B0-----:R-:W-:Y:S01]  /*bea0*/  FFMA.FTZ R117, R117, R156, 1.1641532182693481445e-10 ;  /* 0x2f00000075757423 */ /* 0x001fe2000001009c */
[----:B------:R-:W-:Y:S02]  /*beb0*/  F2FP.BF16.PACK_AB R118, R148, R139 ;  /* 0x0000008b9476723e */ /* 0x000fe400000010ff */
        /* <DEDUP_REMOVED lines=24> */
.L_x_8300:
[----:B------:R-:W-:Y:S05]  /*c040*/  BSYNC B1 ;  /* 0x0000000000017941 */ /* 0x000fea0003800000 */
.L_x_8299:
        /* <DEDUP_REMOVED lines=40> */
.L_x_8369:
        /* <DEDUP_REMOVED lines=86> */
.L_x_8370:
        /* <DEDUP_REMOVED lines=27> */
[--C-:B------:R-:W-:Y:S02]  /*c9e0*/  FADD.FTZ R117, R133, -R153.reuse ;  /* 0x8000009985757221 */ /* 0x100fe40000010000 */
[C---:B------:R-:W-:Y:S02]  /*c9f0*/  FMUL.FTZ R119, R156.reuse, R119 ;  /* 0x000000779c777220 */ /* 0x040fe40000410000 */
[----:B------:R-:W-:Y:S02]  /*ca00*/  FMUL.FTZ R118, R156, R117 ;  /* 0x000000759c767220 */ /* 0x000fe40000410000 */
[----:B------:R-:W-:-:S02]  /*ca10*/  FADD.FTZ R117, R141, -R153 ;  /* 0x800000998d757221 */ /* 0x000fc40000010000 */
[C---:B------:R-:W-:Y:S02]  /*ca20*/  FMUL.FTZ R155, R156.reuse, R155 ;  /* 0x0000009b9c9b7220 */ /* 0x040fe40000410000 */
[----:B0-----:R-:W-:Y:S02]  /*ca30*/  FMUL.FTZ R154, R156, R117 ;  /* 0x000000759c9a7220 */ /* 0x001fe40000410000 */
[----:B------:R-:W-:Y:S02]  /*ca40*/  FFMA.FTZ R117, R106, R119, R114 ;  /* 0x000000776a757223 */ /* 0x000fe40000010072 */
[----:B------:R-:W-:Y:S02]  /*ca50*/  FFMA.FTZ R118, R107, R118, R115 ;  /* 0x000000766b767223 */ /* 0x000fe40000010073 */
        /* <DEDUP_REMOVED lines=15> */
.L_x_8360:
[----:B------:R-:W-:Y:S05]  /*cb50*/  BSYNC B1 ;  /* 0x0000000000017941 */ /* 0x000fea0003800000 */
.L_x_8359:
[----:B------:R-:W-:Y:S01]  /*cb60*/  ISETP.NE.AND P0, PT, R123, RZ, PT ;  /* 0x000000ff7b00720c */ /* 0x000fe20003f05270 */
[----:B------:R-:W-:-:S12]  /*cb70*/  BSSY B1, `(.L_x_8361) ;  /* 0x0000022000017945 */ /* 0x000fd80003800000 */
[----:B------:R-:W-:Y:S05]  /*cb80*/  @!P0 BRA `(.L_x_8362) ;  /* 0x0000020000008947 */ /* 0x000fea0003800000 */
[--C-:B01----:R-:W-:Y:S02]  /*cb90*/  FADD.FTZ R117, R0, -R153.reuse ;  /* 0x8000009900757221 */ /* 0x103fe40000010000 */
        /* <DEDUP_REMOVED lines=31> */
.L_x_8362:
[----:B------:R-:W-:Y:S05]  /*cd90*/  BSYNC B1 ;  /* 0x0000000000017941 */ /* 0x000fea0003800000 */
.L_x_8361:
        /* <DEDUP_REMOVED lines=35> */
.L_x_8364:
[----:B------:R-:W-:Y:S05]  /*cfd0*/  BSYNC B1 ;  /* 0x0000000000017941 */ /* 0x000fea0003800000 */
.L_x_8363:
        /* <DEDUP_REMOVED lines=34> */
.L_x_8366:
[----:B------:R-:W-:Y:S05]  /*d200*/  BSYNC B1 ;  /* 0x0000000000017941 */ /* 0x000fea0003800000 */
.L_x_8365:
[----:B------:R-:W-:-:S04]  /*d210*/  IMAD.MOV.U32 R3, RZ, RZ, 0x4 ;  /* 0x00000004ff037424 */ /* 0x000fc800078e00ff */
[----:B------:R-:W-:-:S05]  /*d220*/  IMAD R10, R3, c[0x0][0x160], R10 ;  /* 0x00005800030a7a24 */ /* 0x000fca00078e020a */
[----:B------:R-:W-:-:S13]  /*d230*/  ISETP.GE.AND P0, PT, R10, c[0x0][0x164], PT ;  /* 0x000059000a007a0c */ /* 0x000fda0003f06270 */
[----:B01---5:R-:W-:Y:S01]  /*d240*/  @P0 CALL.REL.NOINC `(.L_x_8367) ;  /* 0x0000001000000944 */ /* 0x023fe20003c00000 */
[----:B------:R-:W-:Y:S05]  /*d250*/  BRA `(.L_x_8368) ;  /* 0xffff39a000007947 */ /* 0x000fea000383ffff */
.L_x_8367:
[----:B------:R-:W-:Y:S05]  /*d260*/  BSYNC B0 ;  /* 0x0000000000007941 */ /* 0x000fea0003800000 */
.L_x_8124:
[----:B------:R-:W-:Y:S05]  /*d270*/  EXIT ;  /* 0x000000000000794d */ /* 0x000fea0003800000 */
.L_x_8357:
[----:B------:R-:W-:Y:S01]  /*d280*/  MOV R153, 0x1 ;  /* 0x0000000100997802 */ /* 0x000fe20000000f00 */
[----:B------:R-:W-:Y:S01]  /*d290*/  IMAD.MOV.U32 R119, RZ, RZ, 0x1f ;  /* 0x0000001fff777424 */ /* 0x000fe200078e00ff */
[----:B------:R-:W-:Y:S01]  /*d2a0*/  MOV R116, 0xd2d0 ;  /* 0x0000d2d000747802 */ /* 0x000fe20000000f00 */
[----:B------:R-:W-:Y:S02]  /*d2b0*/  IMAD.MOV.U32 R156, RZ, RZ, -0x1 ;  /* 0xffffffffff9c7424 */ /* 0x000fe400078e00ff */
[----:B-----5:R-:W-:Y:S05]  /*d2c0*/  CALL.REL.NOINC `($__internal_44_$__cuda_sm70_shflsync_bfly_p) ;  /* 0x000007d000007944 */ /* 0x020fea0003c00000 */
[----:B-1----:R-:W-:Y:S01]  /*d2d0*/  IMAD.MOV.U32 R117, RZ, RZ, R153 ;  /* 0x000000ffff757224 */ /* 0x002fe200078e0099 */
[----:B0-----:R-:W-:Y:S05]  /*d2e0*/  BRA `(.L_x_8369) ;  /* 0xffffefe000007947 */ /* 0x001fea000383ffff */
.L_x_8358:
[----:B------:R-:W-:Y:S01]  /*d2f0*/  HFMA2.MMA R153, -RZ, RZ, 0, 1.1920928955078125e-07 ;  /* 0x00000002ff997435 */ /* 0x000fe200000001ff */
[----:B0-----:R-:W-:Y:S01]  /*d300*/  IMAD.MOV.U32 R118, RZ, RZ, R157 ;  /* 0x000000ffff767224 */ /* 0x001fe200078e009d */
[----:B------:R-:W-:Y:S01]  /*d310*/  MOV R116, 0xd350 ;  /* 0x0000d35000747802 */ /* 0x000fe20000000f00 */
[----:B------:R-:W-:Y:S02]  /*d320*/  IMAD.MOV.U32 R119, RZ, RZ, 0x1f ;  /* 0x0000001fff777424 */ /* 0x000fe400078e00ff */
[----:B------:R-:W-:Y:S02]  /*d330*/  IMAD.MOV.U32 R156, RZ, RZ, -0x1 ;  /* 0xffffffffff9c7424 */ /* 0x000fe400078e00ff */
[----:B-----5:R-:W-:Y:S05]  /*d340*/  CALL.REL.NOINC `($__internal_44_$__cuda_sm70_shflsync_bfly_p) ;  /* 0x0000075000007944 */ /* 0x020fea0003c00000 */
[----:B01----:R-:W-:Y:S01]  /*d350*/  FADD.FTZ R118, R157, R153 ;  /* 0x000000999d767221 */ /* 0x003fe20000010000 */
[----:B------:R-:W-:Y:S01]  /*d360*/  MOV R156, 0xffffffff ;  /* 0xffffffff009c7802 */ /* 0x000fe20000000f00 */
[----:B------:R-:W-:Y:S01]  /*d370*/  IMAD.MOV.U32 R153, RZ, RZ, 0x4 ;  /* 0x00000004ff997424 */ /* 0x000fe200078e00ff */
[----:B------:R-:W-:Y:S01]  /*d380*/  MOV R116, 0xd3b0 ;  /* 0x0000d3b000747802 */ /* 0x000fe20000000f00 */
[----:B------:R-:W-:-:S02]  /*d390*/  IMAD.MOV.U32 R119, RZ, RZ, 0x1f ;  /* 0x0000001fff777424 */ /* 0x000fc400078e00ff */
[----:B------:R-:W-:Y:S05]  /*d3a0*/  CALL.REL.NOINC `($__internal_44_$__cuda_sm70_shflsync_bfly_p) ;  /* 0x000006f000007944 */ /* 0x000fea0003c00000 */
[----:B01----:R-:W-:Y:S01]  /*d3b0*/  FADD.FTZ R118, R118, R153 ;  /* 0x0000009976767221 */ /* 0x003fe20000010000 */
[----:B------:R-:W-:Y:S01]  /*d3c0*/  MOV R116, 0xd410 ;  /* 0x0000d41000747802 */ /* 0x000fe20000000f00 */
[----:B------:R-:W-:-:S02]  /*d3d0*/  IMAD.MOV.U32 R153, RZ, RZ, 0x8 ;  /* 0x00000008ff997424 */ /* 0x000fc400078e00ff */
[----:B------:R-:W-:Y:S02]  /*d3e0*/  IMAD.MOV.U32 R119, RZ, RZ, 0x1f ;  /* 0x0000001fff777424 */ /* 0x000fe400078e00ff */
[----:B------:R-:W-:Y:S02]  /*d3f0*/  IMAD.MOV.U32 R156, RZ, RZ, -0x1 ;  /* 0xffffffffff9c7424 */ /* 0x000fe400078e00ff */
[----:B------:R-:W-:Y:S05]  /*d400*/  CALL.REL.NOINC `($__internal_44_$__cuda_sm70_shflsync_bfly_p) ;  /* 0x0000069000007944 */ /* 0x000fea0003c00000 */
[----:B0-----:R-:W-:Y:S01]  /*d410*/  HFMA2.MMA R119, -RZ, RZ, 0, 1.847743988037109375e-06 ;  /* 0x0000001fff777435 */ /* 0x001fe200000001ff */
[----:B-1----:R-:W-:Y:S01]  /*d420*/  FADD.FTZ R118, R118, R153 ;  /* 0x0000009976767221 */ /* 0x002fe20000010000 */
[----:B------:R-:W-:Y:S01]  /*d430*/  MOV R116, 0xd470 ;  /* 0x0000d47000747802 */ /* 0x000fe20000000f00 */
[----:B------:R-:W-:Y:S02]  /*d440*/  IMAD.MOV.U32 R153, RZ, RZ, 0x10 ;  /* 0x00000010ff997424 */ /* 0x000fe400078e00ff */
[----:B------:R-:W-:Y:S02]  /*d450*/  IMAD.MOV.U32 R156, RZ, RZ, -0x1 ;  /* 0xffffffffff9c7424 */ /* 0x000fe400078e00ff */
[----:B------:R-:W-:Y:S05]  /*d460*/  CALL.REL.NOINC `($__internal_44_$__cuda_sm70_shflsync_bfly_p) ;  /* 0x0000063000007944 */ /* 0x000fea0003c00000 */
[----:B-1----:R-:W-:Y:S01]  /*d470*/  FADD.FTZ R153, R118, R153 ;  /* 0x0000009976997221 */ /* 0x002fe20000010000 */
[----:B------:R-:W-:Y:S01]  /*d480*/  ISETP.NE.AND P4, PT, R124, RZ, PT ;  /* 0x000000ff7c00720c */ /* 0x000fe20003f85270 */
[----:B0-----:R-:W-:Y:S02]  /*d490*/  IMAD.MOV.U32 R156, RZ, RZ, -0x1 ;  /* 0xffffffffff9c7424 */ /* 0x001fe400078e00ff */
[----:B------:R-:W-:-:S02]  /*d4a0*/  FMUL.FTZ R155, R153, c[0x0][0x1e0] ;  /* 0x00007800999b7a20 */ /* 0x000fc40000410000 */
[----:B------:R-:W-:Y:S02]  /*d4b0*/  IMAD.MOV.U32 R153, RZ, RZ, 0x1 ;  /* 0x00000001ff997424 */ /* 0x000fe400078e00ff */
[--C-:B------:R-:W-:Y:S02]  /*d4c0*/  FADD.FTZ R116, R2, -R155.reuse ;  /* 0x8000009b02747221 */ /* 0x100fe40000010000 */
[--C-:B------:R-:W-:Y:S02]  /*d4d0*/  FADD.FTZ R117, R125, -R155.reuse ;  /* 0x8000009b7d757221 */ /* 0x100fe40000010000 */
[----:B------:R-:W-:Y:S02]  /*d4e0*/  FFMA.FTZ R116, R116, R116, RZ ;  /* 0x0000007474747223 */ /* 0x000fe400000100ff */
[----:B------:R-:W-:Y:S02]  /*d4f0*/  FADD.FTZ R119, R126, -R155 ;  /* 0x8000009b7e777221 */ /* 0x000fe40000010000 */
[----:B------:R-:W-:-:S02]  /*d500*/  FFMA.FTZ R116, R117, R117, R116 ;  /* 0x0000007575747223 */ /* 0x000fc40000010074 */
[--C-:B------:R-:W-:Y:S02]  /*d510*/  FADD.FTZ R117, R133, -R155.reuse ;  /* 0x8000009b85757221 */ /* 0x100fe40000010000 */
[----:B------:R-:W-:Y:S02]  /*d520*/  FFMA.FTZ R116, R119, R119, R116 ;  /* 0x0000007777747223 */ /* 0x000fe40000010074 */
[--C-:B------:R-:W-:Y:S02]  /*d530*/  FADD.FTZ R119, R134, -R155.reuse ;  /* 0x8000009b86777221 */ /* 0x100fe40000010000 */
[----:B------:R-:W-:Y:S02]  /*d540*/  FFMA.FTZ R116, R117, R117, R116 ;  /* 0x0000007575747223 */ /* 0x000fe40000010074 */
        /* <DEDUP_REMOVED lines=58> */
[----:B------:R-:W-:Y:S05]  /*d8f0*/  CALL.REL.NOINC `($__internal_44_$__cuda_sm70_shflsync_bfly_p) ;  /* 0x000001a000007944 */ /* 0x000fea0003c00000 */
[----:B01----:R-:W-:Y:S01]  /*d900*/  FADD.FTZ R118, R118, R153 ;  /* 0x0000009976767221 */ /* 0x003fe20000010000 */
[----:B------:R-:W-:Y:S01]  /*d910*/  MOV R153, 0x2 ;  /* 0x0000000200997802 */ /* 0x000fe20000000f00 */
[----:B------:R-:W-:Y:S01]  /*d920*/  IMAD.MOV.U32 R119, RZ, RZ, 0x1f ;  /* 0x0000001fff777424 */ /* 0x000fe200078e00ff */
[----:B------:R-:W-:Y:S01]  /*d930*/  MOV R116, 0xd960 ;  /* 0x0000d96000747802 */ /* 0x000fe20000000f00 */
[----:B------:R-:W-:Y:S02]  /*d940*/  IMAD.MOV.U32 R156, RZ, RZ, -0x1 ;  /* 0xffffffffff9c7424 */ /* 0x000fe400078e00ff */
[----:B------:R-:W-:Y:S05]  /*d950*/  CALL.REL.NOINC `($__internal_44_$__cuda_sm70_shflsync_bfly_p) ;  /* 0x0000014000007944 */ /* 0x000fea0003c00000 */
        /* <DEDUP_REMOVED lines=12> */
[----:B-1----:R-:W-:Y:S01]  /*da20*/  FADD.FTZ R154, R118, R153 ;  /* 0x00000099769a7221 */ /* 0x002fe20000010000 */
[----:B0-----:R-:W-:Y:S01]  /*da30*/  HFMA2.MMA R119, -RZ, RZ, 0, 1.847743988037109375e-06 ;  /* 0x0000001fff777435 */ /* 0x001fe200000001ff */
[----:B------:R-:W-:Y:S01]  /*da40*/  IMAD.MOV.U32 R153, RZ, RZ, 0x10 ;  /* 0x00000010ff997424 */ /* 0x000fe200078e00ff */
[----:B------:R-:W-:Y:S01]  /*da50*/  MOV R116, 0xda90 ;  /* 0x0000da9000747802 */ /* 0x000fe20000000f00 */
[----:B------:R-:W-:Y:S02]  /*da60*/  IMAD.MOV.U32 R156, RZ, RZ, -0x1 ;  /* 0xffffffffff9c7424 */ /* 0x000fe400078e00ff */
[----:B------:R-:W-:Y:S02]  /*da70*/  IMAD.MOV.U32 R118, RZ, RZ, R154 ;  /* 0x000000ffff767224 */ /* 0x000fe400078e009a */
[----:B------:R-:W-:Y:S05]  /*da80*/  CALL.REL.NOINC `($__internal_44_$__cuda_sm70_shflsync_bfly_p) ;  /* 0x0000001000007944 */ /* 0x000fea0003c00000 */
[----:B01----:R-:W-:Y:S05]  /*da90*/  BRA `(.L_x_8370) ;  /* 0xffffed9000007947 */ /* 0x003fea000383ffff */
        .weak           $__internal_44_$__cuda_sm70_shflsync_bfly_p
        .type           $__internal_44_$__cuda_sm70_shflsync_bfly_p,@function
        .size           $__internal_44_$__cuda_sm70_shflsync_bfly_p,(.L_x_29184 - $__internal_44_$__cuda_sm70_shflsync_bfly_p)
$__internal_44_$__cuda_sm70_shflsync_bfly_p:
[----:B------:R-:W-:Y:S01]  /*daa0*/  IMAD.MOV.U32 R117, RZ, RZ, 0x0 ;  /* 0x00000000ff757424 */ /* 0x000fe200078e00ff */
[----:B------:R-:W-:Y:S04]  /*dab0*/  WARPSYNC R156 ;  /* 0x0000009c00007348 */ /* 0x000fe80003800000 */
[----:B------:R0:W1:Y:S01]  /*dac0*/  SHFL.BFLY PT, R153, R118, R153, R119 ;  /* 0x0c00009976997389 */ /* 0x00006200000e0077 */
[----:B------:R-:W-:Y:S05]  /*dad0*/  RET.REL.NODEC R116 `(_ZN10layer_norm13ln_fwd_kernelINS_13Kernel_traitsIf13__nv_bfloat16S2_S2_fjLj1024ELj1ELj4ELj1ELj16ENS_18Kernel_traits_baseILj1024EfS2_S2_S2_fjLj128EEEEELb1ELb1ELb0ELb0EEEvNS_9FwdParamsE) ;  /* 0xffff252074007950 */ /* 0x000fea0003c3ffff */
.L_x_8371:
        /* <DEDUP_REMOVED lines=10> */
.L_x_29184:


//--------------------- .text._ZN10layer_norm13ln_fwd_kernelINS_13Kernel_traitsIf13__nv_bfloat16S2_S2_fjLj1024ELj1ELj4ELj1ELj16ENS_18Kernel_traits_baseILj1024EfS2_S2_S2_fjLj128EEEEELb1ELb1ELb0ELb1EEEvNS_9FwdParamsE --------------------------
	.section	.text._ZN10layer_norm13ln_fwd_kernelINS_13Kernel_traitsIf13__nv_bfloat16S2_S2_fjLj1024ELj1ELj4ELj1ELj16ENS_18Kernel_traits_baseILj1024EfS2_S2_S2_fjLj128EEEEELb1ELb1ELb0ELb1EEEvNS_9FwdParamsE,"ax",@progbits
	.sectioninfo	@"SHI_REGISTERS=167"
	.align	128
        .global         _ZN10layer_norm13ln_fwd_kernelINS_13Kernel_traitsIf13__nv_bfloat16S2_S2_fjLj1024ELj1ELj4ELj1ELj16ENS_18Kernel_traits_baseILj1024EfS2_S2_S2_fjLj128EEEEELb1ELb1ELb0ELb1EEEvNS_9FwdParamsE
        .type           _ZN10layer_norm13ln_fwd_kernelINS_13Kernel_traitsIf13__nv_bfloat16S2_S2_fjLj1024ELj1ELj4ELj1ELj16ENS_18Kernel_traits_baseILj1024EfS2_S2_S2_fjLj128EEEEELb1ELb1ELb0ELb1EEEvNS_9FwdParamsE,@function
        .size           _ZN10layer_norm13ln_fwd_kernelINS_13Kernel_traitsIf13__nv_bfloat16S2_S2_fjLj1024ELj1ELj4ELj1ELj16ENS_18Kernel_traits_baseILj1024EfS2_S2_S2_fjLj128EEEEELb1ELb1ELb0ELb1EEEvNS_9FwdParamsE,(.L_x_29185 - _ZN10layer_norm13ln_fwd_kernelINS_13Kernel_traitsIf13__nv_bfloat16S2_S2_fjLj1024ELj1ELj4ELj1ELj16ENS_18Kernel_traits_baseILj1024EfS2_S2_S2_fjLj128EEEEELb1ELb1ELb0ELb1EEEvNS_9FwdParamsE)
        .other          _ZN10layer_norm13ln_fwd_kernelINS_13Kernel_traitsIf13__nv_bfloat16S2_S2_fjLj1024ELj1ELj4ELj1ELj16ENS_18Kernel_traits_baseILj1024EfS2_S2_S2_fjLj128EEEEELb1ELb1ELb0ELb1EEEvNS_9FwdParamsE,@"STO_CUDA_ENTRY STV_DEFAULT"
_ZN10layer_norm13ln_fwd_kernelINS_13Kernel_traitsIf13__nv_bfloat16S2_S2_fjLj1024ELj1ELj4ELj1ELj16ENS_18Kernel_traits_baseILj1024EfS2_S2_S2_fjLj128EEEEELb1ELb1ELb0ELb1EEEvNS_9FwdParamsE:
.text._ZN10layer_norm13ln_fwd_kernelINS_13Kernel_traitsIf13__nv_bfloat16S2_S2_fjLj1024ELj1ELj4ELj1ELj16ENS_18Kernel_traits_baseILj1024EfS2_S2_S2_fjLj128EEEEELb1ELb1ELb0ELb1EEEvNS_9FwdParamsE:
        /* <DEDUP_REMOVED lines=32> */
[----:B---3--:R-:W-:-:S07]  /*0200*/  @P0 IADD3 R146, P1, R4, c[0x0][0x240], RZ ;  /* 0x0000900004920a10 */ /* 0x008fce0007f3e0ff */
[----:B------:R2:W3:Y:S01]  /*0210*/  @P0 R2UR UR5, R3 ;  /* 0x00000000030503c2 */ /* 0x0004e200000e0000 */
[----:B0-----:R-:W-:Y:S02]  /*0220*/  IMAD R4, R15, c[0x0][0x0], R14 ;  /* 0x000000000f047a24 */ /* 0x001fe400078e020e */
        /* <DEDUP_REMOVED lines=10> */
[----:B--2---:R-:W-:Y:S01]  /*02d0*/  IMAD.WIDE.U32 R2, R0, -0x2daee0ad, RZ ;  /* 0xd2511f5300027825 */ /* 0x004fe200078e00ff */
[----:B------:R-:W-:Y:S01]  /*02e0*/  UIADD3 UR13, UR4, -0x255992d5, URZ ;  /* 0xdaa66d2b040d7890 */ /* 0x000fe2000fffe03f */
[----:B---3--:R-:W-:Y:S01]  /*02f0*/  LOP3.LUT R12, R9, UR5, RZ, 0x3c, !PT ;  /* 0x00000005090c7c12 */ /* 0x008fe2000f8e3cff */
[----:B------:R-:W-:Y:S01]  /*0300*/  UIADD3 UR10, UR5, -0x4498517b, URZ ;  /* 0xbb67ae85050a7890 */ /* 0x000fe2000fffe03f */
[----:B------:R-:W-:Y:S01]  /*0310*/  IMAD.SHL.U32 R0, R14, 0x20, RZ ;  /* 0x000000200e007824 */ /* 0x000fe200078e00ff */
        /* <DEDUP_REMOVED lines=36> */
[----:B------:R-:W-:-:S03]  /*0560*/  SHF.R.U32.HI R9, RZ, 0x5, R14 ;  /* 0x00000005ff097819 */ /* 0x000fc6000001160e */
[----:B------:R-:W-:Y:S01]  /*0570*/  IMAD.WIDE.U32 R12, R12, -0x326172a9, RZ ;  /* 0xcd9e8d570c0c7825 */ /* 0x000fe200078e00ff */
[----:B------:R-:W-:Y:S02]  /*0580*/  LOP3.LUT R16, R3, UR22, R8, 0x96, !PT ;  /* 0x0000001603107c12 */ /* 0x000fe4000f8e9608 */
[----:B------:R-:W-:Y:S02]  /*0590*/  LEA R9, R15, R9, 0x2 ;  /* 0x000000090f097211 */ /* 0x000fe400078e10ff */
[----:B------:R-:W-:Y:S01]  /*05a0*/  LOP3.LUT R8, R13, UR21, R10, 0x96, !PT ;  /* 0x000000150d087c12 */ /* 0x000fe2000f8e960a */
[----:B------:R-:W-:-:S04]  /*05b0*/  IMAD.HI.U32 R7, R16, -0x326172a9, RZ ;  /* 0xcd9e8d5710077827 */ /* 0x000fc800078e00ff */
[----:B------:R-:W-:Y:S01]  /*05c0*/  IMAD.HI.U32 R3, R8, -0x2daee0ad, RZ ;  /* 0xd2511f5308037827 */ /* 0x000fe200078e00ff */
[----:B------:R-:W-:-:S04]  /*05d0*/  LOP3.LUT R15, R7, UR23, R12, 0x96, !PT ;  /* 0x00000017070f7c12 */ /* 0x000fc8000f8e960c */
[----:B------:R-:W-:Y:S02]  /*05e0*/  LOP3.LUT R17, R3, UR24, R2, 0x96, !PT ;  /* 0x0000001803117c12 */ /* 0x000fe4000f8e9602 */
[----:B------:R-:W-:Y:S02]  /*05f0*/  LOP3.LUT R2, R0, 0x3e0, RZ, 0xc0, !PT ;  /* 0x000003e000027812 */ /* 0x000fe400078ec0ff */
[----:B------:R-:W-:Y:S02]  /*0600*/  LOP3.LUT R0, R14, 0x1f, RZ, 0xc0, !PT ;  /* 0x0000001f0e007812 */ /* 0x000fe400078ec0ff */
[C---:B------:R-:W-:Y:S02]  /*0610*/  IADD3 R10, P1, R2.reuse, c[0x0][0x218], RZ ;  /* 0x00008600020a7a10 */ /* 0x040fe40007f3e0ff */
[----:B------:R-:W-:Y:S02]  /*0620*/  IADD3 R2, P2, R2, c[0x0][0x1b0], RZ ;  /* 0x00006c0002027a10 */ /* 0x000fe40007f5e0ff */
[----:B------:R-:W-:Y:S01]  /*0630*/  LEA R12, P3, R0, c[0x0][0x1c8], 0x5 ;  /* 0x00007200000c7a11 */ /* 0x000fe200078628ff */
[----:B------:R-:W-:Y:S01]  /*0640*/  IMAD.X R11, RZ, RZ, c[0x0][0x21c], P1 ;  /* 0x00008700ff0b7624 */ /* 0x000fe200008e06ff */
[----:B------:R-:W-:Y:S01]  /*0650*/  ISETP.GE.AND P1, PT, R9, c[0x0][0x164], PT ;  /* 0x0000590009007a0c */ /* 0x000fe20003f26270 */
[----:B------:R-:W-:Y:S01]  /*0660*/  IMAD.X R3, RZ, RZ, c[0x0][0x1b4], P2 ;  /* 0x00006d00ff037624 */ /* 0x000fe200010e06ff */
[----:B------:R-:W-:-:S02]  /*0670*/  IADD3.X R13, RZ, c[0x0][0x1cc], RZ, P3, !PT ;  /* 0x00007300ff0d7a10 */ /* 0x000fc40001ffe4ff */
        /* <DEDUP_REMOVED lines=17> */
[----:B------:R-:W-:Y:S01]  /*0790*/  UIADD3 UR25, UR4, -0x700cb87f, URZ ;  /* 0x8ff3478104197890 */ /* 0x000fe2000fffe03f */
[----:B------:R-:W-:Y:S01]  /*07a0*/  IMAD.HI.U32 R7, R17, -0x326172a9, RZ ;  /* 0xcd9e8d5711077827 */ /* 0x000fe200078e00ff */
[----:B------:R-:W-:Y:S01]  /*07b0*/  UIADD3 UR26, UR5, -0x695add53, URZ ;  /* 0x96a522ad051a7890 */ /* 0x000fe2000fffe03f */
        /* <DEDUP_REMOVED lines=8> */
[----:B------:R-:W-:Y:S01]  /*0840*/  BSSY B0, `(.L_x_8372) ;  /* 0x0000c6c000007945 */ /* 0x000fe20003800000 */
[----:B------:R-:W-:Y:S01]  /*0850*/  LOP3.LUT R146, R146, 0x3, RZ, 0xc0, !PT ;  /* 0x0000000392927812 */ /* 0x000fe200078ec0ff */
[----:B0-----:R-:W-:-:S02]  /*0860*/  IMAD R10, R15, -0x2daee0ad, RZ ;  /* 0xd2511f530f0a7824 */ /* 0x001fc400078e02ff */
[----:B--2---:R-:W-:Y:S02]  /*0870*/  IMAD R3, R8, -0x2daee0ad, RZ ;  /* 0xd2511f5308037824 */ /* 0x004fe400078e02ff */
[----:B------:R-:W-:Y:S02]  /*0880*/  IMAD R2, R16, -0x326172a9, RZ ;  /* 0xcd9e8d5710027824 */ /* 0x000fe400078e02ff */
[----:B------:R-:W-:-:S03]  /*0890*/  IMAD.HI.U32 R8, R15, -0x2daee0ad, RZ ;  /* 0xd2511f530f087827 */ /* 0x000fc600078e00ff */
[----:B------:R-:W-:Y:S01]  /*08a0*/  LOP3.LUT R2, R7, UR25, R2, 0x96, !PT ;  /* 0x0000001907027c12 */ /* 0x000fe2000f8e9602 */
[----:B------:R-:W-:Y:S01]  /*08b0*/  IMAD.MOV.U32 R7, RZ, RZ, RZ ;  /* 0x000000ffff077224 */ /* 0x000fe200078e00ff */
[----:B------:R-:W-:Y:S01]  /*08c0*/  LOP3.LUT R3, R8, UR26, R3, 0x96, !PT ;  /* 0x0000001a08037c12 */ /* 0x000fe2000f8e9603 */
[----:B------:R-:W-:Y:S01]  /*08d0*/  IMAD R8, R17, -0x326172a9, RZ ;  /* 0xcd9e8d5711087824 */ /* 0x000fe200078e02ff */
[----:B-1----:R-:W-:Y:S02]  /*08e0*/  ULDC.U8 UR8, c[0x0][0x1f0] ;  /* 0x00007c0000087ab9 */ /* 0x002fe40000000000 */
.L_x_8600:
[----:B------:R-:W-:Y:S01]  /*08f0*/  ISETP.NE.U32.AND P1, PT, RZ, c[0x0][0x1c0], PT ;  /* 0x00007000ff007a0c */ /* 0x000fe20003f25070 */
[----:B------:R-:W-:Y:S01]  /*0900*/  IMAD R11, R9, c[0x0][0x168], RZ ;  /* 0x00005a00090b7a24 */ /* 0x000fe200078e02ff */
[----:B------:R-:W-:Y:S01]  /*0910*/  ISETP.NE.U32.AND P0, PT, RZ, c[0x0][0x180], PT ;  /* 0x00006000ff007a0c */ /* 0x000fe20003f05070 */
[----:B------:R-:W-:Y:S01]  /*0920*/  IMAD.MOV.U32 R128, RZ, RZ, 0x10 ;  /* 0x00000010ff807424 */ /* 0x000fe200078e00ff */
[----:B------:R-:W-:Y:S02]  /*0930*/  ISETP.NE.AND.EX P1, PT, RZ, c[0x0][0x1c4], PT, P1 ;  /* 0x00007100ff007a0c */ /* 0x000fe40003f25310 */
[----:B------:R-:W-:-:S02]  /*0940*/  SHF.R.S32.HI R12, RZ, 0x1f, R11 ;  /* 0x0000001fff0c7819 */ /* 0x000fc4000001140b */
[----:B------:R-:W-:Y:S02]  /*0950*/  ISETP.NE.AND.EX P0, PT, RZ, c[0x0][0x184], PT, P0 ;  /* 0x00006100ff007a0c */ /* 0x000fe40003f05300 */
[----:B------:R-:W-:-:S04]  /*0960*/  LEA.HI R11, R12, R11, RZ, 0x3 ;  /* 0x0000000b0c0b7211 */ /* 0x000fc800078f18ff */
[----:B------:R-:W-:-:S03]  /*0970*/  LEA.HI.SX32 R11, R11, R0, 0x1d ;  /* 0x000000000b0b7211 */ /* 0x000fc600078feaff */
[----:B------:R-:W-:-:S05]  /*0980*/  @P1 MOV R14, 0x2 ;  /* 0x00000002000e1802 */ /* 0x000fca0000000f00 */
[----:B------:R-:W-:-:S04]  /*0990*/  @P1 IMAD.WIDE R12, R9, R14, c[0x0][0x1c0] ;  /* 0x00007000090c1625 */ /* 0x000fc800078e020e */
[CC--:B------:R-:W-:Y:S02]  /*09a0*/  IMAD.WIDE.U32 R116, R11.reuse, R128.reuse, c[0x0][0x170] ;  /* 0x00005c000b747625 */ /* 0x0c0fe400078e0080 */
[----:B------:R-:W2:Y:S02]  /*09b0*/  @P1 LDG.E.U16 R12, [R12.64] ;  /* 0x000000060c0c1981 */ /* 0x000ea4000c1e1500 */
        /* <DEDUP_REMOVED lines=17> */
.L_x_8374:
[----:B0-----:R-:W-:Y:S02]  /*0ad0*/  MOV R13, R8 ;  /* 0x00000008000d7202 */ /* 0x001fe40000000f00 */
.L_x_8375:
[----:B------:R-:W-:Y:S05]  /*0ae0*/  BSYNC B1 ;  /* 0x0000000000017941 */ /* 0x000fea0003800000 */
.L_x_8373:
        /* <DEDUP_REMOVED lines=16> */
.L_x_8379:
[----:B------:R-:W-:Y:S05]  /*0bf0*/  BSYNC B2 ;  /* 0x0000000000027941 */ /* 0x000fea0003800000 */
.L_x_8378:
        /* <DEDUP_REMOVED lines=44> */
.L_x_8377:
[----:B------:R-:W-:Y:S05]  /*0ec0*/  BSYNC B1 ;  /* 0x0000000000017941 */ /* 0x000fea0003800000 */
.L_x_8376:
[----:B------:R0:W1:Y:S01]  /*0ed0*/  I2F.U32 R12, R13 ;  /* 0x0000000d000c7306 */ /* 0x0000620000201000 */
[----:B-----5:R-:W-:Y:S01]  /*0ee0*/  PRMT R14, RZ, 0x5410, R116 ;  /* 0x00005410ff0e7816 */ /* 0x020fe20000000074 */
[----:B------:R-:W-:Y:S01]  /*0ef0*/  IMAD.MOV.U32 R129, RZ, RZ, 0x2f800000 ;  /* 0x2f800000ff817424 */ /* 0x000fe200078e00ff */
[----:B------:R-:W-:Y:S01]  /*0f00*/  BSSY B1, `(.L_x_8380) ;  /* 0x0000016000017945 */ /* 0x000fe20003800000 */
[----:B------:R-:W-:Y:S02]  /*0f10*/  IADD3 R121, R120, 0x1, RZ ;  /* 0x0000000178797810 */ /* 0x000fe40007ffe0ff */
[----:B------:R-:W-:Y:S01]  /*0f20*/  FMUL.FTZ R14, R14, R127 ;  /* 0x0000007f0e0e7220 */ /* 0x000fe20000410000 */
[----:B0-----:R-:W-:-:S03]  /*0f30*/  @P0 PRMT R13, RZ, 0x5410, R16 ;  /* 0x00005410ff0d0816 */ /* 0x001fc60000000010 */
[----:B------:R-:W-:Y:S02]  /*0f40*/  FMUL.FTZ R14, R14, c[0x0][0x1e8] ;  /* 0x00007a000e0e7a20 */ /* 0x000fe40000410000 */
[----:B-1----:R-:W-:-:S05]  /*0f50*/  FFMA.FTZ R12, R12, R129, 1.1641532182693481445e-10 ;  /* 0x2f0000000c0c7423 */ /* 0x002fca0000010081 */
        /* <DEDUP_REMOVED lines=15> */
.L_x_8381:
[----:B------:R-:W-:Y:S02]  /*1050*/  IMAD.MOV.U32 R14, RZ, RZ, R8 ;  /* 0x000000ffff0e7224 */ /* 0x000fe400078e0008 */
.L_x_8382:
[----:B------:R-:W-:Y:S05]  /*1060*/  BSYNC B1 ;  /* 0x0000000000017941 */ /* 0x000fea0003800000 */
.L_x_8380:
        /* <DEDUP_REMOVED lines=16> */
.L_x_8386:
[----:B------:R-:W-:Y:S05]  /*1170*/  BSYNC B2 ;  /* 0x0000000000027941 */ /* 0x000fea0003800000 */
.L_x_8385:
        /* <DEDUP_REMOVED lines=44> */
.L_x_8384:
[----:B------:R-:W-:Y:S05]  /*1440*/  BSYNC B1 ;  /* 0x0000000000017941 */ /* 0x000fea0003800000 */
.L_x_8383:
[----:B------:R-:W0:Y:S01]  /*1450*/  I2F.U32 R14, R14 ;  /* 0x0000000e000e7306 */ /* 0x000e220000201000 */
[----:B------:R-:W-:Y:S01]  /*1460*/  PRMT R116, RZ, 0x7610, R116 ;  /* 0x00007610ff747816 */ /* 0x000fe20000000074 */
[----:B------:R-:W-:Y:S04]  /*1470*/  BSSY B1, `(.L_x_8387) ;  /* 0x0000016000017945 */ /* 0x000fe80003800000 */
        /* <DEDUP_REMOVED lines=20> */
.L_x_8388:
[----:B------:R-:W-:Y:S02]  /*15c0*/  MOV R15, R8 ;  /* 0x00000008000f7202 */ /* 0x000fe40000000f00 */
.L_x_8389:
[----:B------:R-:W-:Y:S05]  /*15d0*/  BSYNC B1 ;  /* 0x0000000000017941 */ /* 0x000fea0003800000 */
.L_x_8387:
        /* <DEDUP_REMOVED lines=16> */
.L_x_8393:
[----:B------:R-:W-:Y:S05]  /*16e0*/  BSYNC B2 ;  /* 0x0000000000027941 */ /* 0x000fea0003800000 */
.L_x_8392:
        /* <DEDUP_REMOVED lines=44> */
.L_x_8391:
[----:B------:R-:W-:Y:S05]  /*19b0*/  BSYNC B1 ;  /* 0x0000000000017941 */ /* 0x000fea0003800000 */
.L_x_8390:
        /* <DEDUP_REMOVED lines=22> */
.L_x_8395:
[----:B------:R-:W-:Y:S02]  /*1b20*/  IMAD.MOV.U32 R15, RZ, RZ, R8 ;  /* 0x000000ffff0f7224 */ /* 0x000fe400078e0008 */
.L_x_8396:
[----:B------:R-:W-:Y:S05]  /*1b30*/  BSYNC B1 ;  /* 0x0000000000017941 */ /* 0x000fea0003800000 */
.L_x_8394:
        /* <DEDUP_REMOVED lines=16> */
.L_x_8400:
[----:B------:R-:W-:Y:S05]  /*1c40*/  BSYNC B2 ;  /* 0x0000000000027941 */ /* 0x000fea0003800000 */
.L_x_8399:
        /* <DEDUP_REMOVED lines=44> */
.L_x_8398:
[----:B------:R-:W-:Y:S05]  /*1f10*/  BSYNC B1 ;  /* 0x0000000000017941 */ /* 0x000fea0003800000 */
.L_x_8397:
        /* <DEDUP_REMOVED lines=22> */
.L_x_8402:
[----:B------:R-:W-:Y:S02]  /*2080*/  IMAD.MOV.U32 R116, RZ, RZ, R8 ;  /* 0x000000ffff747224 */ /* 0x000fe400078e0008 */
.L_x_8403:
[----:B------:R-:W-:Y:S05]  /*2090*/  BSYNC B1 ;  /* 0x0000000000017941 */ /* 0x000fea0003800000 */
.L_x_8401:
        /* <DEDUP_REMOVED lines=16> */
.L_x_8407:
[----:B------:R-:W-:Y:S05]  /*21a0*/  BSYNC B2 ;  /* 0x0000000000027941 */ /* 0x000fea0003800000 */
.L_x_8406:
        /* <DEDUP_REMOVED lines=44> */
.L_x_8405:
[----:B------:R-:W-:Y:S05]  /*2470*/  BSYNC B1 ;  /* 0x0000000000017941 */ /* 0x000fea0003800000 */
.L_x_8404:
        /* <DEDUP_REMOVED lines=22> */
.L_x_8409:
[----:B------:R-:W-:Y:S02]  /*25e0*/  MOV R116, R8 ;  /* 0x0000000800747202 */ /* 0x000fe40000000f00 */
.L_x_8410:
[----:B------:R-:W-:Y:S05]  /*25f0*/  BSYNC B1 ;  /* 0x0000000000017941 */ /* 0x000fea0003800000 */
.L_x_8408:
        /* <DEDUP_REMOVED lines=16> */
.L_x_8414:
[----:B------:R-:W-:Y:S05]  /*2700*/  BSYNC B2 ;  /* 0x0000000000027941 */ /* 0x000fea0003800000 */
.L_x_8413:
        /* <DEDUP_REMOVED lines=44> */
.L_x_8412:
[----:B------:R-:W-:Y:S05]  /*29d0*/  BSYNC B1 ;  /* 0x0000000000017941 */ /* 0x000fea0003800000 */
.L_x_8411:
        /* <DEDUP_REMOVED lines=22> */
.L_x_8416:
[----:B------:R-:W-:Y:S02]  /*2b40*/  IMAD.MOV.U32 R116, RZ, RZ, R8 ;  /* 0x000000ffff747224 */ /* 0x000fe400078e0008 */
.L_x_8417:
[----:B------:R-:W-:Y:S05]  /*2b50*/  BSYNC B1 ;  /* 0x0000000000017941 */ /* 0x000fea0003800000 */
.L_x_8415:
        /* <DEDUP_REMOVED lines=16> */
.L_x_8421:
[----:B------:R-:W-:Y:S05]  /*2c60*/  BSYNC B2 ;  /* 0x0000000000027941 */ /* 0x000fea0003800000 */
.L_x_8420:
        /* <DEDUP_REMOVED lines=44> */
.L_x_8419:
[----:B------:R-:W-:Y:S05]  /*2f30*/  BSYNC B1 ;  /* 0x0000000000017941 */ /* 0x000fea0003800000 */
.L_x_8418:
        /* <DEDUP_REMOVED lines=22> */
.L_x_8423:
[----:B------:R-:W-:Y:S02]  /*30a0*/  IMAD.MOV.U32 R116, RZ, RZ, R8 ;  /* 0x000000ffff747224 */ /* 0x000fe400078e0008 */
.L_x_8424:
[----:B------:R-:W-:Y:S05]  /*30b0*/  BSYNC B1 ;  /* 0x0000000000017941 */ /* 0x000fea0003800000 */
.L_x_8422:
        /* <DEDUP_REMOVED lines=18> */
.L_x_8428:
[----:B------:R-:W-:Y:S05]  /*31e0*/  BSYNC B2 ;  /* 0x0000000000027941 */ /* 0x000fea0003800000 */
.L_x_8427:
        /* <DEDUP_REMOVED lines=44> */
.L_x_8426:
[----:B------:R-:W-:Y:S05]  /*34b0*/  BSYNC B1 ;  /* 0x0000000000017941 */ /* 0x000fea0003800000 */
.L_x_8425:
[----:B------:R-:W0:Y:S01]  /*34c0*/  I2F.U32 R116, R116 ;  /* 0x0000007400747306 */ /* 0x000e220000201000 */
[----:B------:R-:W-:Y:S02]  /*34d0*/  SEL R133, RZ, 0x10000, P5 ;  /* 0x00010000ff857807 */ /* 0x000fe40002800000 */
[----:B------:R-:W-:Y:S02]  /*34e0*/  ISETP.NE.AND P5, PT, R131, RZ, PT ;  /* 0x000000ff8300720c */ /* 0x000fe40003fa5270 */
[----:B------:R-:W-:-:S02]  /*34f0*/  SEL R120, RZ, 0x1, P2 ;  /* 0x00000001ff787807 */ /* 0x000fc40001000000 */
[----:B------:R-:W-:Y:S02]  /*3500*/  SEL R118, RZ, 0x1, P1 ;  /* 0x00000001ff767807 */ /* 0x000fe40000800000 */
[----:B------:R-:W-:Y:S01]  /*3510*/  SEL R123, RZ, 0x1, P5 ;  /* 0x00000001ff7b7807 */ /* 0x000fe20002800000 */
[----:B------:R-:W-:Y:S01]  /*3520*/  IMAD.WIDE.U32 R120, R120, 0x1000000, RZ ;  /* 0x0100000078787825 */ /* 0x000fe200078e00ff */
[----:B------:R-:W-:Y:S02]  /*3530*/  ISETP.NE.AND P6, PT, R130, RZ, PT ;  /* 0x000000ff8200720c */ /* 0x000fe40003fc5270 */
[----:B------:R-:W-:Y:S02]  /*3540*/  SEL R130, RZ, 0x100, P4 ;  /* 0x00000100ff827807 */ /* 0x000fe40002000000 */
[----:B------:R-:W-:Y:S01]  /*3550*/  SEL R135, RZ, 0x1, P6 ;  /* 0x00000001ff877807 */ /* 0x000fe20003000000 */
[----:B0-----:R-:W-:Y:S01]  /*3560*/  FFMA.FTZ R117, R116, R129, 1.1641532182693481445e-10 ;  /* 0x2f00000074757423 */ /* 0x001fe20000010081 */
[----:B------:R-:W-:Y:S01]  /*3570*/  PRMT R116, RZ, 0x7610, R119 ;  /* 0x00007610ff747816 */ /* 0x000fe20000000077 */
[----:B------:R-:W-:Y:S01]  /*3580*/  IMAD.WIDE.U32 R118, R118, 0x10000, RZ ;  /* 0x0001000076767825 */ /* 0x000fe200078e00ff */
[----:B------:R-:W-:-:S02]  /*3590*/  IADD3 R147, R11, 0x20, RZ ;  /* 0x000000200b937810 */ /* 0x000fc40007ffe0ff */
[----:B------:R-:W-:Y:S01]  /*35a0*/  FSETP.GTU.FTZ.AND P2, PT, R117, c[0x0][0x1e4], PT ;  /* 0x0000790075007a0b */ /* 0x000fe20003f5c000 */
[----:B------:R-:W-:Y:S02]  /*35b0*/  FMUL.FTZ R117, R116, R127 ;  /* 0x0000007f74757220 */ /* 0x000fe40000410000 */
[----:B------:R-:W-:Y:S01]  /*35c0*/  @P0 IMAD.WIDE.U32 R140, R147, R128, c[0x0][0x180] ;  /* 0x00006000938c0625 */ /* 0x000fe200078e0080 */
[----:B------:R-:W-:-:S03]  /*35d0*/  SEL R131, RZ, 0x1000000, P2 ;  /* 0x01000000ff837807 */ /* 0x000fc60001000000 */
[----:B------:R-:W-:Y:S02]  /*35e0*/  FMUL.FTZ R122, R117, c[0x0][0x1e8] ;  /* 0x00007a00757a7a20 */ /* 0x000fe40000410000 */
[----:B------:R-:W-:Y:S01]  /*35f0*/  IMAD.WIDE.U32 R116, R123, 0x100, RZ ;  /* 0x000001007b747825 */ /* 0x000fe200078e00ff */
[----:B------:R-:W-:Y:S01]  /*3600*/  LOP3.LUT R123, R130, R131, R133, 0xfe, !PT ;  /* 0x00000083827b7212 */ /* 0x000fe200078efe85 */
[----:B------:R-:W-:Y:S01]  /*3610*/  HFMA2.MMA R130, -RZ, RZ, 0, 4.76837158203125e-07 ;  /* 0x00000008ff827435 */ /* 0x000fe200000001ff */
[----:B------:R-:W-:Y:S01]  /*3620*/  FSEL R122, R122, RZ, !P2 ;  /* 0x000000ff7a7a7208 */ /* 0x000fe20005000000 */
[----:B------:R-:W-:Y:S01]  /*3630*/  IMAD.WIDE.U32 R132, R11, R128, c[0x0][0x188] ;  /* 0x000062000b847625 */ /* 0x000fe200078e0080 */
[----:B------:R-:W-:Y:S02]  /*3640*/  LOP3.LUT R134, R116, R120, R118, 0xfe, !PT ;  /* 0x0000007874867212 */ /* 0x000fe400078efe76 */
[----:B------:R-:W-:Y:S01]  /*3650*/  @P0 PRMT R116, RZ, 0x7610, R19 ;  /* 0x00007610ff740816 */ /* 0x000fe20000000013 */
[----:B------:R-:W-:Y:S01]  /*3660*/  FMUL.FTZ R131, R47, R122 ;  /* 0x0000007a2f837220 */ /* 0x000fe20000410000 */
[----:B------:R-:W-:-:S02]  /*3670*/  SEL R120, RZ, 0x1, P3 ;  /* 0x00000001ff787807 */ /* 0x000fc40001800000 */
[----:B------:R-:W-:Y:S01]  /*3680*/  LOP3.LUT R134, R134, R135, RZ, 0xfc, !PT ;  /* 0x0000008786867212 */ /* 0x000fe200078efcff */
[----:B------:R-:W-:Y:S01]  /*3690*/  @P0 FADD.FTZ R131, R131, R116 ;  /* 0x0000007483830221 */ /* 0x000fe20000010000 */
[----:B------:R-:W-:Y:S01]  /*36a0*/  LOP3.LUT R135, R121, R123, R120, 0xfe, !PT ;  /* 0x0000007b79877212 */ /* 0x000fe200078efe78 */
[----:B------:R-:W-:Y:S01]  /*36b0*/  IMAD.WIDE.U32 R138, R11, R130, c[0x0][0x190] ;  /* 0x000064000b8a7625 */ /* 0x000fe200078e0082 */
        /* <DEDUP_REMOVED lines=22> */
.L_x_8430:
[----:B0-----:R-:W-:Y:S02]  /*3820*/  IMAD.MOV.U32 R120, RZ, RZ, R8 ;  /* 0x000000ffff787224 */ /* 0x001fe400078e0008 */
.L_x_8431:
[----:B------:R-:W-:Y:S05]  /*3830*/  BSYNC B1 ;  /* 0x0000000000017941 */ /* 0x000fea0003800000 */
.L_x_8429:
        /* <DEDUP_REMOVED lines=16> */
.L_x_8435:
[----:B------:R-:W-:Y:S05]  /*3940*/  BSYNC B2 ;  /* 0x0000000000027941 */ /* 0x000fea0003800000 */
.L_x_8434:
        /* <DEDUP_REMOVED lines=44> */
.L_x_8433:
[----:B------:R-:W-:Y:S05]  /*3c10*/  BSYNC B1 ;  /* 0x0000000000017941 */ /* 0x000fea0003800000 */
.L_x_8432:
[----:B------:R-:W0:Y:S01]  /*3c20*/  I2F.U32 R120, R120 ;  /* 0x0000007800787306 */ /* 0x000e220000201000 */
[----:B-----5:R-:W-:Y:S01]  /*3c30*/  PRMT R122, RZ, 0x5410, R116 ;  /* 0x00005410ff7a7816 */ /* 0x020fe20000000074 */
[----:B------:R-:W-:Y:S01]  /*3c40*/  BSSY B1, `(.L_x_8436) ;  /* 0x0000016000017945 */ /* 0x000fe20003800000 */
[----:B------:R-:W-:-:S03]  /*3c50*/  @P0 PRMT R123, RZ, 0x5410, R16 ;  /* 0x00005410ff7b0816 */ /* 0x000fc60000000010 */
        /* <DEDUP_REMOVED lines=19> */
.L_x_8437:
[----:B------:R-:W-:Y:S02]  /*3d90*/  IMAD.MOV.U32 R122, RZ, RZ, R8 ;  /* 0x000000ffff7a7224 */ /* 0x000fe400078e0008 */
.L_x_8438:
[----:B------:R-:W-:Y:S05]  /*3da0*/  BSYNC B1 ;  /* 0x0000000000017941 */ /* 0x000fea0003800000 */
.L_x_8436:
        /* <DEDUP_REMOVED lines=16> */
.L_x_8442:
[----:B------:R-:W-:Y:S05]  /*3eb0*/  BSYNC B2 ;  /* 0x0000000000027941 */ /* 0x000fea0003800000 */
.L_x_8441:
        /* <DEDUP_REMOVED lines=44> */
.L_x_8440:
[----:B------:R-:W-:Y:S05]  /*4180*/  BSYNC B1 ;  /* 0x0000000000017941 */ /* 0x000fea0003800000 */
.L_x_8439:
        /* <DEDUP_REMOVED lines=23> */
.L_x_8444:
[----:B------:R-:W-:Y:S02]  /*4300*/  MOV R116, R8 ;  /* 0x0000000800747202 */ /* 0x000fe40000000f00 */
.L_x_8445:
[----:B------:R-:W-:Y:S05]  /*4310*/  BSYNC B1 ;  /* 0x0000000000017941 */ /* 0x000fea0003800000 */
.L_x_8443:
        /* <DEDUP_REMOVED lines=16> */
.L_x_8449:
[----:B------:R-:W-:Y:S05]  /*4420*/  BSYNC B2 ;  /* 0x0000000000027941 */ /* 0x000fea0003800000 */
.L_x_8448:
        /* <DEDUP_REMOVED lines=44> */
.L_x_8447:
[----:B------:R-:W-:Y:S05]  /*46f0*/  BSYNC B1 ;  /* 0x0000000000017941 */ /* 0x000fea0003800000 */
.L_x_8446:
        /* <DEDUP_REMOVED lines=22> */
.L_x_8451:
[----:B------:R-:W-:Y:S02]  /*4860*/  IMAD.MOV.U32 R116, RZ, RZ, R8 ;  /* 0x000000ffff747224 */ /* 0x000fe400078e0008 */
.L_x_8452:
[----:B------:R-:W-:Y:S05]  /*4870*/  BSYNC B1 ;  /* 0x0000000000017941 */ /* 0x000fea0003800000 */
.L_x_8450:
        /* <DEDUP_REMOVED lines=16> */
.L_x_8456:
[----:B------:R-:W-:Y:S05]  /*4980*/  BSYNC B2 ;  /* 0x0000000000027941 */ /* 0x000fea0003800000 */
.L_x_8455:
        /* <DEDUP_REMOVED lines=44> */
.L_x_8454:
[----:B------:R-:W-:Y:S05]  /*4c50*/  BSYNC B1 ;  /* 0x0000000000017941 */ /* 0x000fea0003800000 */
.L_x_8453:
        /* <DEDUP_REMOVED lines=22> */
.L_x_8458:
[----:B------:R-:W-:Y:S02]  /*4dc0*/  IMAD.MOV.U32 R138, RZ, RZ, R8 ;  /* 0x000000ffff8a7224 */ /* 0x000fe400078e0008 */
.L_x_8459:
[----:B------:R-:W-:Y:S05]  /*4dd0*/  BSYNC B1 ;  /* 0x0000000000017941 */ /* 0x000fea0003800000 */
.L_x_8457:
        /* <DEDUP_REMOVED lines=16> */
.L_x_8463:
[----:B------:R-:W-:Y:S05]  /*4ee0*/  BSYNC B2 ;  /* 0x0000000000027941 */ /* 0x000fea0003800000 */
.L_x_8462:
        /* <DEDUP_REMOVED lines=44> */
.L_x_8461:
[----:B------:R-:W-:Y:S05]  /*51b0*/  BSYNC B1 ;  /* 0x0000000000017941 */ /* 0x000fea0003800000 */
.L_x_8460:
        /* <DEDUP_REMOVED lines=22> */
.L_x_8465:
[----:B------:R-:W-:Y:S02]  /*5320*/  MOV R138, R8 ;  /* 0x00000008008a7202 */ /* 0x000fe40000000f00 */
.L_x_8466:
[----:B------:R-:W-:Y:S05]  /*5330*/  BSYNC B1 ;  /* 0x0000000000017941 */ /* 0x000fea0003800000 */
.L_x_8464:
        /* <DEDUP_REMOVED lines=16> */
.L_x_8470:
[----:B------:R-:W-:Y:S05]  /*5440*/  BSYNC B2 ;  /* 0x0000000000027941 */ /* 0x000fea0003800000 */
.L_x_8469:
        /* <DEDUP_REMOVED lines=44> */
.L_x_8468:
[----:B------:R-:W-:Y:S05]  /*5710*/  BSYNC B1 ;  /* 0x0000000000017941 */ /* 0x000fea0003800000 */
.L_x_8467:
        /* <DEDUP_REMOVED lines=22> */
.L_x_8472:
[----:B------:R-:W-:Y:S02]  /*5880*/  IMAD.MOV.U32 R118, RZ, RZ, R8 ;  /* 0x000000ffff767224 */ /* 0x000fe400078e0008 */
.L_x_8473:
[----:B------:R-:W-:Y:S05]  /*5890*/  BSYNC B1 ;  /* 0x0000000000017941 */ /* 0x000fea0003800000 */
.L_x_8471:
        /* <DEDUP_REMOVED lines=16> */
.L_x_8477:
[----:B------:R-:W-:Y:S05]  /*59a0*/  BSYNC B2 ;  /* 0x0000000000027941 */ /* 0x000fea0003800000 */
.L_x_8476:
        /* <DEDUP_REMOVED lines=44> */
.L_x_8475:
[----:B------:R-:W-:Y:S05]  /*5c70*/  BSYNC B1 ;  /* 0x0000000000017941 */ /* 0x000fea0003800000 */
.L_x_8474:
        /* <DEDUP_REMOVED lines=22> */
.L_x_8479:
[----:B------:R-:W-:Y:S02]  /*5de0*/  IMAD.MOV.U32 R118, RZ, RZ, R8 ;  /* 0x000000ffff767224 */ /* 0x000fe400078e0008 */
.L_x_8480:
[----:B------:R-:W-:Y:S05]  /*5df0*/  BSYNC B1 ;  /* 0x0000000000017941 */ /* 0x000fea0003800000 */
.L_x_8478:
        /* <DEDUP_REMOVED lines=18> */
.L_x_8484:
[----:B------:R-:W-:Y:S05]  /*5f20*/  BSYNC B2 ;  /* 0x0000000000027941 */ /* 0x000fea0003800000 */
.L_x_8483:
        /* <DEDUP_REMOVED lines=44> */
.L_x_8482:
[----:B------:R-:W-:Y:S05]  /*61f0*/  BSYNC B1 ;  /* 0x0000000000017941 */ /* 0x000fea0003800000 */
.L_x_8481:
[----:B------:R0:W1:Y:S01]  /*6200*/  I2F.U32 R116, R118 ;  /* 0x0000007600747306 */ /* 0x0000620000201000 */
[----:B------:R-:W-:Y:S01]  /*6210*/  SEL R142, RZ, 0x10000, P5 ;  /* 0x00010000ff8e7807 */ /* 0x000fe20002800000 */
[C---:B------:R-:W-:Y:S01]  /*6220*/  IMAD.WIDE.U32 R148, R147.reuse, R128, c[0x0][0x188] ;  /* 0x0000620093947625 */ /* 0x040fe200078e0080 */
[----:B------:R-:W-:Y:S02]  /*6230*/  ISETP.NE.AND P5, PT, R140, RZ, PT ;  /* 0x000000ff8c00720c */ /* 0x000fe40003fa5270 */
[----:B------:R-:W-:Y:S01]  /*6240*/  SEL R120, RZ, 0x1, P2 ;  /* 0x00000001ff787807 */ /* 0x000fe20001000000 */
[----:B------:R-:W-:Y:S01]  /*6250*/  IMAD.WIDE.U32 R146, R147, R130, c[0x0][0x190] ;  /* 0x0000640093927625 */ /* 0x000fe200078e0082 */
[----:B------:R-:W-:-:S02]  /*6260*/  SEL R117, RZ, 0x1, P5 ;  /* 0x00000001ff757807 */ /* 0x000fc40002800000 */
[----:B0-----:R-:W-:Y:S01]  /*6270*/  PRMT R118, RZ, 0x7610, R119 ;  /* 0x00007610ff767816 */ /* 0x001fe20000000077 */
[----:B------:R-:W-:Y:S01]  /*6280*/  IMAD.WIDE.U32 R120, R120, 0x1000000, RZ ;  /* 0x0100000078787825 */ /* 0x000fe200078e00ff */
[----:B------:R-:W-:Y:S02]  /*6290*/  SEL R119, RZ, 0x1, P1 ;  /* 0x00000001ff777807 */ /* 0x000fe40000800000 */
[----:B------:R-:W-:Y:S02]  /*62a0*/  ISETP.NE.AND P6, PT, R133, RZ, PT ;  /* 0x000000ff8500720c */ /* 0x000fe40003fc5270 */
[----:B------:R-:W-:Y:S01]  /*62b0*/  SEL R123, RZ, 0x100, P4 ;  /* 0x00000100ff7b7807 */ /* 0x000fe20002000000 */
[----:B-1----:R-:W-:Y:S01]  /*62c0*/  FFMA.FTZ R116, R116, R129, 1.1641532182693481445e-10 ;  /* 0x2f00000074747423 */ /* 0x002fe20000010081 */
[----:B------:R-:W-:Y:S02]  /*62d0*/  SEL R143, RZ, 0x1, P6 ;  /* 0x00000001ff8f7807 */ /* 0x000fe40003000000 */
[----:B------:R-:W-:-:S02]  /*62e0*/  IADD3 R153, R11, 0x40, RZ ;  /* 0x000000400b997810 */ /* 0x000fc40007ffe0ff */
[----:B------:R-:W-:Y:S01]  /*62f0*/  FSETP.GTU.FTZ.AND P2, PT, R116, c[0x0][0x1e4], PT ;  /* 0x0000790074007a0b */ /* 0x000fe20003f5c000 */
[----:B------:R-:W-:Y:S02]  /*6300*/  FMUL.FTZ R116, R118, R127 ;  /* 0x0000007f76747220 */ /* 0x000fe40000410000 */
[----:B------:R-:W-:Y:S01]  /*6310*/  IMAD.WIDE.U32 R118, R119, 0x10000, RZ ;  /* 0x0001000077767825 */ /* 0x000fe200078e00ff */
[----:B------:R-:W-:-:S03]  /*6320*/  SEL R133, RZ, 0x1000000, P2 ;  /* 0x01000000ff857807 */ /* 0x000fc60001000000 */
[----:B------:R-:W-:Y:S01]  /*6330*/  FMUL.FTZ R122, R116, c[0x0][0x1e8] ;  /* 0x00007a00747a7a20 */ /* 0x000fe20000410000 */
[----:B------:R-:W-:Y:S01]  /*6340*/  LOP3.LUT R123, R123, R133, R142, 0xfe, !PT ;  /* 0x000000857b7b7212 */ /* 0x000fe200078efe8e */
[----:B------:R-:W-:Y:S01]  /*6350*/  IMAD.WIDE.U32 R116, R117, 0x100, RZ ;  /* 0x0000010075747825 */ /* 0x000fe200078e00ff */
[----:B------:R-:W-:Y:S02]  /*6360*/  SEL R133, RZ, 0x1, P3 ;  /* 0x00000001ff857807 */ /* 0x000fe40001800000 */
[----:B------:R-:W-:Y:S01]  /*6370*/  FSEL R122, R122, RZ, !P2 ;  /* 0x000000ff7a7a7208 */ /* 0x000fe20005000000 */
[----:B------:R-:W-:Y:S01]  /*6380*/  @P0 IMAD.WIDE.U32 R144, R153, R128, c[0x0][0x180] ;  /* 0x0000600099900625 */ /* 0x000fe200078e0080 */
[----:B------:R-:W-:Y:S02]  /*6390*/  LOP3.LUT R142, R116, R120, R118, 0xfe, !PT ;  /* 0x00000078748e7212 */ /* 0x000fe400078efe76 */
[----:B------:R-:W-:Y:S01]  /*63a0*/  @P0 PRMT R116, RZ, 0x7610, R19 ;  /* 0x00007610ff740816 */ /* 0x000fe20000000013 */
[----:B------:R-:W-:Y:S01]  /*63b0*/  FMUL.FTZ R141, R39, R122 ;  /* 0x0000007a278d7220 */ /* 0x000fe20000410000 */
[----:B------:R-:W-:-:S02]  /*63c0*/  LOP3.LUT R133, R121, R123, R133, 0xfe, !PT ;  /* 0x0000007b79857212 */ /* 0x000fc400078efe85 */
[----:B------:R-:W-:Y:S01]  /*63d0*/  LOP3.LUT R142, R142, R143, RZ, 0xfc, !PT ;  /* 0x0000008f8e8e7212 */ /* 0x000fe200078efcff */
[----:B------:R-:W-:Y:S01]  /*63e0*/  @P0 FADD.FTZ R141, R116, R141 ;  /* 0x0000008d748d0221 */ /* 0x000fe20000010000 */
[----:B------:R-:W-:Y:S02]  /*63f0*/  F2FP.BF16.PACK_AB R122, R139, R136 ;  /* 0x000000888b7a723e */ /* 0x000fe400000010ff */
        /* <DEDUP_REMOVED lines=21> */
.L_x_8486:
[----:B0-----:R-:W-:Y:S02]  /*6550*/  MOV R133, R8 ;  /* 0x0000000800857202 */ /* 0x001fe40000000f00 */
.L_x_8487:
[----:B------:R-:W-:Y:S05]  /*6560*/  BSYNC B1 ;  /* 0x0000000000017941 */ /* 0x000fea0003800000 */
.L_x_8485:
        /* <DEDUP_REMOVED lines=16> */
.L_x_8491:
[----:B------:R-:W-:Y:S05]  /*6670*/  BSYNC B2 ;  /* 0x0000000000027941 */ /* 0x000fea0003800000 */
.L_x_8490:
        /* <DEDUP_REMOVED lines=44> */
.L_x_8489:
[----:B------:R-:W-:Y:S05]  /*6940*/  BSYNC B1 ;  /* 0x0000000000017941 */ /* 0x000fea0003800000 */
.L_x_8488:
[----:B------:R-:W0:Y:S01]  /*6950*/  I2F.U32 R120, R133 ;  /* 0x0000008500787306 */ /* 0x000e220000201000 */
[----:B-----5:R-:W-:Y:S01]  /*6960*/  PRMT R122, RZ, 0x5410, R116 ;  /* 0x00005410ff7a7816 */ /* 0x020fe20000000074 */
        /* <DEDUP_REMOVED lines=21> */
.L_x_8493:
[----:B------:R-:W-:Y:S02]  /*6ac0*/  IMAD.MOV.U32 R123, RZ, RZ, R8 ;  /* 0x000000ffff7b7224 */ /* 0x000fe400078e0008 */
.L_x_8494:
[----:B------:R-:W-:Y:S05]  /*6ad0*/  BSYNC B1 ;  /* 0x0000000000017941 */ /* 0x000fea0003800000 */
.L_x_8492:
        /* <DEDUP_REMOVED lines=16> */
.L_x_8498:
[----:B------:R-:W-:Y:S05]  /*6be0*/  BSYNC B2 ;  /* 0x0000000000027941 */ /* 0x000fea0003800000 */
.L_x_8497:
        /* <DEDUP_REMOVED lines=44> */
.L_x_8496:
[----:B------:R-:W-:Y:S05]  /*6eb0*/  BSYNC B1 ;  /* 0x0000000000017941 */ /* 0x000fea0003800000 */
.L_x_8495:
[----:B------:R-:W0:Y:S01]  /*6ec0*/  I2F.U32 R140, R123 ;  /* 0x0000007b008c7306 */ /* 0x000e220000201000 */
[----:B------:R-:W-:Y:S01]  /*6ed0*/  PRMT R116, RZ, 0x7610, R116 ;  /* 0x00007610ff747816 */ /* 0x000fe20000000074 */
        /* <DEDUP_REMOVED lines=21> */
.L_x_8500:
[----:B------:R-:W-:Y:S02]  /*7030*/  IMAD.MOV.U32 R116, RZ, RZ, R8 ;  /* 0x000000ffff747224 */ /* 0x000fe400078e0008 */
.L_x_8501:
[----:B------:R-:W-:Y:S05]  /*7040*/  BSYNC B1 ;  /* 0x0000000000017941 */ /* 0x000fea0003800000 */
.L_x_8499:
        /* <DEDUP_REMOVED lines=16> */
.L_x_8505:
[----:B------:R-:W-:Y:S05]  /*7150*/  BSYNC B2 ;  /* 0x0000000000027941 */ /* 0x000fea0003800000 */
.L_x_8504:
        /* <DEDUP_REMOVED lines=44> */
.L_x_8503:
[----:B------:R-:W-:Y:S05]  /*7420*/  BSYNC B1 ;  /* 0x0000000000017941 */ /* 0x000fea0003800000 */
.L_x_8502:
        /* <DEDUP_REMOVED lines=22> */
.L_x_8507:
[----:B------:R-:W-:Y:S02]  /*7590*/  MOV R116, R8 ;  /* 0x0000000800747202 */ /* 0x000fe40000000f00 */
.L_x_8508:
[----:B------:R-:W-:Y:S05]  /*75a0*/  BSYNC B1 ;  /* 0x0000000000017941 */ /* 0x000fea0003800000 */
.L_x_8506:
        /* <DEDUP_REMOVED lines=16> */
.L_x_8512:
[----:B------:R-:W-:Y:S05]  /*76b0*/  BSYNC B2 ;  /* 0x0000000000027941 */ /* 0x000fea0003800000 */
.L_x_8511:
        /* <DEDUP_REMOVED lines=44> */
.L_x_8510:
[----:B------:R-:W-:Y:S05]  /*7980*/  BSYNC B1 ;  /* 0x0000000000017941 */ /* 0x000fea0003800000 */
.L_x_8509:
        /* <DEDUP_REMOVED lines=22> */
.L_x_8514:
[----:B------:R-:W-:Y:S02]  /*7af0*/  IMAD.MOV.U32 R146, RZ, RZ, R8 ;  /* 0x000000ffff927224 */ /* 0x000fe400078e0008 */
.L_x_8515:
[----:B------:R-:W-:Y:S05]  /*7b00*/  BSYNC B1 ;  /* 0x0000000000017941 */ /* 0x000fea0003800000 */
.L_x_8513:
        /* <DEDUP_REMOVED lines=16> */
.L_x_8519:
[----:B------:R-:W-:Y:S05]  /*7c10*/  BSYNC B2 ;  /* 0x0000000000027941 */ /* 0x000fea0003800000 */
.L_x_8518:
        /* <DEDUP_REMOVED lines=44> */
.L_x_8517:
[----:B------:R-:W-:Y:S05]  /*7ee0*/  BSYNC B1 ;  /* 0x0000000000017941 */ /* 0x000fea0003800000 */
.L_x_8516:
        /* <DEDUP_REMOVED lines=22> */
.L_x_8521:
[----:B------:R-:W-:Y:S02]  /*8050*/  IMAD.MOV.U32 R146, RZ, RZ, R8 ;  /* 0x000000ffff927224 */ /* 0x000fe400078e0008 */
.L_x_8522:
[----:B------:R-:W-:Y:S05]  /*8060*/  BSYNC B1 ;  /* 0x0000000000017941 */ /* 0x000fea0003800000 */
.L_x_8520:
        /* <DEDUP_REMOVED lines=16> */
.L_x_8526:
[----:B------:R-:W-:Y:S05]  /*8170*/  BSYNC B2 ;  /* 0x0000000000027941 */ /* 0x000fea0003800000 */
.L_x_8525:
        /* <DEDUP_REMOVED lines=44> */
.L_x_8524:
[----:B------:R-:W-:Y:S05]  /*8440*/  BSYNC B1 ;  /* 0x0000000000017941 */ /* 0x000fea0003800000 */
.L_x_8523:
        /* <DEDUP_REMOVED lines=22> */
.L_x_8528:
[----:B------:R-:W-:Y:S02]  /*85b0*/  MOV R118, R8 ;  /* 0x0000000800767202 */ /* 0x000fe40000000f00 */
.L_x_8529:
[----:B------:R-:W-:Y:S05]  /*85c0*/  BSYNC B1 ;  /* 0x0000000000017941 */ /* 0x000fea0003800000 */
.L_x_8527:
        /* <DEDUP_REMOVED lines=16> */
.L_x_8533:
[----:B------:R-:W-:Y:S05]  /*86d0*/  BSYNC B2 ;  /* 0x0000000000027941 */ /* 0x000fea0003800000 */
.L_x_8532:
        /* <DEDUP_REMOVED lines=44> */
.L_x_8531:
[----:B------:R-:W-:Y:S05]  /*89a0*/  BSYNC B1 ;  /* 0x0000000000017941 */ /* 0x000fea0003800000 */
.L_x_8530:
        /* <DEDUP_REMOVED lines=22> */
.L_x_8535:
[----:B------:R-:W-:Y:S02]  /*8b10*/  IMAD.MOV.U32 R118, RZ, RZ, R8 ;  /* 0x000000ffff767224 */ /* 0x000fe400078e0008 */
.L_x_8536:
[----:B------:R-:W-:Y:S05]  /*8b20*/  BSYNC B1 ;  /* 0x0000000000017941 */ /* 0x000fea0003800000 */
.L_x_8534:
        /* <DEDUP_REMOVED lines=18> */
.L_x_8540:
[----:B------:R-:W-:Y:S05]  /*8c50*/  BSYNC B2 ;  /* 0x0000000000027941 */ /* 0x000fea0003800000 */
.L_x_8539:
        /* <DEDUP_REMOVED lines=44> */
.L_x_8538:
[----:B------:R-:W-:Y:S05]  /*8f20*/  BSYNC B1 ;  /* 0x0000000000017941 */ /* 0x000fea0003800000 */
.L_x_8537:
[----:B------:R0:W1:Y:S01]  /*8f30*/  I2F.U32 R116, R118 ;  /* 0x0000007600747306 */ /* 0x0000620000201000 */
[----:B------:R-:W-:Y:S01]  /*8f40*/  SEL R121, RZ, 0x10000, P5 ;  /* 0x00010000ff797807 */ /* 0x000fe20002800000 */
[----:B------:R-:W-:Y:S01]  /*8f50*/  IMAD.WIDE.U32 R154, R153, R128, c[0x0][0x188] ;  /* 0x00006200999a7625 */ /* 0x000fe200078e0080 */
[----:B------:R-:W-:Y:S02]  /*8f60*/  ISETP.NE.AND P6, PT, R133, RZ, PT ;  /* 0x000000ff8500720c */ /* 0x000fe40003fc5270 */
[----:B------:R-:W-:Y:S02]  /*8f70*/  SEL R150, RZ, 0x1, P2 ;  /* 0x00000001ff967807 */ /* 0x000fe40001000000 */
[----:B------:R-:W-:-:S02]  /*8f80*/  SEL R146, RZ, 0x100, P4 ;  /* 0x00000100ff927807 */ /* 0x000fc40002000000 */
[----:B0-----:R-:W-:Y:S01]  /*8f90*/  PRMT R118, RZ, 0x7610, R119 ;  /* 0x00007610ff767816 */ /* 0x001fe20000000077 */
[----:B------:R-:W-:-:S04]  /*8fa0*/  IMAD.WIDE.U32 R150, R150, 0x1000000, RZ ;  /* 0x0100000096967825 */ /* 0x000fc800078e00ff */
[----:B------:R-:W-:Y:S01]  /*8fb0*/  FMUL.FTZ R117, R118, R127 ;  /* 0x0000007f76757220 */ /* 0x000fe20000410000 */
[----:B------:R-:W-:Y:S01]  /*8fc0*/  F2FP.BF16.PACK_AB R118, R145, R142 ;  /* 0x0000008e9176723e */ /* 0x000fe200000010ff */
[----:B-1----:R-:W-:Y:S02]  /*8fd0*/  FFMA.FTZ R116, R116, R129, 1.1641532182693481445e-10 ;  /* 0x2f00000074747423 */ /* 0x002fe40000010081 */
[----:B------:R-:W-:-:S03]  /*8fe0*/  FMUL.FTZ R117, R117, c[0x0][0x1e8] ;  /* 0x00007a0075757a20 */ /* 0x000fc60000410000 */
[----:B------:R-:W-:-:S04]  /*8ff0*/  FSETP.GTU.FTZ.AND P5, PT, R116, c[0x0][0x1e4], PT ;  /* 0x0000790074007a0b */ /* 0x000fc80003fbc000 */
[----:B------:R-:W-:Y:S02]  /*9000*/  FSEL R116, R117, RZ, !P5 ;  /* 0x000000ff75747208 */ /* 0x000fe40006800000 */
[----:B------:R-:W-:Y:S02]  /*9010*/  SEL R133, RZ, 0x1000000, P5 ;  /* 0x01000000ff857807 */ /* 0x000fe40002800000 */
[----:B------:R-:W-:Y:S01]  /*9020*/  ISETP.NE.AND P5, PT, R148, RZ, PT ;  /* 0x000000ff9400720c */ /* 0x000fe20003fa5270 */
[----:B------:R-:W-:Y:S01]  /*9030*/  FMUL.FTZ R147, R31, R116 ;  /* 0x000000741f937220 */ /* 0x000fe20000410000 */
[----:B------:R-:W-:Y:S02]  /*9040*/  @P0 PRMT R116, RZ, 0x7610, R19 ;  /* 0x00007610ff740816 */ /* 0x000fe40000000013 */
[----:B------:R-:W-:Y:S02]  /*9050*/  SEL R148, RZ, 0x1, P1 ;  /* 0x00000001ff947807 */ /* 0x000fe40000800000 */
[----:B------:R-:W-:Y:S01]  /*9060*/  SEL R120, RZ, 0x1, P5 ;  /* 0x00000001ff787807 */ /* 0x000fe20002800000 */
[----:B------:R-:W-:Y:S01]  /*9070*/  @P0 FADD.FTZ R147, R116, R147 ;  /* 0x0000009374930221 */ /* 0x000fe20000010000 */
[----:B------:R-:W-:Y:S01]  /*9080*/  F2FP.BF16.PACK_AB R117, R140, R123 ;  /* 0x0000007b8c75723e */ /* 0x000fe200000010ff */
[----:B------:R-:W-:Y:S01]  /*9090*/  IMAD.WIDE.U32 R148, R148, 0x10000, RZ ;  /* 0x0001000094947825 */ /* 0x000fe200078e00ff */
[----:B------:R-:W-:-:S02]  /*90a0*/  F2FP.BF16.PACK_AB R116, R143, R122 ;  /* 0x0000007a8f74723e */ /* 0x000fc400000010ff */
[----:B------:R-:W-:Y:S02]  /*90b0*/  F2FP.BF16.PACK_AB R119, R147, R144 ;  /* 0x000000909377723e */ /* 0x000fe400000010ff */
[----:B------:R-:W-:Y:S01]  /*90c0*/  LOP3.LUT R146, R146, R133, R121, 0xfe, !PT ;  /* 0x0000008592927212 */ /* 0x000fe200078efe79 */
[----:B------:R-:W-:Y:S01]  /*90d0*/  IMAD.WIDE.U32 R120, R120, 0x100, RZ ;  /* 0x0000010078787825 */ /* 0x000fe200078e00ff */
[----:B------:R-:W-:Y:S01]  /*90e0*/  SEL R133, RZ, 0x1, P3 ;  /* 0x00000001ff857807 */ /* 0x000fe20001800000 */
[----:B------:R0:W-:Y:S03]  /*90f0*/  STG.E.128 [R154.64], R116 ;  /* 0x000000749a007986 */ /* 0x0001e6000c101d06 */
[----:B------:R-:W-:Y:S02]  /*9100*/  LOP3.LUT R151, R151, R146, R133, 0xfe, !PT ;  /* 0x0000009297977212 */ /* 0x000fe400078efe85 */
[----:B------:R-:W-:-:S02]  /*9110*/  LOP3.LUT R120, R120, R150, R148, 0xfe, !PT ;  /* 0x0000009678787212 */ /* 0x000fc400078efe94 */
[----:B------:R-:W-:Y:S02]  /*9120*/  IADD3 R133, R11, 0x60, RZ ;  /* 0x000000600b857810 */ /* 0x000fe40007ffe0ff */
[----:B------:R-:W-:Y:S01]  /*9130*/  LOP3.LUT R121, R121, R151, R149, 0xfe, !PT ;  /* 0x0000009779797212 */ /* 0x000fe200078efe95 */
[----:B------:R-:W-:-:S04]  /*9140*/  IMAD.WIDE.U32 R150, R153, R130, c[0x0][0x190] ;  /* 0x0000640099967625 */ /* 0x000fc800078e0082 */
[----:B------:R-:W-:Y:S01]  /*9150*/  @P0 IMAD.WIDE.U32 R148, R128, R133, c[0x0][0x180] ;  /* 0x0000600080940625 */ /* 0x000fe200078e0085 */
[----:B0-----:R-:W-:-:S04]  /*9160*/  SEL R117, RZ, 0x1, P6 ;  /* 0x00000001ff757807 */ /* 0x001fc80003000000 */
[----:B------:R-:W-:Y:S01]  /*9170*/  LOP3.LUT R120, R120, R117, RZ, 0xfc, !PT ;  /* 0x0000007578787212 */ /* 0x000fe200078efcff */
[----:B------:R-:W-:-:S04]  /*9180*/  IMAD.WIDE.U32 R116, R133, R128, c[0x0][0x170] ;  /* 0x00005c0085747625 */ /* 0x000fc800078e0080 */
        /* <DEDUP_REMOVED lines=15> */
.L_x_8542:
[----:B0-----:R-:W-:Y:S02]  /*9280*/  IMAD.MOV.U32 R146, RZ, RZ, R8 ;  /* 0x000000ffff927224 */ /* 0x001fe400078e0008 */
.L_x_8543:
[----:B------:R-:W-:Y:S05]  /*9290*/  BSYNC B1 ;  /* 0x0000000000017941 */ /* 0x000fea0003800000 */
.L_x_8541:
        /* <DEDUP_REMOVED lines=16> */
.L_x_8547:
[----:B------:R-:W-:Y:S05]  /*93a0*/  BSYNC B2 ;  /* 0x0000000000027941 */ /* 0x000fea0003800000 */
.L_x_8546:
        /* <DEDUP_REMOVED lines=44> */
.L_x_8545:
[----:B------:R-:W-:Y:S05]  /*9670*/  BSYNC B1 ;  /* 0x0000000000017941 */ /* 0x000fea0003800000 */
.L_x_8544:
[----:B------:R0:W1:Y:S01]  /*9680*/  I2F.U32 R120, R146 ;  /* 0x0000009200787306 */ /* 0x0000620000201000 */
[----:B------:R-:W-:Y:S01]  /*9690*/  BSSY B1, `(.L_x_8548) ;  /* 0x0000017000017945 */ /* 0x000fe20003800000 */
[----:B0----5:R-:W-:-:S05]  /*96a0*/  PRMT R146, RZ, 0x5410, R116 ;  /* 0x00005410ff927816 */ /* 0x021fca0000000074 */
[----:B------:R-:W-:Y:S02]  /*96b0*/  FMUL.FTZ R121, R146, R127 ;  /* 0x0000007f92797220 */ /* 0x000fe40000410000 */
[----:B-1----:R-:W-:Y:S02]  /*96c0*/  FFMA.FTZ R120, R120, R129, 1.1641532182693481445e-10 ;  /* 0x2f00000078787423 */ /* 0x002fe40000010081 */
[----:B------:R-:W-:-:S03]  /*96d0*/  FMUL.FTZ R121, R121, c[0x0][0x1e8] ;  /* 0x00007a0079797a20 */ /* 0x000fc60000410000 */
        /* <DEDUP_REMOVED lines=17> */
.L_x_8549:
[----:B------:R-:W-:Y:S02]  /*97f0*/  MOV R146, R8 ;  /* 0x0000000800927202 */ /* 0x000fe40000000f00 */
.L_x_8550:
[----:B------:R-:W-:Y:S05]  /*9800*/  BSYNC B1 ;  /* 0x0000000000017941 */ /* 0x000fea0003800000 */
.L_x_8548:
        /* <DEDUP_REMOVED lines=16> */
.L_x_8554:
[----:B------:R-:W-:Y:S05]  /*9910*/  BSYNC B2 ;  /* 0x0000000000027941 */ /* 0x000fea0003800000 */
.L_x_8553:
        /* <DEDUP_REMOVED lines=44> */
.L_x_8552:
[----:B------:R-:W-:Y:S05]  /*9be0*/  BSYNC B1 ;  /* 0x0000000000017941 */ /* 0x000fea0003800000 */
.L_x_8551:
        /* <DEDUP_REMOVED lines=23> */
.L_x_8556:
[----:B------:R-:W-:Y:S02]  /*9d60*/  IMAD.MOV.U32 R116, RZ, RZ, R8 ;  /* 0x000000ffff747224 */ /* 0x000fe400078e0008 */
.L_x_8557:
[----:B------:R-:W-:Y:S05]  /*9d70*/  BSYNC B1 ;  /* 0x0000000000017941 */ /* 0x000fea0003800000 */
.L_x_8555:
        /* <DEDUP_REMOVED lines=16> */
.L_x_8561:
[----:B------:R-:W-:Y:S05]  /*9e80*/  BSYNC B2 ;  /* 0x0000000000027941 */ /* 0x000fea0003800000 */
.L_x_8560:
        /* <DEDUP_REMOVED lines=44> */
.L_x_8559:
[----:B------:R-:W-:Y:S05]  /*a150*/  BSYNC B1 ;  /* 0x0000000000017941 */ /* 0x000fea0003800000 */
.L_x_8558:
        /* <DEDUP_REMOVED lines=22> */
.L_x_8563:
[----:B------:R-:W-:Y:S02]  /*a2c0*/  IMAD.MOV.U32 R116, RZ, RZ, R8 ;  /* 0x000000ffff747224 */ /* 0x000fe400078e0008 */
.L_x_8564:
[----:B------:R-:W-:Y:S05]  /*a2d0*/  BSYNC B1 ;  /* 0x0000000000017941 */ /* 0x000fea0003800000 */
.L_x_8562:
        /* <DEDUP_REMOVED lines=16> */
.L_x_8568:
[----:B------:R-:W-:Y:S05]  /*a3e0*/  BSYNC B2 ;  /* 0x0000000000027941 */ /* 0x000fea0003800000 */
.L_x_8567:
        /* <DEDUP_REMOVED lines=44> */
.L_x_8566:
[----:B------:R-:W-:Y:S05]  /*a6b0*/  BSYNC B1 ;  /* 0x0000000000017941 */ /* 0x000fea0003800000 */
.L_x_8565:
        /* <DEDUP_REMOVED lines=22> */
.L_x_8570:
[----:B------:R-:W-:Y:S02]  /*a820*/  MOV R146, R8 ;  /* 0x0000000800927202 */ /* 0x000fe40000000f00 */
.L_x_8571:
[----:B------:R-:W-:Y:S05]  /*a830*/  BSYNC B1 ;  /* 0x0000000000017941 */ /* 0x000fea0003800000 */
.L_x_8569:
        /* <DEDUP_REMOVED lines=16> */
.L_x_8575:
[----:B------:R-:W-:Y:S05]  /*a940*/  BSYNC B2 ;  /* 0x0000000000027941 */ /* 0x000fea0003800000 */
.L_x_8574:
        /* <DEDUP_REMOVED lines=44> */
.L_x_8573:
[----:B------:R-:W-:Y:S05]  /*ac10*/  BSYNC B1 ;  /* 0x0000000000017941 */ /* 0x000fea0003800000 */
.L_x_8572:
        /* <DEDUP_REMOVED lines=22> */
.L_x_8577:
[----:B------:R-:W-:Y:S02]  /*ad80*/  IMAD.MOV.U32 R146, RZ, RZ, R8 ;  /* 0x000000ffff927224 */ /* 0x000fe400078e0008 */
.L_x_8578:
[----:B------:R-:W-:Y:S05]  /*ad90*/  BSYNC B1 ;  /* 0x0000000000017941 */ /* 0x000fea0003800000 */
.L_x_8576:
        /* <DEDUP_REMOVED lines=16> */
.L_x_8582:
[----:B------:R-:W-:Y:S05]  /*aea0*/  BSYNC B2 ;  /* 0x0000000000027941 */ /* 0x000fea0003800000 */
.L_x_8581:
        /* <DEDUP_REMOVED lines=40> */
[----:B------:R-:W-:-:S05]  /*b130*/  IMAD.WIDE.U32 R116, R116, -0x2daee0ad, RZ ;  /* 0xd2511f5374747825 */ /* 0x000fca00078e00ff */
[----:B------:R-:W-:Y:S01]  /*b140*/  LOP3.LUT R3, R117, UR26, R120, 0x96, !PT ;  /* 0x0000001a75037c12 */ /* 0x000fe2000f8e9678 */
[----:B------:R-:W-:Y:S01]  /*b150*/  IMAD.MOV.U32 R120, RZ, RZ, RZ ;  /* 0x000000ffff787224 */ /* 0x000fe200078e00ff */
[----:B------:R-:W-:Y:S02]  /*b160*/  MOV R10, R116 ;  /* 0x00000074000a7202 */ /* 0x000fe40000000f00 */
.L_x_8580:
[----:B------:R-:W-:Y:S05]  /*b170*/  BSYNC B1 ;  /* 0x0000000000017941 */ /* 0x000fea0003800000 */
.L_x_8579:
        /* <DEDUP_REMOVED lines=22> */
.L_x_8584:
[----:B------:R-:W-:Y:S02]  /*b2e0*/  IMAD.MOV.U32 R118, RZ, RZ, R8 ;  /* 0x000000ffff767224 */ /* 0x000fe400078e0008 */
.L_x_8585:
[----:B------:R-:W-:Y:S05]  /*b2f0*/  BSYNC B1 ;  /* 0x0000000000017941 */ /* 0x000fea0003800000 */
.L_x_8583:
        /* <DEDUP_REMOVED lines=16> */
.L_x_8589:
[----:B------:R-:W-:Y:S05]  /*b400*/  BSYNC B2 ;  /* 0x0000000000027941 */ /* 0x000fea0003800000 */
.L_x_8588:
        /* <DEDUP_REMOVED lines=39> */
[----:B------:R-:W-:Y:S01]  /*b680*/  IMAD.WIDE.U32 R116, R116, -0x2daee0ad, RZ ;  /* 0xd2511f5374747825 */ /* 0x000fe200078e00ff */
[----:B------:R-:W-:-:S03]  /*b690*/  MOV R8, R158 ;  /* 0x0000009e00087202 */ /* 0x000fc60000000f00 */
[----:B------:R-:W-:Y:S01]  /*b6a0*/  IMAD.MOV.U32 R10, RZ, RZ, R116 ;  /* 0x000000ffff0a7224 */ /* 0x000fe200078e0074 */
[----:B------:R-:W-:Y:S01]  /*b6b0*/  LOP3.LUT R3, R117, UR26, R120, 0x96, !PT ;  /* 0x0000001a75037c12 */ /* 0x000fe2000f8e9678 */
[----:B------:R-:W-:Y:S02]  /*b6c0*/  IMAD.MOV.U32 R116, RZ, RZ, RZ ;  /* 0x000000ffff747224 */ /* 0x000fe400078e00ff */
.L_x_8587:
[----:B------:R-:W-:Y:S05]  /*b6d0*/  BSYNC B1 ;  /* 0x0000000000017941 */ /* 0x000fea0003800000 */
.L_x_8586:
        /* <DEDUP_REMOVED lines=22> */
.L_x_8591:
[----:B------:R-:W-:Y:S02]  /*b840*/  MOV R118, R8 ;  /* 0x0000000800767202 */ /* 0x000fe40000000f00 */
.L_x_8592:
[----:B------:R-:W-:Y:S05]  /*b850*/  BSYNC B1 ;  /* 0x0000000000017941 */ /* 0x000fea0003800000 */
.L_x_8590:
        /* <DEDUP_REMOVED lines=18> */
.L_x_8596:
[----:B------:R-:W-:Y:S05]  /*b980*/  BSYNC B2 ;  /* 0x0000000000027941 */ /* 0x000fea0003800000 */
.L_x_8595:
        /* <DEDUP_REMOVED lines=44> */
.L_x_8594:
[----:B------:R-:W-:Y:S05]  /*bc50*/  BSYNC B1 ;  /* 0x0000000000017941 */ /* 0x000fea0003800000 */
.L_x_8593:
[----:B------:R0:W1:Y:S01]  /*bc60*/  I2F.U32 R116, R118 ;  /* 0x0000007600747306 */ /* 0x0000620000201000 */
[----:B------:R-:W-:Y:S02]  /*bc70*/  SEL R120, RZ, 0x10000, P5 ;  /* 0x00010000ff787807 */ /* 0x000fe40002800000 */
[----:B------:R-:W-:Y:S02]  /*bc80*/  ISETP.NE.AND P6, PT, R154, RZ, PT ;  /* 0x000000ff9a00720c */ /* 0x000fe40003fc5270 */
[----:B------:R-:W-:Y:S02]  /*bc90*/  @P0 PRMT R117, RZ, 0x7610, R19 ;  /* 0x00007610ff750816 */ /* 0x000fe40000000013 */
[----:B------:R-:W-:Y:S02]  /*bca0*/  SEL R121, RZ, 0x100, P4 ;  /* 0x00000100ff797807 */ /* 0x000fe40002000000 */
[----:B0-----:R-:W-:-:S05]  /*bcb0*/  PRMT R118, RZ, 0x7610, R119 ;  /* 0x00007610ff767816 */ /* 0x001fca0000000077 */
[----:B------:R-:W-:Y:S01]  /*bcc0*/  FMUL.FTZ R127, R118, R127 ;  /* 0x0000007f767f7220 */ /* 0x000fe20000410000 */
[----:B------:R-:W-:Y:S01]  /*bcd0*/  F2FP.BF16.PACK_AB R118, R155, R150 ;  /* 0x000000969b76723e */ /* 0x000fe200000010ff */
[----:B-1----:R-:W-:Y:S02]  /*bce0*/  FFMA.FTZ R116, R116, R129, 1.1641532182693481445e-10 ;  /* 0x2f00000074747423 */ /* 0x002fe40000010081 */
[----:B------:R-:W-:-:S03]  /*bcf0*/  FMUL.FTZ R127, R127, c[0x0][0x1e8] ;  /* 0x00007a007f7f7a20 */ /* 0x000fc60000410000 */
[----:B------:R-:W-:Y:S02]  /*bd00*/  FSETP.GTU.FTZ.AND P5, PT, R116, c[0x0][0x1e4], PT ;  /* 0x0000790074007a0b */ /* 0x000fe40003fbc000 */
[----:B------:R-:W-:Y:S02]  /*bd10*/  F2FP.BF16.PACK_AB R116, R151, R148 ;  /* 0x000000949774723e */ /* 0x000fe400000010ff */
[----:B------:R-:W-:Y:S02]  /*bd20*/  FSEL R154, R127, RZ, !P5 ;  /* 0x000000ff7f9a7208 */ /* 0x000fe40006800000 */
[----:B------:R-:W-:-:S03]  /*bd30*/  SEL R127, RZ, 0x1000000, P5 ;  /* 0x01000000ff7f7807 */ /* 0x000fc60002800000 */
[----:B------:R-:W-:Y:S01]  /*bd40*/  FMUL.FTZ R154, R23, R154 ;  /* 0x0000009a179a7220 */ /* 0x000fe20000410000 */
[----:B------:R-:W-:Y:S02]  /*bd50*/  LOP3.LUT R120, R121, R127, R120, 0xfe, !PT ;  /* 0x0000007f79787212 */ /* 0x000fe400078efe78 */
[----:B------:R-:W-:Y:S01]  /*bd60*/  SEL R121, RZ, 0x1, P3 ;  /* 0x00000001ff797807 */ /* 0x000fe20001800000 */
[----:B------:R-:W-:Y:S01]  /*bd70*/  @P0 FADD.FTZ R154, R117, R154 ;  /* 0x0000009a759a0221 */ /* 0x000fe20000010000 */
[----:B------:R-:W-:Y:S01]  /*bd80*/  ISETP.NE.AND P0, PT, R156, RZ, PT ;  /* 0x000000ff9c00720c */ /* 0x000fe20003f05270 */
[----:B------:R-:W-:Y:S01]  /*bd90*/  IMAD.WIDE.U32 R156, R133, R128, c[0x0][0x188] ;  /* 0x00006200859c7625 */ /* 0x000fe200078e0080 */
[----:B------:R-:W-:Y:S02]  /*bda0*/  SEL R128, RZ, 0x1, P2 ;  /* 0x00000001ff807807 */ /* 0x000fe40001000000 */
[----:B------:R-:W-:Y:S02]  /*bdb0*/  F2FP.BF16.PACK_AB R117, R152, R149 ;  /* 0x000000959875723e */ /* 0x000fe400000010ff */
[----:B------:R-:W-:Y:S01]  /*bdc0*/  F2FP.BF16.PACK_AB R119, R154, R153 ;  /* 0x000000999a77723e */ /* 0x000fe200000010ff */
[----:B------:R-:W-:Y:S01]  /*bdd0*/  IMAD.WIDE.U32 R128, R128, 0x1000000, RZ ;  /* 0x0100000080807825 */ /* 0x000fe200078e00ff */
[----:B------:R-:W-:-:S03]  /*bde0*/  SEL R127, RZ, 0x1, P0 ;  /* 0x00000001ff7f7807 */ /* 0x000fc60000000000 */
[----:B------:R0:W-:Y:S01]  /*bdf0*/  STG.E.128 [R156.64], R116 ;  /* 0x000000749c007986 */ /* 0x0001e2000c101d06 */
[----:B------:R-:W-:Y:S02]  /*be00*/  LOP3.LUT R129, R129, R120, R121, 0xfe, !PT ;  /* 0x0000007881817212 */ /* 0x000fe400078efe79 */
[----:B------:R-:W-:Y:S02]  /*be10*/  SEL R120, RZ, 0x1, P1 ;  /* 0x00000001ff787807 */ /* 0x000fe40000800000 */
[----:B------:R-:W-:-:S03]  /*be20*/  ISETP.NE.AND P1, PT, R0, RZ, PT ;  /* 0x000000ff0000720c */ /* 0x000fc60003f25270 */
[----:B------:R-:W-:-:S04]  /*be30*/  IMAD.WIDE.U32 R120, R120, 0x10000, RZ ;  /* 0x0001000078787825 */ /* 0x000fc800078e00ff */
[----:B0-----:R-:W-:-:S05]  /*be40*/  IMAD.WIDE.U32 R116, R127, 0x100, RZ ;  /* 0x000001007f747825 */ /* 0x001fca00078e00ff */
[----:B------:R-:W-:Y:S01]  /*be50*/  LOP3.LUT R128, R116, R128, R120, 0xfe, !PT ;  /* 0x0000008074807212 */ /* 0x000fe200078efe78 */
[----:B------:R-:W-:Y:S01]  /*be60*/  FADD.FTZ R116, RZ, R12 ;  /* 0x0000000cff747221 */ /* 0x000fe20000010000 */
[----:B------:R-:W-:-:S03]  /*be70*/  LOP3.LUT R117, R117, R129, R121, 0xfe, !PT ;  /* 0x0000008175757212 */ /* 0x000fc600078efe79 */
        /* <DEDUP_REMOVED lines=34> */
[----:B------:R-:W-:Y:S01]  /*c0a0*/  FADD.FTZ R121, R121, R154 ;  /* 0x0000009a79797221 */ /* 0x000fe20000010000 */
[----:B------:R-:W-:Y:S05]  /*c0b0*/  BRA.DIV ~URZ, `(.L_x_8597) ;  /* 0x00000e627f007947 */ /* 0x000fea000b800000 */
[----:B0-----:R0:W1:Y:S02]  /*c0c0*/  SHFL.BFLY PT, R116, R121, 0x1, 0x1f ;  /* 0x0c201f0079747f89 */ /* 0x00106400000e0000 */
.L_x_8601:
        /* <DEDUP_REMOVED lines=84> */
.L_x_8602:
[----:B-1----:R-:W-:Y:S01]  /*c610*/  FADD.FTZ R120, R120, R121 ;  /* 0x0000007978787221 */ /* 0x002fe20000010000 */
[----:B------:R-:W-:Y:S01]  /*c620*/  ISETP.NE.AND P0, PT, RZ, UR8, PT ;  /* 0x00000008ff007c0c */ /* 0x000fe2000bf05270 */
[----:B0-----:R-:W-:Y:S02]  /*c630*/  IMAD.MOV.U32 R121, RZ, RZ, c[0x0][0x1e0] ;  /* 0x00007800ff797624 */ /* 0x001fe400078e00ff */
[C---:B------:R-:W-:Y:S02]  /*c640*/  FMUL.FTZ R118, R127.reuse, R127 ;  /* 0x0000007f7f767220 */ /* 0x040fe40000410000 */
[----:B------:R-:W-:Y:S02]  /*c650*/  FFMA.FTZ R121, R120, R121, c[0x0][0x228] ;  /* 0x00008a0078797623 */ /* 0x000fe40000010079 */
[----:B------:R-:W-:Y:S01]  /*c660*/  IMAD.MOV.U32 R128, RZ, RZ, 0x4 ;  /* 0x00000004ff807424 */ /* 0x000fe200078e00ff */
[----:B------:R-:W-:Y:S02]  /*c670*/  FSEL R120, R118, RZ, P0 ;  /* 0x000000ff76787208 */ /* 0x000fe40000000000 */
[----:B------:R-:W-:Y:S01]  /*c680*/  FSEL R118, R127, RZ, !P0 ;  /* 0x000000ff7f767208 */ /* 0x000fe20004000000 */
[----:B------:R-:W-:-:S04]  /*c690*/  @!P1 IMAD.WIDE R116, R9, R128, c[0x0][0x1a0] ;  /* 0x0000680009749625 */ /* 0x000fc800078e0280 */
[----:B------:R-:W-:Y:S01]  /*c6a0*/  FADD.FTZ R121, R121, R120 ;  /* 0x0000007879797221 */ /* 0x000fe20000010000 */
[----:B------:R0:W-:Y:S01]  /*c6b0*/  @!P1 STG.E [R116.64], R127 ;  /* 0x0000007f74009986 */ /* 0x0001e2000c101906 */
[C---:B------:R-:W-:Y:S02]  /*c6c0*/  FADD.FTZ R14, -R118.reuse, R14 ;  /* 0x0000000e760e7221 */ /* 0x040fe40000010100 */
[C---:B------:R-:W-:Y:S02]  /*c6d0*/  FADD.FTZ R125, -R118.reuse, R125 ;  /* 0x0000007d767d7221 */ /* 0x040fe40000010100 */
[----:B------:R-:W1:Y:S01]  /*c6e0*/  MUFU.RSQ R121, R121 ;  /* 0x0000007900797308 */ /* 0x000e620000001400 */
[C---:B------:R-:W-:Y:S02]  /*c6f0*/  FADD.FTZ R119, -R118.reuse, R12 ;  /* 0x0000000c76777221 */ /* 0x040fe40000010100 */
[C---:B------:R-:W-:Y:S02]  /*c700*/  FADD.FTZ R120, -R118.reuse, R13 ;  /* 0x0000000d76787221 */ /* 0x040fe40000010100 */
[----:B------:R-:W-:-:S02]  /*c710*/  FADD.FTZ R124, -R118, R124 ;  /* 0x0000007c767c7221 */ /* 0x000fc40000010100 */
[C---:B------:R-:W-:Y:S02]  /*c720*/  FADD.FTZ R15, -R118.reuse, R15 ;  /* 0x0000000f760f7221 */ /* 0x040fe40000010100 */
[----:B------:R-:W-:Y:S02]  /*c730*/  FADD.FTZ R135, -R118, R135 ;  /* 0x0000008776877221 */ /* 0x000fe40000010100 */
[----:B------:R-:W-:-:S04]  /*c740*/  @!P1 IMAD.WIDE R12, R9, R128, c[0x0][0x1a8] ;  /* 0x00006a00090c9625 */ /* 0x000fc800078e0280 */
[C---:B------:R-:W-:Y:S01]  /*c750*/  FADD.FTZ R126, -R118.reuse, R126 ;  /* 0x0000007e767e7221 */ /* 0x040fe20000010100 */
[----:B-1----:R1:W-:Y:S01]  /*c760*/  @!P1 STG.E [R12.64], R121 ;  /* 0x000000790c009986 */ /* 0x0023e2000c101906 */
        /* <DEDUP_REMOVED lines=10> */
[----:B0-----:R-:W-:-:S02]  /*c810*/  FADD.FTZ R116, -R118, R123 ;  /* 0x0000007b76747221 */ /* 0x001fc40000010100 */
        /* <DEDUP_REMOVED lines=12> */
[C---:B------:R-:W-:Y:S02]  /*c8e0*/  FMUL.FTZ R117, R121.reuse, R14 ;  /* 0x0000000e79757220 */ /* 0x040fe40000410000 */
        /* <DEDUP_REMOVED lines=11> */
[----:B-1----:R-:W-:Y:S02]  /*c9a0*/  FMUL.FTZ R13, R121, R138 ;  /* 0x0000008a790d7220 */ /* 0x002fe40000410000 */
[----:B------:R-:W-:Y:S02]  /*c9b0*/  FFMA.FTZ R117, R82, R117, R114 ;  /* 0x0000007552757223 */ /* 0x000fe40000010072 */
[----:B------:R-:W-:Y:S02]  /*c9c0*/  FFMA.FTZ R116, R83, R14, R115 ;  /* 0x0000000e53747223 */ /* 0x000fe40000010073 */
[C---:B------:R-:W-:Y:S02]  /*c9d0*/  FMUL.FTZ R136, R121.reuse, R118 ;  /* 0x0000007679887220 */ /* 0x040fe40000410000 */
[C---:B------:R-:W-:Y:S02]  /*c9e0*/  FMUL.FTZ R123, R121.reuse, R132 ;  /* 0x00000084797b7220 */ /* 0x040fe40000410000 */
[----:B------:R-:W-:-:S02]  /*c9f0*/  FMUL.FTZ R125, R121, R134 ;  /* 0x00000086797d7220 */ /* 0x000fc40000410000 */
[C---:B------:R-:W-:Y:S02]  /*ca00*/  FMUL.FTZ R126, R121.reuse, R137 ;  /* 0x00000089797e7220 */ /* 0x040fe40000410000 */
[C---:B------:R-:W-:Y:S02]  /*ca10*/  FMUL.FTZ R12, R121.reuse, R141 ;  /* 0x0000008d790c7220 */ /* 0x040fe40000410000 */
[----:B------:R-:W-:Y:S02]  /*ca20*/  FFMA.FTZ R118, R76, R15, R108 ;  /* 0x0000000f4c767223 */ /* 0x000fe4000001006c */
[C---:B------:R-:W-:Y:S02]  /*ca30*/  FMUL.FTZ R134, R121.reuse, R139 ;  /* 0x0000008b79867220 */ /* 0x040fe40000410000 */
[----:B------:R-:W-:Y:S02]  /*ca40*/  FMUL.FTZ R132, R121, R143 ;  /* 0x0000008f79847220 */ /* 0x000fe40000410000 */
[----:B------:R-:W-:-:S02]  /*ca50*/  FFMA.FTZ R15, R78, R129, R110 ;  /* 0x000000814e0f7223 */ /* 0x000fc4000001006e */
        /* <DEDUP_REMOVED lines=15> */
[----:B------:R-:W-:Y:S01]  /*cb50*/  FFMA.FTZ R129, R70, R13, R102 ;  /* 0x0000000d46817223 */ /* 0x000fe20000010066 */
[----:B------:R-:W-:Y:S01]  /*cb60*/  F2FP.BF16.PACK_AB R13, R116, R117 ;  /* 0x00000075740d723e */ /* 0x000fe200000010ff */
        /* <DEDUP_REMOVED lines=16> */
[----:B------:R-:W-:Y:S01]  /*cc70*/  FFMA.FTZ R127, R54, R149, R86 ;  /* 0x00000095367f7223 */ /* 0x000fe20000010056 */
[----:B------:R-:W-:Y:S01]  /*cc80*/  LEA R130, P0, R11, c[0x0][0x208], 0x4 ;  /* 0x000082000b827a11 */ /* 0x000fe200078020ff */
        /* <DEDUP_REMOVED lines=8> */
[----:B------:R-:W-:Y:S01]  /*cd10*/  MOV R137, 0x10 ;  /* 0x0000001000897802 */ /* 0x000fe20000000f00 */
[----:B------:R-:W-:Y:S01]  /*cd20*/  FFMA.FTZ R118, R68, R131, R100 ;  /* 0x0000008344767223 */ /* 0x000fe20000010064 */
[----:B------:R-:W-:Y:S01]  /*cd30*/  F2FP.BF16.PACK_AB R126, R129, R126 ;  /* 0x0000007e817e723e */ /* 0x000fe200000010ff */
[----:B------:R-:W-:Y:S01]  /*cd40*/  FFMA.FTZ R143, R62, R143, R94 ;  /* 0x0000008f3e8f7223 */ /* 0x000fe2000001005e */
[----:B------:R-:W-:Y:S01]  /*cd50*/  IADD3 R136, R11, 0x40, RZ ;  /* 0x000000400b887810 */ /* 0x000fe20007ffe0ff */
[----:B------:R-:W-:Y:S01]  /*cd60*/  FFMA.FTZ R156, R63, R156, R95 ;  /* 0x0000009c3f9c7223 */ /* 0x000fe2000001005f */
[----:B------:R-:W-:Y:S01]  /*cd70*/  LEA.HI.X R131, R11, c[0x0][0x20c], RZ, 0x4, P0 ;  /* 0x000083000b837a11 */ /* 0x000fe200000f24ff */
[----:B------:R-:W-:Y:S01]  /*cd80*/  FFMA.FTZ R125, R65, R132, R97 ;  /* 0x00000084417d7223 */ /* 0x000fe20000010061 */
[----:B------:R-:W-:Y:S01]  /*cd90*/  LEA R132, P1, R133, c[0x0][0x208], 0x4 ;  /* 0x0000820085847a11 */ /* 0x000fe200078220ff */
        /* <DEDUP_REMOVED lines=9> */
[----:B------:R-:W-:Y:S01]  /*ce30*/  LEA.HI.X R133, R133, c[0x0][0x20c], RZ, 0x4, P1 ;  /* 0x0000830085857a11 */ /* 0x000fe200008f24ff */
[----:B------:R-:W-:Y:S01]  /*ce40*/  IMAD.WIDE.U32 R134, R134, R137, c[0x0][0x208] ;  /* 0x0000820086867625 */ /* 0x000fe200078e0089 */
[----:B------:R-:W-:Y:S01]  /*ce50*/  F2FP.BF16.PACK_AB R125, R152, R141 ;  /* 0x0000008d987d723e */ /* 0x000fe200000010ff */
[----:B------:R0:W-:Y:S01]  /*ce60*/  STG.E.128 [R130.64], R12 ;  /* 0x0000000c82007986 */ /* 0x0001e2000c101d06 */
[----:B------:R-:W-:Y:S01]  /*ce70*/  F2FP.BF16.PACK_AB R124, R129, R124 ;  /* 0x0000007c817c723e */ /* 0x000fe200000010ff */
[----:B------:R-:W-:-:S02]  /*ce80*/  IMAD.WIDE.U32 R136, R136, R137, c[0x0][0x208] ;  /* 0x0000820088887625 */ /* 0x000fc400078e0089 */
[----:B------:R0:W-:Y:S02]  /*ce90*/  STG.E.128 [R134.64], R116 ;  /* 0x0000007486007986 */ /* 0x0001e4000c101d06 */
[----:B------:R-:W-:Y:S02]  /*cea0*/  IMAD R9, R128, c[0x0][0x160], R9 ;  /* 0x0000580080097a24 */ /* 0x000fe400078e0209 */
[----:B------:R0:W-:Y:S03]  /*ceb0*/  STG.E.128 [R136.64], R120 ;  /* 0x0000007888007986 */ /* 0x0001e6000c101d06 */
[----:B------:R-:W-:Y:S01]  /*cec0*/  ISETP.GE.AND P0, PT, R9, c[0x0][0x164], PT ;  /* 0x0000590009007a0c */ /* 0x000fe20003f06270 */
[----:B------:R0:W-:-:S12]  /*ced0*/  STG.E.128 [R132.64], R124 ;  /* 0x0000007c84007986 */ /* 0x0001d8000c101d06 */
[----:B0-----:R-:W-:Y:S01]  /*cee0*/  @P0 CALL.REL.NOINC `(.L_x_8599) ;  /* 0x0000001000000944 */ /* 0x001fe20003c00000 */
[----:B------:R-:W-:Y:S05]  /*cef0*/  BRA `(.L_x_8600) ;  /* 0xffff39f000007947 */ /* 0x000fea000383ffff */
.L_x_8599:
[----:B------:R-:W-:Y:S05]  /*cf00*/  BSYNC B0 ;  /* 0x0000000000007941 */ /* 0x000fea0003800000 */
.L_x_8372:
[----:B------:R-:W-:Y:S05]  /*cf10*/  EXIT ;  /* 0x000000000000794d */ /* 0x000fea0003800000 */
.L_x_8597:
[----:B0-----:R-:W-:Y:S01]  /*cf20*/  IMAD.MOV.U32 R120, RZ, RZ, 0x1 ;  /* 0x00000001ff787424 */ /* 0x001fe200078e00ff */
[----:B------:R-:W-:Y:S01]  /*cf30*/  MOV R119, 0xffffffff ;  /* 0xffffffff00777802 */ /* 0x000fe20000000f00 */
[----:B------:R-:W-:Y:S01]  /*cf40*/  IMAD.MOV.U32 R118, RZ, RZ, 0x1f ;  /* 0x0000001fff767424 */ /* 0x000fe200078e00ff */
[----:B------:R-:W-:Y:S02]  /*cf50*/  MOV R116, 0xcf70 ;  /* 0x0000cf7000747802 */ /* 0x000fe40000000f00 */
[----:B------:R-:W-:Y:S05]  /*cf60*/  CALL.REL.NOINC `($__internal_45_$__cuda_sm70_shflsync_bfly_p) ;  /* 0x0000079000007944 */ /* 0x000fea0003c00000 */
[----:B-1----:R-:W-:Y:S01]  /*cf70*/  IMAD.MOV.U32 R116, RZ, RZ, R120 ;  /* 0x000000ffff747224 */ /* 0x002fe200078e0078 */
[----:B0-----:R-:W-:Y:S05]  /*cf80*/  BRA `(.L_x_8601) ;  /* 0xfffff14000007947 */ /* 0x001fea000383ffff */
.L_x_8598:
[----:B------:R-:W-:Y:S01]  /*cf90*/  HFMA2.MMA R118, -RZ, RZ, 0, 1.847743988037109375e-06 ;  /* 0x0000001fff767435 */ /* 0x000fe200000001ff */
[----:B------:R-:W-:Y:S01]  /*cfa0*/  IMAD.MOV.U32 R120, RZ, RZ, 0x2 ;  /* 0x00000002ff787424 */ /* 0x000fe200078e00ff */
[----:B------:R-:W-:Y:S01]  /*cfb0*/  MOV R116, 0xcfe0 ;  /* 0x0000cfe000747802 */ /* 0x000fe20000000f00 */
[----:B------:R-:W-:-:S03]  /*cfc0*/  IMAD.MOV.U32 R119, RZ, RZ, -0x1 ;  /* 0xffffffffff777424 */ /* 0x000fc600078e00ff */
[----:B------:R-:W-:Y:S05]  /*cfd0*/  CALL.REL.NOINC `($__internal_45_$__cuda_sm70_shflsync_bfly_p) ;  /* 0x0000072000007944 */ /* 0x000fea0003c00000 */
[----:B01----:R-:W-:Y:S01]  /*cfe0*/  FADD.FTZ R121, R121, R120 ;  /* 0x0000007879797221 */ /* 0x003fe20000010000 */
[----:B------:R-:W-:Y:S01]  /*cff0*/  MOV R118, 0x1f ;  /* 0x0000001f00767802 */ /* 0x000fe20000000f00 */
[----:B------:R-:W-:Y:S01]  /*d000*/  IMAD.MOV.U32 R120, RZ, RZ, 0x4 ;  /* 0x00000004ff787424 */ /* 0x000fe200078e00ff */
[----:B------:R-:W-:Y:S01]  /*d010*/  MOV R116, 0xd040 ;  /* 0x0000d04000747802 */ /* 0x000fe20000000f00 */
[----:B------:R-:W-:-:S02]  /*d020*/  IMAD.MOV.U32 R119, RZ, RZ, -0x1 ;  /* 0xffffffffff777424 */ /* 0x000fc400078e00ff */
[----:B------:R-:W-:Y:S05]  /*d030*/  CALL.REL.NOINC `($__internal_45_$__cuda_sm70_shflsync_bfly_p) ;  /* 0x000006c000007944 */ /* 0x000fea0003c00000 */
[----:B0-----:R-:W-:Y:S01]  /*d040*/  HFMA2.MMA R118, -RZ, RZ, 0, 1.847743988037109375e-06 ;  /* 0x0000001fff767435 */ /* 0x001fe200000001ff */
[----:B-1----:R-:W-:Y:S01]  /*d050*/  FADD.FTZ R121, R121, R120 ;  /* 0x0000007879797221 */ /* 0x002fe20000010000 */
[----:B------:R-:W-:Y:S01]  /*d060*/  MOV R116, 0xd0a0 ;  /* 0x0000d0a000747802 */ /* 0x000fe20000000f00 */
[----:B------:R-:W-:-:S02]  /*d070*/  IMAD.MOV.U32 R120, RZ, RZ, 0x8 ;  /* 0x00000008ff787424 */ /* 0x000fc400078e00ff */
[----:B------:R-:W-:Y:S02]  /*d080*/  IMAD.MOV.U32 R119, RZ, RZ, -0x1 ;  /* 0xffffffffff777424 */ /* 0x000fe400078e00ff */
[----:B------:R-:W-:Y:S05]  /*d090*/  CALL.REL.NOINC `($__internal_45_$__cuda_sm70_shflsync_bfly_p) ;  /* 0x0000066000007944 */ /* 0x000fea0003c00000 */
[----:B01----:R-:W-:Y:S01]  /*d0a0*/  FADD.FTZ R121, R121, R120 ;  /* 0x0000007879797221 */ /* 0x003fe20000010000 */
[----:B------:R-:W-:Y:S01]  /*d0b0*/  MOV R118, 0x1f ;  /* 0x0000001f00767802 */ /* 0x000fe20000000f00 */
[----:B------:R-:W-:Y:S01]  /*d0c0*/  IMAD.MOV.U32 R120, RZ, RZ, 0x10 ;  /* 0x00000010ff787424 */ /* 0x000fe200078e00ff */
[----:B------:R-:W-:Y:S01]  /*d0d0*/  MOV R116, 0xd100 ;  /* 0x0000d10000747802 */ /* 0x000fe20000000f00 */
[----:B------:R-:W-:Y:S02]  /*d0e0*/  IMAD.MOV.U32 R119, RZ, RZ, -0x1 ;  /* 0xffffffffff777424 */ /* 0x000fe400078e00ff */
[----:B------:R-:W-:Y:S05]  /*d0f0*/  CALL.REL.NOINC `($__internal_45_$__cuda_sm70_shflsync_bfly_p) ;  /* 0x0000060000007944 */ /* 0x000fea0003c00000 */
        /* <DEDUP_REMOVED lines=70> */
[----:B------:R-:W-:Y:S05]  /*d560*/  CALL.REL.NOINC `($__internal_45_$__cuda_sm70_shflsync_bfly_p) ;  /* 0x0000019000007944 */ /* 0x000fea0003c00000 */
[----:B01----:R-:W-:Y:S01]  /*d570*/  FADD.FTZ R121, R121, R120 ;  /* 0x0000007879797221 */ /* 0x003fe20000010000 */
[----:B------:R-:W-:Y:S01]  /*d580*/  MOV R120, 0x2 ;  /* 0x0000000200787802 */ /* 0x000fe20000000f00 */
[----:B------:R-:W-:Y:S01]  /*d590*/  IMAD.MOV.U32 R118, RZ, RZ, 0x1f ;  /* 0x0000001fff767424 */ /* 0x000fe200078e00ff */
[----:B------:R-:W-:Y:S02]  /*d5a0*/  MOV R119, 0xffffffff ;  /* 0xffffffff00777802 */ /* 0x000fe40000000f00 */
[----:B------:R-:W-:Y:S02]  /*d5b0*/  MOV R116, 0xd5d0 ;  /* 0x0000d5d000747802 */ /* 0x000fe40000000f00 */
[----:B------:R-:W-:Y:S05]  /*d5c0*/  CALL.REL.NOINC `($__internal_45_$__cuda_sm70_shflsync_bfly_p) ;  /* 0x0000013000007944 */ /* 0x000fea0003c00000 */
[----:B0-----:R-:W-:Y:S01]  /*d5d0*/  HFMA2.MMA R118, -RZ, RZ, 0, 1.847743988037109375e-06 ;  /* 0x0000001fff767435 */ /* 0x001fe200000001ff */
[----:B-1----:R-:W-:Y:S01]  /*d5e0*/  FADD.FTZ R121, R121, R120 ;  /* 0x0000007879797221 */ /* 0x002fe20000010000 */
[----:B------:R-:W-:Y:S01]  /*d5f0*/  MOV R116, 0xd630 ;  /* 0x0000d63000747802 */ /* 0x000fe20000000f00 */
[----:B------:R-:W-:Y:S02]  /*d600*/  IMAD.MOV.U32 R120, RZ, RZ, 0x4 ;  /* 0x00000004ff787424 */ /* 0x000fe400078e00ff */
[----:B------:R-:W-:-:S02]  /*d610*/  IMAD.MOV.U32 R119, RZ, RZ, -0x1 ;  /* 0xffffffffff777424 */ /* 0x000fc400078e00ff */
[----:B------:R-:W-:Y:S05]  /*d620*/  CALL.REL.NOINC `($__internal_45_$__cuda_sm70_shflsync_bfly_p) ;  /* 0x000000d000007944 */ /* 0x000fea0003c00000 */
[----:B01----:R-:W-:Y:S01]  /*d630*/  FADD.FTZ R121, R121, R120 ;  /* 0x0000007879797221 */ /* 0x003fe20000010000 */
[----:B------:R-:W-:Y:S01]  /*d640*/  MOV R120, 0x8 ;  /* 0x0000000800787802 */ /* 0x000fe20000000f00 */
[----:B------:R-:W-:Y:S01]  /*d650*/  IMAD.MOV.U32 R118, RZ, RZ, 0x1f ;  /* 0x0000001fff767424 */ /* 0x000fe200078e00ff */
[----:B------:R-:W-:-:S02]  /*d660*/  MOV R119, 0xffffffff ;  /* 0xffffffff00777802 */ /* 0x000fc40000000f00 */
[----:B------:R-:W-:Y:S02]  /*d670*/  MOV R116, 0xd690 ;  /* 0x0000d69000747802 */ /* 0x000fe40000000f00 */
[----:B------:R-:W-:Y:S05]  /*d680*/  CALL.REL.NOINC `($__internal_45_$__cuda_sm70_shflsync_bfly_p) ;  /* 0x0000007000007944 */ /* 0x000fea0003c00000 */
[----:B0-----:R-:W-:Y:S01]  /*d690*/  HFMA2.MMA R118, -RZ, RZ, 0, 1.847743988037109375e-06 ;  /* 0x0000001fff767435 */ /* 0x001fe200000001ff */
[----:B-1----:R-:W-:Y:S01]  /*d6a0*/  FADD.FTZ R121, R121, R120 ;  /* 0x0000007879797221 */ /* 0x002fe20000010000 */
[----:B------:R-:W-:Y:S01]  /*d6b0*/  MOV R116, 0xd6f0 ;  /* 0x0000d6f000747802 */ /* 0x000fe20000000f00 */
[----:B------:R-:W-:Y:S02]  /*d6c0*/  IMAD.MOV.U32 R120, RZ, RZ, 0x10 ;  /* 0x00000010ff787424 */ /* 0x000fe400078e00ff */
[----:B------:R-:W-:Y:S02]  /*d6d0*/  IMAD.MOV.U32 R119, RZ, RZ, -0x1 ;  /* 0xffffffffff777424 */ /* 0x000fe400078e00ff */
[----:B------:R-:W-:Y:S05]  /*d6e0*/  CALL.REL.NOINC `($__internal_45_$__cuda_sm70_shflsync_bfly_p) ;  /* 0x0000001000007944 */ /* 0x000fea0003c00000 */
[----:B01----:R-:W-:Y:S05]  /*d6f0*/  BRA `(.L_x_8602) ;  /* 0xffffef1000007947 */ /* 0x003fea000383ffff */
        .weak           $__internal_45_$__cuda_sm70_shflsync_bfly_p
        .type           $__internal_45_$__cuda_sm70_shflsync_bfly_p,@function
        .size           $__internal_45_$__cuda_sm70_shflsync_bfly_p,(.L_x_29185 - $__internal_45_$__cuda_sm70_shflsync_bfly_p)
$__internal_45_$__cuda_sm70_shflsync_bfly_p:
[----:B------:R-:W-:Y:S01]  /*d700*/  MOV R117, 0x0 ;  /* 0x0000000000757802 */ /* 0x000fe20000000f00 */
[----:B------:R-:W-:Y:S04]  /*d710*/  WARPSYNC R119 ;  /* 0x0000007700007348 */ /* 0x000fe80003800000 */
[----:B------:R0:W1:Y:S01]  /*d720*/  SHFL.BFLY PT, R120, R121, R120, R118 ;  /* 0x0c00007879787389 */ /* 0x00006200000e0076 */
[----:B------:R-:W-:Y:S05]  /*d730*/  RET.REL.NODEC R116 `(_ZN10layer_norm13ln_fwd_kernelINS_13Kernel_traitsIf13__nv_bfloat16S2_S2_fjLj1024ELj1ELj4ELj1ELj16ENS_18Kernel_traits_baseILj1024EfS2_S2_S2_fjLj128EEEEELb1ELb1ELb0ELb1EEEvNS_9FwdParamsE) ;  /* 0xffff28c074007950 */ /* 0x000fea0003c3ffff */
.L_x_8603:
        /* <DEDUP_REMOVED lines=12> */
.L_x_29185:


//--------------------- .text._ZN10layer_norm13ln_fwd_kernelINS_13Kernel_traitsIf13__nv_bfloat16S2_S2_fjLj1024ELj1ELj4ELj1ELj16ENS_18Kernel_traits_baseILj1024EfS2_S2_S2_fjLj128EEEEELb1ELb1ELb1ELb0EEEvNS_9FwdParamsE --------------------------
	.section	.text._ZN10layer_norm13ln_fwd_kernelINS_13Kernel_traitsIf13__nv_bfloat16S2_S2_fjLj1024ELj1ELj4ELj1ELj16ENS_18Kernel_traits_baseILj1024EfS2_S2_S2_fjLj128EEEEELb1ELb1ELb1ELb0EEEvNS_9FwdParamsE,"ax",@progbits
	.sectioninfo	@"SHI_REGISTERS=176"
	.align	128
        .global         _ZN10layer_norm13ln_fwd_kernelINS_13Kernel_traitsIf13__nv_bfloat16S2_S2_fjLj1024ELj1ELj4ELj1ELj16ENS_18Kernel_traits_baseILj1024EfS2_S2_S2_fjLj128EEEEELb1ELb1ELb1ELb0EEEvNS_9FwdParamsE
        .type           _ZN10layer_norm13ln_fwd_kernelINS_13Kernel_traitsIf13__nv_bfloat16S2_S2_fjLj1024ELj1ELj4ELj1ELj16ENS_18Kernel_traits_baseILj1024EfS2_S2_S2_fjLj128EEEEELb1ELb1ELb1ELb0EEEvNS_9FwdParamsE,@function
        .size           _ZN10layer_norm13ln_fwd_kernelINS_13Kernel_traitsIf13__nv_bfloat16S2_S2_fjLj1024ELj1ELj4ELj1ELj16ENS_18Kernel_traits_baseILj1024EfS2_S2_S2_fjLj128EEEEELb1ELb1ELb1ELb0EEEvNS_9FwdParamsE,(.L_x_29186 - _ZN10layer_norm13ln_fwd_kernelINS_13Kernel_traitsIf13__nv_bfloat16S2_S2_fjLj1024ELj1ELj4ELj1ELj16ENS_18Kernel_traits_baseILj1024EfS2_S2_S2_fjLj128EEEEELb1ELb1ELb1ELb0EEEvNS_9FwdParamsE)
        .other          _ZN10layer_norm13ln_fwd_kernelINS_13Kernel_traitsIf13__nv_bfloat16S2_S2_fjLj1024ELj1ELj4ELj1ELj16ENS_18Kernel_traits_baseILj1024EfS2_S2_S2_fjLj128EEEEELb1ELb1ELb1ELb0EEEvNS_9FwdParamsE,@"STO_CUDA_ENTRY STV_DEFAULT"
_ZN10layer_norm13ln_fwd_kernelINS_13Kernel_traitsIf13__nv_bfloat16S2_S2_fjLj1024ELj1ELj4ELj1ELj16ENS_18Kernel_traits_baseILj1024EfS2_S2_S2_fjLj128EEEEELb1ELb1ELb1ELb0EEEvNS_9FwdParamsE:
.text._ZN10layer_norm13ln_fwd_kernelINS_13Kernel_traitsIf13__nv_bfloat16S2_S2_fjLj1024ELj1ELj4ELj1ELj16ENS_18Kernel_traits_baseILj1024EfS2_S2_S2_fjLj128EEEEELb1ELb1ELb1ELb0EEEvNS_9FwdParamsE:
        /* <DEDUP_REMOVED lines=15> */
[----:B------:R-:W0:Y:S02]  /*00f0*/  S2R R12, SR_CTAID.X ;  /* 0x00000000000c7919 */ /* 0x000e240000002500 */
[----:B0-----:R-:W-:-:S04]  /*0100*/  IMAD R0, R12, c[0x0][0x0], R109 ;  /* 0x000000000c007a24 */ /* 0x001fc800078e026d */
        /* <DEDUP_REMOVED lines=53> */
[----:B------:R-:W-:Y:S02]  /*0460*/  LOP3.LUT R10, R109, 0x1f, RZ, 0xc0, !PT ;  /* 0x0000001f6d0a7812 */ /* 0x000fe400078ec0ff */
[----:B------:R-:W-:Y:S01]  /*0470*/  LEA.HI R5, R5, c[0x0][0x168], RZ, 0x3 ;  /* 0x00005a0005057a11 */ /* 0x000fe200078f18ff */
[----:B------:R-:W-:Y:S01]  /*0480*/  IMAD.WIDE.U32 R106, R106, -0x2daee0ad, RZ ;  /* 0xd2511f536a6a7825 */ /* 0x000fe200078e00ff */
[----:B------:R-:W-:Y:S02]  /*0490*/  LOP3.LUT R108, R10, 0x1f, RZ, 0x3c, !PT ;  /* 0x0000001f0a6c7812 */ /* 0x000fe400078e3cff */
[----:B------:R-:W-:-:S02]  /*04a0*/  LOP3.LUT R110, R7, UR20, R4, 0x96, !PT ;  /* 0x00000014076e7c12 */ /* 0x000fc4000f8e9604 */
[----:B------:R-:W-:Y:S02]  /*04b0*/  LEA.HI.SX32 R108, R5, R108, 0x1d ;  /* 0x0000006c056c7211 */ /* 0x000fe400078feaff */
[----:B------:R-:W-:Y:S01]  /*04c0*/  LOP3.LUT R155, R107, UR22, R6, 0x96, !PT ;  /* 0x000000166b9b7c12 */ /* 0x000fe2000f8e9606 */
[----:B------:R-:W-:Y:S01]  /*04d0*/  IMAD.WIDE.U32 R110, R110, -0x326172a9, RZ ;  /* 0xcd9e8d576e6e7825 */ /* 0x000fe200078e00ff */
[C---:B------:R-:W-:Y:S02]  /*04e0*/  LOP3.LUT P0, RZ, R108.reuse, 0xffffffe0, RZ, 0xc0, !PT ;  /* 0xffffffe06cff7812 */ /* 0x040fe4000780c0ff */
[----:B------:R-:W-:Y:S01]  /*04f0*/  SHF.R.U32.HI R109, RZ, 0x5, R109 ;  /* 0x00000005ff6d7819 */ /* 0x000fe2000001166d */
[----:B------:R-:W-:Y:S01]  /*0500*/  IMAD.HI.U32 R115, R155, -0x326172a9, RZ ;  /* 0xcd9e8d579b737827 */ /* 0x000fe200078e00ff */
[----:B------:R-:W-:Y:S02]  /*0510*/  LOP3.LUT R162, R111, UR21, R8, 0x96, !PT ;  /* 0x000000156fa27c12 */ /* 0x000fe4000f8e9608 */
[----:B------:R-:W-:Y:S01]  /*0520*/  ISETP.GE.U32.AND P6, PT, R108, 0x40, PT ;  /* 0x000000406c00780c */ /* 0x000fe20003fc6070 */
[----:B------:R-:W-:Y:S01]  /*0530*/  IMAD R109, R12, 0x4, R109 ;  /* 0x000000040c6d7824 */ /* 0x000fe200078e026d */
[----:B------:R-:W-:Y:S01]  /*0540*/  ISETP.GE.U32.AND P5, PT, R108, 0x60, PT ;  /* 0x000000606c00780c */ /* 0x000fe20003fa6070 */
[----:B------:R-:W-:Y:S01]  /*0550*/  IMAD.HI.U32 R113, R162, -0x2daee0ad, RZ ;  /* 0xd2511f53a2717827 */ /* 0x000fe200078e00ff */
[----:B------:R-:W-:-:S02]  /*0560*/  P2R R165, PR, RZ, 0x40 ;  /* 0x00000040ffa57803 */ /* 0x000fc40000000000 */
[----:B------:R-:W-:Y:S02]  /*0570*/  ISETP.GE.U32.AND P1, PT, R108, 0x80, PT ;  /* 0x000000806c00780c */ /* 0x000fe40003f26070 */
        /* <DEDUP_REMOVED lines=12> */
[----:B------:R0:W5:Y:S04]  /*0640*/  LDG.E.128 R84, [R8.64+0x10] ;  /* 0x0000100608547981 */ /* 0x000168000c1e1d00 */
[C---:B------:R-:W-:Y:S01]  /*0650*/  @P2 LEA R6, P3, R10.reuse, c[0x0][0x218], 0x5 ;  /* 0x000086000a062a11 */ /* 0x040fe200078628ff */
[----:B------:R0:W5:Y:S03]  /*0660*/  LDG.E.128 R92, [R4.64] ;  /* 0x00000006045c7981 */ /* 0x000166000c1e1d00 */
[C---:B------:R-:W-:Y:S01]  /*0670*/  @P2 LEA.HI.X R7, R10.reuse, c[0x0][0x21c], RZ, 0x5, P3 ;  /* 0x000087000a072a11 */ /* 0x040fe200018f2cff */
[----:B------:R0:W5:Y:S04]  /*0680*/  LDG.E.128 R88, [R4.64+0x10] ;  /* 0x0000100604587981 */ /* 0x000168000c1e1d00 */
[----:B------:R0:W5:Y:S04]  /*0690*/  @P2 LDG.E.128 R100, [R6.64] ;  /* 0x0000000606642981 */ /* 0x000168000c1e1d00 */
[----:B------:R0:W5:Y:S04]  /*06a0*/  @P2 LDG.E.128 R96, [R6.64+0x10] ;  /* 0x0000100606602981 */ /* 0x000168000c1e1d00 */
[----:B------:R0:W5:Y:S01]  /*06b0*/  LDG.E.128 R80, [R8.64] ;  /* 0x0000000608507981 */ /* 0x000162000c1e1d00 */
[----:B------:R-:W-:-:S03]  /*06c0*/  LOP3.LUT R10, R10, 0x20, RZ, 0xfc, !PT ;  /* 0x000000200a0a7812 */ /* 0x000fc600078efcff */
.L_x_8605:
[----:B------:R-:W-:Y:S05]  /*06d0*/  BSYNC B0 ;  /* 0x0000000000007941 */ /* 0x000fea0003800000 */
.L_x_8604:
        /* <DEDUP_REMOVED lines=20> */
[----:B------:R-:W-:-:S03]  /*0820*/  IADD3 R10, R10, 0x20, RZ ;  /* 0x000000200a0a7810 */ /* 0x000fc60007ffe0ff */
.L_x_8607:
[----:B------:R-:W-:Y:S05]  /*0830*/  BSYNC B0 ;  /* 0x0000000000007941 */ /* 0x000fea0003800000 */
.L_x_8606:
        /* <DEDUP_REMOVED lines=21> */
.L_x_8609:
[----:B------:R-:W-:Y:S05]  /*0990*/  BSYNC B0 ;  /* 0x0000000000007941 */ /* 0x000fea0003800000 */
.L_x_8608:
        /* <DEDUP_REMOVED lines=15> */
[----:B------:R-:W-:Y:S01]  /*0a90*/  @P2 LEA.HI.X R7, R10, c[0x0][0x21c], RZ, 0x5, P3 ;  /* 0x000087000a072a11 */ /* 0x000fe200018f2cff */
[----:B------:R0:W5:Y:S04]  /*0aa0*/  LDG.E.128 R16, [R4.64+0x10] ;  /* 0x0000100604107981 */ /* 0x000168000c1e1d00 */
[----:B------:R0:W5:Y:S04]  /*0ab0*/  @P2 LDG.E.128 R28, [R6.64] ;  /* 0x00000006061c2981 */ /* 0x000168000c1e1d00 */
[----:B------:R0:W5:Y:S04]  /*0ac0*/  @P2 LDG.E.128 R24, [R6.64+0x10] ;  /* 0x0000100606182981 */ /* 0x000168000c1e1d00 */
[----:B------:R0:W5:Y:S02]  /*0ad0*/  LDG.E.128 R8, [R104.64] ;  /* 0x0000000668087981 */ /* 0x000164000c1e1d00 */
.L_x_8611:
[----:B------:R-:W-:Y:S05]  /*0ae0*/  BSYNC B0 ;  /* 0x0000000000007941 */ /* 0x000fea0003800000 */
.L_x_8610:
[----:B------:R-:W-:Y:S02]  /*0af0*/  ISETP.GE.AND P2, PT, R109, c[0x0][0x164], PT ;  /* 0x000059006d007a0c */ /* 0x000fe40003f46270 */
[----:B------:R-:W-:-:S02]  /*0b00*/  LOP3.LUT R115, R115, UR23, R110, 0x96, !PT ;  /* 0x0000001773737c12 */ /* 0x000fc4000f8e966e */
        /* <DEDUP_REMOVED lines=14> */
.L_x_8958:
[----:B------:R-:W-:-:S10]  /*0bf0*/  HFMA2.MMA R106, -RZ, RZ, 0, 2.384185791015625e-07 ;  /* 0x00000004ff6a7435 */ /* 0x000fd400000001ff */
[----:B------:R-:W-:-:S05]  /*0c00*/  IMAD.WIDE R104, R109, R106, c[0x0][0x1d0] ;  /* 0x000074006d687625 */ /* 0x000fca00078e026a */
[----:B------:R0:W2:Y:S01]  /*0c10*/  LDG.E R152, [R104.64] ;  /* 0x0000000668987981 */ /* 0x0000a2000c1e1900 */
[----:B------:R-:W-:-:S05]  /*0c20*/  IMAD.WIDE R106, R109, R106, c[0x0][0x1d8] ;  /* 0x000076006d6a7625 */ /* 0x000fca00078e026a */
[----:B-----5:R1:W5:Y:S01]  /*0c30*/  LDG.E R146, [R106.64] ;  /* 0x000000066a927981 */ /* 0x020362000c1e1900 */
        /* <DEDUP_REMOVED lines=9> */
[----:B------:R-:W-:Y:S01]  /*0cd0*/  LEA.HI R148, R149, R148, RZ, 0x3 ;  /* 0x0000009495947211 */ /* 0x000fe200078f18ff */
[----:B------:R-:W-:Y:S01]  /*0ce0*/  IMAD.MOV.U32 R149, RZ, RZ, RZ ;  /* 0x000000ffff957224 */ /* 0x000fe200078e00ff */
[----:B------:R-:W-:Y:S02]  /*0cf0*/  @P2 LEA.HI R169, R169, R150, RZ, 0x3 ;  /* 0x00000096a9a92211 */ /* 0x000fe400078f18ff */
[-C--:B------:R-:W-:Y:S02]  /*0d00*/  LEA.HI.SX32 R150, R148, R104.reuse, 0x1d ;  /* 0x0000006894967211 */ /* 0x080fe400078feaff */
[----:B------:R-:W-:Y:S02]  /*0d10*/  @P2 LEA.HI.SX32 R149, R169, R104, 0x1d ;  /* 0x00000068a9952211 */ /* 0x000fe400078feaff */
[----:B------:R-:W-:Y:S01]  /*0d20*/  SHF.R.S32.HI R148, RZ, 0x1f, R109 ;  /* 0x0000001fff947819 */ /* 0x000fe2000001146d */
        /* <DEDUP_REMOVED lines=12> */
[----:B0-----:R-:W-:Y:S01]  /*0df0*/  MOV R153, RZ ;  /* 0x000000ff00997202 */ /* 0x001fe20000000f00 */
[----:B------:R-:W-:Y:S01]  /*0e00*/  IMAD.MOV.U32 R104, RZ, RZ, R163 ;  /* 0x000000ffff687224 */ /* 0x000fe200078e00a3 */
[----:B------:R-:W-:Y:S05]  /*0e10*/  @!P3 BRA `(.L_x_8617) ;  /* 0x000005b00000b947 */ /* 0x000fea0003800000 */
[----:B------:R-:W-:Y:S01]  /*0e20*/  IMAD.MOV.U32 R104, RZ, RZ, R163 ;  /* 0x000000ffff687224 */ /* 0x000fe200078e00a3 */
[----:B-----5:R-:W-:Y:S01]  /*0e30*/  PRMT R153, RZ, 0x5410, R4 ;  /* 0x00005410ff997816 */ /* 0x020fe20000000004 */
[----:B------:R-:W-:Y:S05]  /*0e40*/  BRA `(.L_x_8617) ;  /* 0x0000058000007947 */ /* 0x000fea0003800000 */
.L_x_8616:
        /* <DEDUP_REMOVED lines=12> */
.L_x_8619:
[----:B------:R-:W-:Y:S02]  /*0f10*/  IMAD.MOV.U32 R151, RZ, RZ, R158 ;  /* 0x000000ffff977224 */ /* 0x000fe400078e009e */
.L_x_8620:
[----:B------:R-:W-:Y:S05]  /*0f20*/  BSYNC B3 ;  /* 0x0000000000037941 */ /* 0x000fea0003800000 */
.L_x_8618:
        /* <DEDUP_REMOVED lines=16> */
.L_x_8624:
[----:B------:R-:W-:Y:S05]  /*1030*/  BSYNC B4 ;  /* 0x0000000000047941 */ /* 0x000fea0003800000 */
.L_x_8623:
        /* <DEDUP_REMOVED lines=43> */
.L_x_8622:
[----:B------:R-:W-:Y:S05]  /*12f0*/  BSYNC B3 ;  /* 0x0000000000037941 */ /* 0x000fea0003800000 */
.L_x_8621:
        /* <DEDUP_REMOVED lines=13> */
.L_x_8617:
[----:B------:R-:W-:Y:S05]  /*13d0*/  BSYNC B2 ;  /* 0x0000000000027941 */ /* 0x000fea0003800000 */
.L_x_8615:
        /* <DEDUP_REMOVED lines=8> */
.L_x_8626:
        /* <DEDUP_REMOVED lines=12> */
.L_x_8629:
[----:B------:R-:W-:Y:S02]  /*1520*/  IMAD.MOV.U32 R111, RZ, RZ, R158 ;  /* 0x000000ffff6f7224 */ /* 0x000fe400078e009e */
.L_x_8630:
[----:B------:R-:W-:Y:S05]  /*1530*/  BSYNC B3 ;  /* 0x0000000000037941 */ /* 0x000fea0003800000 */
.L_x_8628:
        /* <DEDUP_REMOVED lines=16> */
.L_x_8634:
[----:B------:R-:W-:Y:S05]  /*1640*/  BSYNC B4 ;  /* 0x0000000000047941 */ /* 0x000fea0003800000 */
.L_x_8633:
        /* <DEDUP_REMOVED lines=43> */
.L_x_8632:
[----:B------:R-:W-:Y:S05]  /*1900*/  BSYNC B3 ;  /* 0x0000000000037941 */ /* 0x000fea0003800000 */
.L_x_8631:
        /* <DEDUP_REMOVED lines=13> */
.L_x_8627:
[----:B------:R-:W-:Y:S05]  /*19e0*/  BSYNC B2 ;  /* 0x0000000000027941 */ /* 0x000fea0003800000 */
.L_x_8625:
        /* <DEDUP_REMOVED lines=8> */
.L_x_8636:
        /* <DEDUP_REMOVED lines=12> */
.L_x_8639:
[----:B------:R-:W-:Y:S02]  /*1b30*/  MOV R112, R158 ;  /* 0x0000009e00707202 */ /* 0x000fe40000000f00 */
.L_x_8640:
[----:B------:R-:W-:Y:S05]  /*1b40*/  BSYNC B3 ;  /* 0x0000000000037941 */ /* 0x000fea0003800000 */
.L_x_8638:
        /* <DEDUP_REMOVED lines=16> */
.L_x_8644:
[----:B------:R-:W-:Y:S05]  /*1c50*/  BSYNC B4 ;  /* 0x0000000000047941 */ /* 0x000fea0003800000 */
.L_x_8643:
        /* <DEDUP_REMOVED lines=43> */
.L_x_8642:
[----:B------:R-:W-:Y:S05]  /*1f10*/  BSYNC B3 ;  /* 0x0000000000037941 */ /* 0x000fea0003800000 */
.L_x_8641:
        /* <DEDUP_REMOVED lines=13> */
.L_x_8637:
[----:B------:R-:W-:Y:S05]  /*1ff0*/  BSYNC B2 ;  /* 0x0000000000027941 */ /* 0x000fea0003800000 */
.L_x_8635:
        /* <DEDUP_REMOVED lines=8> */
.L_x_8646:
        /* <DEDUP_REMOVED lines=12> */
.L_x_8649:
[----:B------:R-:W-:Y:S02]  /*2140*/  IMAD.MOV.U32 R113, RZ, RZ, R158 ;  /* 0x000000ffff717224 */ /* 0x000fe400078e009e */
.L_x_8650:
[----:B------:R-:W-:Y:S05]  /*2150*/  BSYNC B3 ;  /* 0x0000000000037941 */ /* 0x000fea0003800000 */
.L_x_8648:
        /* <DEDUP_REMOVED lines=16> */
.L_x_8654:
[----:B------:R-:W-:Y:S05]  /*2260*/  BSYNC B4 ;  /* 0x0000000000047941 */ /* 0x000fea0003800000 */
.L_x_8653:
        /* <DEDUP_REMOVED lines=44> */
.L_x_8652:
[----:B------:R-:W-:Y:S05]  /*2530*/  BSYNC B3 ;  /* 0x0000000000037941 */ /* 0x000fea0003800000 */
.L_x_8651:
        /* <DEDUP_REMOVED lines=13> */
.L_x_8647:
[----:B------:R-:W-:Y:S05]  /*2610*/  BSYNC B2 ;  /* 0x0000000000027941 */ /* 0x000fea0003800000 */
.L_x_8645:
        /* <DEDUP_REMOVED lines=8> */
.L_x_8656:
        /* <DEDUP_REMOVED lines=12> */
.L_x_8659:
[----:B------:R-:W-:Y:S02]  /*2760*/  IMAD.MOV.U32 R114, RZ, RZ, R158 ;  /* 0x000000ffff727224 */ /* 0x000fe400078e009e */
.L_x_8660:
[----:B------:R-:W-:Y:S05]  /*2770*/  BSYNC B3 ;  /* 0x0000000000037941 */ /* 0x000fea0003800000 */
.L_x_8658:
        /* <DEDUP_REMOVED lines=16> */
.L_x_8664:
[----:B------:R-:W-:Y:S05]  /*2880*/  BSYNC B4 ;  /* 0x0000000000047941 */ /* 0x000fea0003800000 */
.L_x_8663:
        /* <DEDUP_REMOVED lines=44> */
.L_x_8662:
[----:B------:R-:W-:Y:S05]  /*2b50*/  BSYNC B3 ;  /* 0x0000000000037941 */ /* 0x000fea0003800000 */
.L_x_8661:
        /* <DEDUP_REMOVED lines=13> */
.L_x_8657:
[----:B------:R-:W-:Y:S05]  /*2c30*/  BSYNC B2 ;  /* 0x0000000000027941 */ /* 0x000fea0003800000 */
.L_x_8655:
        /* <DEDUP_REMOVED lines=8> */
.L_x_8666:
        /* <DEDUP_REMOVED lines=12> */
.L_x_8669:
[----:B------:R-:W-:Y:S02]  /*2d80*/  IMAD.MOV.U32 R115, RZ, RZ, R158 ;  /* 0x000000ffff737224 */ /* 0x000fe400078e009e */
.L_x_8670:
[----:B------:R-:W-:Y:S05]  /*2d90*/  BSYNC B3 ;  /* 0x0000000000037941 */ /* 0x000fea0003800000 */
.L_x_8668:
        /* <DEDUP_REMOVED lines=16> */
.L_x_8674:
[----:B------:R-:W-:Y:S05]  /*2ea0*/  BSYNC B4 ;  /* 0x0000000000047941 */ /* 0x000fea0003800000 */
.L_x_8673:
        /* <DEDUP_REMOVED lines=44> */
.L_x_8672:
[----:B------:R-:W-:Y:S05]  /*3170*/  BSYNC B3 ;  /* 0x0000000000037941 */ /* 0x000fea0003800000 */
.L_x_8671:
        /* <DEDUP_REMOVED lines=13> */
.L_x_8667:
[----:B------:R-:W-:Y:S05]  /*3250*/  BSYNC B2 ;  /* 0x0000000000027941 */ /* 0x000fea0003800000 */
.L_x_8665:
        /* <DEDUP_REMOVED lines=8> */
.L_x_8676:
        /* <DEDUP_REMOVED lines=12> */
.L_x_8679:
[----:B------:R-:W-:Y:S02]  /*33a0*/  IMAD.MOV.U32 R116, RZ, RZ, R158 ;  /* 0x000000ffff747224 */ /* 0x000fe400078e009e */
.L_x_8680:
[----:B------:R-:W-:Y:S05]  /*33b0*/  BSYNC B3 ;  /* 0x0000000000037941 */ /* 0x000fea0003800000 */
.L_x_8678:
        /* <DEDUP_REMOVED lines=16> */
.L_x_8684:
[----:B------:R-:W-:Y:S05]  /*34c0*/  BSYNC B4 ;  /* 0x0000000000047941 */ /* 0x000fea0003800000 */
.L_x_8683:
        /* <DEDUP_REMOVED lines=44> */
.L_x_8682:
[----:B------:R-:W-:Y:S05]  /*3790*/  BSYNC B3 ;  /* 0x0000000000037941 */ /* 0x000fea0003800000 */
.L_x_8681:
        /* <DEDUP_REMOVED lines=13> */
.L_x_8677:
[----:B------:R-:W-:Y:S05]  /*3870*/  BSYNC B2 ;  /* 0x0000000000027941 */ /* 0x000fea0003800000 */
.L_x_8675:
        /* <DEDUP_REMOVED lines=8> */
.L_x_8686:
        /* <DEDUP_REMOVED lines=12> */
.L_x_8689:
[----:B------:R-:W-:Y:S02]  /*39c0*/  IMAD.MOV.U32 R117, RZ, RZ, R158 ;  /* 0x000000ffff757224 */ /* 0x000fe400078e009e */
.L_x_8690:
[----:B------:R-:W-:Y:S05]  /*39d0*/  BSYNC B3 ;  /* 0x0000000000037941 */ /* 0x000fea0003800000 */
.L_x_8688:
        /* <DEDUP_REMOVED lines=16> */
.L_x_8694:
[----:B------:R-:W-:Y:S05]  /*3ae0*/  BSYNC B4 ;  /* 0x0000000000047941 */ /* 0x000fea0003800000 */
.L_x_8693:
        /* <DEDUP_REMOVED lines=44> */
.L_x_8692:
[----:B------:R-:W-:Y:S05]  /*3db0*/  BSYNC B3 ;  /* 0x0000000000037941 */ /* 0x000fea0003800000 */
.L_x_8691:
        /* <DEDUP_REMOVED lines=13> */
.L_x_8687:
[----:B------:R-:W-:Y:S05]  /*3e90*/  BSYNC B2 ;  /* 0x0000000000027941 */ /* 0x000fea0003800000 */
.L_x_8685:
        /* <DEDUP_REMOVED lines=29> */
.L_x_8696:
[----:B------:R-:W-:Y:S05]  /*4070*/  BSYNC B2 ;  /* 0x0000000000027941 */ /* 0x000fea0003800000 */
.L_x_8695:
[----:B------:R-:W-:Y:S02]  /*4080*/  IADD3 R150, R150, 0x20, RZ ;  /* 0x0000002096967810 */ /* 0x000fe40007ffe0ff */
[----:B------:R-:W-:Y:S02]  /*4090*/  IADD3 R149, R149, 0x20, RZ ;  /* 0x0000002095957810 */ /* 0x000fe40007ffe0ff */
.L_x_8614:
[----:B-1----:R-:W-:Y:S05]  /*40a0*/  BSYNC B1 ;  /* 0x0000000000017941 */ /* 0x002fea0003800000 */
.L_x_8613:
        /* <DEDUP_REMOVED lines=17> */
[----:B------:R-:W-:Y:S02]  /*41c0*/  MOV R104, R163 ;  /* 0x000000a300687202 */ /* 0x000fe40000000f00 */
[----:B-----5:R-:W-:Y:S01]  /*41d0*/  PRMT R118, RZ, 0x5410, R4 ;  /* 0x00005410ff767816 */ /* 0x020fe20000000004 */
[----:B------:R-:W-:Y:S05]  /*41e0*/  BRA `(.L_x_8701) ;  /* 0x0000058000007947 */ /* 0x000fea0003800000 */
.L_x_8700:
        /* <DEDUP_REMOVED lines=12> */
.L_x_8703:
[----:B------:R-:W-:Y:S02]  /*42b0*/  MOV R122, R158 ;  /* 0x0000009e007a7202 */ /* 0x000fe40000000f00 */
.L_x_8704:
[----:B------:R-:W-:Y:S05]  /*42c0*/  BSYNC B3 ;  /* 0x0000000000037941 */ /* 0x000fea0003800000 */
.L_x_8702:
        /* <DEDUP_REMOVED lines=16> */
.L_x_8708:
[----:B------:R-:W-:Y:S05]  /*43d0*/  BSYNC B4 ;  /* 0x0000000000047941 */ /* 0x000fea0003800000 */
.L_x_8707:
        /* <DEDUP_REMOVED lines=44> */
.L_x_8706:
[----:B------:R-:W-:Y:S05]  /*46a0*/  BSYNC B3 ;  /* 0x0000000000037941 */ /* 0x000fea0003800000 */
.L_x_8705:
        /* <DEDUP_REMOVED lines=12> */
.L_x_8701:
[----:B------:R-:W-:Y:S05]  /*4770*/  BSYNC B2 ;  /* 0x0000000000027941 */ /* 0x000fea0003800000 */
.L_x_8699:
        /* <DEDUP_REMOVED lines=8> */
.L_x_8710:
        /* <DEDUP_REMOVED lines=12> */
.L_x_8713:
[----:B------:R-:W-:Y:S02]  /*48c0*/  IMAD.MOV.U32 R111, RZ, RZ, R158 ;  /* 0x000000ffff6f7224 */ /* 0x000fe400078e009e */
.L_x_8714:
[----:B------:R-:W-:Y:S05]  /*48d0*/  BSYNC B3 ;  /* 0x0000000000037941 */ /* 0x000fea0003800000 */
.L_x_8712:
        /* <DEDUP_REMOVED lines=16> */
.L_x_8718:
[----:B------:R-:W-:Y:S05]  /*49e0*/  BSYNC B4 ;  /* 0x0000000000047941 */ /* 0x000fea0003800000 */
.L_x_8717:
        /* <DEDUP_REMOVED lines=44> */
.L_x_8716:
[----:B------:R-:W-:Y:S05]  /*4cb0*/  BSYNC B3 ;  /* 0x0000000000037941 */ /* 0x000fea0003800000 */
.L_x_8715:
        /* <DEDUP_REMOVED lines=13> */
.L_x_8711:
[----:B------:R-:W-:Y:S05]  /*4d90*/  BSYNC B2 ;  /* 0x0000000000027941 */ /* 0x000fea0003800000 */
.L_x_8709:
        /* <DEDUP_REMOVED lines=8> */
.L_x_8720:
        /* <DEDUP_REMOVED lines=12> */
.L_x_8723:
[----:B------:R-:W-:Y:S02]  /*4ee0*/  MOV R112, R158 ;  /* 0x0000009e00707202 */ /* 0x000fe40000000f00 */
.L_x_8724:
[----:B------:R-:W-:Y:S05]  /*4ef0*/  BSYNC B3 ;  /* 0x0000000000037941 */ /* 0x000fea0003800000 */
.L_x_8722:
        /* <DEDUP_REMOVED lines=16> */
.L_x_8728:
[----:B------:R-:W-:Y:S05]  /*5000*/  BSYNC B4 ;  /* 0x0000000000047941 */ /* 0x000fea0003800000 */
.L_x_8727:
        /* <DEDUP_REMOVED lines=44> */
.L_x_8726:
[----:B------:R-:W-:Y:S05]  /*52d0*/  BSYNC B3 ;  /* 0x0000000000037941 */ /* 0x000fea0003800000 */
.L_x_8725:
        /* <DEDUP_REMOVED lines=13> */
.L_x_8721:
[----:B------:R-:W-:Y:S05]  /*53b0*/  BSYNC B2 ;  /* 0x0000000000027941 */ /* 0x000fea0003800000 */
.L_x_8719:
        /* <DEDUP_REMOVED lines=8> */
.L_x_8730:
        /* <DEDUP_REMOVED lines=12> */
.L_x_8733:
[----:B------:R-:W-:Y:S02]  /*5500*/  IMAD.MOV.U32 R113, RZ, RZ, R158 ;  /* 0x000000ffff717224 */ /* 0x000fe400078e009e */
.L_x_8734:
[----:B------:R-:W-:Y:S05]  /*5510*/  BSYNC B3 ;  /* 0x0000000000037941 */ /* 0x000fea0003800000 */
.L_x_8732:
        /* <DEDUP_REMOVED lines=16> */
.L_x_8738:
[----:B------:R-:W-:Y:S05]  /*5620*/  BSYNC B4 ;  /* 0x0000000000047941 */ /* 0x000fea0003800000 */
.L_x_8737:
        /* <DEDUP_REMOVED lines=44> */
.L_x_8736:
[----:B------:R-:W-:Y:S05]  /*58f0*/  BSYNC B3 ;  /* 0x0000000000037941 */ /* 0x000fea0003800000 */
.L_x_8735:
        /* <DEDUP_REMOVED lines=13> */
.L_x_8731:
[----:B------:R-:W-:Y:S05]  /*59d0*/  BSYNC B2 ;  /* 0x0000000000027941 */ /* 0x000fea0003800000 */
.L_x_8729:
        /* <DEDUP_REMOVED lines=8> */
.L_x_8740:
        /* <DEDUP_REMOVED lines=12> */
.L_x_8743:
[----:B------:R-:W-:Y:S02]  /*5b20*/  MOV R114, R158 ;  /* 0x0000009e00727202 */ /* 0x000fe40000000f00 */
.L_x_8744:
[----:B------:R-:W-:Y:S05]  /*5b30*/  BSYNC B3 ;  /* 0x0000000000037941 */ /* 0x000fea0003800000 */
.L_x_8742:
        /* <DEDUP_REMOVED lines=16> */
.L_x_8748:
[----:B------:R-:W-:Y:S05]  /*5c40*/  BSYNC B4 ;  /* 0x0000000000047941 */ /* 0x000fea0003800000 */
.L_x_8747:
        /* <DEDUP_REMOVED lines=44> */
.L_x_8746:
[----:B------:R-:W-:Y:S05]  /*5f10*/  BSYNC B3 ;  /* 0x0000000000037941 */ /* 0x000fea0003800000 */
.L_x_8745:
        /* <DEDUP_REMOVED lines=13> */
.L_x_8741:
[----:B------:R-:W-:Y:S05]  /*5ff0*/  BSYNC B2 ;  /* 0x0000000000027941 */ /* 0x000fea0003800000 */
.L_x_8739:
        /* <DEDUP_REMOVED lines=8> */
.L_x_8750:
        /* <DEDUP_REMOVED lines=12> */
.L_x_8753:
[----:B------:R-:W-:Y:S02]  /*6140*/  IMAD.MOV.U32 R115, RZ, RZ, R158 ;  /* 0x000000ffff737224 */ /* 0x000fe400078e009e */
.L_x_8754:
[----:B------:R-:W-:Y:S05]  /*6150*/  BSYNC B3 ;  /* 0x0000000000037941 */ /* 0x000fea0003800000 */
.L_x_8752:
        /* <DEDUP_REMOVED lines=16> */
.L_x_8758:
[----:B------:R-:W-:Y:S05]  /*6260*/  BSYNC B4 ;  /* 0x0000000000047941 */ /* 0x000fea0003800000 */
.L_x_8757:
        /* <DEDUP_REMOVED lines=44> */
.L_x_8756:
[----:B------:R-:W-:Y:S05]  /*6530*/  BSYNC B3 ;  /* 0x0000000000037941 */ /* 0x000fea0003800000 */
.L_x_8755:
        /* <DEDUP_REMOVED lines=13> */
.L_x_8751:
[----:B------:R-:W-:Y:S05]  /*6610*/  BSYNC B2 ;  /* 0x0000000000027941 */ /* 0x000fea0003800000 */
.L_x_8749:
        /* <DEDUP_REMOVED lines=8> */
.L_x_8760:
        /* <DEDUP_REMOVED lines=12> */
.L_x_8763:
[----:B------:R-:W-:Y:S02]  /*6760*/  MOV R116, R158 ;  /* 0x0000009e00747202 */ /* 0x000fe40000000f00 */
.L_x_8764:
[----:B------:R-:W-:Y:S05]  /*6770*/  BSYNC B3 ;  /* 0x0000000000037941 */ /* 0x000fea0003800000 */
.L_x_8762:
        /* <DEDUP_REMOVED lines=16> */
.L_x_8768:
[----:B------:R-:W-:Y:S05]  /*6880*/  BSYNC B4 ;  /* 0x0000000000047941 */ /* 0x000fea0003800000 */
.L_x_8767:
        /* <DEDUP_REMOVED lines=44> */
.L_x_8766:
[----:B------:R-:W-:Y:S05]  /*6b50*/  BSYNC B3 ;  /* 0x0000000000037941 */ /* 0x000fea0003800000 */
.L_x_8765:
        /* <DEDUP_REMOVED lines=13> */
.L_x_8761:
[----:B------:R-:W-:Y:S05]  /*6c30*/  BSYNC B2 ;  /* 0x0000000000027941 */ /* 0x000fea0003800000 */
.L_x_8759:
        /* <DEDUP_REMOVED lines=8> */
.L_x_8770:
        /* <DEDUP_REMOVED lines=12> */
.L_x_8773:
[----:B------:R-:W-:Y:S02]  /*6d80*/  IMAD.MOV.U32 R117, RZ, RZ, R158 ;  /* 0x000000ffff757224 */ /* 0x000fe400078e009e */
.L_x_8774:
[----:B------:R-:W-:Y:S05]  /*6d90*/  BSYNC B3 ;  /* 0x0000000000037941 */ /* 0x000fea0003800000 */
.L_x_8772:
        /* <DEDUP_REMOVED lines=16> */
.L_x_8778:
[----:B------:R-:W-:Y:S05]  /*6ea0*/  BSYNC B4 ;  /* 0x0000000000047941 */ /* 0x000fea0003800000 */
.L_x_8777:
        /* <DEDUP_REMOVED lines=42> */
[----:B------:R-:W-:Y:S01]  /*7150*/  LOP3.LUT R162, R105, UR26, R162, 0x96, !PT ;  /* 0x0000001a69a27c12 */ /* 0x000fe2000f8e96a2 */
[----:B------:R-:W-:Y:S02]  /*7160*/  IMAD.MOV.U32 R166, RZ, RZ, R104 ;  /* 0x000000ffffa67224 */ /* 0x000fe400078e0068 */
.L_x_8776:
[----:B------:R-:W-:Y:S05]  /*7170*/  BSYNC B3 ;  /* 0x0000000000037941 */ /* 0x000fea0003800000 */
.L_x_8775:
        /* <DEDUP_REMOVED lines=13> */
.L_x_8771:
[----:B------:R-:W-:Y:S05]  /*7250*/  BSYNC B2 ;  /* 0x0000000000027941 */ /* 0x000fea0003800000 */
.L_x_8769:
        /* <DEDUP_REMOVED lines=29> */
.L_x_8780:
[----:B------:R-:W-:Y:S05]  /*7430*/  BSYNC B2 ;  /* 0x0000000000027941 */ /* 0x000fea0003800000 */
.L_x_8779:
[----:B------:R-:W-:Y:S02]  /*7440*/  IADD3 R150, R150, 0x20, RZ ;  /* 0x0000002096967810 */ /* 0x000fe40007ffe0ff */
[----:B------:R-:W-:Y:S02]  /*7450*/  IADD3 R149, R149, 0x20, RZ ;  /* 0x0000002095957810 */ /* 0x000fe40007ffe0ff */
.L_x_8698:
[----:B------:R-:W-:Y:S05]  /*7460*/  BSYNC B1 ;  /* 0x0000000000017941 */ /* 0x000fea0003800000 */
.L_x_8697:
        /* <DEDUP_REMOVED lines=20> */
.L_x_8784:
        /* <DEDUP_REMOVED lines=12> */
.L_x_8787:
[----:B------:R-:W-:Y:S02]  /*7670*/  IMAD.MOV.U32 R130, RZ, RZ, R158 ;  /* 0x000000ffff827224 */ /* 0x000fe400078e009e */
.L_x_8788:
[----:B------:R-:W-:Y:S05]  /*7680*/  BSYNC B3 ;  /* 0x0000000000037941 */ /* 0x000fea0003800000 */
.L_x_8786:
        /* <DEDUP_REMOVED lines=16> */
.L_x_8792:
[----:B------:R-:W-:Y:S05]  /*7790*/  BSYNC B4 ;  /* 0x0000000000047941 */ /* 0x000fea0003800000 */
.L_x_8791:
        /* <DEDUP_REMOVED lines=44> */
.L_x_8790:
[----:B------:R-:W-:Y:S05]  /*7a60*/  BSYNC B3 ;  /* 0x0000000000037941 */ /* 0x000fea0003800000 */
.L_x_8789:
        /* <DEDUP_REMOVED lines=12> */
.L_x_8785:
[----:B------:R-:W-:Y:S05]  /*7b30*/  BSYNC B2 ;  /* 0x0000000000027941 */ /* 0x000fea0003800000 */
.L_x_8783:
        /* <DEDUP_REMOVED lines=8> */
.L_x_8794:
        /* <DEDUP_REMOVED lines=12> */
.L_x_8797:
[----:B------:R-:W-:Y:S02]  /*7c80*/  IMAD.MOV.U32 R111, RZ, RZ, R158 ;  /* 0x000000ffff6f7224 */ /* 0x000fe400078e009e */
.L_x_8798:
[----:B------:R-:W-:Y:S05]  /*7c90*/  BSYNC B3 ;  /* 0x0000000000037941 */ /* 0x000fea0003800000 */
.L_x_8796:
        /* <DEDUP_REMOVED lines=16> */
.L_x_8802:
[----:B------:R-:W-:Y:S05]  /*7da0*/  BSYNC B4 ;  /* 0x0000000000047941 */ /* 0x000fea0003800000 */
.L_x_8801:
        /* <DEDUP_REMOVED lines=44> */
.L_x_8800:
[----:B------:R-:W-:Y:S05]  /*8070*/  BSYNC B3 ;  /* 0x0000000000037941 */ /* 0x000fea0003800000 */
.L_x_8799:
        /* <DEDUP_REMOVED lines=13> */
.L_x_8795:
[----:B------:R-:W-:Y:S05]  /*8150*/  BSYNC B2 ;  /* 0x0000000000027941 */ /* 0x000fea0003800000 */
.L_x_8793:
        /* <DEDUP_REMOVED lines=8> */
.L_x_8804:
        /* <DEDUP_REMOVED lines=12> */
.L_x_8807:
[----:B------:R-:W-:Y:S02]  /*82a0*/  IMAD.MOV.U32 R112, RZ, RZ, R158 ;  /* 0x000000ffff707224 */ /* 0x000fe400078e009e */
.L_x_8808:
[----:B------:R-:W-:Y:S05]  /*82b0*/  BSYNC B3 ;  /* 0x0000000000037941 */ /* 0x000fea0003800000 */
.L_x_8806:
        /* <DEDUP_REMOVED lines=16> */
.L_x_8812:
[----:B------:R-:W-:Y:S05]  /*83c0*/  BSYNC B4 ;  /* 0x0000000000047941 */ /* 0x000fea0003800000 */
.L_x_8811:
        /* <DEDUP_REMOVED lines=44> */
.L_x_8810:
[----:B------:R-:W-:Y:S05]  /*8690*/  BSYNC B3 ;  /* 0x0000000000037941 */ /* 0x000fea0003800000 */
.L_x_8809:
        /* <DEDUP_REMOVED lines=13> */
.L_x_8805:
[----:B------:R-:W-:Y:S05]  /*8770*/  BSYNC B2 ;  /* 0x0000000000027941 */ /* 0x000fea0003800000 */
.L_x_8803:
        /* <DEDUP_REMOVED lines=8> */
.L_x_8814:
        /* <DEDUP_REMOVED lines=12> */
.L_x_8817:
[----:B------:R-:W-:Y:S02]  /*88c0*/  IMAD.MOV.U32 R113, RZ, RZ, R158 ;  /* 0x000000ffff717224 */ /* 0x000fe400078e009e */
.L_x_8818:
[----:B------:R-:W-:Y:S05]  /*88d0*/  BSYNC B3 ;  /* 0x0000000000037941 */ /* 0x000fea0003800000 */
.L_x_8816:
        /* <DEDUP_REMOVED lines=16> */
.L_x_8822:
[----:B------:R-:W-:Y:S05]  /*89e0*/  BSYNC B4 ;  /* 0x0000000000047941 */ /* 0x000fea0003800000 */
.L_x_8821:
        /* <DEDUP_REMOVED lines=44> */
.L_x_8820:
[----:B------:R-:W-:Y:S05]  /*8cb0*/  BSYNC B3 ;  /* 0x0000000000037941 */ /* 0x000fea0003800000 */
.L_x_8819:
        /* <DEDUP_REMOVED lines=13> */
.L_x_8815:
[----:B------:R-:W-:Y:S05]  /*8d90*/  BSYNC B2 ;  /* 0x0000000000027941 */ /* 0x000fea0003800000 */
.L_x_8813:
        /* <DEDUP_REMOVED lines=8> */
.L_x_8824:
        /* <DEDUP_REMOVED lines=12> */
.L_x_8827:
[----:B------:R-:W-:Y:S02]  /*8ee0*/  IMAD.MOV.U32 R114, RZ, RZ, R158 ;  /* 0x000000ffff727224 */ /* 0x000fe400078e009e */
.L_x_8828:
[----:B------:R-:W-:Y:S05]  /*8ef0*/  BSYNC B3 ;  /* 0x0000000000037941 */ /* 0x000fea0003800000 */
.L_x_8826:
        /* <DEDUP_REMOVED lines=16> */
.L_x_8832:
[----:B------:R-:W-:Y:S05]  /*9000*/  BSYNC B4 ;  /* 0x0000000000047941 */ /* 0x000fea0003800000 */
.L_x_8831:
        /* <DEDUP_REMOVED lines=44> */
.L_x_8830:
[----:B------:R-:W-:Y:S05]  /*92d0*/  BSYNC B3 ;  /* 0x0000000000037941 */ /* 0x000fea0003800000 */
.L_x_8829:
        /* <DEDUP_REMOVED lines=13> */
.L_x_8825:
[----:B------:R-:W-:Y:S05]  /*93b0*/  BSYNC B2 ;  /* 0x0000000000027941 */ /* 0x000fea0003800000 */
.L_x_8823:
        /* <DEDUP_REMOVED lines=8> */
.L_x_8834:
        /* <DEDUP_REMOVED lines=12> */
.L_x_8837:
[----:B------:R-:W-:Y:S02]  /*9500*/  IMAD.MOV.U32 R115, RZ, RZ, R158 ;  /* 0x000000ffff737224 */ /* 0x000fe400078e009e */
.L_x_8838:
[----:B------:R-:W-:Y:S05]  /*9510*/  BSYNC B3 ;  /* 0x0000000000037941 */ /* 0x000fea0003800000 */
.L_x_8836:
        /* <DEDUP_REMOVED lines=16> */
.L_x_8842:
[----:B------:R-:W-:Y:S05]  /*9620*/  BSYNC B4 ;  /* 0x0000000000047941 */ /* 0x000fea0003800000 */
.L_x_8841:
        /* <DEDUP_REMOVED lines=44> */
.L_x_8840:
[----:B------:R-:W-:Y:S05]  /*98f0*/  BSYNC B3 ;  /* 0x0000000000037941 */ /* 0x000fea0003800000 */
.L_x_8839:
        /* <DEDUP_REMOVED lines=13> */
.L_x_8835:
[----:B------:R-:W-:Y:S05]  /*99d0*/  BSYNC B2 ;  /* 0x0000000000027941 */ /* 0x000fea0003800000 */
.L_x_8833:
        /* <DEDUP_REMOVED lines=8> */
.L_x_8844:
        /* <DEDUP_REMOVED lines=12> */
.L_x_8847:
[----:B------:R-:W-:Y:S02]  /*9b20*/  IMAD.MOV.U32 R116, RZ, RZ, R158 ;  /* 0x000000ffff747224 */ /* 0x000fe400078e009e */
.L_x_8848:
[----:B------:R-:W-:Y:S05]  /*9b30*/  BSYNC B3 ;  /* 0x0000000000037941 */ /* 0x000fea0003800000 */
.L_x_8846:
        /* <DEDUP_REMOVED lines=16> */
.L_x_8852:
[----:B------:R-:W-:Y:S05]  /*9c40*/  BSYNC B4 ;  /* 0x0000000000047941 */ /* 0x000fea0003800000 */
.L_x_8851:
        /* <DEDUP_REMOVED lines=44> */
.L_x_8850:
[----:B------:R-:W-:Y:S05]  /*9f10*/  BSYNC B3 ;  /* 0x0000000000037941 */ /* 0x000fea0003800000 */
.L_x_8849:
        /* <DEDUP_REMOVED lines=13> */
.L_x_8845:
[----:B------:R-:W-:Y:S05]  /*9ff0*/  BSYNC B2 ;  /* 0x0000000000027941 */ /* 0x000fea0003800000 */
.L_x_8843:
        /* <DEDUP_REMOVED lines=8> */
.L_x_8854:
        /* <DEDUP_REMOVED lines=12> */
.L_x_8857:
[----:B------:R-:W-:Y:S02]  /*a140*/  IMAD.MOV.U32 R117, RZ, RZ, R158 ;  /* 0x000000ffff757224 */ /* 0x000fe400078e009e */
.L_x_8858:
[----:B------:R-:W-:Y:S05]  /*a150*/  BSYNC B3 ;  /* 0x0000000000037941 */ /* 0x000fea0003800000 */
.L_x_8856:
        /* <DEDUP_REMOVED lines=16> */
.L_x_8862:
[----:B------:R-:W-:Y:S05]  /*a260*/  BSYNC B4 ;  /* 0x0000000000047941 */ /* 0x000fea0003800000 */
.L_x_8861:
        /* <DEDUP_REMOVED lines=44> */
.L_x_8860:
[----:B------:R-:W-:Y:S05]  /*a530*/  BSYNC B3 ;  /* 0x0000000000037941 */ /* 0x000fea0003800000 */
.L_x_8859:
        /* <DEDUP_REMOVED lines=13> */
.L_x_8855:
[----:B------:R-:W-:Y:S05]  /*a610*/  BSYNC B2 ;  /* 0x0000000000027941 */ /* 0x000fea0003800000 */
.L_x_8853:
        /* <DEDUP_REMOVED lines=29> */
.L_x_8864:
[----:B------:R-:W-:Y:S05]  /*a7f0*/  BSYNC B2 ;  /* 0x0000000000027941 */ /* 0x000fea0003800000 */
.L_x_8863:
[----:B------:R-:W-:Y:S02]  /*a800*/  IADD3 R150, R150, 0x20, RZ ;  /* 0x0000002096967810 */ /* 0x000fe40007ffe0ff */
[----:B------:R-:W-:Y:S02]  /*a810*/  IADD3 R149, R149, 0x20, RZ ;  /* 0x0000002095957810 */ /* 0x000fe40007ffe0ff */
.L_x_8782:
[----:B------:R-:W-:Y:S05]  /*a820*/  BSYNC B1 ;  /* 0x0000000000017941 */ /* 0x000fea0003800000 */
.L_x_8781:
        /* <DEDUP_REMOVED lines=19> */
.L_x_8868:
        /* <DEDUP_REMOVED lines=12> */
.L_x_8871:
[----:B------:R-:W-:Y:S02]  /*aa20*/  IMAD.MOV.U32 R142, RZ, RZ, R158 ;  /* 0x000000ffff8e7224 */ /* 0x000fe400078e009e */
.L_x_8872:
[----:B------:R-:W-:Y:S05]  /*aa30*/  BSYNC B3 ;  /* 0x0000000000037941 */ /* 0x000fea0003800000 */
.L_x_8870:
        /* <DEDUP_REMOVED lines=16> */
.L_x_8876:
[----:B------:R-:W-:Y:S05]  /*ab40*/  BSYNC B4 ;  /* 0x0000000000047941 */ /* 0x000fea0003800000 */
.L_x_8875:
        /* <DEDUP_REMOVED lines=44> */
.L_x_8874:
[----:B------:R-:W-:Y:S05]  /*ae10*/  BSYNC B3 ;  /* 0x0000000000037941 */ /* 0x000fea0003800000 */
.L_x_8873:
        /* <DEDUP_REMOVED lines=12> */
.L_x_8869:
[----:B------:R-:W-:Y:S05]  /*aee0*/  BSYNC B2 ;  /* 0x0000000000027941 */ /* 0x000fea0003800000 */
.L_x_8867:
        /* <DEDUP_REMOVED lines=8> */
.L_x_8878:
        /* <DEDUP_REMOVED lines=12> */
.L_x_8881:
[----:B------:R-:W-:Y:S02]  /*b030*/  MOV R111, R158 ;  /* 0x0000009e006f7202 */ /* 0x000fe40000000f00 */
.L_x_8882:
[----:B------:R-:W-:Y:S05]  /*b040*/  BSYNC B3 ;  /* 0x0000000000037941 */ /* 0x000fea0003800000 */
.L_x_8880:
        /* <DEDUP_REMOVED lines=16> */
.L_x_8886:
[----:B------:R-:W-:Y:S05]  /*b150*/  BSYNC B4 ;  /* 0x0000000000047941 */ /* 0x000fea0003800000 */
.L_x_8885:
        /* <DEDUP_REMOVED lines=44> */
.L_x_8884:
[----:B------:R-:W-:Y:S05]  /*b420*/  BSYNC B3 ;  /* 0x0000000000037941 */ /* 0x000fea0003800000 */
.L_x_8883:
        /* <DEDUP_REMOVED lines=13> */
.L_x_8879:
[----:B------:R-:W-:Y:S05]  /*b500*/  BSYNC B2 ;  /* 0x0000000000027941 */ /* 0x000fea0003800000 */
.L_x_8877:
        /* <DEDUP_REMOVED lines=8> */
.L_x_8888:
        /* <DEDUP_REMOVED lines=12> */
.L_x_8891:
[----:B------:R-:W-:Y:S02]  /*b650*/  IMAD.MOV.U32 R112, RZ, RZ, R158 ;  /* 0x000000ffff707224 */ /* 0x000fe400078e009e */
.L_x_8892:
[----:B------:R-:W-:Y:S05]  /*b660*/  BSYNC B3 ;  /* 0x0000000000037941 */ /* 0x000fea0003800000 */
.L_x_8890:
        /* <DEDUP_REMOVED lines=16> */
.L_x_8896:
[----:B------:R-:W-:Y:S05]  /*b770*/  BSYNC B4 ;  /* 0x0000000000047941 */ /* 0x000fea0003800000 */
.L_x_8895:
        /* <DEDUP_REMOVED lines=44> */
.L_x_8894:
[----:B------:R-:W-:Y:S05]  /*ba40*/  BSYNC B3 ;  /* 0x0000000000037941 */ /* 0x000fea0003800000 */
.L_x_8893:
        /* <DEDUP_REMOVED lines=13> */
.L_x_8889:
[----:B------:R-:W-:Y:S05]  /*bb20*/  BSYNC B2 ;  /* 0x0000000000027941 */ /* 0x000fea0003800000 */
.L_x_8887:
        /* <DEDUP_REMOVED lines=8> */
.L_x_8898:
        /* <DEDUP_REMOVED lines=12> */
.L_x_8901:
[----:B------:R-:W-:Y:S02]  /*bc70*/  MOV R113, R158 ;  /* 0x0000009e00717202 */ /* 0x000fe40000000f00 */
.L_x_8902:
[----:B------:R-:W-:Y:S05]  /*bc80*/  BSYNC B3 ;  /* 0x0000000000037941 */ /* 0x000fea0003800000 */
.L_x_8900:
        /* <DEDUP_REMOVED lines=16> */
.L_x_8906:
[----:B------:R-:W-:Y:S05]  /*bd90*/  BSYNC B4 ;  /* 0x0000000000047941 */ /* 0x000fea0003800000 */
.L_x_8905:
        /* <DEDUP_REMOVED lines=44> */
.L_x_8904:
[----:B------:R-:W-:Y:S05]  /*c060*/  BSYNC B3 ;  /* 0x0000000000037941 */ /* 0x000fea0003800000 */
.L_x_8903:
        /* <DEDUP_REMOVED lines=13> */
.L_x_8899:
[----:B------:R-:W-:Y:S05]  /*c140*/  BSYNC B2 ;  /* 0x0000000000027941 */ /* 0x000fea0003800000 */
.L_x_8897:
        /* <DEDUP_REMOVED lines=8> */
.L_x_8908:
        /* <DEDUP_REMOVED lines=12> */
.L_x_8911:
[----:B------:R-:W-:Y:S02]  /*c290*/  IMAD.MOV.U32 R114, RZ, RZ, R158 ;  /* 0x000000ffff727224 */ /* 0x000fe400078e009e */
.L_x_8912:
[----:B------:R-:W-:Y:S05]  /*c2a0*/  BSYNC B3 ;  /* 0x0000000000037941 */ /* 0x000fea0003800000 */
.L_x_8910:
        /* <DEDUP_REMOVED lines=16> */
.L_x_8916:
[----:B------:R-:W-:Y:S05]  /*c3b0*/  BSYNC B4 ;  /* 0x0000000000047941 */ /* 0x000fea0003800000 */
.L_x_8915:
        /* <DEDUP_REMOVED lines=44> */
.L_x_8914:
[----:B------:R-:W-:Y:S05]  /*c680*/  BSYNC B3 ;  /* 0x0000000000037941 */ /* 0x000fea0003800000 */
.L_x_8913:
        /* <DEDUP_REMOVED lines=13> */
.L_x_8909:
[----:B------:R-:W-:Y:S05]  /*c760*/  BSYNC B2 ;  /* 0x0000000000027941 */ /* 0x000fea0003800000 */
.L_x_8907:
        /* <DEDUP_REMOVED lines=8> */
.L_x_8918:
        /* <DEDUP_REMOVED lines=12> */
.L_x_8921:
[----:B------:R-:W-:Y:S02]  /*c8b0*/  IMAD.MOV.U32 R115, RZ, RZ, R158 ;  /* 0x000000ffff737224 */ /* 0x000fe400078e009e */
.L_x_8922:
[----:B------:R-:W-:Y:S05]  /*c8c0*/  BSYNC B3 ;  /* 0x0000000000037941 */ /* 0x000fea0003800000 */
.L_x_8920:
        /* <DEDUP_REMOVED lines=16> */
.L_x_8926:
[----:B------:R-:W-:Y:S05]  /*c9d0*/  BSYNC B4 ;  /* 0x0000000000047941 */ /* 0x000fea0003800000 */
.L_x_8925:
        /* <DEDUP_REMOVED lines=44> */
.L_x_8924:
[----:B------:R-:W-:Y:S05]  /*cca0*/  BSYNC B3 ;  /* 0x0000000000037941 */ /* 0x000fea0003800000 */
.L_x_8923:
        /* <DEDUP_REMOVED lines=13> */
.L_x_8919:
[----:B------:R-:W-:Y:S05]  /*cd80*/  BSYNC B2 ;  /* 0x0000000000027941 */ /* 0x000fea0003800000 */
.L_x_8917:
        /* <DEDUP_REMOVED lines=8> */
.L_x_8928:
        /* <DEDUP_REMOVED lines=12> */
.L_x_8931:
[----:B------:R-:W-:Y:S02]  /*ced0*/  IMAD.MOV.U32 R116, RZ, RZ, R158 ;  /* 0x000000ffff747224 */ /* 0x000fe400078e009e */
.L_x_8932:
[----:B------:R-:W-:Y:S05]  /*cee0*/  BSYNC B3 ;  /* 0x0000000000037941 */ /* 0x000fea0003800000 */
.L_x_8930:
        /* <DEDUP_REMOVED lines=16> */
.L_x_8936:
[----:B------:R-:W-:Y:S05]  /*cff0*/  BSYNC B4 ;  /* 0x0000000000047941 */ /* 0x000fea0003800000 */
.L_x_8935:
        /* <DEDUP_REMOVED lines=44> */
.L_x_8934:
[----:B------:R-:W-:Y:S05]  /*d2c0*/  BSYNC B3 ;  /* 0x0000000000037941 */ /* 0x000fea0003800000 */
.L_x_8933:
        /* <DEDUP_REMOVED lines=13> */
.L_x_8929:
[----:B------:R-:W-:Y:S05]  /*d3a0*/  BSYNC B2 ;  /* 0x0000000000027941 */ /* 0x000fea0003800000 */
.L_x_8927:
        /* <DEDUP_REMOVED lines=8> */
.L_x_8938:
        /* <DEDUP_REMOVED lines=12> */
.L_x_8941:
[----:B------:R-:W-:Y:S02]  /*d4f0*/  MOV R117, R158 ;  /* 0x0000009e00757202 */ /* 0x000fe40000000f00 */
.L_x_8942:
[----:B------:R-:W-:Y:S05]  /*d500*/  BSYNC B3 ;  /* 0x0000000000037941 */ /* 0x000fea0003800000 */
.L_x_8940:
        /* <DEDUP_REMOVED lines=16> */
.L_x_8946:
[----:B------:R-:W-:Y:S05]  /*d610*/  BSYNC B4 ;  /* 0x0000000000047941 */ /* 0x000fea0003800000 */
.L_x_8945:
        /* <DEDUP_REMOVED lines=44> */
.L_x_8944:
[----:B------:R-:W-:Y:S05]  /*d8e0*/  BSYNC B3 ;  /* 0x0000000000037941 */ /* 0x000fea0003800000 */
.L_x_8943:
        /* <DEDUP_REMOVED lines=13> */
.L_x_8939:
[----:B------:R-:W-:Y:S05]  /*d9c0*/  BSYNC B2 ;  /* 0x0000000000027941 */ /* 0x000fea0003800000 */
.L_x_8937:
        /* <DEDUP_REMOVED lines=28> */
.L_x_8866:
[----:B------:R-:W-:Y:S05]  /*db90*/  BSYNC B1 ;  /* 0x0000000000017941 */ /* 0x000fea0003800000 */
.L_x_8865:
        /* <DEDUP_REMOVED lines=39> */
.L_x_8959:
        /* <DEDUP_REMOVED lines=85> */
.L_x_8960:
        /* <DEDUP_REMOVED lines=8> */
[----:B------:R-:W-:-:S03]  /*e3e0*/  @!P5 LEA R106, P3, R109, c[0x0][0x1a0], 0x2 ;  /* 0x000068006d6ada11 */ /* 0x000fc600078610ff */
[----:B------:R-:W0:Y:S01]  /*e3f0*/  MUFU.RSQ R149, R105 ;  /* 0x0000006900957308 */ /* 0x000e220000001400 */
[C---:B------:R-:W-:Y:S02]  /*e400*/  @!P5 LEA.HI.X R107, R109.reuse, c[0x0][0x1a4], R148, 0x2, P3 ;  /* 0x000069006d6bda11 */ /* 0x040fe400018f1494 */
        /* <DEDUP_REMOVED lines=47> */
.L_x_8952:
[----:B------:R-:W-:Y:S05]  /*e700*/  BSYNC B2 ;  /* 0x0000000000027941 */ /* 0x000fea0003800000 */
.L_x_8951:
        /* <DEDUP_REMOVED lines=35> */
.L_x_8954:
[----:B------:R-:W-:Y:S05]  /*e940*/  BSYNC B2 ;  /* 0x0000000000027941 */ /* 0x000fea0003800000 */
.L_x_8953:
        /* <DEDUP_REMOVED lines=35> */
.L_x_8956:
[----:B------:R-:W-:Y:S05]  /*eb80*/  BSYNC B2 ;  /* 0x0000000000027941 */ /* 0x000fea0003800000 */
.L_x_8955:
[----:B------:R-:W-:Y:S05]  /*eb90*/  @!P1 BRA `(.L_x_8950) ;  /* 0x000001f000009947 */ /* 0x000fea0003800000 */
[--C-:B0-----:R-:W-:Y:S02]  /*eba0*/  FADD.FTZ R104, R140, -R147.reuse ;  /* 0x800000938c687221 */ /* 0x101fe40000010000 */
[--C-:B------:R-:W-:Y:S02]  /*ebb0*/  FADD.FTZ R148, R142, -R147.reuse ;  /* 0x800000938e947221 */ /* 0x100fe40000010000 */
[--C-:B------:R-:W-:Y:S02]  /*ebc0*/  FADD.FTZ R170, R134, -R147.reuse ;  /* 0x8000009386aa7221 */ /* 0x100fe40000010000 */
[C---:B------:R-:W-:Y:S02]  /*ebd0*/  FMUL.FTZ R105, R149.reuse, R104 ;  /* 0x0000006895697220 */ /* 0x040fe40000410000 */
[----:B------:R-:W-:Y:S02]  /*ebe0*/  FMUL.FTZ R107, R149, R148 ;  /* 0x00000094956b7220 */ /* 0x000fe40000410000 */
[----:B------:R-:W-:-:S02]  /*ebf0*/  FADD.FTZ R152, R144, -R147 ;  /* 0x8000009390987221 */ /* 0x000fc40000010000 */
[----:B------:R-:W-:Y:S02]  /*ec00*/  FMUL.FTZ R169, R149, R170 ;  /* 0x000000aa95a97220 */ /* 0x000fe40000410000 */
[--C-:B------:R-:W-:Y:S02]  /*ec10*/  FADD.FTZ R106, R141, -R147.reuse ;  /* 0x800000938d6a7221 */ /* 0x100fe40000010000 */
[--C-:B------:R-:W-:Y:S02]  /*ec20*/  FADD.FTZ R150, R143, -R147.reuse ;  /* 0x800000938f967221 */ /* 0x100fe40000010000 */
[--C-:B------:R-:W-:Y:S02]  /*ec30*/  FADD.FTZ R168, R145, -R147.reuse ;  /* 0x8000009391a87221 */ /* 0x100fe40000010000 */
[----:B------:R-:W-:Y:S02]  /*ec40*/  FADD.FTZ R172, R135, -R147 ;  /* 0x8000009387ac7221 */ /* 0x000fe40000010000 */
[----:B------:R-:W-:-:S02]  /*ec50*/  FFMA.FTZ R104, R20, R105, R28 ;  /* 0x0000006914687223 */ /* 0x000fc4000001001c */
[----:B------:R-:W-:Y:S02]  /*ec60*/  FFMA.FTZ R105, R22, R107, R30 ;  /* 0x0000006b16697223 */ /* 0x000fe4000001001e */
[C---:B------:R-:W-:Y:S02]  /*ec70*/  FMUL.FTZ R147, R149.reuse, R152 ;  /* 0x0000009895937220 */ /* 0x040fe40000410000 */
[----:B------:R-:W-:Y:S01]  /*ec80*/  FFMA.FTZ R107, R18, R169, R26 ;  /* 0x000000a9126b7223 */ /* 0x000fe2000001001a */
[----:B------:R-:W-:Y:S01]  /*ec90*/  HFMA2.MMA R169, -RZ, RZ, 0, 9.5367431640625e-07 ;  /* 0x00000010ffa97435 */ /* 0x000fe200000001ff */
        /* <DEDUP_REMOVED lines=15> */
.L_x_8950:
[----:B------:R-:W-:Y:S05]  /*ed90*/  BSYNC B1 ;  /* 0x0000000000017941 */ /* 0x000fea0003800000 */
.L_x_8949:
[----:B01----:R-:W-:-:S04]  /*eda0*/  IMAD.MOV.U32 R104, RZ, RZ, c[0x0][0x160] ;  /* 0x00005800ff687624 */ /* 0x003fc800078e00ff */
[----:B------:R-:W-:-:S05]  /*edb0*/  IMAD R109, R104, 0x4, R109 ;  /* 0x00000004686d7824 */ /* 0x000fca00078e026d */
[----:B------:R-:W-:-:S13]  /*edc0*/  ISETP.GE.AND P2, PT, R109, c[0x0][0x164], PT ;  /* 0x000059006d007a0c */ /* 0x000fda0003f46270 */
[----:B------:R-:W-:Y:S01]  /*edd0*/  @P2 CALL.REL.NOINC `(.L_x_8957) ;  /* 0x0000001000002944 */ /* 0x000fe20003c00000 */
[----:B------:R-:W-:Y:S05]  /*ede0*/  BRA `(.L_x_8958) ;  /* 0xffff1e0000007947 */ /* 0x000fea000383ffff */
.L_x_8957:
[----:B------:R-:W-:Y:S05]  /*edf0*/  BSYNC B0 ;  /* 0x0000000000007941 */ /* 0x000fea0003800000 */
.L_x_8612:
[----:B------:R-:W-:Y:S05]  /*ee00*/  EXIT ;  /* 0x000000000000794d */ /* 0x000fea0003800000 */
.L_x_8947:
[----:B------:R-:W-:Y:S01]  /*ee10*/  MOV R168, 0x1 ;  /* 0x0000000100a87802 */ /* 0x000fe20000000f00 */
[----:B------:R-:W-:Y:S01]  /*ee20*/  IMAD.MOV.U32 R149, RZ, RZ, 0x1f ;  /* 0x0000001fff957424 */ /* 0x000fe200078e00ff */
[----:B------:R-:W-:Y:S01]  /*ee30*/  MOV R106, 0xee60 ;  /* 0x0000ee60006a7802 */ /* 0x000fe20000000f00 */
[----:B------:R-:W-:Y:S02]  /*ee40*/  IMAD.MOV.U32 R170, RZ, RZ, -0x1 ;  /* 0xffffffffffaa7424 */ /* 0x000fe400078e00ff */
[----:B-----5:R-:W-:Y:S05]  /*ee50*/  CALL.REL.NOINC `($__internal_46_$__cuda_sm70_shflsync_bfly_p) ;  /* 0x000007d000007944 */ /* 0x020fea0003c00000 */
[----:B-1----:R-:W-:Y:S01]  /*ee60*/  MOV R104, R149 ;  /* 0x0000009500687202 */ /* 0x002fe20000000f00 */
[----:B0-----:R-:W-:Y:S05]  /*ee70*/  BRA `(.L_x_8959) ;  /* 0xffffef9000007947 */ /* 0x001fea000383ffff */
.L_x_8948:
[----:B------:R-:W-:Y:S01]  /*ee80*/  IMAD.MOV.U32 R168, RZ, RZ, 0x2 ;  /* 0x00000002ffa87424 */ /* 0x000fe200078e00ff */
[----:B------:R-:W-:Y:S01]  /*ee90*/  MOV R170, 0xffffffff ;  /* 0xffffffff00aa7802 */ /* 0x000fe20000000f00 */
[----:B------:R-:W-:Y:S01]  /*eea0*/  IMAD.MOV.U32 R149, RZ, RZ, 0x1f ;  /* 0x0000001fff957424 */ /* 0x000fe200078e00ff */
[----:B------:R-:W-:Y:S02]  /*eeb0*/  MOV R106, 0xeed0 ;  /* 0x0000eed0006a7802 */ /* 0x000fe40000000f00 */
[----:B-----5:R-:W-:Y:S05]  /*eec0*/  CALL.REL.NOINC `($__internal_46_$__cuda_sm70_shflsync_bfly_p) ;  /* 0x0000076000007944 */ /* 0x020fea0003c00000 */
[----:B01----:R-:W-:Y:S01]  /*eed0*/  FADD.FTZ R105, R105, R149 ;  /* 0x0000009569697221 */ /* 0x003fe20000010000 */
[----:B------:R-:W-:Y:S01]  /*eee0*/  MOV R170, 0xffffffff ;  /* 0xffffffff00aa7802 */ /* 0x000fe20000000f00 */
[----:B------:R-:W-:Y:S01]  /*eef0*/  IMAD.MOV.U32 R168, RZ, RZ, 0x4 ;  /* 0x00000004ffa87424 */ /* 0x000fe200078e00ff */
[----:B------:R-:W-:Y:S01]  /*ef00*/  MOV R106, 0xef30 ;  /* 0x0000ef30006a7802 */ /* 0x000fe20000000f00 */
[----:B------:R-:W-:-:S02]  /*ef10*/  IMAD.MOV.U32 R149, RZ, RZ, 0x1f ;  /* 0x0000001fff957424 */ /* 0x000fc400078e00ff */
[----:B------:R-:W-:Y:S05]  /*ef20*/  CALL.REL.NOINC `($__internal_46_$__cuda_sm70_shflsync_bfly_p) ;  /* 0x0000070000007944 */ /* 0x000fea0003c00000 */
        /* <DEDUP_REMOVED lines=82> */
[----:B------:R-:W-:-:S03]  /*f450*/  MOV R106, 0xf480 ;  /* 0x0000f480006a7802 */ /* 0x000fc60000000f00 */
[----:B------:R-:W-:Y:S02]  /*f460*/  IMAD.MOV.U32 R105, RZ, RZ, R150 ;  /* 0x000000ffff697224 */ /* 0x000fe400078e0096 */
[----:B------:R-:W-:Y:S05]  /*f470*/  CALL.REL.NOINC `($__internal_46_$__cuda_sm70_shflsync_bfly_p) ;  /* 0x000001b000007944 */ /* 0x000fea0003c00000 */
[----:B01----:R-:W-:Y:S01]  /*f480*/  FADD.FTZ R105, R150, R149 ;  /* 0x0000009596697221 */ /* 0x003fe20000010000 */
[----:B------:R-:W-:Y:S01]  /*f490*/  HFMA2.MMA R149, -RZ, RZ, 0, 1.847743988037109375e-06 ;  /* 0x0000001fff957435 */ /* 0x000fe200000001ff */
[----:B------:R-:W-:Y:S01]  /*f4a0*/  IMAD.MOV.U32 R168, RZ, RZ, 0x2 ;  /* 0x00000002ffa87424 */ /* 0x000fe200078e00ff */
[----:B------:R-:W-:Y:S01]  /*f4b0*/  MOV R106, 0xf4e0 ;  /* 0x0000f4e0006a7802 */ /* 0x000fe20000000f00 */
[----:B------:R-:W-:-:S03]  /*f4c0*/  IMAD.MOV.U32 R170, RZ, RZ, -0x1 ;  /* 0xffffffffffaa7424 */ /* 0x000fc600078e00ff */
[----:B------:R-:W-:Y:S05]  /*f4d0*/  CALL.REL.NOINC `($__internal_46_$__cuda_sm70_shflsync_bfly_p) ;  /* 0x0000015000007944 */ /* 0x000fea0003c00000 */
[----:B01----:R-:W-:Y:S01]  /*f4e0*/  FADD.FTZ R105, R105, R149 ;  /* 0x0000009569697221 */ /* 0x003fe20000010000 */
[----:B------:R-:W-:Y:S01]  /*f4f0*/  MOV R149, 0x1f ;  /* 0x0000001f00957802 */ /* 0x000fe20000000f00 */
[----:B------:R-:W-:Y:S01]  /*f500*/  IMAD.MOV.U32 R168, RZ, RZ, 0x4 ;  /* 0x00000004ffa87424 */ /* 0x000fe200078e00ff */
[----:B------:R-:W-:Y:S01]  /*f510*/  MOV R106, 0xf540 ;  /* 0x0000f540006a7802 */ /* 0x000fe20000000f00 */
[----:B------:R-:W-:Y:S02]  /*f520*/  IMAD.MOV.U32 R170, RZ, RZ, -0x1 ;  /* 0xffffffffffaa7424 */ /* 0x000fe400078e00ff */
[----:B------:R-:W-:Y:S05]  /*f530*/  CALL.REL.NOINC `($__internal_46_$__cuda_sm70_shflsync_bfly_p) ;  /* 0x000000f000007944 */ /* 0x000fea0003c00000 */
[----:B01----:R-:W-:Y:S01]  /*f540*/  FADD.FTZ R105, R105, R149 ;  /* 0x0000009569697221 */ /* 0x003fe20000010000 */
[----:B------:R-:W-:Y:S01]  /*f550*/  HFMA2.MMA R149, -RZ, RZ, 0, 1.847743988037109375e-06 ;  /* 0x0000001fff957435 */ /* 0x000fe200000001ff */
[----:B------:R-:W-:Y:S01]  /*f560*/  IMAD.MOV.U32 R168, RZ, RZ, 0x8 ;  /* 0x00000008ffa87424 */ /* 0x000fe200078e00ff */
[----:B------:R-:W-:Y:S01]  /*f570*/  MOV R106, 0xf5a0 ;  /* 0x0000f5a0006a7802 */ /* 0x000fe20000000f00 */
[----:B------:R-:W-:-:S03]  /*f580*/  IMAD.MOV.U32 R170, RZ, RZ, -0x1 ;  /* 0xffffffffffaa7424 */ /* 0x000fc600078e00ff */
[----:B------:R-:W-:Y:S05]  /*f590*/  CALL.REL.NOINC `($__internal_46_$__cuda_sm70_shflsync_bfly_p) ;  /* 0x0000009000007944 */ /* 0x000fea0003c00000 */
[----:B-1----:R-:W-:Y:S01]  /*f5a0*/  FADD.FTZ R152, R105, R149 ;  /* 0x0000009569987221 */ /* 0x002fe20000010000 */
[----:B------:R-:W-:Y:S01]  /*f5b0*/  MOV R149, 0x1f ;  /* 0x0000001f00957802 */ /* 0x000fe20000000f00 */
[----:B0-----:R-:W-:Y:S01]  /*f5c0*/  IMAD.MOV.U32 R168, RZ, RZ, 0x10 ;  /* 0x00000010ffa87424 */ /* 0x001fe200078e00ff */
[----:B------:R-:W-:Y:S01]  /*f5d0*/  MOV R106, 0xf610 ;  /* 0x0000f610006a7802 */ /* 0x000fe20000000f00 */
[----:B------:R-:W-:-:S02]  /*f5e0*/  IMAD.MOV.U32 R170, RZ, RZ, -0x1 ;  /* 0xffffffffffaa7424 */ /* 0x000fc400078e00ff */
[----:B------:R-:W-:Y:S02]  /*f5f0*/  IMAD.MOV.U32 R105, RZ, RZ, R152 ;  /* 0x000000ffff697224 */ /* 0x000fe400078e0098 */
[----:B------:R-:W-:Y:S05]  /*f600*/  CALL.REL.NOINC `($__internal_46_$__cuda_sm70_shflsync_bfly_p) ;  /* 0x0000002000007944 */ /* 0x000fea0003c00000 */
[----:B-1----:R-:W-:Y:S01]  /*f610*/  MOV R107, R149 ;  /* 0x00000095006b7202 */ /* 0x002fe20000000f00 */
[----:B0-----:R-:W-:Y:S05]  /*f620*/  BRA `(.L_x_8960) ;  /* 0xffffed3000007947 */ /* 0x001fea000383ffff */
        .weak           $__internal_46_$__cuda_sm70_shflsync_bfly_p
        .type           $__internal_46_$__cuda_sm70_shflsync_bfly_p,@function
        .size           $__internal_46_$__cuda_sm70_shflsync_bfly_p,(.L_x_29186 - $__internal_46_$__cuda_sm70_shflsync_bfly_p)
$__internal_46_$__cuda_sm70_shflsync_bfly_p:
[----:B------:R-:W-:Y:S01]  /*f630*/  IMAD.MOV.U32 R107, RZ, RZ, 0x0 ;  /* 0x00000000ff6b7424 */ /* 0x000fe200078e00ff */
[----:B------:R-:W-:Y:S04]  /*f640*/  WARPSYNC R170 ;  /* 0x000000aa00007348 */ /* 0x000fe80003800000 */
[----:B------:R0:W1:Y:S01]  /*f650*/  SHFL.BFLY PT, R149, R105, R168, R149 ;  /* 0x0c0000a869957389 */ /* 0x00006200000e0095 */
[----:B------:R-:W-:Y:S05]  /*f660*/  RET.REL.NODEC R106 `(_ZN10layer_norm13ln_fwd_kernelINS_13Kernel_traitsIf13__nv_bfloat16S2_S2_fjLj1024ELj1ELj4ELj1ELj16ENS_18Kernel_traits_baseILj1024EfS2_S2_S2_fjLj128EEEEELb1ELb1ELb1ELb0EEEvNS_9FwdParamsE) ;  /* 0xffff09906a007950 */ /* 0x000fea0003c3ffff */
.L_x_8961:
        /* <DEDUP_REMOVED lines=9> */
.L_x_29186:


//--------------------- .text._ZN10layer_norm13ln_fwd_kernelINS_13Kernel_traitsIf13__nv_bfloat16S2_S2_fjLj1024ELj1ELj4ELj1ELj16ENS_18Kernel_traits_baseILj1024EfS2_S2_S2_fjLj128EEEEELb1ELb1ELb1ELb1EEEvNS_9FwdParamsE --------------------------
	.section	.text._ZN10layer_norm13ln_fwd_kernelINS_13Kernel_traitsIf13__nv_bfloat16S2_S2_fjLj1024ELj1ELj4ELj1ELj16ENS_18Kernel_traits_baseILj1024EfS2_S2_S2_fjLj128EEEEELb1ELb1ELb1ELb1EEEvNS_9FwdParamsE,"ax",@progbits
	.sectioninfo	@"SHI_REGISTERS=168"
	.align	128
        .global         _ZN10layer_norm13ln_fwd_kernelINS_13Kernel_traitsIf13__nv_bfloat16S2_S2_fjLj1024ELj1ELj4ELj1ELj16ENS_18Kernel_traits_baseILj1024EfS2_S2_S2_fjLj128EEEEELb1ELb1ELb1ELb1EEEvNS_9FwdParamsE
        .type           _ZN10layer_norm13ln_fwd_kernelINS_13Kernel_traitsIf13__nv_bfloat16S2_S2_fjLj1024ELj1ELj4ELj1ELj16ENS_18Kernel_traits_baseILj1024EfS2_S2_S2_fjLj128EEEEELb1ELb1ELb1ELb1EEEvNS_9FwdParamsE,@function
        .size           _ZN10layer_norm13ln_fwd_kernelINS_13Kernel_traitsIf13__nv_bfloat16S2_S2_fjLj1024ELj1ELj4ELj1ELj16ENS_18Kernel_traits_baseILj1024EfS2_S2_S2_fjLj128EEEEELb1ELb1ELb1ELb1EEEvNS_9FwdParamsE,(.L_x_29187 - _ZN10layer_norm13ln_fwd_kernelINS_13Kernel_traitsIf13__nv_bfloat16S2_S2_fjLj1024ELj1ELj4ELj1ELj16ENS_18Kernel_traits_baseILj1024EfS2_S2_S2_fjLj128EEEEELb1ELb1ELb1ELb1EEEvNS_9FwdParamsE)
        .other          _ZN10layer_norm13ln_fwd_kernelINS_13Kernel_traitsIf13__nv_bfloat16S2_S2_fjLj1024ELj1ELj4ELj1ELj16ENS_18Kernel_traits_baseILj1024EfS2_S2_S2_fjLj128EEEEELb1ELb1ELb1ELb1EEEvNS_9FwdParamsE,@"STO_CUDA_ENTRY STV_DEFAULT"
_ZN10layer_norm13ln_fwd_kernelINS_13Kernel_traitsIf13__nv_bfloat16S2_S2_fjLj1024ELj1ELj4ELj1ELj16ENS_18Kernel_traits_baseILj1024EfS2_S2_S2_fjLj128EEEEELb1ELb1ELb1ELb1EEEvNS_9FwdParamsE:
.text._ZN10layer_norm13ln_fwd_kernelINS_13Kernel_traitsIf13__nv_bfloat16S2_S2_fjLj1024ELj1ELj4ELj1ELj16ENS_18Kernel_traits_baseILj1024EfS2_S2_S2_fjLj128EEEEELb1ELb1ELb1ELb1EEEvNS_9FwdParamsE:
        /* <DEDUP_REMOVED lines=9> */
[----:B------:R-:W2:Y:S01]  /*0090*/  @P0 LDG.E.64 R2, [R2.64] ;  /* 0x0000000602020981 */ /* 0x000ea2000c1e1b00 */
        /* <DEDUP_REMOVED lines=9> */
[----:B------:R-:W1:Y:S01]  /*0130*/  S2R R10, SR_CTAID.X ;  /* 0x00000000000a7919 */ /* 0x000e620000002500 */
        /* <DEDUP_REMOVED lines=10> */
[--C-:B0-----:R-:W-:Y:S01]  /*01e0*/  SHF.R.U32.HI R138, RZ, 0x5, R137.reuse ;  /* 0x00000005ff8a7819 */ /* 0x101fe20000011689 */
[----:B-1----:R-:W-:-:S03]  /*01f0*/  IMAD R134, R10, c[0x0][0x0], R137 ;  /* 0x000000000a867a24 */ /* 0x002fc600078e0289 */
[----:B------:R-:W-:Y:S01]  /*0200*/  LEA R138, R10, R138, 0x2 ;  /* 0x0000008a0a8a7211 */ /* 0x000fe200078e10ff */
        /* <DEDUP_REMOVED lines=16> */
[----:B------:R-:W-:-:S02]  /*0310*/  UIADD3 UR10, UR5, -0x4498517b, URZ ;  /* 0xbb67ae85050a7890 */ /* 0x000fc4000fffe03f */
[----:B------:R-:W-:Y:S02]  /*0320*/  UIADD3 UR12, UR5, 0x76cf5d0a, URZ ;  /* 0x76cf5d0a050c7890 */ /* 0x000fe4000fffe03f */
[----:B------:R-:W-:Y:S01]  /*0330*/  IMAD.WIDE.U32 R8, R8, -0x326172a9, RZ ;  /* 0xcd9e8d5708087825 */ /* 0x000fe200078e00ff */
[----:B------:R-:W-:Y:S01]  /*0340*/  UIADD3 UR14, UR5, 0x32370b8f, URZ ;  /* 0x32370b8f050e7890 */ /* 0x000fe2000fffe03f */
[----:B------:R-:W-:Y:S01]  /*0350*/  LOP3.LUT R7, R3, UR10, R4, 0x96, !PT ;  /* 0x0000000a03077c12 */ /* 0x000fe2000f8e9604 */
[----:B------:R-:W-:Y:S02]  /*0360*/  UIADD3 UR15, UR4, 0x78dde6e4, URZ ;  /* 0x78dde6e4040f7890 */ /* 0x000fe4000fffe03f */
[----:B------:R-:W-:Y:S01]  /*0370*/  LOP3.LUT R4, R9, UR9, R6, 0x96, !PT ;  /* 0x0000000909047c12 */ /* 0x000fe2000f8e9606 */
[----:B------:R-:W-:Y:S01]  /*0380*/  UIADD3 UR16, UR5, -0x126145ec, URZ ;  /* 0xed9eba1405107890 */ /* 0x000fe2000fffe03f */
        /* <DEDUP_REMOVED lines=35> */
[----:B------:R-:W-:Y:S01]  /*05c0*/  LOP3.LUT R11, R3, UR24, R2, 0x96, !PT ;  /* 0x00000018030b7c12 */ /* 0x000fe2000f8e9602 */
[C---:B------:R-:W-:Y:S01]  /*05d0*/  IMAD.SHL.U32 R2, R137.reuse, 0x20, RZ ;  /* 0x0000002089027824 */ /* 0x040fe200078e00ff */
[----:B------:R-:W-:-:S04]  /*05e0*/  LOP3.LUT R137, R137, 0x1f, RZ, 0xc0, !PT ;  /* 0x0000001f89897812 */ /* 0x000fc800078ec0ff */
[----:B------:R-:W-:Y:S02]  /*05f0*/  LOP3.LUT R2, R2, 0x3e0, RZ, 0xc0, !PT ;  /* 0x000003e002027812 */ /* 0x000fe400078ec0ff */
[----:B------:R-:W-:Y:S02]  /*0600*/  LEA R6, P3, R137, c[0x0][0x1c8], 0x5 ;  /* 0x0000720089067a11 */ /* 0x000fe400078628ff */
[C---:B------:R-:W-:Y:S02]  /*0610*/  IADD3 R4, P1, R2.reuse, c[0x0][0x218], RZ ;  /* 0x0000860002047a10 */ /* 0x040fe40007f3e0ff */
[----:B------:R-:W-:Y:S01]  /*0620*/  IADD3 R2, P2, R2, c[0x0][0x1b0], RZ ;  /* 0x00006c0002027a10 */ /* 0x000fe20007f5e0ff */
[----:B------:R-:W-:Y:S02]  /*0630*/  IMAD.X R7, RZ, RZ, c[0x0][0x1cc], P3 ;  /* 0x00007300ff077624 */ /* 0x000fe400018e06ff */
[----:B------:R-:W-:Y:S01]  /*0640*/  IMAD.X R5, RZ, RZ, c[0x0][0x21c], P1 ;  /* 0x00008700ff057624 */ /* 0x000fe200008e06ff */
[----:B------:R-:W-:-:S02]  /*0650*/  ISETP.GE.AND P1, PT, R138, c[0x0][0x164], PT ;  /* 0x000059008a007a0c */ /* 0x000fc40003f26270 */
[----:B------:R-:W-:Y:S02]  /*0660*/  IADD3.X R3, RZ, c[0x0][0x1b4], RZ, P2, !PT ;  /* 0x00006d00ff037a10 */ /* 0x000fe400017fe4ff */
        /* <DEDUP_REMOVED lines=18> */
[----:B------:R-:W-:Y:S01]  /*0790*/  IMAD R135, R135, -0x2daee0ad, RZ ;  /* 0xd2511f5387877824 */ /* 0x000fe200078e02ff */
[----:B------:R-:W-:Y:S01]  /*07a0*/  UIADD3 UR26, UR5, -0x695add53, URZ ;  /* 0x96a522ad051a7890 */ /* 0x000fe2000fffe03f */
[----:B------:R2:W5:Y:S01]  /*07b0*/  LDG.E.128 R72, [R2.64] ;  /* 0x0000000602487981 */ /* 0x000562000c1e1d00 */
[----:B------:R-:W-:-:S03]  /*07c0*/  IMAD R136, R136, -0x326172a9, RZ ;  /* 0xcd9e8d5788887824 */ /* 0x000fc600078e02ff */
        /* <DEDUP_REMOVED lines=9> */
[----:B------:R-:W-:-:S02]  /*0860*/  IMAD R10, R8, -0x2daee0ad, RZ ;  /* 0xd2511f53080a7824 */ /* 0x000fc400078e02ff */
[----:B------:R-:W-:Y:S02]  /*0870*/  IMAD.MOV.U32 R9, RZ, RZ, RZ ;  /* 0x000000ffff097224 */ /* 0x000fe400078e00ff */
[----:B--2---:R-:W-:-:S04]  /*0880*/  IMAD.HI.U32 R3, R11, -0x326172a9, RZ ;  /* 0xcd9e8d570b037827 */ /* 0x004fc800078e00ff */
[----:B------:R-:W-:Y:S01]  /*0890*/  IMAD.HI.U32 R2, R8, -0x2daee0ad, RZ ;  /* 0xd2511f5308027827 */ /* 0x000fe200078e00ff */
[----:B------:R-:W-:-:S03]  /*08a0*/  LOP3.LUT R136, R3, UR25, R136, 0x96, !PT ;  /* 0x0000001903887c12 */ /* 0x000fc6000f8e9688 */
[----:B------:R-:W-:Y:S01]  /*08b0*/  IMAD R11, R11, -0x326172a9, RZ ;  /* 0xcd9e8d570b0b7824 */ /* 0x000fe200078e02ff */
[----:B------:R-:W-:Y:S01]  /*08c0*/  LOP3.LUT R135, R2, UR26, R135, 0x96, !PT ;  /* 0x0000001a02877c12 */ /* 0x000fe2000f8e9687 */
[----:B-1----:R-:W-:Y:S02]  /*08d0*/  ULDC.U8 UR8, c[0x0][0x1f0] ;  /* 0x00007c0000087ab9 */ /* 0x002fe40000000000 */
.L_x_9296:
[----:B------:R-:W-:-:S04]  /*08e0*/  IMAD.MOV.U32 R123, RZ, RZ, 0x4 ;  /* 0x00000004ff7b7424 */ /* 0x000fc800078e00ff */
[----:B------:R-:W-:-:S05]  /*08f0*/  IMAD.WIDE R116, R138, R123, c[0x0][0x1d0] ;  /* 0x000074008a747625 */ /* 0x000fca00078e027b */
[----:B------:R-:W2:Y:S01]  /*0900*/  LDG.E R122, [R116.64] ;  /* 0x00000006747a7981 */ /* 0x000ea2000c1e1900 */
[----:B------:R-:W-:Y:S01]  /*0910*/  ISETP.NE.U32.AND P0, PT, RZ, c[0x0][0x180], PT ;  /* 0x00006000ff007a0c */ /* 0x000fe20003f05070 */
[----:B------:R-:W-:Y:S02]  /*0920*/  IMAD R118, R138, c[0x0][0x168], RZ ;  /* 0x00005a008a767a24 */ /* 0x000fe400078e02ff */
[----:B------:R-:W-:Y:S01]  /*0930*/  IMAD.MOV.U32 R163, RZ, RZ, RZ ;  /* 0x000000ffffa37224 */ /* 0x000fe200078e00ff */
[----:B------:R-:W-:Y:S02]  /*0940*/  ISETP.NE.AND.EX P0, PT, RZ, c[0x0][0x184], PT, P0 ;  /* 0x00006100ff007a0c */ /* 0x000fe40003f05300 */
[----:B--2---:R-:W-:-:S13]  /*0950*/  ISETP.GE.AND P1, PT, R122, 0x1, PT ;  /* 0x000000017a00780c */ /* 0x004fda0003f26270 */
[----:B------:R-:W-:Y:S01]  /*0960*/  @P1 IADD3 R119, R122, -0x1, RZ ;  /* 0xffffffff7a771810 */ /* 0x000fe20007ffe0ff */
[----:B------:R-:W-:-:S04]  /*0970*/  @P1 IMAD.MOV.U32 R116, RZ, RZ, 0x10 ;  /* 0x00000010ff741424 */ /* 0x000fc800078e00ff */
[----:B------:R-:W-:Y:S01]  /*0980*/  @P1 IMAD R120, R119, c[0x0][0x168], RZ ;  /* 0x00005a0077781a24 */ /* 0x000fe200078e02ff */
[----:B------:R-:W-:-:S04]  /*0990*/  SHF.R.S32.HI R119, RZ, 0x1f, R118 ;  /* 0x0000001fff777819 */ /* 0x000fc80000011476 */
[----:B------:R-:W-:Y:S02]  /*09a0*/  @P1 SHF.R.S32.HI R121, RZ, 0x1f, R120 ;  /* 0x0000001fff791819 */ /* 0x000fe40000011478 */
[----:B------:R-:W-:Y:S02]  /*09b0*/  LEA.HI R164, R119, R118, RZ, 0x3 ;  /* 0x0000007677a47211 */ /* 0x000fe400078f18ff */
[----:B------:R-:W-:Y:S02]  /*09c0*/  @P1 LEA.HI R120, R121, R120, RZ, 0x3 ;  /* 0x0000007879781211 */ /* 0x000fe400078f18ff */
[----:B------:R-:W-:Y:S02]  /*09d0*/  @P0 MOV R119, 0x10 ;  /* 0x0000001000770802 */ /* 0x000fe40000000f00 */
[-C--:B------:R-:W-:Y:S02]  /*09e0*/  LEA.HI.SX32 R164, R164, R137.reuse, 0x1d ;  /* 0x00000089a4a47211 */ /* 0x080fe400078feaff */
[----:B------:R-:W-:Y:S01]  /*09f0*/  @P1 LEA.HI.SX32 R163, R120, R137, 0x1d ;  /* 0x0000008978a31211 */ /* 0x000fe200078feaff */
[----:B------:R-:W-:-:S04]  /*0a00*/  IMAD.WIDE R120, R138, R123, c[0x0][0x1d8] ;  /* 0x000076008a787625 */ /* 0x000fc800078e027b */
[----:B------:R-:W-:Y:S02]  /*0a10*/  @P0 IMAD.WIDE.U32 R118, R164, R119, c[0x0][0x180] ;  /* 0x00006000a4760625 */ /* 0x000fe400078e0077 */
[----:B-----5:R1:W5:Y:S02]  /*0a20*/  LDG.E R120, [R120.64] ;  /* 0x0000000678787981 */ /* 0x020364000c1e1900 */
[----:B------:R-:W-:Y:S02]  /*0a30*/  @P1 IMAD.WIDE.U32 R116, R163, R116, c[0x0][0x170] ;  /* 0x00005c00a3741625 */ /* 0x000fe400078e0074 */
[----:B------:R1:W5:Y:S04]  /*0a40*/  @P0 LDG.E.128 R108, [R118.64] ;  /* 0x00000006766c0981 */ /* 0x000368000c1e1d00 */
[----:B------:R1:W5:Y:S01]  /*0a50*/  @P1 LDG.E.128 R112, [R116.64] ;  /* 0x0000000674701981 */ /* 0x000362000c1e1d00 */
[----:B------:R-:W-:Y:S01]  /*0a60*/  ISETP.GT.AND P2, PT, R122, RZ, PT ;  /* 0x000000ff7a00720c */ /* 0x000fe20003f44270 */
[----:B------:R-:W-:Y:S01]  /*0a70*/  BSSY B1, `(.L_x_8963) ;  /* 0x0000062000017945 */ /* 0x000fe20003800000 */
[----:B------:R-:W-:-:S11]  /*0a80*/  SHF.R.S32.HI R129, RZ, 0x1f, R138 ;  /* 0x0000001fff817819 */ /* 0x000fd6000001148a */
[----:B------:R-:W-:Y:S05]  /*0a90*/  @P2 BRA `(.L_x_8964) ;  /* 0x0000006000002947 */ /* 0x000fea0003800000 */
[----:B-1----:R-:W-:Y:S02]  /*0aa0*/  IMAD.MOV.U32 R128, RZ, RZ, RZ ;  /* 0x000000ffff807224 */ /* 0x002fe400078e00ff */
[----:B------:R-:W-:Y:S01]  /*0ab0*/  IMAD.MOV.U32 R116, RZ, RZ, R139 ;  /* 0x000000ffff747224 */ /* 0x000fe200078e008b */
[----:B------:R-:W-:Y:S05]  /*0ac0*/  @!P0 BRA `(.L_x_8965) ;  /* 0x000005c000008947 */ /* 0x000fea0003800000 */
[----:B------:R-:W-:Y:S02]  /*0ad0*/  MOV R116, R139 ;  /* 0x0000008b00747202 */ /* 0x000fe40000000f00 */
[----:B-----5:R-:W-:Y:S01]  /*0ae0*/  PRMT R128, RZ, 0x5410, R108 ;  /* 0x00005410ff807816 */ /* 0x020fe2000000006c */
[----:B------:R-:W-:Y:S05]  /*0af0*/  BRA `(.L_x_8965) ;  /* 0x0000059000007947 */ /* 0x000fea0003800000 */
.L_x_8964:
[C---:B-1----:R-:W-:Y:S01]  /*0b00*/  ISETP.NE.AND P3, PT, R139.reuse, 0x1, PT ;  /* 0x000000018b00780c */ /* 0x042fe20003f65270 */
        /* <DEDUP_REMOVED lines=11> */
.L_x_8967:
[----:B------:R-:W-:Y:S02]  /*0bc0*/  MOV R8, R11 ;  /* 0x0000000b00087202 */ /* 0x000fe40000000f00 */
.L_x_8968:
[----:B------:R-:W-:Y:S05]  /*0bd0*/  BSYNC B2 ;  /* 0x0000000000027941 */ /* 0x000fea0003800000 */
.L_x_8966:
        /* <DEDUP_REMOVED lines=16> */
.L_x_8972:
[----:B------:R-:W-:Y:S05]  /*0ce0*/  BSYNC B3 ;  /* 0x0000000000037941 */ /* 0x000fea0003800000 */
.L_x_8971:
        /* <DEDUP_REMOVED lines=44> */
.L_x_8970:
[----:B------:R-:W-:Y:S05]  /*0fb0*/  BSYNC B2 ;  /* 0x0000000000027941 */ /* 0x000fea0003800000 */
.L_x_8969:
[----:B------:R-:W1:Y:S01]  /*0fc0*/  I2F.U32 R8, R8 ;  /* 0x0000000800087306 */ /* 0x000e620000201000 */
[----:B-----5:R-:W-:Y:S01]  /*0fd0*/  PRMT R118, RZ, 0x5410, R112 ;  /* 0x00005410ff767816 */ /* 0x020fe20000000070 */
[----:B------:R-:W-:-:S04]  /*0fe0*/  IMAD.MOV.U32 R117, RZ, RZ, 0x2f800000 ;  /* 0x2f800000ff757424 */ /* 0x000fc800078e00ff */
[----:B------:R-:W-:-:S04]  /*0ff0*/  FMUL.FTZ R118, R118, c[0x0][0x1ec] ;  /* 0x00007b0076767a20 */ /* 0x000fc80000410000 */
[----:B------:R-:W-:Y:S02]  /*1000*/  FMUL.FTZ R118, R118, c[0x0][0x1e8] ;  /* 0x00007a0076767a20 */ /* 0x000fe40000410000 */
[----:B-1----:R-:W-:-:S05]  /*1010*/  FFMA.FTZ R117, R8, R117, 1.1641532182693481445e-10 ;  /* 0x2f00000008757423 */ /* 0x002fca0000010075 */
[----:B------:R-:W-:-:S04]  /*1020*/  FSETP.GTU.FTZ.AND P3, PT, R117, c[0x0][0x1e4], PT ;  /* 0x0000790075007a0b */ /* 0x000fc80003f7c000 */
[----:B------:R-:W-:Y:S02]  /*1030*/  FSEL R119, R118, RZ, !P3 ;  /* 0x000000ff76777208 */ /* 0x000fe40005800000 */
[----:B------:R-:W-:-:S03]  /*1040*/  SEL R117, RZ, 0x1, P3 ;  /* 0x00000001ff757807 */ /* 0x000fc60001800000 */
[----:B------:R-:W-:Y:S01]  /*1050*/  FMUL.FTZ R128, R40, R119 ;  /* 0x0000007728807220 */ /* 0x000fe20000410000 */
[----:B------:R-:W-:Y:S02]  /*1060*/  @P0 PRMT R119, RZ, 0x5410, R108 ;  /* 0x00005410ff770816 */ /* 0x000fe4000000006c */
[----:B------:R-:W-:-:S03]  /*1070*/  PRMT R8, R117, 0x7610, R8 ;  /* 0x0000761075087816 */ /* 0x000fc60000000008 */
[----:B------:R-:W-:Y:S02]  /*1080*/  @P0 FADD.FTZ R128, R128, R119 ;  /* 0x0000007780800221 */ /* 0x000fe40000010000 */
.L_x_8965:
[----:B------:R-:W-:Y:S05]  /*1090*/  BSYNC B1 ;  /* 0x0000000000017941 */ /* 0x000fea0003800000 */
.L_x_8963:
        /* <DEDUP_REMOVED lines=8> */
.L_x_8974:
        /* <DEDUP_REMOVED lines=12> */
.L_x_8977:
[----:B------:R-:W-:Y:S02]  /*11e0*/  IMAD.MOV.U32 R7, RZ, RZ, R11 ;  /* 0x000000ffff077224 */ /* 0x000fe400078e000b */
.L_x_8978:
[----:B------:R-:W-:Y:S05]  /*11f0*/  BSYNC B2 ;  /* 0x0000000000027941 */ /* 0x000fea0003800000 */
.L_x_8976:
        /* <DEDUP_REMOVED lines=16> */
.L_x_8982:
[----:B------:R-:W-:Y:S05]  /*1300*/  BSYNC B3 ;  /* 0x0000000000037941 */ /* 0x000fea0003800000 */
.L_x_8981:
        /* <DEDUP_REMOVED lines=44> */
.L_x_8980:
[----:B------:R-:W-:Y:S05]  /*15d0*/  BSYNC B2 ;  /* 0x0000000000027941 */ /* 0x000fea0003800000 */
.L_x_8979:
        /* <DEDUP_REMOVED lines=13> */
.L_x_8975:
[----:B------:R-:W-:Y:S05]  /*16b0*/  BSYNC B1 ;  /* 0x0000000000017941 */ /* 0x000fea0003800000 */
.L_x_8973:
        /* <DEDUP_REMOVED lines=8> */
.L_x_8984:
        /* <DEDUP_REMOVED lines=12> */
.L_x_8987:
[----:B------:R-:W-:Y:S02]  /*1800*/  MOV R6, R11 ;  /* 0x0000000b00067202 */ /* 0x000fe40000000f00 */
.L_x_8988:
[----:B------:R-:W-:Y:S05]  /*1810*/  BSYNC B2 ;  /* 0x0000000000027941 */ /* 0x000fea0003800000 */
.L_x_8986:
        /* <DEDUP_REMOVED lines=16> */
.L_x_8992:
[----:B------:R-:W-:Y:S05]  /*1920*/  BSYNC B3 ;  /* 0x0000000000037941 */ /* 0x000fea0003800000 */
.L_x_8991:
        /* <DEDUP_REMOVED lines=42> */
[----:B------:R-:W-:Y:S02]  /*1bd0*/  IMAD.MOV.U32 R10, RZ, RZ, R116 ;  /* 0x000000ffff0a7224 */ /* 0x000fe400078e0074 */
[----:B------:R-:W-:Y:S02]  /*1be0*/  IMAD.MOV.U32 R116, RZ, RZ, RZ ;  /* 0x000000ffff747224 */ /* 0x000fe400078e00ff */
.L_x_8990:
[----:B------:R-:W-:Y:S05]  /*1bf0*/  BSYNC B2 ;  /* 0x0000000000027941 */ /* 0x000fea0003800000 */
.L_x_8989:
        /* <DEDUP_REMOVED lines=13> */
.L_x_8985:
[----:B------:R-:W-:Y:S05]  /*1cd0*/  BSYNC B1 ;  /* 0x0000000000017941 */ /* 0x000fea0003800000 */
.L_x_8983:
        /* <DEDUP_REMOVED lines=8> */
.L_x_8994:
[C---:B------:R-:W-:Y:S01]  /*1d60*/  ISETP.NE.AND P3, PT, R116.reuse, 0x1, PT ;  /* 0x000000017400780c */ /* 0x040fe20003f65270 */
[----:B------:R-:W-:Y:S01]  /*1d70*/  BSSY B2, `(.L_x_8996) ;  /* 0x000000c000027945 */ /* 0x000fe20003800000 */
[----:B------:R-:W-:-:S11]  /*1d80*/  IADD3 R117, R116, 0x1, RZ ;  /* 0x0000000174757810 */ /* 0x000fd60007ffe0ff */
[----:B------:R-:W-:Y:S05]  /*1d90*/  @!P3 BRA `(.L_x_8997) ;  /* 0x000000800000b947 */ /* 0x000fea0003800000 */
[----:B------:R-:W-:Y:S01]  /*1da0*/  ISETP.NE.AND P3, PT, R116, 0x2, PT ;  /* 0x000000027400780c */ /* 0x000fe20003f65270 */
[----:B0-----:R-:W-:-:S12]  /*1db0*/  IMAD.MOV.U32 R5, RZ, RZ, R135 ;  /* 0x000000ffff057224 */ /* 0x001fd800078e0087 */
[----:B------:R-:W-:Y:S05]  /*1dc0*/  @!P3 BRA `(.L_x_8998) ;  /* 0x000000600000b947 */ /* 0x000fea0003800000 */
[----:B------:R-:W-:Y:S02]  /*1dd0*/  ISETP.NE.AND P3, PT, R116, 0x3, PT ;  /* 0x000000037400780c */ /* 0x000fe40003f65270 */
[----:B------:R-:W-:-:S11]  /*1de0*/  MOV R5, R136 ;  /* 0x0000008800057202 */ /* 0x000fd60000000f00 */
[----:B------:R-:W-:Y:S05]  /*1df0*/  @P3 BRA `(.L_x_8998) ;  /* 0x0000003000003947 */ /* 0x000fea0003800000 */
[----:B------:R-:W-:Y:S01]  /*1e00*/  IMAD.MOV.U32 R5, RZ, RZ, R10 ;  /* 0x000000ffff057224 */ /* 0x000fe200078e000a */
[----:B------:R-:W-:Y:S05]  /*1e10*/  BRA `(.L_x_8998) ;  /* 0x0000001000007947 */ /* 0x000fea0003800000 */
.L_x_8997:
[----:B0-----:R-:W-:Y:S02]  /*1e20*/  IMAD.MOV.U32 R5, RZ, RZ, R11 ;  /* 0x000000ffff057224 */ /* 0x001fe400078e000b */
.L_x_8998:
[----:B------:R-:W-:Y:S05]  /*1e30*/  BSYNC B2 ;  /* 0x0000000000027941 */ /* 0x000fea0003800000 */
.L_x_8996:
        /* <DEDUP_REMOVED lines=16> */
.L_x_9002:
[----:B------:R-:W-:Y:S05]  /*1f40*/  BSYNC B3 ;  /* 0x0000000000037941 */ /* 0x000fea0003800000 */
.L_x_9001:
        /* <DEDUP_REMOVED lines=44> */
.L_x_9000:
[----:B------:R-:W-:Y:S05]  /*2210*/  BSYNC B2 ;  /* 0x0000000000027941 */ /* 0x000fea0003800000 */
.L_x_8999:
        /* <DEDUP_REMOVED lines=13> */
.L_x_8995:
[----:B------:R-:W-:Y:S05]  /*22f0*/  BSYNC B1 ;  /* 0x0000000000017941 */ /* 0x000fea0003800000 */
.L_x_8993:
        /* <DEDUP_REMOVED lines=8> */
.L_x_9004:
[C---:B------:R-:W-:Y:S01]  /*2380*/  ISETP.NE.AND P3, PT, R117.reuse, 0x1, PT ;  /* 0x000000017500780c */ /* 0x040fe20003f65270 */
[----:B------:R-:W-:Y:S01]  /*2390*/  BSSY B2, `(.L_x_9006) ;  /* 0x000000c000027945 */ /* 0x000fe20003800000 */
[----:B------:R-:W-:-:S11]  /*23a0*/  IADD3 R116, R117, 0x1, RZ ;  /* 0x0000000175747810 */ /* 0x000fd60007ffe0ff */
[----:B------:R-:W-:Y:S05]  /*23b0*/  @!P3 BRA `(.L_x_9007) ;  /* 0x000000800000b947 */ /* 0x000fea0003800000 */
[----:B------:R-:W-:Y:S01]  /*23c0*/  ISETP.NE.AND P3, PT, R117, 0x2, PT ;  /* 0x000000027500780c */ /* 0x000fe20003f65270 */
[----:B0-----:R-:W-:-:S12]  /*23d0*/  IMAD.MOV.U32 R4, RZ, RZ, R135 ;  /* 0x000000ffff047224 */ /* 0x001fd800078e0087 */
[----:B------:R-:W-:Y:S05]  /*23e0*/  @!P3 BRA `(.L_x_9008) ;  /* 0x000000600000b947 */ /* 0x000fea0003800000 */
[----:B------:R-:W-:Y:S01]  /*23f0*/  ISETP.NE.AND P3, PT, R117, 0x3, PT ;  /* 0x000000037500780c */ /* 0x000fe20003f65270 */
[----:B------:R-:W-:-:S12]  /*2400*/  IMAD.MOV.U32 R4, RZ, RZ, R136 ;  /* 0x000000ffff047224 */ /* 0x000fd800078e0088 */
[----:B------:R-:W-:Y:S05]  /*2410*/  @P3 BRA `(.L_x_9008) ;  /* 0x0000003000003947 */ /* 0x000fea0003800000 */
[----:B------:R-:W-:Y:S01]  /*2420*/  IMAD.MOV.U32 R4, RZ, RZ, R10 ;  /* 0x000000ffff047224 */ /* 0x000fe200078e000a */
[----:B------:R-:W-:Y:S05]  /*2430*/  BRA `(.L_x_9008) ;  /* 0x0000001000007947 */ /* 0x000fea0003800000 */
.L_x_9007:
[----:B0-----:R-:W-:Y:S02]  /*2440*/  MOV R4, R11 ;  /* 0x0000000b00047202 */ /* 0x001fe40000000f00 */
.L_x_9008:
[----:B------:R-:W-:Y:S05]  /*2450*/  BSYNC B2 ;  /* 0x0000000000027941 */ /* 0x000fea0003800000 */
.L_x_9006:
        /* <DEDUP_REMOVED lines=16> */
.L_x_9012:
[----:B------:R-:W-:Y:S05]  /*2560*/  BSYNC B3 ;  /* 0x0000000000037941 */ /* 0x000fea0003800000 */
.L_x_9011:
        /* <DEDUP_REMOVED lines=44> */
.L_x_9010:
[----:B------:R-:W-:Y:S05]  /*2830*/  BSYNC B2 ;  /* 0x0000000000027941 */ /* 0x000fea0003800000 */
.L_x_9009:
        /* <DEDUP_REMOVED lines=13> */
.L_x_9005:
[----:B------:R-:W-:Y:S05]  /*2910*/  BSYNC B1 ;  /* 0x0000000000017941 */ /* 0x000fea0003800000 */
.L_x_9003:
        /* <DEDUP_REMOVED lines=8> */
.L_x_9014:
        /* <DEDUP_REMOVED lines=12> */
.L_x_9017:
[----:B------:R-:W-:Y:S02]  /*2a60*/  IMAD.MOV.U32 R3, RZ, RZ, R11 ;  /* 0x000000ffff037224 */ /* 0x000fe400078e000b */
.L_x_9018:
[----:B------:R-:W-:Y:S05]  /*2a70*/  BSYNC B2 ;  /* 0x0000000000027941 */ /* 0x000fea0003800000 */
.L_x_9016:
        /* <DEDUP_REMOVED lines=16> */
.L_x_9022:
[----:B------:R-:W-:Y:S05]  /*2b80*/  BSYNC B3 ;  /* 0x0000000000037941 */ /* 0x000fea0003800000 */
.L_x_9021:
        /* <DEDUP_REMOVED lines=44> */
.L_x_9020:
[----:B------:R-:W-:Y:S05]  /*2e50*/  BSYNC B2 ;  /* 0x0000000000027941 */ /* 0x000fea0003800000 */
.L_x_9019:
        /* <DEDUP_REMOVED lines=13> */
.L_x_9015:
[----:B------:R-:W-:Y:S05]  /*2f30*/  BSYNC B1 ;  /* 0x0000000000017941 */ /* 0x000fea0003800000 */
.L_x_9013:
        /* <DEDUP_REMOVED lines=8> */
.L_x_9024:
        /* <DEDUP_REMOVED lines=12> */
.L_x_9027:
[----:B------:R-:W-:Y:S02]  /*3080*/  MOV R2, R11 ;  /* 0x0000000b00027202 */ /* 0x000fe40000000f00 */
.L_x_9028:
[----:B------:R-:W-:Y:S05]  /*3090*/  BSYNC B2 ;  /* 0x0000000000027941 */ /* 0x000fea0003800000 */
.L_x_9026:
        /* <DEDUP_REMOVED lines=16> */
.L_x_9032:
[----:B------:R-:W-:Y:S05]  /*31a0*/  BSYNC B3 ;  /* 0x0000000000037941 */ /* 0x000fea0003800000 */
.L_x_9031:
        /* <DEDUP_REMOVED lines=44> */
.L_x_9030:
[----:B------:R-:W-:Y:S05]  /*3470*/  BSYNC B2 ;  /* 0x0000000000027941 */ /* 0x000fea0003800000 */
.L_x_9029:
        /* <DEDUP_REMOVED lines=13> */
.L_x_9025:
[----:B------:R-:W-:Y:S05]  /*3550*/  BSYNC B1 ;  /* 0x0000000000017941 */ /* 0x000fea0003800000 */
.L_x_9023:
        /* <DEDUP_REMOVED lines=8> */
.L_x_9034:
        /* <DEDUP_REMOVED lines=12> */
.L_x_9037:
[----:B------:R-:W-:Y:S02]  /*36a0*/  IMAD.MOV.U32 R0, RZ, RZ, R11 ;  /* 0x000000ffff007224 */ /* 0x000fe400078e000b */
.L_x_9038:
[----:B------:R-:W-:Y:S05]  /*36b0*/  BSYNC B2 ;  /* 0x0000000000027941 */ /* 0x000fea0003800000 */
.L_x_9036:
        /* <DEDUP_REMOVED lines=16> */
.L_x_9042:
[----:B------:R-:W-:Y:S05]  /*37c0*/  BSYNC B3 ;  /* 0x0000000000037941 */ /* 0x000fea0003800000 */
.L_x_9041:
        /* <DEDUP_REMOVED lines=44> */
.L_x_9040:
[----:B------:R-:W-:Y:S05]  /*3a90*/  BSYNC B2 ;  /* 0x0000000000027941 */ /* 0x000fea0003800000 */
.L_x_9039:
[----:B------:R-:W1:Y:S01]  /*3aa0*/  I2F.U32 R0, R0 ;  /* 0x0000000000007306 */ /* 0x000e620000201000 */
[----:B------:R-:W-:Y:S01]  /*3ab0*/  HFMA2.MMA R119, -RZ, RZ, 0.1171875, 0 ;  /* 0x2f800000ff777435 */ /* 0x000fe200000001ff */
[----:B-----5:R-:W-:-:S05]  /*3ac0*/  PRMT R117, RZ, 0x7610, R115 ;  /* 0x00007610ff757816 */ /* 0x020fca0000000073 */
        /* <DEDUP_REMOVED lines=10> */
.L_x_9035:
[----:B------:R-:W-:Y:S05]  /*3b70*/  BSYNC B1 ;  /* 0x0000000000017941 */ /* 0x000fea0003800000 */
.L_x_9033:
[----:B------:R-:W-:Y:S01]  /*3b80*/  IMAD.MOV.U32 R146, RZ, RZ, 0x10 ;  /* 0x00000010ff927424 */ /* 0x000fe200078e00ff */
[----:B------:R-:W-:Y:S01]  /*3b90*/  F2FP.BF16.PACK_AB R119, R121, R122 ;  /* 0x0000007a7977723e */ /* 0x000fe200000010ff */
[----:B------:R-:W-:Y:S01]  /*3ba0*/  BSSY B1, `(.L_x_9043) ;  /* 0x000001f000017945 */ /* 0x000fe20003800000 */
[----:B------:R-:W-:Y:S01]  /*3bb0*/  F2FP.BF16.PACK_AB R118, R123, R124 ;  /* 0x0000007c7b76723e */ /* 0x000fe200000010ff */
[C---:B------:R-:W-:Y:S01]  /*3bc0*/  IMAD.WIDE.U32 R142, R164.reuse, R146, c[0x0][0x188] ;  /* 0x00006200a48e7625 */ /* 0x040fe200078e0092 */
        /* <DEDUP_REMOVED lines=8> */
[----:B-1----:R-:W-:Y:S01]  /*3c50*/  IMAD.U32 R117, R2, 0x10000, RZ ;  /* 0x0001000002757824 */ /* 0x002fe200078e00ff */
        /* <DEDUP_REMOVED lines=14> */
[----:B------:R-:W-:Y:S02]  /*3d40*/  MOV R118, 0x8 ;  /* 0x0000000800767802 */ /* 0x000fe40000000f00 */
[----:B------:R-:W-:Y:S02]  /*3d50*/  LOP3.LUT R116, R119, 0xff, R8, 0xf8, !PT ;  /* 0x000000ff77747812 */ /* 0x000fe400078ef808 */
[----:B------:R-:W-:Y:S01]  /*3d60*/  LOP3.LUT R117, R143, R117, RZ, 0xfc, !PT ;  /* 0x000000758f757212 */ /* 0x000fe200078efcff */
[----:B------:R-:W-:-:S05]  /*3d70*/  IMAD.WIDE.U32 R118, R163, R118, c[0x0][0x190] ;  /* 0x00006400a3767625 */ /* 0x000fca00078e0076 */
[----:B------:R1:W-:Y:S02]  /*3d80*/  STG.E.64 [R118.64], R116 ;  /* 0x0000007476007986 */ /* 0x0003e4000c101b06 */
.L_x_9044:
[----:B------:R-:W-:Y:S05]  /*3d90*/  BSYNC B1 ;  /* 0x0000000000017941 */ /* 0x000fea0003800000 */
.L_x_9043:
[----:B-----5:R2:W5:Y:S04]  /*3da0*/  @P1 LDG.E.128 R112, [R140.64] ;  /* 0x000000068c701981 */ /* 0x020568000c1e1d00 */
[----:B------:R2:W5:Y:S01]  /*3db0*/  @P0 LDG.E.128 R108, [R130.64] ;  /* 0x00000006826c0981 */ /* 0x000562000c1e1d00 */
[----:B------:R-:W-:Y:S01]  /*3dc0*/  BSSY B1, `(.L_x_9045) ;  /* 0x0000061000017945 */ /* 0x000fe20003800000 */
[----:B------:R-:W-:Y:S05]  /*3dd0*/  @P2 BRA `(.L_x_9046) ;  /* 0x0000006000002947 */ /* 0x000fea0003800000 */
[----:B------:R-:W-:Y:S02]  /*3de0*/  IMAD.MOV.U32 R145, RZ, RZ, RZ ;  /* 0x000000ffff917224 */ /* 0x000fe400078e00ff */
[----:B-1----:R-:W-:Y:S01]  /*3df0*/  IMAD.MOV.U32 R116, RZ, RZ, R139 ;  /* 0x000000ffff747224 */ /* 0x002fe200078e008b */
[----:B------:R-:W-:Y:S05]  /*3e00*/  @!P0 BRA `(.L_x_9047) ;  /* 0x000005c000008947 */ /* 0x000fea0003800000 */
[----:B------:R-:W-:Y:S02]  /*3e10*/  MOV R116, R139 ;  /* 0x0000008b00747202 */ /* 0x000fe40000000f00 */
[----:B-----5:R-:W-:Y:S01]  /*3e20*/  PRMT R145, RZ, 0x5410, R108 ;  /* 0x00005410ff917816 */ /* 0x020fe2000000006c */
[----:B------:R-:W-:Y:S05]  /*3e30*/  BRA `(.L_x_9047) ;  /* 0x0000059000007947 */ /* 0x000fea0003800000 */
.L_x_9046:
[C---:B------:R-:W-:Y:S01]  /*3e40*/  ISETP.NE.AND P3, PT, R139.reuse, 0x1, PT ;  /* 0x000000018b00780c */ /* 0x040fe20003f65270 */
[----:B------:R-:W-:Y:S01]  /*3e50*/  BSSY B2, `(.L_x_9048) ;  /* 0x000000c000027945 */ /* 0x000fe20003800000 */
[----:B-1----:R-:W-:-:S11]  /*3e60*/  IADD3 R116, R139, 0x1, RZ ;  /* 0x000000018b747810 */ /* 0x002fd60007ffe0ff */
        /* <DEDUP_REMOVED lines=9> */
.L_x_9049:
[----:B------:R-:W-:Y:S02]  /*3f00*/  IMAD.MOV.U32 R8, RZ, RZ, R11 ;  /* 0x000000ffff087224 */ /* 0x000fe400078e000b */
.L_x_9050:
[----:B------:R-:W-:Y:S05]  /*3f10*/  BSYNC B2 ;  /* 0x0000000000027941 */ /* 0x000fea0003800000 */
.L_x_9048:
        /* <DEDUP_REMOVED lines=16> */
.L_x_9054:
[----:B------:R-:W-:Y:S05]  /*4020*/  BSYNC B3 ;  /* 0x0000000000037941 */ /* 0x000fea0003800000 */
.L_x_9053:
[----:B------:R-:W-:Y:S01]  /*4030*/  IMAD.HI.U32 R11, R134, -0x326172a9, RZ ;  /* 0xcd9e8d57860b7827 */ /* 0x000fe200078e00ff */
[----:B------:R-:W-:-:S03]  /*4040*/  LOP3.LUT R10, R10, UR5, R9, 0x96, !PT ;  /* 0x000000050a0a7c12 */ /* 0x000fc6000f8e9609 */
[----:B--2---:R-:W-:Y:S01]  /*4050*/  IMAD R131, R134, -0x326172a9, RZ ;  /* 0xcd9e8d5786837824 */ /* 0x004fe200078e02ff */
        /* <DEDUP_REMOVED lines=39> */
[----:B------:R-:W-:Y:S01]  /*42d0*/  MOV R10, R116 ;  /* 0x00000074000a7202 */ /* 0x000fe20000000f00 */
[----:B------:R-:W-:Y:S02]  /*42e0*/  IMAD.MOV.U32 R116, RZ, RZ, RZ ;  /* 0x000000ffff747224 */ /* 0x000fe400078e00ff */
.L_x_9052:
[----:B------:R-:W-:Y:S05]  /*42f0*/  BSYNC B2 ;  /* 0x0000000000027941 */ /* 0x000fea0003800000 */
.L_x_9051:
        /* <DEDUP_REMOVED lines=8> */
[----:B------:R-:W-:Y:S02]  /*4380*/  @P0 PRMT R118, RZ, 0x5410, R108 ;  /* 0x00005410ff760816 */ /* 0x000fe4000000006c */
[----:B------:R-:W-:Y:S01]  /*4390*/  SEL R117, RZ, 0x1, P3 ;  /* 0x00000001ff757807 */ /* 0x000fe20001800000 */
[----:B------:R-:W-:-:S03]  /*43a0*/  FMUL.FTZ R145, R32, R145 ;  /* 0x0000009120917220 */ /* 0x000fc60000410000 */
[----:B------:R-:W-:Y:S01]  /*43b0*/  PRMT R8, R117, 0x7610, R8 ;  /* 0x0000761075087816 */ /* 0x000fe20000000008 */
[----:B------:R-:W-:Y:S02]  /*43c0*/  @P0 FADD.FTZ R145, R118, R145 ;  /* 0x0000009176910221 */ /* 0x000fe40000010000 */
.L_x_9047:
[----:B------:R-:W-:Y:S05]  /*43d0*/  BSYNC B1 ;  /* 0x0000000000017941 */ /* 0x000fea0003800000 */
.L_x_9045:
        /* <DEDUP_REMOVED lines=8> */
.L_x_9056:
        /* <DEDUP_REMOVED lines=12> */
.L_x_9059:
[----:B------:R-:W-:Y:S02]  /*4520*/  MOV R7, R11 ;  /* 0x0000000b00077202 */ /* 0x000fe40000000f00 */
.L_x_9060:
[----:B------:R-:W-:Y:S05]  /*4530*/  BSYNC B2 ;  /* 0x0000000000027941 */ /* 0x000fea0003800000 */
.L_x_9058:
        /* <DEDUP_REMOVED lines=16> */
.L_x_9064:
[----:B------:R-:W-:Y:S05]  /*4640*/  BSYNC B3 ;  /* 0x0000000000037941 */ /* 0x000fea0003800000 */
.L_x_9063:
        /* <DEDUP_REMOVED lines=44> */
.L_x_9062:
[----:B------:R-:W-:Y:S05]  /*4910*/  BSYNC B2 ;  /* 0x0000000000027941 */ /* 0x000fea0003800000 */
.L_x_9061:
[----:B------:R-:W1:Y:S01]  /*4920*/  I2F.U32 R7, R7 ;  /* 0x0000000700077306 */ /* 0x000e620000201000 */
[----:B-----5:R-:W-:Y:S01]  /*4930*/  PRMT R118, RZ, 0x7610, R112 ;  /* 0x00007610ff767816 */ /* 0x020fe20000000070 */
[----:B------:R-:W-:Y:S01]  /*4940*/  IMAD.MOV.U32 R116, RZ, RZ, 0x2f800000 ;  /* 0x2f800000ff747424 */ /* 0x000fe200078e00ff */
[----:B------:R-:W-:-:S03]  /*4950*/  @P0 PRMT R119, RZ, 0x7610, R108 ;  /* 0x00007610ff770816 */ /* 0x000fc6000000006c */
[----:B------:R-:W-:-:S04]  /*4960*/  FMUL.FTZ R118, R118, c[0x0][0x1ec] ;  /* 0x00007b0076767a20 */ /* 0x000fc80000410000 */
[----:B------:R-:W-:Y:S02]  /*4970*/  FMUL.FTZ R118, R118, c[0x0][0x1e8] ;  /* 0x00007a0076767a20 */ /* 0x000fe40000410000 */
[----:B-1----:R-:W-:-:S05]  /*4980*/  FFMA.FTZ R116, R7, R116, 1.1641532182693481445e-10 ;  /* 0x2f00000007747423 */ /* 0x002fca0000010074 */
[----:B------:R-:W-:-:S04]  /*4990*/  FSETP.GTU.FTZ.AND P3, PT, R116, c[0x0][0x1e4], PT ;  /* 0x0000790074007a0b */ /* 0x000fc80003f7c000 */
[----:B------:R-:W-:Y:S02]  /*49a0*/  FSEL R144, R118, RZ, !P3 ;  /* 0x000000ff76907208 */ /* 0x000fe40005800000 */
[----:B------:R-:W-:-:S03]  /*49b0*/  SEL R116, RZ, 0x1, P3 ;  /* 0x00000001ff747807 */ /* 0x000fc60001800000 */
[----:B------:R-:W-:Y:S01]  /*49c0*/  FMUL.FTZ R144, R33, R144 ;  /* 0x0000009021907220 */ /* 0x000fe20000410000 */
[----:B------:R-:W-:-:S03]  /*49d0*/  PRMT R7, R116, 0x7610, R7 ;  /* 0x0000761074077816 */ /* 0x000fc60000000007 */
[----:B------:R-:W-:Y:S02]  /*49e0*/  @P0 FADD.FTZ R144, R119, R144 ;  /* 0x0000009077900221 */ /* 0x000fe40000010000 */
.L_x_9057:
[----:B------:R-:W-:Y:S05]  /*49f0*/  BSYNC B1 ;  /* 0x0000000000017941 */ /* 0x000fea0003800000 */
.L_x_9055:
        /* <DEDUP_REMOVED lines=8> */
.L_x_9066:
        /* <DEDUP_REMOVED lines=12> */
.L_x_9069:
[----:B------:R-:W-:Y:S02]  /*4b40*/  IMAD.MOV.U32 R6, RZ, RZ, R11 ;  /* 0x000000ffff067224 */ /* 0x000fe400078e000b */
.L_x_9070:
[----:B------:R-:W-:Y:S05]  /*4b50*/  BSYNC B2 ;  /* 0x0000000000027941 */ /* 0x000fea0003800000 */
.L_x_9068:
        /* <DEDUP_REMOVED lines=16> */
.L_x_9074:
[----:B------:R-:W-:Y:S05]  /*4c60*/  BSYNC B3 ;  /* 0x0000000000037941 */ /* 0x000fea0003800000 */
.L_x_9073:
        /* <DEDUP_REMOVED lines=44> */
.L_x_9072:
[----:B------:R-:W-:Y:S05]  /*4f30*/  BSYNC B2 ;  /* 0x0000000000027941 */ /* 0x000fea0003800000 */
.L_x_9071:
        /* <DEDUP_REMOVED lines=13> */
.L_x_9067:
[----:B------:R-:W-:Y:S05]  /*5010*/  BSYNC B1 ;  /* 0x0000000000017941 */ /* 0x000fea0003800000 */
.L_x_9065:
        /* <DEDUP_REMOVED lines=8> */
.L_x_9076:
        /* <DEDUP_REMOVED lines=10> */
[----:B------:R-:W-:Y:S01]  /*5140*/  MOV R5, R10 ;  /* 0x0000000a00057202 */ /* 0x000fe20000000f00 */
[----:B------:R-:W-:Y:S05]  /*5150*/  BRA `(.L_x_9080) ;  /* 0x0000001000007947 */ /* 0x000fea0003800000 */
.L_x_9079:
[----:B0-----:R-:W-:Y:S02]  /*5160*/  IMAD.MOV.U32 R5, RZ, RZ, R11 ;  /* 0x000000ffff057224 */ /* 0x001fe400078e000b */
.L_x_9080:
[----:B------:R-:W-:Y:S05]  /*5170*/  BSYNC B2 ;  /* 0x0000000000027941 */ /* 0x000fea0003800000 */
.L_x_9078:
        /* <DEDUP_REMOVED lines=16> */
.L_x_9084:
[----:B------:R-:W-:Y:S05]  /*5280*/  BSYNC B3 ;  /* 0x0000000000037941 */ /* 0x000fea0003800000 */
.L_x_9083:
        /* <DEDUP_REMOVED lines=44> */
.L_x_9082:
[----:B------:R-:W-:Y:S05]  /*5550*/  BSYNC B2 ;  /* 0x0000000000027941 */ /* 0x000fea0003800000 */
.L_x_9081:
        /* <DEDUP_REMOVED lines=10> */
[----:B------:R-:W-:Y:S01]  /*5600*/  FMUL.FTZ R142, R35, R142 ;  /* 0x0000008e238e7220 */ /* 0x000fe20000410000 */
[----:B------:R-:W-:-:S03]  /*5610*/  PRMT R5, R116, 0x7610, R5 ;  /* 0x0000761074057816 */ /* 0x000fc60000000005 */
[----:B------:R-:W-:Y:S02]  /*5620*/  @P0 FADD.FTZ R142, R119, R142 ;  /* 0x0000008e778e0221 */ /* 0x000fe40000010000 */
.L_x_9077:
[----:B------:R-:W-:Y:S05]  /*5630*/  BSYNC B1 ;  /* 0x0000000000017941 */ /* 0x000fea0003800000 */
.L_x_9075:
[----:B------:R-:W-:Y:S01]  /*5640*/  BSSY B1, `(.L_x_9085) ;  /* 0x0000061000017945 */ /* 0x000fe20003800000 */
[----:B------:R-:W-:Y:S05]  /*5650*/  @P2 BRA `(.L_x_9086) ;  /* 0x0000006000002947 */ /* 0x000fea0003800000 */
[----:B--2---:R-:W-:Y:S01]  /*5660*/  HFMA2.MMA R141, -RZ, RZ, 0, 0 ;  /* 0x00000000ff8d7435 */ /* 0x004fe200000001ff */
[----:B------:R-:W-:Y:S01]  /*5670*/  IMAD.MOV.U32 R116, RZ, RZ, R117 ;  /* 0x000000ffff747224 */ /* 0x000fe200078e0075 */
[----:B------:R-:W-:Y:S05]  /*5680*/  @!P0 BRA `(.L_x_9087) ;  /* 0x000005c000008947 */ /* 0x000fea0003800000 */
[----:B------:R-:W-:Y:S01]  /*5690*/  IMAD.MOV.U32 R116, RZ, RZ, R117 ;  /* 0x000000ffff747224 */ /* 0x000fe200078e0075 */
[----:B-----5:R-:W-:Y:S01]  /*56a0*/  PRMT R141, RZ, 0x5410, R110 ;  /* 0x00005410ff8d7816 */ /* 0x020fe2000000006e */
[----:B------:R-:W-:Y:S05]  /*56b0*/  BRA `(.L_x_9087) ;  /* 0x0000059000007947 */ /* 0x000fea0003800000 */
.L_x_9086:
[C---:B------:R-:W-:Y:S01]  /*56c0*/  ISETP.NE.AND P3, PT, R117.reuse, 0x1, PT ;  /* 0x000000017500780c */ /* 0x040fe20003f65270 */
[----:B------:R-:W-:Y:S01]  /*56d0*/  BSSY B2, `(.L_x_9088) ;  /* 0x000000c000027945 */ /* 0x000fe20003800000 */
[----:B------:R-:W-:-:S11]  /*56e0*/  IADD3 R116, R117, 0x1, RZ ;  /* 0x0000000175747810 */ /* 0x000fd60007ffe0ff */
[----:B------:R-:W-:Y:S05]  /*56f0*/  @!P3 BRA `(.L_x_9089) ;  /* 0x000000800000b947 */ /* 0x000fea0003800000 */
[----:B------:R-:W-:Y:S02]  /*5700*/  ISETP.NE.AND P3, PT, R117, 0x2, PT ;  /* 0x000000027500780c */ /* 0x000fe40003f65270 */
[----:B0-----:R-:W-:-:S11]  /*5710*/  MOV R4, R135 ;  /* 0x0000008700047202 */ /* 0x001fd60000000f00 */
[----:B------:R-:W-:Y:S05]  /*5720*/  @!P3 BRA `(.L_x_9090) ;  /* 0x000000600000b947 */ /* 0x000fea0003800000 */
[----:B------:R-:W-:Y:S01]  /*5730*/  ISETP.NE.AND P3, PT, R117, 0x3, PT ;  /* 0x000000037500780c */ /* 0x000fe20003f65270 */
[----:B------:R-:W-:-:S12]  /*5740*/  IMAD.MOV.U32 R4, RZ, RZ, R136 ;  /* 0x000000ffff047224 */ /* 0x000fd800078e0088 */
[----:B------:R-:W-:Y:S05]  /*5750*/  @P3 BRA `(.L_x_9090) ;  /* 0x0000003000003947 */ /* 0x000fea0003800000 */
[----:B------:R-:W-:Y:S01]  /*5760*/  IMAD.MOV.U32 R4, RZ, RZ, R10 ;  /* 0x000000ffff047224 */ /* 0x000fe200078e000a */
[----:B------:R-:W-:Y:S05]  /*5770*/  BRA `(.L_x_9090) ;  /* 0x0000001000007947 */ /* 0x000fea0003800000 */
.L_x_9089:
[----:B0-----:R-:W-:Y:S02]  /*5780*/  MOV R4, R11 ;  /* 0x0000000b00047202 */ /* 0x001fe40000000f00 */
.L_x_9090:
[----:B------:R-:W-:Y:S05]  /*5790*/  BSYNC B2 ;  /* 0x0000000000027941 */ /* 0x000fea0003800000 */
.L_x_9088:
        /* <DEDUP_REMOVED lines=16> */
.L_x_9094:
[----:B------:R-:W-:Y:S05]  /*58a0*/  BSYNC B3 ;  /* 0x0000000000037941 */ /* 0x000fea0003800000 */
.L_x_9093:
        /* <DEDUP_REMOVED lines=42> */
[----:B------:R-:W-:Y:S01]  /*5b50*/  IMAD.MOV.U32 R10, RZ, RZ, R116 ;  /* 0x000000ffff0a7224 */ /* 0x000fe200078e0074 */
[----:B------:R-:W-:-:S06]  /*5b60*/  HFMA2.MMA R116, -RZ, RZ, 0, 0 ;  /* 0x00000000ff747435 */ /* 0x000fcc00000001ff */
.L_x_9092:
[----:B------:R-:W-:Y:S05]  /*5b70*/  BSYNC B2 ;  /* 0x0000000000027941 */ /* 0x000fea0003800000 */
.L_x_9091:
[----:B------:R-:W0:Y:S01]  /*5b80*/  I2F.U32 R4, R4 ;  /* 0x0000000400047306 */ /* 0x000e220000201000 */
[----:B-----5:R-:W-:Y:S01]  /*5b90*/  PRMT R118, RZ, 0x5410, R114 ;  /* 0x00005410ff767816 */ /* 0x020fe20000000072 */
[----:B------:R-:W-:-:S04]  /*5ba0*/  IMAD.MOV.U32 R117, RZ, RZ, 0x2f800000 ;  /* 0x2f800000ff757424 */ /* 0x000fc800078e00ff */
[----:B------:R-:W-:-:S04]  /*5bb0*/  FMUL.FTZ R118, R118, c[0x0][0x1ec] ;  /* 0x00007b0076767a20 */ /* 0x000fc80000410000 */
[----:B------:R-:W-:Y:S02]  /*5bc0*/  FMUL.FTZ R118, R118, c[0x0][0x1e8] ;  /* 0x00007a0076767a20 */ /* 0x000fe40000410000 */
[----:B0-----:R-:W-:-:S05]  /*5bd0*/  FFMA.FTZ R117, R4, R117, 1.1641532182693481445e-10 ;  /* 0x2f00000004757423 */ /* 0x001fca0000010075 */
[----:B------:R-:W-:-:S04]  /*5be0*/  FSETP.GTU.FTZ.AND P3, PT, R117, c[0x0][0x1e4], PT ;  /* 0x0000790075007a0b */ /* 0x000fc80003f7c000 */
[----:B--2---:R-:W-:Y:S02]  /*5bf0*/  FSEL R141, R118, RZ, !P3 ;  /* 0x000000ff768d7208 */ /* 0x004fe40005800000 */
[----:B------:R-:W-:Y:S02]  /*5c00*/  @P0 PRMT R118, RZ, 0x5410, R110 ;  /* 0x00005410ff760816 */ /* 0x000fe4000000006e */
[----:B------:R-:W-:Y:S01]  /*5c10*/  SEL R117, RZ, 0x1, P3 ;  /* 0x00000001ff757807 */ /* 0x000fe20001800000 */
[----:B------:R-:W-:-:S03]  /*5c20*/  FMUL.FTZ R141, R28, R141 ;  /* 0x0000008d1c8d7220 */ /* 0x000fc60000410000 */
[----:B------:R-:W-:Y:S01]  /*5c30*/  PRMT R4, R117, 0x7610, R4 ;  /* 0x0000761075047816 */ /* 0x000fe20000000004 */
[----:B------:R-:W-:Y:S02]  /*5c40*/  @P0 FADD.FTZ R141, R118, R141 ;  /* 0x0000008d768d0221 */ /* 0x000fe40000010000 */
.L_x_9087:
[----:B------:R-:W-:Y:S05]  /*5c50*/  BSYNC B1 ;  /* 0x0000000000017941 */ /* 0x000fea0003800000 */
.L_x_9085:
        /* <DEDUP_REMOVED lines=8> */
.L_x_9096:
        /* <DEDUP_REMOVED lines=12> */
.L_x_9099:
[----:B------:R-:W-:Y:S02]  /*5da0*/  IMAD.MOV.U32 R3, RZ, RZ, R11 ;  /* 0x000000ffff037224 */ /* 0x000fe400078e000b */
.L_x_9100:
[----:B------:R-:W-:Y:S05]  /*5db0*/  BSYNC B2 ;  /* 0x0000000000027941 */ /* 0x000fea0003800000 */
.L_x_9098:
        /* <DEDUP_REMOVED lines=16> */
.L_x_9104:
[----:B------:R-:W-:Y:S05]  /*5ec0*/  BSYNC B3 ;  /* 0x0000000000037941 */ /* 0x000fea0003800000 */
.L_x_9103:
        /* <DEDUP_REMOVED lines=44> */
.L_x_9102:
[----:B------:R-:W-:Y:S05]  /*6190*/  BSYNC B2 ;  /* 0x0000000000027941 */ /* 0x000fea0003800000 */
.L_x_9101:
[----:B------:R-:W1:Y:S01]  /*61a0*/  I2F.U32 R3, R3 ;  /* 0x0000000300037306 */ /* 0x000e620000201000 */
[----:B------:R-:W-:Y:S01]  /*61b0*/  HFMA2.MMA R116, -RZ, RZ, 0.1171875, 0 ;  /* 0x2f800000ff747435 */ /* 0x000fe200000001ff */
[----:B-----5:R-:W-:-:S02]  /*61c0*/  PRMT R118, RZ, 0x7610, R114 ;  /* 0x00007610ff767816 */ /* 0x020fc40000000072 */
        /* <DEDUP_REMOVED lines=10> */
.L_x_9097:
[----:B------:R-:W-:Y:S05]  /*6270*/  BSYNC B1 ;  /* 0x0000000000017941 */ /* 0x000fea0003800000 */
.L_x_9095:
        /* <DEDUP_REMOVED lines=8> */
.L_x_9106:
        /* <DEDUP_REMOVED lines=12> */
.L_x_9109:
[----:B------:R-:W-:Y:S02]  /*63c0*/  IMAD.MOV.U32 R2, RZ, RZ, R11 ;  /* 0x000000ffff027224 */ /* 0x000fe400078e000b */
.L_x_9110:
[----:B------:R-:W-:Y:S05]  /*63d0*/  BSYNC B2 ;  /* 0x0000000000027941 */ /* 0x000fea0003800000 */
.L_x_9108:
        /* <DEDUP_REMOVED lines=16> */
.L_x_9114:
[----:B------:R-:W-:Y:S05]  /*64e0*/  BSYNC B3 ;  /* 0x0000000000037941 */ /* 0x000fea0003800000 */
.L_x_9113:
        /* <DEDUP_REMOVED lines=44> */
.L_x_9112:
[----:B------:R-:W-:Y:S05]  /*67b0*/  BSYNC B2 ;  /* 0x0000000000027941 */ /* 0x000fea0003800000 */
.L_x_9111:
        /* <DEDUP_REMOVED lines=13> */
.L_x_9107:
[----:B------:R-:W-:Y:S05]  /*6890*/  BSYNC B1 ;  /* 0x0000000000017941 */ /* 0x000fea0003800000 */
.L_x_9105:
        /* <DEDUP_REMOVED lines=8> */
.L_x_9116:
        /* <DEDUP_REMOVED lines=12> */
.L_x_9119:
[----:B------:R-:W-:Y:S02]  /*69e0*/  MOV R0, R11 ;  /* 0x0000000b00007202 */ /* 0x000fe40000000f00 */
.L_x_9120:
[----:B------:R-:W-:Y:S05]  /*69f0*/  BSYNC B2 ;  /* 0x0000000000027941 */ /* 0x000fea0003800000 */
.L_x_9118:
        /* <DEDUP_REMOVED lines=16> */
.L_x_9124:
[----:B------:R-:W-:Y:S05]  /*6b00*/  BSYNC B3 ;  /* 0x0000000000037941 */ /* 0x000fea0003800000 */
.L_x_9123:
        /* <DEDUP_REMOVED lines=44> */
.L_x_9122:
[----:B------:R-:W-:Y:S05]  /*6dd0*/  BSYNC B2 ;  /* 0x0000000000027941 */ /* 0x000fea0003800000 */
.L_x_9121:
[----:B------:R-:W1:Y:S01]  /*6de0*/  I2F.U32 R0, R0 ;  /* 0x0000000000007306 */ /* 0x000e620000201000 */
[----:B-----5:R-:W-:Y:S01]  /*6df0*/  PRMT R118, RZ, 0x7610, R115 ;  /* 0x00007610ff767816 */ /* 0x020fe20000000073 */
[----:B------:R-:W-:-:S04]  /*6e00*/  IMAD.MOV.U32 R117, RZ, RZ, 0x2f800000 ;  /* 0x2f800000ff757424 */ /* 0x000fc800078e00ff */
[----:B------:R-:W-:-:S04]  /*6e10*/  FMUL.FTZ R118, R118, c[0x0][0x1ec] ;  /* 0x00007b0076767a20 */ /* 0x000fc80000410000 */
[----:B------:R-:W-:Y:S02]  /*6e20*/  FMUL.FTZ R118, R118, c[0x0][0x1e8] ;  /* 0x00007a0076767a20 */ /* 0x000fe40000410000 */
[----:B-1----:R-:W-:Y:S01]  /*6e30*/  FFMA.FTZ R116, R0, R117, 1.1641532182693481445e-10 ;  /* 0x2f00000000747423 */ /* 0x002fe20000010075 */
[----:B------:R-:W-:-:S04]  /*6e40*/  @P0 PRMT R117, RZ, 0x7610, R111 ;  /* 0x00007610ff750816 */ /* 0x000fc8000000006f */
[----:B------:R-:W-:-:S04]  /*6e50*/  FSETP.GTU.FTZ.AND P3, PT, R116, c[0x0][0x1e4], PT ;  /* 0x0000790074007a0b */ /* 0x000fc80003f7c000 */
[----:B------:R-:W-:Y:S02]  /*6e60*/  FSEL R130, R118, RZ, !P3 ;  /* 0x000000ff76827208 */ /* 0x000fe40005800000 */
[----:B------:R-:W-:-:S03]  /*6e70*/  SEL R116, RZ, 0x1, P3 ;  /* 0x00000001ff747807 */ /* 0x000fc60001800000 */
[----:B------:R-:W-:Y:S01]  /*6e80*/  FMUL.FTZ R130, R31, R130 ;  /* 0x000000821f827220 */ /* 0x000fe20000410000 */
[----:B------:R-:W-:-:S03]  /*6e90*/  PRMT R0, R116, 0x7610, R0 ;  /* 0x0000761074007816 */ /* 0x000fc60000000000 */
[----:B------:R-:W-:Y:S02]  /*6ea0*/  @P0 FADD.FTZ R130, R117, R130 ;  /* 0x0000008275820221 */ /* 0x000fe40000010000 */
.L_x_9117:
[----:B------:R-:W-:Y:S05]  /*6eb0*/  BSYNC B1 ;  /* 0x0000000000017941 */ /* 0x000fea0003800000 */
.L_x_9115:
        /* <DEDUP_REMOVED lines=9> */
[----:B------:R-:W-:Y:S01]  /*6f50*/  @P1 IMAD.WIDE.U32 R150, R155, R146, c[0x0][0x170] ;  /* 0x00005c009b961625 */ /* 0x000fe200078e0092 */
[----:B------:R-:W-:Y:S05]  /*6f60*/  @!P1 BRA `(.L_x_9126) ;  /* 0x0000014000009947 */ /* 0x000fea0003800000 */
[----:B-1----:R-:W-:Y:S01]  /*6f70*/  IMAD.U32 R116, R2, 0x10000, RZ ;  /* 0x0001000002747824 */ /* 0x002fe200078e00ff */
[----:B------:R-:W-:-:S02]  /*6f80*/  LOP3.LUT R148, R5, 0xff, RZ, 0xc0, !PT ;  /* 0x000000ff05947812 */ /* 0x000fc400078ec0ff */
[----:B------:R-:W-:Y:S02]  /*6f90*/  LOP3.LUT R118, R6, 0xff, RZ, 0xc0, !PT ;  /* 0x000000ff06767812 */ /* 0x000fe400078ec0ff */
[----:B------:R-:W-:Y:S01]  /*6fa0*/  LOP3.LUT R117, R116, 0xff0000, RZ, 0xc0, !PT ;  /* 0x00ff000074757812 */ /* 0x000fe200078ec0ff */
[----:B------:R-:W-:Y:S01]  /*6fb0*/  IMAD.WIDE.U32 R148, R148, 0x1000000, RZ ;  /* 0x0100000094947825 */ /* 0x000fe200078e00ff */
[----:B------:R-:W-:-:S03]  /*6fc0*/  LOP3.LUT R116, R0, 0xffff, RZ, 0xc0, !PT ;  /* 0x0000ffff00747812 */ /* 0x000fc600078ec0ff */
[----:B------:R-:W-:Y:S01]  /*6fd0*/  IMAD.WIDE.U32 R118, R118, 0x10000, RZ ;  /* 0x0001000076767825 */ /* 0x000fe200078e00ff */
[----:B------:R-:W-:Y:S02]  /*6fe0*/  PRMT R116, R117, 0x4210, R116 ;  /* 0x0000421075747816 */ /* 0x000fe40000000074 */
[----:B------:R-:W-:-:S04]  /*6ff0*/  PRMT R117, R3, 0x7104, RZ ;  /* 0x0000710403757816 */ /* 0x000fc800000000ff */
[----:B------:R-:W-:Y:S02]  /*7000*/  LOP3.LUT R117, R116, 0xff00, R117, 0xf8, !PT ;  /* 0x0000ff0074757812 */ /* 0x000fe400078ef875 */
[----:B------:R-:W-:Y:S02]  /*7010*/  LOP3.LUT R116, R7, 0xff, RZ, 0xc0, !PT ;  /* 0x000000ff07747812 */ /* 0x000fe400078ec0ff */
[----:B------:R-:W-:-:S03]  /*7020*/  LOP3.LUT R153, R117, 0xff, R4, 0xf8, !PT ;  /* 0x000000ff75997812 */ /* 0x000fc600078ef804 */
[----:B------:R-:W-:Y:S01]  /*7030*/  IMAD.WIDE.U32 R116, R116, 0x100, RZ ;  /* 0x0000010074747825 */ /* 0x000fe200078e00ff */
[----:B------:R-:W-:-:S04]  /*7040*/  LOP3.LUT R153, R119, R153, R149, 0xfe, !PT ;  /* 0x0000009977997212 */ /* 0x000fc800078efe95 */
[----:B------:R-:W-:Y:S02]  /*7050*/  LOP3.LUT R119, R116, R148, R118, 0xfe, !PT ;  /* 0x0000009474777212 */ /* 0x000fe400078efe76 */
[----:B------:R-:W-:Y:S02]  /*7060*/  MOV R118, 0x8 ;  /* 0x0000000800767802 */ /* 0x000fe40000000f00 */
[----:B------:R-:W-:Y:S02]  /*7070*/  LOP3.LUT R116, R119, 0xff, R8, 0xf8, !PT ;  /* 0x000000ff77747812 */ /* 0x000fe400078ef808 */
[----:B------:R-:W-:Y:S01]  /*7080*/  LOP3.LUT R117, R153, R117, RZ, 0xfc, !PT ;  /* 0x0000007599757212 */ /* 0x000fe200078efcff */
[----:B------:R-:W-:-:S05]  /*7090*/  IMAD.WIDE.U32 R118, R147, R118, c[0x0][0x190] ;  /* 0x0000640093767625 */ /* 0x000fca00078e0076 */
[----:B------:R1:W-:Y:S02]  /*70a0*/  STG.E.64 [R118.64], R116 ;  /* 0x0000007476007986 */ /* 0x0003e4000c101b06 */
.L_x_9126:
[----:B------:R-:W-:Y:S05]  /*70b0*/  BSYNC B1 ;  /* 0x0000000000017941 */ /* 0x000fea0003800000 */
.L_x_9125:
[----:B-1----:R-:W-:Y:S01]  /*70c0*/  @P0 IMAD.WIDE.U32 R116, R156, R146, c[0x0][0x180] ;  /* 0x000060009c740625 */ /* 0x002fe200078e0092 */
        /* <DEDUP_REMOVED lines=10> */
.L_x_9128:
        /* <DEDUP_REMOVED lines=12> */
.L_x_9131:
[----:B------:R-:W-:Y:S02]  /*7230*/  IMAD.MOV.U32 R8, RZ, RZ, R11 ;  /* 0x000000ffff087224 */ /* 0x000fe400078e000b */
.L_x_9132:
[----:B------:R-:W-:Y:S05]  /*7240*/  BSYNC B2 ;  /* 0x0000000000027941 */ /* 0x000fea0003800000 */
.L_x_9130:
        /* <DEDUP_REMOVED lines=16> */
.L_x_9136:
[----:B------:R-:W-:Y:S05]  /*7350*/  BSYNC B3 ;  /* 0x0000000000037941 */ /* 0x000fea0003800000 */
.L_x_9135:
        /* <DEDUP_REMOVED lines=44> */
.L_x_9134:
[----:B------:R-:W-:Y:S05]  /*7620*/  BSYNC B2 ;  /* 0x0000000000027941 */ /* 0x000fea0003800000 */
.L_x_9133:
        /* <DEDUP_REMOVED lines=13> */
.L_x_9129:
[----:B------:R-:W-:Y:S05]  /*7700*/  BSYNC B1 ;  /* 0x0000000000017941 */ /* 0x000fea0003800000 */
.L_x_9127:
        /* <DEDUP_REMOVED lines=8> */
.L_x_9138:
        /* <DEDUP_REMOVED lines=12> */
.L_x_9141:
[----:B------:R-:W-:Y:S02]  /*7850*/  MOV R7, R11 ;  /* 0x0000000b00077202 */ /* 0x000fe40000000f00 */
.L_x_9142:
[----:B------:R-:W-:Y:S05]  /*7860*/  BSYNC B2 ;  /* 0x0000000000027941 */ /* 0x000fea0003800000 */
.L_x_9140:
        /* <DEDUP_REMOVED lines=16> */
.L_x_9146:
[----:B------:R-:W-:Y:S05]  /*7970*/  BSYNC B3 ;  /* 0x0000000000037941 */ /* 0x000fea0003800000 */
.L_x_9145:
        /* <DEDUP_REMOVED lines=44> */
.L_x_9144:
[----:B------:R-:W-:Y:S05]  /*7c40*/  BSYNC B2 ;  /* 0x0000000000027941 */ /* 0x000fea0003800000 */
.L_x_9143:
        /* <DEDUP_REMOVED lines=13> */
.L_x_9139:
[----:B------:R-:W-:Y:S05]  /*7d20*/  BSYNC B1 ;  /* 0x0000000000017941 */ /* 0x000fea0003800000 */
.L_x_9137:
        /* <DEDUP_REMOVED lines=8> */
.L_x_9148:
        /* <DEDUP_REMOVED lines=12> */
.L_x_9151:
[----:B------:R-:W-:Y:S02]  /*7e70*/  IMAD.MOV.U32 R6, RZ, RZ, R11 ;  /* 0x000000ffff067224 */ /* 0x000fe400078e000b */
.L_x_9152:
[----:B------:R-:W-:Y:S05]  /*7e80*/  BSYNC B2 ;  /* 0x0000000000027941 */ /* 0x000fea0003800000 */
.L_x_9150:
        /* <DEDUP_REMOVED lines=16> */
.L_x_9156:
[----:B------:R-:W-:Y:S05]  /*7f90*/  BSYNC B3 ;  /* 0x0000000000037941 */ /* 0x000fea0003800000 */
.L_x_9155:
        /* <DEDUP_REMOVED lines=44> */
.L_x_9154:
[----:B------:R-:W-:Y:S05]  /*8260*/  BSYNC B2 ;  /* 0x0000000000027941 */ /* 0x000fea0003800000 */
.L_x_9153:
[----:B------:R-:W1:Y:S01]  /*8270*/  I2F.U32 R6, R6 ;  /* 0x0000000600067306 */ /* 0x000e620000201000 */
[----:B------:R-:W-:Y:S01]  /*8280*/  HFMA2.MMA R117, -RZ, RZ, 0.1171875, 0 ;  /* 0x2f800000ff757435 */ /* 0x000fe200000001ff */
[----:B-----5:R-:W-:-:S09]  /*8290*/  @P0 PRMT R119, RZ, 0x5410, R109 ;  /* 0x00005410ff770816 */ /* 0x020fd2000000006d */
[----:B-1----:R-:W-:Y:S01]  /*82a0*/  FFMA.FTZ R117, R6, R117, 1.1641532182693481445e-10 ;  /* 0x2f00000006757423 */ /* 0x002fe20000010075 */
[----:B------:R-:W-:-:S04]  /*82b0*/  PRMT R6, RZ, 0x5410, R113 ;  /* 0x00005410ff067816 */ /* 0x000fc80000000071 */
[----:B------:R-:W-:Y:S01]  /*82c0*/  FSETP.GTU.FTZ.AND P3, PT, R117, c[0x0][0x1e4], PT ;  /* 0x0000790075007a0b */ /* 0x000fe20003f7c000 */
[----:B------:R-:W-:-:S04]  /*82d0*/  FMUL.FTZ R118, R6, c[0x0][0x1ec] ;  /* 0x00007b0006767a20 */ /* 0x000fc80000410000 */
[----:B------:R-:W-:-:S05]  /*82e0*/  FMUL.FTZ R118, R118, c[0x0][0x1e8] ;  /* 0x00007a0076767a20 */ /* 0x000fca0000410000 */
[----:B------:R-:W-:-:S05]  /*82f0*/  FSEL R117, R118, RZ, !P3 ;  /* 0x000000ff76757208 */ /* 0x000fca0005800000 */
[----:B------:R-:W-:Y:S01]  /*8300*/  FMUL.FTZ R152, R26, R117 ;  /* 0x000000751a987220 */ /* 0x000fe20000410000 */
[----:B------:R-:W-:-:S03]  /*8310*/  SEL R117, RZ, 0x1, P3 ;  /* 0x00000001ff757807 */ /* 0x000fc60001800000 */
[----:B------:R-:W-:Y:S01]  /*8320*/  @P0 FADD.FTZ R152, R119, R152 ;  /* 0x0000009877980221 */ /* 0x000fe20000010000 */
[----:B------:R-:W-:Y:S02]  /*8330*/  PRMT R6, R117, 0x7610, R6 ;  /* 0x0000761075067816 */ /* 0x000fe40000000006 */
.L_x_9149:
[----:B------:R-:W-:Y:S05]  /*8340*/  BSYNC B1 ;  /* 0x0000000000017941 */ /* 0x000fea0003800000 */
.L_x_9147:
        /* <DEDUP_REMOVED lines=8> */
.L_x_9158:
        /* <DEDUP_REMOVED lines=12> */
.L_x_9161:
[----:B0-----:R-:W-:Y:S02]  /*8490*/  IMAD.MOV.U32 R5, RZ, RZ, R11 ;  /* 0x000000ffff057224 */ /* 0x001fe400078e000b */
.L_x_9162:
[----:B------:R-:W-:Y:S05]  /*84a0*/  BSYNC B2 ;  /* 0x0000000000027941 */ /* 0x000fea0003800000 */
.L_x_9160:
        /* <DEDUP_REMOVED lines=16> */
.L_x_9166:
[----:B------:R-:W-:Y:S05]  /*85b0*/  BSYNC B3 ;  /* 0x0000000000037941 */ /* 0x000fea0003800000 */
.L_x_9165:
        /* <DEDUP_REMOVED lines=44> */
.L_x_9164:
[----:B------:R-:W-:Y:S05]  /*8880*/  BSYNC B2 ;  /* 0x0000000000027941 */ /* 0x000fea0003800000 */
.L_x_9163:
[----:B------:R-:W0:Y:S01]  /*8890*/  I2F.U32 R5, R5 ;  /* 0x0000000500057306 */ /* 0x000e220000201000 */
[----:B------:R-:W-:-:S04]  /*88a0*/  IMAD.MOV.U32 R116, RZ, RZ, 0x2f800000 ;  /* 0x2f800000ff747424 */ /* 0x000fc800078e00ff */
[----:B0-----:R-:W-:Y:S01]  /*88b0*/  FFMA.FTZ R116, R5, R116, 1.1641532182693481445e-10 ;  /* 0x2f00000005747423 */ /* 0x001fe20000010074 */
[----:B-----5:R-:W-:-:S04]  /*88c0*/  PRMT R5, RZ, 0x7610, R113 ;  /* 0x00007610ff057816 */ /* 0x020fc80000000071 */
[----:B------:R-:W-:Y:S01]  /*88d0*/  FSETP.GTU.FTZ.AND P3, PT, R116, c[0x0][0x1e4], PT ;  /* 0x0000790074007a0b */ /* 0x000fe20003f7c000 */
[----:B------:R-:W-:-:S04]  /*88e0*/  FMUL.FTZ R118, R5, c[0x0][0x1ec] ;  /* 0x00007b0005767a20 */ /* 0x000fc80000410000 */
[----:B------:R-:W-:Y:S01]  /*88f0*/  FMUL.FTZ R116, R118, c[0x0][0x1e8] ;  /* 0x00007a0076747a20 */ /* 0x000fe20000410000 */
[----:B------:R-:W-:-:S04]  /*8900*/  @P0 PRMT R118, RZ, 0x7610, R109 ;  /* 0x00007610ff760816 */ /* 0x000fc8000000006d */
[----:B------:R-:W-:-:S05]  /*8910*/  FSEL R116, R116, RZ, !P3 ;  /* 0x000000ff74747208 */ /* 0x000fca0005800000 */
[----:B------:R-:W-:Y:S01]  /*8920*/  FMUL.FTZ R151, R27, R116 ;  /* 0x000000741b977220 */ /* 0x000fe20000410000 */
[----:B------:R-:W-:-:S03]  /*8930*/  SEL R116, RZ, 0x1, P3 ;  /* 0x00000001ff747807 */ /* 0x000fc60001800000 */
[----:B------:R-:W-:Y:S01]  /*8940*/  @P0 FADD.FTZ R151, R118, R151 ;  /* 0x0000009776970221 */ /* 0x000fe20000010000 */
[----:B------:R-:W-:Y:S02]  /*8950*/  PRMT R5, R116, 0x7610, R5 ;  /* 0x0000761074057816 */ /* 0x000fe40000000005 */
.L_x_9159:
[----:B------:R-:W-:Y:S05]  /*8960*/  BSYNC B1 ;  /* 0x0000000000017941 */ /* 0x000fea0003800000 */
.L_x_9157:
        /* <DEDUP_REMOVED lines=8> */
.L_x_9168:
        /* <DEDUP_REMOVED lines=12> */
.L_x_9171:
[----:B0-----:R-:W-:Y:S02]  /*8ab0*/  MOV R4, R11 ;  /* 0x0000000b00047202 */ /* 0x001fe40000000f00 */
.L_x_9172:
[----:B------:R-:W-:Y:S05]  /*8ac0*/  BSYNC B2 ;  /* 0x0000000000027941 */ /* 0x000fea0003800000 */
.L_x_9170:
        /* <DEDUP_REMOVED lines=16> */
.L_x_9176:
[----:B------:R-:W-:Y:S05]  /*8bd0*/  BSYNC B3 ;  /* 0x0000000000037941 */ /* 0x000fea0003800000 */
.L_x_9175:
        /* <DEDUP_REMOVED lines=40> */
[----:B------:R-:W-:Y:S01]  /*8e60*/  IMAD.WIDE.U32 R116, R119, -0x2daee0ad, RZ ;  /* 0xd2511f5377747825 */ /* 0x000fe200078e00ff */
[----:B------:R-:W-:-:S04]  /*8e70*/  HFMA2.MMA R118, -RZ, RZ, 0, 0 ;  /* 0x00000000ff767435 */ /* 0x000fc800000001ff */
[----:B------:R-:W-:Y:S01]  /*8e80*/  LOP3.LUT R135, R117, UR26, R10, 0x96, !PT ;  /* 0x0000001a75877c12 */ /* 0x000fe2000f8e960a */
[----:B------:R-:W-:Y:S02]  /*8e90*/  IMAD.MOV.U32 R10, RZ, RZ, R116 ;  /* 0x000000ffff0a7224 */ /* 0x000fe400078e0074 */
.L_x_9174:
[----:B------:R-:W-:Y:S05]  /*8ea0*/  BSYNC B2 ;  /* 0x0000000000027941 */ /* 0x000fea0003800000 */
.L_x_9173:
[----:B------:R-:W0:Y:S01]  /*8eb0*/  I2F.U32 R4, R4 ;  /* 0x0000000400047306 */ /* 0x000e220000201000 */
[----:B------:R-:W-:-:S04]  /*8ec0*/  IMAD.MOV.U32 R117, RZ, RZ, 0x2f800000 ;  /* 0x2f800000ff757424 */ /* 0x000fc800078e00ff */
[----:B0-----:R-:W-:Y:S01]  /*8ed0*/  FFMA.FTZ R116, R4, R117, 1.1641532182693481445e-10 ;  /* 0x2f00000004747423 */ /* 0x001fe20000010075 */
[----:B-----5:R-:W-:-:S04]  /*8ee0*/  PRMT R4, RZ, 0x5410, R114 ;  /* 0x00005410ff047816 */ /* 0x020fc80000000072 */
[----:B------:R-:W-:Y:S01]  /*8ef0*/  FSETP.GTU.FTZ.AND P3, PT, R116, c[0x0][0x1e4], PT ;  /* 0x0000790074007a0b */ /* 0x000fe20003f7c000 */
[----:B------:R-:W-:-:S03]  /*8f00*/  FMUL.FTZ R117, R4, c[0x0][0x1ec] ;  /* 0x00007b0004757a20 */ /* 0x000fc60000410000 */
[----:B------:R-:W-:Y:S01]  /*8f10*/  SEL R4, RZ, 0x1, P3 ;  /* 0x00000001ff047807 */ /* 0x000fe20001800000 */
[----:B------:R-:W-:-:S05]  /*8f20*/  FMUL.FTZ R117, R117, c[0x0][0x1e8] ;  /* 0x00007a0075757a20 */ /* 0x000fca0000410000 */
[----:B------:R-:W-:-:S05]  /*8f30*/  FSEL R117, R117, RZ, !P3 ;  /* 0x000000ff75757208 */ /* 0x000fca0005800000 */
[----:B------:R-:W-:Y:S01]  /*8f40*/  FMUL.FTZ R150, R20, R117 ;  /* 0x0000007514967220 */ /* 0x000fe20000410000 */
[----:B------:R-:W-:-:S05]  /*8f50*/  @P0 PRMT R117, RZ, 0x5410, R110 ;  /* 0x00005410ff750816 */ /* 0x000fca000000006e */
[----:B------:R-:W-:Y:S02]  /*8f60*/  @P0 FADD.FTZ R150, R117, R150 ;  /* 0x0000009675960221 */ /* 0x000fe40000010000 */
.L_x_9169:
[----:B------:R-:W-:Y:S05]  /*8f70*/  BSYNC B1 ;  /* 0x0000000000017941 */ /* 0x000fea0003800000 */
.L_x_9167:
        /* <DEDUP_REMOVED lines=8> */
.L_x_9178:
        /* <DEDUP_REMOVED lines=12> */
.L_x_9181:
[----:B------:R-:W-:Y:S02]  /*90c0*/  IMAD.MOV.U32 R3, RZ, RZ, R11 ;  /* 0x000000ffff037224 */ /* 0x000fe400078e000b */
.L_x_9182:
[----:B------:R-:W-:Y:S05]  /*90d0*/  BSYNC B2 ;  /* 0x0000000000027941 */ /* 0x000fea0003800000 */
.L_x_9180:
        /* <DEDUP_REMOVED lines=16> */
.L_x_9186:
[----:B------:R-:W-:Y:S05]  /*91e0*/  BSYNC B3 ;  /* 0x0000000000037941 */ /* 0x000fea0003800000 */
.L_x_9185:
        /* <DEDUP_REMOVED lines=40> */
[----:B------:R-:W-:-:S05]  /*9470*/  IMAD.WIDE.U32 R116, R119, -0x2daee0ad, RZ ;  /* 0xd2511f5377747825 */ /* 0x000fca00078e00ff */
[----:B------:R-:W-:Y:S01]  /*9480*/  LOP3.LUT R135, R117, UR26, R10, 0x96, !PT ;  /* 0x0000001a75877c12 */ /* 0x000fe2000f8e960a */
[----:B------:R-:W-:Y:S02]  /*9490*/  IMAD.MOV.U32 R10, RZ, RZ, R116 ;  /* 0x000000ffff0a7224 */ /* 0x000fe400078e0074 */
[----:B------:R-:W-:Y:S02]  /*94a0*/  IMAD.MOV.U32 R116, RZ, RZ, RZ ;  /* 0x000000ffff747224 */ /* 0x000fe400078e00ff */
.L_x_9184:
[----:B------:R-:W-:Y:S05]  /*94b0*/  BSYNC B2 ;  /* 0x0000000000027941 */ /* 0x000fea0003800000 */
.L_x_9183:
[----:B------:R-:W1:Y:S01]  /*94c0*/  I2F.U32 R3, R3 ;  /* 0x0000000300037306 */ /* 0x000e620000201000 */
[----:B------:R-:W-:-:S10]  /*94d0*/  HFMA2.MMA R118, -RZ, RZ, 0.1171875, 0 ;  /* 0x2f800000ff767435 */ /* 0x000fd400000001ff */
[----:B-1----:R-:W-:Y:S01]  /*94e0*/  FFMA.FTZ R117, R3, R118, 1.1641532182693481445e-10 ;  /* 0x2f00000003757423 */ /* 0x002fe20000010076 */
        /* <DEDUP_REMOVED lines=9> */
.L_x_9179:
[----:B------:R-:W-:Y:S05]  /*9580*/  BSYNC B1 ;  /* 0x0000000000017941 */ /* 0x000fea0003800000 */
.L_x_9177:
        /* <DEDUP_REMOVED lines=8> */
.L_x_9188:
        /* <DEDUP_REMOVED lines=12> */
.L_x_9191:
[----:B------:R-:W-:Y:S02]  /*96d0*/  IMAD.MOV.U32 R2, RZ, RZ, R11 ;  /* 0x000000ffff027224 */ /* 0x000fe400078e000b */
.L_x_9192:
[----:B------:R-:W-:Y:S05]  /*96e0*/  BSYNC B2 ;  /* 0x0000000000027941 */ /* 0x000fea0003800000 */
.L_x_9190:
        /* <DEDUP_REMOVED lines=16> */
.L_x_9196:
[----:B------:R-:W-:Y:S05]  /*97f0*/  BSYNC B3 ;  /* 0x0000000000037941 */ /* 0x000fea0003800000 */
.L_x_9195:
        /* <DEDUP_REMOVED lines=44> */
.L_x_9194:
[----:B------:R-:W-:Y:S05]  /*9ac0*/  BSYNC B2 ;  /* 0x0000000000027941 */ /* 0x000fea0003800000 */
.L_x_9193:
[----:B------:R-:W1:Y:S01]  /*9ad0*/  I2F.U32 R2, R2 ;  /* 0x0000000200027306 */ /* 0x000e620000201000 */
[----:B------:R-:W-:-:S04]  /*9ae0*/  IMAD.MOV.U32 R119, RZ, RZ, 0x2f800000 ;  /* 0x2f800000ff777424 */ /* 0x000fc800078e00ff */
        /* <DEDUP_REMOVED lines=10> */
.L_x_9189:
[----:B------:R-:W-:Y:S05]  /*9b90*/  BSYNC B1 ;  /* 0x0000000000017941 */ /* 0x000fea0003800000 */
.L_x_9187:
        /* <DEDUP_REMOVED lines=8> */
.L_x_9198:
        /* <DEDUP_REMOVED lines=12> */
.L_x_9201:
[----:B------:R-:W-:Y:S02]  /*9ce0*/  MOV R0, R11 ;  /* 0x0000000b00007202 */ /* 0x000fe40000000f00 */
.L_x_9202:
[----:B------:R-:W-:Y:S05]  /*9cf0*/  BSYNC B2 ;  /* 0x0000000000027941 */ /* 0x000fea0003800000 */
.L_x_9200:
        /* <DEDUP_REMOVED lines=16> */
.L_x_9206:
[----:B------:R-:W-:Y:S05]  /*9e00*/  BSYNC B3 ;  /* 0x0000000000037941 */ /* 0x000fea0003800000 */
.L_x_9205:
[----:B------:R-:W-:Y:S01]  /*9e10*/  LOP3.LUT R10, R10, UR5, R9, 0x96, !PT ;  /* 0x000000050a0a7c12 */ /* 0x000fe2000f8e9609 */
[----:B------:R-:W-:Y:S01]  /*9e20*/  IMAD.HI.U32 R11, R134, -0x326172a9, RZ ;  /* 0xcd9e8d57860b7827 */ /* 0x000fe200078e00ff */
[----:B------:R-:W-:-:S03]  /*9e30*/  HFMA2.MMA R139, -RZ, RZ, 0, 0 ;  /* 0x00000000ff8b7435 */ /* 0x000fc600000001ff */
        /* <DEDUP_REMOVED lines=40> */
[----:B------:R-:W-:Y:S02]  /*a0c0*/  IMAD.MOV.U32 R10, RZ, RZ, R116 ;  /* 0x000000ffff0a7224 */ /* 0x000fe400078e0074 */
.L_x_9204:
[----:B------:R-:W-:Y:S05]  /*a0d0*/  BSYNC B2 ;  /* 0x0000000000027941 */ /* 0x000fea0003800000 */
.L_x_9203:
[----:B------:R-:W1:Y:S01]  /*a0e0*/  I2F.U32 R0, R0 ;  /* 0x0000000000007306 */ /* 0x000e620000201000 */
[----:B------:R-:W-:-:S04]  /*a0f0*/  IMAD.MOV.U32 R117, RZ, RZ, 0x2f800000 ;  /* 0x2f800000ff757424 */ /* 0x000fc800078e00ff */
[----:B-1----:R-:W-:Y:S01]  /*a100*/  FFMA.FTZ R116, R0, R117, 1.1641532182693481445e-10 ;  /* 0x2f00000000747423 */ /* 0x002fe20000010075 */
[----:B-----5:R-:W-:-:S04]  /*a110*/  PRMT R0, RZ, 0x7610, R115 ;  /* 0x00007610ff007816 */ /* 0x020fc80000000073 */
[----:B------:R-:W-:Y:S01]  /*a120*/  FSETP.GTU.FTZ.AND P3, PT, R116, c[0x0][0x1e4], PT ;  /* 0x0000790074007a0b */ /* 0x000fe20003f7c000 */
[----:B------:R-:W-:Y:S01]  /*a130*/  FMUL.FTZ R117, R0, c[0x0][0x1ec] ;  /* 0x00007b0000757a20 */ /* 0x000fe20000410000 */
[----:B------:R-:W-:-:S03]  /*a140*/  @P0 PRMT R0, RZ, 0x7610, R111 ;  /* 0x00007610ff000816 */ /* 0x000fc6000000006f */
[----:B------:R-:W-:-:S05]  /*a150*/  FMUL.FTZ R116, R117, c[0x0][0x1e8] ;  /* 0x00007a0075747a20 */ /* 0x000fca0000410000 */
[----:B------:R-:W-:-:S05]  /*a160*/  FSEL R116, R116, RZ, !P3 ;  /* 0x000000ff74747208 */ /* 0x000fca0005800000 */
[----:B------:R-:W-:-:S04]  /*a170*/  FMUL.FTZ R147, R23, R116 ;  /* 0x0000007417937220 */ /* 0x000fc80000410000 */
[----:B------:R-:W-:Y:S01]  /*a180*/  @P0 FADD.FTZ R147, R0, R147 ;  /* 0x0000009300930221 */ /* 0x000fe20000010000 */
[----:B------:R-:W-:Y:S02]  /*a190*/  SEL R0, RZ, 0x1, P3 ;  /* 0x00000001ff007807 */ /* 0x000fe40001800000 */
.L_x_9199:
[----:B------:R-:W-:Y:S05]  /*a1a0*/  BSYNC B1 ;  /* 0x0000000000017941 */ /* 0x000fea0003800000 */
.L_x_9197:
[----:B------:R-:W-:Y:S01]  /*a1b0*/  IMAD.WIDE.U32 R156, R156, R146, c[0x0][0x188] ;  /* 0x000062009c9c7625 */ /* 0x000fe200078e0092 */
[----:B------:R-:W-:Y:S01]  /*a1c0*/  F2FP.BF16.PACK_AB R119, R147, R148 ;  /* 0x000000949377723e */ /* 0x000fe200000010ff */
[----:B------:R-:W-:Y:S01]  /*a1d0*/  BSSY B1, `(.L_x_9207) ;  /* 0x000001b000017945 */ /* 0x000fe20003800000 */
[----:B------:R-:W-:Y:S02]  /*a1e0*/  F2FP.BF16.PACK_AB R118, R149, R150 ;  /* 0x000000969576723e */ /* 0x000fe400000010ff */
[----:B------:R-:W-:Y:S02]  /*a1f0*/  F2FP.BF16.PACK_AB R117, R151, R152 ;  /* 0x000000989775723e */ /* 0x000fe400000010ff */
[----:B------:R-:W-:Y:S02]  /*a200*/  F2FP.BF16.PACK_AB R116, R153, R154 ;  /* 0x0000009a9974723e */ /* 0x000fe400000010ff */
[----:B------:R-:W-:-:S03]  /*a210*/  IADD3 R163, R163, 0x60, RZ ;  /* 0x00000060a3a37810 */ /* 0x000fc60007ffe0ff */
[----:B------:R1:W-:Y:S01]  /*a220*/  STG.E.128 [R156.64], R116 ;  /* 0x000000749c007986 */ /* 0x0003e2000c101d06 */
[----:B------:R-:W-:Y:S05]  /*a230*/  @!P1 BRA `(.L_x_9208) ;  /* 0x0000014000009947 */ /* 0x000fea0003800000 */
[----:B-1----:R-:W-:Y:S01]  /*a240*/  IMAD.U32 R116, R2, 0x10000, RZ ;  /* 0x0001000002747824 */ /* 0x002fe200078e00ff */
[----:B------:R-:W-:Y:S02]  /*a250*/  LOP3.LUT R156, R5, 0xff, RZ, 0xc0, !PT ;  /* 0x000000ff059c7812 */ /* 0x000fe400078ec0ff */
        /* <DEDUP_REMOVED lines=18> */
.L_x_9208:
[----:B------:R-:W-:Y:S05]  /*a380*/  BSYNC B1 ;  /* 0x0000000000017941 */ /* 0x000fea0003800000 */
.L_x_9207:
[----:B-1----:R-:W-:Y:S01]  /*a390*/  @P1 IMAD.WIDE.U32 R116, R163, R146, c[0x0][0x170] ;  /* 0x00005c00a3741625 */ /* 0x002fe200078e0092 */
[----:B------:R-:W-:-:S04]  /*a3a0*/  IADD3 R164, R164, 0x60, RZ ;  /* 0x00000060a4a47810 */ /* 0x000fc80007ffe0ff */
[----:B-----5:R1:W5:Y:S02]  /*a3b0*/  @P1 LDG.E.128 R112, [R116.64] ;  /* 0x0000000674701981 */ /* 0x020364000c1e1d00 */
[----:B-1----:R-:W-:-:S05]  /*a3c0*/  @P0 IMAD.WIDE.U32 R116, R164, R146, c[0x0][0x180] ;  /* 0x00006000a4740625 */ /* 0x002fca00078e0092 */
        /* <DEDUP_REMOVED lines=9> */
.L_x_9210:
        /* <DEDUP_REMOVED lines=12> */
.L_x_9213:
[----:B------:R-:W-:Y:S02]  /*a520*/  IMAD.MOV.U32 R8, RZ, RZ, R11 ;  /* 0x000000ffff087224 */ /* 0x000fe400078e000b */
.L_x_9214:
[----:B------:R-:W-:Y:S05]  /*a530*/  BSYNC B2 ;  /* 0x0000000000027941 */ /* 0x000fea0003800000 */
.L_x_9212:
        /* <DEDUP_REMOVED lines=16> */
.L_x_9218:
[----:B------:R-:W-:Y:S05]  /*a640*/  BSYNC B3 ;  /* 0x0000000000037941 */ /* 0x000fea0003800000 */
.L_x_9217:
        /* <DEDUP_REMOVED lines=42> */
[----:B------:R-:W-:Y:S01]  /*a8f0*/  MOV R10, R116 ;  /* 0x00000074000a7202 */ /* 0x000fe20000000f00 */
[----:B------:R-:W-:Y:S02]  /*a900*/  IMAD.MOV.U32 R116, RZ, RZ, RZ ;  /* 0x000000ffff747224 */ /* 0x000fe400078e00ff */
.L_x_9216:
[----:B------:R-:W-:Y:S05]  /*a910*/  BSYNC B2 ;  /* 0x0000000000027941 */ /* 0x000fea0003800000 */
.L_x_9215:
        /* <DEDUP_REMOVED lines=12> */
.L_x_9211:
[----:B------:R-:W-:Y:S05]  /*a9e0*/  BSYNC B1 ;  /* 0x0000000000017941 */ /* 0x000fea0003800000 */
.L_x_9209:
        /* <DEDUP_REMOVED lines=8> */
.L_x_9220:
        /* <DEDUP_REMOVED lines=12> */
.L_x_9223:
[----:B------:R-:W-:Y:S02]  /*ab30*/  MOV R7, R11 ;  /* 0x0000000b00077202 */ /* 0x000fe40000000f00 */
.L_x_9224:
[----:B------:R-:W-:Y:S05]  /*ab40*/  BSYNC B2 ;  /* 0x0000000000027941 */ /* 0x000fea0003800000 */
.L_x_9222:
        /* <DEDUP_REMOVED lines=16> */
.L_x_9228:
[----:B------:R-:W-:Y:S05]  /*ac50*/  BSYNC B3 ;  /* 0x0000000000037941 */ /* 0x000fea0003800000 */
.L_x_9227:
        /* <DEDUP_REMOVED lines=42> */
[----:B------:R-:W-:Y:S01]  /*af00*/  HFMA2.MMA R117, -RZ, RZ, 0, 0 ;  /* 0x00000000ff757435 */ /* 0x000fe200000001ff */
[----:B------:R-:W-:-:S05]  /*af10*/  IMAD.MOV.U32 R10, RZ, RZ, R116 ;  /* 0x000000ffff0a7224 */ /* 0x000fca00078e0074 */
.L_x_9226:
[----:B------:R-:W-:Y:S05]  /*af20*/  BSYNC B2 ;  /* 0x0000000000027941 */ /* 0x000fea0003800000 */
.L_x_9225:
        /* <DEDUP_REMOVED lines=12> */
.L_x_9221:
[----:B------:R-:W-:Y:S05]  /*aff0*/  BSYNC B1 ;  /* 0x0000000000017941 */ /* 0x000fea0003800000 */
.L_x_9219:
        /* <DEDUP_REMOVED lines=8> */
.L_x_9230:
        /* <DEDUP_REMOVED lines=12> */
.L_x_9233:
[----:B------:R-:W-:Y:S02]  /*b140*/  IMAD.MOV.U32 R6, RZ, RZ, R11 ;  /* 0x000000ffff067224 */ /* 0x000fe400078e000b */
.L_x_9234:
[----:B------:R-:W-:Y:S05]  /*b150*/  BSYNC B2 ;  /* 0x0000000000027941 */ /* 0x000fea0003800000 */
.L_x_9232:
        /* <DEDUP_REMOVED lines=16> */
.L_x_9238:
[----:B------:R-:W-:Y:S05]  /*b260*/  BSYNC B3 ;  /* 0x0000000000037941 */ /* 0x000fea0003800000 */
.L_x_9237:
        /* <DEDUP_REMOVED lines=44> */
.L_x_9236:
[----:B------:R-:W-:Y:S05]  /*b530*/  BSYNC B2 ;  /* 0x0000000000027941 */ /* 0x000fea0003800000 */
.L_x_9235:
[----:B------:R-:W1:Y:S01]  /*b540*/  I2F.U32 R6, R6 ;  /* 0x0000000600067306 */ /* 0x000e620000201000 */
[----:B------:R-:W-:-:S10]  /*b550*/  HFMA2.MMA R117, -RZ, RZ, 0.1171875, 0 ;  /* 0x2f800000ff757435 */ /* 0x000fd400000001ff */
        /* <DEDUP_REMOVED lines=10> */
.L_x_9231:
[----:B------:R-:W-:Y:S05]  /*b600*/  BSYNC B1 ;  /* 0x0000000000017941 */ /* 0x000fea0003800000 */
.L_x_9229:
        /* <DEDUP_REMOVED lines=8> */
.L_x_9240:
        /* <DEDUP_REMOVED lines=12> */
.L_x_9243:
[----:B0-----:R-:W-:Y:S02]  /*b750*/  IMAD.MOV.U32 R5, RZ, RZ, R11 ;  /* 0x000000ffff057224 */ /* 0x001fe400078e000b */
.L_x_9244:
[----:B------:R-:W-:Y:S05]  /*b760*/  BSYNC B2 ;  /* 0x0000000000027941 */ /* 0x000fea0003800000 */
.L_x_9242:
        /* <DEDUP_REMOVED lines=16> */
.L_x_9248:
[----:B------:R-:W-:Y:S05]  /*b870*/  BSYNC B3 ;  /* 0x0000000000037941 */ /* 0x000fea0003800000 */
.L_x_9247:
        /* <DEDUP_REMOVED lines=44> */
.L_x_9246:
[----:B------:R-:W-:Y:S05]  /*bb40*/  BSYNC B2 ;  /* 0x0000000000027941 */ /* 0x000fea0003800000 */
.L_x_9245:
[----:B------:R-:W0:Y:S01]  /*bb50*/  I2F.U32 R5, R5 ;  /* 0x0000000500057306 */ /* 0x000e220000201000 */
[----:B------:R-:W-:-:S04]  /*bb60*/  IMAD.MOV.U32 R116, RZ, RZ, 0x2f800000 ;  /* 0x2f800000ff747424 */ /* 0x000fc800078e00ff */
[----:B0-----:R-:W-:Y:S01]  /*bb70*/  FFMA.FTZ R116, R5, R116, 1.1641532182693481445e-10 ;  /* 0x2f00000005747423 */ /* 0x001fe20000010074 */
        /* <DEDUP_REMOVED lines=9> */
.L_x_9241:
[----:B------:R-:W-:Y:S05]  /*bc10*/  BSYNC B1 ;  /* 0x0000000000017941 */ /* 0x000fea0003800000 */
.L_x_9239:
        /* <DEDUP_REMOVED lines=8> */
.L_x_9250:
        /* <DEDUP_REMOVED lines=12> */
.L_x_9253:
[----:B0-----:R-:W-:Y:S02]  /*bd60*/  MOV R4, R11 ;  /* 0x0000000b00047202 */ /* 0x001fe40000000f00 */
.L_x_9254:
[----:B------:R-:W-:Y:S05]  /*bd70*/  BSYNC B2 ;  /* 0x0000000000027941 */ /* 0x000fea0003800000 */
.L_x_9252:
        /* <DEDUP_REMOVED lines=16> */
.L_x_9258:
[----:B------:R-:W-:Y:S05]  /*be80*/  BSYNC B3 ;  /* 0x0000000000037941 */ /* 0x000fea0003800000 */
.L_x_9257:
        /* <DEDUP_REMOVED lines=42> */
[----:B------:R-:W-:Y:S01]  /*c130*/  IMAD.MOV.U32 R10, RZ, RZ, R116 ;  /* 0x000000ffff0a7224 */ /* 0x000fe200078e0074 */
[----:B------:R-:W-:-:S06]  /*c140*/  HFMA2.MMA R116, -RZ, RZ, 0, 0 ;  /* 0x00000000ff747435 */ /* 0x000fcc00000001ff */
.L_x_9256:
[----:B------:R-:W-:Y:S05]  /*c150*/  BSYNC B2 ;  /* 0x0000000000027941 */ /* 0x000fea0003800000 */
.L_x_9255:
        /* <DEDUP_REMOVED lines=12> */
.L_x_9251:
[----:B------:R-:W-:Y:S05]  /*c220*/  BSYNC B1 ;  /* 0x0000000000017941 */ /* 0x000fea0003800000 */
.L_x_9249:
        /* <DEDUP_REMOVED lines=8> */
.L_x_9260:
        /* <DEDUP_REMOVED lines=12> */
.L_x_9263:
[----:B------:R-:W-:Y:S02]  /*c370*/  IMAD.MOV.U32 R3, RZ, RZ, R11 ;  /* 0x000000ffff037224 */ /* 0x000fe400078e000b */
.L_x_9264:
[----:B------:R-:W-:Y:S05]  /*c380*/  BSYNC B2 ;  /* 0x0000000000027941 */ /* 0x000fea0003800000 */
.L_x_9262:
        /* <DEDUP_REMOVED lines=16> */
.L_x_9268:
[----:B------:R-:W-:Y:S05]  /*c490*/  BSYNC B3 ;  /* 0x0000000000037941 */ /* 0x000fea0003800000 */
.L_x_9267:
        /* <DEDUP_REMOVED lines=44> */
.L_x_9266:
[----:B------:R-:W-:Y:S05]  /*c760*/  BSYNC B2 ;  /* 0x0000000000027941 */ /* 0x000fea0003800000 */
.L_x_9265:
        /* <DEDUP_REMOVED lines=12> */
.L_x_9261:
[----:B------:R-:W-:Y:S05]  /*c830*/  BSYNC B1 ;  /* 0x0000000000017941 */ /* 0x000fea0003800000 */
.L_x_9259:
        /* <DEDUP_REMOVED lines=8> */
.L_x_9270:
        /* <DEDUP_REMOVED lines=12> */
.L_x_9273:
[----:B------:R-:W-:Y:S02]  /*c980*/  IMAD.MOV.U32 R2, RZ, RZ, R11 ;  /* 0x000000ffff027224 */ /* 0x000fe400078e000b */
.L_x_9274:
[----:B------:R-:W-:Y:S05]  /*c990*/  BSYNC B2 ;  /* 0x0000000000027941 */ /* 0x000fea0003800000 */
.L_x_9272:
        /* <DEDUP_REMOVED lines=16> */
.L_x_9278:
[----:B------:R-:W-:Y:S05]  /*caa0*/  BSYNC B3 ;  /* 0x0000000000037941 */ /* 0x000fea0003800000 */
.L_x_9277:
        /* <DEDUP_REMOVED lines=40> */
[----:B------:R-:W-:Y:S01]  /*cd30*/  IMAD.MOV.U32 R11, RZ, RZ, R116 ;  /* 0x000000ffff0b7224 */ /* 0x000fe200078e0074 */
[----:B------:R-:W-:Y:S01]  /*cd40*/  HFMA2.MMA R116, -RZ, RZ, 0, 0 ;  /* 0x00000000ff747435 */ /* 0x000fe200000001ff */
[----:B------:R-:W-:-:S05]  /*cd50*/  LOP3.LUT R136, R117, UR25, R118, 0x96, !PT ;  /* 0x0000001975887c12 */ /* 0x000fca000f8e9676 */
.L_x_9276:
[----:B------:R-:W-:Y:S05]  /*cd60*/  BSYNC B2 ;  /* 0x0000000000027941 */ /* 0x000fea0003800000 */
.L_x_9275:
        /* <DEDUP_REMOVED lines=12> */
.L_x_9271:
[----:B------:R-:W-:Y:S05]  /*ce30*/  BSYNC B1 ;  /* 0x0000000000017941 */ /* 0x000fea0003800000 */
.L_x_9269:
        /* <DEDUP_REMOVED lines=8> */
.L_x_9280:
        /* <DEDUP_REMOVED lines=12> */
.L_x_9283:
[----:B------:R-:W-:Y:S02]  /*cf80*/  IMAD.MOV.U32 R0, RZ, RZ, R11 ;  /* 0x000000ffff007224 */ /* 0x000fe400078e000b */
.L_x_9284:
[----:B------:R-:W-:Y:S05]  /*cf90*/  BSYNC B2 ;  /* 0x0000000000027941 */ /* 0x000fea0003800000 */
.L_x_9282:
        /* <DEDUP_REMOVED lines=16> */
.L_x_9288:
[----:B------:R-:W-:Y:S05]  /*d0a0*/  BSYNC B3 ;  /* 0x0000000000037941 */ /* 0x000fea0003800000 */
.L_x_9287:
        /* <DEDUP_REMOVED lines=41> */
[----:B------:R-:W-:Y:S02]  /*d340*/  LOP3.LUT R136, R117, UR25, R118, 0x96, !PT ;  /* 0x0000001975887c12 */ /* 0x000fe4000f8e9676 */
[----:B------:R-:W-:Y:S02]  /*d350*/  MOV R11, R116 ;  /* 0x00000074000b7202 */ /* 0x000fe40000000f00 */
.L_x_9286:
[----:B------:R-:W-:Y:S05]  /*d360*/  BSYNC B2 ;  /* 0x0000000000027941 */ /* 0x000fea0003800000 */
.L_x_9285:
        /* <DEDUP_REMOVED lines=8> */
[----:B------:R-:W-:Y:S02]  /*d3f0*/  FSEL R158, R117, RZ, !P2 ;  /* 0x000000ff759e7208 */ /* 0x000fe40005000000 */
[----:B------:R-:W-:-:S03]  /*d400*/  @P0 PRMT R117, RZ, 0x7610, R111 ;  /* 0x00007610ff750816 */ /* 0x000fc6000000006f */
[----:B------:R-:W-:-:S04]  /*d410*/  FMUL.FTZ R158, R15, R158 ;  /* 0x0000009e0f9e7220 */ /* 0x000fc80000410000 */
[----:B------:R-:W-:Y:S02]  /*d420*/  @P0 FADD.FTZ R158, R117, R158 ;  /* 0x0000009e759e0221 */ /* 0x000fe40000010000 */
.L_x_9281:
[----:B------:R-:W-:Y:S05]  /*d430*/  BSYNC B1 ;  /* 0x0000000000017941 */ /* 0x000fea0003800000 */
.L_x_9279:
[----:B------:R-:W-:Y:S01]  /*d440*/  IMAD.WIDE.U32 R164, R164, R146, c[0x0][0x188] ;  /* 0x00006200a4a47625 */ /* 0x000fe200078e0092 */
[----:B------:R-:W-:Y:S01]  /*d450*/  F2FP.BF16.PACK_AB R119, R158, R159 ;  /* 0x0000009f9e77723e */ /* 0x000fe200000010ff */
[----:B------:R-:W-:Y:S01]  /*d460*/  BSSY B1, `(.L_x_9289) ;  /* 0x000001a000017945 */ /* 0x000fe20003800000 */
[----:B------:R-:W-:Y:S02]  /*d470*/  F2FP.BF16.PACK_AB R118, R157, R156 ;  /* 0x0000009c9d76723e */ /* 0x000fe400000010ff */
[----:B------:R-:W-:Y:S02]  /*d480*/  F2FP.BF16.PACK_AB R117, R160, R155 ;  /* 0x0000009ba075723e */ /* 0x000fe400000010ff */
[----:B------:R-:W-:-:S05]  /*d490*/  F2FP.BF16.PACK_AB R116, R162, R161 ;  /* 0x000000a1a274723e */ /* 0x000fca00000010ff */
[----:B------:R1:W-:Y:S01]  /*d4a0*/  STG.E.128 [R164.64], R116 ;  /* 0x00000074a4007986 */ /* 0x0003e2000c101d06 */
[----:B------:R-:W-:Y:S05]  /*d4b0*/  @!P1 BRA `(.L_x_9290) ;  /* 0x0000014000009947 */ /* 0x000fea0003800000 */
[----:B-1----:R-:W-:Y:S02]  /*d4c0*/  SHF.L.U32 R116, R2, 0x10, RZ ;  /* 0x0000001002747819 */ /* 0x002fe400000006ff */
[----:B------:R-:W-:Y:S02]  /*d4d0*/  LOP3.LUT R164, R5, 0xff, RZ, 0xc0, !PT ;  /* 0x000000ff05a47812 */ /* 0x000fe400078ec0ff */
[----:B------:R-:W-:Y:S02]  /*d4e0*/  LOP3.LUT R117, R116, 0xff0000, RZ, 0xc0, !PT ;  /* 0x00ff000074757812 */ /* 0x000fe400078ec0ff */
[----:B------:R-:W-:Y:S01]  /*d4f0*/  LOP3.LUT R116, R0, 0xffff, RZ, 0xc0, !PT ;  /* 0x0000ffff00747812 */ /* 0x000fe200078ec0ff */
[----:B------:R-:W-:Y:S01]  /*d500*/  IMAD.WIDE.U32 R164, R164, 0x1000000, RZ ;  /* 0x01000000a4a47825 */ /* 0x000fe200078e00ff */
[----:B------:R-:W-:Y:S02]  /*d510*/  LOP3.LUT R118, R6, 0xff, RZ, 0xc0, !PT ;  /* 0x000000ff06767812 */ /* 0x000fe400078ec0ff */
[----:B------:R-:W-:-:S02]  /*d520*/  PRMT R116, R117, 0x4210, R116 ;  /* 0x0000421075747816 */ /* 0x000fc40000000074 */
[----:B------:R-:W-:Y:S01]  /*d530*/  PRMT R117, R3, 0x7104, RZ ;  /* 0x0000710403757816 */ /* 0x000fe200000000ff */
[----:B------:R-:W-:-:S03]  /*d540*/  IMAD.WIDE.U32 R118, R118, 0x10000, RZ ;  /* 0x0001000076767825 */ /* 0x000fc600078e00ff */
[----:B------:R-:W-:Y:S02]  /*d550*/  LOP3.LUT R117, R116, 0xff00, R117, 0xf8, !PT ;  /* 0x0000ff0074757812 */ /* 0x000fe400078ef875 */
[----:B------:R-:W-:Y:S02]  /*d560*/  LOP3.LUT R116, R7, 0xff, RZ, 0xc0, !PT ;  /* 0x000000ff07747812 */ /* 0x000fe400078ec0ff */
[----:B------:R-:W-:-:S04]  /*d570*/  LOP3.LUT R117, R117, 0xff, R4, 0xf8, !PT ;  /* 0x000000ff75757812 */ /* 0x000fc800078ef804 */
[----:B------:R-:W-:Y:S01]  /*d580*/  LOP3.LUT R119, R119, R117, R165, 0xfe, !PT ;  /* 0x0000007577777212 */ /* 0x000fe200078efea5 */
[----:B------:R-:W-:-:S05]  /*d590*/  IMAD.WIDE.U32 R116, R116, 0x100, RZ ;  /* 0x0000010074747825 */ /* 0x000fca00078e00ff */
[----:B------:R-:W-:Y:S01]  /*d5a0*/  LOP3.LUT R165, R116, R164, R118, 0xfe, !PT ;  /* 0x000000a474a57212 */ /* 0x000fe200078efe76 */
[----:B------:R-:W-:Y:S01]  /*d5b0*/  IMAD.MOV.U32 R118, RZ, RZ, 0x8 ;  /* 0x00000008ff767424 */ /* 0x000fe200078e00ff */
[----:B------:R-:W-:Y:S02]  /*d5c0*/  LOP3.LUT R117, R119, R117, RZ, 0xfc, !PT ;  /* 0x0000007577757212 */ /* 0x000fe400078efcff */
[----:B------:R-:W-:Y:S01]  /*d5d0*/  LOP3.LUT R116, R165, 0xff, R8, 0xf8, !PT ;  /* 0x000000ffa5747812 */ /* 0x000fe200078ef808 */
[----:B------:R-:W-:-:S05]  /*d5e0*/  IMAD.WIDE.U32 R118, R163, R118, c[0x0][0x190] ;  /* 0x00006400a3767625 */ /* 0x000fca00078e0076 */
[----:B------:R1:W-:Y:S02]  /*d5f0*/  STG.E.64 [R118.64], R116 ;  /* 0x0000007476007986 */ /* 0x0003e4000c101b06 */
.L_x_9290:
[----:B------:R-:W-:Y:S05]  /*d600*/  BSYNC B1 ;  /* 0x0000000000017941 */ /* 0x000fea0003800000 */
.L_x_9289:
[----:B-1----:R-:W-:Y:S01]  /*d610*/  FADD.FTZ R116, RZ, R128 ;  /* 0x00000080ff747221 */ /* 0x002fe20000010000 */
        /* <DEDUP_REMOVED lines=33> */
[----:B------:R1:W2:Y:S02]  /*d830*/  SHFL.BFLY PT, R119, R117, 0x1, 0x1f ;  /* 0x0c201f0075777f89 */ /* 0x0002a400000e0000 */
.L_x_9297:
[----:B-12---:R-:W-:Y:S01]  /*d840*/  FADD.FTZ R117, R117, R119 ;  /* 0x0000007775757221 */ /* 0x006fe20000010000 */
        /* <DEDUP_REMOVED lines=83> */
.L_x_9298:
[----:B------:R-:W-:Y:S01]  /*dd80*/  @!P1 LEA R118, P0, R138, c[0x0][0x1a0], 0x2 ;  /* 0x000068008a769a11 */ /* 0x000fe200078010ff */
[----:B-12---:R-:W-:Y:S01]  /*dd90*/  FADD.FTZ R163, R164, R163 ;  /* 0x000000a3a4a37221 */ /* 0x006fe20000010000 */
[----:B------:R-:W-:Y:S01]  /*dda0*/  BSSY B1, `(.L_x_9293) ;  /* 0x0000091000017945 */ /* 0x000fe20003800000 */
[----:B------:R-:W-:Y:S01]  /*ddb0*/  IMAD.MOV.U32 R116, RZ, RZ, c[0x0][0x1e0] ;  /* 0x00007800ff747624 */ /* 0x000fe200078e00ff */
[----:B------:R-:W-:Y:S01]  /*ddc0*/  @!P1 LEA.HI.X R119, R138, c[0x0][0x1a4], R129, 0x2, P0 ;  /* 0x000069008a779a11 */ /* 0x000fe200000f1481 */
[----:B------:R-:W-:Y:S01]  /*ddd0*/  FMUL.FTZ R146, R117, R117 ;  /* 0x0000007575927220 */ /* 0x000fe20000410000 */
[----:B------:R-:W-:Y:S01]  /*dde0*/  ISETP.NE.AND P0, PT, RZ, UR8, PT ;  /* 0x00000008ff007c0c */ /* 0x000fe2000bf05270 */
[----:B------:R-:W-:Y:S02]  /*ddf0*/  FFMA.FTZ R116, R163, R116, c[0x0][0x228] ;  /* 0x00008a00a3747623 */ /* 0x000fe40000010074 */
[----:B------:R1:W-:Y:S01]  /*de00*/  @!P1 STG.E [R118.64], R117 ;  /* 0x0000007576009986 */ /* 0x0003e2000c101906 */
[----:B------:R-:W-:-:S05]  /*de10*/  FSEL R163, R146, RZ, P0 ;  /* 0x000000ff92a37208 */ /* 0x000fca0000000000 */
[----:B------:R-:W-:-:S06]  /*de20*/  FADD.FTZ R116, R116, R163 ;  /* 0x000000a374747221 */ /* 0x000fcc0000010000 */
[----:B------:R-:W2:Y:S01]  /*de30*/  MUFU.RSQ R116, R116 ;  /* 0x0000007400747308 */ /* 0x000ea20000001400 */
[----:B-1----:R-:W-:-:S04]  /*de40*/  @!P1 LEA R118, P2, R138, c[0x0][0x1a8], 0x2 ;  /* 0x00006a008a769a11 */ /* 0x002fc800078410ff */
[----:B------:R-:W-:-:S05]  /*de50*/  @!P1 LEA.HI.X R119, R138, c[0x0][0x1ac], R129, 0x2, P2 ;  /* 0x00006b008a779a11 */ /* 0x000fca00010f1481 */
[----:B--2---:R1:W-:Y:S01]  /*de60*/  @!P1 STG.E [R118.64], R116 ;  /* 0x0000007476009986 */ /* 0x0043e2000c101906 */
[----:B------:R-:W-:-:S13]  /*de70*/  ISETP.GE.AND P1, PT, R120, 0x1, PT ;  /* 0x000000017800780c */ /* 0x000fda0003f26270 */
[----:B------:R-:W-:Y:S05]  /*de80*/  @!P1 BRA `(.L_x_9294) ;  /* 0x0000082000009947 */ /* 0x000fea0003800000 */
[----:B-1----:R-:W-:Y:S02]  /*de90*/  FSEL R117, R117, RZ, !P0 ;  /* 0x000000ff75757208 */ /* 0x002fe40004000000 */
[----:B------:R-:W-:-:S03]  /*dea0*/  IADD3 R120, R120, -0x1, RZ ;  /* 0xffffffff78787810 */ /* 0x000fc60007ffe0ff */
[C---:B------:R-:W-:Y:S02]  /*deb0*/  FADD.FTZ R122, -R117.reuse, R122 ;  /* 0x0000007a757a7221 */ /* 0x040fe40000010100 */
[C---:B------:R-:W-:Y:S02]  /*dec0*/  FADD.FTZ R121, -R117.reuse, R121 ;  /* 0x0000007975797221 */ /* 0x040fe40000010100 */
[C---:B------:R-:W-:Y:S02]  /*ded0*/  FMUL.FTZ R122, R116.reuse, R122 ;  /* 0x0000007a747a7220 */ /* 0x040fe40000410000 */
[----:B------:R-:W-:Y:S02]  /*dee0*/  FMUL.FTZ R121, R116, R121 ;  /* 0x0000007974797220 */ /* 0x000fe40000410000 */
[C---:B------:R-:W-:Y:S02]  /*def0*/  FADD.FTZ R124, -R117.reuse, R124 ;  /* 0x0000007c757c7221 */ /* 0x040fe40000010100 */
[----:B------:R-:W-:-:S02]  /*df00*/  FADD.FTZ R123, -R117, R123 ;  /* 0x0000007b757b7221 */ /* 0x000fc40000010100 */
[C---:B------:R-:W-:Y:S02]  /*df10*/  FADD.FTZ R126, -R117.reuse, R126 ;  /* 0x0000007e757e7221 */ /* 0x040fe40000010100 */
[C---:B------:R-:W-:Y:S02]  /*df20*/  FADD.FTZ R125, -R117.reuse, R125 ;  /* 0x0000007d757d7221 */ /* 0x040fe40000010100 */
[----:B------:R-:W-:Y:S02]  /*df30*/  FFMA.FTZ R119, R70, R122, R102 ;  /* 0x0000007a46777223 */ /* 0x000fe40000010066 */
        /* <DEDUP_REMOVED lines=26> */
[----:B------:R-:W-:-:S02]  /*e0e0*/  FADD.FTZ R117, -R117, R158 ;  /* 0x0000009e75757221 */ /* 0x000fc40000010100 */
[----:B------:R-:W-:Y:S01]  /*e0f0*/  FMUL.FTZ R124, R116, R124 ;  /* 0x0000007c747c7220 */ /* 0x000fe20000410000 */
[----:B------:R-:W-:Y:S01]  /*e100*/  F2FP.BF16.PACK_AB R119, R122, R119 ;  /* 0x000000777a77723e */ /* 0x000fe200000010ff */
[C---:B------:R-:W-:Y:S02]  /*e110*/  FMUL.FTZ R123, R116.reuse, R123 ;  /* 0x0000007b747b7220 */ /* 0x040fe40000410000 */
[C---:B------:R-:W-:Y:S02]  /*e120*/  FMUL.FTZ R126, R116.reuse, R126 ;  /* 0x0000007e747e7220 */ /* 0x040fe40000410000 */
[----:B------:R-:W-:Y:S02]  /*e130*/  FMUL.FTZ R125, R116, R125 ;  /* 0x0000007d747d7220 */ /* 0x000fe40000410000 */
[----:B------:R-:W-:Y:S02]  /*e140*/  FFMA.FTZ R118, R68, R124, R100 ;  /* 0x0000007c44767223 */ /* 0x000fe40000010064 */
[----:B------:R-:W-:-:S02]  /*e150*/  FFMA.FTZ R123, R69, R123, R101 ;  /* 0x0000007b457b7223 */ /* 0x000fc40000010065 */
[----:B------:R-:W-:Y:S02]  /*e160*/  FMUL.FTZ R146, R116, R117 ;  /* 0x0000007574927220 */ /* 0x000fe40000410000 */
[----:B------:R-:W-:Y:S01]  /*e170*/  FFMA.FTZ R117, R74, R126, R106 ;  /* 0x0000007e4a757223 */ /* 0x000fe2000001006a */
[----:B------:R-:W-:Y:S01]  /*e180*/  F2FP.BF16.PACK_AB R118, R123, R118 ;  /* 0x000000767b76723e */ /* 0x000fe200000010ff */
[----:B------:R-:W-:Y:S02]  /*e190*/  FFMA.FTZ R122, R75, R125, R107 ;  /* 0x0000007d4b7a7223 */ /* 0x000fe4000001006b */
[C---:B------:R-:W-:Y:S02]  /*e1a0*/  FMUL.FTZ R128, R116.reuse, R128 ;  /* 0x0000008074807220 */ /* 0x040fe40000410000 */
[----:B------:R-:W-:Y:S01]  /*e1b0*/  FMUL.FTZ R127, R116, R127 ;  /* 0x0000007f747f7220 */ /* 0x000fe20000410000 */
[----:B------:R-:W-:Y:S01]  /*e1c0*/  F2FP.BF16.PACK_AB R117, R122, R117 ;  /* 0x000000757a75723e */ /* 0x000fe200000010ff */
        /* <DEDUP_REMOVED lines=31> */
[----:B------:R-:W-:Y:S02]  /*e3c0*/  IMAD R120, R120, c[0x0][0x168], RZ ;  /* 0x00005a0078787a24 */ /* 0x000fe400078e02ff */
[----:B------:R-:W-:Y:S01]  /*e3d0*/  FFMA.FTZ R127, R54, R148, R86 ;  /* 0x00000094367f7223 */ /* 0x000fe20000010056 */
[----:B------:R-:W-:Y:S01]  /*e3e0*/  F2FP.BF16.PACK_AB R122, R125, R122 ;  /* 0x0000007a7d7a723e */ /* 0x000fe200000010ff */
[----:B------:R-:W-:Y:S01]  /*e3f0*/  FFMA.FTZ R130, R55, R147, R87 ;  /* 0x0000009337827223 */ /* 0x000fe20000010057 */
[----:B------:R-:W-:Y:S01]  /*e400*/  SHF.R.S32.HI R125, RZ, 0x1f, R120 ;  /* 0x0000001fff7d7819 */ /* 0x000fe20000011478 */
[----:B------:R-:W-:-:S02]  /*e410*/  FFMA.FTZ R145, R64, R145, R96 ;  /* 0x0000009140917223 */ /* 0x000fc40000010060 */
[----:B------:R-:W-:Y:S01]  /*e420*/  FFMA.FTZ R144, R65, R144, R97 ;  /* 0x0000009041907223 */ /* 0x000fe20000010061 */
[----:B------:R-:W-:Y:S01]  /*e430*/  LEA.HI R128, R125, R120, RZ, 0x3 ;  /* 0x000000787d807211 */ /* 0x000fe200078f18ff */
[----:B------:R-:W-:Y:S01]  /*e440*/  FFMA.FTZ R131, R46, R159, R78 ;  /* 0x0000009f2e837223 */ /* 0x000fe2000001004e */
[----:B------:R-:W-:Y:S01]  /*e450*/  F2FP.BF16.PACK_AB R127, R130, R127 ;  /* 0x0000007f827f723e */ /* 0x000fe200000010ff */
[----:B------:R-:W-:Y:S01]  /*e460*/  FFMA.FTZ R146, R47, R146, R79 ;  /* 0x000000922f927223 */ /* 0x000fe2000001004f */
[----:B------:R-:W-:Y:S01]  /*e470*/  F2FP.BF16.PACK_AB R120, R144, R145 ;  /* 0x000000919078723e */ /* 0x000fe200000010ff */
[----:B------:R-:W-:Y:S01]  /*e480*/  FFMA.FTZ R125, R58, R152, R90 ;  /* 0x000000983a7d7223 */ /* 0x000fe2000001005a */
[----:B------:R-:W-:Y:S01]  /*e490*/  HFMA2.MMA R145, -RZ, RZ, 0, 9.5367431640625e-07 ;  /* 0x00000010ff917435 */ /* 0x000fe200000001ff */
[----:B------:R-:W-:Y:S01]  /*e4a0*/  FFMA.FTZ R130, R59, R151, R91 ;  /* 0x000000973b827223 */ /* 0x000fe2000001005b */
[----:B------:R-:W-:Y:S01]  /*e4b0*/  F2FP.BF16.PACK_AB R131, R146, R131 ;  /* 0x000000839283723e */ /* 0x000fe200000010ff */
[----:B------:R-:W-:Y:S01]  /*e4c0*/  FFMA.FTZ R156, R44, R156, R76 ;  /* 0x0000009c2c9c7223 */ /* 0x000fe2000001004c */
[----:B------:R-:W-:Y:S01]  /*e4d0*/  LEA.HI.SX32 R146, R128, R137, 0x1d ;  /* 0x0000008980927211 */ /* 0x000fe200078feaff */
        /* <DEDUP_REMOVED lines=29> */
.L_x_9294:
[----:B-1----:R-:W-:Y:S05]  /*e6b0*/  BSYNC B1 ;  /* 0x0000000000017941 */ /* 0x002fea0003800000 */
.L_x_9293:
[----:B------:R-:W-:-:S04]  /*e6c0*/  IMAD.MOV.U32 R117, RZ, RZ, c[0x0][0x160] ;  /* 0x00005800ff757624 */ /* 0x000fc800078e00ff */
[----:B------:R-:W-:-:S05]  /*e6d0*/  IMAD R138, R117, 0x4, R138 ;  /* 0x00000004758a7824 */ /* 0x000fca00078e028a */
[----:B------:R-:W-:-:S13]  /*e6e0*/  ISETP.GE.AND P0, PT, R138, c[0x0][0x164], PT ;  /* 0x000059008a007a0c */ /* 0x000fda0003f06270 */
[----:B0----5:R-:W-:Y:S01]  /*e6f0*/  @P0 CALL.REL.NOINC `(.L_x_9295) ;  /* 0x0000001000000944 */ /* 0x021fe20003c00000 */
[----:B------:R-:W-:Y:S05]  /*e700*/  BRA `(.L_x_9296) ;  /* 0xffff21d000007947 */ /* 0x000fea000383ffff */
.L_x_9295:
[----:B------:R-:W-:Y:S05]  /*e710*/  BSYNC B0 ;  /* 0x0000000000007941 */ /* 0x000fea0003800000 */
.L_x_8962:
[----:B------:R-:W-:Y:S05]  /*e720*/  EXIT ;  /* 0x000000000000794d */ /* 0x000fea0003800000 */
.L_x_9291:
[----:B------:R-:W-:Y:S01]  /*e730*/  MOV R163, R117 ;  /* 0x0000007500a37202 */ /* 0x000fe20000000f00 */
[----:B------:R-:W-:Y:S01]  /*e740*/  IMAD.MOV.U32 R146, RZ, RZ, 0x1 ;  /* 0x00000001ff927424 */ /* 0x000fe200078e00ff */
[----:B------:R-:W-:Y:S01]  /*e750*/  MOV R118, 0xffffffff ;  /* 0xffffffff00767802 */ /* 0x000fe20000000f00 */
[----:B------:R-:W-:Y:S01]  /*e760*/  IMAD.MOV.U32 R119, RZ, RZ, 0x1f ;  /* 0x0000001fff777424 */ /* 0x000fe200078e00ff */
[----:B------:R-:W-:Y:S02]  /*e770*/  MOV R116, 0xe790 ;  /* 0x0000e79000747802 */ /* 0x000fe40000000f00 */
[----:B0----5:R-:W-:Y:S05]  /*e780*/  CALL.REL.NOINC `($__internal_47_$__cuda_sm70_shflsync_bfly_p) ;  /* 0x000007d000007944 */ /* 0x021fea0003c00000 */
[----:B01----:R-:W-:Y:S05]  /*e790*/  BRA `(.L_x_9297) ;  /* 0xfffff0a000007947 */ /* 0x003fea000383ffff */
.L_x_9292:
[----:B------:R-:W-:Y:S01]  /*e7a0*/  HFMA2.MMA R119, -RZ, RZ, 0, 1.847743988037109375e-06 ;  /* 0x0000001fff777435 */ /* 0x000fe200000001ff */
[----:B------:R-:W-:Y:S01]  /*e7b0*/  IMAD.MOV.U32 R163, RZ, RZ, R117 ;  /* 0x000000ffffa37224 */ /* 0x000fe200078e0075 */
[----:B------:R-:W-:Y:S01]  /*e7c0*/  MOV R116, 0xe800 ;  /* 0x0000e80000747802 */ /* 0x000fe20000000f00 */
[----:B------:R-:W-:Y:S02]  /*e7d0*/  IMAD.MOV.U32 R146, RZ, RZ, 0x2 ;  /* 0x00000002ff927424 */ /* 0x000fe400078e00ff */
[----:B------:R-:W-:Y:S02]  /*e7e0*/  IMAD.MOV.U32 R118, RZ, RZ, -0x1 ;  /* 0xffffffffff767424 */ /* 0x000fe400078e00ff */
[----:B0----5:R-:W-:Y:S05]  /*e7f0*/  CALL.REL.NOINC `($__internal_47_$__cuda_sm70_shflsync_bfly_p) ;  /* 0x0000076000007944 */ /* 0x021fea0003c00000 */
[----:B-1----:R-:W-:Y:S01]  /*e800*/  FADD.FTZ R117, R117, R119 ;  /* 0x0000007775757221 */ /* 0x002fe20000010000 */
[----:B------:R-:W-:Y:S01]  /*e810*/  MOV R119, 0x1f ;  /* 0x0000001f00777802 */ /* 0x000fe20000000f00 */
[----:B0-----:R-:W-:Y:S01]  /*e820*/  IMAD.MOV.U32 R146, RZ, RZ, 0x4 ;  /* 0x00000004ff927424 */ /* 0x001fe200078e00ff */
[----:B------:R-:W-:Y:S01]  /*e830*/  MOV R116, 0xe870 ;  /* 0x0000e87000747802 */ /* 0x000fe20000000f00 */
[----:B------:R-:W-:-:S02]  /*e840*/  IMAD.MOV.U32 R118, RZ, RZ, -0x1 ;  /* 0xffffffffff767424 */ /* 0x000fc400078e00ff */
[----:B------:R-:W-:Y:S02]  /*e850*/  IMAD.MOV.U32 R163, RZ, RZ, R117 ;  /* 0x000000ffffa37224 */ /* 0x000fe400078e0075 */
[----:B------:R-:W-:Y:S05]  /*e860*/  CALL.REL.NOINC `($__internal_47_$__cuda_sm70_shflsync_bfly_p) ;  /* 0x000006f000007944 */ /* 0x000fea0003c00000 */
[----:B-1----:R-:W-:Y:S01]  /*e870*/  FADD.FTZ R117, R117, R119 ;  /* 0x0000007775757221 */ /* 0x002fe20000010000 */
[----:B0-----:R-:W-:Y:S01]  /*e880*/  HFMA2.MMA R146, -RZ, RZ, 0, 4.76837158203125e-07 ;  /* 0x00000008ff927435 */ /* 0x001fe200000001ff */
[----:B------:R-:W-:Y:S01]  /*e890*/  IMAD.MOV.U32 R119, RZ, RZ, 0x1f ;  /* 0x0000001fff777424 */ /* 0x000fe200078e00ff */
[----:B------:R-:W-:Y:S01]  /*e8a0*/  MOV R116, 0xe8e0 ;  /* 0x0000e8e000747802 */ /* 0x000fe20000000f00 */
[----:B------:R-:W-:Y:S01]  /*e8b0*/  IMAD.MOV.U32 R118, RZ, RZ, -0x1 ;  /* 0xffffffffff767424 */ /* 0x000fe200078e00ff */
[----:B------:R-:W-:Y:S02]  /*e8c0*/  MOV R163, R117 ;  /* 0x0000007500a37202 */ /* 0x000fe40000000f00 */
[----:B------:R-:W-:Y:S05]  /*e8d0*/  CALL.REL.NOINC `($__internal_47_$__cuda_sm70_shflsync_bfly_p) ;  /* 0x0000068000007944 */ /* 0x000fea0003c00000 */
[----:B-1----:R-:W-:Y:S01]  /*e8e0*/  FADD.FTZ R117, R117, R119 ;  /* 0x0000007775757221 */ /* 0x002fe20000010000 */
[----:B0-----:R-:W-:Y:S01]  /*e8f0*/  MOV R118, 0xffffffff ;  /* 0xffffffff00767802 */ /* 0x001fe20000000f00 */
[----:B------:R-:W-:Y:S01]  /*e900*/  IMAD.MOV.U32 R146, RZ, RZ, 0x10 ;  /* 0x00000010ff927424 */ /* 0x000fe200078e00ff */
[----:B------:R-:W-:Y:S01]  /*e910*/  MOV R116, 0xe950 ;  /* 0x0000e95000747802 */ /* 0x000fe20000000f00 */
[----:B------:R-:W-:Y:S02]  /*e920*/  IMAD.MOV.U32 R119, RZ, RZ, 0x1f ;  /* 0x0000001fff777424 */ /* 0x000fe400078e00ff */
[----:B------:R-:W-:-:S02]  /*e930*/  IMAD.MOV.U32 R163, RZ, RZ, R117 ;  /* 0x000000ffffa37224 */ /* 0x000fc400078e0075 */
[----:B------:R-:W-:Y:S05]  /*e940*/  CALL.REL.NOINC `($__internal_47_$__cuda_sm70_shflsync_bfly_p) ;  /* 0x0000061000007944 */ /* 0x000fea0003c00000 */
[----:B-1----:R-:W-:Y:S02]  /*e950*/  FADD.FTZ R117, R117, R119 ;  /* 0x0000007775757221 */ /* 0x002fe40000010000 */
[----:B0-----:R-:W-:-:S02]  /*e960*/  IMAD.MOV.U32 R146, RZ, RZ, 0x1 ;  /* 0x00000001ff927424 */ /* 0x001fc400078e00ff */
[----:B------:R-:W-:Y:S02]  /*e970*/  FMUL.FTZ R117, R117, c[0x0][0x1e0] ;  /* 0x0000780075757a20 */ /* 0x000fe40000410000 */
[----:B------:R-:W-:Y:S02]  /*e980*/  IMAD.MOV.U32 R118, RZ, RZ, -0x1 ;  /* 0xffffffffff767424 */ /* 0x000fe400078e00ff */
[C---:B------:R-:W-:Y:S02]  /*e990*/  FADD.FTZ R116, -R117.reuse, R128 ;  /* 0x0000008075747221 */ /* 0x040fe40000010100 */
[C---:B------:R-:W-:Y:S02]  /*e9a0*/  FADD.FTZ R119, -R117.reuse, R127 ;  /* 0x0000007f75777221 */ /* 0x040fe40000010100 */
[----:B------:R-:W-:Y:S02]  /*e9b0*/  FFMA.FTZ R116, R116, R116, RZ ;  /* 0x0000007474747223 */ /* 0x000fe400000100ff */
[----:B------:R-:W-:-:S02]  /*e9c0*/  FADD.FTZ R163, -R117, R158 ;  /* 0x0000009e75a37221 */ /* 0x000fc40000010100 */
        /* <DEDUP_REMOVED lines=59> */
[----:B------:R-:W-:-:S03]  /*ed80*/  HFMA2.MMA R119, -RZ, RZ, 0, 1.847743988037109375e-06 ;  /* 0x0000001fff777435 */ /* 0x000fc600000001ff */
[----:B------:R-:W-:Y:S01]  /*ed90*/  FFMA.FTZ R163, R163, R163, R116 ;  /* 0x000000a3a3a37223 */ /* 0x000fe20000010074 */
[----:B------:R-:W-:Y:S02]  /*eda0*/  MOV R116, 0xedc0 ;  /* 0x0000edc000747802 */ /* 0x000fe40000000f00 */
[----:B------:R-:W-:Y:S05]  /*edb0*/  CALL.REL.NOINC `($__internal_47_$__cuda_sm70_shflsync_bfly_p) ;  /* 0x000001a000007944 */ /* 0x000fea0003c00000 */
[----:B01----:R-:W-:Y:S01]  /*edc0*/  FADD.FTZ R163, R163, R119 ;  /* 0x00000077a3a37221 */ /* 0x003fe20000010000 */
[----:B------:R-:W-:Y:S01]  /*edd0*/  MOV R119, 0x1f ;  /* 0x0000001f00777802 */ /* 0x000fe20000000f00 */
[----:B------:R-:W-:Y:S01]  /*ede0*/  IMAD.MOV.U32 R146, RZ, RZ, 0x2 ;  /* 0x00000002ff927424 */ /* 0x000fe200078e00ff */
[----:B------:R-:W-:Y:S01]  /*edf0*/  MOV R116, 0xee20 ;  /* 0x0000ee2000747802 */ /* 0x000fe20000000f00 */
[----:B------:R-:W-:Y:S02]  /*ee00*/  IMAD.MOV.U32 R118, RZ, RZ, -0x1 ;  /* 0xffffffffff767424 */ /* 0x000fe400078e00ff */
[----:B------:R-:W-:Y:S05]  /*ee10*/  CALL.REL.NOINC `($__internal_47_$__cuda_sm70_shflsync_bfly_p) ;  /* 0x0000014000007944 */ /* 0x000fea0003c00000 */
[----:B01----:R-:W-:Y:S01]  /*ee20*/  FADD.FTZ R163, R163, R119 ;  /* 0x00000077a3a37221 */ /* 0x003fe20000010000 */
[----:B------:R-:W-:Y:S01]  /*ee30*/  HFMA2.MMA R119, -RZ, RZ, 0, 1.847743988037109375e-06 ;  /* 0x0000001fff777435 */ /* 0x000fe200000001ff */
[----:B------:R-:W-:Y:S01]  /*ee40*/  IMAD.MOV.U32 R146, RZ, RZ, 0x4 ;  /* 0x00000004ff927424 */ /* 0x000fe200078e00ff */
[----:B------:R-:W-:Y:S01]  /*ee50*/  MOV R116, 0xee80 ;  /* 0x0000ee8000747802 */ /* 0x000fe20000000f00 */
[----:B------:R-:W-:-:S03]  /*ee60*/  IMAD.MOV.U32 R118, RZ, RZ, -0x1 ;  /* 0xffffffffff767424 */ /* 0x000fc600078e00ff */
[----:B------:R-:W-:Y:S05]  /*ee70*/  CALL.REL.NOINC `($__internal_47_$__cuda_sm70_shflsync_bfly_p) ;  /* 0x000000e000007944 */ /* 0x000fea0003c00000 */
[----:B01----:R-:W-:Y:S01]  /*ee80*/  FADD.FTZ R163, R163, R119 ;  /* 0x00000077a3a37221 */ /* 0x003fe20000010000 */
[----:B------:R-:W-:Y:S01]  /*ee90*/  MOV R119, 0x1f ;  /* 0x0000001f00777802 */ /* 0x000fe20000000f00 */
[----:B------:R-:W-:Y:S01]  /*eea0*/  IMAD.MOV.U32 R146, RZ, RZ, 0x8 ;  /* 0x00000008ff927424 */ /* 0x000fe200078e00ff */
[----:B------:R-:W-:Y:S01]  /*eeb0*/  MOV R116, 0xeee0 ;  /* 0x0000eee000747802 */ /* 0x000fe20000000f00 */
[----:B------:R-:W-:-:S02]  /*eec0*/  IMAD.MOV.U32 R118, RZ, RZ, -0x1 ;  /* 0xffffffffff767424 */ /* 0x000fc400078e00ff */
[----:B------:R-:W-:Y:S05]  /*eed0*/  CALL.REL.NOINC `($__internal_47_$__cuda_sm70_shflsync_bfly_p) ;  /* 0x0000008000007944 */ /* 0x000fea0003c00000 */
[----:B01----:R-:W-:Y:S01]  /*eee0*/  FADD.FTZ R163, R163, R119 ;  /* 0x00000077a3a37221 */ /* 0x003fe20000010000 */
[----:B------:R-:W-:Y:S01]  /*eef0*/  HFMA2.MMA R119, -RZ, RZ, 0, 1.847743988037109375e-06 ;  /* 0x0000001fff777435 */ /* 0x000fe200000001ff */
[----:B------:R-:W-:Y:S01]  /*ef00*/  IMAD.MOV.U32 R146, RZ, RZ, 0x10 ;  /* 0x00000010ff927424 */ /* 0x000fe200078e00ff */
[----:B------:R-:W-:Y:S01]  /*ef10*/  MOV R116, 0xef40 ;  /* 0x0000ef4000747802 */ /* 0x000fe20000000f00 */
[----:B------:R-:W-:-:S03]  /*ef20*/  IMAD.MOV.U32 R118, RZ, RZ, -0x1 ;  /* 0xffffffffff767424 */ /* 0x000fc600078e00ff */
[----:B------:R-:W-:Y:S05]  /*ef30*/  CALL.REL.NOINC `($__internal_47_$__cuda_sm70_shflsync_bfly_p) ;  /* 0x0000002000007944 */ /* 0x000fea0003c00000 */
[----:B-1----:R-:W-:Y:S01]  /*ef40*/  IMAD.MOV.U32 R164, RZ, RZ, R119 ;  /* 0x000000ffffa47224 */ /* 0x002fe200078e0077 */
[----:B0-----:R-:W-:Y:S05]  /*ef50*/  BRA `(.L_x_9298) ;  /* 0xffffee2000007947 */ /* 0x001fea000383ffff */
        .weak           $__internal_47_$__cuda_sm70_shflsync_bfly_p
        .type           $__internal_47_$__cuda_sm70_shflsync_bfly_p,@function
        .size           $__internal_47_$__cuda_sm70_shflsync_bfly_p,(.L_x_29187 - $__internal_47_$__cuda_sm70_shflsync_bfly_p)
$__internal_47_$__cuda_sm70_shflsync_bfly_p:
[----:B------:R-:W-:Y:S01]  /*ef60*/  MOV R164, R116 ;  /* 0x0000007400a47202 */ /* 0x000fe20000000f00 */
[----:B------:R-:W-:Y:S01]  /*ef70*/  IMAD.MOV.U32 R165, RZ, RZ, 0x0 ;  /* 0x00000000ffa57424 */ /* 0x000fe200078e00ff */
[----:B------:R-:W-:Y:S04]  /*ef80*/  WARPSYNC R118 ;  /* 0x0000007600007348 */ /* 0x000fe80003800000 */
[----:B------:R0:W1:Y:S01]  /*ef90*/  SHFL.BFLY PT, R119, R163, R146, R119 ;  /* 0x0c000092a3777389 */ /* 0x00006200000e0077 */
[----:B------:R-:W-:Y:S05]  /*efa0*/  RET.REL.NODEC R164 `(_ZN10layer_norm13ln_fwd_kernelINS_13Kernel_traitsIf13__nv_bfloat16S2_S2_fjLj1024ELj1ELj4ELj1ELj16ENS_18Kernel_traits_baseILj1024EfS2_S2_S2_fjLj128EEEEELb1ELb1ELb1ELb1EEEvNS_9FwdParamsE) ;  /* 0xffff1050a4007950 */ /* 0x000fea0003c3ffff */
.L_x_9299:
        /* <DEDUP_REMOVED lines=13> */
.L_x_29187:


//--------------------- .text._ZN10layer_norm13ln_fwd_kernelINS_13Kernel_traitsI13__nv_bfloat16S2_fS2_fjLj1024ELj1ELj4ELj1ELj16ENS_18Kernel_traits_baseILj1024ES2_S2_fS2_fjLj128EEEEELb0ELb0ELb0ELb0EEEvNS_9FwdParamsE --------------------------
	.section	.text._ZN10layer_norm13ln_fwd_kernelINS_13Kernel_traitsI13__nv_bfloat16S2_fS2_fjLj1024ELj1ELj4ELj1ELj16ENS_18Kernel_traits_baseILj1024ES2_S2_fS2_fjLj128EEEEELb0ELb0ELb0ELb0EEEvNS_9FwdParamsE,"ax",@progbits
	.sectioninfo	@"SHI_REGISTERS=127"
	.align	128
        .global         _ZN10layer_norm13ln_fwd_kernelINS_13Kernel_traitsI13__nv_bfloat16S2_fS2_fjLj1024ELj1ELj4ELj1ELj16ENS_18Kernel_traits_baseILj1024ES2_S2_fS2_fjLj128EEEEELb0ELb0ELb0ELb0EEEvNS_9FwdParamsE
        .type           _ZN10layer_norm13ln_fwd_kernelINS_13Kernel_traitsI13__nv_bfloat16S2_fS2_fjLj1024ELj1ELj4ELj1ELj16ENS_18Kernel_traits_baseILj1024ES2_S2_fS2_fjLj128EEEEELb0ELb0ELb0ELb0EEEvNS_9FwdParamsE,@function
        .size           _ZN10layer_norm13ln_fwd_kernelINS_13Kernel_traitsI13__nv_bfloat16S2_fS2_fjLj1024ELj1ELj4ELj1ELj16ENS_18Kernel_traits_baseILj1024ES2_S2_fS2_fjLj128EEEEELb0ELb0ELb0ELb0EEEvNS_9FwdParamsE,(.L_x_29188 - _ZN10layer_norm13ln_fwd_kernelINS_13Kernel_traitsI13__nv_bfloat16S2_fS2_fjLj1024ELj1ELj4ELj1ELj16ENS_18Kernel_traits_baseILj1024ES2_S2_fS2_fjLj128EEEEELb0ELb0ELb0ELb0EEEvNS_9FwdParamsE)
        .other          _ZN10layer_norm13ln_fwd_kernelINS_13Kernel_traitsI13__nv_bfloat16S2_fS2_fjLj1024ELj1ELj4ELj1ELj16ENS_18Kernel_traits_baseILj1024ES2_S2_fS2_fjLj128EEEEELb0ELb0ELb0ELb0EEEvNS_9FwdParamsE,@"STO_CUDA_ENTRY STV_DEFAULT"
_ZN10layer_norm13ln_fwd_kernelINS_13Kernel_traitsI13__nv_bfloat16S2_fS2_fjLj1024ELj1ELj4ELj1ELj16ENS_18Kernel_traits_baseILj1024ES2_S2_fS2_fjLj128EEEEELb0ELb0ELb0ELb0EEEvNS_9FwdParamsE:
.text._ZN10layer_norm13ln_fwd_kernelINS_13Kernel_traitsI13__nv_bfloat16S2_fS2_fjLj1024ELj1ELj4ELj1ELj16ENS_18Kernel_traits_baseILj1024ES2_S2_fS2_fjLj128EEEEELb0ELb0ELb0ELb0EEEvNS_9FwdParamsE:
        /* <DEDUP_REMOVED lines=31> */
.L_x_9301:
[----:B0-----:R-:W-:Y:S05]  /*01f0*/  BSYNC B0 ;  /* 0x0000000000007941 */ /* 0x001fea0003800000 */
.L_x_9300:
        /* <DEDUP_REMOVED lines=13> */
.L_x_9303:
[----:B0-----:R-:W-:Y:S05]  /*02d0*/  BSYNC B0 ;  /* 0x0000000000007941 */ /* 0x001fea0003800000 */
.L_x_9302:
        /* <DEDUP_REMOVED lines=13> */
.L_x_9305:
[----:B0-----:R-:W-:Y:S05]  /*03b0*/  BSYNC B0 ;  /* 0x0000000000007941 */ /* 0x001fea0003800000 */
.L_x_9304:
        /* <DEDUP_REMOVED lines=12> */
.L_x_9307:
[----:B0-----:R-:W-:Y:S05]  /*0480*/  BSYNC B0 ;  /* 0x0000000000007941 */ /* 0x001fea0003800000 */
.L_x_9306:
        /* <DEDUP_REMOVED lines=66> */
.L_x_9327:
[----:B------:R-:W-:-:S04]  /*08b0*/  ISETP.NE.U32.AND P3, PT, RZ, c[0x0][0x1c0], PT ;  /* 0x00007000ff007a0c */ /* 0x000fc80003f65070 */
[----:B------:R-:W-:-:S13]  /*08c0*/  ISETP.NE.AND.EX P3, PT, RZ, c[0x0][0x1c4], PT, P3 ;  /* 0x00007100ff007a0c */ /* 0x000fda0003f65330 */
[----:B------:R-:W-:-:S05]  /*08d0*/  @P3 MOV R63, 0x2 ;  /* 0x00000002003f3802 */ /* 0x000fca0000000f00 */
[----:B------:R-:W-:-:S06]  /*08e0*/  @P3 IMAD.WIDE R62, R104, R63, c[0x0][0x1c0] ;  /* 0x00007000683e3625 */ /* 0x000fcc00078e023f */
[----:B------:R-:W2:Y:S01]  /*08f0*/  @P3 LDG.E.U16 R62, [R62.64] ;  /* 0x000000043e3e3981 */ /* 0x000ea2000c1e1500 */
[----:B------:R-:W-:Y:S01]  /*0900*/  IMAD R61, R104, c[0x0][0x168], RZ ;  /* 0x00005a00683d7a24 */ /* 0x000fe200078e02ff */
[----:B------:R-:W-:Y:S02]  /*0910*/  BSSY B0, `(.L_x_9308) ;  /* 0x0000032000007945 */ /* 0x000fe40003800000 */
[----:B------:R-:W0:Y:S02]  /*0920*/  S2R R60, SR_TID.X ;  /* 0x00000000003c7919 */ /* 0x000e240000002100 */
[----:B------:R-:W-:-:S04]  /*0930*/  SHF.R.S32.HI R112, RZ, 0x1f, R61 ;  /* 0x0000001fff707819 */ /* 0x000fc8000001143d */
[----:B------:R-:W-:Y:S01]  /*0940*/  LEA.HI R111, R112, R61, RZ, 0x3 ;  /* 0x0000003d706f7211 */ /* 0x000fe200078f18ff */
[----:B------:R-:W-:Y:S01]  /*0950*/  HFMA2.MMA R61, -RZ, RZ, 1.875, 0 ;  /* 0x3f800000ff3d7435 */ /* 0x000fe200000001ff */
        /* <DEDUP_REMOVED lines=12> */
[----:B------:R2:W3:Y:S04]  /*0a20*/  @P3 LDG.E.128 R20, [R32.64] ;  /* 0x0000000420143981 */ /* 0x0004e8000c1e1d00 */
[----:B------:R2:W4:Y:S01]  /*0a30*/  @P3 LDG.E.128 R24, [R32.64+0x10] ;  /* 0x0000100420183981 */ /* 0x000522000c1e1d00 */
[----:B------:R-:W-:Y:S02]  /*0a40*/  ISETP.NE.U32.AND P3, PT, RZ, c[0x0][0x180], PT ;  /* 0x00006000ff007a0c */ /* 0x000fe40003f65070 */
[C---:B------:R-:W-:Y:S02]  /*0a50*/  LEA R62, P4, R111.reuse, c[0x0][0x188], 0x5 ;  /* 0x000062006f3e7a11 */ /* 0x040fe400078828ff */
[----:B------:R-:W-:Y:S02]  /*0a60*/  ISETP.NE.AND.EX P3, PT, RZ, c[0x0][0x184], PT, P3 ;  /* 0x00006100ff007a0c */ /* 0x000fe40003f65330 */
[----:B------:R-:W-:-:S02]  /*0a70*/  LEA.HI.X R63, R111, c[0x0][0x18c], RZ, 0x5, P4 ;  /* 0x000063006f3f7a11 */ /* 0x000fc400020f2cff */
[--C-:B--2---:R-:W-:Y:S02]  /*0a80*/  PRMT R32, RZ, 0x5410, R28.reuse ;  /* 0x00005410ff207816 */ /* 0x104fe4000000001c */
[----:B------:R-:W-:Y:S02]  /*0a90*/  PRMT R34, RZ, 0x7610, R28 ;  /* 0x00007610ff227816 */ /* 0x000fe4000000001c */
[--C-:B------:R-:W-:Y:S01]  /*0aa0*/  PRMT R112, RZ, 0x5410, R29.reuse ;  /* 0x00005410ff707816 */ /* 0x100fe2000000001d */
[-C--:B------:R-:W-:Y:S01]  /*0ab0*/  FMUL.FTZ R28, R32, R61.reuse ;  /* 0x0000003d201c7220 */ /* 0x080fe20000410000 */
[----:B------:R-:W-:Y:S01]  /*0ac0*/  PRMT R114, RZ, 0x7610, R29 ;  /* 0x00007610ff727816 */ /* 0x000fe2000000001d */
[-C--:B------:R-:W-:Y:S01]  /*0ad0*/  FMUL.FTZ R29, R34, R61.reuse ;  /* 0x0000003d221d7220 */ /* 0x080fe20000410000 */
[--C-:B------:R-:W-:Y:S02]  /*0ae0*/  PRMT R116, RZ, 0x5410, R30.reuse ;  /* 0x00005410ff747816 */ /* 0x100fe4000000001e */
[----:B------:R-:W-:Y:S01]  /*0af0*/  PRMT R118, RZ, 0x7610, R30 ;  /* 0x00007610ff767816 */ /* 0x000fe2000000001e */
[-C--:B------:R-:W-:Y:S01]  /*0b00*/  FMUL.FTZ R30, R112, R61.reuse ;  /* 0x0000003d701e7220 */ /* 0x080fe20000410000 */
[--C-:B------:R-:W-:Y:S01]  /*0b10*/  PRMT R120, RZ, 0x5410, R31.reuse ;  /* 0x00005410ff787816 */ /* 0x100fe2000000001f */
[-C--:B------:R-:W-:Y:S01]  /*0b20*/  FMUL.FTZ R32, R116, R61.reuse ;  /* 0x0000003d74207220 */ /* 0x080fe20000410000 */
[----:B------:R-:W-:Y:S01]  /*0b30*/  PRMT R122, RZ, 0x7610, R31 ;  /* 0x00007610ff7a7816 */ /* 0x000fe2000000001f */
[-C--:B------:R-:W-:Y:S01]  /*0b40*/  FMUL.FTZ R31, R114, R61.reuse ;  /* 0x0000003d721f7220 */ /* 0x080fe20000410000 */
[----:B------:R-:W-:Y:S01]  /*0b50*/  IADD3 R112, R111, 0x20, RZ ;  /* 0x000000206f707810 */ /* 0x000fe20007ffe0ff */
[----:B------:R-:W-:-:S02]  /*0b60*/  FMUL.FTZ R33, R118, R61 ;  /* 0x0000003d76217220 */ /* 0x000fc40000410000 */
[-C--:B------:R-:W-:Y:S02]  /*0b70*/  FMUL.FTZ R34, R120, R61.reuse ;  /* 0x0000003d78227220 */ /* 0x080fe40000410000 */
[----:B------:R-:W-:Y:S02]  /*0b80*/  FMUL.FTZ R35, R122, R61 ;  /* 0x0000003d7a237220 */ /* 0x000fe40000410000 */
[----:B---3--:R-:W-:Y:S02]  /*0b90*/  @P3 FADD.FTZ R28, R20, R28 ;  /* 0x0000001c141c3221 */ /* 0x008fe40000010000 */
[----:B------:R-:W-:Y:S02]  /*0ba0*/  @P3 FADD.FTZ R29, R21, R29 ;  /* 0x0000001d151d3221 */ /* 0x000fe40000010000 */
[----:B------:R-:W-:Y:S02]  /*0bb0*/  @P3 FADD.FTZ R30, R22, R30 ;  /* 0x0000001e161e3221 */ /* 0x000fe40000010000 */
[----:B------:R-:W-:-:S02]  /*0bc0*/  @P3 FADD.FTZ R31, R23, R31 ;  /* 0x0000001f171f3221 */ /* 0x000fc40000010000 */
[----:B----4-:R-:W-:Y:S02]  /*0bd0*/  @P3 FADD.FTZ R32, R24, R32 ;  /* 0x0000002018203221 */ /* 0x010fe40000010000 */
[----:B------:R-:W-:Y:S01]  /*0be0*/  @P3 FADD.FTZ R33, R25, R33 ;  /* 0x0000002119213221 */ /* 0x000fe20000010000 */
[----:B------:R0:W-:Y:S01]  /*0bf0*/  STG.E.128 [R62.64], R28 ;  /* 0x0000001c3e007986 */ /* 0x0001e2000c101d04 */
[----:B------:R-:W-:Y:S02]  /*0c00*/  @P3 FADD.FTZ R34, R26, R34 ;  /* 0x000000221a223221 */ /* 0x000fe40000010000 */
[----:B------:R-:W-:-:S05]  /*0c10*/  @P3 FADD.FTZ R35, R27, R35 ;  /* 0x000000231b233221 */ /* 0x000fca0000010000 */
[----:B------:R0:W-:Y:S02]  /*0c20*/  STG.E.128 [R62.64+0x10], R32 ;  /* 0x000010203e007986 */ /* 0x0001e4000c101d04 */
.L_x_9309:
[----:B------:R-:W-:Y:S05]  /*0c30*/  BSYNC B0 ;  /* 0x0000000000007941 */ /* 0x000fea0003800000 */
.L_x_9308:
[----:B------:R-:W-:Y:S01]  /*0c40*/  ISETP.GE.U32.AND P3, PT, R70, 0x40, PT ;  /* 0x000000404600780c */ /* 0x000fe20003f66070 */
[----:B------:R-:W-:-:S12]  /*0c50*/  BSSY B0, `(.L_x_9310) ;  /* 0x000002a000007945 */ /* 0x000fd80003800000 */
[----:B------:R-:W-:Y:S05]  /*0c60*/  @!P3 BRA `(.L_x_9311) ;  /* 0x000002800000b947 */ /* 0x000fea0003800000 */
[----:B------:R-:W-:Y:S01]  /*0c70*/  ISETP.NE.U32.AND P3, PT, RZ, c[0x0][0x180], PT ;  /* 0x00006000ff007a0c */ /* 0x000fe20003f65070 */
[----:B------:R-:W-:-:S03]  /*0c80*/  HFMA2.MMA R37, -RZ, RZ, 0, 9.5367431640625e-07 ;  /* 0x00000010ff257435 */ /* 0x000fc600000001ff */
[----:B------:R-:W-:-:S07]  /*0c90*/  ISETP.NE.AND.EX P3, PT, RZ, c[0x0][0x184], PT, P3 ;  /* 0x00006100ff007a0c */ /* 0x000fce0003f65330 */
[----:B------:R-:W-:-:S06]  /*0ca0*/  IMAD.WIDE.U32 R36, R112, R37, c[0x0][0x170] ;  /* 0x00005c0070247625 */ /* 0x000fcc00078e0025 */
[----:B------:R-:W2:Y:S01]  /*0cb0*/  LDG.E.128 R36, [R36.64] ;  /* 0x0000000424247981 */ /* 0x000ea2000c1e1d00 */
[----:B------:R-:W-:-:S04]  /*0cc0*/  @P3 LEA R40, P4, R112, c[0x0][0x180], 0x5 ;  /* 0x0000600070283a11 */ /* 0x000fc800078828ff */
[----:B------:R-:W-:-:S05]  /*0cd0*/  @P3 LEA.HI.X R41, R112, c[0x0][0x184], RZ, 0x5, P4 ;  /* 0x0000610070293a11 */ /* 0x000fca00020f2cff */
[----:B------:R2:W3:Y:S04]  /*0ce0*/  @P3 LDG.E.128 R20, [R40.64] ;  /* 0x0000000428143981 */ /* 0x0004e8000c1e1d00 */
[----:B------:R2:W4:Y:S01]  /*0cf0*/  @P3 LDG.E.128 R24, [R40.64+0x10] ;  /* 0x0000100428183981 */ /* 0x000522000c1e1d00 */
[----:B------:R-:W-:Y:S02]  /*0d00*/  ISETP.NE.U32.AND P3, PT, RZ, c[0x0][0x180], PT ;  /* 0x00006000ff007a0c */ /* 0x000fe40003f65070 */
[C---:B0-----:R-:W-:Y:S02]  /*0d10*/  LEA R62, P4, R112.reuse, c[0x0][0x188], 0x5 ;  /* 0x00006200703e7a11 */ /* 0x041fe400078828ff */
[----:B------:R-:W-:Y:S02]  /*0d20*/  ISETP.NE.AND.EX P3, PT, RZ, c[0x0][0x184], PT, P3 ;  /* 0x00006100ff007a0c */ /* 0x000fe40003f65330 */
[----:B------:R-:W-:-:S02]  /*0d30*/  LEA.HI.X R63, R112, c[0x0][0x18c], RZ, 0x5, P4 ;  /* 0x00006300703f7a11 */ /* 0x000fc400020f2cff */
[----:B------:R-:W-:Y:S02]  /*0d40*/  IADD3 R112, R112, 0x20, RZ ;  /* 0x0000002070707810 */ /* 0x000fe40007ffe0ff */
[--C-:B--2---:R-:W-:Y:S02]  /*0d50*/  PRMT R40, RZ, 0x5410, R36.reuse ;  /* 0x00005410ff287816 */ /* 0x104fe40000000024 */
[----:B------:R-:W-:Y:S02]  /*0d60*/  PRMT R42, RZ, 0x7610, R36 ;  /* 0x00007610ff2a7816 */ /* 0x000fe40000000024 */
[--C-:B------:R-:W-:Y:S01]  /*0d70*/  PRMT R114, RZ, 0x5410, R37.reuse ;  /* 0x00005410ff727816 */ /* 0x100fe20000000025 */
[-C--:B------:R-:W-:Y:S01]  /*0d80*/  FMUL.FTZ R36, R40, R61.reuse ;  /* 0x0000003d28247220 */ /* 0x080fe20000410000 */
[----:B------:R-:W-:Y:S01]  /*0d90*/  PRMT R116, RZ, 0x7610, R37 ;  /* 0x00007610ff747816 */ /* 0x000fe20000000025 */
[----:B------:R-:W-:Y:S01]  /*0da0*/  FMUL.FTZ R37, R42, R61 ;  /* 0x0000003d2a257220 */ /* 0x000fe20000410000 */
[----:B------:R-:W-:-:S02]  /*0db0*/  PRMT R118, RZ, 0x5410, R38 ;  /* 0x00005410ff767816 */ /* 0x000fc40000000026 */
[----:B------:R-:W-:Y:S01]  /*0dc0*/  PRMT R120, RZ, 0x7610, R38 ;  /* 0x00007610ff787816 */ /* 0x000fe20000000026 */
[-C--:B------:R-:W-:Y:S01]  /*0dd0*/  FMUL.FTZ R38, R114, R61.reuse ;  /* 0x0000003d72267220 */ /* 0x080fe20000410000 */
[--C-:B------:R-:W-:Y:S01]  /*0de0*/  PRMT R122, RZ, 0x5410, R39.reuse ;  /* 0x00005410ff7a7816 */ /* 0x100fe20000000027 */
[-C--:B------:R-:W-:Y:S01]  /*0df0*/  FMUL.FTZ R40, R118, R61.reuse ;  /* 0x0000003d76287220 */ /* 0x080fe20000410000 */
[----:B------:R-:W-:Y:S01]  /*0e00*/  PRMT R124, RZ, 0x7610, R39 ;  /* 0x00007610ff7c7816 */ /* 0x000fe20000000027 */
[-C--:B------:R-:W-:Y:S02]  /*0e10*/  FMUL.FTZ R39, R116, R61.reuse ;  /* 0x0000003d74277220 */ /* 0x080fe40000410000 */
[-C--:B------:R-:W-:Y:S02]  /*0e20*/  FMUL.FTZ R41, R120, R61.reuse ;  /* 0x0000003d78297220 */ /* 0x080fe40000410000 */
[-C--:B------:R-:W-:Y:S02]  /*0e30*/  FMUL.FTZ R42, R122, R61.reuse ;  /* 0x0000003d7a2a7220 */ /* 0x080fe40000410000 */
[----:B------:R-:W-:-:S02]  /*0e40*/  FMUL.FTZ R43, R124, R61 ;  /* 0x0000003d7c2b7220 */ /* 0x000fc40000410000 */
[----:B---3--:R-:W-:Y:S02]  /*0e50*/  @P3 FADD.FTZ R36, R20, R36 ;  /* 0x0000002414243221 */ /* 0x008fe40000010000 */
[----:B------:R-:W-:Y:S02]  /*0e60*/  @P3 FADD.FTZ R37, R21, R37 ;  /* 0x0000002515253221 */ /* 0x000fe40000010000 */
[----:B------:R-:W-:Y:S02]  /*0e70*/  @P3 FADD.FTZ R38, R22, R38 ;  /* 0x0000002616263221 */ /* 0x000fe40000010000 */
[----:B------:R-:W-:Y:S02]  /*0e80*/  @P3 FADD.FTZ R39, R23, R39 ;  /* 0x0000002717273221 */ /* 0x000fe40000010000 */
[----:B----4-:R-:W-:Y:S02]  /*0e90*/  @P3 FADD.FTZ R40, R24, R40 ;  /* 0x0000002818283221 */ /* 0x010fe40000010000 */
[----:B------:R-:W-:Y:S01]  /*0ea0*/  @P3 FADD.FTZ R41, R25, R41 ;  /* 0x0000002919293221 */ /* 0x000fe20000010000 */
[----:B------:R0:W-:Y:S01]  /*0eb0*/  STG.E.128 [R62.64], R36 ;  /* 0x000000243e007986 */ /* 0x0001e2000c101d04 */
[----:B------:R-:W-:-:S02]  /*0ec0*/  @P3 FADD.FTZ R42, R26, R42 ;  /* 0x0000002a1a2a3221 */ /* 0x000fc40000010000 */
[----:B------:R-:W-:-:S05]  /*0ed0*/  @P3 FADD.FTZ R43, R27, R43 ;  /* 0x0000002b1b2b3221 */ /* 0x000fca0000010000 */
[----:B------:R0:W-:Y:S02]  /*0ee0*/  STG.E.128 [R62.64+0x10], R40 ;  /* 0x000010283e007986 */ /* 0x0001e4000c101d04 */
.L_x_9311:
[----:B------:R-:W-:Y:S05]  /*0ef0*/  BSYNC B0 ;  /* 0x0000000000007941 */ /* 0x000fea0003800000 */
.L_x_9310:
[----:B------:R-:W-:Y:S01]  /*0f00*/  BSSY B0, `(.L_x_9312) ;  /* 0x000002a000007945 */ /* 0x000fe20003800000 */
        /* <DEDUP_REMOVED lines=41> */
.L_x_9313:
[----:B------:R-:W-:Y:S05]  /*11a0*/  BSYNC B0 ;  /* 0x0000000000007941 */ /* 0x000fea0003800000 */
.L_x_9312:
[----:B------:R-:W-:Y:S01]  /*11b0*/  BSSY B0, `(.L_x_9314) ;  /* 0x0000029000007945 */ /* 0x000fe20003800000 */
        /* <DEDUP_REMOVED lines=26> */
[----:B------:R-:W-:-:S02]  /*1360*/  FMUL.FTZ R55, R116, R61 ;  /* 0x0000003d74377220 */ /* 0x000fc40000410000 */
[-C--:B------:R-:W-:Y:S02]  /*1370*/  FMUL.FTZ R57, R120, R61.reuse ;  /* 0x0000003d78397220 */ /* 0x080fe40000410000 */
[-C--:B------:R-:W-:Y:S02]  /*1380*/  FMUL.FTZ R58, R122, R61.reuse ;  /* 0x0000003d7a3a7220 */ /* 0x080fe40000410000 */
[----:B------:R-:W-:Y:S02]  /*1390*/  FMUL.FTZ R59, R124, R61 ;  /* 0x0000003d7c3b7220 */ /* 0x000fe40000410000 */
[----:B---3--:R-:W-:Y:S02]  /*13a0*/  @P3 FADD.FTZ R52, R20, R52 ;  /* 0x0000003414343221 */ /* 0x008fe40000010000 */
[----:B------:R-:W-:Y:S02]  /*13b0*/  @P3 FADD.FTZ R53, R21, R53 ;  /* 0x0000003515353221 */ /* 0x000fe40000010000 */
[----:B------:R-:W-:-:S02]  /*13c0*/  @P3 FADD.FTZ R54, R22, R54 ;  /* 0x0000003616363221 */ /* 0x000fc40000010000 */
[----:B------:R-:W-:Y:S02]  /*13d0*/  @P3 FADD.FTZ R55, R23, R55 ;  /* 0x0000003717373221 */ /* 0x000fe40000010000 */
[----:B----4-:R-:W-:Y:S02]  /*13e0*/  @P3 FADD.FTZ R56, R24, R56 ;  /* 0x0000003818383221 */ /* 0x010fe40000010000 */
[----:B------:R-:W-:Y:S01]  /*13f0*/  @P3 FADD.FTZ R57, R25, R57 ;  /* 0x0000003919393221 */ /* 0x000fe20000010000 */
[----:B------:R0:W-:Y:S01]  /*1400*/  STG.E.128 [R62.64], R52 ;  /* 0x000000343e007986 */ /* 0x0001e2000c101d04 */
[----:B------:R-:W-:Y:S02]  /*1410*/  @P3 FADD.FTZ R58, R26, R58 ;  /* 0x0000003a1a3a3221 */ /* 0x000fe40000010000 */
[----:B------:R-:W-:-:S05]  /*1420*/  @P3 FADD.FTZ R59, R27, R59 ;  /* 0x0000003b1b3b3221 */ /* 0x000fca0000010000 */
[----:B------:R0:W-:Y:S02]  /*1430*/  STG.E.128 [R62.64+0x10], R56 ;  /* 0x000010383e007986 */ /* 0x0001e4000c101d04 */
.L_x_9315:
[----:B------:R-:W-:Y:S05]  /*1440*/  BSYNC B0 ;  /* 0x0000000000007941 */ /* 0x000fea0003800000 */
.L_x_9314:
        /* <DEDUP_REMOVED lines=39> */
.L_x_9328:
        /* <DEDUP_REMOVED lines=85> */
.L_x_9329:
        /* <DEDUP_REMOVED lines=31> */
[--C-:B------:R-:W-:Y:S01]  /*1e00*/  FADD.FTZ R120, R33, -R114.reuse ;  /* 0x8000007221787221 */ /* 0x100fe20000010000 */
[----:B------:R-:W-:Y:S01]  /*1e10*/  F2FP.BF16.PACK_AB R61, R63, R112 ;  /* 0x000000703f3d723e */ /* 0x000fe200000010ff */
        /* <DEDUP_REMOVED lines=16> */
.L_x_9319:
[----:B------:R-:W-:Y:S05]  /*1f20*/  BSYNC B0 ;  /* 0x0000000000007941 */ /* 0x000fea0003800000 */
.L_x_9318:
        /* <DEDUP_REMOVED lines=35> */
.L_x_9321:
[----:B------:R-:W-:Y:S05]  /*2160*/  BSYNC B0 ;  /* 0x0000000000007941 */ /* 0x000fea0003800000 */
.L_x_9320:
[----:B------:R-:W-:Y:S01]  /*2170*/  BSSY B0, `(.L_x_9322) ;  /* 0x0000022000007945 */ /* 0x000fe20003800000 */
        /* <DEDUP_REMOVED lines=33> */
.L_x_9323:
[----:B------:R-:W-:Y:S05]  /*2390*/  BSYNC B0 ;  /* 0x0000000000007941 */ /* 0x000fea0003800000 */
.L_x_9322:
        /* <DEDUP_REMOVED lines=33> */
.L_x_9325:
[----:B------:R-:W-:Y:S05]  /*25b0*/  BSYNC B0 ;  /* 0x0000000000007941 */ /* 0x000fea0003800000 */
.L_x_9324:
[----:B0-2---:R-:W-:-:S10]  /*25c0*/  HFMA2.MMA R61, -RZ, RZ, 0, 2.384185791015625e-07 ;  /* 0x00000004ff3d7435 */ /* 0x005fd400000001ff */
[----:B------:R-:W-:-:S05]  /*25d0*/  IMAD R104, R61, c[0x0][0x160], R104 ;  /* 0x000058003d687a24 */ /* 0x000fca00078e0268 */
[----:B------:R-:W-:-:S13]  /*25e0*/  ISETP.GE.AND P3, PT, R104, c[0x0][0x164], PT ;  /* 0x0000590068007a0c */ /* 0x000fda0003f66270 */
[----:B------:R-:W-:Y:S01]  /*25f0*/  @P3 CALL.REL.NOINC `(.L_x_9326) ;  /* 0x0000001000003944 */ /* 0x000fe20003c00000 */
[----:B------:R-:W-:Y:S05]  /*2600*/  BRA `(.L_x_9327) ;  /* 0xffffe2a000007947 */ /* 0x000fea000383ffff */
.L_x_9326:
[----:B------:R-:W-:Y:S05]  /*2610*/  EXIT ;  /* 0x000000000000794d */ /* 0x000fea0003800000 */
.L_x_9316:
[----:B------:R-:W-:Y:S01]  /*2620*/  HFMA2.MMA R115, -RZ, RZ, 0, 5.9604644775390625e-08 ;  /* 0x00000001ff737435 */ /* 0x000fe200000001ff */
[----:B------:R-:W-:Y:S02]  /*2630*/  MOV R62, R63 ;  /* 0x0000003f003e7202 */ /* 0x000fe40000000f00 */
[----:B------:R-:W-:Y:S02]  /*2640*/  MOV R114, 0x1f ;  /* 0x0000001f00727802 */ /* 0x000fe40000000f00 */
[----:B------:R-:W-:Y:S02]  /*2650*/  MOV R117, 0xffffffff ;  /* 0xffffffff00757802 */ /* 0x000fe40000000f00 */
[----:B------:R-:W-:Y:S02]  /*2660*/  MOV R60, 0x2680 ;  /* 0x00002680003c7802 */ /* 0x000fe40000000f00 */
[----:B------:R-:W-:Y:S05]  /*2670*/  CALL.REL.NOINC `($__internal_48_$__cuda_sm70_shflsync_bfly_p) ;  /* 0x000007c000007944 */ /* 0x000fea0003c00000 */
[----:B-1----:R-:W-:Y:S01]  /*2680*/  MOV R60, R115 ;  /* 0x00000073003c7202 */ /* 0x002fe20000000f00 */
[----:B0-----:R-:W-:Y:S05]  /*2690*/  BRA `(.L_x_9328) ;  /* 0xfffff02000007947 */ /* 0x001fea000383ffff */
.L_x_9317:
[----:B------:R-:W-:Y:S01]  /*26a0*/  HFMA2.MMA R115, -RZ, RZ, 0, 1.1920928955078125e-07 ;  /* 0x00000002ff737435 */ /* 0x000fe200000001ff */
[----:B------:R-:W-:Y:S02]  /*26b0*/  MOV R62, R116 ;  /* 0x00000074003e7202 */ /* 0x000fe40000000f00 */
[----:B------:R-:W-:-:S02]  /*26c0*/  MOV R114, 0x1f ;  /* 0x0000001f00727802 */ /* 0x000fc40000000f00 */
[----:B------:R-:W-:Y:S02]  /*26d0*/  MOV R117, 0xffffffff ;  /* 0xffffffff00757802 */ /* 0x000fe40000000f00 */
[----:B------:R-:W-:Y:S02]  /*26e0*/  MOV R60, 0x2700 ;  /* 0x00002700003c7802 */ /* 0x000fe40000000f00 */
[----:B0-----:R-:W-:Y:S05]  /*26f0*/  CALL.REL.NOINC `($__internal_48_$__cuda_sm70_shflsync_bfly_p) ;  /* 0x0000074000007944 */ /* 0x001fea0003c00000 */
[----:B01----:R-:W-:Y:S01]  /*2700*/  FADD.FTZ R62, R116, R115 ;  /* 0x00000073743e7221 */ /* 0x003fe20000010000 */
[----:B------:R-:W-:Y:S01]  /*2710*/  HFMA2.MMA R115, -RZ, RZ, 0, 2.384185791015625e-07 ;  /* 0x00000004ff737435 */ /* 0x000fe200000001ff */
[----:B------:R-:W-:Y:S02]  /*2720*/  MOV R114, 0x1f ;  /* 0x0000001f00727802 */ /* 0x000fe40000000f00 */
[----:B------:R-:W-:Y:S02]  /*2730*/  MOV R117, 0xffffffff ;  /* 0xffffffff00757802 */ /* 0x000fe40000000f00 */
[----:B------:R-:W-:Y:S02]  /*2740*/  MOV R60, 0x2760 ;  /* 0x00002760003c7802 */ /* 0x000fe40000000f00 */
[----:B------:R-:W-:Y:S05]  /*2750*/  CALL.REL.NOINC `($__internal_48_$__cuda_sm70_shflsync_bfly_p) ;  /* 0x000006e000007944 */ /* 0x000fea0003c00000 */
[----:B01----:R-:W-:Y:S01]  /*2760*/  FADD.FTZ R62, R62, R115 ;  /* 0x000000733e3e7221 */ /* 0x003fe20000010000 */
[----:B------:R-:W-:Y:S01]  /*2770*/  HFMA2.MMA R115, -RZ, RZ, 0, 4.76837158203125e-07 ;  /* 0x00000008ff737435 */ /* 0x000fe200000001ff */
[----:B------:R-:W-:-:S02]  /*2780*/  MOV R114, 0x1f ;  /* 0x0000001f00727802 */ /* 0x000fc40000000f00 */
[----:B------:R-:W-:Y:S02]  /*2790*/  MOV R117, 0xffffffff ;  /* 0xffffffff00757802 */ /* 0x000fe40000000f00 */
[----:B------:R-:W-:Y:S02]  /*27a0*/  MOV R60, 0x27c0 ;  /* 0x000027c0003c7802 */ /* 0x000fe40000000f00 */
[----:B------:R-:W-:Y:S05]  /*27b0*/  CALL.REL.NOINC `($__internal_48_$__cuda_sm70_shflsync_bfly_p) ;  /* 0x0000068000007944 */ /* 0x000fea0003c00000 */
[----:B01----:R-:W-:Y:S01]  /*27c0*/  FADD.FTZ R62, R62, R115 ;  /* 0x000000733e3e7221 */ /* 0x003fe20000010000 */
[----:B------:R-:W-:Y:S01]  /*27d0*/  HFMA2.MMA R115, -RZ, RZ, 0, 9.5367431640625e-07 ;  /* 0x00000010ff737435 */ /* 0x000fe200000001ff */
[----:B------:R-:W-:Y:S02]  /*27e0*/  MOV R114, 0x1f ;  /* 0x0000001f00727802 */ /* 0x000fe40000000f00 */
[----:B------:R-:W-:Y:S02]  /*27f0*/  MOV R117, 0xffffffff ;  /* 0xffffffff00757802 */ /* 0x000fe40000000f00 */
[----:B------:R-:W-:Y:S02]  /*2800*/  MOV R60, 0x2820 ;  /* 0x00002820003c7802 */ /* 0x000fe40000000f00 */
[----:B------:R-:W-:Y:S05]  /*2810*/  CALL.REL.NOINC `($__internal_48_$__cuda_sm70_shflsync_bfly_p) ;  /* 0x0000062000007944 */ /* 0x000fea0003c00000 */
        /* <DEDUP_REMOVED lines=71> */
[----:B------:R-:W-:Y:S05]  /*2c90*/  CALL.REL.NOINC `($__internal_48_$__cuda_sm70_shflsync_bfly_p) ;  /* 0x000001a000007944 */ /* 0x000fea0003c00000 */
[----:B01----:R-:W-:Y:S01]  /*2ca0*/  FADD.FTZ R62, R62, R115 ;  /* 0x000000733e3e7221 */ /* 0x003fe20000010000 */
[----:B------:R-:W-:Y:S01]  /*2cb0*/  HFMA2.MMA R115, -RZ, RZ, 0, 1.1920928955078125e-07 ;  /* 0x00000002ff737435 */ /* 0x000fe200000001ff */
[----:B------:R-:W-:Y:S02]  /*2cc0*/  MOV R114, 0x1f ;  /* 0x0000001f00727802 */ /* 0x000fe40000000f00 */
[----:B------:R-:W-:Y:S02]  /*2cd0*/  MOV R117, 0xffffffff ;  /* 0xffffffff00757802 */ /* 0x000fe40000000f00 */
[----:B------:R-:W-:Y:S02]  /*2ce0*/  MOV R60, 0x2d00 ;  /* 0x00002d00003c7802 */ /* 0x000fe40000000f00 */
[----:B------:R-:W-:Y:S05]  /*2cf0*/  CALL.REL.NOINC `($__internal_48_$__cuda_sm70_shflsync_bfly_p) ;  /* 0x0000014000007944 */ /* 0x000fea0003c00000 */
[----:B01----:R-:W-:Y:S01]  /*2d00*/  FADD.FTZ R62, R62, R115 ;  /* 0x000000733e3e7221 */ /* 0x003fe20000010000 */
[----:B------:R-:W-:Y:S01]  /*2d10*/  HFMA2.MMA R115, -RZ, RZ, 0, 2.384185791015625e-07 ;  /* 0x00000004ff737435 */ /* 0x000fe200000001ff */
[----:B------:R-:W-:Y:S02]  /*2d20*/  MOV R114, 0x1f ;  /* 0x0000001f00727802 */ /* 0x000fe40000000f00 */
[----:B------:R-:W-:-:S02]  /*2d30*/  MOV R117, 0xffffffff ;  /* 0xffffffff00757802 */ /* 0x000fc40000000f00 */
[----:B------:R-:W-:Y:S02]  /*2d40*/  MOV R60, 0x2d60 ;  /* 0x00002d60003c7802 */ /* 0x000fe40000000f00 */
[----:B------:R-:W-:Y:S05]  /*2d50*/  CALL.REL.NOINC `($__internal_48_$__cuda_sm70_shflsync_bfly_p) ;  /* 0x000000e000007944 */ /* 0x000fea0003c00000 */
[----:B01----:R-:W-:Y:S01]  /*2d60*/  FADD.FTZ R62, R62, R115 ;  /* 0x000000733e3e7221 */ /* 0x003fe20000010000 */
[----:B------:R-:W-:Y:S01]  /*2d70*/  HFMA2.MMA R115, -RZ, RZ, 0, 4.76837158203125e-07 ;  /* 0x00000008ff737435 */ /* 0x000fe200000001ff */
[----:B------:R-:W-:Y:S02]  /*2d80*/  MOV R114, 0x1f ;  /* 0x0000001f00727802 */ /* 0x000fe40000000f00 */
[----:B------:R-:W-:Y:S02]  /*2d90*/  MOV R117, 0xffffffff ;  /* 0xffffffff00757802 */ /* 0x000fe40000000f00 */
[----:B------:R-:W-:Y:S02]  /*2da0*/  MOV R60, 0x2dc0 ;  /* 0x00002dc0003c7802 */ /* 0x000fe40000000f00 */
[----:B------:R-:W-:Y:S05]  /*2db0*/  CALL.REL.NOINC `($__internal_48_$__cuda_sm70_shflsync_bfly_p) ;  /* 0x0000008000007944 */ /* 0x000fea0003c00000 */
[----:B-1----:R-:W-:Y:S01]  /*2dc0*/  FADD.FTZ R112, R62, R115 ;  /* 0x000000733e707221 */ /* 0x002fe20000010000 */
[----:B------:R-:W-:Y:S01]  /*2dd0*/  HFMA2.MMA R115, -RZ, RZ, 0, 9.5367431640625e-07 ;  /* 0x00000010ff737435 */ /* 0x000fe200000001ff */
[----:B0-----:R-:W-:Y:S02]  /*2de0*/  MOV R114, 0x1f ;  /* 0x0000001f00727802 */ /* 0x001fe40000000f00 */
[----:B------:R-:W-:-:S02]  /*2df0*/  MOV R117, 0xffffffff ;  /* 0xffffffff00757802 */ /* 0x000fc40000000f00 */
[----:B------:R-:W-:Y:S02]  /*2e00*/  MOV R62, R112 ;  /* 0x00000070003e7202 */ /* 0x000fe40000000f00 */
[----:B------:R-:W-:Y:S02]  /*2e10*/  MOV R60, 0x2e30 ;  /* 0x00002e30003c7802 */ /* 0x000fe40000000f00 */
[----:B------:R-:W-:Y:S05]  /*2e20*/  CALL.REL.NOINC `($__internal_48_$__cuda_sm70_shflsync_bfly_p) ;  /* 0x0000001000007944 */ /* 0x000fea0003c00000 */
[----:B01----:R-:W-:Y:S05]  /*2e30*/  BRA `(.L_x_9329) ;  /* 0xffffedd000007947 */ /* 0x003fea000383ffff */
        .weak           $__internal_48_$__cuda_sm70_shflsync_bfly_p
        .type           $__internal_48_$__cuda_sm70_shflsync_bfly_p,@function
        .size           $__internal_48_$__cuda_sm70_shflsync_bfly_p,(.L_x_29188 - $__internal_48_$__cuda_sm70_shflsync_bfly_p)
$__internal_48_$__cuda_sm70_shflsync_bfly_p:
[----:B------:R-:W-:Y:S01]  /*2e40*/  HFMA2.MMA R61, -RZ, RZ, 0, 0 ;  /* 0x00000000ff3d7435 */ /* 0x000fe200000001ff */
[----:B------:R-:W-:Y:S04]  /*2e50*/  WARPSYNC R117 ;  /* 0x0000007500007348 */ /* 0x000fe80003800000 */
[----:B------:R0:W1:Y:S01]  /*2e60*/  SHFL.BFLY PT, R115, R62, R115, R114 ;  /* 0x0c0000733e737389 */ /* 0x00006200000e0072 */
[----:B------:R-:W-:Y:S05]  /*2e70*/  RET.REL.NODEC R60 `(_ZN10layer_norm13ln_fwd_kernelINS_13Kernel_traitsI13__nv_bfloat16S2_fS2_fjLj1024ELj1ELj4ELj1ELj16ENS_18Kernel_traits_baseILj1024ES2_S2_fS2_fjLj128EEEEELb0ELb0ELb0ELb0EEEvNS_9FwdParamsE) ;  /* 0xffffd1803c007950 */ /* 0x000fea0003c3ffff */
.L_x_9330:
        /* <DEDUP_REMOVED lines=16> */
.L_x_29188:


//--------------------- .text._ZN10layer_norm13ln_fwd_kernelINS_13Kernel_traitsI13__nv_bfloat16S2_fS2_fjLj1024ELj1ELj4ELj1ELj16ENS_18Kernel_traits_baseILj1024ES2_S2_fS2_fjLj128EEEEELb0ELb0ELb0ELb1EEEvNS_9FwdParamsE --------------------------
	.section	.text._ZN10layer_norm13ln_fwd_kernelINS_13Kernel_traitsI13__nv_bfloat16S2_fS2_fjLj1024ELj1ELj4ELj1ELj16ENS_18Kernel_traits_baseILj1024ES2_S2_fS2_fjLj128EEEEELb0ELb0ELb0ELb1EEEvNS_9FwdParamsE,"ax",@progbits
	.sectioninfo	@"SHI_REGISTERS=125"
	.align	128
        .global         _ZN10layer_norm13ln_fwd_kernelINS_13Kernel_traitsI13__nv_bfloat16S2_fS2_fjLj1024ELj1ELj4ELj1ELj16ENS_18Kernel_traits_baseILj1024ES2_S2_fS2_fjLj128EEEEELb0ELb0ELb0ELb1EEEvNS_9FwdParamsE
        .type           _ZN10layer_norm13ln_fwd_kernelINS_13Kernel_traitsI13__nv_bfloat16S2_fS2_fjLj1024ELj1ELj4ELj1ELj16ENS_18Kernel_traits_baseILj1024ES2_S2_fS2_fjLj128EEEEELb0ELb0ELb0ELb1EEEvNS_9FwdParamsE,@function
        .size           _ZN10layer_norm13ln_fwd_kernelINS_13Kernel_traitsI13__nv_bfloat16S2_fS2_fjLj1024ELj1ELj4ELj1ELj16ENS_18Kernel_traits_baseILj1024ES2_S2_fS2_fjLj128EEEEELb0ELb0ELb0ELb1EEEvNS_9FwdParamsE,(.L_x_29189 - _ZN10layer_norm13ln_fwd_kernelINS_13Kernel_traitsI13__nv_bfloat16S2_fS2_fjLj1024ELj1ELj4ELj1ELj16ENS_18Kernel_traits_baseILj1024ES2_S2_fS2_fjLj128EEEEELb0ELb0ELb0ELb1EEEvNS_9FwdParamsE)
        .other          _ZN10layer_norm13ln_fwd_kernelINS_13Kernel_traitsI13__nv_bfloat16S2_fS2_fjLj1024ELj1ELj4ELj1ELj16ENS_18Kernel_traits_baseILj1024ES2_S2_fS2_fjLj128EEEEELb0ELb0ELb0ELb1EEEvNS_9FwdParamsE,@"STO_CUDA_ENTRY STV_DEFAULT"
_ZN10layer_norm13ln_fwd_kernelINS_13Kernel_traitsI13__nv_bfloat16S2_fS2_fjLj1024ELj1ELj4ELj1ELj16ENS_18Kernel_traits_baseILj1024ES2_S2_fS2_fjLj128EEEEELb0ELb0ELb0ELb1EEEvNS_9FwdParamsE:
.text._ZN10layer_norm13ln_fwd_kernelINS_13Kernel_traitsI13__nv_bfloat16S2_fS2_fjLj1024ELj1ELj4ELj1ELj16ENS_18Kernel_traits_baseILj1024ES2_S2_fS2_fjLj128EEEEELb0ELb0ELb0ELb1EEEvNS_9FwdParamsE:
        /* <DEDUP_REMOVED lines=54> */
[--C-:B0-----:R-:W-:Y:S02]  /*0360*/  PRMT R3, RZ, 0x5410, R23.reuse ;  /* 0x00005410ff037816 */ /* 0x101fe40000000017 */
        /* <DEDUP_REMOVED lines=9> */
[----:B------:R-:W-:Y:S01]  /*0400*/  LOP3.LUT R99, R99, 0x1f, RZ, 0xc0, !PT ;  /* 0x0000001f63637812 */ /* 0x000fe200078ec0ff */
[----:B------:R-:W-:Y:S01]  /*0410*/  ULDC.U8 UR6, c[0x0][0x1f0] ;  /* 0x00007c0000067ab9 */ /* 0x000fe20000000000 */
[--C-:B--2---:R-:W-:Y:S02]  /*0420*/  PRMT R98, RZ, 0x5410, R66.reuse ;  /* 0x00005410ff627816 */ /* 0x104fe40000000042 */
[----:B------:R-:W-:Y:S02]  /*0430*/  PRMT R101, RZ, 0x7610, R66 ;  /* 0x00007610ff657816 */ /* 0x000fe40000000042 */
[--C-:B---3--:R-:W-:Y:S02]  /*0440*/  PRMT R102, RZ, 0x5410, R74.reuse ;  /* 0x00005410ff667816 */ /* 0x108fe4000000004a */
[----:B------:R-:W-:-:S02]  /*0450*/  PRMT R109, RZ, 0x7610, R74 ;  /* 0x00007610ff6d7816 */ /* 0x000fc4000000004a */
[--C-:B----4-:R-:W-:Y:S02]  /*0460*/  PRMT R66, RZ, 0x5410, R68.reuse ;  /* 0x00005410ff427816 */ /* 0x110fe40000000044 */
[----:B------:R-:W-:Y:S02]  /*0470*/  PRMT R103, RZ, 0x7610, R68 ;  /* 0x00007610ff677816 */ /* 0x000fe40000000044 */
[--C-:B------:R-:W-:Y:S02]  /*0480*/  PRMT R100, RZ, 0x5410, R72.reuse ;  /* 0x00005410ff647816 */ /* 0x100fe40000000048 */
        /* <DEDUP_REMOVED lines=12> */
.L_x_9334:
        /* <DEDUP_REMOVED lines=16> */
[----:B------:R2:W4:Y:S04]  /*0650*/  @P0 LDG.E.128 R16, [R28.64] ;  /* 0x000000041c100981 */ /* 0x000528000c1e1d00 */
[----:B------:R2:W5:Y:S01]  /*0660*/  @P0 LDG.E.128 R20, [R28.64+0x10] ;  /* 0x000010041c140981 */ /* 0x000562000c1e1d00 */
[----:B------:R-:W-:Y:S02]  /*0670*/  ISETP.NE.U32.AND P2, PT, RZ, c[0x0][0x180], PT ;  /* 0x00006000ff007a0c */ /* 0x000fe40003f45070 */
[----:B------:R-:W-:Y:S02]  /*0680*/  MOV R63, 0x3f800000 ;  /* 0x3f800000003f7802 */ /* 0x000fe40000000f00 */
[----:B------:R-:W-:Y:S02]  /*0690*/  IADD3 R104, R110, 0x20, RZ ;  /* 0x000000206e687810 */ /* 0x000fe40007ffe0ff */
[----:B--2---:R-:W-:-:S02]  /*06a0*/  PRMT R28, RZ, 0x5410, R24 ;  /* 0x00005410ff1c7816 */ /* 0x004fc40000000018 */
[----:B---3--:R-:W-:Y:S02]  /*06b0*/  @P1 PRMT R63, RZ, 0x5410, R30 ;  /* 0x00005410ff3f1816 */ /* 0x008fe4000000001e */
[----:B------:R-:W-:Y:S02]  /*06c0*/  ISETP.NE.AND.EX P1, PT, RZ, c[0x0][0x184], PT, P2 ;  /* 0x00006100ff007a0c */ /* 0x000fe40003f25320 */
[----:B------:R-:W-:Y:S02]  /*06d0*/  PRMT R30, RZ, 0x7610, R24 ;  /* 0x00007610ff1e7816 */ /* 0x000fe40000000018 */
[--C-:B------:R-:W-:Y:S02]  /*06e0*/  PRMT R32, RZ, 0x5410, R25.reuse ;  /* 0x00005410ff207816 */ /* 0x100fe40000000019 */
[----:B------:R-:W-:Y:S02]  /*06f0*/  PRMT R34, RZ, 0x7610, R25 ;  /* 0x00007610ff227816 */ /* 0x000fe40000000019 */
[----:B------:R-:W-:-:S02]  /*0700*/  PRMT R36, RZ, 0x5410, R26 ;  /* 0x00005410ff247816 */ /* 0x000fc4000000001a */
[----:B------:R-:W-:Y:S02]  /*0710*/  PRMT R38, RZ, 0x7610, R26 ;  /* 0x00007610ff267816 */ /* 0x000fe4000000001a */
[--C-:B------:R-:W-:Y:S02]  /*0720*/  PRMT R40, RZ, 0x5410, R27.reuse ;  /* 0x00005410ff287816 */ /* 0x100fe4000000001b */
[----:B------:R-:W-:Y:S01]  /*0730*/  PRMT R42, RZ, 0x7610, R27 ;  /* 0x00007610ff2a7816 */ /* 0x000fe2000000001b */
[-C--:B------:R-:W-:Y:S01]  /*0740*/  FMUL.FTZ R24, R28, R63.reuse ;  /* 0x0000003f1c187220 */ /* 0x080fe20000410000 */
[----:B------:R-:W-:Y:S01]  /*0750*/  LEA R46, P2, R110, c[0x0][0x188], 0x5 ;  /* 0x000062006e2e7a11 */ /* 0x000fe200078428ff */
[-C--:B------:R-:W-:Y:S02]  /*0760*/  FMUL.FTZ R25, R30, R63.reuse ;  /* 0x0000003f1e197220 */ /* 0x080fe40000410000 */
[-C--:B------:R-:W-:Y:S02]  /*0770*/  FMUL.FTZ R26, R32, R63.reuse ;  /* 0x0000003f201a7220 */ /* 0x080fe40000410000 */
[----:B------:R-:W-:-:S02]  /*0780*/  FMUL.FTZ R27, R34, R63 ;  /* 0x0000003f221b7220 */ /* 0x000fc40000410000 */
[-C--:B------:R-:W-:Y:S02]  /*0790*/  FMUL.FTZ R28, R36, R63.reuse ;  /* 0x0000003f241c7220 */ /* 0x080fe40000410000 */
[-C--:B------:R-:W-:Y:S02]  /*07a0*/  FMUL.FTZ R29, R38, R63.reuse ;  /* 0x0000003f261d7220 */ /* 0x080fe40000410000 */
[-C--:B------:R-:W-:Y:S02]  /*07b0*/  FMUL.FTZ R30, R40, R63.reuse ;  /* 0x0000003f281e7220 */ /* 0x080fe40000410000 */
[----:B------:R-:W-:Y:S01]  /*07c0*/  FMUL.FTZ R31, R42, R63 ;  /* 0x0000003f2a1f7220 */ /* 0x000fe20000410000 */
[----:B------:R-:W-:Y:S01]  /*07d0*/  LEA.HI.X R47, R110, c[0x0][0x18c], RZ, 0x5, P2 ;  /* 0x000063006e2f7a11 */ /* 0x000fe200010f2cff */
[----:B----4-:R-:W-:Y:S02]  /*07e0*/  @P1 FADD.FTZ R24, R16, R24 ;  /* 0x0000001810181221 */ /* 0x010fe40000010000 */
[----:B------:R-:W-:-:S02]  /*07f0*/  @P1 FADD.FTZ R25, R17, R25 ;  /* 0x0000001911191221 */ /* 0x000fc40000010000 */
[----:B------:R-:W-:Y:S02]  /*0800*/  @P1 FADD.FTZ R26, R18, R26 ;  /* 0x0000001a121a1221 */ /* 0x000fe40000010000 */
[----:B------:R-:W-:Y:S02]  /*0810*/  @P1 FADD.FTZ R27, R19, R27 ;  /* 0x0000001b131b1221 */ /* 0x000fe40000010000 */
[----:B-----5:R-:W-:Y:S02]  /*0820*/  @P1 FADD.FTZ R28, R20, R28 ;  /* 0x0000001c141c1221 */ /* 0x020fe40000010000 */
[----:B------:R-:W-:Y:S02]  /*0830*/  @P1 FADD.FTZ R29, R21, R29 ;  /* 0x0000001d151d1221 */ /* 0x000fe40000010000 */
[----:B------:R-:W-:Y:S02]  /*0840*/  @P1 FADD.FTZ R30, R22, R30 ;  /* 0x0000001e161e1221 */ /* 0x000fe40000010000 */
[----:B------:R-:W-:-:S02]  /*0850*/  @P1 FADD.FTZ R31, R23, R31 ;  /* 0x0000001f171f1221 */ /* 0x000fc40000010000 */
[C---:B------:R-:W-:Y:S01]  /*0860*/  IMAD.WIDE.U32 R40, R104.reuse, R57, c[0x0][0x170] ;  /* 0x00005c0068287625 */ /* 0x040fe200078e0039 */
[----:B------:R-:W-:Y:S01]  /*0870*/  STG.E.128 [R46.64], R24 ;  /* 0x000000182e007986 */ /* 0x000fe2000c101d04 */
[----:B------:R-:W-:-:S03]  /*0880*/  @P0 LEA R44, P2, R104, c[0x0][0x180], 0x5 ;  /* 0x00006000682c0a11 */ /* 0x000fc600078428ff */
[----:B------:R0:W-:Y:S04]  /*0890*/  STG.E.128 [R46.64+0x10], R28 ;  /* 0x0000101c2e007986 */ /* 0x0001e8000c101d04 */
[----:B------:R-:W2:Y:S01]  /*08a0*/  LDG.E.128 R40, [R40.64] ;  /* 0x0000000428287981 */ /* 0x000ea2000c1e1d00 */
[----:B------:R-:W-:Y:S02]  /*08b0*/  MOV R32, R16 ;  /* 0x0000001000207202 */ /* 0x000fe40000000f00 */
[----:B------:R-:W-:Y:S02]  /*08c0*/  MOV R33, R17 ;  /* 0x0000001100217202 */ /* 0x000fe40000000f00 */
[----:B------:R-:W-:Y:S02]  /*08d0*/  MOV R34, R18 ;  /* 0x0000001200227202 */ /* 0x000fe40000000f00 */
[----:B------:R-:W-:-:S02]  /*08e0*/  MOV R35, R19 ;  /* 0x0000001300237202 */ /* 0x000fc40000000f00 */
[----:B------:R-:W-:Y:S02]  /*08f0*/  MOV R36, R20 ;  /* 0x0000001400247202 */ /* 0x000fe40000000f00 */
[----:B------:R-:W-:Y:S02]  /*0900*/  MOV R37, R21 ;  /* 0x0000001500257202 */ /* 0x000fe40000000f00 */
[----:B------:R-:W-:Y:S02]  /*0910*/  MOV R38, R22 ;  /* 0x0000001600267202 */ /* 0x000fe40000000f00 */
[----:B------:R-:W-:Y:S02]  /*0920*/  MOV R39, R23 ;  /* 0x0000001700277202 */ /* 0x000fe40000000f00 */
[----:B------:R-:W-:-:S05]  /*0930*/  @P0 LEA.HI.X R45, R104, c[0x0][0x184], RZ, 0x5, P2 ;  /* 0x00006100682d0a11 */ /* 0x000fca00010f2cff */
[----:B------:R2:W3:Y:S04]  /*0940*/  @P0 LDG.E.128 R32, [R44.64] ;  /* 0x000000042c200981 */ /* 0x0004e8000c1e1d00 */
[----:B------:R2:W4:Y:S01]  /*0950*/  @P0 LDG.E.128 R36, [R44.64+0x10] ;  /* 0x000010042c240981 */ /* 0x000522000c1e1d00 */
[----:B------:R-:W-:Y:S02]  /*0960*/  IADD3 R106, R110, 0x40, RZ ;  /* 0x000000406e6a7810 */ /* 0x000fe40007ffe0ff */
[----:B------:R-:W-:-:S04]  /*0970*/  LEA R54, P2, R104, c[0x0][0x188], 0x5 ;  /* 0x0000620068367a11 */ /* 0x000fc800078428ff */
[----:B------:R-:W-:Y:S02]  /*0980*/  LEA.HI.X R55, R104, c[0x0][0x18c], RZ, 0x5, P2 ;  /* 0x0000630068377a11 */ /* 0x000fe400010f2cff */
[--C-:B--2---:R-:W-:Y:S02]  /*0990*/  PRMT R44, RZ, 0x5410, R40.reuse ;  /* 0x00005410ff2c7816 */ /* 0x104fe40000000028 */
[----:B0-----:R-:W-:Y:S02]  /*09a0*/  PRMT R46, RZ, 0x7610, R40 ;  /* 0x00007610ff2e7816 */ /* 0x001fe40000000028 */
[--C-:B------:R-:W-:Y:S02]  /*09b0*/  PRMT R48, RZ, 0x5410, R41.reuse ;  /* 0x00005410ff307816 */ /* 0x100fe40000000029 */
[----:B------:R-:W-:Y:S02]  /*09c0*/  PRMT R50, RZ, 0x7610, R41 ;  /* 0x00007610ff327816 */ /* 0x000fe40000000029 */
[----:B------:R-:W-:-:S02]  /*09d0*/  PRMT R52, RZ, 0x5410, R42 ;  /* 0x00005410ff347816 */ /* 0x000fc4000000002a */
[----:B------:R-:W-:Y:S02]  /*09e0*/  PRMT R56, RZ, 0x7610, R42 ;  /* 0x00007610ff387816 */ /* 0x000fe4000000002a */
[--C-:B------:R-:W-:Y:S02]  /*09f0*/  PRMT R58, RZ, 0x5410, R43.reuse ;  /* 0x00005410ff3a7816 */ /* 0x100fe4000000002b */
[----:B------:R-:W-:Y:S01]  /*0a00*/  PRMT R60, RZ, 0x7610, R43 ;  /* 0x00007610ff3c7816 */ /* 0x000fe2000000002b */
[-C--:B------:R-:W-:Y:S02]  /*0a10*/  FMUL.FTZ R40, R44, R63.reuse ;  /* 0x0000003f2c287220 */ /* 0x080fe40000410000 */
[-C--:B------:R-:W-:Y:S02]  /*0a20*/  FMUL.FTZ R41, R46, R63.reuse ;  /* 0x0000003f2e297220 */ /* 0x080fe40000410000 */
[-C--:B------:R-:W-:Y:S02]  /*0a30*/  FMUL.FTZ R42, R48, R63.reuse ;  /* 0x0000003f302a7220 */ /* 0x080fe40000410000 */
[----:B------:R-:W-:-:S02]  /*0a40*/  FMUL.FTZ R43, R50, R63 ;  /* 0x0000003f322b7220 */ /* 0x000fc40000410000 */
[-C--:B------:R-:W-:Y:S02]  /*0a50*/  FMUL.FTZ R44, R52, R63.reuse ;  /* 0x0000003f342c7220 */ /* 0x080fe40000410000 */
[-C--:B------:R-:W-:Y:S02]  /*0a60*/  FMUL.FTZ R45, R56, R63.reuse ;  /* 0x0000003f382d7220 */ /* 0x080fe40000410000 */
[-C--:B------:R-:W-:Y:S02]  /*0a70*/  FMUL.FTZ R46, R58, R63.reuse ;  /* 0x0000003f3a2e7220 */ /* 0x080fe40000410000 */
[----:B------:R-:W-:Y:S02]  /*0a80*/  FMUL.FTZ R47, R60, R63 ;  /* 0x0000003f3c2f7220 */ /* 0x000fe40000410000 */
[----:B---3--:R-:W-:Y:S02]  /*0a90*/  @P1 FADD.FTZ R40, R32, R40 ;  /* 0x0000002820281221 */ /* 0x008fe40000010000 */
[----:B------:R-:W-:-:S02]  /*0aa0*/  @P1 FADD.FTZ R41, R33, R41 ;  /* 0x0000002921291221 */ /* 0x000fc40000010000 */
[----:B------:R-:W-:Y:S02]  /*0ab0*/  @P1 FADD.FTZ R42, R34, R42 ;  /* 0x0000002a222a1221 */ /* 0x000fe40000010000 */
[----:B------:R-:W-:Y:S02]  /*0ac0*/  @P1 FADD.FTZ R43, R35, R43 ;  /* 0x0000002b232b1221 */ /* 0x000fe40000010000 */
[----:B----4-:R-:W-:Y:S02]  /*0ad0*/  @P1 FADD.FTZ R44, R36, R44 ;  /* 0x0000002c242c1221 */ /* 0x010fe40000010000 */
        /* <DEDUP_REMOVED lines=8> */
[----:B------:R-:W-:Y:S02]  /*0b60*/  @P0 LEA.HI.X R53, R106, c[0x0][0x184], RZ, 0x5, P2 ;  /* 0x000061006a350a11 */ /* 0x000fe400010f2cff */
[----:B------:R-:W-:Y:S02]  /*0b70*/  @P0 MOV R16, R32 ;  /* 0x0000002000100202 */ /* 0x000fe40000000f00 */
[----:B------:R-:W-:Y:S02]  /*0b80*/  @P0 MOV R17, R33 ;  /* 0x0000002100110202 */ /* 0x000fe40000000f00 */
[----:B------:R-:W-:-:S02]  /*0b90*/  @P0 MOV R18, R34 ;  /* 0x0000002200120202 */ /* 0x000fc40000000f00 */
[----:B------:R-:W-:Y:S02]  /*0ba0*/  @P0 MOV R19, R35 ;  /* 0x0000002300130202 */ /* 0x000fe40000000f00 */
[----:B------:R-:W-:Y:S01]  /*0bb0*/  @P0 MOV R20, R36 ;  /* 0x0000002400140202 */ /* 0x000fe20000000f00 */
[----:B------:R2:W3:Y:S01]  /*0bc0*/  @P0 LDG.E.128 R32, [R52.64] ;  /* 0x0000000434200981 */ /* 0x0004e2000c1e1d00 */
[----:B------:R-:W-:Y:S02]  /*0bd0*/  @P0 MOV R21, R37 ;  /* 0x0000002500150202 */ /* 0x000fe40000000f00 */
[----:B------:R-:W-:Y:S02]  /*0be0*/  @P0 MOV R22, R38 ;  /* 0x0000002600160202 */ /* 0x000fe40000000f00 */
[----:B------:R-:W-:Y:S02]  /*0bf0*/  @P0 MOV R23, R39 ;  /* 0x0000002700170202 */ /* 0x000fe40000000f00 */
[----:B------:R2:W4:Y:S01]  /*0c00*/  @P0 LDG.E.128 R36, [R52.64+0x10] ;  /* 0x0000100434240981 */ /* 0x000522000c1e1d00 */
[----:B------:R-:W-:-:S02]  /*0c10*/  IADD3 R108, R110, 0x60, RZ ;  /* 0x000000606e6c7810 */ /* 0x000fc40007ffe0ff */
        /* <DEDUP_REMOVED lines=27> */
[----:B------:R-:W-:Y:S04]  /*0dd0*/  STG.E.128 [R114.64], R48 ;  /* 0x0000003072007986 */ /* 0x000fe8000c101d04 */
[----:B------:R0:W-:Y:S04]  /*0de0*/  STG.E.128 [R114.64+0x10], R52 ;  /* 0x0000103472007986 */ /* 0x0001e8000c101d04 */
[----:B------:R-:W2:Y:S01]  /*0df0*/  LDG.E.128 R56, [R56.64] ;  /* 0x0000000438387981 */ /* 0x000ea2000c1e1d00 */
[----:B------:R-:W-:-:S02]  /*0e00*/  @P0 LEA R60, P2, R108, c[0x0][0x180], 0x5 ;  /* 0x000060006c3c0a11 */ /* 0x000fc400078428ff */
[----:B------:R-:W-:Y:S02]  /*0e10*/  @P0 MOV R16, R32 ;  /* 0x0000002000100202 */ /* 0x000fe40000000f00 */
[----:B------:R-:W-:Y:S02]  /*0e20*/  @P0 MOV R17, R33 ;  /* 0x0000002100110202 */ /* 0x000fe40000000f00 */
[----:B------:R-:W-:Y:S02]  /*0e30*/  @P0 MOV R18, R34 ;  /* 0x0000002200120202 */ /* 0x000fe40000000f00 */
[----:B------:R-:W-:Y:S02]  /*0e40*/  @P0 MOV R19, R35 ;  /* 0x0000002300130202 */ /* 0x000fe40000000f00 */
[----:B------:R-:W-:-:S05]  /*0e50*/  @P0 LEA.HI.X R61, R108, c[0x0][0x184], RZ, 0x5, P2 ;  /* 0x000061006c3d0a11 */ /* 0x000fca00010f2cff */
[----:B------:R1:W3:Y:S01]  /*0e60*/  @P0 LDG.E.128 R16, [R60.64] ;  /* 0x000000043c100981 */ /* 0x0002e2000c1e1d00 */
[----:B------:R-:W-:Y:S02]  /*0e70*/  @P0 MOV R20, R36 ;  /* 0x0000002400140202 */ /* 0x000fe40000000f00 */
[----:B------:R-:W-:Y:S02]  /*0e80*/  @P0 MOV R21, R37 ;  /* 0x0000002500150202 */ /* 0x000fe40000000f00 */
[----:B------:R-:W-:Y:S02]  /*0e90*/  @P0 MOV R22, R38 ;  /* 0x0000002600160202 */ /* 0x000fe40000000f00 */
[----:B------:R-:W-:-:S06]  /*0ea0*/  @P0 MOV R23, R39 ;  /* 0x0000002700170202 */ /* 0x000fcc0000000f00 */
[----:B------:R1:W4:Y:S01]  /*0eb0*/  @P0 LDG.E.128 R20, [R60.64+0x10] ;  /* 0x000010043c140981 */ /* 0x000322000c1e1d00 */
[----:B------:R-:W-:-:S04]  /*0ec0*/  FADD.FTZ R62, RZ, R24 ;  /* 0x00000018ff3e7221 */ /* 0x000fc80000010000 */
        /* <DEDUP_REMOVED lines=9> */
[----:B-1----:R-:W-:-:S04]  /*0f60*/  FADD.FTZ R60, R42, R115 ;  /* 0x000000732a3c7221 */ /* 0x002fc80000010000 */
[----:B------:R-:W-:-:S04]  /*0f70*/  FADD.FTZ R61, R43, R60 ;  /* 0x0000003c2b3d7221 */ /* 0x000fc80000010000 */
[----:B------:R-:W-:-:S04]  /*0f80*/  FADD.FTZ R60, R44, R61 ;  /* 0x0000003d2c3c7221 */ /* 0x000fc80000010000 */
[----:B------:R-:W-:-:S04]  /*0f90*/  FADD.FTZ R61, R45, R60 ;  /* 0x0000003c2d3d7221 */ /* 0x000fc80000010000 */
[----:B------:R-:W-:-:S04]  /*0fa0*/  FADD.FTZ R112, R46, R61 ;  /* 0x0000003d2e707221 */ /* 0x000fc80000010000 */
[----:B------:R-:W-:Y:S01]  /*0fb0*/  FADD.FTZ R61, R47, R112 ;  /* 0x000000702f3d7221 */ /* 0x000fe20000010000 */
[--C-:B--2---:R-:W-:Y:S02]  /*0fc0*/  PRMT R60, RZ, 0x5410, R56.reuse ;  /* 0x00005410ff3c7816 */ /* 0x104fe40000000038 */
[----:B------:R-:W-:Y:S01]  /*0fd0*/  PRMT R62, RZ, 0x7610, R56 ;  /* 0x00007610ff3e7816 */ /* 0x000fe20000000038 */
[----:B------:R-:W-:Y:S01]  /*0fe0*/  FADD.FTZ R56, R48, R61 ;  /* 0x0000003d30387221 */ /* 0x000fe20000010000 */
[--C-:B------:R-:W-:Y:S02]  /*0ff0*/  PRMT R120, RZ, 0x5410, R59.reuse ;  /* 0x00005410ff787816 */ /* 0x100fe4000000003b */
[----:B------:R-:W-:Y:S01]  /*1000*/  PRMT R122, RZ, 0x7610, R59 ;  /* 0x00007610ff7a7816 */ /* 0x000fe2000000003b */
[----:B------:R-:W-:Y:S01]  /*1010*/  FADD.FTZ R59, R49, R56 ;  /* 0x00000038313b7221 */ /* 0x000fe20000010000 */
[--C-:B------:R-:W-:Y:S02]  /*1020*/  PRMT R112, RZ, 0x5410, R57.reuse ;  /* 0x00005410ff707816 */ /* 0x100fe40000000039 */
[----:B------:R-:W-:Y:S01]  /*1030*/  PRMT R114, RZ, 0x7610, R57 ;  /* 0x00007610ff727816 */ /* 0x000fe20000000039 */
[----:B------:R-:W-:-:S02]  /*1040*/  FMUL.FTZ R57, R62, R63 ;  /* 0x0000003f3e397220 */ /* 0x000fc40000410000 */
[----:B------:R-:W-:Y:S01]  /*1050*/  FADD.FTZ R62, R50, R59 ;  /* 0x0000003b323e7221 */ /* 0x000fe20000010000 */
[----:B------:R-:W-:-:S03]  /*1060*/  PRMT R116, RZ, 0x5410, R58 ;  /* 0x00005410ff747816 */ /* 0x000fc6000000003a */
[----:B------:R-:W-:Y:S01]  /*1070*/  FADD.FTZ R115, R51, R62 ;  /* 0x0000003e33737221 */ /* 0x000fe20000010000 */
[----:B------:R-:W-:Y:S01]  /*1080*/  PRMT R118, RZ, 0x7610, R58 ;  /* 0x00007610ff767816 */ /* 0x000fe2000000003a */
[-C--:B------:R-:W-:Y:S02]  /*1090*/  FMUL.FTZ R58, R112, R63.reuse ;  /* 0x0000003f703a7220 */ /* 0x080fe40000410000 */
[----:B------:R-:W-:Y:S01]  /*10a0*/  FADD.FTZ R112, R52, R115 ;  /* 0x0000007334707221 */ /* 0x000fe20000010000 */
[----:B---3--:R-:W-:Y:S01]  /*10b0*/  @P0 MOV R32, R16 ;  /* 0x0000001000200202 */ /* 0x008fe20000000f00 */
[----:B------:R-:W-:Y:S02]  /*10c0*/  FMUL.FTZ R56, R60, R63 ;  /* 0x0000003f3c387220 */ /* 0x000fe40000410000 */
[----:B------:R-:W-:Y:S01]  /*10d0*/  FADD.FTZ R115, R53, R112 ;  /* 0x0000007035737221 */ /* 0x000fe20000010000 */
[----:B------:R-:W-:Y:S01]  /*10e0*/  @P0 MOV R33, R17 ;  /* 0x0000001100210202 */ /* 0x000fe20000000f00 */
[----:B------:R-:W-:-:S02]  /*10f0*/  @P1 FADD.FTZ R56, R56, R32 ;  /* 0x0000002038381221 */ /* 0x000fc40000010000 */
[----:B------:R-:W-:Y:S01]  /*1100*/  FADD.FTZ R32, R54, R115 ;  /* 0x0000007336207221 */ /* 0x000fe20000010000 */
[----:B------:R-:W-:Y:S01]  /*1110*/  @P0 MOV R34, R18 ;  /* 0x0000001200220202 */ /* 0x000fe20000000f00 */
[----:B------:R-:W-:Y:S02]  /*1120*/  @P1 FADD.FTZ R57, R57, R33 ;  /* 0x0000002139391221 */ /* 0x000fe40000010000 */
[----:B------:R-:W-:Y:S01]  /*1130*/  FADD.FTZ R33, R55, R32 ;  /* 0x0000002037217221 */ /* 0x000fe20000010000 */
[----:B------:R-:W-:Y:S01]  /*1140*/  @P0 MOV R35, R19 ;  /* 0x0000001300230202 */ /* 0x000fe20000000f00 */
[-C--:B------:R-:W-:Y:S01]  /*1150*/  FMUL.FTZ R59, R114, R63.reuse ;  /* 0x0000003f723b7220 */ /* 0x080fe20000410000 */
[----:B----4-:R-:W-:Y:S01]  /*1160*/  @P0 MOV R36, R20 ;  /* 0x0000001400240202 */ /* 0x010fe20000000f00 */
[----:B------:R-:W-:Y:S01]  /*1170*/  FMUL.FTZ R60, R116, R63 ;  /* 0x0000003f743c7220 */ /* 0x000fe20000410000 */
[----:B------:R-:W-:Y:S01]  /*1180*/  @P0 MOV R37, R21 ;  /* 0x0000001500250202 */ /* 0x000fe20000000f00 */
[-C--:B------:R-:W-:Y:S01]  /*1190*/  FMUL.FTZ R61, R118, R63.reuse ;  /* 0x0000003f763d7220 */ /* 0x080fe20000410000 */
[----:B------:R-:W-:Y:S01]  /*11a0*/  @P0 MOV R38, R22 ;  /* 0x0000001600260202 */ /* 0x000fe20000000f00 */
[----:B------:R-:W-:Y:S01]  /*11b0*/  FMUL.FTZ R62, R120, R63 ;  /* 0x0000003f783e7220 */ /* 0x000fe20000410000 */
[----:B------:R-:W-:Y:S01]  /*11c0*/  @P0 MOV R39, R23 ;  /* 0x0000001700270202 */ /* 0x000fe20000000f00 */
[----:B------:R-:W-:Y:S01]  /*11d0*/  FMUL.FTZ R63, R122, R63 ;  /* 0x0000003f7a3f7220 */ /* 0x000fe20000410000 */
[----:B------:R-:W-:Y:S01]  /*11e0*/  LEA R32, P2, R108, c[0x0][0x188], 0x5 ;  /* 0x000062006c207a11 */ /* 0x000fe200078428ff */
[----:B------:R-:W-:-:S02]  /*11f0*/  @P1 FADD.FTZ R58, R58, R34 ;  /* 0x000000223a3a1221 */ /* 0x000fc40000010000 */
[----:B------:R-:W-:Y:S01]  /*1200*/  FADD.FTZ R34, R56, R33 ;  /* 0x0000002138227221 */ /* 0x000fe20000010000 */
[----:B------:R-:W-:Y:S01]  /*1210*/  LEA.HI.X R33, R108, c[0x0][0x18c], RZ, 0x5, P2 ;  /* 0x000063006c217a11 */ /* 0x000fe200010f2cff */
[----:B------:R-:W-:Y:S02]  /*1220*/  @P1 FADD.FTZ R59, R59, R35 ;  /* 0x000000233b3b1221 */ /* 0x000fe40000010000 */
[----:B------:R-:W-:Y:S02]  /*1230*/  @P1 FADD.FTZ R60, R60, R36 ;  /* 0x000000243c3c1221 */ /* 0x000fe40000010000 */
[----:B------:R-:W-:Y:S02]  /*1240*/  @P1 FADD.FTZ R61, R61, R37 ;  /* 0x000000253d3d1221 */ /* 0x000fe40000010000 */
[----:B------:R-:W-:Y:S02]  /*1250*/  @P1 FADD.FTZ R62, R62, R38 ;  /* 0x000000263e3e1221 */ /* 0x000fe40000010000 */
[----:B------:R-:W-:-:S02]  /*1260*/  @P1 FADD.FTZ R63, R63, R39 ;  /* 0x000000273f3f1221 */ /* 0x000fc40000010000 */
[----:B------:R-:W-:Y:S01]  /*1270*/  FADD.FTZ R35, R57, R34 ;  /* 0x0000002239237221 */ /* 0x000fe20000010000 */
[----:B------:R0:W-:Y:S03]  /*1280*/  STG.E.128 [R32.64], R56 ;  /* 0x0000003820007986 */ /* 0x0001e6000c101d04 */
[----:B------:R-:W-:Y:S01]  /*1290*/  FADD.FTZ R34, R58, R35 ;  /* 0x000000233a227221 */ /* 0x000fe20000010000 */
[----:B------:R0:W-:Y:S03]  /*12a0*/  STG.E.128 [R32.64+0x10], R60 ;  /* 0x0000103c20007986 */ /* 0x0001e6000c101d04 */
        /* <DEDUP_REMOVED lines=8> */
.L_x_9335:
        /* <DEDUP_REMOVED lines=84> */
.L_x_9336:
[----:B------:R-:W-:Y:S01]  /*1870*/  HFMA2.MMA R38, -RZ, RZ, 0, 2.384185791015625e-07 ;  /* 0x00000004ff267435 */ /* 0x000fe200000001ff */
[----:B------:R-:W-:Y:S01]  /*1880*/  MOV R35, c[0x0][0x1e0] ;  /* 0x0000780000237a02 */ /* 0x000fe20000000f00 */
[----:B-1----:R-:W-:Y:S01]  /*1890*/  FADD.FTZ R36, R36, R39 ;  /* 0x0000002724247221 */ /* 0x002fe20000010000 */
[----:B------:R-:W-:Y:S01]  /*18a0*/  ISETP.NE.AND P0, PT, RZ, UR6, PT ;  /* 0x00000006ff007c0c */ /* 0x000fe2000bf05270 */
[----:B------:R-:W-:Y:S02]  /*18b0*/  FMUL.FTZ R34, R37, R37 ;  /* 0x0000002525227220 */ /* 0x000fe40000410000 */
[----:B------:R-:W-:-:S03]  /*18c0*/  FFMA.FTZ R35, R36, R35, c[0x0][0x228] ;  /* 0x00008a0024237623 */ /* 0x000fc60000010023 */
[----:B------:R-:W-:Y:S01]  /*18d0*/  FSEL R36, R34, RZ, P0 ;  /* 0x000000ff22247208 */ /* 0x000fe20000000000 */
[----:B------:R-:W-:Y:S01]  /*18e0*/  @!P1 IMAD.WIDE R32, R97, R38, c[0x0][0x1a0] ;  /* 0x0000680061209625 */ /* 0x000fe200078e0226 */
[----:B------:R-:W-:-:S03]  /*18f0*/  FSEL R34, R37, RZ, !P0 ;  /* 0x000000ff25227208 */ /* 0x000fc60004000000 */
[----:B0-----:R-:W-:Y:S01]  /*1900*/  FADD.FTZ R39, R35, R36 ;  /* 0x0000002423277221 */ /* 0x001fe20000010000 */
[----:B------:R0:W-:Y:S01]  /*1910*/  @!P1 STG.E [R32.64], R37 ;  /* 0x0000002520009986 */ /* 0x0001e2000c101904 */
[--C-:B------:R-:W-:Y:S02]  /*1920*/  FADD.FTZ R35, R24, -R34.reuse ;  /* 0x8000002218237221 */ /* 0x100fe40000010000 */
[----:B------:R-:W-:Y:S02]  /*1930*/  FADD.FTZ R36, R25, -R34 ;  /* 0x8000002219247221 */ /* 0x000fe40000010000 */
[----:B------:R-:W-:-:S04]  /*1940*/  @!P1 IMAD.WIDE R24, R97, R38, c[0x0][0x1a8] ;  /* 0x00006a0061189625 */ /* 0x000fc800078e0226 */
[--C-:B------:R-:W-:Y:S02]  /*1950*/  FADD.FTZ R30, R30, -R34.reuse ;  /* 0x800000221e1e7221 */ /* 0x100fe40000010000 */
[--C-:B------:R-:W-:Y:S01]  /*1960*/  FADD.FTZ R31, R31, -R34.reuse ;  /* 0x800000221f1f7221 */ /* 0x100fe20000010000 */
[----:B0-----:R-:W0:Y:S01]  /*1970*/  MUFU.RSQ R33, R39 ;  /* 0x0000002700217308 */ /* 0x001e220000001400 */
[--C-:B------:R-:W-:Y:S02]  /*1980*/  FADD.FTZ R26, R26, -R34.reuse ;  /* 0x800000221a1a7221 */ /* 0x100fe40000010000 */
[--C-:B------:R-:W-:Y:S02]  /*1990*/  FADD.FTZ R46, R46, -R34.reuse ;  /* 0x800000222e2e7221 */ /* 0x100fe40000010000 */
[--C-:B------:R-:W-:Y:S02]  /*19a0*/  FADD.FTZ R47, R47, -R34.reuse ;  /* 0x800000222f2f7221 */ /* 0x100fe40000010000 */
[----:B------:R-:W-:-:S02]  /*19b0*/  FADD.FTZ R44, R44, -R34 ;  /* 0x800000222c2c7221 */ /* 0x000fc40000010000 */
[--C-:B------:R-:W-:Y:S02]  /*19c0*/  FADD.FTZ R45, R45, -R34.reuse ;  /* 0x800000222d2d7221 */ /* 0x100fe40000010000 */
[--C-:B------:R-:W-:Y:S02]  /*19d0*/  FADD.FTZ R54, R54, -R34.reuse ;  /* 0x8000002236367221 */ /* 0x100fe40000010000 */
[----:B------:R-:W-:Y:S01]  /*19e0*/  FADD.FTZ R32, R51, -R34 ;  /* 0x8000002233207221 */ /* 0x000fe20000010000 */
[----:B------:R-:W-:Y:S01]  /*19f0*/  PRMT R51, RZ, 0x7610, R64 ;  /* 0x00007610ff337816 */ /* 0x000fe20000000040 */
[----:B------:R-:W-:Y:S01]  /*1a00*/  FADD.FTZ R62, R62, -R34 ;  /* 0x800000223e3e7221 */ /* 0x000fe20000010000 */
[----:B0-----:R0:W-:Y:S01]  /*1a10*/  @!P1 STG.E [R24.64], R33 ;  /* 0x0000002118009986 */ /* 0x0011e2000c101904 */
[C---:B------:R-:W-:Y:S02]  /*1a20*/  FMUL.FTZ R30, R33.reuse, R30 ;  /* 0x0000001e211e7220 */ /* 0x040fe40000410000 */
[----:B------:R-:W-:-:S02]  /*1a30*/  FMUL.FTZ R31, R33, R31 ;  /* 0x0000001f211f7220 */ /* 0x000fc40000410000 */
[C---:B------:R-:W-:Y:S02]  /*1a40*/  FMUL.FTZ R26, R33.reuse, R26 ;  /* 0x0000001a211a7220 */ /* 0x040fe40000410000 */
[C---:B------:R-:W-:Y:S02]  /*1a50*/  FMUL.FTZ R46, R33.reuse, R46 ;  /* 0x0000002e212e7220 */ /* 0x040fe40000410000 */
[C---:B------:R-:W-:Y:S02]  /*1a60*/  FMUL.FTZ R47, R33.reuse, R47 ;  /* 0x0000002f212f7220 */ /* 0x040fe40000410000 */
[C---:B------:R-:W-:Y:S01]  /*1a70*/  FMUL.FTZ R44, R33.reuse, R44 ;  /* 0x0000002c212c7220 */ /* 0x040fe20000410000 */
[----:B0-----:R-:W-:Y:S01]  /*1a80*/  PRMT R24, RZ, 0x5410, R67 ;  /* 0x00005410ff187816 */ /* 0x001fe20000000043 */
[C---:B------:R-:W-:Y:S02]  /*1a90*/  FMUL.FTZ R45, R33.reuse, R45 ;  /* 0x0000002d212d7220 */ /* 0x040fe40000410000 */
[----:B------:R-:W-:-:S02]  /*1aa0*/  FMUL.FTZ R54, R33, R54 ;  /* 0x0000003621367220 */ /* 0x000fc40000410000 */
[----:B------:R-:W-:Y:S01]  /*1ab0*/  FFMA.FTZ R30, R30, R24, R83 ;  /* 0x000000181e1e7223 */ /* 0x000fe20000010053 */
[----:B------:R-:W-:Y:S01]  /*1ac0*/  PRMT R24, RZ, 0x7610, R67 ;  /* 0x00007610ff187816 */ /* 0x000fe20000000043 */
[--C-:B------:R-:W-:Y:S02]  /*1ad0*/  FADD.FTZ R114, R55, -R34.reuse ;  /* 0x8000002237727221 */ /* 0x100fe40000010000 */
[----:B------:R-:W-:Y:S02]  /*1ae0*/  FADD.FTZ R27, R27, -R34 ;  /* 0x800000221b1b7221 */ /* 0x000fe40000010000 */
[----:B------:R-:W-:Y:S01]  /*1af0*/  FFMA.FTZ R31, R31, R24, R82 ;  /* 0x000000181f1f7223 */ /* 0x000fe20000010052 */
[----:B------:R-:W-:Y:S01]  /*1b00*/  PRMT R24, RZ, 0x5410, R65 ;  /* 0x00005410ff187816 */ /* 0x000fe20000000041 */
[--C-:B------:R-:W-:Y:S02]  /*1b10*/  FADD.FTZ R28, R28, -R34.reuse ;  /* 0x800000221c1c7221 */ /* 0x100fe40000010000 */
[----:B------:R-:W-:-:S02]  /*1b20*/  FADD.FTZ R29, R29, -R34 ;  /* 0x800000221d1d7221 */ /* 0x000fc40000010000 */
[----:B------:R-:W-:Y:S01]  /*1b30*/  FFMA.FTZ R26, R26, R24, R87 ;  /* 0x000000181a1a7223 */ /* 0x000fe20000010057 */
[----:B------:R-:W-:Y:S01]  /*1b40*/  PRMT R24, RZ, 0x5410, R71 ;  /* 0x00005410ff187816 */ /* 0x000fe20000000047 */
[--C-:B------:R-:W-:Y:S01]  /*1b50*/  FADD.FTZ R112, R53, -R34.reuse ;  /* 0x8000002235707221 */ /* 0x100fe20000010000 */
[----:B------:R-:W-:Y:S01]  /*1b60*/  PRMT R53, RZ, 0x7610, R75 ;  /* 0x00007610ff357816 */ /* 0x000fe2000000004b */
[--C-:B------:R-:W-:Y:S02]  /*1b70*/  FADD.FTZ R116, R56, -R34.reuse ;  /* 0x8000002238747221 */ /* 0x100fe40000010000 */
[----:B------:R-:W-:Y:S01]  /*1b80*/  FFMA.FTZ R46, R46, R24, R11 ;  /* 0x000000182e2e7223 */ /* 0x000fe2000001000b */
[----:B------:R-:W-:Y:S01]  /*1b90*/  PRMT R24, RZ, 0x7610, R71 ;  /* 0x00007610ff187816 */ /* 0x000fe20000000047 */
[--C-:B------:R-:W-:Y:S02]  /*1ba0*/  FADD.FTZ R40, R40, -R34.reuse ;  /* 0x8000002228287221 */ /* 0x100fe40000010000 */
[----:B------:R-:W-:-:S02]  /*1bb0*/  FADD.FTZ R41, R41, -R34 ;  /* 0x8000002229297221 */ /* 0x000fc40000010000 */
        /* <DEDUP_REMOVED lines=10> */
[--C-:B------:R-:W-:Y:S02]  /*1c60*/  FADD.FTZ R50, R50, -R34.reuse ;  /* 0x8000002232327221 */ /* 0x100fe40000010000 */
[--C-:B------:R-:W-:Y:S02]  /*1c70*/  FADD.FTZ R52, R52, -R34.reuse ;  /* 0x8000002234347221 */ /* 0x100fe40000010000 */
[----:B------:R-:W-:Y:S01]  /*1c80*/  FFMA.FTZ R54, R54, R24, R3 ;  /* 0x0000001836367223 */ /* 0x000fe20000010003 */
[----:B------:R-:W-:Y:S01]  /*1c90*/  PRMT R24, RZ, 0x5410, R79 ;  /* 0x00005410ff187816 */ /* 0x000fe2000000004f */
[--C-:B------:R-:W-:Y:S02]  /*1ca0*/  FADD.FTZ R56, R57, -R34.reuse ;  /* 0x8000002239387221 */ /* 0x100fe40000010000 */
[----:B------:R-:W-:-:S02]  /*1cb0*/  FADD.FTZ R58, R58, -R34 ;  /* 0x800000223a3a7221 */ /* 0x000fc40000010000 */
[--C-:B------:R-:W-:Y:S02]  /*1cc0*/  FADD.FTZ R118, R59, -R34.reuse ;  /* 0x800000223b767221 */ /* 0x100fe40000010000 */
[--C-:B------:R-:W-:Y:S02]  /*1cd0*/  FADD.FTZ R60, R60, -R34.reuse ;  /* 0x800000223c3c7221 */ /* 0x100fe40000010000 */
[----:B------:R-:W-:Y:S02]  /*1ce0*/  FADD.FTZ R120, R61, -R34 ;  /* 0x800000223d787221 */ /* 0x000fe40000010000 */
[C---:B------:R-:W-:Y:S02]  /*1cf0*/  FMUL.FTZ R122, R33.reuse, R35 ;  /* 0x00000023217a7220 */ /* 0x040fe40000410000 */
[C---:B------:R-:W-:Y:S01]  /*1d00*/  FMUL.FTZ R37, R33.reuse, R32 ;  /* 0x0000002021257220 */ /* 0x040fe20000410000 */
[----:B------:R-:W-:Y:S01]  /*1d10*/  PRMT R32, RZ, 0x5410, R64 ;  /* 0x00005410ff207816 */ /* 0x000fe20000000040 */
[----:B------:R-:W-:-:S02]  /*1d20*/  FMUL.FTZ R39, R33, R62 ;  /* 0x0000003e21277220 */ /* 0x000fc40000410000 */
[----:B------:R-:W-:Y:S02]  /*1d30*/  FADD.FTZ R34, R63, -R34 ;  /* 0x800000223f227221 */ /* 0x000fe40000010000 */
[C---:B------:R-:W-:Y:S02]  /*1d40*/  FMUL.FTZ R35, R33.reuse, R36 ;  /* 0x0000002421237220 */ /* 0x040fe40000410000 */
[C---:B------:R-:W-:Y:S02]  /*1d50*/  FMUL.FTZ R25, R33.reuse, R114 ;  /* 0x0000007221197220 */ /* 0x040fe40000410000 */
[C---:B------:R-:W-:Y:S02]  /*1d60*/  FMUL.FTZ R27, R33.reuse, R27 ;  /* 0x0000001b211b7220 */ /* 0x040fe40000410000 */
[C---:B------:R-:W-:Y:S01]  /*1d70*/  FMUL.FTZ R36, R33.reuse, R28 ;  /* 0x0000001c21247220 */ /* 0x040fe20000410000 */
[----:B------:R-:W-:Y:S01]  /*1d80*/  LEA R28, P0, R110, c[0x0][0x208], 0x4 ;  /* 0x000082006e1c7a11 */ /* 0x000fe200078020ff */
        /* <DEDUP_REMOVED lines=16> */
[----:B------:R-:W-:Y:S01]  /*1e90*/  FFMA.FTZ R39, R39, R24, R94 ;  /* 0x0000001827277223 */ /* 0x000fe2000001005e */
[----:B------:R-:W-:Y:S01]  /*1ea0*/  PRMT R24, RZ, 0x7610, R79 ;  /* 0x00007610ff187816 */ /* 0x000fe2000000004f */
[----:B------:R-:W-:Y:S02]  /*1eb0*/  FMUL.FTZ R33, R33, R34 ;  /* 0x0000002221217220 */ /* 0x000fe40000410000 */
[----:B------:R-:W-:-:S02]  /*1ec0*/  FFMA.FTZ R53, R25, R53, R2 ;  /* 0x0000003519357223 */ /* 0x000fc40000010002 */
        /* <DEDUP_REMOVED lines=10> */
[----:B------:R-:W-:Y:S01]  /*1f70*/  F2FP.BF16.PACK_AB R34, R25, R34 ;  /* 0x000000221922723e */ /* 0x000fe200000010ff */
[----:B------:R-:W-:Y:S01]  /*1f80*/  FFMA.FTZ R24, R66, R40, R81 ;  /* 0x0000002842187223 */ /* 0x000fe20000010051 */
[----:B------:R-:W-:Y:S01]  /*1f90*/  F2FP.BF16.PACK_AB R33, R27, R26 ;  /* 0x0000001a1b21723e */ /* 0x000fe200000010ff */
[----:B------:R-:W-:Y:S01]  /*1fa0*/  FFMA.FTZ R25, R68, R42, R15 ;  /* 0x0000002a44197223 */ /* 0x000fe2000001000f */
[----:B------:R-:W-:Y:S01]  /*1fb0*/  LEA R42, P0, R104, c[0x0][0x208], 0x4 ;  /* 0x00008200682a7a11 */ /* 0x000fe200078020ff */
[----:B------:R-:W-:Y:S01]  /*1fc0*/  FFMA.FTZ R30, R69, R43, R14 ;  /* 0x0000002b451e7223 */ /* 0x000fe2000001000e */
[----:B------:R-:W-:Y:S01]  /*1fd0*/  LEA R40, P1, R106, c[0x0][0x208], 0x4 ;  /* 0x000082006a287a11 */ /* 0x000fe200078220ff */
[----:B------:R-:W-:Y:S01]  /*1fe0*/  FFMA.FTZ R41, R103, R41, R80 ;  /* 0x0000002967297223 */ /* 0x000fe20000010050 */
[----:B------:R0:W-:Y:S01]  /*1ff0*/  STG.E.128 [R28.64], R32 ;  /* 0x000000201c007986 */ /* 0x0001e2000c101d04 */
        /* <DEDUP_REMOVED lines=13> */
[----:B------:R-:W-:Y:S01]  /*20d0*/  LEA.HI.X R41, R106, c[0x0][0x20c], RZ, 0x4, P1 ;  /* 0x000083006a297a11 */ /* 0x000fe200008f24ff */
[----:B------:R1:W-:Y:S01]  /*20e0*/  STG.E.128 [R42.64], R24 ;  /* 0x000000182a007986 */ /* 0x0003e2000c101d04 */
[----:B------:R-:W-:-:S02]  /*20f0*/  IMAD R97, R38, c[0x0][0x160], R97 ;  /* 0x0000580026617a24 */ /* 0x000fc400078e0261 */
[----:B0-----:R-:W-:Y:S01]  /*2100*/  FFMA.FTZ R34, R77, R60, R92 ;  /* 0x0000003c4d227223 */ /* 0x001fe2000001005c */
[----:B------:R-:W-:Y:S01]  /*2110*/  F2FP.BF16.PACK_AB R29, R37, R50 ;  /* 0x00000032251d723e */ /* 0x000fe200000010ff */
[----:B------:R-:W-:Y:S01]  /*2120*/  FFMA.FTZ R33, R78, R120, R95 ;  /* 0x000000784e217223 */ /* 0x000fe2000001005f */
[----:B------:R-:W-:Y:S01]  /*2130*/  F2FP.BF16.PACK_AB R35, R36, R39 ;  /* 0x000000272423723e */ /* 0x000fe200000010ff */
[----:B------:R-:W-:Y:S01]  /*2140*/  FFMA.FTZ R32, R107, R116, R0 ;  /* 0x000000746b207223 */ /* 0x000fe20000010000 */
[----:B------:R-:W-:Y:S01]  /*2150*/  LEA R36, P2, R108, c[0x0][0x208], 0x4 ;  /* 0x000082006c247a11 */ /* 0x000fe200078420ff */
[----:B------:R-:W-:Y:S01]  /*2160*/  FFMA.FTZ R37, R76, R56, R91 ;  /* 0x000000384c257223 */ /* 0x000fe2000001005b */
[----:B------:R-:W-:Y:S01]  /*2170*/  F2FP.BF16.PACK_AB R34, R33, R34 ;  /* 0x000000222122723e */ /* 0x000fe200000010ff */
[----:B------:R-:W-:Y:S01]  /*2180*/  FFMA.FTZ R33, R111, R58, R90 ;  /* 0x0000003a6f217223 */ /* 0x000fe2000001005a */
[----:B------:R-:W-:Y:S02]  /*2190*/  F2FP.BF16.PACK_AB R28, R49, R48 ;  /* 0x00000030311c723e */ /* 0x000fe400000010ff */
[----:B------:R-:W-:-:S02]  /*21a0*/  F2FP.BF16.PACK_AB R32, R37, R32 ;  /* 0x000000202520723e */ /* 0x000fc400000010ff */
[----:B------:R-:W-:Y:S01]  /*21b0*/  F2FP.BF16.PACK_AB R33, R118, R33 ;  /* 0x000000217621723e */ /* 0x000fe200000010ff */
[----:B------:R1:W-:Y:S01]  /*21c0*/  STG.E.128 [R40.64], R28 ;  /* 0x0000001c28007986 */ /* 0x0003e2000c101d04 */
[----:B------:R-:W-:Y:S02]  /*21d0*/  LEA.HI.X R37, R108, c[0x0][0x20c], RZ, 0x4, P2 ;  /* 0x000083006c257a11 */ /* 0x000fe400010f24ff */
[----:B------:R-:W-:-:S03]  /*21e0*/  ISETP.GE.AND P0, PT, R97, c[0x0][0x164], PT ;  /* 0x0000590061007a0c */ /* 0x000fc60003f06270 */
[----:B------:R1:W-:Y:S10]  /*21f0*/  STG.E.128 [R36.64], R32 ;  /* 0x0000002024007986 */ /* 0x0003f4000c101d04 */
[----:B-1----:R-:W-:Y:S01]  /*2200*/  @P0 CALL.REL.NOINC `(.L_x_9333) ;  /* 0x0000001000000944 */ /* 0x002fe20003c00000 */
[----:B------:R-:W-:Y:S05]  /*2210*/  BRA `(.L_x_9334) ;  /* 0xffffe33000007947 */ /* 0x000fea000383ffff */
.L_x_9333:
[----:B------:R-:W-:Y:S05]  /*2220*/  EXIT ;  /* 0x000000000000794d */ /* 0x000fea0003800000 */
.L_x_9331:
[----:B0-----:R-:W-:Y:S02]  /*2230*/  MOV R36, 0x1 ;  /* 0x0000000100247802 */ /* 0x001fe40000000f00 */
[----:B------:R-:W-:-:S02]  /*2240*/  MOV R34, 0x1f ;  /* 0x0000001f00227802 */ /* 0x000fc40000000f00 */
[----:B------:R-:W-:Y:S02]  /*2250*/  MOV R35, 0xffffffff ;  /* 0xffffffff00237802 */ /* 0x000fe40000000f00 */
[----:B------:R-:W-:Y:S02]  /*2260*/  MOV R32, 0x2280 ;  /* 0x0000228000207802 */ /* 0x000fe40000000f00 */
[----:B------:R-:W-:Y:S05]  /*2270*/  CALL.REL.NOINC `($__internal_49_$__cuda_sm70_shflsync_bfly_p) ;  /* 0x0000079000007944 */ /* 0x000fea0003c00000 */
[----:B-1----:R-:W-:Y:S01]  /*2280*/  MOV R32, R36 ;  /* 0x0000002400207202 */ /* 0x002fe20000000f00 */
[----:B0-----:R-:W-:Y:S05]  /*2290*/  BRA `(.L_x_9335) ;  /* 0xfffff09000007947 */ /* 0x001fea000383ffff */
.L_x_9332:
[----:B------:R-:W-:Y:S01]  /*22a0*/  HFMA2.MMA R36, -RZ, RZ, 0, 1.1920928955078125e-07 ;  /* 0x00000002ff247435 */ /* 0x000fe200000001ff */
[----:B------:R-:W-:Y:S02]  /*22b0*/  MOV R34, 0x1f ;  /* 0x0000001f00227802 */ /* 0x000fe40000000f00 */
[----:B------:R-:W-:Y:S02]  /*22c0*/  MOV R35, 0xffffffff ;  /* 0xffffffff00237802 */ /* 0x000fe40000000f00 */
[----:B------:R-:W-:Y:S02]  /*22d0*/  MOV R32, 0x22f0 ;  /* 0x000022f000207802 */ /* 0x000fe40000000f00 */
[----:B------:R-:W-:Y:S05]  /*22e0*/  CALL.REL.NOINC `($__internal_49_$__cuda_sm70_shflsync_bfly_p) ;  /* 0x0000072000007944 */ /* 0x000fea0003c00000 */
[----:B01----:R-:W-:Y:S01]  /*22f0*/  FADD.FTZ R39, R39, R36 ;  /* 0x0000002427277221 */ /* 0x003fe20000010000 */
[----:B------:R-:W-:Y:S01]  /*2300*/  HFMA2.MMA R36, -RZ, RZ, 0, 2.384185791015625e-07 ;  /* 0x00000004ff247435 */ /* 0x000fe200000001ff */
[----:B------:R-:W-:-:S02]  /*2310*/  MOV R34, 0x1f ;  /* 0x0000001f00227802 */ /* 0x000fc40000000f00 */
[----:B------:R-:W-:Y:S02]  /*2320*/  MOV R35, 0xffffffff ;  /* 0xffffffff00237802 */ /* 0x000fe40000000f00 */
[----:B------:R-:W-:Y:S02]  /*2330*/  MOV R32, 0x2350 ;  /* 0x0000235000207802 */ /* 0x000fe40000000f00 */
[----:B------:R-:W-:Y:S05]  /*2340*/  CALL.REL.NOINC `($__internal_49_$__cuda_sm70_shflsync_bfly_p) ;  /* 0x000006c000007944 */ /* 0x000fea0003c00000 */
[----:B01----:R-:W-:Y:S01]  /*2350*/  FADD.FTZ R39, R39, R36 ;  /* 0x0000002427277221 */ /* 0x003fe20000010000 */
[----:B------:R-:W-:Y:S01]  /*2360*/  HFMA2.MMA R36, -RZ, RZ, 0, 4.76837158203125e-07 ;  /* 0x00000008ff247435 */ /* 0x000fe200000001ff */
[----:B------:R-:W-:Y:S02]  /*2370*/  MOV R34, 0x1f ;  /* 0x0000001f00227802 */ /* 0x000fe40000000f00 */
[----:B------:R-:W-:Y:S02]  /*2380*/  MOV R35, 0xffffffff ;  /* 0xffffffff00237802 */ /* 0x000fe40000000f00 */
[----:B------:R-:W-:Y:S02]  /*2390*/  MOV R32, 0x23b0 ;  /* 0x000023b000207802 */ /* 0x000fe40000000f00 */
[----:B------:R-:W-:Y:S05]  /*23a0*/  CALL.REL.NOINC `($__internal_49_$__cuda_sm70_shflsync_bfly_p) ;  /* 0x0000066000007944 */ /* 0x000fea0003c00000 */
[----:B01----:R-:W-:Y:S01]  /*23b0*/  FADD.FTZ R39, R39, R36 ;  /* 0x0000002427277221 */ /* 0x003fe20000010000 */
[----:B------:R-:W-:Y:S01]  /*23c0*/  HFMA2.MMA R36, -RZ, RZ, 0, 9.5367431640625e-07 ;  /* 0x00000010ff247435 */ /* 0x000fe200000001ff */
[----:B------:R-:W-:-:S02]  /*23d0*/  MOV R34, 0x1f ;  /* 0x0000001f00227802 */ /* 0x000fc40000000f00 */
[----:B------:R-:W-:Y:S02]  /*23e0*/  MOV R35, 0xffffffff ;  /* 0xffffffff00237802 */ /* 0x000fe40000000f00 */
[----:B------:R-:W-:Y:S02]  /*23f0*/  MOV R32, 0x2410 ;  /* 0x0000241000207802 */ /* 0x000fe40000000f00 */
[----:B------:R-:W-:Y:S05]  /*2400*/  CALL.REL.NOINC `($__internal_49_$__cuda_sm70_shflsync_bfly_p) ;  /* 0x0000060000007944 */ /* 0x000fea0003c00000 */
[----:B-1----:R-:W-:Y:S01]  /*2410*/  FADD.FTZ R36, R39, R36 ;  /* 0x0000002427247221 */ /* 0x002fe20000010000 */
[----:B0-----:R-:W-:-:S03]  /*2420*/  MOV R34, 0x1f ;  /* 0x0000001f00227802 */ /* 0x001fc60000000f00 */
        /* <DEDUP_REMOVED lines=65> */
[----:B------:R-:W-:-:S03]  /*2840*/  MOV R35, 0xffffffff ;  /* 0xffffffff00237802 */ /* 0x000fc60000000f00 */
[----:B------:R-:W-:Y:S01]  /*2850*/  FFMA.FTZ R39, R33, R33, R32 ;  /* 0x0000002121277223 */ /* 0x000fe20000010020 */
[----:B------:R-:W-:Y:S02]  /*2860*/  MOV R32, 0x2880 ;  /* 0x0000288000207802 */ /* 0x000fe40000000f00 */
[----:B------:R-:W-:Y:S05]  /*2870*/  CALL.REL.NOINC `($__internal_49_$__cuda_sm70_shflsync_bfly_p) ;  /* 0x0000019000007944 */ /* 0x000fea0003c00000 */
[----:B01----:R-:W-:Y:S01]  /*2880*/  FADD.FTZ R39, R39, R36 ;  /* 0x0000002427277221 */ /* 0x003fe20000010000 */
[----:B------:R-:W-:Y:S01]  /*2890*/  HFMA2.MMA R36, -RZ, RZ, 0, 1.1920928955078125e-07 ;  /* 0x00000002ff247435 */ /* 0x000fe200000001ff */
[----:B------:R-:W-:Y:S02]  /*28a0*/  MOV R34, 0x1f ;  /* 0x0000001f00227802 */ /* 0x000fe40000000f00 */
[----:B------:R-:W-:Y:S02]  /*28b0*/  MOV R35, 0xffffffff ;  /* 0xffffffff00237802 */ /* 0x000fe40000000f00 */
[----:B------:R-:W-:Y:S02]  /*28c0*/  MOV R32, 0x28e0 ;  /* 0x000028e000207802 */ /* 0x000fe40000000f00 */
[----:B------:R-:W-:Y:S05]  /*28d0*/  CALL.REL.NOINC `($__internal_49_$__cuda_sm70_shflsync_bfly_p) ;  /* 0x0000013000007944 */ /* 0x000fea0003c00000 */
[----:B01----:R-:W-:Y:S01]  /*28e0*/  FADD.FTZ R39, R39, R36 ;  /* 0x0000002427277221 */ /* 0x003fe20000010000 */
[----:B------:R-:W-:Y:S01]  /*28f0*/  HFMA2.MMA R36, -RZ, RZ, 0, 2.384185791015625e-07 ;  /* 0x00000004ff247435 */ /* 0x000fe200000001ff */
[----:B------:R-:W-:Y:S02]  /*2900*/  MOV R34, 0x1f ;  /* 0x0000001f00227802 */ /* 0x000fe40000000f00 */
[----:B------:R-:W-:-:S02]  /*2910*/  MOV R35, 0xffffffff ;  /* 0xffffffff00237802 */ /* 0x000fc40000000f00 */
        /* <DEDUP_REMOVED lines=10> */
[----:B------:R-:W-:Y:S02]  /*29c0*/  MOV R34, 0x1f ;  /* 0x0000001f00227802 */ /* 0x000fe40000000f00 */
[----:B------:R-:W-:-:S02]  /*29d0*/  MOV R35, 0xffffffff ;  /* 0xffffffff00237802 */ /* 0x000fc40000000f00 */
[----:B------:R-:W-:Y:S02]  /*29e0*/  MOV R32, 0x2a00 ;  /* 0x00002a0000207802 */ /* 0x000fe40000000f00 */
[----:B------:R-:W-:Y:S05]  /*29f0*/  CALL.REL.NOINC `($__internal_49_$__cuda_sm70_shflsync_bfly_p) ;  /* 0x0000001000007944 */ /* 0x000fea0003c00000 */
[----:B01----:R-:W-:Y:S05]  /*2a00*/  BRA `(.L_x_9336) ;  /* 0xffffee6000007947 */ /* 0x003fea000383ffff */
        .weak           $__internal_49_$__cuda_sm70_shflsync_bfly_p
        .type           $__internal_49_$__cuda_sm70_shflsync_bfly_p,@function
        .size           $__internal_49_$__cuda_sm70_shflsync_bfly_p,(.L_x_29189 - $__internal_49_$__cuda_sm70_shflsync_bfly_p)
$__internal_49_$__cuda_sm70_shflsync_bfly_p:
[----:B------:R-:W-:Y:S01]  /*2a10*/  HFMA2.MMA R33, -RZ, RZ, 0, 0 ;  /* 0x00000000ff217435 */ /* 0x000fe200000001ff */
[----:B------:R-:W-:Y:S04]  /*2a20*/  WARPSYNC R35 ;  /* 0x0000002300007348 */ /* 0x000fe80003800000 */
[----:B------:R0:W1:Y:S01]  /*2a30*/  SHFL.BFLY PT, R36, R39, R36, R34 ;  /* 0x0c00002427247389 */ /* 0x00006200000e0022 */
[----:B------:R-:W-:Y:S05]  /*2a40*/  RET.REL.NODEC R32 `(_ZN10layer_norm13ln_fwd_kernelINS_13Kernel_traitsI13__nv_bfloat16S2_fS2_fjLj1024ELj1ELj4ELj1ELj16ENS_18Kernel_traits_baseILj1024ES2_S2_fS2_fjLj128EEEEELb0ELb0ELb0ELb1EEEvNS_9FwdParamsE) ;  /* 0xffffd5b020007950 */ /* 0x000fea0003c3ffff */
.L_x_9337:
        /* <DEDUP_REMOVED lines=11> */
.L_x_29189:


//--------------------- .text._ZN10layer_norm13ln_fwd_kernelINS_13Kernel_traitsI13__nv_bfloat16S2_fS2_fjLj1024ELj1ELj4ELj1ELj16ENS_18Kernel_traits_baseILj1024ES2_S2_fS2_fjLj128EEEEELb0ELb0ELb1ELb0EEEvNS_9FwdParamsE --------------------------
	.section	.text._ZN10layer_norm13ln_fwd_kernelINS_13Kernel_traitsI13__nv_bfloat16S2_fS2_fjLj1024ELj1ELj4ELj1ELj16ENS_18Kernel_traits_baseILj1024ES2_S2_fS2_fjLj128EEEEELb0ELb0ELb1ELb0EEEvNS_9FwdParamsE,"ax",@progbits
	.sectioninfo	@"SHI_REGISTERS=128"
	.align	128
        .global         _ZN10layer_norm13ln_fwd_kernelINS_13Kernel_traitsI13__nv_bfloat16S2_fS2_fjLj1024ELj1ELj4ELj1ELj16ENS_18Kernel_traits_baseILj1024ES2_S2_fS2_fjLj128EEEEELb0ELb0ELb1ELb0EEEvNS_9FwdParamsE
        .type           _ZN10layer_norm13ln_fwd_kernelINS_13Kernel_traitsI13__nv_bfloat16S2_fS2_fjLj1024ELj1ELj4ELj1ELj16ENS_18Kernel_traits_baseILj1024ES2_S2_fS2_fjLj128EEEEELb0ELb0ELb1ELb0EEEvNS_9FwdParamsE,@function
        .size           _ZN10layer_norm13ln_fwd_kernelINS_13Kernel_traitsI13__nv_bfloat16S2_fS2_fjLj1024ELj1ELj4ELj1ELj16ENS_18Kernel_traits_baseILj1024ES2_S2_fS2_fjLj128EEEEELb0ELb0ELb1ELb0EEEvNS_9FwdParamsE,(.L_x_29190 - _ZN10layer_norm13ln_fwd_kernelINS_13Kernel_traitsI13__nv_bfloat16S2_fS2_fjLj1024ELj1ELj4ELj1ELj16ENS_18Kernel_traits_baseILj1024ES2_S2_fS2_fjLj128EEEEELb0ELb0ELb1ELb0EEEvNS_9FwdParamsE)
        .other          _ZN10layer_norm13ln_fwd_kernelINS_13Kernel_traitsI13__nv_bfloat16S2_fS2_fjLj1024ELj1ELj4ELj1ELj16ENS_18Kernel_traits_baseILj1024ES2_S2_fS2_fjLj128EEEEELb0ELb0ELb1ELb0EEEvNS_9FwdParamsE,@"STO_CUDA_ENTRY STV_DEFAULT"
_ZN10layer_norm13ln_fwd_kernelINS_13Kernel_traitsI13__nv_bfloat16S2_fS2_fjLj1024ELj1ELj4ELj1ELj16ENS_18Kernel_traits_baseILj1024ES2_S2_fS2_fjLj128EEEEELb0ELb0ELb1ELb0EEEvNS_9FwdParamsE:
.text._ZN10layer_norm13ln_fwd_kernelINS_13Kernel_traitsI13__nv_bfloat16S2_fS2_fjLj1024ELj1ELj4ELj1ELj16ENS_18Kernel_traits_baseILj1024ES2_S2_fS2_fjLj128EEEEELb0ELb0ELb1ELb0EEEvNS_9FwdParamsE:
        /* <DEDUP_REMOVED lines=31> */
.L_x_9339:
[----:B0-----:R-:W-:Y:S05]  /*01f0*/  BSYNC B0 ;  /* 0x0000000000007941 */ /* 0x001fea0003800000 */
.L_x_9338:
        /* <DEDUP_REMOVED lines=13> */
.L_x_9341:
[----:B0-----:R-:W-:Y:S05]  /*02d0*/  BSYNC B0 ;  /* 0x0000000000007941 */ /* 0x001fea0003800000 */
.L_x_9340:
        /* <DEDUP_REMOVED lines=13> */
.L_x_9343:
[----:B0-----:R-:W-:Y:S05]  /*03b0*/  BSYNC B0 ;  /* 0x0000000000007941 */ /* 0x001fea0003800000 */
.L_x_9342:
        /* <DEDUP_REMOVED lines=12> */
.L_x_9345:
[----:B0-----:R-:W-:Y:S05]  /*0480*/  BSYNC B0 ;  /* 0x0000000000007941 */ /* 0x001fea0003800000 */
.L_x_9344:
        /* <DEDUP_REMOVED lines=66> */
.L_x_9429:
[----:B------:R-:W-:-:S10]  /*08b0*/  HFMA2.MMA R64, -RZ, RZ, 0, 2.384185791015625e-07 ;  /* 0x00000004ff407435 */ /* 0x000fd400000001ff */
[----:B------:R-:W-:-:S06]  /*08c0*/  IMAD.WIDE R118, R107, R64, c[0x0][0x1d0] ;  /* 0x000074006b767625 */ /* 0x000fcc00078e0240 */
[----:B------:R-:W2:Y:S04]  /*08d0*/  LDG.E R118, [R118.64] ;  /* 0x0000000476767981 */ /* 0x000ea8000c1e1900 */
[----:B------:R-:W0:Y:S01]  /*08e0*/  S2R R67, SR_TID.X ;  /* 0x0000000000437919 */ /* 0x000e220000002100 */
[C---:B------:R-:W-:Y:S02]  /*08f0*/  IMAD R66, R107.reuse, c[0x0][0x168], RZ ;  /* 0x00005a006b427a24 */ /* 0x040fe400078e02ff */
[----:B------:R-:W-:-:S03]  /*0900*/  IMAD.WIDE R64, R107, R64, c[0x0][0x1d8] ;  /* 0x000076006b407625 */ /* 0x000fc600078e0240 */
[----:B------:R-:W-:Y:S02]  /*0910*/  SHF.R.S32.HI R117, RZ, 0x1f, R66 ;  /* 0x0000001fff757819 */ /* 0x000fe40000011442 */
[----:B------:R0:W5:Y:S01]  /*0920*/  LDG.E R114, [R64.64] ;  /* 0x0000000440727981 */ /* 0x000162000c1e1900 */
[----:B------:R-:W-:Y:S01]  /*0930*/  BSSY B0, `(.L_x_9346) ;  /* 0x0000065000007945 */ /* 0x000fe20003800000 */
[----:B------:R-:W-:Y:S02]  /*0940*/  LEA.HI R66, R117, R66, RZ, 0x3 ;  /* 0x0000004275427211 */ /* 0x000fe400078f18ff */
[----:B0-----:R-:W-:Y:S02]  /*0950*/  LOP3.LUT R65, R67, 0x1f, RZ, 0xc0, !PT ;  /* 0x0000001f43417812 */ /* 0x001fe400078ec0ff */
[----:B--2---:R-:W-:-:S13]  /*0960*/  ISETP.GE.AND P4, PT, R118, 0x1, PT ;  /* 0x000000017600780c */ /* 0x004fda0003f86270 */
[----:B------:R-:W-:-:S05]  /*0970*/  @P4 IADD3 R116, R118, -0x1, RZ ;  /* 0xffffffff76744810 */ /* 0x000fca0007ffe0ff */
[----:B------:R-:W-:-:S05]  /*0980*/  @P4 IMAD R116, R116, c[0x0][0x168], RZ ;  /* 0x00005a0074744a24 */ /* 0x000fca00078e02ff */
[----:B------:R-:W-:-:S04]  /*0990*/  @P4 SHF.R.S32.HI R117, RZ, 0x1f, R116 ;  /* 0x0000001fff754819 */ /* 0x000fc80000011474 */
[----:B------:R-:W-:Y:S02]  /*09a0*/  @P4 LEA.HI R116, R117, R116, RZ, 0x3 ;  /* 0x0000007475744211 */ /* 0x000fe400078f18ff */
[----:B------:R-:W-:Y:S02]  /*09b0*/  MOV R117, RZ ;  /* 0x000000ff00757202 */ /* 0x000fe40000000f00 */
[-C--:B------:R-:W-:Y:S02]  /*09c0*/  @P4 LEA.HI.SX32 R117, R116, R65.reuse, 0x1d ;  /* 0x0000004174754211 */ /* 0x080fe400078feaff */
[----:B------:R-:W-:Y:S02]  /*09d0*/  LEA.HI.SX32 R116, R66, R65, 0x1d ;  /* 0x0000004142747211 */ /* 0x000fe400078feaff */
[----:B------:R-:W-:Y:S01]  /*09e0*/  SHF.R.S32.HI R66, RZ, 0x1f, R107 ;  /* 0x0000001fff427819 */ /* 0x000fe2000001146b */
[----:B------:R-:W-:Y:S05]  /*09f0*/  @!P1 BRA `(.L_x_9347) ;  /* 0x0000058000009947 */ /* 0x000fea0003800000 */
[----:B------:R-:W-:-:S04]  /*0a00*/  ISETP.NE.U32.AND P5, PT, RZ, c[0x0][0x180], PT ;  /* 0x00006000ff007a0c */ /* 0x000fc80003fa5070 */
[----:B------:R-:W-:-:S13]  /*0a10*/  ISETP.NE.AND.EX P5, PT, RZ, c[0x0][0x184], PT, P5 ;  /* 0x00006100ff007a0c */ /* 0x000fda0003fa5350 */
[----:B------:R-:W-:-:S05]  /*0a20*/  @P5 MOV R65, 0x20 ;  /* 0x0000002000415802 */ /* 0x000fca0000000f00 */
[----:B------:R-:W-:-:S05]  /*0a30*/  @P5 IMAD.WIDE.U32 R64, R116, R65, c[0x0][0x180] ;  /* 0x0000600074405625 */ /* 0x000fca00078e0041 */
[----:B------:R0:W2:Y:S01]  /*0a40*/  @P5 LDG.E.128 R20, [R64.64] ;  /* 0x0000000440145981 */ /* 0x0000a2000c1e1d00 */
[----:B------:R-:W-:-:S03]  /*0a50*/  ISETP.GT.AND P6, PT, R118, RZ, PT ;  /* 0x000000ff7600720c */ /* 0x000fc60003fc4270 */
[----:B------:R0:W3:Y:S02]  /*0a60*/  @P5 LDG.E.128 R28, [R64.64+0x10] ;  /* 0x00001004401c5981 */ /* 0x0000e4000c1e1d00 */
[----:B0-----:R-:W-:-:S08]  /*0a70*/  @P4 MOV R64, 0x10 ;  /* 0x0000001000404802 */ /* 0x001fd00000000f00 */
[----:B------:R-:W-:Y:S01]  /*0a80*/  @!P6 ISETP.NE.U32.AND P0, PT, RZ, c[0x0][0x180], PT ;  /* 0x00006000ff00ea0c */ /* 0x000fe20003f05070 */
[----:B------:R-:W-:-:S03]  /*0a90*/  @P4 IMAD.WIDE.U32 R64, R117, R64, c[0x0][0x170] ;  /* 0x00005c0075404625 */ /* 0x000fc600078e0040 */
[----:B------:R-:W-:Y:S02]  /*0aa0*/  @!P6 ISETP.NE.AND.EX P0, PT, RZ, c[0x0][0x184], PT, P0 ;  /* 0x00006100ff00ea0c */ /* 0x000fe40003f05300 */
[----:B------:R0:W5:Y:S01]  /*0ab0*/  @P4 LDG.E.128 R36, [R64.64] ;  /* 0x0000000440244981 */ /* 0x000162000c1e1d00 */
[----:B------:R-:W-:Y:S01]  /*0ac0*/  BSSY B1, `(.L_x_9348) ;  /* 0x000001b000017945 */ /* 0x000fe20003800000 */
[----:B--2---:R-:W-:Y:S02]  /*0ad0*/  @!P6 FSEL R24, R20, RZ, P0 ;  /* 0x000000ff1418e208 */ /* 0x004fe40000000000 */
[----:B------:R-:W-:-:S04]  /*0ae0*/  @!P6 ISETP.NE.U32.AND P0, PT, RZ, c[0x0][0x180], PT ;  /* 0x00006000ff00ea0c */ /* 0x000fc80003f05070 */
[----:B------:R-:W-:-:S04]  /*0af0*/  @!P6 ISETP.NE.AND.EX P0, PT, RZ, c[0x0][0x184], PT, P0 ;  /* 0x00006100ff00ea0c */ /* 0x000fc80003f05300 */
[----:B------:R-:W-:Y:S02]  /*0b00*/  @!P6 FSEL R25, R21, RZ, P0 ;  /* 0x000000ff1519e208 */ /* 0x000fe40000000000 */
        /* <DEDUP_REMOVED lines=8> */
[----:B---3--:R-:W-:Y:S02]  /*0b90*/  @!P6 FSEL R32, R28, RZ, P0 ;  /* 0x000000ff1c20e208 */ /* 0x008fe40000000000 */
        /* <DEDUP_REMOVED lines=8> */
[----:B------:R-:W-:Y:S01]  /*0c20*/  @!P6 FSEL R35, R31, RZ, P0 ;  /* 0x000000ff1f23e208 */ /* 0x000fe20000000000 */
[----:B------:R-:W-:Y:S05]  /*0c30*/  @!P6 BRA `(.L_x_9349) ;  /* 0x000000300000e947 */ /* 0x000fea0003800000 */
[----:B0----5:R-:W-:-:S05]  /*0c40*/  PRMT R24, RZ, 0x5410, R36 ;  /* 0x00005410ff187816 */ /* 0x021fca0000000024 */
[----:B------:R-:W-:-:S04]  /*0c50*/  FMUL.FTZ R24, R24, c[0x0][0x1ec] ;  /* 0x00007b0018187a20 */ /* 0x000fc80000410000 */
[----:B------:R-:W-:Y:S02]  /*0c60*/  @P5 FADD.FTZ R24, R20, R24 ;  /* 0x0000001814185221 */ /* 0x000fe40000010000 */
.L_x_9349:
[----:B0-----:R-:W-:Y:S05]  /*0c70*/  BSYNC B1 ;  /* 0x0000000000017941 */ /* 0x001fea0003800000 */
.L_x_9348:
[----:B------:R-:W-:Y:S01]  /*0c80*/  BSSY B1, `(.L_x_9350) ;  /* 0x0000005000017945 */ /* 0x000fe20003800000 */
[----:B------:R-:W-:Y:S05]  /*0c90*/  @!P6 BRA `(.L_x_9351) ;  /* 0x000000300000e947 */ /* 0x000fea0003800000 */
[----:B-----5:R-:W-:-:S05]  /*0ca0*/  PRMT R25, RZ, 0x7610, R36 ;  /* 0x00007610ff197816 */ /* 0x020fca0000000024 */
[----:B------:R-:W-:-:S04]  /*0cb0*/  FMUL.FTZ R25, R25, c[0x0][0x1ec] ;  /* 0x00007b0019197a20 */ /* 0x000fc80000410000 */
[----:B------:R-:W-:Y:S02]  /*0cc0*/  @P5 FADD.FTZ R25, R21, R25 ;  /* 0x0000001915195221 */ /* 0x000fe40000010000 */
.L_x_9351:
[----:B------:R-:W-:Y:S05]  /*0cd0*/  BSYNC B1 ;  /* 0x0000000000017941 */ /* 0x000fea0003800000 */
.L_x_9350:
[----:B------:R-:W-:Y:S01]  /*0ce0*/  BSSY B1, `(.L_x_9352) ;  /* 0x0000005000017945 */ /* 0x000fe20003800000 */
[----:B------:R-:W-:Y:S05]  /*0cf0*/  @!P6 BRA `(.L_x_9353) ;  /* 0x000000300000e947 */ /* 0x000fea0003800000 */
[----:B-----5:R-:W-:-:S05]  /*0d00*/  PRMT R26, RZ, 0x5410, R37 ;  /* 0x00005410ff1a7816 */ /* 0x020fca0000000025 */
[----:B------:R-:W-:-:S04]  /*0d10*/  FMUL.FTZ R26, R26, c[0x0][0x1ec] ;  /* 0x00007b001a1a7a20 */ /* 0x000fc80000410000 */
[----:B------:R-:W-:Y:S02]  /*0d20*/  @P5 FADD.FTZ R26, R22, R26 ;  /* 0x0000001a161a5221 */ /* 0x000fe40000010000 */
.L_x_9353:
[----:B------:R-:W-:Y:S05]  /*0d30*/  BSYNC B1 ;  /* 0x0000000000017941 */ /* 0x000fea0003800000 */
.L_x_9352:
[----:B------:R-:W-:Y:S01]  /*0d40*/  BSSY B1, `(.L_x_9354) ;  /* 0x0000005000017945 */ /* 0x000fe20003800000 */
[----:B------:R-:W-:Y:S05]  /*0d50*/  @!P6 BRA `(.L_x_9355) ;  /* 0x000000300000e947 */ /* 0x000fea0003800000 */
[----:B-----5:R-:W-:-:S05]  /*0d60*/  PRMT R27, RZ, 0x7610, R37 ;  /* 0x00007610ff1b7816 */ /* 0x020fca0000000025 */
[----:B------:R-:W-:-:S04]  /*0d70*/  FMUL.FTZ R27, R27, c[0x0][0x1ec] ;  /* 0x00007b001b1b7a20 */ /* 0x000fc80000410000 */
[----:B------:R-:W-:Y:S02]  /*0d80*/  @P5 FADD.FTZ R27, R23, R27 ;  /* 0x0000001b171b5221 */ /* 0x000fe40000010000 */
.L_x_9355:
[----:B------:R-:W-:Y:S05]  /*0d90*/  BSYNC B1 ;  /* 0x0000000000017941 */ /* 0x000fea0003800000 */
.L_x_9354:
[----:B------:R-:W-:Y:S01]  /*0da0*/  BSSY B1, `(.L_x_9356) ;  /* 0x0000005000017945 */ /* 0x000fe20003800000 */
[----:B------:R-:W-:Y:S05]  /*0db0*/  @!P6 BRA `(.L_x_9357) ;  /* 0x000000300000e947 */ /* 0x000fea0003800000 */
[----:B-----5:R-:W-:-:S05]  /*0dc0*/  PRMT R32, RZ, 0x5410, R38 ;  /* 0x00005410ff207816 */ /* 0x020fca0000000026 */
[----:B------:R-:W-:-:S04]  /*0dd0*/  FMUL.FTZ R32, R32, c[0x0][0x1ec] ;  /* 0x00007b0020207a20 */ /* 0x000fc80000410000 */
[----:B------:R-:W-:Y:S02]  /*0de0*/  @P5 FADD.FTZ R32, R28, R32 ;  /* 0x000000201c205221 */ /* 0x000fe40000010000 */
.L_x_9357:
[----:B------:R-:W-:Y:S05]  /*0df0*/  BSYNC B1 ;  /* 0x0000000000017941 */ /* 0x000fea0003800000 */
.L_x_9356:
[----:B------:R-:W-:Y:S01]  /*0e00*/  BSSY B1, `(.L_x_9358) ;  /* 0x0000005000017945 */ /* 0x000fe20003800000 */
[----:B------:R-:W-:Y:S05]  /*0e10*/  @!P6 BRA `(.L_x_9359) ;  /* 0x000000300000e947 */ /* 0x000fea0003800000 */
[----:B-----5:R-:W-:-:S05]  /*0e20*/  PRMT R33, RZ, 0x7610, R38 ;  /* 0x00007610ff217816 */ /* 0x020fca0000000026 */
[----:B------:R-:W-:-:S04]  /*0e30*/  FMUL.FTZ R33, R33, c[0x0][0x1ec] ;  /* 0x00007b0021217a20 */ /* 0x000fc80000410000 */
[----:B------:R-:W-:Y:S02]  /*0e40*/  @P5 FADD.FTZ R33, R29, R33 ;  /* 0x000000211d215221 */ /* 0x000fe40000010000 */
.L_x_9359:
[----:B------:R-:W-:Y:S05]  /*0e50*/  BSYNC B1 ;  /* 0x0000000000017941 */ /* 0x000fea0003800000 */
.L_x_9358:
[----:B------:R-:W-:Y:S01]  /*0e60*/  BSSY B1, `(.L_x_9360) ;  /* 0x0000006000017945 */ /* 0x000fe20003800000 */
[----:B------:R-:W-:Y:S01]  /*0e70*/  HFMA2.MMA R65, -RZ, RZ, 0, 1.9073486328125e-06 ;  /* 0x00000020ff417435 */ /* 0x000fe200000001ff */
[----:B------:R-:W-:Y:S05]  /*0e80*/  @!P6 BRA `(.L_x_9361) ;  /* 0x000000300000e947 */ /* 0x000fea0003800000 */
[----:B-----5:R-:W-:-:S05]  /*0e90*/  PRMT R34, RZ, 0x5410, R39 ;  /* 0x00005410ff227816 */ /* 0x020fca0000000027 */
[----:B------:R-:W-:-:S04]  /*0ea0*/  FMUL.FTZ R34, R34, c[0x0][0x1ec] ;  /* 0x00007b0022227a20 */ /* 0x000fc80000410000 */
[----:B------:R-:W-:Y:S02]  /*0eb0*/  @P5 FADD.FTZ R34, R30, R34 ;  /* 0x000000221e225221 */ /* 0x000fe40000010000 */
.L_x_9361:
[----:B------:R-:W-:Y:S05]  /*0ec0*/  BSYNC B1 ;  /* 0x0000000000017941 */ /* 0x000fea0003800000 */
.L_x_9360:
[----:B------:R-:W-:Y:S01]  /*0ed0*/  BSSY B1, `(.L_x_9362) ;  /* 0x0000006000017945 */ /* 0x000fe20003800000 */
[----:B------:R-:W-:Y:S01]  /*0ee0*/  IMAD.WIDE.U32 R64, R116, R65, c[0x0][0x188] ;  /* 0x0000620074407625 */ /* 0x000fe200078e0041 */
[----:B------:R-:W-:Y:S05]  /*0ef0*/  @!P6 BRA `(.L_x_9363) ;  /* 0x000000300000e947 */ /* 0x000fea0003800000 */
[----:B-----5:R-:W-:-:S05]  /*0f00*/  PRMT R35, RZ, 0x7610, R39 ;  /* 0x00007610ff237816 */ /* 0x020fca0000000027 */
[----:B------:R-:W-:-:S04]  /*0f10*/  FMUL.FTZ R35, R35, c[0x0][0x1ec] ;  /* 0x00007b0023237a20 */ /* 0x000fc80000410000 */
[----:B------:R-:W-:Y:S02]  /*0f20*/  @P5 FADD.FTZ R35, R31, R35 ;  /* 0x000000231f235221 */ /* 0x000fe40000010000 */
.L_x_9363:
[----:B------:R-:W-:Y:S05]  /*0f30*/  BSYNC B1 ;  /* 0x0000000000017941 */ /* 0x000fea0003800000 */
.L_x_9362:
[----:B------:R0:W-:Y:S01]  /*0f40*/  STG.E.128 [R64.64], R24 ;  /* 0x0000001840007986 */ /* 0x0001e2000c101d04 */
[----:B------:R-:W-:Y:S02]  /*0f50*/  IADD3 R117, R117, 0x20, RZ ;  /* 0x0000002075757810 */ /* 0x000fe40007ffe0ff */
[----:B------:R-:W-:Y:S01]  /*0f60*/  IADD3 R116, R116, 0x20, RZ ;  /* 0x0000002074747810 */ /* 0x000fe20007ffe0ff */
[----:B------:R0:W-:Y:S04]  /*0f70*/  STG.E.128 [R64.64+0x10], R32 ;  /* 0x0000102040007986 */ /* 0x0001e8000c101d04 */
.L_x_9347:
[----:B------:R-:W-:Y:S05]  /*0f80*/  BSYNC B0 ;  /* 0x0000000000007941 */ /* 0x000fea0003800000 */
.L_x_9346:
[----:B------:R-:W-:Y:S01]  /*0f90*/  ISETP.GE.U32.AND P0, PT, R74, 0x40, PT ;  /* 0x000000404a00780c */ /* 0x000fe20003f06070 */
[----:B------:R-:W-:-:S12]  /*0fa0*/  BSSY B0, `(.L_x_9364) ;  /* 0x000005a000007945 */ /* 0x000fd80003800000 */
[----:B------:R-:W-:Y:S05]  /*0fb0*/  @!P0 BRA `(.L_x_9365) ;  /* 0x0000058000008947 */ /* 0x000fea0003800000 */
[----:B------:R-:W-:-:S04]  /*0fc0*/  ISETP.NE.U32.AND P5, PT, RZ, c[0x0][0x180], PT ;  /* 0x00006000ff007a0c */ /* 0x000fc80003fa5070 */
[----:B------:R-:W-:-:S13]  /*0fd0*/  ISETP.NE.AND.EX P5, PT, RZ, c[0x0][0x184], PT, P5 ;  /* 0x00006100ff007a0c */ /* 0x000fda0003fa5350 */
[----:B0-----:R-:W-:-:S05]  /*0fe0*/  @P5 MOV R65, 0x20 ;  /* 0x0000002000415802 */ /* 0x001fca0000000f00 */
        /* <DEDUP_REMOVED lines=8> */
[----:B-----5:R0:W5:Y:S01]  /*1070*/  @P4 LDG.E.128 R36, [R64.64] ;  /* 0x0000000440244981 */ /* 0x020162000c1e1d00 */
        /* <DEDUP_REMOVED lines=27> */
.L_x_9367:
[----:B0-----:R-:W-:Y:S05]  /*1230*/  BSYNC B1 ;  /* 0x0000000000017941 */ /* 0x001fea0003800000 */
.L_x_9366:
[----:B------:R-:W-:Y:S01]  /*1240*/  BSSY B1, `(.L_x_9368) ;  /* 0x0000005000017945 */ /* 0x000fe20003800000 */
[----:B------:R-:W-:Y:S05]  /*1250*/  @!P6 BRA `(.L_x_9369) ;  /* 0x000000300000e947 */ /* 0x000fea0003800000 */
[----:B-----5:R-:W-:-:S05]  /*1260*/  PRMT R41, RZ, 0x7610, R36 ;  /* 0x00007610ff297816 */ /* 0x020fca0000000024 */
[----:B------:R-:W-:-:S04]  /*1270*/  FMUL.FTZ R41, R41, c[0x0][0x1ec] ;  /* 0x00007b0029297a20 */ /* 0x000fc80000410000 */
[----:B------:R-:W-:Y:S02]  /*1280*/  @P5 FADD.FTZ R41, R21, R41 ;  /* 0x0000002915295221 */ /* 0x000fe40000010000 */
.L_x_9369:
[----:B------:R-:W-:Y:S05]  /*1290*/  BSYNC B1 ;  /* 0x0000000000017941 */ /* 0x000fea0003800000 */
.L_x_9368:
[----:B------:R-:W-:Y:S01]  /*12a0*/  BSSY B1, `(.L_x_9370) ;  /* 0x0000005000017945 */ /* 0x000fe20003800000 */
[----:B------:R-:W-:Y:S05]  /*12b0*/  @!P6 BRA `(.L_x_9371) ;  /* 0x000000300000e947 */ /* 0x000fea0003800000 */
[----:B-----5:R-:W-:-:S05]  /*12c0*/  PRMT R42, RZ, 0x5410, R37 ;  /* 0x00005410ff2a7816 */ /* 0x020fca0000000025 */
[----:B------:R-:W-:-:S04]  /*12d0*/  FMUL.FTZ R42, R42, c[0x0][0x1ec] ;  /* 0x00007b002a2a7a20 */ /* 0x000fc80000410000 */
[----:B------:R-:W-:Y:S02]  /*12e0*/  @P5 FADD.FTZ R42, R22, R42 ;  /* 0x0000002a162a5221 */ /* 0x000fe40000010000 */
.L_x_9371:
[----:B------:R-:W-:Y:S05]  /*12f0*/  BSYNC B1 ;  /* 0x0000000000017941 */ /* 0x000fea0003800000 */
.L_x_9370:
[----:B------:R-:W-:Y:S01]  /*1300*/  BSSY B1, `(.L_x_9372) ;  /* 0x0000005000017945 */ /* 0x000fe20003800000 */
[----:B------:R-:W-:Y:S05]  /*1310*/  @!P6 BRA `(.L_x_9373) ;  /* 0x000000300000e947 */ /* 0x000fea0003800000 */
[----:B-----5:R-:W-:-:S05]  /*1320*/  PRMT R43, RZ, 0x7610, R37 ;  /* 0x00007610ff2b7816 */ /* 0x020fca0000000025 */
[----:B------:R-:W-:-:S04]  /*1330*/  FMUL.FTZ R43, R43, c[0x0][0x1ec] ;  /* 0x00007b002b2b7a20 */ /* 0x000fc80000410000 */
[----:B------:R-:W-:Y:S02]  /*1340*/  @P5 FADD.FTZ R43, R23, R43 ;  /* 0x0000002b172b5221 */ /* 0x000fe40000010000 */
.L_x_9373:
[----:B------:R-:W-:Y:S05]  /*1350*/  BSYNC B1 ;  /* 0x0000000000017941 */ /* 0x000fea0003800000 */
.L_x_9372:
[----:B------:R-:W-:Y:S01]  /*1360*/  BSSY B1, `(.L_x_9374) ;  /* 0x0000005000017945 */ /* 0x000fe20003800000 */
[----:B------:R-:W-:Y:S05]  /*1370*/  @!P6 BRA `(.L_x_9375) ;  /* 0x000000300000e947 */ /* 0x000fea0003800000 */
[----:B-----5:R-:W-:-:S05]  /*1380*/  PRMT R44, RZ, 0x5410, R38 ;  /* 0x00005410ff2c7816 */ /* 0x020fca0000000026 */
[----:B------:R-:W-:-:S04]  /*1390*/  FMUL.FTZ R44, R44, c[0x0][0x1ec] ;  /* 0x00007b002c2c7a20 */ /* 0x000fc80000410000 */
[----:B------:R-:W-:Y:S02]  /*13a0*/  @P5 FADD.FTZ R44, R28, R44 ;  /* 0x0000002c1c2c5221 */ /* 0x000fe40000010000 */
.L_x_9375:
[----:B------:R-:W-:Y:S05]  /*13b0*/  BSYNC B1 ;  /* 0x0000000000017941 */ /* 0x000fea0003800000 */
.L_x_9374:
[----:B------:R-:W-:Y:S01]  /*13c0*/  BSSY B1, `(.L_x_9376) ;  /* 0x0000005000017945 */ /* 0x000fe20003800000 */
[----:B------:R-:W-:Y:S05]  /*13d0*/  @!P6 BRA `(.L_x_9377) ;  /* 0x000000300000e947 */ /* 0x000fea0003800000 */
[----:B-----5:R-:W-:-:S05]  /*13e0*/  PRMT R45, RZ, 0x7610, R38 ;  /* 0x00007610ff2d7816 */ /* 0x020fca0000000026 */
[----:B------:R-:W-:-:S04]  /*13f0*/  FMUL.FTZ R45, R45, c[0x0][0x1ec] ;  /* 0x00007b002d2d7a20 */ /* 0x000fc80000410000 */
[----:B------:R-:W-:Y:S02]  /*1400*/  @P5 FADD.FTZ R45, R29, R45 ;  /* 0x0000002d1d2d5221 */ /* 0x000fe40000010000 */
.L_x_9377:
[----:B------:R-:W-:Y:S05]  /*1410*/  BSYNC B1 ;  /* 0x0000000000017941 */ /* 0x000fea0003800000 */
.L_x_9376:
[----:B------:R-:W-:Y:S01]  /*1420*/  BSSY B1, `(.L_x_9378) ;  /* 0x0000006000017945 */ /* 0x000fe20003800000 */
[----:B------:R-:W-:Y:S01]  /*1430*/  HFMA2.MMA R65, -RZ, RZ, 0, 1.9073486328125e-06 ;  /* 0x00000020ff417435 */ /* 0x000fe200000001ff */
[----:B------:R-:W-:Y:S05]  /*1440*/  @!P6 BRA `(.L_x_9379) ;  /* 0x000000300000e947 */ /* 0x000fea0003800000 */
[----:B-----5:R-:W-:-:S05]  /*1450*/  PRMT R46, RZ, 0x5410, R39 ;  /* 0x00005410ff2e7816 */ /* 0x020fca0000000027 */
[----:B------:R-:W-:-:S04]  /*1460*/  FMUL.FTZ R46, R46, c[0x0][0x1ec] ;  /* 0x00007b002e2e7a20 */ /* 0x000fc80000410000 */
[----:B------:R-:W-:Y:S02]  /*1470*/  @P5 FADD.FTZ R46, R30, R46 ;  /* 0x0000002e1e2e5221 */ /* 0x000fe40000010000 */
.L_x_9379:
[----:B------:R-:W-:Y:S05]  /*1480*/  BSYNC B1 ;  /* 0x0000000000017941 */ /* 0x000fea0003800000 */
.L_x_9378:
[----:B------:R-:W-:Y:S01]  /*1490*/  BSSY B1, `(.L_x_9380) ;  /* 0x0000006000017945 */ /* 0x000fe20003800000 */
[----:B------:R-:W-:Y:S01]  /*14a0*/  IMAD.WIDE.U32 R64, R116, R65, c[0x0][0x188] ;  /* 0x0000620074407625 */ /* 0x000fe200078e0041 */
[----:B------:R-:W-:Y:S05]  /*14b0*/  @!P6 BRA `(.L_x_9381) ;  /* 0x000000300000e947 */ /* 0x000fea0003800000 */
[----:B-----5:R-:W-:-:S05]  /*14c0*/  PRMT R47, RZ, 0x7610, R39 ;  /* 0x00007610ff2f7816 */ /* 0x020fca0000000027 */
[----:B------:R-:W-:-:S04]  /*14d0*/  FMUL.FTZ R47, R47, c[0x0][0x1ec] ;  /* 0x00007b002f2f7a20 */ /* 0x000fc80000410000 */
[----:B------:R-:W-:Y:S02]  /*14e0*/  @P5 FADD.FTZ R47, R31, R47 ;  /* 0x0000002f1f2f5221 */ /* 0x000fe40000010000 */
.L_x_9381:
[----:B------:R-:W-:Y:S05]  /*14f0*/  BSYNC B1 ;  /* 0x0000000000017941 */ /* 0x000fea0003800000 */
.L_x_9380:
[----:B------:R0:W-:Y:S01]  /*1500*/  STG.E.128 [R64.64], R40 ;  /* 0x0000002840007986 */ /* 0x0001e2000c101d04 */
[----:B------:R-:W-:Y:S02]  /*1510*/  IADD3 R117, R117, 0x20, RZ ;  /* 0x0000002075757810 */ /* 0x000fe40007ffe0ff */
[----:B------:R-:W-:Y:S01]  /*1520*/  IADD3 R116, R116, 0x20, RZ ;  /* 0x0000002074747810 */ /* 0x000fe20007ffe0ff */
[----:B------:R0:W-:Y:S04]  /*1530*/  STG.E.128 [R64.64+0x10], R44 ;  /* 0x0000102c40007986 */ /* 0x0001e8000c101d04 */
.L_x_9365:
[----:B------:R-:W-:Y:S05]  /*1540*/  BSYNC B0 ;  /* 0x0000000000007941 */ /* 0x000fea0003800000 */
.L_x_9364:
[----:B------:R-:W-:Y:S01]  /*1550*/  BSSY B0, `(.L_x_9382) ;  /* 0x000005a000007945 */ /* 0x000fe20003800000 */
        /* <DEDUP_REMOVED lines=40> */
.L_x_9385:
[----:B0-----:R-:W-:Y:S05]  /*17e0*/  BSYNC B1 ;  /* 0x0000000000017941 */ /* 0x001fea0003800000 */
.L_x_9384:
[----:B------:R-:W-:Y:S01]  /*17f0*/  BSSY B1, `(.L_x_9386) ;  /* 0x0000005000017945 */ /* 0x000fe20003800000 */
[----:B------:R-:W-:Y:S05]  /*1800*/  @!P6 BRA `(.L_x_9387) ;  /* 0x000000300000e947 */ /* 0x000fea0003800000 */
[----:B-----5:R-:W-:-:S05]  /*1810*/  PRMT R49, RZ, 0x7610, R36 ;  /* 0x00007610ff317816 */ /* 0x020fca0000000024 */
[----:B------:R-:W-:-:S04]  /*1820*/  FMUL.FTZ R49, R49, c[0x0][0x1ec] ;  /* 0x00007b0031317a20 */ /* 0x000fc80000410000 */
[----:B------:R-:W-:Y:S02]  /*1830*/  @P5 FADD.FTZ R49, R21, R49 ;  /* 0x0000003115315221 */ /* 0x000fe40000010000 */
.L_x_9387:
[----:B------:R-:W-:Y:S05]  /*1840*/  BSYNC B1 ;  /* 0x0000000000017941 */ /* 0x000fea0003800000 */
.L_x_9386:
[----:B------:R-:W-:Y:S01]  /*1850*/  BSSY B1, `(.L_x_9388) ;  /* 0x0000005000017945 */ /* 0x000fe20003800000 */
[----:B------:R-:W-:Y:S05]  /*1860*/  @!P6 BRA `(.L_x_9389) ;  /* 0x000000300000e947 */ /* 0x000fea0003800000 */
[----:B-----5:R-:W-:-:S05]  /*1870*/  PRMT R50, RZ, 0x5410, R37 ;  /* 0x00005410ff327816 */ /* 0x020fca0000000025 */
[----:B------:R-:W-:-:S04]  /*1880*/  FMUL.FTZ R50, R50, c[0x0][0x1ec] ;  /* 0x00007b0032327a20 */ /* 0x000fc80000410000 */
[----:B------:R-:W-:Y:S02]  /*1890*/  @P5 FADD.FTZ R50, R22, R50 ;  /* 0x0000003216325221 */ /* 0x000fe40000010000 */
.L_x_9389:
[----:B------:R-:W-:Y:S05]  /*18a0*/  BSYNC B1 ;  /* 0x0000000000017941 */ /* 0x000fea0003800000 */
.L_x_9388:
[----:B------:R-:W-:Y:S01]  /*18b0*/  BSSY B1, `(.L_x_9390) ;  /* 0x0000005000017945 */ /* 0x000fe20003800000 */
[----:B------:R-:W-:Y:S05]  /*18c0*/  @!P6 BRA `(.L_x_9391) ;  /* 0x000000300000e947 */ /* 0x000fea0003800000 */
[----:B-----5:R-:W-:-:S05]  /*18d0*/  PRMT R51, RZ, 0x7610, R37 ;  /* 0x00007610ff337816 */ /* 0x020fca0000000025 */
[----:B------:R-:W-:-:S04]  /*18e0*/  FMUL.FTZ R51, R51, c[0x0][0x1ec] ;  /* 0x00007b0033337a20 */ /* 0x000fc80000410000 */
[----:B------:R-:W-:Y:S02]  /*18f0*/  @P5 FADD.FTZ R51, R23, R51 ;  /* 0x0000003317335221 */ /* 0x000fe40000010000 */
.L_x_9391:
[----:B------:R-:W-:Y:S05]  /*1900*/  BSYNC B1 ;  /* 0x0000000000017941 */ /* 0x000fea0003800000 */
.L_x_9390:
[----:B------:R-:W-:Y:S01]  /*1910*/  BSSY B1, `(.L_x_9392) ;  /* 0x0000005000017945 */ /* 0x000fe20003800000 */
[----:B------:R-:W-:Y:S05]  /*1920*/  @!P6 BRA `(.L_x_9393) ;  /* 0x000000300000e947 */ /* 0x000fea0003800000 */
[----:B-----5:R-:W-:-:S05]  /*1930*/  PRMT R52, RZ, 0x5410, R38 ;  /* 0x00005410ff347816 */ /* 0x020fca0000000026 */
[----:B------:R-:W-:-:S04]  /*1940*/  FMUL.FTZ R52, R52, c[0x0][0x1ec] ;  /* 0x00007b0034347a20 */ /* 0x000fc80000410000 */
[----:B------:R-:W-:Y:S02]  /*1950*/  @P5 FADD.FTZ R52, R28, R52 ;  /* 0x000000341c345221 */ /* 0x000fe40000010000 */
.L_x_9393:
[----:B------:R-:W-:Y:S05]  /*1960*/  BSYNC B1 ;  /* 0x0000000000017941 */ /* 0x000fea0003800000 */
.L_x_9392:
[----:B------:R-:W-:Y:S01]  /*1970*/  BSSY B1, `(.L_x_9394) ;  /* 0x0000005000017945 */ /* 0x000fe20003800000 */
[----:B------:R-:W-:Y:S05]  /*1980*/  @!P6 BRA `(.L_x_9395) ;  /* 0x000000300000e947 */ /* 0x000fea0003800000 */
[----:B-----5:R-:W-:-:S05]  /*1990*/  PRMT R53, RZ, 0x7610, R38 ;  /* 0x00007610ff357816 */ /* 0x020fca0000000026 */
[----:B------:R-:W-:-:S04]  /*19a0*/  FMUL.FTZ R53, R53, c[0x0][0x1ec] ;  /* 0x00007b0035357a20 */ /* 0x000fc80000410000 */
[----:B------:R-:W-:Y:S02]  /*19b0*/  @P5 FADD.FTZ R53, R29, R53 ;  /* 0x000000351d355221 */ /* 0x000fe40000010000 */
.L_x_9395:
[----:B------:R-:W-:Y:S05]  /*19c0*/  BSYNC B1 ;  /* 0x0000000000017941 */ /* 0x000fea0003800000 */
.L_x_9394:
[----:B------:R-:W-:Y:S01]  /*19d0*/  BSSY B1, `(.L_x_9396) ;  /* 0x0000006000017945 */ /* 0x000fe20003800000 */
[----:B------:R-:W-:Y:S01]  /*19e0*/  HFMA2.MMA R65, -RZ, RZ, 0, 1.9073486328125e-06 ;  /* 0x00000020ff417435 */ /* 0x000fe200000001ff */
[----:B------:R-:W-:Y:S05]  /*19f0*/  @!P6 BRA `(.L_x_9397) ;  /* 0x000000300000e947 */ /* 0x000fea0003800000 */
[----:B-----5:R-:W-:-:S05]  /*1a00*/  PRMT R54, RZ, 0x5410, R39 ;  /* 0x00005410ff367816 */ /* 0x020fca0000000027 */
[----:B------:R-:W-:-:S04]  /*1a10*/  FMUL.FTZ R54, R54, c[0x0][0x1ec] ;  /* 0x00007b0036367a20 */ /* 0x000fc80000410000 */
[----:B------:R-:W-:Y:S02]  /*1a20*/  @P5 FADD.FTZ R54, R30, R54 ;  /* 0x000000361e365221 */ /* 0x000fe40000010000 */
.L_x_9397:
[----:B------:R-:W-:Y:S05]  /*1a30*/  BSYNC B1 ;  /* 0x0000000000017941 */ /* 0x000fea0003800000 */
.L_x_9396:
[----:B------:R-:W-:Y:S01]  /*1a40*/  BSSY B1, `(.L_x_9398) ;  /* 0x0000006000017945 */ /* 0x000fe20003800000 */
[----:B------:R-:W-:Y:S01]  /*1a50*/  IMAD.WIDE.U32 R64, R116, R65, c[0x0][0x188] ;  /* 0x0000620074407625 */ /* 0x000fe200078e0041 */
[----:B------:R-:W-:Y:S05]  /*1a60*/  @!P6 BRA `(.L_x_9399) ;  /* 0x000000300000e947 */ /* 0x000fea0003800000 */
[----:B-----5:R-:W-:-:S05]  /*1a70*/  PRMT R55, RZ, 0x7610, R39 ;  /* 0x00007610ff377816 */ /* 0x020fca0000000027 */
[----:B------:R-:W-:-:S04]  /*1a80*/  FMUL.FTZ R55, R55, c[0x0][0x1ec] ;  /* 0x00007b0037377a20 */ /* 0x000fc80000410000 */
[----:B------:R-:W-:Y:S02]  /*1a90*/  @P5 FADD.FTZ R55, R31, R55 ;  /* 0x000000371f375221 */ /* 0x000fe40000010000 */
.L_x_9399:
[----:B------:R-:W-:Y:S05]  /*1aa0*/  BSYNC B1 ;  /* 0x0000000000017941 */ /* 0x000fea0003800000 */
.L_x_9398:
[----:B------:R0:W-:Y:S01]  /*1ab0*/  STG.E.128 [R64.64], R48 ;  /* 0x0000003040007986 */ /* 0x0001e2000c101d04 */
[----:B------:R-:W-:Y:S02]  /*1ac0*/  IADD3 R117, R117, 0x20, RZ ;  /* 0x0000002075757810 */ /* 0x000fe40007ffe0ff */
[----:B------:R-:W-:Y:S01]  /*1ad0*/  IADD3 R116, R116, 0x20, RZ ;  /* 0x0000002074747810 */ /* 0x000fe20007ffe0ff */
[----:B------:R0:W-:Y:S04]  /*1ae0*/  STG.E.128 [R64.64+0x10], R52 ;  /* 0x0000103440007986 */ /* 0x0001e8000c101d04 */
.L_x_9383:
[----:B------:R-:W-:Y:S05]  /*1af0*/  BSYNC B0 ;  /* 0x0000000000007941 */ /* 0x000fea0003800000 */
.L_x_9382:
[----:B------:R-:W-:Y:S01]  /*1b00*/  BSSY B0, `(.L_x_9400) ;  /* 0x0000058000007945 */ /* 0x000fe20003800000 */
[----:B------:R-:W-:Y:S05]  /*1b10*/  @!P3 BRA `(.L_x_9401) ;  /* 0x000005600000b947 */ /* 0x000fea0003800000 */
[----:B------:R-:W-:-:S04]  /*1b20*/  ISETP.NE.U32.AND P0, PT, RZ, c[0x0][0x180], PT ;  /* 0x00006000ff007a0c */ /* 0x000fc80003f05070 */
[----:B------:R-:W-:-:S13]  /*1b30*/  ISETP.NE.AND.EX P0, PT, RZ, c[0x0][0x184], PT, P0 ;  /* 0x00006100ff007a0c */ /* 0x000fda0003f05300 */
[----:B------:R-:W-:-:S05]  /*1b40*/  @P0 MOV R59, 0x20 ;  /* 0x00000020003b0802 */ /* 0x000fca0000000f00 */
[----:B------:R-:W-:-:S05]  /*1b50*/  @P0 IMAD.WIDE.U32 R58, R116, R59, c[0x0][0x180] ;  /* 0x00006000743a0625 */ /* 0x000fca00078e003b */
[----:B------:R-:W2:Y:S04]  /*1b60*/  @P0 LDG.E.128 R20, [R58.64] ;  /* 0x000000043a140981 */ /* 0x000ea8000c1e1d00 */
[----:B------:R1:W3:Y:S01]  /*1b70*/  @P0 LDG.E.128 R28, [R58.64+0x10] ;  /* 0x000010043a1c0981 */ /* 0x0002e2000c1e1d00 */
[----:B------:R-:W-:Y:S02]  /*1b80*/  ISETP.GT.AND P5, PT, R118, RZ, PT ;  /* 0x000000ff7600720c */ /* 0x000fe40003fa4270 */
[----:B------:R-:W-:-:S05]  /*1b90*/  @P4 MOV R60, 0x10 ;  /* 0x00000010003c4802 */ /* 0x000fca0000000f00 */
[----:B------:R-:W-:-:S05]  /*1ba0*/  @P4 IMAD.WIDE.U32 R60, R117, R60, c[0x0][0x170] ;  /* 0x00005c00753c4625 */ /* 0x000fca00078e003c */
[----:B-----5:R3:W5:Y:S01]  /*1bb0*/  @P4 LDG.E.128 R36, [R60.64] ;  /* 0x000000043c244981 */ /* 0x020762000c1e1d00 */
[----:B------:R-:W-:Y:S01]  /*1bc0*/  @!P5 ISETP.NE.U32.AND P4, PT, RZ, c[0x0][0x180], PT ;  /* 0x00006000ff00da0c */ /* 0x000fe20003f85070 */
[----:B------:R-:W-:Y:S01]  /*1bd0*/  HFMA2.MMA R117, -RZ, RZ, 0, 1.9073486328125e-06 ;  /* 0x00000020ff757435 */ /* 0x000fe200000001ff */
[----:B------:R-:W-:Y:S02]  /*1be0*/  BSSY B1, `(.L_x_9402) ;  /* 0x000001c000017945 */ /* 0x000fe40003800000 */
[----:B------:R-:W-:-:S07]  /*1bf0*/  @!P5 ISETP.NE.AND.EX P4, PT, RZ, c[0x0][0x184], PT, P4 ;  /* 0x00006100ff00da0c */ /* 0x000fce0003f85340 */
[----:B------:R-:W-:Y:S01]  /*1c00*/  IMAD.WIDE.U32 R116, R116, R117, c[0x0][0x188] ;  /* 0x0000620074747625 */ /* 0x000fe200078e0075 */
[----:B--2---:R-:W-:Y:S02]  /*1c10*/  @!P5 FSEL R56, R20, RZ, P4 ;  /* 0x000000ff1438d208 */ /* 0x004fe40002000000 */
[----:B------:R-:W-:-:S04]  /*1c20*/  @!P5 ISETP.NE.U32.AND P4, PT, RZ, c[0x0][0x180], PT ;  /* 0x00006000ff00da0c */ /* 0x000fc80003f85070 */
[----:B------:R-:W-:-:S04]  /*1c30*/  @!P5 ISETP.NE.AND.EX P4, PT, RZ, c[0x0][0x184], PT, P4 ;  /* 0x00006100ff00da0c */ /* 0x000fc80003f85340 */
[----:B------:R-:W-:Y:S02]  /*1c40*/  @!P5 FSEL R57, R21, RZ, P4 ;  /* 0x000000ff1539d208 */ /* 0x000fe40002000000 */
[----:B------:R-:W-:-:S04]  /*1c50*/  @!P5 ISETP.NE.U32.AND P4, PT, RZ, c[0x0][0x180], PT ;  /* 0x00006000ff00da0c */ /* 0x000fc80003f85070 */
[----:B------:R-:W-:-:S04]  /*1c60*/  @!P5 ISETP.NE.AND.EX P4, PT, RZ, c[0x0][0x184], PT, P4 ;  /* 0x00006100ff00da0c */ /* 0x000fc80003f85340 */
[----:B-1----:R-:W-:Y:S02]  /*1c70*/  @!P5 FSEL R58, R22, RZ, P4 ;  /* 0x000000ff163ad208 */ /* 0x002fe40002000000 */
        /* <DEDUP_REMOVED lines=13> */
[----:B------:R-:W-:Y:S01]  /*1d50*/  @!P5 ISETP.NE.AND.EX P4, PT, RZ, c[0x0][0x184], PT, P4 ;  /* 0x00006100ff00da0c */ /* 0x000fe20003f85340 */
[----:B------:R-:W-:Y:S07]  /*1d60*/  @!P5 BRA `(.L_x_9403) ;  /* 0x000000300000d947 */ /* 0x000fee0003800000 */
[----:B-----5:R-:W-:-:S05]  /*1d70*/  PRMT R56, RZ, 0x5410, R36 ;  /* 0x00005410ff387816 */ /* 0x020fca0000000024 */
[----:B------:R-:W-:-:S04]  /*1d80*/  FMUL.FTZ R56, R56, c[0x0][0x1ec] ;  /* 0x00007b0038387a20 */ /* 0x000fc80000410000 */
[----:B------:R-:W-:Y:S02]  /*1d90*/  @P0 FADD.FTZ R56, R20, R56 ;  /* 0x0000003814380221 */ /* 0x000fe40000010000 */
.L_x_9403:
[----:B------:R-:W-:Y:S05]  /*1da0*/  BSYNC B1 ;  /* 0x0000000000017941 */ /* 0x000fea0003800000 */
.L_x_9402:
[----:B------:R-:W-:Y:S01]  /*1db0*/  BSSY B1, `(.L_x_9404) ;  /* 0x0000005000017945 */ /* 0x000fe20003800000 */
[----:B------:R-:W-:Y:S05]  /*1dc0*/  @!P5 BRA `(.L_x_9405) ;  /* 0x000000300000d947 */ /* 0x000fea0003800000 */
[----:B-----5:R-:W-:-:S05]  /*1dd0*/  PRMT R57, RZ, 0x7610, R36 ;  /* 0x00007610ff397816 */ /* 0x020fca0000000024 */
[----:B------:R-:W-:-:S04]  /*1de0*/  FMUL.FTZ R57, R57, c[0x0][0x1ec] ;  /* 0x00007b0039397a20 */ /* 0x000fc80000410000 */
[----:B------:R-:W-:Y:S02]  /*1df0*/  @P0 FADD.FTZ R57, R21, R57 ;  /* 0x0000003915390221 */ /* 0x000fe40000010000 */
.L_x_9405:
[----:B------:R-:W-:Y:S05]  /*1e00*/  BSYNC B1 ;  /* 0x0000000000017941 */ /* 0x000fea0003800000 */
.L_x_9404:
[----:B------:R-:W-:Y:S01]  /*1e10*/  BSSY B1, `(.L_x_9406) ;  /* 0x0000005000017945 */ /* 0x000fe20003800000 */
[----:B------:R-:W-:Y:S05]  /*1e20*/  @!P5 BRA `(.L_x_9407) ;  /* 0x000000300000d947 */ /* 0x000fea0003800000 */
[----:B-----5:R-:W-:-:S05]  /*1e30*/  PRMT R58, RZ, 0x5410, R37 ;  /* 0x00005410ff3a7816 */ /* 0x020fca0000000025 */
[----:B------:R-:W-:-:S04]  /*1e40*/  FMUL.FTZ R58, R58, c[0x0][0x1ec] ;  /* 0x00007b003a3a7a20 */ /* 0x000fc80000410000 */
[----:B------:R-:W-:Y:S02]  /*1e50*/  @P0 FADD.FTZ R58, R22, R58 ;  /* 0x0000003a163a0221 */ /* 0x000fe40000010000 */
.L_x_9407:
[----:B------:R-:W-:Y:S05]  /*1e60*/  BSYNC B1 ;  /* 0x0000000000017941 */ /* 0x000fea0003800000 */
.L_x_9406:
[----:B------:R-:W-:Y:S01]  /*1e70*/  BSSY B1, `(.L_x_9408) ;  /* 0x0000005000017945 */ /* 0x000fe20003800000 */
[----:B------:R-:W-:Y:S05]  /*1e80*/  @!P5 BRA `(.L_x_9409) ;  /* 0x000000300000d947 */ /* 0x000fea0003800000 */
[----:B-----5:R-:W-:-:S05]  /*1e90*/  PRMT R59, RZ, 0x7610, R37 ;  /* 0x00007610ff3b7816 */ /* 0x020fca0000000025 */
[----:B------:R-:W-:-:S04]  /*1ea0*/  FMUL.FTZ R59, R59, c[0x0][0x1ec] ;  /* 0x00007b003b3b7a20 */ /* 0x000fc80000410000 */
[----:B------:R-:W-:Y:S02]  /*1eb0*/  @P0 FADD.FTZ R59, R23, R59 ;  /* 0x0000003b173b0221 */ /* 0x000fe40000010000 */
.L_x_9409:
[----:B------:R-:W-:Y:S05]  /*1ec0*/  BSYNC B1 ;  /* 0x0000000000017941 */ /* 0x000fea0003800000 */
.L_x_9408:
[----:B------:R-:W-:Y:S01]  /*1ed0*/  BSSY B1, `(.L_x_9410) ;  /* 0x0000005000017945 */ /* 0x000fe20003800000 */
[----:B------:R-:W-:Y:S05]  /*1ee0*/  @!P5 BRA `(.L_x_9411) ;  /* 0x000000300000d947 */ /* 0x000fea0003800000 */
[----:B-----5:R-:W-:-:S05]  /*1ef0*/  PRMT R60, RZ, 0x5410, R38 ;  /* 0x00005410ff3c7816 */ /* 0x020fca0000000026 */
[----:B------:R-:W-:-:S04]  /*1f00*/  FMUL.FTZ R60, R60, c[0x0][0x1ec] ;  /* 0x00007b003c3c7a20 */ /* 0x000fc80000410000 */
[----:B------:R-:W-:Y:S02]  /*1f10*/  @P0 FADD.FTZ R60, R28, R60 ;  /* 0x0000003c1c3c0221 */ /* 0x000fe40000010000 */
.L_x_9411:
[----:B------:R-:W-:Y:S05]  /*1f20*/  BSYNC B1 ;  /* 0x0000000000017941 */ /* 0x000fea0003800000 */
.L_x_9410:
[----:B------:R-:W-:Y:S01]  /*1f30*/  BSSY B1, `(.L_x_9412) ;  /* 0x0000005000017945 */ /* 0x000fe20003800000 */
[----:B------:R-:W-:Y:S05]  /*1f40*/  @!P5 BRA `(.L_x_9413) ;  /* 0x000000300000d947 */ /* 0x000fea0003800000 */
[----:B-----5:R-:W-:-:S05]  /*1f50*/  PRMT R61, RZ, 0x7610, R38 ;  /* 0x00007610ff3d7816 */ /* 0x020fca0000000026 */
[----:B------:R-:W-:-:S04]  /*1f60*/  FMUL.FTZ R61, R61, c[0x0][0x1ec] ;  /* 0x00007b003d3d7a20 */ /* 0x000fc80000410000 */
[----:B------:R-:W-:Y:S02]  /*1f70*/  @P0 FADD.FTZ R61, R29, R61 ;  /* 0x0000003d1d3d0221 */ /* 0x000fe40000010000 */
.L_x_9413:
[----:B------:R-:W-:Y:S05]  /*1f80*/  BSYNC B1 ;  /* 0x0000000000017941 */ /* 0x000fea0003800000 */
.L_x_9412:
[----:B------:R-:W-:Y:S01]  /*1f90*/  BSSY B1, `(.L_x_9414) ;  /* 0x0000005000017945 */ /* 0x000fe20003800000 */
[----:B------:R-:W-:Y:S05]  /*1fa0*/  @!P5 BRA `(.L_x_9415) ;  /* 0x000000300000d947 */ /* 0x000fea0003800000 */
[----:B-----5:R-:W-:-:S05]  /*1fb0*/  PRMT R62, RZ, 0x5410, R39 ;  /* 0x00005410ff3e7816 */ /* 0x020fca0000000027 */
[----:B------:R-:W-:-:S04]  /*1fc0*/  FMUL.FTZ R62, R62, c[0x0][0x1ec] ;  /* 0x00007b003e3e7a20 */ /* 0x000fc80000410000 */
[----:B------:R-:W-:Y:S02]  /*1fd0*/  @P0 FADD.FTZ R62, R30, R62 ;  /* 0x0000003e1e3e0221 */ /* 0x000fe40000010000 */
.L_x_9415:
[----:B------:R-:W-:Y:S05]  /*1fe0*/  BSYNC B1 ;  /* 0x0000000000017941 */ /* 0x000fea0003800000 */
.L_x_9414:
[----:B------:R-:W-:Y:S01]  /*1ff0*/  BSSY B1, `(.L_x_9416) ;  /* 0x0000006000017945 */ /* 0x000fe20003800000 */
[----:B------:R-:W-:Y:S01]  /*2000*/  @!P5 FSEL R63, R31, RZ, P4 ;  /* 0x000000ff1f3fd208 */ /* 0x000fe20002000000 */
[----:B------:R-:W-:Y:S05]  /*2010*/  @!P5 BRA `(.L_x_9417) ;  /* 0x000000300000d947 */ /* 0x000fea0003800000 */
[----:B-----5:R-:W-:-:S05]  /*2020*/  PRMT R63, RZ, 0x7610, R39 ;  /* 0x00007610ff3f7816 */ /* 0x020fca0000000027 */
[----:B------:R-:W-:-:S04]  /*2030*/  FMUL.FTZ R63, R63, c[0x0][0x1ec] ;  /* 0x00007b003f3f7a20 */ /* 0x000fc80000410000 */
[----:B------:R-:W-:Y:S02]  /*2040*/  @P0 FADD.FTZ R63, R31, R63 ;  /* 0x0000003f1f3f0221 */ /* 0x000fe40000010000 */
.L_x_9417:
[----:B------:R-:W-:Y:S05]  /*2050*/  BSYNC B1 ;  /* 0x0000000000017941 */ /* 0x000fea0003800000 */
.L_x_9416:
[----:B------:R1:W-:Y:S04]  /*2060*/  STG.E.128 [R116.64], R56 ;  /* 0x0000003874007986 */ /* 0x0003e8000c101d04 */
[----:B------:R1:W-:Y:S02]  /*2070*/  STG.E.128 [R116.64+0x10], R60 ;  /* 0x0000103c74007986 */ /* 0x0003e4000c101d04 */
.L_x_9401:
[----:B------:R-:W-:Y:S05]  /*2080*/  BSYNC B0 ;  /* 0x0000000000007941 */ /* 0x000fea0003800000 */
.L_x_9400:
        /* <DEDUP_REMOVED lines=12> */
[----:B-1----:R-:W-:-:S05]  /*2150*/  FSEL R117, R64, RZ, P1 ;  /* 0x000000ff40757208 */ /* 0x002fca0000800000 */
        /* <DEDUP_REMOVED lines=26> */
.L_x_9430:
        /* <DEDUP_REMOVED lines=85> */
.L_x_9431:
[----:B------:R-:W-:Y:S01]  /*2850*/  FMUL.FTZ R65, R117, R117 ;  /* 0x0000007575417220 */ /* 0x000fe20000410000 */
[----:B------:R-:W-:Y:S01]  /*2860*/  ISETP.NE.AND P0, PT, RZ, UR6, PT ;  /* 0x00000006ff007c0c */ /* 0x000fe2000bf05270 */
[----:B01----:R-:W-:Y:S01]  /*2870*/  FADD.FTZ R121, R118, R121 ;  /* 0x0000007976797221 */ /* 0x003fe20000010000 */
[----:B------:R-:W-:Y:S01]  /*2880*/  MOV R64, c[0x0][0x1e0] ;  /* 0x0000780000407a02 */ /* 0x000fe20000000f00 */
[----:B------:R-:W-:Y:S01]  /*2890*/  BSSY B0, `(.L_x_9420) ;  /* 0x000009e000007945 */ /* 0x000fe20003800000 */
[----:B------:R-:W-:Y:S02]  /*28a0*/  FSEL R65, R65, RZ, P0 ;  /* 0x000000ff41417208 */ /* 0x000fe40000000000 */
[----:B------:R-:W-:Y:S01]  /*28b0*/  @!P6 LEA R118, P4, R107, c[0x0][0x1a0], 0x2 ;  /* 0x000068006b76ea11 */ /* 0x000fe200078810ff */
[----:B------:R-:W-:-:S03]  /*28c0*/  FFMA.FTZ R64, R121, R64, c[0x0][0x228] ;  /* 0x00008a0079407623 */ /* 0x000fc60000010040 */
[C---:B------:R-:W-:Y:S01]  /*28d0*/  @!P6 LEA.HI.X R119, R107.reuse, c[0x0][0x1a4], R66, 0x2, P4 ;  /* 0x000069006b77ea11 */ /* 0x040fe200020f1442 */
[----:B------:R-:W-:Y:S01]  /*28e0*/  FADD.FTZ R116, R64, R65 ;  /* 0x0000004140747221 */ /* 0x000fe20000010000 */
[----:B------:R-:W-:-:S03]  /*28f0*/  @!P6 LEA R64, P4, R107, c[0x0][0x1a8], 0x2 ;  /* 0x00006a006b40ea11 */ /* 0x000fc600078810ff */
[----:B------:R0:W-:Y:S01]  /*2900*/  @!P6 STG.E [R118.64], R117 ;  /* 0x000000757600e986 */ /* 0x0001e2000c101904 */
[----:B------:R-:W-:Y:S01]  /*2910*/  @!P6 LEA.HI.X R65, R107, c[0x0][0x1ac], R66, 0x2, P4 ;  /* 0x00006b006b41ea11 */ /* 0x000fe200020f1442 */
[----:B------:R-:W1:Y:S01]  /*2920*/  MUFU.RSQ R116, R116 ;  /* 0x0000007400747308 */ /* 0x000e620000001400 */
[----:B-----5:R-:W-:-:S03]  /*2930*/  ISETP.GE.AND P4, PT, R114, 0x1, PT ;  /* 0x000000017200780c */ /* 0x020fc60003f86270 */
[----:B-1----:R0:W-:Y:S10]  /*2940*/  @!P6 STG.E [R64.64], R116 ;  /* 0x000000744000e986 */ /* 0x0021f4000c101904 */
[----:B------:R-:W-:Y:S05]  /*2950*/  @!P4 BRA `(.L_x_9421) ;  /* 0x000009100000c947 */ /* 0x000fea0003800000 */
[----:B------:R-:W-:Y:S01]  /*2960*/  IADD3 R114, R114, -0x1, RZ ;  /* 0xffffffff72727810 */ /* 0x000fe20007ffe0ff */
[----:B------:R-:W-:Y:S01]  /*2970*/  BSSY B1, `(.L_x_9422) ;  /* 0x0000028000017945 */ /* 0x000fe20003800000 */
[----:B0-----:R-:W-:-:S03]  /*2980*/  FSEL R117, R117, RZ, !P0 ;  /* 0x000000ff75757208 */ /* 0x001fc60004000000 */
[----:B------:R-:W-:-:S05]  /*2990*/  IMAD R114, R114, c[0x0][0x168], RZ ;  /* 0x00005a0072727a24 */ /* 0x000fca00078e02ff */
[----:B------:R-:W-:-:S04]  /*29a0*/  SHF.R.S32.HI R65, RZ, 0x1f, R114 ;  /* 0x0000001fff417819 */ /* 0x000fc80000011472 */
[----:B------:R-:W-:Y:S02]  /*29b0*/  LEA.HI R65, R65, R114, RZ, 0x3 ;  /* 0x0000007241417211 */ /* 0x000fe400078f18ff */
[----:B------:R-:W-:-:S04]  /*29c0*/  LOP3.LUT R114, R67, 0x1f, RZ, 0xc0, !PT ;  /* 0x0000001f43727812 */ /* 0x000fc800078ec0ff */
        /* <DEDUP_REMOVED lines=34> */
.L_x_9423:
[----:B------:R-:W-:Y:S05]  /*2bf0*/  BSYNC B1 ;  /* 0x0000000000017941 */ /* 0x000fea0003800000 */
.L_x_9422:
[----:B------:R-:W-:Y:S01]  /*2c00*/  ISETP.GE.U32.AND P0, PT, R74, 0x40, PT ;  /* 0x000000404a00780c */ /* 0x000fe20003f06070 */
        /* <DEDUP_REMOVED lines=34> */
.L_x_9425:
[----:B------:R-:W-:Y:S05]  /*2e30*/  BSYNC B1 ;  /* 0x0000000000017941 */ /* 0x000fea0003800000 */
.L_x_9424:
        /* <DEDUP_REMOVED lines=34> */
.L_x_9427:
[----:B------:R-:W-:Y:S05]  /*3060*/  BSYNC B1 ;  /* 0x0000000000017941 */ /* 0x000fea0003800000 */
.L_x_9426:
        /* <DEDUP_REMOVED lines=26> */
[----:B------:R-:W-:-:S02]  /*3210*/  MOV R117, 0x10 ;  /* 0x0000001000757802 */ /* 0x000fc40000000f00 */
[----:B------:R-:W-:Y:S02]  /*3220*/  F2FP.BF16.PACK_AB R67, R122, R125 ;  /* 0x0000007d7a43723e */ /* 0x000fe400000010ff */
[----:B------:R-:W-:Y:S01]  /*3230*/  F2FP.BF16.PACK_AB R66, R119, R66 ;  /* 0x000000427742723e */ /* 0x000fe200000010ff */
[----:B------:R-:W-:Y:S01]  /*3240*/  IMAD.WIDE.U32 R116, R114, R117, c[0x0][0x208] ;  /* 0x0000820072747625 */ /* 0x000fe200078e0075 */
[----:B------:R-:W-:-:S05]  /*3250*/  F2FP.BF16.PACK_AB R65, R118, R65 ;  /* 0x000000417641723e */ /* 0x000fca00000010ff */
[----:B------:R0:W-:Y:S02]  /*3260*/  STG.E.128 [R116.64], R64 ;  /* 0x0000004074007986 */ /* 0x0001e4000c101d04 */
.L_x_9421:
[----:B------:R-:W-:Y:S05]  /*3270*/  BSYNC B0 ;  /* 0x0000000000007941 */ /* 0x000fea0003800000 */
.L_x_9420:
[----:B0-----:R-:W-:-:S04]  /*3280*/  MOV R64, c[0x0][0x160] ;  /* 0x0000580000407a02 */ /* 0x001fc80000000f00 */
[----:B------:R-:W-:-:S04]  /*3290*/  LEA R107, R64, R107, 0x2 ;  /* 0x0000006b406b7211 */ /* 0x000fc800078e10ff */
[----:B------:R-:W-:-:S13]  /*32a0*/  ISETP.GE.AND P0, PT, R107, c[0x0][0x164], PT ;  /* 0x000059006b007a0c */ /* 0x000fda0003f06270 */
[----:B------:R-:W-:Y:S01]  /*32b0*/  @P0 CALL.REL.NOINC `(.L_x_9428) ;  /* 0x0000001000000944 */ /* 0x000fe20003c00000 */
[----:B------:R-:W-:Y:S05]  /*32c0*/  BRA `(.L_x_9429) ;  /* 0xffffd5e000007947 */ /* 0x000fea000383ffff */
.L_x_9428:
[----:B------:R-:W-:Y:S05]  /*32d0*/  EXIT ;  /* 0x000000000000794d */ /* 0x000fea0003800000 */
.L_x_9418:
[----:B------:R-:W-:Y:S01]  /*32e0*/  HFMA2.MMA R120, -RZ, RZ, 0, 5.9604644775390625e-08 ;  /* 0x00000001ff787435 */ /* 0x000fe200000001ff */
[----:B------:R-:W-:Y:S02]  /*32f0*/  MOV R121, R117 ;  /* 0x0000007500797202 */ /* 0x000fe40000000f00 */
[----:B------:R-:W-:Y:S02]  /*3300*/  MOV R118, 0x1f ;  /* 0x0000001f00767802 */ /* 0x000fe40000000f00 */
[----:B------:R-:W-:Y:S02]  /*3310*/  MOV R119, 0xffffffff ;  /* 0xffffffff00777802 */ /* 0x000fe40000000f00 */
[----:B------:R-:W-:Y:S02]  /*3320*/  MOV R64, 0x3340 ;  /* 0x0000334000407802 */ /* 0x000fe40000000f00 */
[----:B-----5:R-:W-:Y:S05]  /*3330*/  CALL.REL.NOINC `($__internal_50_$__cuda_sm70_shflsync_bfly_p) ;  /* 0x000007b000007944 */ /* 0x020fea0003c00000 */
[----:B01----:R-:W-:Y:S05]  /*3340*/  BRA `(.L_x_9430) ;  /* 0xffffefb000007947 */ /* 0x003fea000383ffff */
.L_x_9419:
[----:B------:R-:W-:Y:S01]  /*3350*/  HFMA2.MMA R120, -RZ, RZ, 0, 1.1920928955078125e-07 ;  /* 0x00000002ff787435 */ /* 0x000fe200000001ff */
[----:B------:R-:W-:Y:S02]  /*3360*/  MOV R118, 0x1f ;  /* 0x0000001f00767802 */ /* 0x000fe40000000f00 */
[----:B------:R-:W-:-:S02]  /*3370*/  MOV R119, 0xffffffff ;  /* 0xffffffff00777802 */ /* 0x000fc40000000f00 */
[----:B------:R-:W-:Y:S02]  /*3380*/  MOV R64, 0x33a0 ;  /* 0x000033a000407802 */ /* 0x000fe40000000f00 */
[----:B0----5:R-:W-:Y:S05]  /*3390*/  CALL.REL.NOINC `($__internal_50_$__cuda_sm70_shflsync_bfly_p) ;  /* 0x0000075000007944 */ /* 0x021fea0003c00000 */
[----:B0-----:R-:W-:Y:S01]  /*33a0*/  HFMA2.MMA R120, -RZ, RZ, 0, 2.384185791015625e-07 ;  /* 0x00000004ff787435 */ /* 0x001fe200000001ff */
[----:B-1----:R-:W-:Y:S01]  /*33b0*/  FADD.FTZ R121, R121, R119 ;  /* 0x0000007779797221 */ /* 0x002fe20000010000 */
[----:B------:R-:W-:Y:S02]  /*33c0*/  MOV R118, 0x1f ;  /* 0x0000001f00767802 */ /* 0x000fe40000000f00 */
[----:B------:R-:W-:Y:S02]  /*33d0*/  MOV R119, 0xffffffff ;  /* 0xffffffff00777802 */ /* 0x000fe40000000f00 */
[----:B------:R-:W-:Y:S02]  /*33e0*/  MOV R64, 0x3400 ;  /* 0x0000340000407802 */ /* 0x000fe40000000f00 */
[----:B------:R-:W-:Y:S05]  /*33f0*/  CALL.REL.NOINC `($__internal_50_$__cuda_sm70_shflsync_bfly_p) ;  /* 0x000006f000007944 */ /* 0x000fea0003c00000 */
[----:B0-----:R-:W-:Y:S01]  /*3400*/  HFMA2.MMA R120, -RZ, RZ, 0, 4.76837158203125e-07 ;  /* 0x00000008ff787435 */ /* 0x001fe200000001ff */
[----:B-1----:R-:W-:Y:S01]  /*3410*/  FADD.FTZ R121, R121, R119 ;  /* 0x0000007779797221 */ /* 0x002fe20000010000 */
[----:B------:R-:W-:Y:S02]  /*3420*/  MOV R118, 0x1f ;  /* 0x0000001f00767802 */ /* 0x000fe40000000f00 */
[----:B------:R-:W-:-:S02]  /*3430*/  MOV R119, 0xffffffff ;  /* 0xffffffff00777802 */ /* 0x000fc40000000f00 */
[----:B------:R-:W-:Y:S02]  /*3440*/  MOV R64, 0x3460 ;  /* 0x0000346000407802 */ /* 0x000fe40000000f00 */
[----:B------:R-:W-:Y:S05]  /*3450*/  CALL.REL.NOINC `($__internal_50_$__cuda_sm70_shflsync_bfly_p) ;  /* 0x0000069000007944 */ /* 0x000fea0003c00000 */
[----:B0-----:R-:W-:Y:S01]  /*3460*/  HFMA2.MMA R120, -RZ, RZ, 0, 9.5367431640625e-07 ;  /* 0x00000010ff787435 */ /* 0x001fe200000001ff */
[----:B-1----:R-:W-:Y:S01]  /*3470*/  FADD.FTZ R121, R121, R119 ;  /* 0x0000007779797221 */ /* 0x002fe20000010000 */
[----:B------:R-:W-:Y:S02]  /*3480*/  MOV R118, 0x1f ;  /* 0x0000001f00767802 */ /* 0x000fe40000000f00 */
[----:B------:R-:W-:Y:S02]  /*3490*/  MOV R119, 0xffffffff ;  /* 0xffffffff00777802 */ /* 0x000fe40000000f00 */
[----:B------:R-:W-:Y:S02]  /*34a0*/  MOV R64, 0x34c0 ;  /* 0x000034c000407802 */ /* 0x000fe40000000f00 */
[----:B------:R-:W-:Y:S05]  /*34b0*/  CALL.REL.NOINC `($__internal_50_$__cuda_sm70_shflsync_bfly_p) ;  /* 0x0000063000007944 */ /* 0x000fea0003c00000 */
[----:B-1----:R-:W-:Y:S01]  /*34c0*/  FADD.FTZ R117, R121, R119 ;  /* 0x0000007779757221 */ /* 0x002fe20000010000 */
[----:B0-----:R-:W-:Y:S01]  /*34d0*/  HFMA2.MMA R120, -RZ, RZ, 0, 5.9604644775390625e-08 ;  /* 0x00000001ff787435 */ /* 0x001fe200000001ff */
[----:B------:R-:W-:Y:S02]  /*34e0*/  MOV R118, 0x1f ;  /* 0x0000001f00767802 */ /* 0x000fe40000000f00 */
[----:B------:R-:W-:Y:S01]  /*34f0*/  FMUL.FTZ R117, R117, c[0x0][0x1e0] ;  /* 0x0000780075757a20 */ /* 0x000fe20000410000 */
[----:B------:R-:W-:-:S03]  /*3500*/  MOV R119, 0xffffffff ;  /* 0xffffffff00777802 */ /* 0x000fc60000000f00 */
        /* <DEDUP_REMOVED lines=65> */
[----:B------:R-:W-:-:S04]  /*3920*/  MOV R64, 0x3950 ;  /* 0x0000395000407802 */ /* 0x000fc80000000f00 */
[----:B------:R-:W-:Y:S02]  /*3930*/  MOV R121, R116 ;  /* 0x0000007400797202 */ /* 0x000fe40000000f00 */
[----:B------:R-:W-:Y:S05]  /*3940*/  CALL.REL.NOINC `($__internal_50_$__cuda_sm70_shflsync_bfly_p) ;  /* 0x000001a000007944 */ /* 0x000fea0003c00000 */
[----:B0-----:R-:W-:Y:S01]  /*3950*/  HFMA2.MMA R120, -RZ, RZ, 0, 1.1920928955078125e-07 ;  /* 0x00000002ff787435 */ /* 0x001fe200000001ff */
[----:B-1----:R-:W-:Y:S01]  /*3960*/  FADD.FTZ R121, R116, R119 ;  /* 0x0000007774797221 */ /* 0x002fe20000010000 */
[----:B------:R-:W-:Y:S02]  /*3970*/  MOV R118, 0x1f ;  /* 0x0000001f00767802 */ /* 0x000fe40000000f00 */
[----:B------:R-:W-:Y:S02]  /*3980*/  MOV R119, 0xffffffff ;  /* 0xffffffff00777802 */ /* 0x000fe40000000f00 */
[----:B------:R-:W-:Y:S02]  /*3990*/  MOV R64, 0x39b0 ;  /* 0x000039b000407802 */ /* 0x000fe40000000f00 */
[----:B------:R-:W-:Y:S05]  /*39a0*/  CALL.REL.NOINC `($__internal_50_$__cuda_sm70_shflsync_bfly_p) ;  /* 0x0000014000007944 */ /* 0x000fea0003c00000 */
[----:B0-----:R-:W-:Y:S01]  /*39b0*/  HFMA2.MMA R120, -RZ, RZ, 0, 2.384185791015625e-07 ;  /* 0x00000004ff787435 */ /* 0x001fe200000001ff */
[----:B-1----:R-:W-:Y:S01]  /*39c0*/  FADD.FTZ R121, R121, R119 ;  /* 0x0000007779797221 */ /* 0x002fe20000010000 */
[----:B------:R-:W-:Y:S02]  /*39d0*/  MOV R118, 0x1f ;  /* 0x0000001f00767802 */ /* 0x000fe40000000f00 */
[----:B------:R-:W-:-:S02]  /*39e0*/  MOV R119, 0xffffffff ;  /* 0xffffffff00777802 */ /* 0x000fc40000000f00 */
[----:B------:R-:W-:Y:S02]  /*39f0*/  MOV R64, 0x3a10 ;  /* 0x00003a1000407802 */ /* 0x000fe40000000f00 */
[----:B------:R-:W-:Y:S05]  /*3a00*/  CALL.REL.NOINC `($__internal_50_$__cuda_sm70_shflsync_bfly_p) ;  /* 0x000000e000007944 */ /* 0x000fea0003c00000 */
[----:B0-----:R-:W-:Y:S01]  /*3a10*/  HFMA2.MMA R120, -RZ, RZ, 0, 4.76837158203125e-07 ;  /* 0x00000008ff787435 */ /* 0x001fe200000001ff */
[----:B-1----:R-:W-:Y:S01]  /*3a20*/  FADD.FTZ R121, R121, R119 ;  /* 0x0000007779797221 */ /* 0x002fe20000010000 */
[----:B------:R-:W-:Y:S02]  /*3a30*/  MOV R118, 0x1f ;  /* 0x0000001f00767802 */ /* 0x000fe40000000f00 */
[----:B------:R-:W-:Y:S02]  /*3a40*/  MOV R119, 0xffffffff ;  /* 0xffffffff00777802 */ /* 0x000fe40000000f00 */
[----:B------:R-:W-:Y:S02]  /*3a50*/  MOV R64, 0x3a70 ;  /* 0x00003a7000407802 */ /* 0x000fe40000000f00 */
[----:B------:R-:W-:Y:S05]  /*3a60*/  CALL.REL.NOINC `($__internal_50_$__cuda_sm70_shflsync_bfly_p) ;  /* 0x0000008000007944 */ /* 0x000fea0003c00000 */
[----:B0-----:R-:W-:Y:S01]  /*3a70*/  HFMA2.MMA R120, -RZ, RZ, 0, 9.5367431640625e-07 ;  /* 0x00000010ff787435 */ /* 0x001fe200000001ff */
[----:B-1----:R-:W-:Y:S01]  /*3a80*/  FADD.FTZ R121, R121, R119 ;  /* 0x0000007779797221 */ /* 0x002fe20000010000 */
[----:B------:R-:W-:Y:S02]  /*3a90*/  MOV R118, 0x1f ;  /* 0x0000001f00767802 */ /* 0x000fe40000000f00 */
[----:B------:R-:W-:-:S02]  /*3aa0*/  MOV R119, 0xffffffff ;  /* 0xffffffff00777802 */ /* 0x000fc40000000f00 */
[----:B------:R-:W-:Y:S02]  /*3ab0*/  MOV R64, 0x3ad0 ;  /* 0x00003ad000407802 */ /* 0x000fe40000000f00 */
[----:B------:R-:W-:Y:S05]  /*3ac0*/  CALL.REL.NOINC `($__internal_50_$__cuda_sm70_shflsync_bfly_p) ;  /* 0x0000002000007944 */ /* 0x000fea0003c00000 */
[----:B01----:R-:W-:Y:S01]  /*3ad0*/  MOV R118, R119 ;  /* 0x0000007700767202 */ /* 0x003fe20000000f00 */
[----:B------:R-:W-:Y:S05]  /*3ae0*/  BRA `(.L_x_9431) ;  /* 0xffffed6000007947 */ /* 0x000fea000383ffff */
        .weak           $__internal_50_$__cuda_sm70_shflsync_bfly_p
        .type           $__internal_50_$__cuda_sm70_shflsync_bfly_p,@function
        .size           $__internal_50_$__cuda_sm70_shflsync_bfly_p,(.L_x_29190 - $__internal_50_$__cuda_sm70_shflsync_bfly_p)
$__internal_50_$__cuda_sm70_shflsync_bfly_p:
[----:B------:R-:W-:Y:S01]  /*3af0*/  HFMA2.MMA R65, -RZ, RZ, 0, 0 ;  /* 0x00000000ff417435 */ /* 0x000fe200000001ff */
[----:B------:R-:W-:Y:S04]  /*3b00*/  WARPSYNC R119 ;  /* 0x0000007700007348 */ /* 0x000fe80003800000 */
[----:B------:R0:W1:Y:S01]  /*3b10*/  SHFL.BFLY PT, R119, R121, R120, R118 ;  /* 0x0c00007879777389 */ /* 0x00006200000e0076 */
[----:B------:R-:W-:Y:S05]  /*3b20*/  RET.REL.NODEC R64 `(_ZN10layer_norm13ln_fwd_kernelINS_13Kernel_traitsI13__nv_bfloat16S2_fS2_fjLj1024ELj1ELj4ELj1ELj16ENS_18Kernel_traits_baseILj1024ES2_S2_fS2_fjLj128EEEEELb0ELb0ELb1ELb0EEEvNS_9FwdParamsE) ;  /* 0xffffc4d040007950 */ /* 0x000fea0003c3ffff */
.L_x_9432:
        /* <DEDUP_REMOVED lines=13> */
.L_x_29190:


//--------------------- .text._ZN10layer_norm13ln_fwd_kernelINS_13Kernel_traitsI13__nv_bfloat16S2_fS2_fjLj1024ELj1ELj4ELj1ELj16ENS_18Kernel_traits_baseILj1024ES2_S2_fS2_fjLj128EEEEELb0ELb0ELb1ELb1EEEvNS_9FwdParamsE --------------------------
	.section	.text._ZN10layer_norm13ln_fwd_kernelINS_13Kernel_traitsI13__nv_bfloat16S2_fS2_fjLj1024ELj1ELj4ELj1ELj16ENS_18Kernel_traits_baseILj1024ES2_S2_fS2_fjLj128EEEEELb0ELb0ELb1ELb1EEEvNS_9FwdParamsE,"ax",@progbits
	.sectioninfo	@"SHI_REGISTERS=127"
	.align	128
        .global         _ZN10layer_norm13ln_fwd_kernelINS_13Kernel_traitsI13__nv_bfloat16S2_fS2_fjLj1024ELj1ELj4ELj1ELj16ENS_18Kernel_traits_baseILj1024ES2_S2_fS2_fjLj128EEEEELb0ELb0ELb1ELb1EEEvNS_9FwdParamsE
        .type           _ZN10layer_norm13ln_fwd_kernelINS_13Kernel_traitsI13__nv_bfloat16S2_fS2_fjLj1024ELj1ELj4ELj1ELj16ENS_18Kernel_traits_baseILj1024ES2_S2_fS2_fjLj128EEEEELb0ELb0ELb1ELb1EEEvNS_9FwdParamsE,@function
        .size           _ZN10layer_norm13ln_fwd_kernelINS_13Kernel_traitsI13__nv_bfloat16S2_fS2_fjLj1024ELj1ELj4ELj1ELj16ENS_18Kernel_traits_baseILj1024ES2_S2_fS2_fjLj128EEEEELb0ELb0ELb1ELb1EEEvNS_9FwdParamsE,(.L_x_29191 - _ZN10layer_norm13ln_fwd_kernelINS_13Kernel_traitsI13__nv_bfloat16S2_fS2_fjLj1024ELj1ELj4ELj1ELj16ENS_18Kernel_traits_baseILj1024ES2_S2_fS2_fjLj128EEEEELb0ELb0ELb1ELb1EEEvNS_9FwdParamsE)
        .other          _ZN10layer_norm13ln_fwd_kernelINS_13Kernel_traitsI13__nv_bfloat16S2_fS2_fjLj1024ELj1ELj4ELj1ELj16ENS_18Kernel_traits_baseILj1024ES2_S2_fS2_fjLj128EEEEELb0ELb0ELb1ELb1EEEvNS_9FwdParamsE,@"STO_CUDA_ENTRY STV_DEFAULT"
_ZN10layer_norm13ln_fwd_kernelINS_13Kernel_traitsI13__nv_bfloat16S2_fS2_fjLj1024ELj1ELj4ELj1ELj16ENS_18Kernel_traits_baseILj1024ES2_S2_fS2_fjLj128EEEEELb0ELb0ELb1ELb1EEEvNS_9FwdParamsE:
.text._ZN10layer_norm13ln_fwd_kernelINS_13Kernel_traitsI13__nv_bfloat16S2_fS2_fjLj1024ELj1ELj4ELj1ELj16ENS_18Kernel_traits_baseILj1024ES2_S2_fS2_fjLj128EEEEELb0ELb0ELb1ELb1EEEvNS_9FwdParamsE:
        /* <DEDUP_REMOVED lines=55> */
[--C-:B0-----:R-:W-:Y:S02]  /*0370*/  PRMT R3, RZ, 0x5410, R31.reuse ;  /* 0x00005410ff037816 */ /* 0x101fe4000000001f */
        /* <DEDUP_REMOVED lines=11> */
[--C-:B------:R-:W-:Y:S02]  /*0430*/  PRMT R98, RZ, 0x5410, R70.reuse ;  /* 0x00005410ff627816 */ /* 0x100fe40000000046 */
[----:B------:R-:W-:Y:S02]  /*0440*/  PRMT R101, RZ, 0x7610, R70 ;  /* 0x00007610ff657816 */ /* 0x000fe40000000046 */
[----:B---3--:R-:W-:Y:S02]  /*0450*/  PRMT R105, RZ, 0x5410, R74 ;  /* 0x00005410ff697816 */ /* 0x008fe4000000004a */
[----:B------:R-:W-:-:S02]  /*0460*/  PRMT R69, RZ, 0x7610, R69 ;  /* 0x00007610ff457816 */ /* 0x000fc40000000045 */
[--C-:B------:R-:W-:Y:S02]  /*0470*/  PRMT R99, RZ, 0x5410, R72.reuse ;  /* 0x00005410ff637816 */ /* 0x100fe40000000048 */
[----:B------:R-:W-:Y:S02]  /*0480*/  PRMT R70, RZ, 0x7610, R72 ;  /* 0x00007610ff467816 */ /* 0x000fe40000000048 */
[--C-:B------:R-:W-:Y:S02]  /*0490*/  PRMT R103, RZ, 0x5410, R73.reuse ;  /* 0x00005410ff677816 */ /* 0x100fe40000000049 */
[----:B------:R-:W-:Y:S02]  /*04a0*/  PRMT R100, RZ, 0x7610, R73 ;  /* 0x00007610ff647816 */ /* 0x000fe40000000049 */
[----:B------:R-:W-:Y:S02]  /*04b0*/  PRMT R74, RZ, 0x7610, R74 ;  /* 0x00007610ff4a7816 */ /* 0x000fe4000000004a */
[----:B------:R-:W-:-:S02]  /*04c0*/  PRMT R107, RZ, 0x7610, R68 ;  /* 0x00007610ff6b7816 */ /* 0x000fc40000000044 */
[----:B----4-:R-:W-:Y:S02]  /*04d0*/  PRMT R109, RZ, 0x7610, R20 ;  /* 0x00007610ff6d7816 */ /* 0x010fe40000000014 */
.L_x_9502:
[----:B------:R-:W-:-:S10]  /*04e0*/  HFMA2.MMA R40, -RZ, RZ, 0, 2.384185791015625e-07 ;  /* 0x00000004ff287435 */ /* 0x000fd400000001ff */
[----:B------:R-:W-:-:S05]  /*04f0*/  IMAD.WIDE R38, R95, R40, c[0x0][0x1d0] ;  /* 0x000074005f267625 */ /* 0x000fca00078e0228 */
[----:B------:R0:W2:Y:S01]  /*0500*/  LDG.E R42, [R38.64] ;  /* 0x00000004262a7981 */ /* 0x0000a2000c1e1900 */
[----:B------:R-:W-:Y:S01]  /*0510*/  ISETP.NE.U32.AND P0, PT, RZ, c[0x0][0x180], PT ;  /* 0x00006000ff007a0c */ /* 0x000fe20003f05070 */
[----:B------:R-:W-:-:S03]  /*0520*/  IMAD R36, R95, c[0x0][0x168], RZ ;  /* 0x00005a005f247a24 */ /* 0x000fc600078e02ff */
[----:B------:R-:W-:Y:S02]  /*0530*/  ISETP.NE.AND.EX P0, PT, RZ, c[0x0][0x184], PT, P0 ;  /* 0x00006100ff007a0c */ /* 0x000fe40003f05300 */
[----:B------:R-:W-:-:S04]  /*0540*/  SHF.R.S32.HI R37, RZ, 0x1f, R36 ;  /* 0x0000001fff257819 */ /* 0x000fc80000011424 */
[----:B------:R-:W-:-:S04]  /*0550*/  LEA.HI R37, R37, R36, RZ, 0x3 ;  /* 0x0000002425257211 */ /* 0x000fc800078f18ff */
[----:B------:R-:W-:-:S03]  /*0560*/  LEA.HI.SX32 R73, R37, R96, 0x1d ;  /* 0x0000006025497211 */ /* 0x000fc600078feaff */
[----:B------:R-:W-:-:S05]  /*0570*/  @P0 MOV R36, 0x20 ;  /* 0x0000002000240802 */ /* 0x000fca0000000f00 */
[----:B------:R-:W-:-:S05]  /*0580*/  @P0 IMAD.WIDE.U32 R36, R73, R36, c[0x0][0x180] ;  /* 0x0000600049240625 */ /* 0x000fca00078e0024 */
[----:B------:R1:W3:Y:S04]  /*0590*/  @P0 LDG.E.128 R24, [R36.64] ;  /* 0x0000000424180981 */ /* 0x0002e8000c1e1d00 */
[----:B------:R1:W4:Y:S01]  /*05a0*/  @P0 LDG.E.128 R28, [R36.64+0x10] ;  /* 0x00001004241c0981 */ /* 0x000322000c1e1d00 */
[----:B0-----:R-:W-:Y:S01]  /*05b0*/  IMAD.WIDE R38, R95, R40, c[0x0][0x1d8] ;  /* 0x000076005f267625 */ /* 0x001fe200078e0228 */
[----:B------:R-:W-:Y:S02]  /*05c0*/  HFMA2.MMA R64, -RZ, RZ, 0, 0 ;  /* 0x00000000ff407435 */ /* 0x000fe400000001ff */
[----:B------:R-:W-:Y:S01]  /*05d0*/  HFMA2.MMA R72, -RZ, RZ, 0, 1.9073486328125e-06 ;  /* 0x00000020ff487435 */ /* 0x000fe200000001ff */
[C---:B------:R-:W-:Y:S01]  /*05e0*/  IADD3 R55, R73.reuse, 0x20, RZ ;  /* 0x0000002049377810 */ /* 0x040fe20007ffe0ff */
[----:B------:R-:W-:Y:S01]  /*05f0*/  BSSY B0, `(.L_x_9433) ;  /* 0x000002a000007945 */ /* 0x000fe20003800000 */
[----:B-----5:R0:W5:Y:S07]  /*0600*/  LDG.E R102, [R38.64] ;  /* 0x0000000426667981 */ /* 0x02016e000c1e1900 */
[----:B------:R-:W-:-:S04]  /*0610*/  IMAD.WIDE.U32 R46, R73, R72, c[0x0][0x188] ;  /* 0x00006200492e7625 */ /* 0x000fc800078e0048 */
[----:B------:R-:W-:Y:S01]  /*0620*/  @P0 IMAD.WIDE.U32 R44, R55, R72, c[0x0][0x180] ;  /* 0x00006000372c0625 */ /* 0x000fe200078e0048 */
[C---:B--2---:R-:W-:Y:S02]  /*0630*/  ISETP.GE.AND P5, PT, R42.reuse, 0x1, PT ;  /* 0x000000012a00780c */ /* 0x044fe40003fa6270 */
[----:B------:R-:W-:-:S11]  /*0640*/  ISETP.GT.AND P6, PT, R42, RZ, PT ;  /* 0x000000ff2a00720c */ /* 0x000fd60003fc4270 */
[----:B------:R-:W-:Y:S02]  /*0650*/  @P5 IADD3 R40, R42, -0x1, RZ ;  /* 0xffffffff2a285810 */ /* 0x000fe40007ffe0ff */
[----:B-1----:R-:W-:-:S03]  /*0660*/  @P5 MOV R37, 0x10 ;  /* 0x0000001000255802 */ /* 0x002fc60000000f00 */
[----:B------:R-:W-:-:S05]  /*0670*/  @P5 IMAD R40, R40, c[0x0][0x168], RZ ;  /* 0x00005a0028285a24 */ /* 0x000fca00078e02ff */
[----:B------:R-:W-:-:S04]  /*0680*/  @P5 SHF.R.S32.HI R41, RZ, 0x1f, R40 ;  /* 0x0000001fff295819 */ /* 0x000fc80000011428 */
[----:B------:R-:W-:-:S04]  /*0690*/  @P5 LEA.HI R41, R41, R40, RZ, 0x3 ;  /* 0x0000002829295211 */ /* 0x000fc800078f18ff */
[----:B------:R-:W-:Y:S02]  /*06a0*/  @P5 LEA.HI.SX32 R64, R41, R96, 0x1d ;  /* 0x0000006029405211 */ /* 0x000fe400078feaff */
[----:B------:R-:W-:Y:S02]  /*06b0*/  @!P6 ISETP.NE.U32.AND P1, PT, RZ, c[0x0][0x180], PT ;  /* 0x00006000ff00ea0c */ /* 0x000fe40003f25070 */
[----:B------:R-:W-:Y:S01]  /*06c0*/  @!P6 ISETP.NE.U32.AND P2, PT, RZ, c[0x0][0x180], PT ;  /* 0x00006000ff00ea0c */ /* 0x000fe20003f45070 */
[----:B------:R-:W-:Y:S01]  /*06d0*/  @P5 IMAD.WIDE.U32 R36, R64, R37, c[0x0][0x170] ;  /* 0x00005c0040245625 */ /* 0x000fe200078e0025 */
[----:B------:R-:W-:Y:S02]  /*06e0*/  @!P6 ISETP.NE.U32.AND P4, PT, RZ, c[0x0][0x180], PT ;  /* 0x00006000ff00ea0c */ /* 0x000fe40003f85070 */
[----:B------:R-:W-:Y:S02]  /*06f0*/  @!P6 ISETP.NE.U32.AND P3, PT, RZ, c[0x0][0x180], PT ;  /* 0x00006000ff00ea0c */ /* 0x000fe40003f65070 */
[----:B------:R-:W-:Y:S01]  /*0700*/  @!P6 ISETP.NE.AND.EX P1, PT, RZ, c[0x0][0x184], PT, P1 ;  /* 0x00006100ff00ea0c */ /* 0x000fe20003f25310 */
[----:B------:R4:W5:Y:S01]  /*0710*/  @P5 LDG.E.128 R32, [R36.64] ;  /* 0x0000000424205981 */ /* 0x000962000c1e1d00 */
[----:B------:R-:W-:-:S02]  /*0720*/  @!P6 ISETP.NE.AND.EX P2, PT, RZ, c[0x0][0x184], PT, P2 ;  /* 0x00006100ff00ea0c */ /* 0x000fc40003f45320 */
[----:B------:R-:W-:Y:S02]  /*0730*/  @!P6 ISETP.NE.AND.EX P4, PT, RZ, c[0x0][0x184], PT, P4 ;  /* 0x00006100ff00ea0c */ /* 0x000fe40003f85340 */
[----:B------:R-:W-:Y:S02]  /*0740*/  @!P6 ISETP.NE.AND.EX P3, PT, RZ, c[0x0][0x184], PT, P3 ;  /* 0x00006100ff00ea0c */ /* 0x000fe40003f65330 */
[----:B---3--:R-:W-:Y:S02]  /*0750*/  @!P6 FSEL R41, R25, RZ, P1 ;  /* 0x000000ff1929e208 */ /* 0x008fe40000800000 */
[----:B------:R-:W-:Y:S02]  /*0760*/  @!P6 FSEL R42, R26, RZ, P2 ;  /* 0x000000ff1a2ae208 */ /* 0x000fe40001000000 */
[----:B------:R-:W-:Y:S02]  /*0770*/  @!P6 FSEL R43, R27, RZ, P4 ;  /* 0x000000ff1b2be208 */ /* 0x000fe40002000000 */
[----:B----4-:R-:W-:-:S02]  /*0780*/  @!P6 FSEL R36, R28, RZ, P3 ;  /* 0x000000ff1c24e208 */ /* 0x010fc40001800000 */
[----:B------:R-:W-:Y:S02]  /*0790*/  @!P6 ISETP.NE.U32.AND P1, PT, RZ, c[0x0][0x180], PT ;  /* 0x00006000ff00ea0c */ /* 0x000fe40003f25070 */
[----:B------:R-:W-:Y:S02]  /*07a0*/  @!P6 ISETP.NE.U32.AND P2, PT, RZ, c[0x0][0x180], PT ;  /* 0x00006000ff00ea0c */ /* 0x000fe40003f45070 */
[----:B------:R-:W-:Y:S02]  /*07b0*/  @!P6 ISETP.NE.U32.AND P4, PT, RZ, c[0x0][0x180], PT ;  /* 0x00006000ff00ea0c */ /* 0x000fe40003f85070 */
[----:B------:R-:W-:Y:S02]  /*07c0*/  @!P6 ISETP.NE.U32.AND P3, PT, RZ, c[0x0][0x180], PT ;  /* 0x00006000ff00ea0c */ /* 0x000fe40003f65070 */
[----:B------:R-:W-:Y:S02]  /*07d0*/  @!P6 ISETP.NE.AND.EX P2, PT, RZ, c[0x0][0x184], PT, P2 ;  /* 0x00006100ff00ea0c */ /* 0x000fe40003f45320 */
[----:B------:R-:W-:-:S02]  /*07e0*/  @!P6 ISETP.NE.AND.EX P4, PT, RZ, c[0x0][0x184], PT, P4 ;  /* 0x00006100ff00ea0c */ /* 0x000fc40003f85340 */
[----:B------:R-:W-:Y:S02]  /*07f0*/  @!P6 ISETP.NE.AND.EX P3, PT, RZ, c[0x0][0x184], PT, P3 ;  /* 0x00006100ff00ea0c */ /* 0x000fe40003f65330 */
[----:B------:R-:W-:Y:S02]  /*0800*/  @!P6 ISETP.NE.AND.EX P1, PT, RZ, c[0x0][0x184], PT, P1 ;  /* 0x00006100ff00ea0c */ /* 0x000fe40003f25310 */
[----:B------:R-:W-:Y:S02]  /*0810*/  @!P6 FSEL R37, R29, RZ, P2 ;  /* 0x000000ff1d25e208 */ /* 0x000fe40001000000 */
[----:B0-----:R-:W-:Y:S02]  /*0820*/  @!P6 FSEL R38, R30, RZ, P4 ;  /* 0x000000ff1e26e208 */ /* 0x001fe40002000000 */
[----:B------:R-:W-:Y:S02]  /*0830*/  @!P6 FSEL R39, R31, RZ, P3 ;  /* 0x000000ff1f27e208 */ /* 0x000fe40001800000 */
[----:B------:R-:W-:Y:S01]  /*0840*/  @!P6 FSEL R40, R24, RZ, P1 ;  /* 0x000000ff1828e208 */ /* 0x000fe20000800000 */
[----:B------:R-:W-:Y:S05]  /*0850*/  @!P6 BRA `(.L_x_9434) ;  /* 0x000000300000e947 */ /* 0x000fea0003800000 */
[----:B-----5:R-:W-:-:S05]  /*0860*/  PRMT R40, RZ, 0x5410, R32 ;  /* 0x00005410ff287816 */ /* 0x020fca0000000020 */
[----:B------:R-:W-:-:S04]  /*0870*/  FMUL.FTZ R40, R40, c[0x0][0x1ec] ;  /* 0x00007b0028287a20 */ /* 0x000fc80000410000 */
[----:B------:R-:W-:Y:S02]  /*0880*/  @P0 FADD.FTZ R40, R24, R40 ;  /* 0x0000002818280221 */ /* 0x000fe40000010000 */
.L_x_9434:
[----:B------:R-:W-:Y:S05]  /*0890*/  BSYNC B0 ;  /* 0x0000000000007941 */ /* 0x000fea0003800000 */
.L_x_9433:
[----:B------:R-:W-:Y:S01]  /*08a0*/  BSSY B0, `(.L_x_9435) ;  /* 0x0000005000007945 */ /* 0x000fe20003800000 */
[----:B------:R-:W-:Y:S05]  /*08b0*/  @!P6 BRA `(.L_x_9436) ;  /* 0x000000300000e947 */ /* 0x000fea0003800000 */
[----:B-----5:R-:W-:-:S05]  /*08c0*/  PRMT R41, RZ, 0x7610, R32 ;  /* 0x00007610ff297816 */ /* 0x020fca0000000020 */
[----:B------:R-:W-:-:S04]  /*08d0*/  FMUL.FTZ R41, R41, c[0x0][0x1ec] ;  /* 0x00007b0029297a20 */ /* 0x000fc80000410000 */
[----:B------:R-:W-:Y:S02]  /*08e0*/  @P0 FADD.FTZ R41, R25, R41 ;  /* 0x0000002919290221 */ /* 0x000fe40000010000 */
.L_x_9436:
[----:B------:R-:W-:Y:S05]  /*08f0*/  BSYNC B0 ;  /* 0x0000000000007941 */ /* 0x000fea0003800000 */
.L_x_9435:
[----:B------:R-:W-:Y:S01]  /*0900*/  BSSY B0, `(.L_x_9437) ;  /* 0x0000005000007945 */ /* 0x000fe20003800000 */
[----:B------:R-:W-:Y:S05]  /*0910*/  @!P6 BRA `(.L_x_9438) ;  /* 0x000000300000e947 */ /* 0x000fea0003800000 */
[----:B-----5:R-:W-:-:S05]  /*0920*/  PRMT R42, RZ, 0x5410, R33 ;  /* 0x00005410ff2a7816 */ /* 0x020fca0000000021 */
[----:B------:R-:W-:-:S04]  /*0930*/  FMUL.FTZ R42, R42, c[0x0][0x1ec] ;  /* 0x00007b002a2a7a20 */ /* 0x000fc80000410000 */
[----:B------:R-:W-:Y:S02]  /*0940*/  @P0 FADD.FTZ R42, R26, R42 ;  /* 0x0000002a1a2a0221 */ /* 0x000fe40000010000 */
.L_x_9438:
[----:B------:R-:W-:Y:S05]  /*0950*/  BSYNC B0 ;  /* 0x0000000000007941 */ /* 0x000fea0003800000 */
.L_x_9437:
[----:B------:R-:W-:Y:S01]  /*0960*/  BSSY B0, `(.L_x_9439) ;  /* 0x0000005000007945 */ /* 0x000fe20003800000 */
[----:B------:R-:W-:Y:S05]  /*0970*/  @!P6 BRA `(.L_x_9440) ;  /* 0x000000300000e947 */ /* 0x000fea0003800000 */
[----:B-----5:R-:W-:-:S05]  /*0980*/  PRMT R43, RZ, 0x7610, R33 ;  /* 0x00007610ff2b7816 */ /* 0x020fca0000000021 */
[----:B------:R-:W-:-:S04]  /*0990*/  FMUL.FTZ R43, R43, c[0x0][0x1ec] ;  /* 0x00007b002b2b7a20 */ /* 0x000fc80000410000 */
[----:B------:R-:W-:Y:S02]  /*09a0*/  @P0 FADD.FTZ R43, R27, R43 ;  /* 0x0000002b1b2b0221 */ /* 0x000fe40000010000 */
.L_x_9440:
[----:B------:R-:W-:Y:S05]  /*09b0*/  BSYNC B0 ;  /* 0x0000000000007941 */ /* 0x000fea0003800000 */
.L_x_9439:
[----:B------:R-:W-:Y:S01]  /*09c0*/  BSSY B0, `(.L_x_9441) ;  /* 0x0000005000007945 */ /* 0x000fe20003800000 */
[----:B------:R-:W-:Y:S05]  /*09d0*/  @!P6 BRA `(.L_x_9442) ;  /* 0x000000300000e947 */ /* 0x000fea0003800000 */
[----:B-----5:R-:W-:-:S05]  /*09e0*/  PRMT R36, RZ, 0x5410, R34 ;  /* 0x00005410ff247816 */ /* 0x020fca0000000022 */
[----:B------:R-:W-:-:S04]  /*09f0*/  FMUL.FTZ R36, R36, c[0x0][0x1ec] ;  /* 0x00007b0024247a20 */ /* 0x000fc80000410000 */
[----:B------:R-:W-:Y:S02]  /*0a00*/  @P0 FADD.FTZ R36, R28, R36 ;  /* 0x000000241c240221 */ /* 0x000fe40000010000 */
.L_x_9442:
[----:B------:R-:W-:Y:S05]  /*0a10*/  BSYNC B0 ;  /* 0x0000000000007941 */ /* 0x000fea0003800000 */
.L_x_9441:
[----:B------:R-:W-:Y:S01]  /*0a20*/  BSSY B0, `(.L_x_9443) ;  /* 0x0000005000007945 */ /* 0x000fe20003800000 */
[----:B------:R-:W-:Y:S05]  /*0a30*/  @!P6 BRA `(.L_x_9444) ;  /* 0x000000300000e947 */ /* 0x000fea0003800000 */
[----:B-----5:R-:W-:-:S05]  /*0a40*/  PRMT R37, RZ, 0x7610, R34 ;  /* 0x00007610ff257816 */ /* 0x020fca0000000022 */
[----:B------:R-:W-:-:S04]  /*0a50*/  FMUL.FTZ R37, R37, c[0x0][0x1ec] ;  /* 0x00007b0025257a20 */ /* 0x000fc80000410000 */
[----:B------:R-:W-:Y:S02]  /*0a60*/  @P0 FADD.FTZ R37, R29, R37 ;  /* 0x000000251d250221 */ /* 0x000fe40000010000 */
.L_x_9444:
[----:B------:R-:W-:Y:S05]  /*0a70*/  BSYNC B0 ;  /* 0x0000000000007941 */ /* 0x000fea0003800000 */
.L_x_9443:
[----:B------:R-:W-:Y:S01]  /*0a80*/  BSSY B0, `(.L_x_9445) ;  /* 0x0000005000007945 */ /* 0x000fe20003800000 */
[----:B------:R-:W-:Y:S05]  /*0a90*/  @!P6 BRA `(.L_x_9446) ;  /* 0x000000300000e947 */ /* 0x000fea0003800000 */
[----:B-----5:R-:W-:-:S05]  /*0aa0*/  PRMT R38, RZ, 0x5410, R35 ;  /* 0x00005410ff267816 */ /* 0x020fca0000000023 */
[----:B------:R-:W-:-:S04]  /*0ab0*/  FMUL.FTZ R38, R38, c[0x0][0x1ec] ;  /* 0x00007b0026267a20 */ /* 0x000fc80000410000 */
[----:B------:R-:W-:Y:S02]  /*0ac0*/  @P0 FADD.FTZ R38, R30, R38 ;  /* 0x000000261e260221 */ /* 0x000fe40000010000 */
.L_x_9446:
[----:B------:R-:W-:Y:S05]  /*0ad0*/  BSYNC B0 ;  /* 0x0000000000007941 */ /* 0x000fea0003800000 */
.L_x_9445:
[----:B------:R-:W-:Y:S01]  /*0ae0*/  BSSY B0, `(.L_x_9447) ;  /* 0x0000005000007945 */ /* 0x000fe20003800000 */
[----:B------:R-:W-:Y:S05]  /*0af0*/  @!P6 BRA `(.L_x_9448) ;  /* 0x000000300000e947 */ /* 0x000fea0003800000 */
[----:B-----5:R-:W-:-:S05]  /*0b00*/  PRMT R39, RZ, 0x7610, R35 ;  /* 0x00007610ff277816 */ /* 0x020fca0000000023 */
[----:B------:R-:W-:-:S04]  /*0b10*/  FMUL.FTZ R39, R39, c[0x0][0x1ec] ;  /* 0x00007b0027277a20 */ /* 0x000fc80000410000 */
[----:B------:R-:W-:Y:S02]  /*0b20*/  @P0 FADD.FTZ R39, R31, R39 ;  /* 0x000000271f270221 */ /* 0x000fe40000010000 */
.L_x_9448:
[----:B------:R-:W-:Y:S05]  /*0b30*/  BSYNC B0 ;  /* 0x0000000000007941 */ /* 0x000fea0003800000 */
.L_x_9447:
[----:B------:R-:W-:Y:S04]  /*0b40*/  STG.E.128 [R46.64], R40 ;  /* 0x000000282e007986 */ /* 0x000fe8000c101d04 */
[----:B------:R0:W-:Y:S04]  /*0b50*/  STG.E.128 [R46.64+0x10], R36 ;  /* 0x000010242e007986 */ /* 0x0001e8000c101d04 */
[----:B------:R-:W2:Y:S04]  /*0b60*/  @P0 LDG.E.128 R24, [R44.64] ;  /* 0x000000042c180981 */ /* 0x000ea8000c1e1d00 */
[----:B------:R-:W3:Y:S01]  /*0b70*/  @P0 LDG.E.128 R28, [R44.64+0x10] ;  /* 0x000010042c1c0981 */ /* 0x000ee2000c1e1d00 */
[----:B------:R-:W-:-:S02]  /*0b80*/  @P5 MOV R51, 0x10 ;  /* 0x0000001000335802 */ /* 0x000fc40000000f00 */
[----:B------:R-:W-:Y:S02]  /*0b90*/  @P5 IADD3 R50, R64, 0x20, RZ ;  /* 0x0000002040325810 */ /* 0x000fe40007ffe0ff */
[----:B------:R-:W-:Y:S02]  /*0ba0*/  @!P6 ISETP.NE.U32.AND P1, PT, RZ, c[0x0][0x180], PT ;  /* 0x00006000ff00ea0c */ /* 0x000fe40003f25070 */
[----:B------:R-:W-:Y:S01]  /*0bb0*/  @!P6 ISETP.NE.U32.AND P2, PT, RZ, c[0x0][0x180], PT ;  /* 0x00006000ff00ea0c */ /* 0x000fe20003f45070 */
[----:B------:R-:W-:Y:S01]  /*0bc0*/  @P5 IMAD.WIDE.U32 R50, R50, R51, c[0x0][0x170] ;  /* 0x00005c0032325625 */ /* 0x000fe200078e0033 */
[----:B------:R-:W-:Y:S02]  /*0bd0*/  @!P6 ISETP.NE.U32.AND P4, PT, RZ, c[0x0][0x180], PT ;  /* 0x00006000ff00ea0c */ /* 0x000fe40003f85070 */
[----:B------:R-:W-:Y:S02]  /*0be0*/  @!P6 ISETP.NE.U32.AND P3, PT, RZ, c[0x0][0x180], PT ;  /* 0x00006000ff00ea0c */ /* 0x000fe40003f65070 */
[----:B------:R-:W-:Y:S01]  /*0bf0*/  @!P6 ISETP.NE.AND.EX P1, PT, RZ, c[0x0][0x184], PT, P1 ;  /* 0x00006100ff00ea0c */ /* 0x000fe20003f25310 */
[----:B-----5:R1:W5:Y:S01]  /*0c00*/  @P5 LDG.E.128 R32, [R50.64] ;  /* 0x0000000432205981 */ /* 0x020362000c1e1d00 */
[----:B------:R-:W-:Y:S01]  /*0c10*/  @!P6 ISETP.NE.AND.EX P2, PT, RZ, c[0x0][0x184], PT, P2 ;  /* 0x00006100ff00ea0c */ /* 0x000fe20003f45320 */
[----:B------:R-:W-:Y:S01]  /*0c20*/  BSSY B0, `(.L_x_9449) ;  /* 0x000001a000007945 */ /* 0x000fe20003800000 */
[----:B------:R-:W-:Y:S01]  /*0c30*/  @!P6 ISETP.NE.AND.EX P4, PT, RZ, c[0x0][0x184], PT, P4 ;  /* 0x00006100ff00ea0c */ /* 0x000fe20003f85340 */
[----:B------:R-:W-:Y:S01]  /*0c40*/  IMAD.WIDE.U32 R54, R55, R72, c[0x0][0x188] ;  /* 0x0000620037367625 */ /* 0x000fe200078e0048 */
[----:B------:R-:W-:-:S02]  /*0c50*/  @!P6 ISETP.NE.AND.EX P3, PT, RZ, c[0x0][0x184], PT, P3 ;  /* 0x00006100ff00ea0c */ /* 0x000fc40003f65330 */
[----:B------:R-:W-:-:S05]  /*0c60*/  IADD3 R63, R73, 0x40, RZ ;  /* 0x00000040493f7810 */ /* 0x000fca0007ffe0ff */
[----:B------:R-:W-:Y:S01]  /*0c70*/  @P0 IMAD.WIDE.U32 R52, R63, R72, c[0x0][0x180] ;  /* 0x000060003f340625 */ /* 0x000fe200078e0048 */
[----:B--2---:R-:W-:Y:S02]  /*0c80*/  @!P6 FSEL R49, R25, RZ, P1 ;  /* 0x000000ff1931e208 */ /* 0x004fe40000800000 */
[----:B-1----:R-:W-:Y:S02]  /*0c90*/  @!P6 FSEL R50, R26, RZ, P2 ;  /* 0x000000ff1a32e208 */ /* 0x002fe40001000000 */
[----:B------:R-:W-:Y:S02]  /*0ca0*/  @!P6 FSEL R51, R27, RZ, P4 ;  /* 0x000000ff1b33e208 */ /* 0x000fe40002000000 */
[----:B---3--:R-:W-:Y:S02]  /*0cb0*/  @!P6 FSEL R44, R28, RZ, P3 ;  /* 0x000000ff1c2ce208 */ /* 0x008fe40001800000 */
[----:B------:R-:W-:Y:S02]  /*0cc0*/  @!P6 ISETP.NE.U32.AND P1, PT, RZ, c[0x0][0x180], PT ;  /* 0x00006000ff00ea0c */ /* 0x000fe40003f25070 */
[----:B------:R-:W-:-:S02]  /*0cd0*/  @!P6 ISETP.NE.U32.AND P2, PT, RZ, c[0x0][0x180], PT ;  /* 0x00006000ff00ea0c */ /* 0x000fc40003f45070 */
[----:B------:R-:W-:Y:S02]  /*0ce0*/  @!P6 ISETP.NE.U32.AND P4, PT, RZ, c[0x0][0x180], PT ;  /* 0x00006000ff00ea0c */ /* 0x000fe40003f85070 */
[----:B------:R-:W-:Y:S02]  /*0cf0*/  @!P6 ISETP.NE.U32.AND P3, PT, RZ, c[0x0][0x180], PT ;  /* 0x00006000ff00ea0c */ /* 0x000fe40003f65070 */
[----:B------:R-:W-:Y:S02]  /*0d00*/  @!P6 ISETP.NE.AND.EX P2, PT, RZ, c[0x0][0x184], PT, P2 ;  /* 0x00006100ff00ea0c */ /* 0x000fe40003f45320 */
[----:B------:R-:W-:Y:S02]  /*0d10*/  @!P6 ISETP.NE.AND.EX P4, PT, RZ, c[0x0][0x184], PT, P4 ;  /* 0x00006100ff00ea0c */ /* 0x000fe40003f85340 */
[----:B------:R-:W-:Y:S02]  /*0d20*/  @!P6 ISETP.NE.AND.EX P3, PT, RZ, c[0x0][0x184], PT, P3 ;  /* 0x00006100ff00ea0c */ /* 0x000fe40003f65330 */
[----:B------:R-:W-:-:S02]  /*0d30*/  @!P6 ISETP.NE.AND.EX P1, PT, RZ, c[0x0][0x184], PT, P1 ;  /* 0x00006100ff00ea0c */ /* 0x000fc40003f25310 */
        /* <DEDUP_REMOVED lines=8> */
.L_x_9450:
[----:B------:R-:W-:Y:S05]  /*0dc0*/  BSYNC B0 ;  /* 0x0000000000007941 */ /* 0x000fea0003800000 */
.L_x_9449:
[----:B------:R-:W-:Y:S01]  /*0dd0*/  BSSY B0, `(.L_x_9451) ;  /* 0x0000005000007945 */ /* 0x000fe20003800000 */
[----:B------:R-:W-:Y:S05]  /*0de0*/  @!P6 BRA `(.L_x_9452) ;  /* 0x000000300000e947 */ /* 0x000fea0003800000 */
[----:B-----5:R-:W-:-:S05]  /*0df0*/  PRMT R49, RZ, 0x7610, R32 ;  /* 0x00007610ff317816 */ /* 0x020fca0000000020 */
[----:B------:R-:W-:-:S04]  /*0e00*/  FMUL.FTZ R49, R49, c[0x0][0x1ec] ;  /* 0x00007b0031317a20 */ /* 0x000fc80000410000 */
[----:B------:R-:W-:Y:S02]  /*0e10*/  @P0 FADD.FTZ R49, R25, R49 ;  /* 0x0000003119310221 */ /* 0x000fe40000010000 */
.L_x_9452:
[----:B------:R-:W-:Y:S05]  /*0e20*/  BSYNC B0 ;  /* 0x0000000000007941 */ /* 0x000fea0003800000 */
.L_x_9451:
[----:B------:R-:W-:Y:S01]  /*0e30*/  BSSY B0, `(.L_x_9453) ;  /* 0x0000005000007945 */ /* 0x000fe20003800000 */
[----:B------:R-:W-:Y:S05]  /*0e40*/  @!P6 BRA `(.L_x_9454) ;  /* 0x000000300000e947 */ /* 0x000fea0003800000 */
[----:B-----5:R-:W-:-:S05]  /*0e50*/  PRMT R50, RZ, 0x5410, R33 ;  /* 0x00005410ff327816 */ /* 0x020fca0000000021 */
[----:B------:R-:W-:-:S04]  /*0e60*/  FMUL.FTZ R50, R50, c[0x0][0x1ec] ;  /* 0x00007b0032327a20 */ /* 0x000fc80000410000 */
[----:B------:R-:W-:Y:S02]  /*0e70*/  @P0 FADD.FTZ R50, R26, R50 ;  /* 0x000000321a320221 */ /* 0x000fe40000010000 */
.L_x_9454:
[----:B------:R-:W-:Y:S05]  /*0e80*/  BSYNC B0 ;  /* 0x0000000000007941 */ /* 0x000fea0003800000 */
.L_x_9453:
[----:B------:R-:W-:Y:S01]  /*0e90*/  BSSY B0, `(.L_x_9455) ;  /* 0x0000005000007945 */ /* 0x000fe20003800000 */
[----:B------:R-:W-:Y:S05]  /*0ea0*/  @!P6 BRA `(.L_x_9456) ;  /* 0x000000300000e947 */ /* 0x000fea0003800000 */
[----:B-----5:R-:W-:-:S05]  /*0eb0*/  PRMT R51, RZ, 0x7610, R33 ;  /* 0x00007610ff337816 */ /* 0x020fca0000000021 */
[----:B------:R-:W-:-:S04]  /*0ec0*/  FMUL.FTZ R51, R51, c[0x0][0x1ec] ;  /* 0x00007b0033337a20 */ /* 0x000fc80000410000 */
[----:B------:R-:W-:Y:S02]  /*0ed0*/  @P0 FADD.FTZ R51, R27, R51 ;  /* 0x000000331b330221 */ /* 0x000fe40000010000 */
.L_x_9456:
[----:B------:R-:W-:Y:S05]  /*0ee0*/  BSYNC B0 ;  /* 0x0000000000007941 */ /* 0x000fea0003800000 */
.L_x_9455:
[----:B------:R-:W-:Y:S01]  /*0ef0*/  BSSY B0, `(.L_x_9457) ;  /* 0x0000005000007945 */ /* 0x000fe20003800000 */
[----:B------:R-:W-:Y:S05]  /*0f00*/  @!P6 BRA `(.L_x_9458) ;  /* 0x000000300000e947 */ /* 0x000fea0003800000 */
[----:B-----5:R-:W-:-:S05]  /*0f10*/  PRMT R44, RZ, 0x5410, R34 ;  /* 0x00005410ff2c7816 */ /* 0x020fca0000000022 */
[----:B------:R-:W-:-:S04]  /*0f20*/  FMUL.FTZ R44, R44, c[0x0][0x1ec] ;  /* 0x00007b002c2c7a20 */ /* 0x000fc80000410000 */
[----:B------:R-:W-:Y:S02]  /*0f30*/  @P0 FADD.FTZ R44, R28, R44 ;  /* 0x0000002c1c2c0221 */ /* 0x000fe40000010000 */
.L_x_9458:
[----:B------:R-:W-:Y:S05]  /*0f40*/  BSYNC B0 ;  /* 0x0000000000007941 */ /* 0x000fea0003800000 */
.L_x_9457:
[----:B------:R-:W-:Y:S01]  /*0f50*/  BSSY B0, `(.L_x_9459) ;  /* 0x0000005000007945 */ /* 0x000fe20003800000 */
[----:B------:R-:W-:Y:S05]  /*0f60*/  @!P6 BRA `(.L_x_9460) ;  /* 0x000000300000e947 */ /* 0x000fea0003800000 */
[----:B-----5:R-:W-:-:S05]  /*0f70*/  PRMT R45, RZ, 0x7610, R34 ;  /* 0x00007610ff2d7816 */ /* 0x020fca0000000022 */
[----:B------:R-:W-:-:S04]  /*0f80*/  FMUL.FTZ R45, R45, c[0x0][0x1ec] ;  /* 0x00007b002d2d7a20 */ /* 0x000fc80000410000 */
[----:B------:R-:W-:Y:S02]  /*0f90*/  @P0 FADD.FTZ R45, R29, R45 ;  /* 0x0000002d1d2d0221 */ /* 0x000fe40000010000 */
.L_x_9460:
[----:B------:R-:W-:Y:S05]  /*0fa0*/  BSYNC B0 ;  /* 0x0000000000007941 */ /* 0x000fea0003800000 */
.L_x_9459:
[----:B------:R-:W-:Y:S01]  /*0fb0*/  BSSY B0, `(.L_x_9461) ;  /* 0x0000005000007945 */ /* 0x000fe20003800000 */
[----:B------:R-:W-:Y:S05]  /*0fc0*/  @!P6 BRA `(.L_x_9462) ;  /* 0x000000300000e947 */ /* 0x000fea0003800000 */
[----:B-----5:R-:W-:-:S05]  /*0fd0*/  PRMT R46, RZ, 0x5410, R35 ;  /* 0x00005410ff2e7816 */ /* 0x020fca0000000023 */
[----:B------:R-:W-:-:S04]  /*0fe0*/  FMUL.FTZ R46, R46, c[0x0][0x1ec] ;  /* 0x00007b002e2e7a20 */ /* 0x000fc80000410000 */
[----:B------:R-:W-:Y:S02]  /*0ff0*/  @P0 FADD.FTZ R46, R30, R46 ;  /* 0x0000002e1e2e0221 */ /* 0x000fe40000010000 */
.L_x_9462:
[----:B------:R-:W-:Y:S05]  /*1000*/  BSYNC B0 ;  /* 0x0000000000007941 */ /* 0x000fea0003800000 */
.L_x_9461:
[----:B------:R-:W-:Y:S01]  /*1010*/  BSSY B0, `(.L_x_9463) ;  /* 0x0000005000007945 */ /* 0x000fe20003800000 */
[----:B------:R-:W-:Y:S05]  /*1020*/  @!P6 BRA `(.L_x_9464) ;  /* 0x000000300000e947 */ /* 0x000fea0003800000 */
[----:B-----5:R-:W-:-:S05]  /*1030*/  PRMT R47, RZ, 0x7610, R35 ;  /* 0x00007610ff2f7816 */ /* 0x020fca0000000023 */
[----:B------:R-:W-:-:S04]  /*1040*/  FMUL.FTZ R47, R47, c[0x0][0x1ec] ;  /* 0x00007b002f2f7a20 */ /* 0x000fc80000410000 */
[----:B------:R-:W-:Y:S02]  /*1050*/  @P0 FADD.FTZ R47, R31, R47 ;  /* 0x0000002f1f2f0221 */ /* 0x000fe40000010000 */
.L_x_9464:
[----:B------:R-:W-:Y:S05]  /*1060*/  BSYNC B0 ;  /* 0x0000000000007941 */ /* 0x000fea0003800000 */
.L_x_9463:
        /* <DEDUP_REMOVED lines=40> */
.L_x_9466:
[----:B------:R-:W-:Y:S05]  /*12f0*/  BSYNC B0 ;  /* 0x0000000000007941 */ /* 0x000fea0003800000 */
.L_x_9465:
[----:B------:R-:W-:Y:S01]  /*1300*/  BSSY B0, `(.L_x_9467) ;  /* 0x0000005000007945 */ /* 0x000fe20003800000 */
[----:B------:R-:W-:Y:S05]  /*1310*/  @!P6 BRA `(.L_x_9468) ;  /* 0x000000300000e947 */ /* 0x000fea0003800000 */
[----:B-----5:R-:W-:-:S05]  /*1320*/  PRMT R57, RZ, 0x7610, R32 ;  /* 0x00007610ff397816 */ /* 0x020fca0000000020 */
[----:B------:R-:W-:-:S04]  /*1330*/  FMUL.FTZ R57, R57, c[0x0][0x1ec] ;  /* 0x00007b0039397a20 */ /* 0x000fc80000410000 */
[----:B------:R-:W-:Y:S02]  /*1340*/  @P0 FADD.FTZ R57, R25, R57 ;  /* 0x0000003919390221 */ /* 0x000fe40000010000 */
.L_x_9468:
[----:B------:R-:W-:Y:S05]  /*1350*/  BSYNC B0 ;  /* 0x0000000000007941 */ /* 0x000fea0003800000 */
.L_x_9467:
[----:B------:R-:W-:Y:S01]  /*1360*/  BSSY B0, `(.L_x_9469) ;  /* 0x0000005000007945 */ /* 0x000fe20003800000 */
[----:B------:R-:W-:Y:S05]  /*1370*/  @!P6 BRA `(.L_x_9470) ;  /* 0x000000300000e947 */ /* 0x000fea0003800000 */
[----:B-----5:R-:W-:-:S05]  /*1380*/  PRMT R58, RZ, 0x5410, R33 ;  /* 0x00005410ff3a7816 */ /* 0x020fca0000000021 */
[----:B------:R-:W-:-:S04]  /*1390*/  FMUL.FTZ R58, R58, c[0x0][0x1ec] ;  /* 0x00007b003a3a7a20 */ /* 0x000fc80000410000 */
[----:B------:R-:W-:Y:S02]  /*13a0*/  @P0 FADD.FTZ R58, R26, R58 ;  /* 0x0000003a1a3a0221 */ /* 0x000fe40000010000 */
.L_x_9470:
[----:B------:R-:W-:Y:S05]  /*13b0*/  BSYNC B0 ;  /* 0x0000000000007941 */ /* 0x000fea0003800000 */
.L_x_9469:
[----:B------:R-:W-:Y:S01]  /*13c0*/  BSSY B0, `(.L_x_9471) ;  /* 0x0000005000007945 */ /* 0x000fe20003800000 */
[----:B------:R-:W-:Y:S05]  /*13d0*/  @!P6 BRA `(.L_x_9472) ;  /* 0x000000300000e947 */ /* 0x000fea0003800000 */
[----:B-----5:R-:W-:-:S05]  /*13e0*/  PRMT R59, RZ, 0x7610, R33 ;  /* 0x00007610ff3b7816 */ /* 0x020fca0000000021 */
[----:B------:R-:W-:-:S04]  /*13f0*/  FMUL.FTZ R59, R59, c[0x0][0x1ec] ;  /* 0x00007b003b3b7a20 */ /* 0x000fc80000410000 */
[----:B------:R-:W-:Y:S02]  /*1400*/  @P0 FADD.FTZ R59, R27, R59 ;  /* 0x0000003b1b3b0221 */ /* 0x000fe40000010000 */
.L_x_9472:
[----:B------:R-:W-:Y:S05]  /*1410*/  BSYNC B0 ;  /* 0x0000000000007941 */ /* 0x000fea0003800000 */
.L_x_9471:
[----:B------:R-:W-:Y:S01]  /*1420*/  BSSY B0, `(.L_x_9473) ;  /* 0x0000005000007945 */ /* 0x000fe20003800000 */
[----:B------:R-:W-:Y:S05]  /*1430*/  @!P6 BRA `(.L_x_9474) ;  /* 0x000000300000e947 */ /* 0x000fea0003800000 */
[----:B-----5:R-:W-:-:S05]  /*1440*/  PRMT R52, RZ, 0x5410, R34 ;  /* 0x00005410ff347816 */ /* 0x020fca0000000022 */
[----:B------:R-:W-:-:S04]  /*1450*/  FMUL.FTZ R52, R52, c[0x0][0x1ec] ;  /* 0x00007b0034347a20 */ /* 0x000fc80000410000 */
[----:B------:R-:W-:Y:S02]  /*1460*/  @P0 FADD.FTZ R52, R28, R52 ;  /* 0x000000341c340221 */ /* 0x000fe40000010000 */
.L_x_9474:
[----:B------:R-:W-:Y:S05]  /*1470*/  BSYNC B0 ;  /* 0x0000000000007941 */ /* 0x000fea0003800000 */
.L_x_9473:
[----:B------:R-:W-:Y:S01]  /*1480*/  BSSY B0, `(.L_x_9475) ;  /* 0x0000005000007945 */ /* 0x000fe20003800000 */
[----:B------:R-:W-:Y:S05]  /*1490*/  @!P6 BRA `(.L_x_9476) ;  /* 0x000000300000e947 */ /* 0x000fea0003800000 */
[----:B-----5:R-:W-:-:S05]  /*14a0*/  PRMT R53, RZ, 0x7610, R34 ;  /* 0x00007610ff357816 */ /* 0x020fca0000000022 */
[----:B------:R-:W-:-:S04]  /*14b0*/  FMUL.FTZ R53, R53, c[0x0][0x1ec] ;  /* 0x00007b0035357a20 */ /* 0x000fc80000410000 */
[----:B------:R-:W-:Y:S02]  /*14c0*/  @P0 FADD.FTZ R53, R29, R53 ;  /* 0x000000351d350221 */ /* 0x000fe40000010000 */
.L_x_9476:
[----:B------:R-:W-:Y:S05]  /*14d0*/  BSYNC B0 ;  /* 0x0000000000007941 */ /* 0x000fea0003800000 */
.L_x_9475:
[----:B------:R-:W-:Y:S01]  /*14e0*/  BSSY B0, `(.L_x_9477) ;  /* 0x0000005000007945 */ /* 0x000fe20003800000 */
[----:B------:R-:W-:Y:S05]  /*14f0*/  @!P6 BRA `(.L_x_9478) ;  /* 0x000000300000e947 */ /* 0x000fea0003800000 */
[----:B-----5:R-:W-:-:S05]  /*1500*/  PRMT R54, RZ, 0x5410, R35 ;  /* 0x00005410ff367816 */ /* 0x020fca0000000023 */
[----:B------:R-:W-:-:S04]  /*1510*/  FMUL.FTZ R54, R54, c[0x0][0x1ec] ;  /* 0x00007b0036367a20 */ /* 0x000fc80000410000 */
[----:B------:R-:W-:Y:S02]  /*1520*/  @P0 FADD.FTZ R54, R30, R54 ;  /* 0x000000361e360221 */ /* 0x000fe40000010000 */
.L_x_9478:
[----:B------:R-:W-:Y:S05]  /*1530*/  BSYNC B0 ;  /* 0x0000000000007941 */ /* 0x000fea0003800000 */
.L_x_9477:
[----:B------:R-:W-:Y:S01]  /*1540*/  BSSY B0, `(.L_x_9479) ;  /* 0x0000005000007945 */ /* 0x000fe20003800000 */
[----:B------:R-:W-:Y:S05]  /*1550*/  @!P6 BRA `(.L_x_9480) ;  /* 0x000000300000e947 */ /* 0x000fea0003800000 */
[----:B-----5:R-:W-:-:S05]  /*1560*/  PRMT R55, RZ, 0x7610, R35 ;  /* 0x00007610ff377816 */ /* 0x020fca0000000023 */
[----:B------:R-:W-:-:S04]  /*1570*/  FMUL.FTZ R55, R55, c[0x0][0x1ec] ;  /* 0x00007b0037377a20 */ /* 0x000fc80000410000 */
[----:B------:R-:W-:Y:S02]  /*1580*/  @P0 FADD.FTZ R55, R31, R55 ;  /* 0x000000371f370221 */ /* 0x000fe40000010000 */
.L_x_9480:
[----:B------:R-:W-:Y:S05]  /*1590*/  BSYNC B0 ;  /* 0x0000000000007941 */ /* 0x000fea0003800000 */
.L_x_9479:
[----:B------:R-:W-:Y:S04]  /*15a0*/  STG.E.128 [R62.64], R56 ;  /* 0x000000383e007986 */ /* 0x000fe8000c101d04 */
[----:B------:R0:W-:Y:S04]  /*15b0*/  STG.E.128 [R62.64+0x10], R52 ;  /* 0x000010343e007986 */ /* 0x0001e8000c101d04 */
[----:B------:R-:W2:Y:S04]  /*15c0*/  @P0 LDG.E.128 R24, [R60.64] ;  /* 0x000000043c180981 */ /* 0x000ea8000c1e1d00 */
[----:B------:R-:W3:Y:S01]  /*15d0*/  @P0 LDG.E.128 R28, [R60.64+0x10] ;  /* 0x000010043c1c0981 */ /* 0x000ee2000c1e1d00 */
[----:B------:R-:W-:-:S02]  /*15e0*/  @P5 MOV R67, 0x10 ;  /* 0x0000001000435802 */ /* 0x000fc40000000f00 */
[----:B------:R-:W-:-:S05]  /*15f0*/  @P5 IADD3 R66, R64, 0x60, RZ ;  /* 0x0000006040425810 */ /* 0x000fca0007ffe0ff */
[----:B------:R-:W-:Y:S01]  /*1600*/  @P5 IMAD.WIDE.U32 R66, R66, R67, c[0x0][0x170] ;  /* 0x00005c0042425625 */ /* 0x000fe200078e0043 */
[----:B------:R-:W-:Y:S02]  /*1610*/  @!P6 ISETP.NE.U32.AND P2, PT, RZ, c[0x0][0x180], PT ;  /* 0x00006000ff00ea0c */ /* 0x000fe40003f45070 */
[----:B------:R-:W-:Y:S02]  /*1620*/  @!P6 ISETP.NE.U32.AND P3, PT, RZ, c[0x0][0x180], PT ;  /* 0x00006000ff00ea0c */ /* 0x000fe40003f65070 */
[----:B-----5:R1:W5:Y:S01]  /*1630*/  @P5 LDG.E.128 R32, [R66.64] ;  /* 0x0000000442205981 */ /* 0x020362000c1e1d00 */
[----:B------:R-:W-:Y:S01]  /*1640*/  @!P6 ISETP.NE.U32.AND P5, PT, RZ, c[0x0][0x180], PT ;  /* 0x00006000ff00ea0c */ /* 0x000fe20003fa5070 */
[----:B------:R-:W-:Y:S01]  /*1650*/  BSSY B0, `(.L_x_9481) ;  /* 0x000001a000007945 */ /* 0x000fe20003800000 */
[----:B------:R-:W-:Y:S02]  /*1660*/  @!P6 ISETP.NE.AND.EX P2, PT, RZ, c[0x0][0x184], PT, P2 ;  /* 0x00006100ff00ea0c */ /* 0x000fe40003f45320 */
[----:B------:R-:W-:-:S02]  /*1670*/  @!P6 ISETP.NE.AND.EX P3, PT, RZ, c[0x0][0x184], PT, P3 ;  /* 0x00006100ff00ea0c */ /* 0x000fc40003f65330 */
[----:B------:R-:W-:Y:S02]  /*1680*/  @!P6 ISETP.NE.AND.EX P5, PT, RZ, c[0x0][0x184], PT, P5 ;  /* 0x00006100ff00ea0c */ /* 0x000fe40003fa5350 */
[----:B------:R-:W-:Y:S02]  /*1690*/  @!P6 ISETP.NE.U32.AND P4, PT, RZ, c[0x0][0x180], PT ;  /* 0x00006000ff00ea0c */ /* 0x000fe40003f85070 */
[----:B------:R-:W-:Y:S02]  /*16a0*/  @!P6 ISETP.NE.U32.AND P1, PT, RZ, c[0x0][0x180], PT ;  /* 0x00006000ff00ea0c */ /* 0x000fe40003f25070 */
[----:B------:R-:W-:Y:S02]  /*16b0*/  @!P6 ISETP.NE.AND.EX P4, PT, RZ, c[0x0][0x184], PT, P4 ;  /* 0x00006100ff00ea0c */ /* 0x000fe40003f85340 */
[----:B------:R-:W-:Y:S02]  /*16c0*/  @!P6 ISETP.NE.AND.EX P1, PT, RZ, c[0x0][0x184], PT, P1 ;  /* 0x00006100ff00ea0c */ /* 0x000fe40003f25310 */
[----:B--2---:R-:W-:-:S02]  /*16d0*/  @!P6 FSEL R65, R25, RZ, P2 ;  /* 0x000000ff1941e208 */ /* 0x004fc40001000000 */
[----:B-1----:R-:W-:Y:S02]  /*16e0*/  @!P6 FSEL R66, R26, RZ, P3 ;  /* 0x000000ff1a42e208 */ /* 0x002fe40001800000 */
[----:B------:R-:W-:Y:S02]  /*16f0*/  @!P6 FSEL R67, R27, RZ, P5 ;  /* 0x000000ff1b43e208 */ /* 0x000fe40002800000 */
[----:B------:R-:W-:Y:S02]  /*1700*/  @!P6 ISETP.NE.U32.AND P2, PT, RZ, c[0x0][0x180], PT ;  /* 0x00006000ff00ea0c */ /* 0x000fe40003f45070 */
[----:B------:R-:W-:Y:S02]  /*1710*/  @!P6 ISETP.NE.U32.AND P3, PT, RZ, c[0x0][0x180], PT ;  /* 0x00006000ff00ea0c */ /* 0x000fe40003f65070 */
[----:B------:R-:W-:Y:S02]  /*1720*/  @!P6 ISETP.NE.U32.AND P5, PT, RZ, c[0x0][0x180], PT ;  /* 0x00006000ff00ea0c */ /* 0x000fe40003fa5070 */
[----:B------:R-:W-:-:S02]  /*1730*/  @!P6 ISETP.NE.AND.EX P2, PT, RZ, c[0x0][0x184], PT, P2 ;  /* 0x00006100ff00ea0c */ /* 0x000fc40003f45320 */
[----:B------:R-:W-:Y:S02]  /*1740*/  @!P6 ISETP.NE.AND.EX P3, PT, RZ, c[0x0][0x184], PT, P3 ;  /* 0x00006100ff00ea0c */ /* 0x000fe40003f65330 */
[----:B------:R-:W-:Y:S02]  /*1750*/  @!P6 ISETP.NE.AND.EX P5, PT, RZ, c[0x0][0x184], PT, P5 ;  /* 0x00006100ff00ea0c */ /* 0x000fe40003fa5350 */
[----:B---3--:R-:W-:Y:S02]  /*1760*/  @!P6 FSEL R60, R28, RZ, P1 ;  /* 0x000000ff1c3ce208 */ /* 0x008fe40000800000 */
[----:B------:R-:W-:Y:S02]  /*1770*/  @!P6 FSEL R61, R29, RZ, P2 ;  /* 0x000000ff1d3de208 */ /* 0x000fe40001000000 */
[----:B0-----:R-:W-:Y:S02]  /*1780*/  @!P6 FSEL R62, R30, RZ, P3 ;  /* 0x000000ff1e3ee208 */ /* 0x001fe40001800000 */
[----:B------:R-:W-:-:S02]  /*1790*/  @!P6 FSEL R63, R31, RZ, P5 ;  /* 0x000000ff1f3fe208 */ /* 0x000fc40002800000 */
[----:B------:R-:W-:Y:S01]  /*17a0*/  @!P6 FSEL R64, R24, RZ, P4 ;  /* 0x000000ff1840e208 */ /* 0x000fe20002000000 */
[----:B------:R-:W-:Y:S05]  /*17b0*/  @!P6 BRA `(.L_x_9482) ;  /* 0x000000300000e947 */ /* 0x000fea0003800000 */
[----:B-----5:R-:W-:-:S05]  /*17c0*/  PRMT R64, RZ, 0x5410, R32 ;  /* 0x00005410ff407816 */ /* 0x020fca0000000020 */
[----:B------:R-:W-:-:S04]  /*17d0*/  FMUL.FTZ R64, R64, c[0x0][0x1ec] ;  /* 0x00007b0040407a20 */ /* 0x000fc80000410000 */
[----:B------:R-:W-:Y:S02]  /*17e0*/  @P0 FADD.FTZ R64, R24, R64 ;  /* 0x0000004018400221 */ /* 0x000fe40000010000 */
.L_x_9482:
[----:B------:R-:W-:Y:S05]  /*17f0*/  BSYNC B0 ;  /* 0x0000000000007941 */ /* 0x000fea0003800000 */
.L_x_9481:
[----:B------:R-:W-:Y:S01]  /*1800*/  BSSY B0, `(.L_x_9483) ;  /* 0x0000005000007945 */ /* 0x000fe20003800000 */
[----:B------:R-:W-:Y:S05]  /*1810*/  @!P6 BRA `(.L_x_9484) ;  /* 0x000000300000e947 */ /* 0x000fea0003800000 */
[----:B-----5:R-:W-:-:S05]  /*1820*/  PRMT R65, RZ, 0x7610, R32 ;  /* 0x00007610ff417816 */ /* 0x020fca0000000020 */
[----:B------:R-:W-:-:S04]  /*1830*/  FMUL.FTZ R65, R65, c[0x0][0x1ec] ;  /* 0x00007b0041417a20 */ /* 0x000fc80000410000 */
[----:B------:R-:W-:Y:S02]  /*1840*/  @P0 FADD.FTZ R65, R25, R65 ;  /* 0x0000004119410221 */ /* 0x000fe40000010000 */
.L_x_9484:
[----:B------:R-:W-:Y:S05]  /*1850*/  BSYNC B0 ;  /* 0x0000000000007941 */ /* 0x000fea0003800000 */
.L_x_9483:
[----:B------:R-:W-:Y:S01]  /*1860*/  BSSY B0, `(.L_x_9485) ;  /* 0x0000005000007945 */ /* 0x000fe20003800000 */
[----:B------:R-:W-:Y:S05]  /*1870*/  @!P6 BRA `(.L_x_9486) ;  /* 0x000000300000e947 */ /* 0x000fea0003800000 */
[----:B-----5:R-:W-:-:S05]  /*1880*/  PRMT R66, RZ, 0x5410, R33 ;  /* 0x00005410ff427816 */ /* 0x020fca0000000021 */
[----:B------:R-:W-:-:S04]  /*1890*/  FMUL.FTZ R66, R66, c[0x0][0x1ec] ;  /* 0x00007b0042427a20 */ /* 0x000fc80000410000 */
[----:B------:R-:W-:Y:S02]  /*18a0*/  @P0 FADD.FTZ R66, R26, R66 ;  /* 0x000000421a420221 */ /* 0x000fe40000010000 */
.L_x_9486:
[----:B------:R-:W-:Y:S05]  /*18b0*/  BSYNC B0 ;  /* 0x0000000000007941 */ /* 0x000fea0003800000 */
.L_x_9485:
[----:B------:R-:W-:Y:S01]  /*18c0*/  BSSY B0, `(.L_x_9487) ;  /* 0x0000005000007945 */ /* 0x000fe20003800000 */
[----:B------:R-:W-:Y:S05]  /*18d0*/  @!P6 BRA `(.L_x_9488) ;  /* 0x000000300000e947 */ /* 0x000fea0003800000 */
[----:B-----5:R-:W-:-:S05]  /*18e0*/  PRMT R67, RZ, 0x7610, R33 ;  /* 0x00007610ff437816 */ /* 0x020fca0000000021 */
[----:B------:R-:W-:-:S04]  /*18f0*/  FMUL.FTZ R67, R67, c[0x0][0x1ec] ;  /* 0x00007b0043437a20 */ /* 0x000fc80000410000 */
[----:B------:R-:W-:Y:S02]  /*1900*/  @P0 FADD.FTZ R67, R27, R67 ;  /* 0x000000431b430221 */ /* 0x000fe40000010000 */
.L_x_9488:
[----:B------:R-:W-:Y:S05]  /*1910*/  BSYNC B0 ;  /* 0x0000000000007941 */ /* 0x000fea0003800000 */
.L_x_9487:
[----:B------:R-:W-:Y:S01]  /*1920*/  BSSY B0, `(.L_x_9489) ;  /* 0x0000005000007945 */ /* 0x000fe20003800000 */
[----:B------:R-:W-:Y:S05]  /*1930*/  @!P6 BRA `(.L_x_9490) ;  /* 0x000000300000e947 */ /* 0x000fea0003800000 */
[----:B-----5:R-:W-:-:S05]  /*1940*/  PRMT R60, RZ, 0x5410, R34 ;  /* 0x00005410ff3c7816 */ /* 0x020fca0000000022 */
[----:B------:R-:W-:-:S04]  /*1950*/  FMUL.FTZ R60, R60, c[0x0][0x1ec] ;  /* 0x00007b003c3c7a20 */ /* 0x000fc80000410000 */
[----:B------:R-:W-:Y:S02]  /*1960*/  @P0 FADD.FTZ R60, R28, R60 ;  /* 0x0000003c1c3c0221 */ /* 0x000fe40000010000 */
.L_x_9490:
[----:B------:R-:W-:Y:S05]  /*1970*/  BSYNC B0 ;  /* 0x0000000000007941 */ /* 0x000fea0003800000 */
.L_x_9489:
[----:B------:R-:W-:Y:S01]  /*1980*/  BSSY B0, `(.L_x_9491) ;  /* 0x0000005000007945 */ /* 0x000fe20003800000 */
[----:B------:R-:W-:Y:S05]  /*1990*/  @!P6 BRA `(.L_x_9492) ;  /* 0x000000300000e947 */ /* 0x000fea0003800000 */
[----:B-----5:R-:W-:-:S05]  /*19a0*/  PRMT R61, RZ, 0x7610, R34 ;  /* 0x00007610ff3d7816 */ /* 0x020fca0000000022 */
[----:B------:R-:W-:-:S04]  /*19b0*/  FMUL.FTZ R61, R61, c[0x0][0x1ec] ;  /* 0x00007b003d3d7a20 */ /* 0x000fc80000410000 */
[----:B------:R-:W-:Y:S02]  /*19c0*/  @P0 FADD.FTZ R61, R29, R61 ;  /* 0x0000003d1d3d0221 */ /* 0x000fe40000010000 */
.L_x_9492:
[----:B------:R-:W-:Y:S05]  /*19d0*/  BSYNC B0 ;  /* 0x0000000000007941 */ /* 0x000fea0003800000 */
.L_x_9491:
[----:B------:R-:W-:Y:S01]  /*19e0*/  BSSY B0, `(.L_x_9493) ;  /* 0x0000005000007945 */ /* 0x000fe20003800000 */
[----:B------:R-:W-:Y:S05]  /*19f0*/  @!P6 BRA `(.L_x_9494) ;  /* 0x000000300000e947 */ /* 0x000fea0003800000 */
[----:B-----5:R-:W-:-:S05]  /*1a00*/  PRMT R62, RZ, 0x5410, R35 ;  /* 0x00005410ff3e7816 */ /* 0x020fca0000000023 */
[----:B------:R-:W-:-:S04]  /*1a10*/  FMUL.FTZ R62, R62, c[0x0][0x1ec] ;  /* 0x00007b003e3e7a20 */ /* 0x000fc80000410000 */
[----:B------:R-:W-:Y:S02]  /*1a20*/  @P0 FADD.FTZ R62, R30, R62 ;  /* 0x0000003e1e3e0221 */ /* 0x000fe40000010000 */
.L_x_9494:
[----:B------:R-:W-:Y:S05]  /*1a30*/  BSYNC B0 ;  /* 0x0000000000007941 */ /* 0x000fea0003800000 */
.L_x_9493:
[----:B------:R-:W-:Y:S01]  /*1a40*/  BSSY B0, `(.L_x_9495) ;  /* 0x0000005000007945 */ /* 0x000fe20003800000 */
[----:B------:R-:W-:Y:S05]  /*1a50*/  @!P6 BRA `(.L_x_9496) ;  /* 0x000000300000e947 */ /* 0x000fea0003800000 */
[----:B-----5:R-:W-:-:S05]  /*1a60*/  PRMT R63, RZ, 0x7610, R35 ;  /* 0x00007610ff3f7816 */ /* 0x020fca0000000023 */
[----:B------:R-:W-:-:S04]  /*1a70*/  FMUL.FTZ R63, R63, c[0x0][0x1ec] ;  /* 0x00007b003f3f7a20 */ /* 0x000fc80000410000 */
[----:B------:R-:W-:Y:S02]  /*1a80*/  @P0 FADD.FTZ R63, R31, R63 ;  /* 0x0000003f1f3f0221 */ /* 0x000fe40000010000 */
.L_x_9496:
[----:B------:R-:W-:Y:S05]  /*1a90*/  BSYNC B0 ;  /* 0x0000000000007941 */ /* 0x000fea0003800000 */
.L_x_9495:
[----:B------:R-:W-:Y:S01]  /*1aa0*/  FADD.FTZ R92, RZ, R40 ;  /* 0x00000028ff5c7221 */ /* 0x000fe20000010000 */
[----:B------:R-:W-:Y:S01]  /*1ab0*/  ISETP.NE.AND P1, PT, R96, RZ, PT ;  /* 0x000000ff6000720c */ /* 0x000fe20003f25270 */
[----:B------:R-:W-:Y:S01]  /*1ac0*/  IMAD.WIDE.U32 R72, R73, R72, c[0x0][0x188] ;  /* 0x0000620049487625 */ /* 0x000fe200078e0048 */
[----:B------:R-:W-:-:S03]  /*1ad0*/  SHF.R.S32.HI R104, RZ, 0x1f, R95 ;  /* 0x0000001fff687819 */ /* 0x000fc6000001145f */
[----:B------:R-:W-:Y:S01]  /*1ae0*/  FADD.FTZ R93, R92, R41 ;  /* 0x000000295c5d7221 */ /* 0x000fe20000010000 */
[----:B------:R0:W-:Y:S03]  /*1af0*/  STG.E.128 [R72.64], R64 ;  /* 0x0000004048007986 */ /* 0x0001e6000c101d04 */
[----:B------:R-:W-:Y:S01]  /*1b00*/  FADD.FTZ R92, R93, R42 ;  /* 0x0000002a5d5c7221 */ /* 0x000fe20000010000 */
[----:B------:R0:W-:Y:S03]  /*1b10*/  STG.E.128 [R72.64+0x10], R60 ;  /* 0x0000103c48007986 */ /* 0x0001e6000c101d04 */
        /* <DEDUP_REMOVED lines=31> */
.L_x_9503:
        /* <DEDUP_REMOVED lines=84> */
.L_x_9504:
        /* <DEDUP_REMOVED lines=20> */
[C---:B------:R-:W-:Y:S01]  /*2390*/  FADD.FTZ R120, -R72.reuse, R59 ;  /* 0x0000003b48787221 */ /* 0x040fe20000010100 */
[--C-:B------:R-:W-:Y:S01]  /*23a0*/  PRMT R59, RZ, 0x5410, R16.reuse ;  /* 0x00005410ff3b7816 */ /* 0x100fe20000000010 */
[----:B------:R-:W-:Y:S02]  /*23b0*/  FMUL.FTZ R40, R111, R40 ;  /* 0x000000286f287220 */ /* 0x000fe40000410000 */
[----:B------:R-:W-:Y:S02]  /*23c0*/  FADD.FTZ R92, -R72, R41 ;  /* 0x00000029485c7221 */ /* 0x000fe40000010100 */
[----:B------:R-:W-:Y:S01]  /*23d0*/  FFMA.FTZ R40, R40, R59, R85 ;  /* 0x0000003b28287223 */ /* 0x000fe20000010055 */
[----:B------:R-:W-:Y:S01]  /*23e0*/  PRMT R59, RZ, 0x7610, R16 ;  /* 0x00007610ff3b7816 */ /* 0x000fe20000000010 */
[----:B------:R-:W-:-:S02]  /*23f0*/  FADD.FTZ R108, -R72, R39 ;  /* 0x00000027486c7221 */ /* 0x000fc40000010100 */
[----:B------:R-:W-:Y:S02]  /*2400*/  FMUL.FTZ R39, R111, R92 ;  /* 0x0000005c6f277220 */ /* 0x000fe40000410000 */
[C---:B------:R-:W-:Y:S02]  /*2410*/  FADD.FTZ R46, -R72.reuse, R46 ;  /* 0x0000002e482e7221 */ /* 0x040fe40000010100 */
[----:B------:R-:W-:Y:S01]  /*2420*/  FFMA.FTZ R59, R39, R59, R84 ;  /* 0x0000003b273b7223 */ /* 0x000fe20000010054 */
[----:B------:R-:W-:Y:S01]  /*2430*/  PRMT R39, RZ, 0x5410, R23 ;  /* 0x00005410ff277816 */ /* 0x000fe20000000017 */
        /* <DEDUP_REMOVED lines=9> */
[C---:B------:R-:W-:Y:S02]  /*24d0*/  FADD.FTZ R38, -R72.reuse, R38 ;  /* 0x0000002648267221 */ /* 0x040fe40000010100 */
[----:B------:R-:W-:Y:S02]  /*24e0*/  FMUL.FTZ R44, R111, R44 ;  /* 0x0000002c6f2c7220 */ /* 0x000fe40000410000 */
[C---:B------:R-:W-:Y:S01]  /*24f0*/  FADD.FTZ R118, -R72.reuse, R57 ;  /* 0x0000003948767221 */ /* 0x040fe20000010100 */
[----:B------:R-:W-:Y:S01]  /*2500*/  PRMT R57, RZ, 0x5410, R19 ;  /* 0x00005410ff397816 */ /* 0x000fe20000000013 */
[----:B------:R-:W-:-:S02]  /*2510*/  FADD.FTZ R114, -R72, R45 ;  /* 0x0000002d48727221 */ /* 0x000fc40000010100 */
[C---:B------:R-:W-:Y:S02]  /*2520*/  FMUL.FTZ R38, R111.reuse, R38 ;  /* 0x000000266f267220 */ /* 0x040fe40000410000 */
[----:B------:R-:W-:Y:S01]  /*2530*/  FFMA.FTZ R44, R44, R39, R13 ;  /* 0x000000272c2c7223 */ /* 0x000fe2000001000d */
[----:B------:R-:W-:Y:S01]  /*2540*/  PRMT R39, RZ, 0x7610, R22 ;  /* 0x00007610ff277816 */ /* 0x000fe20000000016 */
[----:B------:R-:W-:Y:S02]  /*2550*/  FADD.FTZ R110, -R72, R49 ;  /* 0x00000031486e7221 */ /* 0x000fe40000010100 */
[----:B------:R-:W-:Y:S02]  /*2560*/  FMUL.FTZ R49, R111, R114 ;  /* 0x000000726f317220 */ /* 0x000fe40000410000 */
[----:B------:R-:W-:Y:S01]  /*2570*/  FFMA.FTZ R38, R38, R57, R79 ;  /* 0x0000003926267223 */ /* 0x000fe2000001004f */
[----:B------:R-:W-:Y:S01]  /*2580*/  PRMT R57, RZ, 0x7610, R19 ;  /* 0x00007610ff397816 */ /* 0x000fe20000000013 */
[----:B------:R-:W-:-:S02]  /*2590*/  FADD.FTZ R50, -R72, R50 ;  /* 0x0000003248327221 */ /* 0x000fc40000010100 */
[----:B------:R-:W-:Y:S02]  /*25a0*/  FMUL.FTZ R45, R111, R108 ;  /* 0x0000006c6f2d7220 */ /* 0x000fe40000410000 */
[----:B------:R-:W-:Y:S01]  /*25b0*/  FFMA.FTZ R49, R49, R39, R12 ;  /* 0x0000002731317223 */ /* 0x000fe2000001000c */
[----:B------:R-:W-:Y:S01]  /*25c0*/  PRMT R39, RZ, 0x5410, R21 ;  /* 0x00005410ff277816 */ /* 0x000fe20000000015 */
[C---:B------:R-:W-:Y:S02]  /*25d0*/  FADD.FTZ R36, -R72.reuse, R36 ;  /* 0x0000002448247221 */ /* 0x040fe40000010100 */
[----:B------:R-:W-:Y:S02]  /*25e0*/  FMUL.FTZ R50, R111, R50 ;  /* 0x000000326f327220 */ /* 0x000fe40000410000 */
[----:B------:R-:W-:Y:S01]  /*25f0*/  FFMA.FTZ R45, R45, R57, R78 ;  /* 0x000000392d2d7223 */ /* 0x000fe2000001004e */
[----:B------:R-:W-:Y:S01]  /*2600*/  PRMT R57, RZ, 0x5410, R18 ;  /* 0x00005410ff397816 */ /* 0x000fe20000000012 */
[----:B------:R-:W-:-:S02]  /*2610*/  FADD.FTZ R112, -R72, R51 ;  /* 0x0000003348707221 */ /* 0x000fc40000010100 */
[C---:B------:R-:W-:Y:S02]  /*2620*/  FMUL.FTZ R36, R111.reuse, R36 ;  /* 0x000000246f247220 */ /* 0x040fe40000410000 */
[----:B------:R-:W-:Y:S01]  /*2630*/  FFMA.FTZ R50, R50, R39, R15 ;  /* 0x0000002732327223 */ /* 0x000fe2000001000f */
[----:B------:R-:W-:Y:S01]  /*2640*/  PRMT R39, RZ, 0x7610, R21 ;  /* 0x00007610ff277816 */ /* 0x000fe20000000015 */
[C---:B------:R-:W-:Y:S02]  /*2650*/  FADD.FTZ R106, -R72.reuse, R37 ;  /* 0x00000025486a7221 */ /* 0x040fe40000010100 */
[----:B------:R-:W-:Y:S02]  /*2660*/  FMUL.FTZ R47, R111, R112 ;  /* 0x000000706f2f7220 */ /* 0x000fe40000410000 */
[----:B------:R-:W-:Y:S02]  /*2670*/  FADD.FTZ R37, -R72, R64 ;  /* 0x0000004048257221 */ /* 0x000fe40000010100 */
[----:B------:R-:W-:Y:S01]  /*2680*/  FFMA.FTZ R36, R36, R57, R81 ;  /* 0x0000003924247223 */ /* 0x000fe20000010051 */
[----:B------:R-:W-:Y:S01]  /*2690*/  PRMT R57, RZ, 0x7610, R18 ;  /* 0x00007610ff397816 */ /* 0x000fe20000000012 */
        /* <DEDUP_REMOVED lines=16> */
[----:B------:R-:W-:Y:S01]  /*27a0*/  FFMA.FTZ R63, R47, R39, R14 ;  /* 0x000000272f3f7223 */ /* 0x000fe2000001000e */
[----:B------:R-:W-:Y:S01]  /*27b0*/  PRMT R39, RZ, 0x5410, R20 ;  /* 0x00005410ff277816 */ /* 0x000fe20000000014 */
[----:B------:R-:W-:Y:S02]  /*27c0*/  FMUL.FTZ R48, R111, R48 ;  /* 0x000000306f307220 */ /* 0x000fe40000410000 */
[----:B------:R-:W-:Y:S01]  /*27d0*/  FFMA.FTZ R43, R43, R57, R80 ;  /* 0x000000392b2b7223 */ /* 0x000fe20000010050 */
[----:B------:R-:W-:Y:S01]  /*27e0*/  PRMT R57, RZ, 0x5410, R17 ;  /* 0x00005410ff397816 */ /* 0x000fe20000000011 */
[----:B------:R-:W-:-:S02]  /*27f0*/  FMUL.FTZ R42, R111, R42 ;  /* 0x0000002a6f2a7220 */ /* 0x000fc40000410000 */
[----:B------:R-:W-:Y:S01]  /*2800*/  FFMA.FTZ R47, R48, R39, R77 ;  /* 0x00000027302f7223 */ /* 0x000fe2000001004d */
[----:B------:R-:W-:Y:S01]  /*2810*/  PRMT R39, RZ, 0x5410, R71 ;  /* 0x00005410ff277816 */ /* 0x000fe20000000047 */
[C---:B------:R-:W-:Y:S01]  /*2820*/  FMUL.FTZ R51, R111.reuse, R52 ;  /* 0x000000346f337220 */ /* 0x040fe20000410000 */
[----:B------:R-:W-:Y:S01]  /*2830*/  PRMT R48, RZ, 0x5410, R75 ;  /* 0x00005410ff307816 */ /* 0x000fe2000000004b */
[C---:B------:R-:W-:Y:S02]  /*2840*/  FMUL.FTZ R54, R111.reuse, R54 ;  /* 0x000000366f367220 */ /* 0x040fe40000410000 */
[C---:B------:R-:W-:Y:S02]  /*2850*/  FMUL.FTZ R52, R111.reuse, R37 ;  /* 0x000000256f347220 */ /* 0x040fe40000410000 */
[C---:B------:R-:W-:Y:S02]  /*2860*/  FMUL.FTZ R37, R111.reuse, R62 ;  /* 0x0000003e6f257220 */ /* 0x040fe40000410000 */
[----:B------:R-:W-:Y:S01]  /*2870*/  FFMA.FTZ R42, R42, R57, R83 ;  /* 0x000000392a2a7223 */ /* 0x000fe20000010053 */
[----:B------:R-:W-:Y:S01]  /*2880*/  PRMT R57, RZ, 0x7610, R17 ;  /* 0x00007610ff397816 */ /* 0x000fe20000000011 */
[----:B------:R-:W-:-:S02]  /*2890*/  FMUL.FTZ R41, R111, R104 ;  /* 0x000000686f297220 */ /* 0x000fc40000410000 */
[----:B------:R-:W-:Y:S01]  /*28a0*/  FFMA.FTZ R54, R54, R39, R3 ;  /* 0x0000002736367223 */ /* 0x000fe20000010003 */
[----:B------:R-:W-:Y:S01]  /*28b0*/  PRMT R39, RZ, 0x7610, R71 ;  /* 0x00007610ff277816 */ /* 0x000fe20000000047 */
[----:B------:R-:W-:Y:S01]  /*28c0*/  FFMA.FTZ R48, R37, R48, R90 ;  /* 0x0000003025307223 */ /* 0x000fe2000001005a */
[----:B------:R-:W-:Y:S01]  /*28d0*/  PRMT R37, RZ, 0x7610, R75 ;  /* 0x00007610ff257816 */ /* 0x000fe2000000004b */
[C---:B------:R-:W-:Y:S02]  /*28e0*/  FMUL.FTZ R55, R111.reuse, R124 ;  /* 0x0000007c6f377220 */ /* 0x040fe40000410000 */
[----:B------:R-:W-:Y:S02]  /*28f0*/  FMUL.FTZ R72, R111, R72 ;  /* 0x000000486f487220 */ /* 0x000fe40000410000 */
[----:B------:R-:W-:Y:S02]  /*2900*/  FFMA.FTZ R41, R41, R57, R82 ;  /* 0x0000003929297223 */ /* 0x000fe40000010052 */
[----:B------:R-:W-:-:S02]  /*2910*/  IMAD R102, R102, c[0x0][0x168], RZ ;  /* 0x00005a0066667a24 */ /* 0x000fc400078e02ff */
[C---:B------:R-:W-:Y:S02]  /*2920*/  FMUL.FTZ R60, R111.reuse, R60 ;  /* 0x0000003c6f3c7220 */ /* 0x040fe40000410000 */
[----:B------:R-:W-:Y:S01]  /*2930*/  FMUL.FTZ R61, R111, R61 ;  /* 0x0000003d6f3d7220 */ /* 0x000fe20000410000 */
[----:B------:R-:W-:Y:S01]  /*2940*/  SHF.R.S32.HI R57, RZ, 0x1f, R102 ;  /* 0x0000001fff397819 */ /* 0x000fe20000011466 */
[----:B------:R-:W-:Y:S01]  /*2950*/  FFMA.FTZ R55, R55, R39, R2 ;  /* 0x0000002737377223 */ /* 0x000fe20000010002 */
[----:B------:R-:W-:Y:S01]  /*2960*/  PRMT R39, RZ, 0x5410, R68 ;  /* 0x00005410ff277816 */ /* 0x000fe20000000044 */
[----:B------:R-:W-:Y:S01]  /*2970*/  FFMA.FTZ R65, R72, R37, R97 ;  /* 0x0000002548417223 */ /* 0x000fe20000010061 */
[----:B------:R-:W-:Y:S01]  /*2980*/  F2FP.BF16.PACK_AB R37, R41, R42 ;  /* 0x0000002a2925723e */ /* 0x000fe200000010ff */
[----:B------:R-:W-:Y:S01]  /*2990*/  FMUL.FTZ R56, R111, R56 ;  /* 0x000000386f387220 */ /* 0x000fe20000410000 */
[----:B------:R-:W-:Y:S01]  /*29a0*/  F2FP.BF16.PACK_AB R41, R63, R50 ;  /* 0x000000323f29723e */ /* 0x000fe200000010ff */
[----:B------:R-:W-:Y:S01]  /*29b0*/  FFMA.FTZ R50, R105, R60, R88 ;  /* 0x0000003c69327223 */ /* 0x000fe20000010058 */
[----:B------:R-:W-:Y:S01]  /*29c0*/  LEA.HI R57, R57, R102, RZ, 0x3 ;  /* 0x0000006639397211 */ /* 0x000fe200078f18ff */
[----:B------:R-:W-:Y:S01]  /*29d0*/  FFMA.FTZ R61, R74, R61, R91 ;  /* 0x0000003d4a3d7223 */ /* 0x000fe2000001005b */
[----:B------:R-:W-:Y:S01]  /*29e0*/  F2FP.BF16.PACK_AB R42, R49, R44 ;  /* 0x0000002c312a723e */ /* 0x000fe200000010ff */
[----:B------:R-:W-:Y:S01]  /*29f0*/  FMUL.FTZ R110, R111, R110 ;  /* 0x0000006e6f6e7220 */ /* 0x000fe20000410000 */
[----:B------:R-:W-:Y:S01]  /*2a00*/  LEA.HI.SX32 R57, R57, R96, 0x1d ;  /* 0x0000006039397211 */ /* 0x000fe200078feaff */
[----:B------:R-:W-:Y:S01]  /*2a10*/  FMUL.FTZ R118, R111, R118 ;  /* 0x000000766f767220 */ /* 0x000fe20000410000 */
[----:B------:R-:W-:Y:S01]  /*2a20*/  F2FP.BF16.PACK_AB R50, R61, R50 ;  /* 0x000000323d32723e */ /* 0x000fe200000010ff */
[----:B------:R-:W-:Y:S01]  /*2a30*/  FFMA.FTZ R56, R56, R39, R9 ;  /* 0x0000002738387223 */ /* 0x000fe20000010009 */
[----:B------:R-:W-:Y:S01]  /*2a40*/  F2FP.BF16.PACK_AB R39, R45, R38 ;  /* 0x000000262d27723e */ /* 0x000fe200000010ff */
[----:B------:R-:W-:Y:S01]  /*2a50*/  FMUL.FTZ R122, R111, R122 ;  /* 0x0000007a6f7a7220 */ /* 0x000fe20000410000 */
[----:B------:R-:W-:Y:S01]  /*2a60*/  F2FP.BF16.PACK_AB R38, R43, R36 ;  /* 0x000000242b26723e */ /* 0x000fe200000010ff */
[----:B------:R-:W-:Y:S01]  /*2a70*/  FFMA.FTZ R49, R107, R118, R8 ;  /* 0x000000766b317223 */ /* 0x000fe20000010008 */
[----:B------:R-:W-:Y:S01]  /*2a80*/  F2FP.BF16.PACK_AB R36, R59, R40 ;  /* 0x000000283b24723e */ /* 0x000fe200000010ff */
[----:B------:R-:W-:Y:S01]  /*2a90*/  FFMA.FTZ R40, R109, R110, R76 ;  /* 0x0000006e6d287223 */ /* 0x000fe2000001004c */
[----:B------:R-:W-:Y:S01]  /*2aa0*/  F2FP.BF16.PACK_AB R43, R53, R46 ;  /* 0x0000002e352b723e */ /* 0x000fe200000010ff */
[----:B------:R-:W-:Y:S01]  /*2ab0*/  HFMA2.MMA R61, -RZ, RZ, 0, 9.5367431640625e-07 ;  /* 0x00000010ff3d7435 */ /* 0x000fe200000001ff */
[----:B------:R-:W-:Y:S01]  /*2ac0*/  FFMA.FTZ R46, R98, R51, R5 ;  /* 0x00000033622e7223 */ /* 0x000fe20000010005 */
[----:B------:R-:W-:Y:S01]  /*2ad0*/  F2FP.BF16.PACK_AB R44, R49, R56 ;  /* 0x00000038312c723e */ /* 0x000fe200000010ff */
[----:B------:R-:W-:Y:S01]  /*2ae0*/  FFMA.FTZ R45, R101, R122, R4 ;  /* 0x0000007a652d7223 */ /* 0x000fe20000010004 */
[----:B------:R-:W-:Y:S01]  /*2af0*/  F2FP.BF16.PACK_AB R40, R40, R47 ;  /* 0x0000002f2828723e */ /* 0x000fe200000010ff */
[----:B------:R-:W-:Y:S01]  /*2b00*/  FMUL.FTZ R58, R111, R58 ;  /* 0x0000003a6f3a7220 */ /* 0x000fe20000410000 */
[----:B------:R-:W-:Y:S01]  /*2b10*/  F2FP.BF16.PACK_AB R47, R55, R54 ;  /* 0x00000036372f723e */ /* 0x000fe200000010ff */
[----:B------:R-:W-:Y:S01]  /*2b20*/  FMUL.FTZ R120, R111, R120 ;  /* 0x000000786f787220 */ /* 0x000fe20000410000 */
[----:B------:R-:W-:Y:S01]  /*2b30*/  F2FP.BF16.PACK_AB R46, R45, R46 ;  /* 0x0000002e2d2e723e */ /* 0x000fe200000010ff */
[----:B------:R-:W-:Y:S01]  /*2b40*/  FMUL.FTZ R64, R111, R64 ;  /* 0x000000406f407220 */ /* 0x000fe20000410000 */
[----:B------:R-:W-:Y:S01]  /*2b50*/  F2FP.BF16.PACK_AB R51, R65, R48 ;  /* 0x000000304133723e */ /* 0x000fe200000010ff */
[----:B------:R-:W-:Y:S01]  /*2b60*/  FMUL.FTZ R66, R111, R66 ;  /* 0x000000426f427220 */ /* 0x000fe20000410000 */
[----:B------:R-:W-:Y:S01]  /*2b70*/  IADD3 R56, R57, 0x20, RZ ;  /* 0x0000002039387810 */ /* 0x000fe20007ffe0ff */
[----:B------:R-:W-:Y:S01]  /*2b80*/  FMUL.FTZ R67, R111, R67 ;  /* 0x000000436f437220 */ /* 0x000fe20000410000 */
[----:B------:R-:W-:Y:S01]  /*2b90*/  IADD3 R54, R57, 0x40, RZ ;  /* 0x0000004039367810 */ /* 0x000fe20007ffe0ff */
[----:B------:R-:W-:-:S02]  /*2ba0*/  FFMA.FTZ R45, R94, R58, R7 ;  /* 0x0000003a5e2d7223 */ /* 0x000fc40000010007 */
[----:B------:R-:W-:Y:S02]  /*2bb0*/  FFMA.FTZ R120, R69, R120, R6 ;  /* 0x0000007845787223 */ /* 0x000fe40000010006 */
[----:B------:R-:W-:Y:S01]  /*2bc0*/  FFMA.FTZ R48, R99, R52, R0 ;  /* 0x0000003463307223 */ /* 0x000fe20000010000 */
[----:B------:R-:W-:Y:S01]  /*2bd0*/  IADD3 R52, R57, 0x60, RZ ;  /* 0x0000006039347810 */ /* 0x000fe20007ffe0ff */
        /* <DEDUP_REMOVED lines=14> */
.L_x_9500:
[----:B-1----:R-:W-:Y:S05]  /*2cc0*/  BSYNC B0 ;  /* 0x0000000000007941 */ /* 0x002fea0003800000 */
.L_x_9499:
[----:B0-----:R-:W-:-:S04]  /*2cd0*/  MOV R36, c[0x0][0x160] ;  /* 0x0000580000247a02 */ /* 0x001fc80000000f00 */
[----:B------:R-:W-:-:S04]  /*2ce0*/  LEA R95, R36, R95, 0x2 ;  /* 0x0000005f245f7211 */ /* 0x000fc800078e10ff */
[----:B------:R-:W-:-:S13]  /*2cf0*/  ISETP.GE.AND P0, PT, R95, c[0x0][0x164], PT ;  /* 0x000059005f007a0c */ /* 0x000fda0003f06270 */
[----:B-----5:R-:W-:Y:S01]  /*2d00*/  @P0 CALL.REL.NOINC `(.L_x_9501) ;  /* 0x0000001000000944 */ /* 0x020fe20003c00000 */
[----:B------:R-:W-:Y:S05]  /*2d10*/  BRA `(.L_x_9502) ;  /* 0xffffd7c000007947 */ /* 0x000fea000383ffff */
.L_x_9501:
[----:B------:R-:W-:Y:S05]  /*2d20*/  EXIT ;  /* 0x000000000000794d */ /* 0x000fea0003800000 */
.L_x_9497:
[----:B0-----:R-:W-:Y:S01]  /*2d30*/  HFMA2.MMA R106, -RZ, RZ, 0, 5.9604644775390625e-08 ;  /* 0x00000001ff6a7435 */ /* 0x001fe200000001ff */
[----:B------:R-:W-:Y:S02]  /*2d40*/  MOV R92, 0x1f ;  /* 0x0000001f005c7802 */ /* 0x000fe40000000f00 */
[----:B------:R-:W-:Y:S02]  /*2d50*/  MOV R93, 0xffffffff ;  /* 0xffffffff005d7802 */ /* 0x000fe40000000f00 */
[----:B------:R-:W-:Y:S02]  /*2d60*/  MOV R72, 0x2d80 ;  /* 0x00002d8000487802 */ /* 0x000fe40000000f00 */
[----:B-----5:R-:W-:Y:S05]  /*2d70*/  CALL.REL.NOINC `($__internal_51_$__cuda_sm70_shflsync_bfly_p) ;  /* 0x0000079000007944 */ /* 0x020fea0003c00000 */
[----:B-1----:R-:W-:Y:S01]  /*2d80*/  MOV R72, R106 ;  /* 0x0000006a00487202 */ /* 0x002fe20000000f00 */
[----:B0-----:R-:W-:Y:S05]  /*2d90*/  BRA `(.L_x_9503) ;  /* 0xffffef7000007947 */ /* 0x001fea000383ffff */
.L_x_9498:
[----:B------:R-:W-:Y:S01]  /*2da0*/  HFMA2.MMA R106, -RZ, RZ, 0, 1.1920928955078125e-07 ;  /* 0x00000002ff6a7435 */ /* 0x000fe200000001ff */
[----:B------:R-:W-:Y:S02]  /*2db0*/  MOV R92, 0x1f ;  /* 0x0000001f005c7802 */ /* 0x000fe40000000f00 */
[----:B------:R-:W-:Y:S02]  /*2dc0*/  MOV R93, 0xffffffff ;  /* 0xffffffff005d7802 */ /* 0x000fe40000000f00 */
[----:B------:R-:W-:-:S02]  /*2dd0*/  MOV R72, 0x2df0 ;  /* 0x00002df000487802 */ /* 0x000fc40000000f00 */
[----:B-----5:R-:W-:Y:S05]  /*2de0*/  CALL.REL.NOINC `($__internal_51_$__cuda_sm70_shflsync_bfly_p) ;  /* 0x0000072000007944 */ /* 0x020fea0003c00000 */
[----:B01----:R-:W-:Y:S01]  /*2df0*/  FADD.FTZ R111, R111, R106 ;  /* 0x0000006a6f6f7221 */ /* 0x003fe20000010000 */
[----:B------:R-:W-:Y:S01]  /*2e00*/  HFMA2.MMA R106, -RZ, RZ, 0, 2.384185791015625e-07 ;  /* 0x00000004ff6a7435 */ /* 0x000fe200000001ff */
[----:B------:R-:W-:-:S02]  /*2e10*/  MOV R92, 0x1f ;  /* 0x0000001f005c7802 */ /* 0x000fc40000000f00 */
[----:B------:R-:W-:Y:S02]  /*2e20*/  MOV R93, 0xffffffff ;  /* 0xffffffff005d7802 */ /* 0x000fe40000000f00 */
[----:B------:R-:W-:Y:S02]  /*2e30*/  MOV R72, 0x2e50 ;  /* 0x00002e5000487802 */ /* 0x000fe40000000f00 */
[----:B------:R-:W-:Y:S05]  /*2e40*/  CALL.REL.NOINC `($__internal_51_$__cuda_sm70_shflsync_bfly_p) ;  /* 0x000006c000007944 */ /* 0x000fea0003c00000 */
[----:B01----:R-:W-:Y:S01]  /*2e50*/  FADD.FTZ R111, R111, R106 ;  /* 0x0000006a6f6f7221 */ /* 0x003fe20000010000 */
[----:B------:R-:W-:Y:S01]  /*2e60*/  HFMA2.MMA R106, -RZ, RZ, 0, 4.76837158203125e-07 ;  /* 0x00000008ff6a7435 */ /* 0x000fe200000001ff */
[----:B------:R-:W-:Y:S02]  /*2e70*/  MOV R92, 0x1f ;  /* 0x0000001f005c7802 */ /* 0x000fe40000000f00 */
[----:B------:R-:W-:Y:S02]  /*2e80*/  MOV R93, 0xffffffff ;  /* 0xffffffff005d7802 */ /* 0x000fe40000000f00 */
[----:B------:R-:W-:Y:S02]  /*2e90*/  MOV R72, 0x2eb0 ;  /* 0x00002eb000487802 */ /* 0x000fe40000000f00 */
[----:B------:R-:W-:Y:S05]  /*2ea0*/  CALL.REL.NOINC `($__internal_51_$__cuda_sm70_shflsync_bfly_p) ;  /* 0x0000066000007944 */ /* 0x000fea0003c00000 */
[----:B01----:R-:W-:Y:S01]  /*2eb0*/  FADD.FTZ R111, R111, R106 ;  /* 0x0000006a6f6f7221 */ /* 0x003fe20000010000 */
[----:B------:R-:W-:Y:S01]  /*2ec0*/  HFMA2.MMA R106, -RZ, RZ, 0, 9.5367431640625e-07 ;  /* 0x00000010ff6a7435 */ /* 0x000fe200000001ff */
[----:B------:R-:W-:-:S02]  /*2ed0*/  MOV R92, 0x1f ;  /* 0x0000001f005c7802 */ /* 0x000fc40000000f00 */
[----:B------:R-:W-:Y:S02]  /*2ee0*/  MOV R93, 0xffffffff ;  /* 0xffffffff005d7802 */ /* 0x000fe40000000f00 */
[----:B------:R-:W-:Y:S02]  /*2ef0*/  MOV R72, 0x2f10 ;  /* 0x00002f1000487802 */ /* 0x000fe40000000f00 */
[----:B------:R-:W-:Y:S05]  /*2f00*/  CALL.REL.NOINC `($__internal_51_$__cuda_sm70_shflsync_bfly_p) ;  /* 0x0000060000007944 */ /* 0x000fea0003c00000 */
        /* <DEDUP_REMOVED lines=70> */
[----:B------:R-:W-:Y:S05]  /*3370*/  CALL.REL.NOINC `($__internal_51_$__cuda_sm70_shflsync_bfly_p) ;  /* 0x0000019000007944 */ /* 0x000fea0003c00000 */
[----:B01----:R-:W-:Y:S01]  /*3380*/  FADD.FTZ R111, R111, R106 ;  /* 0x0000006a6f6f7221 */ /* 0x003fe20000010000 */
[----:B------:R-:W-:Y:S01]  /*3390*/  HFMA2.MMA R106, -RZ, RZ, 0, 1.1920928955078125e-07 ;  /* 0x00000002ff6a7435 */ /* 0x000fe200000001ff */
[----:B------:R-:W-:Y:S02]  /*33a0*/  MOV R92, 0x1f ;  /* 0x0000001f005c7802 */ /* 0x000fe40000000f00 */
[----:B------:R-:W-:Y:S02]  /*33b0*/  MOV R93, 0xffffffff ;  /* 0xffffffff005d7802 */ /* 0x000fe40000000f00 */
[----:B------:R-:W-:Y:S02]  /*33c0*/  MOV R72, 0x33e0 ;  /* 0x000033e000487802 */ /* 0x000fe40000000f00 */
[----:B------:R-:W-:Y:S05]  /*33d0*/  CALL.REL.NOINC `($__internal_51_$__cuda_sm70_shflsync_bfly_p) ;  /* 0x0000013000007944 */ /* 0x000fea0003c00000 */
[----:B01----:R-:W-:Y:S01]  /*33e0*/  FADD.FTZ R111, R111, R106 ;  /* 0x0000006a6f6f7221 */ /* 0x003fe20000010000 */
[----:B------:R-:W-:Y:S01]  /*33f0*/  HFMA2.MMA R106, -RZ, RZ, 0, 2.384185791015625e-07 ;  /* 0x00000004ff6a7435 */ /* 0x000fe200000001ff */
[----:B------:R-:W-:Y:S02]  /*3400*/  MOV R92, 0x1f ;  /* 0x0000001f005c7802 */ /* 0x000fe40000000f00 */
[----:B------:R-:W-:-:S02]  /*3410*/  MOV R93, 0xffffffff ;  /* 0xffffffff005d7802 */ /* 0x000fc40000000f00 */
        /* <DEDUP_REMOVED lines=10> */
[----:B------:R-:W-:Y:S02]  /*34c0*/  MOV R92, 0x1f ;  /* 0x0000001f005c7802 */ /* 0x000fe40000000f00 */
[----:B------:R-:W-:-:S02]  /*34d0*/  MOV R93, 0xffffffff ;  /* 0xffffffff005d7802 */ /* 0x000fc40000000f00 */
[----:B------:R-:W-:Y:S02]  /*34e0*/  MOV R72, 0x3500 ;  /* 0x0000350000487802 */ /* 0x000fe40000000f00 */
[----:B------:R-:W-:Y:S05]  /*34f0*/  CALL.REL.NOINC `($__internal_51_$__cuda_sm70_shflsync_bfly_p) ;  /* 0x0000001000007944 */ /* 0x000fea0003c00000 */
[----:B01----:R-:W-:Y:S05]  /*3500*/  BRA `(.L_x_9504) ;  /* 0xffffed4000007947 */ /* 0x003fea000383ffff */
        .weak           $__internal_51_$__cuda_sm70_shflsync_bfly_p
        .type           $__internal_51_$__cuda_sm70_shflsync_bfly_p,@function
        .size           $__internal_51_$__cuda_sm70_shflsync_bfly_p,(.L_x_29191 - $__internal_51_$__cuda_sm70_shflsync_bfly_p)
$__internal_51_$__cuda_sm70_shflsync_bfly_p:
[----:B------:R-:W-:Y:S01]  /*3510*/  HFMA2.MMA R73, -RZ, RZ, 0, 0 ;  /* 0x00000000ff497435 */ /* 0x000fe200000001ff */
[----:B------:R-:W-:Y:S04]  /*3520*/  WARPSYNC R93 ;  /* 0x0000005d00007348 */ /* 0x000fe80003800000 */
[----:B------:R0:W1:Y:S01]  /*3530*/  SHFL.BFLY PT, R106, R111, R106, R92 ;  /* 0x0c00006a6f6a7389 */ /* 0x00006200000e005c */
[----:B------:R-:W-:Y:S05]  /*3540*/  RET.REL.NODEC R72 `(_ZN10layer_norm13ln_fwd_kernelINS_13Kernel_traitsI13__nv_bfloat16S2_fS2_fjLj1024ELj1ELj4ELj1ELj16ENS_18Kernel_traits_baseILj1024ES2_S2_fS2_fjLj128EEEEELb0ELb0ELb1ELb1EEEvNS_9FwdParamsE) ;  /* 0xffffcab048007950 */ /* 0x000fea0003c3ffff */
.L_x_9505:
        /* <DEDUP_REMOVED lines=11> */
.L_x_29191:


//--------------------- .text._ZN10layer_norm13ln_fwd_kernelINS_13Kernel_traitsI13__nv_bfloat16S2_fS2_fjLj1024ELj1ELj4ELj1ELj16ENS_18Kernel_traits_baseILj1024ES2_S2_fS2_fjLj128EEEEELb0ELb1ELb0ELb0EEEvNS_9FwdParamsE --------------------------
	.section	.text._ZN10layer_norm13ln_fwd_kernelINS_13Kernel_traitsI13__nv_bfloat16S2_fS2_fjLj1024ELj1ELj4ELj1ELj16ENS_18Kernel_traits_baseILj1024ES2_S2_fS2_fjLj128EEEEELb0ELb1ELb0ELb0EEEvNS_9FwdParamsE,"ax",@progbits
	.sectioninfo	@"SHI_REGISTERS=157"
	.align	128
        .global         _ZN10layer_norm13ln_fwd_kernelINS_13Kernel_traitsI13__nv_bfloat16S2_fS2_fjLj1024ELj1ELj4ELj1ELj16ENS_18Kernel_traits_baseILj1024ES2_S2_fS2_fjLj128EEEEELb0ELb1ELb0ELb0EEEvNS_9FwdParamsE
        .type           _ZN10layer_norm13ln_fwd_kernelINS_13Kernel_traitsI13__nv_bfloat16S2_fS2_fjLj1024ELj1ELj4ELj1ELj16ENS_18Kernel_traits_baseILj1024ES2_S2_fS2_fjLj128EEEEELb0ELb1ELb0ELb0EEEvNS_9FwdParamsE,@function
        .size           _ZN10layer_norm13ln_fwd_kernelINS_13Kernel_traitsI13__nv_bfloat16S2_fS2_fjLj1024ELj1ELj4ELj1ELj16ENS_18Kernel_traits_baseILj1024ES2_S2_fS2_fjLj128EEEEELb0ELb1ELb0ELb0EEEvNS_9FwdParamsE,(.L_x_29192 - _ZN10layer_norm13ln_fwd_kernelINS_13Kernel_traitsI13__nv_bfloat16S2_fS2_fjLj1024ELj1ELj4ELj1ELj16ENS_18Kernel_traits_baseILj1024ES2_S2_fS2_fjLj128EEEEELb0ELb1ELb0ELb0EEEvNS_9FwdParamsE)
        .other          _ZN10layer_norm13ln_fwd_kernelINS_13Kernel_traitsI13__nv_bfloat16S2_fS2_fjLj1024ELj1ELj4ELj1ELj16ENS_18Kernel_traits_baseILj1024ES2_S2_fS2_fjLj128EEEEELb0ELb1ELb0ELb0EEEvNS_9FwdParamsE,@"STO_CUDA_ENTRY STV_DEFAULT"
_ZN10layer_norm13ln_fwd_kernelINS_13Kernel_traitsI13__nv_bfloat16S2_fS2_fjLj1024ELj1ELj4ELj1ELj16ENS_18Kernel_traits_baseILj1024ES2_S2_fS2_fjLj128EEEEELb0ELb1ELb0ELb0EEEvNS_9FwdParamsE:
.text._ZN10layer_norm13ln_fwd_kernelINS_13Kernel_traitsI13__nv_bfloat16S2_fS2_fjLj1024ELj1ELj4ELj1ELj16ENS_18Kernel_traits_baseILj1024ES2_S2_fS2_fjLj128EEEEELb0ELb1ELb0ELb0EEEvNS_9FwdParamsE:
        /* <DEDUP_REMOVED lines=34> */
.L_x_9507:
[----:B0-----:R-:W-:Y:S05]  /*0220*/  BSYNC B0 ;  /* 0x0000000000007941 */ /* 0x001fea0003800000 */
.L_x_9506:
        /* <DEDUP_REMOVED lines=16> */
.L_x_9509:
[----:B0-----:R-:W-:Y:S05]  /*0330*/  BSYNC B0 ;  /* 0x0000000000007941 */ /* 0x001fea0003800000 */
.L_x_9508:
        /* <DEDUP_REMOVED lines=16> */
.L_x_9511:
[----:B0-----:R-:W-:Y:S05]  /*0440*/  BSYNC B0 ;  /* 0x0000000000007941 */ /* 0x001fea0003800000 */
.L_x_9510:
        /* <DEDUP_REMOVED lines=15> */
.L_x_9513:
[----:B0-----:R-:W-:Y:S05]  /*0540*/  BSYNC B0 ;  /* 0x0000000000007941 */ /* 0x001fea0003800000 */
.L_x_9512:
        /* <DEDUP_REMOVED lines=98> */
.L_x_9533:
        /* <DEDUP_REMOVED lines=29> */
[----:B--2---:R-:W-:Y:S02]  /*0d40*/  PRMT R44, RZ, 0x5410, R40 ;  /* 0x00005410ff2c7816 */ /* 0x004fe40000000028 */
[--C-:B------:R-:W-:Y:S02]  /*0d50*/  PRMT R46, RZ, 0x5410, R41.reuse ;  /* 0x00005410ff2e7816 */ /* 0x100fe40000000029 */
[----:B------:R-:W-:Y:S01]  /*0d60*/  PRMT R146, RZ, 0x5410, R42 ;  /* 0x00005410ff927816 */ /* 0x000fe2000000002a */
[-C--:B------:R-:W-:Y:S01]  /*0d70*/  FMUL.FTZ R44, R44, R75.reuse ;  /* 0x0000004b2c2c7220 */ /* 0x080fe20000410000 */
[----:B------:R-:W-:Y:S01]  /*0d80*/  PRMT R40, RZ, 0x7610, R40 ;  /* 0x00007610ff287816 */ /* 0x000fe20000000028 */
[-C--:B------:R-:W-:Y:S01]  /*0d90*/  FMUL.FTZ R46, R46, R75.reuse ;  /* 0x0000004b2e2e7220 */ /* 0x080fe20000410000 */
[----:B------:R-:W-:Y:S01]  /*0da0*/  PRMT R144, RZ, 0x7610, R41 ;  /* 0x00007610ff907816 */ /* 0x000fe20000000029 */
[-C--:B------:R-:W-:Y:S01]  /*0db0*/  FMUL.FTZ R146, R146, R75.reuse ;  /* 0x0000004b92927220 */ /* 0x080fe20000410000 */
[----:B------:R-:W-:Y:S01]  /*0dc0*/  PRMT R42, RZ, 0x7610, R42 ;  /* 0x00007610ff2a7816 */ /* 0x000fe2000000002a */
[-C--:B------:R-:W-:Y:S01]  /*0dd0*/  FMUL.FTZ R41, R40, R75.reuse ;  /* 0x0000004b28297220 */ /* 0x080fe20000410000 */
[--C-:B------:R-:W-:Y:S01]  /*0de0*/  PRMT R148, RZ, 0x5410, R43.reuse ;  /* 0x00005410ff947816 */ /* 0x100fe2000000002b */
[----:B------:R-:W-:Y:S01]  /*0df0*/  FMUL.FTZ R40, R25, R44 ;  /* 0x0000002c19287220 */ /* 0x000fe20000410000 */
[----:B------:R-:W-:Y:S01]  /*0e00*/  PRMT R150, RZ, 0x7610, R43 ;  /* 0x00007610ff967816 */ /* 0x000fe2000000002b */
[-C--:B------:R-:W-:Y:S01]  /*0e10*/  FMUL.FTZ R43, R144, R75.reuse ;  /* 0x0000004b902b7220 */ /* 0x080fe20000410000 */
[----:B------:R-:W-:Y:S01]  /*0e20*/  IADD3 R144, R143, 0x20, RZ ;  /* 0x000000208f907810 */ /* 0x000fe20007ffe0ff */
[----:B------:R-:W-:-:S02]  /*0e30*/  FMUL.FTZ R45, R42, R75 ;  /* 0x0000004b2a2d7220 */ /* 0x000fc40000410000 */
[-C--:B------:R-:W-:Y:S02]  /*0e40*/  FMUL.FTZ R148, R148, R75.reuse ;  /* 0x0000004b94947220 */ /* 0x080fe40000410000 */
[----:B------:R-:W-:Y:S02]  /*0e50*/  FMUL.FTZ R47, R150, R75 ;  /* 0x0000004b962f7220 */ /* 0x000fe40000410000 */
[----:B------:R-:W-:Y:S02]  /*0e60*/  FMUL.FTZ R42, R23, R46 ;  /* 0x0000002e172a7220 */ /* 0x000fe40000410000 */
[----:B------:R-:W-:Y:S02]  /*0e70*/  FMUL.FTZ R41, R24, R41 ;  /* 0x0000002918297220 */ /* 0x000fe40000410000 */
[----:B------:R-:W-:Y:S02]  /*0e80*/  FMUL.FTZ R43, R22, R43 ;  /* 0x0000002b162b7220 */ /* 0x000fe40000410000 */
[----:B------:R-:W-:-:S02]  /*0e90*/  FMUL.FTZ R44, R21, R146 ;  /* 0x00000092152c7220 */ /* 0x000fc40000410000 */
[----:B------:R-:W-:Y:S02]  /*0ea0*/  FMUL.FTZ R45, R20, R45 ;  /* 0x0000002d142d7220 */ /* 0x000fe40000410000 */
[----:B------:R-:W-:Y:S02]  /*0eb0*/  FMUL.FTZ R46, R19, R148 ;  /* 0x00000094132e7220 */ /* 0x000fe40000410000 */
        /* <DEDUP_REMOVED lines=11> */
.L_x_9515:
[----:B------:R-:W-:Y:S05]  /*0f70*/  BSYNC B0 ;  /* 0x0000000000007941 */ /* 0x000fea0003800000 */
.L_x_9514:
        /* <DEDUP_REMOVED lines=30> */
[----:B------:R-:W-:-:S02]  /*1160*/  FMUL.FTZ R51, R146, R75 ;  /* 0x0000004b92337220 */ /* 0x000fc40000410000 */
[-C--:B------:R-:W-:Y:S02]  /*1170*/  FMUL.FTZ R53, R50, R75.reuse ;  /* 0x0000004b32357220 */ /* 0x080fe40000410000 */
[-C--:B------:R-:W-:Y:S02]  /*1180*/  FMUL.FTZ R150, R150, R75.reuse ;  /* 0x0000004b96967220 */ /* 0x080fe40000410000 */
[----:B------:R-:W-:Y:S02]  /*1190*/  FMUL.FTZ R55, R152, R75 ;  /* 0x0000004b98377220 */ /* 0x000fe40000410000 */
[----:B------:R-:W-:Y:S02]  /*11a0*/  FMUL.FTZ R50, R15, R54 ;  /* 0x000000360f327220 */ /* 0x000fe40000410000 */
[----:B------:R-:W-:Y:S02]  /*11b0*/  FMUL.FTZ R49, R16, R49 ;  /* 0x0000003110317220 */ /* 0x000fe40000410000 */
[----:B------:R-:W-:-:S02]  /*11c0*/  FMUL.FTZ R51, R14, R51 ;  /* 0x000000330e337220 */ /* 0x000fc40000410000 */
[----:B------:R-:W-:Y:S02]  /*11d0*/  FMUL.FTZ R52, R13, R148 ;  /* 0x000000940d347220 */ /* 0x000fe40000410000 */
[----:B------:R-:W-:Y:S02]  /*11e0*/  FMUL.FTZ R53, R12, R53 ;  /* 0x000000350c357220 */ /* 0x000fe40000410000 */
[----:B------:R-:W-:Y:S02]  /*11f0*/  FMUL.FTZ R54, R11, R150 ;  /* 0x000000960b367220 */ /* 0x000fe40000410000 */
[----:B------:R-:W-:Y:S02]  /*1200*/  FMUL.FTZ R55, R10, R55 ;  /* 0x000000370a377220 */ /* 0x000fe40000410000 */
[----:B---3--:R-:W-:Y:S02]  /*1210*/  @P3 FADD.FTZ R48, R32, R48 ;  /* 0x0000003020303221 */ /* 0x008fe40000010000 */
[----:B------:R-:W-:-:S02]  /*1220*/  @P3 FADD.FTZ R49, R33, R49 ;  /* 0x0000003121313221 */ /* 0x000fc40000010000 */
[----:B------:R-:W-:Y:S02]  /*1230*/  @P3 FADD.FTZ R50, R34, R50 ;  /* 0x0000003222323221 */ /* 0x000fe40000010000 */
[----:B------:R-:W-:Y:S02]  /*1240*/  @P3 FADD.FTZ R51, R35, R51 ;  /* 0x0000003323333221 */ /* 0x000fe40000010000 */
[----:B----4-:R-:W-:Y:S02]  /*1250*/  @P3 FADD.FTZ R52, R36, R52 ;  /* 0x0000003424343221 */ /* 0x010fe40000010000 */
[----:B------:R-:W-:Y:S01]  /*1260*/  @P3 FADD.FTZ R53, R37, R53 ;  /* 0x0000003525353221 */ /* 0x000fe20000010000 */
[----:B------:R0:W-:Y:S01]  /*1270*/  STG.E.128 [R72.64], R48 ;  /* 0x0000003048007986 */ /* 0x0001e2000c101d04 */
[----:B------:R-:W-:Y:S02]  /*1280*/  @P3 FADD.FTZ R54, R38, R54 ;  /* 0x0000003626363221 */ /* 0x000fe40000010000 */
[----:B------:R-:W-:-:S05]  /*1290*/  @P3 FADD.FTZ R55, R39, R55 ;  /* 0x0000003727373221 */ /* 0x000fca0000010000 */
[----:B------:R0:W-:Y:S02]  /*12a0*/  STG.E.128 [R72.64+0x10], R52 ;  /* 0x0000103448007986 */ /* 0x0001e4000c101d04 */
.L_x_9517:
[----:B------:R-:W-:Y:S05]  /*12b0*/  BSYNC B0 ;  /* 0x0000000000007941 */ /* 0x000fea0003800000 */
.L_x_9516:
        /* <DEDUP_REMOVED lines=50> */
.L_x_9519:
[----:B------:R-:W-:Y:S05]  /*15e0*/  BSYNC B0 ;  /* 0x0000000000007941 */ /* 0x000fea0003800000 */
.L_x_9518:
[----:B------:R-:W-:Y:S01]  /*15f0*/  BSSY B0, `(.L_x_9520) ;  /* 0x0000031000007945 */ /* 0x000fe20003800000 */
        /* <DEDUP_REMOVED lines=16> */
[--C-:B------:R-:W-:Y:S02]  /*1700*/  PRMT R146, RZ, 0x7610, R65.reuse ;  /* 0x00007610ff927816 */ /* 0x100fe40000000041 */
[--C-:B------:R-:W-:Y:S02]  /*1710*/  PRMT R148, RZ, 0x5410, R66.reuse ;  /* 0x00005410ff947816 */ /* 0x100fe40000000042 */
[----:B------:R-:W-:Y:S01]  /*1720*/  PRMT R70, RZ, 0x5410, R65 ;  /* 0x00005410ff467816 */ /* 0x000fe20000000041 */
[-C--:B------:R-:W-:Y:S01]  /*1730*/  FMUL.FTZ R65, R68, R75.reuse ;  /* 0x0000004b44417220 */ /* 0x080fe20000410000 */
        /* <DEDUP_REMOVED lines=8> */
[-C--:B------:R-:W-:Y:S02]  /*17c0*/  FMUL.FTZ R150, R150, R75.reuse ;  /* 0x0000004b96967220 */ /* 0x080fe40000410000 */
[----:B------:R-:W-:Y:S02]  /*17d0*/  FMUL.FTZ R75, R152, R75 ;  /* 0x0000004b984b7220 */ /* 0x000fe40000410000 */
[----:B------:R-:W-:Y:S02]  /*17e0*/  FMUL.FTZ R64, R0, R65 ;  /* 0x0000004100407220 */ /* 0x000fe40000410000 */
[----:B------:R-:W-:-:S02]  /*17f0*/  FMUL.FTZ R65, R28, R67 ;  /* 0x000000431c417220 */ /* 0x000fc40000410000 */
[----:B------:R-:W-:Y:S02]  /*1800*/  FMUL.FTZ R67, R30, R69 ;  /* 0x000000451e437220 */ /* 0x000fe40000410000 */
[----:B------:R-:W-:Y:S02]  /*1810*/  FMUL.FTZ R66, R27, R70 ;  /* 0x000000461b427220 */ /* 0x000fe40000410000 */
[----:B------:R-:W-:Y:S02]  /*1820*/  FMUL.FTZ R69, R76, R71 ;  /* 0x000000474c457220 */ /* 0x000fe40000410000 */
[----:B------:R-:W-:Y:S02]  /*1830*/  FMUL.FTZ R68, R29, R148 ;  /* 0x000000941d447220 */ /* 0x000fe40000410000 */
[----:B------:R-:W-:Y:S02]  /*1840*/  FMUL.FTZ R70, R31, R150 ;  /* 0x000000961f467220 */ /* 0x000fe40000410000 */
        /* <DEDUP_REMOVED lines=11> */
.L_x_9521:
[----:B------:R-:W-:Y:S05]  /*1900*/  BSYNC B0 ;  /* 0x0000000000007941 */ /* 0x000fea0003800000 */
.L_x_9520:
        /* <DEDUP_REMOVED lines=39> */
.L_x_9534:
        /* <DEDUP_REMOVED lines=85> */
.L_x_9535:
[----:B------:R-:W-:Y:S01]  /*20d0*/  FMUL.FTZ R72, R145, R145 ;  /* 0x0000009191487220 */ /* 0x000fe20000410000 */
[----:B------:R-:W-:Y:S01]  /*20e0*/  ISETP.NE.AND P3, PT, RZ, UR6, PT ;  /* 0x00000006ff007c0c */ /* 0x000fe2000bf65270 */
[----:B-1----:R-:W-:Y:S01]  /*20f0*/  FADD.FTZ R147, R147, R144 ;  /* 0x0000009093937221 */ /* 0x002fe20000010000 */
[----:B------:R-:W-:Y:S01]  /*2100*/  MOV R74, c[0x0][0x1e0] ;  /* 0x00007800004a7a02 */ /* 0x000fe20000000f00 */
[----:B------:R-:W-:Y:S01]  /*2110*/  BSSY B0, `(.L_x_9524) ;  /* 0x000002d000007945 */ /* 0x000fe20003800000 */
[----:B------:R-:W-:Y:S02]  /*2120*/  FSEL R73, R72, RZ, P3 ;  /* 0x000000ff48497208 */ /* 0x000fe40001800000 */
[----:B------:R-:W-:Y:S01]  /*2130*/  FSEL R146, R145, RZ, !P3 ;  /* 0x000000ff91927208 */ /* 0x000fe20005800000 */
[----:B------:R-:W-:Y:S01]  /*2140*/  FFMA.FTZ R72, R147, R74, c[0x0][0x228] ;  /* 0x00008a0093487623 */ /* 0x000fe2000001004a */
[----:B------:R-:W-:-:S03]  /*2150*/  @!P6 MOV R74, 0x4 ;  /* 0x00000004004ae802 */ /* 0x000fc60000000f00 */
        /* <DEDUP_REMOVED lines=11> */
[----:B------:R-:W-:Y:S02]  /*2210*/  FMUL.FTZ R72, R147, R72 ;  /* 0x0000004893487220 */ /* 0x000fe40000410000 */
[----:B------:R-:W-:Y:S02]  /*2220*/  FFMA.FTZ R73, R80, R74, R87 ;  /* 0x0000004a50497223 */ /* 0x000fe40000010057 */
[--C-:B------:R-:W-:Y:S02]  /*2230*/  FADD.FTZ R74, R42, -R146.reuse ;  /* 0x800000922a4a7221 */ /* 0x100fe40000010000 */
[----:B------:R-:W-:Y:S02]  /*2240*/  FADD.FTZ R148, R44, -R146 ;  /* 0x800000922c947221 */ /* 0x000fe40000010000 */
[----:B------:R-:W-:Y:S02]  /*2250*/  FFMA.FTZ R72, R77, R72, R86 ;  /* 0x000000484d487223 */ /* 0x000fe40000010056 */
[----:B------:R-:W-:-:S02]  /*2260*/  FMUL.FTZ R74, R147, R74 ;  /* 0x0000004a934a7220 */ /* 0x000fc40000410000 */
[--C-:B------:R-:W-:Y:S01]  /*2270*/  FADD.FTZ R150, R45, -R146.reuse ;  /* 0x800000922d967221 */ /* 0x100fe20000010000 */
[----:B------:R-:W-:Y:S01]  /*2280*/  F2FP.BF16.PACK_AB R72, R73, R72 ;  /* 0x000000484948723e */ /* 0x000fe200000010ff */
[----:B------:R-:W-:Y:S02]  /*2290*/  FMUL.FTZ R148, R147, R148 ;  /* 0x0000009493947220 */ /* 0x000fe40000410000 */
[--C-:B0-----:R-:W-:Y:S02]  /*22a0*/  FADD.FTZ R144, R43, -R146.reuse ;  /* 0x800000922b907221 */ /* 0x101fe40000010000 */
[--C-:B------:R-:W-:Y:S02]  /*22b0*/  FADD.FTZ R152, R46, -R146.reuse ;  /* 0x800000922e987221 */ /* 0x100fe40000010000 */
[----:B------:R-:W-:Y:S02]  /*22c0*/  FADD.FTZ R154, R47, -R146 ;  /* 0x800000922f9a7221 */ /* 0x000fe40000010000 */
[----:B------:R-:W-:-:S02]  /*22d0*/  FFMA.FTZ R73, R79, R74, R88 ;  /* 0x0000004a4f497223 */ /* 0x000fc40000010058 */
[----:B------:R-:W-:Y:S02]  /*22e0*/  FMUL.FTZ R150, R147, R150 ;  /* 0x0000009693967220 */ /* 0x000fe40000410000 */
[----:B------:R-:W-:Y:S01]  /*22f0*/  FFMA.FTZ R74, R81, R148, R90 ;  /* 0x00000094514a7223 */ /* 0x000fe2000001005a */
[----:B------:R-:W-:Y:S01]  /*2300*/  HFMA2.MMA R148, -RZ, RZ, 0, 9.5367431640625e-07 ;  /* 0x00000010ff947435 */ /* 0x000fe200000001ff */
[C---:B------:R-:W-:Y:S02]  /*2310*/  FMUL.FTZ R144, R147.reuse, R144 ;  /* 0x0000009093907220 */ /* 0x040fe40000410000 */
[C---:B------:R-:W-:Y:S02]  /*2320*/  FMUL.FTZ R152, R147.reuse, R152 ;  /* 0x0000009893987220 */ /* 0x040fe40000410000 */
[----:B------:R-:W-:Y:S02]  /*2330*/  FMUL.FTZ R154, R147, R154 ;  /* 0x0000009a939a7220 */ /* 0x000fe40000410000 */
[----:B------:R-:W-:-:S02]  /*2340*/  FFMA.FTZ R75, R84, R150, R91 ;  /* 0x00000096544b7223 */ /* 0x000fc4000001005b */
        /* <DEDUP_REMOVED lines=9> */
.L_x_9525:
[----:B------:R-:W-:Y:S05]  /*23e0*/  BSYNC B0 ;  /* 0x0000000000007941 */ /* 0x000fea0003800000 */
.L_x_9524:
[----:B------:R-:W-:Y:S01]  /*23f0*/  ISETP.GE.U32.AND P3, PT, R26, 0x40, PT ;  /* 0x000000401a00780c */ /* 0x000fe20003f66070 */
[----:B------:R-:W-:-:S12]  /*2400*/  BSSY B0, `(.L_x_9526) ;  /* 0x0000022000007945 */ /* 0x000fd80003800000 */
[----:B------:R-:W-:Y:S05]  /*2410*/  @!P3 BRA `(.L_x_9527) ;  /* 0x000002000000b947 */ /* 0x000fea0003800000 */
[--C-:B0-2---:R-:W-:Y:S02]  /*2420*/  FADD.FTZ R74, R49, -R146.reuse ;  /* 0x80000092314a7221 */ /* 0x105fe40000010000 */
        /* <DEDUP_REMOVED lines=31> */
.L_x_9527:
[----:B------:R-:W-:Y:S05]  /*2620*/  BSYNC B0 ;  /* 0x0000000000007941 */ /* 0x000fea0003800000 */
.L_x_9526:
[----:B------:R-:W-:Y:S01]  /*2630*/  BSSY B0, `(.L_x_9528) ;  /* 0x0000022000007945 */ /* 0x000fe20003800000 */
[----:B------:R-:W-:Y:S05]  /*2640*/  @!P1 BRA `(.L_x_9529) ;  /* 0x0000020000009947 */ /* 0x000fea0003800000 */
[--C-:B0-2---:R-:W-:Y:S02]  /*2650*/  FADD.FTZ R74, R57, -R146.reuse ;  /* 0x80000092394a7221 */ /* 0x105fe40000010000 */
        /* <DEDUP_REMOVED lines=9> */
[----:B------:R-:W-:Y:S01]  /*26f0*/  F2FP.BF16.PACK_AB R72, R73, R72 ;  /* 0x000000484948723e */ /* 0x000fe200000010ff */
        /* <DEDUP_REMOVED lines=21> */
.L_x_9529:
[----:B------:R-:W-:Y:S05]  /*2850*/  BSYNC B0 ;  /* 0x0000000000007941 */ /* 0x000fea0003800000 */
.L_x_9528:
        /* <DEDUP_REMOVED lines=33> */
.L_x_9531:
[----:B------:R-:W-:Y:S05]  /*2a70*/  BSYNC B0 ;  /* 0x0000000000007941 */ /* 0x000fea0003800000 */
.L_x_9530:
[----:B0-2---:R-:W-:-:S10]  /*2a80*/  HFMA2.MMA R72, -RZ, RZ, 0, 2.384185791015625e-07 ;  /* 0x00000004ff487435 */ /* 0x005fd400000001ff */
[----:B------:R-:W-:-:S05]  /*2a90*/  IMAD R137, R72, c[0x0][0x160], R137 ;  /* 0x0000580048897a24 */ /* 0x000fca00078e0289 */
[----:B------:R-:W-:-:S13]  /*2aa0*/  ISETP.GE.AND P3, PT, R137, c[0x0][0x164], PT ;  /* 0x0000590089007a0c */ /* 0x000fda0003f66270 */
[----:B------:R-:W-:Y:S01]  /*2ab0*/  @P3 CALL.REL.NOINC `(.L_x_9532) ;  /* 0x0000001000003944 */ /* 0x000fe20003c00000 */
[----:B------:R-:W-:Y:S05]  /*2ac0*/  BRA `(.L_x_9533) ;  /* 0xffffe0a000007947 */ /* 0x000fea000383ffff */
.L_x_9532:
[----:B------:R-:W-:Y:S05]  /*2ad0*/  EXIT ;  /* 0x000000000000794d */ /* 0x000fea0003800000 */
.L_x_9522:
[----:B------:R-:W-:Y:S01]  /*2ae0*/  HFMA2.MMA R147, -RZ, RZ, 0, 5.9604644775390625e-08 ;  /* 0x00000001ff937435 */ /* 0x000fe200000001ff */
[----:B------:R-:W-:Y:S02]  /*2af0*/  MOV R74, R75 ;  /* 0x0000004b004a7202 */ /* 0x000fe40000000f00 */
[----:B------:R-:W-:Y:S02]  /*2b00*/  MOV R146, 0x1f ;  /* 0x0000001f00927802 */ /* 0x000fe40000000f00 */
[----:B------:R-:W-:Y:S02]  /*2b10*/  MOV R149, 0xffffffff ;  /* 0xffffffff00957802 */ /* 0x000fe40000000f00 */
[----:B------:R-:W-:Y:S02]  /*2b20*/  MOV R72, 0x2b40 ;  /* 0x00002b4000487802 */ /* 0x000fe40000000f00 */
[----:B------:R-:W-:Y:S05]  /*2b30*/  CALL.REL.NOINC `($__internal_52_$__cuda_sm70_shflsync_bfly_p) ;  /* 0x000007c000007944 */ /* 0x000fea0003c00000 */
[----:B-1----:R-:W-:Y:S01]  /*2b40*/  MOV R72, R147 ;  /* 0x0000009300487202 */ /* 0x002fe20000000f00 */
[----:B0-----:R-:W-:Y:S05]  /*2b50*/  BRA `(.L_x_9534) ;  /* 0xfffff02000007947 */ /* 0x001fea000383ffff */
.L_x_9523:
[----:B------:R-:W-:Y:S01]  /*2b60*/  HFMA2.MMA R147, -RZ, RZ, 0, 1.1920928955078125e-07 ;  /* 0x00000002ff937435 */ /* 0x000fe200000001ff */
[----:B------:R-:W-:Y:S02]  /*2b70*/  MOV R74, R148 ;  /* 0x00000094004a7202 */ /* 0x000fe40000000f00 */
[----:B------:R-:W-:-:S02]  /*2b80*/  MOV R146, 0x1f ;  /* 0x0000001f00927802 */ /* 0x000fc40000000f00 */
[----:B------:R-:W-:Y:S02]  /*2b90*/  MOV R149, 0xffffffff ;  /* 0xffffffff00957802 */ /* 0x000fe40000000f00 */
[----:B------:R-:W-:Y:S02]  /*2ba0*/  MOV R72, 0x2bc0 ;  /* 0x00002bc000487802 */ /* 0x000fe40000000f00 */
[----:B0-----:R-:W-:Y:S05]  /*2bb0*/  CALL.REL.NOINC `($__internal_52_$__cuda_sm70_shflsync_bfly_p) ;  /* 0x0000074000007944 */ /* 0x001fea0003c00000 */
[----:B01----:R-:W-:Y:S01]  /*2bc0*/  FADD.FTZ R74, R148, R147 ;  /* 0x00000093944a7221 */ /* 0x003fe20000010000 */
[----:B------:R-:W-:Y:S01]  /*2bd0*/  HFMA2.MMA R147, -RZ, RZ, 0, 2.384185791015625e-07 ;  /* 0x00000004ff937435 */ /* 0x000fe200000001ff */
[----:B------:R-:W-:Y:S02]  /*2be0*/  MOV R146, 0x1f ;  /* 0x0000001f00927802 */ /* 0x000fe40000000f00 */
[----:B------:R-:W-:Y:S02]  /*2bf0*/  MOV R149, 0xffffffff ;  /* 0xffffffff00957802 */ /* 0x000fe40000000f00 */
[----:B------:R-:W-:Y:S02]  /*2c00*/  MOV R72, 0x2c20 ;  /* 0x00002c2000487802 */ /* 0x000fe40000000f00 */
[----:B------:R-:W-:Y:S05]  /*2c10*/  CALL.REL.NOINC `($__internal_52_$__cuda_sm70_shflsync_bfly_p) ;  /* 0x000006e000007944 */ /* 0x000fea0003c00000 */
[----:B01----:R-:W-:Y:S01]  /*2c20*/  FADD.FTZ R74, R74, R147 ;  /* 0x000000934a4a7221 */ /* 0x003fe20000010000 */
[----:B------:R-:W-:Y:S01]  /*2c30*/  HFMA2.MMA R147, -RZ, RZ, 0, 4.76837158203125e-07 ;  /* 0x00000008ff937435 */ /* 0x000fe200000001ff */
[----:B------:R-:W-:-:S02]  /*2c40*/  MOV R146, 0x1f ;  /* 0x0000001f00927802 */ /* 0x000fc40000000f00 */
[----:B------:R-:W-:Y:S02]  /*2c50*/  MOV R149, 0xffffffff ;  /* 0xffffffff00957802 */ /* 0x000fe40000000f00 */
[----:B------:R-:W-:Y:S02]  /*2c60*/  MOV R72, 0x2c80 ;  /* 0x00002c8000487802 */ /* 0x000fe40000000f00 */
[----:B------:R-:W-:Y:S05]  /*2c70*/  CALL.REL.NOINC `($__internal_52_$__cuda_sm70_shflsync_bfly_p) ;  /* 0x0000068000007944 */ /* 0x000fea0003c00000 */
[----:B01----:R-:W-:Y:S01]  /*2c80*/  FADD.FTZ R74, R74, R147 ;  /* 0x000000934a4a7221 */ /* 0x003fe20000010000 */
[----:B------:R-:W-:Y:S01]  /*2c90*/  HFMA2.MMA R147, -RZ, RZ, 0, 9.5367431640625e-07 ;  /* 0x00000010ff937435 */ /* 0x000fe200000001ff */
[----:B------:R-:W-:Y:S02]  /*2ca0*/  MOV R146, 0x1f ;  /* 0x0000001f00927802 */ /* 0x000fe40000000f00 */
[----:B------:R-:W-:Y:S02]  /*2cb0*/  MOV R149, 0xffffffff ;  /* 0xffffffff00957802 */ /* 0x000fe40000000f00 */
[----:B------:R-:W-:Y:S02]  /*2cc0*/  MOV R72, 0x2ce0 ;  /* 0x00002ce000487802 */ /* 0x000fe40000000f00 */
[----:B------:R-:W-:Y:S05]  /*2cd0*/  CALL.REL.NOINC `($__internal_52_$__cuda_sm70_shflsync_bfly_p) ;  /* 0x0000062000007944 */ /* 0x000fea0003c00000 */
        /* <DEDUP_REMOVED lines=71> */
[----:B------:R-:W-:Y:S05]  /*3150*/  CALL.REL.NOINC `($__internal_52_$__cuda_sm70_shflsync_bfly_p) ;  /* 0x000001a000007944 */ /* 0x000fea0003c00000 */
[----:B01----:R-:W-:Y:S01]  /*3160*/  FADD.FTZ R74, R74, R147 ;  /* 0x000000934a4a7221 */ /* 0x003fe20000010000 */
[----:B------:R-:W-:Y:S01]  /*3170*/  HFMA2.MMA R147, -RZ, RZ, 0, 1.1920928955078125e-07 ;  /* 0x00000002ff937435 */ /* 0x000fe200000001ff */
[----:B------:R-:W-:Y:S02]  /*3180*/  MOV R146, 0x1f ;  /* 0x0000001f00927802 */ /* 0x000fe40000000f00 */
[----:B------:R-:W-:Y:S02]  /*3190*/  MOV R149, 0xffffffff ;  /* 0xffffffff00957802 */ /* 0x000fe40000000f00 */
[----:B------:R-:W-:Y:S02]  /*31a0*/  MOV R72, 0x31c0 ;  /* 0x000031c000487802 */ /* 0x000fe40000000f00 */
[----:B------:R-:W-:Y:S05]  /*31b0*/  CALL.REL.NOINC `($__internal_52_$__cuda_sm70_shflsync_bfly_p) ;  /* 0x0000014000007944 */ /* 0x000fea0003c00000 */
[----:B01----:R-:W-:Y:S01]  /*31c0*/  FADD.FTZ R74, R74, R147 ;  /* 0x000000934a4a7221 */ /* 0x003fe20000010000 */
[----:B------:R-:W-:Y:S01]  /*31d0*/  HFMA2.MMA R147, -RZ, RZ, 0, 2.384185791015625e-07 ;  /* 0x00000004ff937435 */ /* 0x000fe200000001ff */
[----:B------:R-:W-:Y:S02]  /*31e0*/  MOV R146, 0x1f ;  /* 0x0000001f00927802 */ /* 0x000fe40000000f00 */
[----:B------:R-:W-:-:S02]  /*31f0*/  MOV R149, 0xffffffff ;  /* 0xffffffff00957802 */ /* 0x000fc40000000f00 */
[----:B------:R-:W-:Y:S02]  /*3200*/  MOV R72, 0x3220 ;  /* 0x0000322000487802 */ /* 0x000fe40000000f00 */
[----:B------:R-:W-:Y:S05]  /*3210*/  CALL.REL.NOINC `($__internal_52_$__cuda_sm70_shflsync_bfly_p) ;  /* 0x000000e000007944 */ /* 0x000fea0003c00000 */
[----:B01----:R-:W-:Y:S01]  /*3220*/  FADD.FTZ R74, R74, R147 ;  /* 0x000000934a4a7221 */ /* 0x003fe20000010000 */
[----:B------:R-:W-:Y:S01]  /*3230*/  HFMA2.MMA R147, -RZ, RZ, 0, 4.76837158203125e-07 ;  /* 0x00000008ff937435 */ /* 0x000fe200000001ff */
[----:B------:R-:W-:Y:S02]  /*3240*/  MOV R146, 0x1f ;  /* 0x0000001f00927802 */ /* 0x000fe40000000f00 */
[----:B------:R-:W-:Y:S02]  /*3250*/  MOV R149, 0xffffffff ;  /* 0xffffffff00957802 */ /* 0x000fe40000000f00 */
[----:B------:R-:W-:Y:S02]  /*3260*/  MOV R72, 0x3280 ;  /* 0x0000328000487802 */ /* 0x000fe40000000f00 */
[----:B------:R-:W-:Y:S05]  /*3270*/  CALL.REL.NOINC `($__internal_52_$__cuda_sm70_shflsync_bfly_p) ;  /* 0x0000008000007944 */ /* 0x000fea0003c00000 */
[----:B-1----:R-:W-:Y:S01]  /*3280*/  FADD.FTZ R144, R74, R147 ;  /* 0x000000934a907221 */ /* 0x002fe20000010000 */
[----:B------:R-:W-:Y:S01]  /*3290*/  HFMA2.MMA R147, -RZ, RZ, 0, 9.5367431640625e-07 ;  /* 0x00000010ff937435 */ /* 0x000fe200000001ff */
[----:B0-----:R-:W-:Y:S02]  /*32a0*/  MOV R146, 0x1f ;  /* 0x0000001f00927802 */ /* 0x001fe40000000f00 */
[----:B------:R-:W-:-:S02]  /*32b0*/  MOV R149, 0xffffffff ;  /* 0xffffffff00957802 */ /* 0x000fc40000000f00 */
[----:B------:R-:W-:Y:S02]  /*32c0*/  MOV R74, R144 ;  /* 0x00000090004a7202 */ /* 0x000fe40000000f00 */
[----:B------:R-:W-:Y:S02]  /*32d0*/  MOV R72, 0x32f0 ;  /* 0x000032f000487802 */ /* 0x000fe40000000f00 */
[----:B------:R-:W-:Y:S05]  /*32e0*/  CALL.REL.NOINC `($__internal_52_$__cuda_sm70_shflsync_bfly_p) ;  /* 0x0000001000007944 */ /* 0x000fea0003c00000 */
[----:B01----:R-:W-:Y:S05]  /*32f0*/  BRA `(.L_x_9535) ;  /* 0xffffedd000007947 */ /* 0x003fea000383ffff */
        .weak           $__internal_52_$__cuda_sm70_shflsync_bfly_p
        .type           $__internal_52_$__cuda_sm70_shflsync_bfly_p,@function
        .size           $__internal_52_$__cuda_sm70_shflsync_bfly_p,(.L_x_29192 - $__internal_52_$__cuda_sm70_shflsync_bfly_p)
$__internal_52_$__cuda_sm70_shflsync_bfly_p:
[----:B------:R-:W-:Y:S01]  /*3300*/  HFMA2.MMA R73, -RZ, RZ, 0, 0 ;  /* 0x00000000ff497435 */ /* 0x000fe200000001ff */
[----:B------:R-:W-:Y:S04]  /*3310*/  WARPSYNC R149 ;  /* 0x0000009500007348 */ /* 0x000fe80003800000 */
[----:B------:R0:W1:Y:S01]  /*3320*/  SHFL.BFLY PT, R147, R74, R147, R146 ;  /* 0x0c0000934a937389 */ /* 0x00006200000e0092 */
[----:B------:R-:W-:Y:S05]  /*3330*/  RET.REL.NODEC R72 `(_ZN10layer_norm13ln_fwd_kernelINS_13Kernel_traitsI13__nv_bfloat16S2_fS2_fjLj1024ELj1ELj4ELj1ELj16ENS_18Kernel_traits_baseILj1024ES2_S2_fS2_fjLj128EEEEELb0ELb1ELb0ELb0EEEvNS_9FwdParamsE) ;  /* 0xffffccc048007950 */ /* 0x000fea0003c3ffff */
.L_x_9536:
        /* <DEDUP_REMOVED lines=12> */
.L_x_29192:


//--------------------- .text._ZN10layer_norm13ln_fwd_kernelINS_13Kernel_traitsI13__nv_bfloat16S2_fS2_fjLj1024ELj1ELj4ELj1ELj16ENS_18Kernel_traits_baseILj1024ES2_S2_fS2_fjLj128EEEEELb0ELb1ELb0ELb1EEEvNS_9FwdParamsE --------------------------
	.section	.text._ZN10layer_norm13ln_fwd_kernelINS_13Kernel_traitsI13__nv_bfloat16S2_fS2_fjLj1024ELj1ELj4ELj1ELj16ENS_18Kernel_traits_baseILj1024ES2_S2_fS2_fjLj128EEEEELb0ELb1ELb0ELb1EEEvNS_9FwdParamsE,"ax",@progbits
	.sectioninfo	@"SHI_REGISTERS=141"
	.align	128
        .global         _ZN10layer_norm13ln_fwd_kernelINS_13Kernel_traitsI13__nv_bfloat16S2_fS2_fjLj1024ELj1ELj4ELj1ELj16ENS_18Kernel_traits_baseILj1024ES2_S2_fS2_fjLj128EEEEELb0ELb1ELb0ELb1EEEvNS_9FwdParamsE
        .type           _ZN10layer_norm13ln_fwd_kernelINS_13Kernel_traitsI13__nv_bfloat16S2_fS2_fjLj1024ELj1ELj4ELj1ELj16ENS_18Kernel_traits_baseILj1024ES2_S2_fS2_fjLj128EEEEELb0ELb1ELb0ELb1EEEvNS_9FwdParamsE,@function
        .size           _ZN10layer_norm13ln_fwd_kernelINS_13Kernel_traitsI13__nv_bfloat16S2_fS2_fjLj1024ELj1ELj4ELj1ELj16ENS_18Kernel_traits_baseILj1024ES2_S2_fS2_fjLj128EEEEELb0ELb1ELb0ELb1EEEvNS_9FwdParamsE,(.L_x_29193 - _ZN10layer_norm13ln_fwd_kernelINS_13Kernel_traitsI13__nv_bfloat16S2_fS2_fjLj1024ELj1ELj4ELj1ELj16ENS_18Kernel_traits_baseILj1024ES2_S2_fS2_fjLj128EEEEELb0ELb1ELb0ELb1EEEvNS_9FwdParamsE)
        .other          _ZN10layer_norm13ln_fwd_kernelINS_13Kernel_traitsI13__nv_bfloat16S2_fS2_fjLj1024ELj1ELj4ELj1ELj16ENS_18Kernel_traits_baseILj1024ES2_S2_fS2_fjLj128EEEEELb0ELb1ELb0ELb1EEEvNS_9FwdParamsE,@"STO_CUDA_ENTRY STV_DEFAULT"
_ZN10layer_norm13ln_fwd_kernelINS_13Kernel_traitsI13__nv_bfloat16S2_fS2_fjLj1024ELj1ELj4ELj1ELj16ENS_18Kernel_traits_baseILj1024ES2_S2_fS2_fjLj128EEEEELb0ELb1ELb0ELb1EEEvNS_9FwdParamsE:
.text._ZN10layer_norm13ln_fwd_kernelINS_13Kernel_traitsI13__nv_bfloat16S2_fS2_fjLj1024ELj1ELj4ELj1ELj16ENS_18Kernel_traits_baseILj1024ES2_S2_fS2_fjLj128EEEEELb0ELb1ELb0ELb1EEEvNS_9FwdParamsE:
        /* <DEDUP_REMOVED lines=15> */
[----:B------:R-:W-:-:S04]  /*00f0*/  LOP3.LUT R0, R3, 0x1f, RZ, 0xc0, !PT ;  /* 0x0000001f03007812 */ /* 0x000fc800078ec0ff */
[----:B------:R-:W-:Y:S02]  /*0100*/  LEA R6, P2, R0, c[0x0][0x1c8], 0x4 ;  /* 0x0000720000067a11 */ /* 0x000fe400078420ff */
[----:B-1----:R-:W-:-:S04]  /*0110*/  LEA R118, R7, R2, 0x2 ;  /* 0x0000000207767211 */ /* 0x002fc800078e10ff */
[----:B------:R-:W-:Y:S02]  /*0120*/  ISETP.GE.AND P1, PT, R118, c[0x0][0x164], PT ;  /* 0x0000590076007a0c */ /* 0x000fe40003f26270 */
[----:B------:R-:W-:Y:S02]  /*0130*/  IADD3.X R7, RZ, c[0x0][0x1cc], RZ, P2, !PT ;  /* 0x00007300ff077a10 */ /* 0x000fe400017fe4ff */
[----:B------:R-:W-:-:S09]  /*0140*/  IADD3 R2, P2, R12, c[0x0][0x1b0], RZ ;  /* 0x00006c000c027a10 */ /* 0x000fd20007f5e0ff */
[----:B------:R-:W-:Y:S05]  /*0150*/  @P1 EXIT ;  /* 0x000000000000194d */ /* 0x000fea0003800000 */
[----:B0-----:R-:W-:Y:S01]  /*0160*/  IADD3.X R3, RZ, c[0x0][0x1b4], RZ, P2, !PT ;  /* 0x00006d00ff037a10 */ /* 0x001fe200017fe4ff */
[----:B------:R0:W2:Y:S04]  /*0170*/  LDG.E.128 R48, [R6.64+0x600] ;  /* 0x0006000406307981 */ /* 0x0000a8000c1e1d00 */
        /* <DEDUP_REMOVED lines=11> */
[----:B------:R-:W-:-:S02]  /*0230*/  PRMT R4, RZ, 0x5410, R9 ;  /* 0x00005410ff047816 */ /* 0x000fc40000000009 */
[----:B------:R-:W-:Y:S01]  /*0240*/  PRMT R5, RZ, 0x7610, R9 ;  /* 0x00007610ff057816 */ /* 0x000fe20000000009 */
[----:B------:R1:W5:Y:S01]  /*0250*/  LDG.E.128 R36, [R2.64+0x200] ;  /* 0x0002000402247981 */ /* 0x000362000c1e1d00 */
[----:B------:R-:W-:-:S03]  /*0260*/  PRMT R9, RZ, 0x7610, R11 ;  /* 0x00007610ff097816 */ /* 0x000fc6000000000b */
[----:B------:R0:W5:Y:S01]  /*0270*/  LDG.E.128 R32, [R6.64] ;  /* 0x0000000406207981 */ /* 0x000162000c1e1d00 */
[----:B------:R-:W-:-:S03]  /*0280*/  PRMT R12, RZ, 0x5410, R17 ;  /* 0x00005410ff0c7816 */ /* 0x000fc60000000011 */
[----:B------:R0:W5:Y:S01]  /*0290*/  LDG.E.128 R28, [R6.64+0x200] ;  /* 0x00020004061c7981 */ /* 0x000162000c1e1d00 */
[----:B-1----:R-:W-:-:S03]  /*02a0*/  PRMT R2, RZ, 0x5410, R8 ;  /* 0x00005410ff027816 */ /* 0x002fc60000000008 */
[----:B------:R0:W5:Y:S01]  /*02b0*/  LDG.E.128 R24, [R6.64+0x400] ;  /* 0x0004000406187981 */ /* 0x000162000c1e1d00 */
[----:B------:R-:W-:Y:S02]  /*02c0*/  PRMT R3, RZ, 0x7610, R8 ;  /* 0x00007610ff037816 */ /* 0x000fe40000000008 */
[----:B------:R-:W-:Y:S02]  /*02d0*/  PRMT R8, RZ, 0x5410, R11 ;  /* 0x00005410ff087816 */ /* 0x000fe4000000000b */
[----:B------:R-:W-:Y:S02]  /*02e0*/  PRMT R11, RZ, 0x7610, R16 ;  /* 0x00007610ff0b7816 */ /* 0x000fe40000000010 */
[----:B------:R-:W-:Y:S02]  /*02f0*/  PRMT R13, RZ, 0x7610, R17 ;  /* 0x00007610ff0d7816 */ /* 0x000fe40000000011 */
[--C-:B0-----:R-:W-:Y:S02]  /*0300*/  PRMT R6, RZ, 0x5410, R10.reuse ;  /* 0x00005410ff067816 */ /* 0x101fe4000000000a */
        /* <DEDUP_REMOVED lines=21> */
[----:B------:R-:W-:Y:S01]  /*0460*/  PRMT R109, RZ, 0x7610, R47 ;  /* 0x00007610ff6d7816 */ /* 0x000fe2000000002f */
[----:B------:R-:W-:Y:S01]  /*0470*/  ULDC.U8 UR6, c[0x0][0x1f0] ;  /* 0x00007c0000067ab9 */ /* 0x000fe20000000000 */
[--C-:B--2---:R-:W-:Y:S02]  /*0480*/  PRMT R110, RZ, 0x5410, R48.reuse ;  /* 0x00005410ff6e7816 */ /* 0x104fe40000000030 */
[----:B------:R-:W-:Y:S02]  /*0490*/  PRMT R111, RZ, 0x7610, R48 ;  /* 0x00007610ff6f7816 */ /* 0x000fe40000000030 */
[----:B---3--:R-:W-:-:S02]  /*04a0*/  PRMT R123, RZ, 0x5410, R93 ;  /* 0x00005410ff7b7816 */ /* 0x008fc4000000005d */
[----:B------:R-:W-:Y:S02]  /*04b0*/  PRMT R120, RZ, 0x7610, R93 ;  /* 0x00007610ff787816 */ /* 0x000fe4000000005d */
[----:B----4-:R-:W-:Y:S02]  /*04c0*/  PRMT R119, RZ, 0x5410, R90 ;  /* 0x00005410ff777816 */ /* 0x010fe4000000005a */
        /* <DEDUP_REMOVED lines=11> */
[----:B------:R-:W-:Y:S02]  /*0580*/  PRMT R122, RZ, 0x7610, R89 ;  /* 0x00007610ff7a7816 */ /* 0x000fe40000000059 */
.L_x_9540:
[----:B------:R-:W-:Y:S01]  /*0590*/  ISETP.NE.U32.AND P1, PT, RZ, c[0x0][0x1c0], PT ;  /* 0x00007000ff007a0c */ /* 0x000fe20003f25070 */
[----:B------:R-:W-:Y:S01]  /*05a0*/  IMAD R52, R118, c[0x0][0x168], RZ ;  /* 0x00005a0076347a24 */ /* 0x000fe200078e02ff */
[----:B------:R-:W-:Y:S02]  /*05b0*/  HFMA2.MMA R96, -RZ, RZ, 0, 9.5367431640625e-07 ;  /* 0x00000010ff607435 */ /* 0x000fe400000001ff */
[----:B------:R-:W-:Y:S02]  /*05c0*/  ISETP.NE.AND.EX P1, PT, RZ, c[0x0][0x1c4], PT, P1 ;  /* 0x00007100ff007a0c */ /* 0x000fe40003f25310 */
[----:B------:R-:W-:-:S04]  /*05d0*/  SHF.R.S32.HI R53, RZ, 0x1f, R52 ;  /* 0x0000001fff357819 */ /* 0x000fc80000011434 */
[----:B------:R-:W-:-:S04]  /*05e0*/  LEA.HI R53, R53, R52, RZ, 0x3 ;  /* 0x0000003435357211 */ /* 0x000fc800078f18ff */
[----:B------:R-:W-:-:S03]  /*05f0*/  LEA.HI.SX32 R126, R53, R0, 0x1d ;  /* 0x00000000357e7211 */ /* 0x000fc600078feaff */
[----:B------:R-:W-:Y:S02]  /*0600*/  @P1 MOV R57, 0x2 ;  /* 0x0000000200391802 */ /* 0x000fe40000000f00 */
[----:B------:R-:W-:Y:S01]  /*0610*/  IMAD.WIDE.U32 R52, R126, R96, c[0x0][0x170] ;  /* 0x00005c007e347625 */ /* 0x000fe200078e0060 */
[----:B------:R-:W-:-:S03]  /*0620*/  ISETP.NE.U32.AND P0, PT, RZ, c[0x0][0x180], PT ;  /* 0x00006000ff007a0c */ /* 0x000fc60003f05070 */
[----:B------:R-:W-:Y:S01]  /*0630*/  @P1 IMAD.WIDE R56, R118, R57, c[0x0][0x1c0] ;  /* 0x0000700076381625 */ /* 0x000fe200078e0239 */
[----:B------:R-:W-:Y:S01]  /*0640*/  ISETP.NE.AND.EX P0, PT, RZ, c[0x0][0x184], PT, P0 ;  /* 0x00006100ff007a0c */ /* 0x000fe20003f05300 */
[----:B------:R-:W2:Y:S04]  /*0650*/  LDG.E.128 R52, [R52.64] ;  /* 0x0000000434347981 */ /* 0x000ea8000c1e1d00 */
[----:B------:R2:W3:Y:S08]  /*0660*/  @P1 LDG.E.U16 R56, [R56.64] ;  /* 0x0000000438381981 */ /* 0x0004f0000c1e1500 */
[----:B------:R-:W-:-:S04]  /*0670*/  @P0 LEA R58, P2, R126, c[0x0][0x180], 0x5 ;  /* 0x000060007e3a0a11 */ /* 0x000fc800078428ff */
[----:B------:R-:W-:-:S05]  /*0680*/  @P0 LEA.HI.X R59, R126, c[0x0][0x184], RZ, 0x5, P2 ;  /* 0x000061007e3b0a11 */ /* 0x000fca00010f2cff */
[----:B------:R0:W4:Y:S04]  /*0690*/  @P0 LDG.E.128 R44, [R58.64] ;  /* 0x000000043a2c0981 */ /* 0x000128000c1e1d00 */
[----:B------:R0:W4:Y:S01]  /*06a0*/  @P0 LDG.E.128 R48, [R58.64+0x10] ;  /* 0x000010043a300981 */ /* 0x000122000c1e1d00 */
[----:B------:R-:W-:Y:S01]  /*06b0*/  HFMA2.MMA R128, -RZ, RZ, 1.875, 0 ;  /* 0x3f800000ff807435 */ /* 0x000fe200000001ff */
[----:B-----5:R-:W-:Y:S02]  /*06c0*/  PRMT R60, RZ, 0x7610, R35 ;  /* 0x00007610ff3c7816 */ /* 0x020fe40000000023 */
[----:B0-----:R-:W-:Y:S02]  /*06d0*/  PRMT R58, RZ, 0x7610, R34 ;  /* 0x00007610ff3a7816 */ /* 0x001fe40000000022 */
[----:B------:R-:W-:-:S02]  /*06e0*/  IADD3 R124, R126, 0x20, RZ ;  /* 0x000000207e7c7810 */ /* 0x000fc40007ffe0ff */
[----:B------:R-:W-:-:S04]  /*06f0*/  LEA R74, P2, R126, c[0x0][0x188], 0x5 ;  /* 0x000062007e4a7a11 */ /* 0x000fc800078428ff */
[----:B------:R-:W-:Y:S02]  /*0700*/  LEA.HI.X R75, R126, c[0x0][0x18c], RZ, 0x5, P2 ;  /* 0x000063007e4b7a11 */ /* 0x000fe400010f2cff */
[----:B------:R-:W-:-:S04]  /*0710*/  @P0 LEA R72, P2, R124, c[0x0][0x180], 0x5 ;  /* 0x000060007c480a11 */ /* 0x000fc800078428ff */
[----:B------:R-:W-:Y:S02]  /*0720*/  @P0 LEA.HI.X R73, R124, c[0x0][0x184], RZ, 0x5, P2 ;  /* 0x000061007c490a11 */ /* 0x000fe400010f2cff */
[--C-:B--2---:R-:W-:Y:S02]  /*0730*/  PRMT R57, RZ, 0x5410, R52.reuse ;  /* 0x00005410ff397816 */ /* 0x104fe40000000034 */
[----:B------:R-:W-:Y:S02]  /*0740*/  PRMT R59, RZ, 0x7610, R52 ;  /* 0x00007610ff3b7816 */ /* 0x000fe40000000034 */
[----:B---3--:R-:W-:Y:S02]  /*0750*/  @P1 PRMT R128, RZ, 0x5410, R56 ;  /* 0x00005410ff801816 */ /* 0x008fe40000000038 */
[----:B------:R-:W-:Y:S02]  /*0760*/  PRMT R63, RZ, 0x7610, R53 ;  /* 0x00007610ff3f7816 */ /* 0x000fe40000000035 */
[----:B------:R-:W-:-:S02]  /*0770*/  PRMT R67, RZ, 0x7610, R54 ;  /* 0x00007610ff437816 */ /* 0x000fc40000000036 */
[----:B------:R-:W-:Y:S01]  /*0780*/  ISETP.NE.U32.AND P1, PT, RZ, c[0x0][0x180], PT ;  /* 0x00006000ff007a0c */ /* 0x000fe20003f25070 */
[-C--:B------:R-:W-:Y:S01]  /*0790*/  FMUL.FTZ R57, R57, R128.reuse ;  /* 0x0000008039397220 */ /* 0x080fe20000410000 */
[----:B------:R-:W-:Y:S02]  /*07a0*/  PRMT R65, RZ, 0x5410, R54 ;  /* 0x00005410ff417816 */ /* 0x000fe40000000036 */
[--C-:B------:R-:W-:Y:S01]  /*07b0*/  PRMT R52, RZ, 0x5410, R32.reuse ;  /* 0x00005410ff347816 */ /* 0x100fe20000000020 */
[-C--:B------:R-:W-:Y:S01]  /*07c0*/  FMUL.FTZ R59, R59, R128.reuse ;  /* 0x000000803b3b7220 */ /* 0x080fe20000410000 */
[----:B------:R-:W-:Y:S01]  /*07d0*/  PRMT R54, RZ, 0x7610, R32 ;  /* 0x00007610ff367816 */ /* 0x000fe20000000020 */
[-C--:B------:R-:W-:Y:S01]  /*07e0*/  FMUL.FTZ R63, R63, R128.reuse ;  /* 0x000000803f3f7220 */ /* 0x080fe20000410000 */
[----:B------:R-:W-:Y:S01]  /*07f0*/  PRMT R56, RZ, 0x7610, R33 ;  /* 0x00007610ff387816 */ /* 0x000fe20000000021 */
[----:B------:R-:W-:Y:S01]  /*0800*/  FMUL.FTZ R67, R67, R128 ;  /* 0x0000008043437220 */ /* 0x000fe20000410000 */
[----:B------:R-:W-:-:S02]  /*0810*/  PRMT R61, RZ, 0x5410, R53 ;  /* 0x00005410ff3d7816 */ /* 0x000fc40000000035 */
[--C-:B------:R-:W-:Y:S02]  /*0820*/  PRMT R69, RZ, 0x5410, R55.reuse ;  /* 0x00005410ff457816 */ /* 0x100fe40000000037 */
[----:B------:R-:W-:Y:S02]  /*0830*/  PRMT R71, RZ, 0x7610, R55 ;  /* 0x00007610ff477816 */ /* 0x000fe40000000037 */
[----:B------:R-:W-:Y:S01]  /*0840*/  ISETP.NE.AND.EX P1, PT, RZ, c[0x0][0x184], PT, P1 ;  /* 0x00006100ff007a0c */ /* 0x000fe20003f25310 */
[----:B------:R-:W-:Y:S02]  /*0850*/  FMUL.FTZ R52, R57, R52 ;  /* 0x0000003439347220 */ /* 0x000fe40000410000 */
[----:B------:R-:W-:Y:S01]  /*0860*/  FMUL.FTZ R53, R59, R54 ;  /* 0x000000363b357220 */ /* 0x000fe20000410000 */
[----:B------:R-:W-:Y:S01]  /*0870*/  PRMT R54, RZ, 0x5410, R33 ;  /* 0x00005410ff367816 */ /* 0x000fe20000000021 */
[----:B------:R-:W-:Y:S01]  /*0880*/  FMUL.FTZ R55, R63, R56 ;  /* 0x000000383f377220 */ /* 0x000fe20000410000 */
[----:B------:R-:W-:Y:S01]  /*0890*/  PRMT R56, RZ, 0x5410, R34 ;  /* 0x00005410ff387816 */ /* 0x000fe20000000022 */
        /* <DEDUP_REMOVED lines=10> */
[----:B----4-:R-:W-:Y:S02]  /*0940*/  @P1 FADD.FTZ R52, R44, R52 ;  /* 0x000000342c341221 */ /* 0x010fe40000010000 */
[----:B------:R-:W-:Y:S02]  /*0950*/  @P1 FADD.FTZ R53, R45, R53 ;  /* 0x000000352d351221 */ /* 0x000fe40000010000 */
[----:B------:R-:W-:Y:S02]  /*0960*/  @P1 FADD.FTZ R54, R46, R54 ;  /* 0x000000362e361221 */ /* 0x000fe40000010000 */
[----:B------:R-:W-:Y:S02]  /*0970*/  @P1 FADD.FTZ R55, R47, R55 ;  /* 0x000000372f371221 */ /* 0x000fe40000010000 */
[----:B------:R-:W-:-:S02]  /*0980*/  @P1 FADD.FTZ R56, R48, R56 ;  /* 0x0000003830381221 */ /* 0x000fc40000010000 */
[----:B------:R-:W-:Y:S02]  /*0990*/  @P1 FADD.FTZ R57, R49, R57 ;  /* 0x0000003931391221 */ /* 0x000fe40000010000 */
[----:B------:R-:W-:Y:S02]  /*09a0*/  @P1 FADD.FTZ R58, R50, R58 ;  /* 0x0000003a323a1221 */ /* 0x000fe40000010000 */
[----:B------:R-:W-:Y:S02]  /*09b0*/  @P1 FADD.FTZ R59, R51, R59 ;  /* 0x0000003b333b1221 */ /* 0x000fe40000010000 */
[----:B------:R-:W-:Y:S01]  /*09c0*/  IMAD.WIDE.U32 R68, R124, R96, c[0x0][0x170] ;  /* 0x00005c007c447625 */ /* 0x000fe200078e0060 */
[----:B------:R-:W-:Y:S04]  /*09d0*/  STG.E.128 [R74.64], R52 ;  /* 0x000000344a007986 */ /* 0x000fe8000c101d04 */
[----:B------:R0:W-:Y:S04]  /*09e0*/  STG.E.128 [R74.64+0x10], R56 ;  /* 0x000010384a007986 */ /* 0x0001e8000c101d04 */
[----:B------:R-:W2:Y:S01]  /*09f0*/  LDG.E.128 R68, [R68.64] ;  /* 0x0000000444447981 */ /* 0x000ea2000c1e1d00 */
[----:B------:R-:W-:-:S02]  /*0a00*/  MOV R60, R44 ;  /* 0x0000002c003c7202 */ /* 0x000fc40000000f00 */
[----:B------:R-:W-:Y:S02]  /*0a10*/  MOV R61, R45 ;  /* 0x0000002d003d7202 */ /* 0x000fe40000000f00 */
[----:B------:R-:W-:Y:S02]  /*0a20*/  MOV R62, R46 ;  /* 0x0000002e003e7202 */ /* 0x000fe40000000f00 */
[----:B------:R-:W-:Y:S02]  /*0a30*/  MOV R63, R47 ;  /* 0x0000002f003f7202 */ /* 0x000fe40000000f00 */
[----:B------:R-:W-:Y:S02]  /*0a40*/  MOV R64, R48 ;  /* 0x0000003000407202 */ /* 0x000fe40000000f00 */
[----:B------:R-:W-:Y:S02]  /*0a50*/  MOV R65, R49 ;  /* 0x0000003100417202 */ /* 0x000fe40000000f00 */
[----:B------:R-:W-:Y:S01]  /*0a60*/  MOV R66, R50 ;  /* 0x0000003200427202 */ /* 0x000fe20000000f00 */
[----:B------:R1:W3:Y:S01]  /*0a70*/  @P0 LDG.E.128 R60, [R72.64] ;  /* 0x00000004483c0981 */ /* 0x0002e2000c1e1d00 */
[----:B------:R-:W-:-:S06]  /*0a80*/  MOV R67, R51 ;  /* 0x0000003300437202 */ /* 0x000fcc0000000f00 */
[----:B------:R1:W4:Y:S01]  /*0a90*/  @P0 LDG.E.128 R64, [R72.64+0x10] ;  /* 0x0000100448400981 */ /* 0x000322000c1e1d00 */
[----:B0-----:R-:W-:Y:S02]  /*0aa0*/  PRMT R74, RZ, 0x7610, R30 ;  /* 0x00007610ff4a7816 */ /* 0x001fe4000000001e */
[----:B------:R-:W-:Y:S02]  /*0ab0*/  PRMT R78, RZ, 0x7610, R31 ;  /* 0x00007610ff4e7816 */ /* 0x000fe4000000001f */
[----:B-1----:R-:W-:Y:S02]  /*0ac0*/  PRMT R72, RZ, 0x7610, R29 ;  /* 0x00007610ff487816 */ /* 0x002fe4000000001d */
[----:B------:R-:W-:Y:S02]  /*0ad0*/  IADD3 R125, R126, 0x40, RZ ;  /* 0x000000407e7d7810 */ /* 0x000fe40007ffe0ff */
[----:B------:R-:W-:Y:S02]  /*0ae0*/  LEA R76, P2, R124, c[0x0][0x188], 0x5 ;  /* 0x000062007c4c7a11 */ /* 0x000fe400078428ff */
[----:B--2---:R-:W-:-:S02]  /*0af0*/  PRMT R73, RZ, 0x5410, R68 ;  /* 0x00005410ff497816 */ /* 0x004fc40000000044 */
[----:B------:R-:W-:Y:S02]  /*0b00*/  PRMT R75, RZ, 0x7610, R68 ;  /* 0x00007610ff4b7816 */ /* 0x000fe40000000044 */
[--C-:B------:R-:W-:Y:S02]  /*0b10*/  PRMT R79, RZ, 0x7610, R69.reuse ;  /* 0x00007610ff4f7816 */ /* 0x100fe40000000045 */
[--C-:B------:R-:W-:Y:S02]  /*0b20*/  PRMT R83, RZ, 0x7610, R70.reuse ;  /* 0x00007610ff537816 */ /* 0x100fe40000000046 */
[----:B------:R-:W-:Y:S01]  /*0b30*/  PRMT R77, RZ, 0x5410, R69 ;  /* 0x00005410ff4d7816 */ /* 0x000fe20000000045 */
[-C--:B------:R-:W-:Y:S01]  /*0b40*/  FMUL.FTZ R68, R73, R128.reuse ;  /* 0x0000008049447220 */ /* 0x080fe20000410000 */
        /* <DEDUP_REMOVED lines=8> */
[----:B------:R-:W-:-:S02]  /*0bd0*/  FMUL.FTZ R68, R68, R69 ;  /* 0x0000004544447220 */ /* 0x000fc40000410000 */
[----:B------:R-:W-:Y:S01]  /*0be0*/  FMUL.FTZ R69, R75, R70 ;  /* 0x000000464b457220 */ /* 0x000fe20000410000 */
[----:B------:R-:W-:Y:S01]  /*0bf0*/  PRMT R70, RZ, 0x5410, R29 ;  /* 0x00005410ff467816 */ /* 0x000fe2000000001d */
[----:B------:R-:W-:Y:S01]  /*0c00*/  FMUL.FTZ R71, R79, R72 ;  /* 0x000000484f477220 */ /* 0x000fe20000410000 */
[----:B------:R-:W-:Y:S01]  /*0c10*/  PRMT R72, RZ, 0x5410, R30 ;  /* 0x00005410ff487816 */ /* 0x000fe2000000001e */
[----:B------:R-:W-:Y:S01]  /*0c20*/  FMUL.FTZ R73, R83, R74 ;  /* 0x0000004a53497220 */ /* 0x000fe20000410000 */
[----:B------:R-:W-:Y:S01]  /*0c30*/  PRMT R74, RZ, 0x5410, R31 ;  /* 0x00005410ff4a7816 */ /* 0x000fe2000000001f */
[-C--:B------:R-:W-:Y:S02]  /*0c40*/  FMUL.FTZ R77, R77, R128.reuse ;  /* 0x000000804d4d7220 */ /* 0x080fe40000410000 */
[-C--:B------:R-:W-:Y:S02]  /*0c50*/  FMUL.FTZ R81, R81, R128.reuse ;  /* 0x0000008051517220 */ /* 0x080fe40000410000 */
[----:B------:R-:W-:-:S02]  /*0c60*/  FMUL.FTZ R85, R85, R128 ;  /* 0x0000008055557220 */ /* 0x000fc40000410000 */
[----:B------:R-:W-:Y:S02]  /*0c70*/  FMUL.FTZ R87, R87, R128 ;  /* 0x0000008057577220 */ /* 0x000fe40000410000 */
[----:B------:R-:W-:Y:S02]  /*0c80*/  FMUL.FTZ R70, R77, R70 ;  /* 0x000000464d467220 */ /* 0x000fe40000410000 */
[----:B------:R-:W-:Y:S02]  /*0c90*/  FMUL.FTZ R72, R81, R72 ;  /* 0x0000004851487220 */ /* 0x000fe40000410000 */
[----:B------:R-:W-:Y:S02]  /*0ca0*/  FMUL.FTZ R74, R85, R74 ;  /* 0x0000004a554a7220 */ /* 0x000fe40000410000 */
[----:B------:R-:W-:Y:S01]  /*0cb0*/  FMUL.FTZ R75, R87, R78 ;  /* 0x0000004e574b7220 */ /* 0x000fe20000410000 */
[----:B------:R-:W-:Y:S01]  /*0cc0*/  LEA.HI.X R77, R124, c[0x0][0x18c], RZ, 0x5, P2 ;  /* 0x000063007c4d7a11 */ /* 0x000fe200010f2cff */
[----:B---3--:R-:W-:-:S02]  /*0cd0*/  @P1 FADD.FTZ R68, R60, R68 ;  /* 0x000000443c441221 */ /* 0x008fc40000010000 */
[----:B------:R-:W-:Y:S02]  /*0ce0*/  @P1 FADD.FTZ R69, R61, R69 ;  /* 0x000000453d451221 */ /* 0x000fe40000010000 */
[----:B------:R-:W-:Y:S02]  /*0cf0*/  @P1 FADD.FTZ R70, R62, R70 ;  /* 0x000000463e461221 */ /* 0x000fe40000010000 */
[----:B------:R-:W-:Y:S02]  /*0d00*/  @P1 FADD.FTZ R71, R63, R71 ;  /* 0x000000473f471221 */ /* 0x000fe40000010000 */
[----:B----4-:R-:W-:Y:S02]  /*0d10*/  @P1 FADD.FTZ R72, R64, R72 ;  /* 0x0000004840481221 */ /* 0x010fe40000010000 */
[----:B------:R-:W-:Y:S02]  /*0d20*/  @P1 FADD.FTZ R73, R65, R73 ;  /* 0x0000004941491221 */ /* 0x000fe40000010000 */
[----:B------:R-:W-:-:S02]  /*0d30*/  @P1 FADD.FTZ R74, R66, R74 ;  /* 0x0000004a424a1221 */ /* 0x000fc40000010000 */
[----:B------:R-:W-:Y:S02]  /*0d40*/  @P1 FADD.FTZ R75, R67, R75 ;  /* 0x0000004b434b1221 */ /* 0x000fe40000010000 */
[C---:B------:R-:W-:Y:S01]  /*0d50*/  IMAD.WIDE.U32 R80, R125.reuse, R96, c[0x0][0x170] ;  /* 0x00005c007d507625 */ /* 0x040fe200078e0060 */
[----:B------:R-:W-:Y:S04]  /*0d60*/  STG.E.128 [R76.64], R68 ;  /* 0x000000444c007986 */ /* 0x000fe8000c101d04 */
[----:B------:R0:W-:Y:S04]  /*0d70*/  STG.E.128 [R76.64+0x10], R72 ;  /* 0x000010484c007986 */ /* 0x0001e8000c101d04 */
[----:B------:R-:W2:Y:S01]  /*0d80*/  LDG.E.128 R80, [R80.64] ;  /* 0x0000000450507981 */ /* 0x000ea2000c1e1d00 */
[----:B------:R-:W-:-:S04]  /*0d90*/  @P0 LEA R78, P2, R125, c[0x0][0x180], 0x5 ;  /* 0x000060007d4e0a11 */ /* 0x000fc800078428ff */
[----:B------:R-:W-:Y:S02]  /*0da0*/  @P0 LEA.HI.X R79, R125, c[0x0][0x184], RZ, 0x5, P2 ;  /* 0x000061007d4f0a11 */ /* 0x000fe400010f2cff */
[----:B------:R-:W-:Y:S02]  /*0db0*/  @P0 MOV R44, R60 ;  /* 0x0000003c002c0202 */ /* 0x000fe40000000f00 */
[----:B------:R-:W-:Y:S02]  /*0dc0*/  @P0 MOV R45, R61 ;  /* 0x0000003d002d0202 */ /* 0x000fe40000000f00 */
[----:B------:R-:W-:Y:S02]  /*0dd0*/  @P0 MOV R46, R62 ;  /* 0x0000003e002e0202 */ /* 0x000fe40000000f00 */
[----:B------:R-:W-:Y:S02]  /*0de0*/  @P0 MOV R47, R63 ;  /* 0x0000003f002f0202 */ /* 0x000fe40000000f00 */
[----:B------:R-:W-:Y:S01]  /*0df0*/  @P0 MOV R48, R64 ;  /* 0x0000004000300202 */ /* 0x000fe20000000f00 */
[----:B------:R1:W3:Y:S01]  /*0e00*/  @P0 LDG.E.128 R60, [R78.64] ;  /* 0x000000044e3c0981 */ /* 0x0002e2000c1e1d00 */
[----:B------:R-:W-:-:S02]  /*0e10*/  @P0 MOV R49, R65 ;  /* 0x0000004100310202 */ /* 0x000fc40000000f00 */
[----:B------:R-:W-:Y:S02]  /*0e20*/  @P0 MOV R50, R66 ;  /* 0x0000004200320202 */ /* 0x000fe40000000f00 */
[----:B------:R-:W-:Y:S02]  /*0e30*/  @P0 MOV R51, R67 ;  /* 0x0000004300330202 */ /* 0x000fe40000000f00 */
[----:B------:R1:W4:Y:S01]  /*0e40*/  @P0 LDG.E.128 R64, [R78.64+0x10] ;  /* 0x000010044e400981 */ /* 0x000322000c1e1d00 */
[----:B0-----:R-:W-:Y:S02]  /*0e50*/  PRMT R76, RZ, 0x5410, R24 ;  /* 0x00005410ff4c7816 */ /* 0x001fe40000000018 */
[----:B------:R-:W-:Y:S02]  /*0e60*/  PRMT R84, RZ, 0x7610, R27 ;  /* 0x00007610ff547816 */ /* 0x000fe4000000001b */
[----:B------:R-:W-:-:S05]  /*0e70*/  IADD3 R127, R126, 0x60, RZ ;  /* 0x000000607e7f7810 */ /* 0x000fca0007ffe0ff */
[----:B------:R-:W-:Y:S01]  /*0e80*/  IMAD.WIDE.U32 R96, R127, R96, c[0x0][0x170] ;  /* 0x00005c007f607625 */ /* 0x000fe200078e0060 */
[--C-:B--2---:R-:W-:Y:S02]  /*0e90*/  PRMT R77, RZ, 0x5410, R80.reuse ;  /* 0x00005410ff4d7816 */ /* 0x104fe40000000050 */
[----:B-1----:R-:W-:-:S03]  /*0ea0*/  PRMT R79, RZ, 0x7610, R80 ;  /* 0x00007610ff4f7816 */ /* 0x002fc60000000050 */
[-C--:B------:R-:W-:Y:S02]  /*0eb0*/  FMUL.FTZ R77, R77, R128.reuse ;  /* 0x000000804d4d7220 */ /* 0x080fe40000410000 */
[----:B------:R-:W-:Y:S02]  /*0ec0*/  FMUL.FTZ R80, R79, R128 ;  /* 0x000000804f507220 */ /* 0x000fe40000410000 */
[----:B------:R-:W-:Y:S01]  /*0ed0*/  FMUL.FTZ R76, R77, R76 ;  /* 0x0000004c4d4c7220 */ /* 0x000fe20000410000 */
[----:B------:R-:W-:Y:S02]  /*0ee0*/  PRMT R77, RZ, 0x7610, R24 ;  /* 0x00007610ff4d7816 */ /* 0x000fe40000000018 */
[----:B------:R-:W-:-:S03]  /*0ef0*/  PRMT R79, RZ, 0x5410, R81 ;  /* 0x00005410ff4f7816 */ /* 0x000fc60000000051 */
[----:B------:R-:W-:Y:S02]  /*0f00*/  FMUL.FTZ R77, R80, R77 ;  /* 0x0000004d504d7220 */ /* 0x000fe40000410000 */
[----:B------:R-:W-:Y:S01]  /*0f10*/  FMUL.FTZ R80, R79, R128 ;  /* 0x000000804f507220 */ /* 0x000fe20000410000 */
[----:B------:R-:W-:Y:S02]  /*0f20*/  PRMT R79, RZ, 0x5410, R25 ;  /* 0x00005410ff4f7816 */ /* 0x000fe40000000019 */
[----:B------:R-:W-:-:S03]  /*0f30*/  PRMT R81, RZ, 0x7610, R81 ;  /* 0x00007610ff517816 */ /* 0x000fc60000000051 */
[----:B------:R-:W-:Y:S01]  /*0f40*/  FMUL.FTZ R78, R80, R79 ;  /* 0x0000004f504e7220 */ /* 0x000fe20000410000 */
[----:B------:R-:W-:Y:S01]  /*0f50*/  PRMT R80, RZ, 0x7610, R25 ;  /* 0x00007610ff507816 */ /* 0x000fe20000000019 */
[----:B------:R-:W-:Y:S01]  /*0f60*/  FMUL.FTZ R81, R81, R128 ;  /* 0x0000008051517220 */ /* 0x000fe20000410000 */
[----:B------:R-:W-:-:S03]  /*0f70*/  PRMT R85, RZ, 0x7610, R82 ;  /* 0x00007610ff557816 */ /* 0x000fc60000000052 */
[----:B------:R-:W-:Y:S01]  /*0f80*/  FMUL.FTZ R79, R81, R80 ;  /* 0x00000050514f7220 */ /* 0x000fe20000410000 */
[----:B------:R-:W-:Y:S02]  /*0f90*/  PRMT R81, RZ, 0x5410, R82 ;  /* 0x00005410ff517816 */ /* 0x000fe40000000052 */
[--C-:B------:R-:W-:Y:S01]  /*0fa0*/  PRMT R80, RZ, 0x5410, R26.reuse ;  /* 0x00005410ff507816 */ /* 0x100fe2000000001a */
[-C--:B------:R-:W-:Y:S01]  /*0fb0*/  FMUL.FTZ R85, R85, R128.reuse ;  /* 0x0000008055557220 */ /* 0x080fe20000410000 */
[----:B------:R-:W-:Y:S01]  /*0fc0*/  PRMT R82, RZ, 0x7610, R26 ;  /* 0x00007610ff527816 */ /* 0x000fe2000000001a */
[----:B------:R-:W-:-:S04]  /*0fd0*/  FMUL.FTZ R81, R81, R128 ;  /* 0x0000008051517220 */ /* 0x000fc80000410000 */
[----:B------:R-:W-:Y:S02]  /*0fe0*/  FMUL.FTZ R80, R81, R80 ;  /* 0x0000005051507220 */ /* 0x000fe40000410000 */
[----:B------:R-:W-:Y:S01]  /*0ff0*/  FMUL.FTZ R81, R85, R82 ;  /* 0x0000005255517220 */ /* 0x000fe20000410000 */
[--C-:B------:R-:W-:Y:S02]  /*1000*/  PRMT R85, RZ, 0x5410, R83.reuse ;  /* 0x00005410ff557816 */ /* 0x100fe40000000053 */
[----:B------:R-:W-:Y:S02]  /*1010*/  PRMT R83, RZ, 0x7610, R83 ;  /* 0x00007610ff537816 */ /* 0x000fe40000000053 */
[----:B------:R-:W-:Y:S01]  /*1020*/  PRMT R82, RZ, 0x5410, R27 ;  /* 0x00005410ff527816 */ /* 0x000fe2000000001b */
[-C--:B------:R-:W-:Y:S02]  /*1030*/  FMUL.FTZ R85, R85, R128.reuse ;  /* 0x0000008055557220 */ /* 0x080fe40000410000 */
[----:B------:R-:W-:-:S02]  /*1040*/  FMUL.FTZ R83, R83, R128 ;  /* 0x0000008053537220 */ /* 0x000fc40000410000 */
[----:B------:R-:W-:Y:S02]  /*1050*/  FMUL.FTZ R82, R85, R82 ;  /* 0x0000005255527220 */ /* 0x000fe40000410000 */
[----:B------:R-:W-:Y:S01]  /*1060*/  FMUL.FTZ R83, R83, R84 ;  /* 0x0000005453537220 */ /* 0x000fe20000410000 */
[----:B------:R-:W-:Y:S01]  /*1070*/  LEA R84, P2, R125, c[0x0][0x188], 0x5 ;  /* 0x000062007d547a11 */ /* 0x000fe200078428ff */
[----:B---3--:R-:W-:Y:S02]  /*1080*/  @P1 FADD.FTZ R76, R60, R76 ;  /* 0x0000004c3c4c1221 */ /* 0x008fe40000010000 */
[----:B------:R-:W-:Y:S01]  /*1090*/  @P1 FADD.FTZ R77, R61, R77 ;  /* 0x0000004d3d4d1221 */ /* 0x000fe20000010000 */
[----:B------:R-:W-:Y:S01]  /*10a0*/  LEA.HI.X R85, R125, c[0x0][0x18c], RZ, 0x5, P2 ;  /* 0x000063007d557a11 */ /* 0x000fe200010f2cff */
[----:B------:R-:W-:Y:S02]  /*10b0*/  @P1 FADD.FTZ R78, R62, R78 ;  /* 0x0000004e3e4e1221 */ /* 0x000fe40000010000 */
[----:B------:R-:W-:-:S02]  /*10c0*/  @P1 FADD.FTZ R79, R63, R79 ;  /* 0x0000004f3f4f1221 */ /* 0x000fc40000010000 */
[----:B----4-:R-:W-:Y:S02]  /*10d0*/  @P1 FADD.FTZ R80, R64, R80 ;  /* 0x0000005040501221 */ /* 0x010fe40000010000 */
[----:B------:R-:W-:Y:S02]  /*10e0*/  @P1 FADD.FTZ R81, R65, R81 ;  /* 0x0000005141511221 */ /* 0x000fe40000010000 */
[----:B------:R-:W-:Y:S02]  /*10f0*/  @P1 FADD.FTZ R82, R66, R82 ;  /* 0x0000005242521221 */ /* 0x000fe40000010000 */
[----:B------:R-:W-:Y:S01]  /*1100*/  @P1 FADD.FTZ R83, R67, R83 ;  /* 0x0000005343531221 */ /* 0x000fe20000010000 */
[----:B------:R-:W-:Y:S01]  /*1110*/  STG.E.128 [R84.64], R76 ;  /* 0x0000004c54007986 */ /* 0x000fe2000c101d04 */
[----:B------:R-:W-:-:S03]  /*1120*/  @P0 LEA R86, P2, R127, c[0x0][0x180], 0x5 ;  /* 0x000060007f560a11 */ /* 0x000fc600078428ff */
[----:B------:R0:W-:Y:S01]  /*1130*/  STG.E.128 [R84.64+0x10], R80 ;  /* 0x0000105054007986 */ /* 0x0001e2000c101d04 */
[----:B------:R-:W-:-:S03]  /*1140*/  @P0 MOV R44, R60 ;  /* 0x0000003c002c0202 */ /* 0x000fc60000000f00 */
[----:B------:R-:W0:Y:S01]  /*1150*/  LDG.E.128 R96, [R96.64] ;  /* 0x0000000460607981 */ /* 0x000e22000c1e1d00 */
[----:B------:R-:W-:Y:S02]  /*1160*/  @P0 MOV R45, R61 ;  /* 0x0000003d002d0202 */ /* 0x000fe40000000f00 */
[----:B------:R-:W-:Y:S02]  /*1170*/  @P0 MOV R46, R62 ;  /* 0x0000003e002e0202 */ /* 0x000fe40000000f00 */
[----:B------:R-:W-:Y:S02]  /*1180*/  @P0 MOV R47, R63 ;  /* 0x0000003f002f0202 */ /* 0x000fe40000000f00 */
[----:B------:R-:W-:-:S05]  /*1190*/  @P0 LEA.HI.X R87, R127, c[0x0][0x184], RZ, 0x5, P2 ;  /* 0x000061007f570a11 */ /* 0x000fca00010f2cff */
[----:B------:R-:W2:Y:S01]  /*11a0*/  @P0 LDG.E.128 R44, [R86.64] ;  /* 0x00000004562c0981 */ /* 0x000ea2000c1e1d00 */
[----:B------:R-:W-:Y:S02]  /*11b0*/  @P0 MOV R48, R64 ;  /* 0x0000004000300202 */ /* 0x000fe40000000f00 */
[----:B------:R-:W-:Y:S02]  /*11c0*/  @P0 MOV R49, R65 ;  /* 0x0000004100310202 */ /* 0x000fe40000000f00 */
[----:B------:R-:W-:Y:S02]  /*11d0*/  @P0 MOV R50, R66 ;  /* 0x0000004200320202 */ /* 0x000fe40000000f00 */
[----:B------:R-:W-:-:S06]  /*11e0*/  @P0 MOV R51, R67 ;  /* 0x0000004300330202 */ /* 0x000fcc0000000f00 */
[----:B------:R1:W3:Y:S01]  /*11f0*/  @P0 LDG.E.128 R48, [R86.64+0x10] ;  /* 0x0000100456300981 */ /* 0x0002e2000c1e1d00 */
[----:B0-----:R-:W-:-:S05]  /*1200*/  PRMT R85, RZ, 0x5410, R96 ;  /* 0x00005410ff557816 */ /* 0x001fca0000000060 */
[----:B------:R-:W-:-:S04]  /*1210*/  FMUL.FTZ R85, R85, R128 ;  /* 0x0000008055557220 */ /* 0x000fc80000410000 */
[----:B------:R-:W-:Y:S01]  /*1220*/  FMUL.FTZ R84, R110, R85 ;  /* 0x000000556e547220 */ /* 0x000fe20000410000 */
[----:B------:R-:W-:Y:S02]  /*1230*/  PRMT R85, RZ, 0x7610, R96 ;  /* 0x00007610ff557816 */ /* 0x000fe40000000060 */
[----:B--2---:R-:W-:-:S05]  /*1240*/  @P0 MOV R60, R44 ;  /* 0x0000002c003c0202 */ /* 0x004fca0000000f00 */
[----:B------:R-:W-:Y:S02]  /*1250*/  @P1 FADD.FTZ R84, R84, R60 ;  /* 0x0000003c54541221 */ /* 0x000fe40000010000 */
[----:B------:R-:W-:Y:S01]  /*1260*/  FMUL.FTZ R60, R85, R128 ;  /* 0x00000080553c7220 */ /* 0x000fe20000410000 */
[----:B------:R-:W-:-:S03]  /*1270*/  @P0 MOV R61, R45 ;  /* 0x0000002d003d0202 */ /* 0x000fc60000000f00 */
[----:B------:R-:W-:-:S04]  /*1280*/  FMUL.FTZ R85, R111, R60 ;  /* 0x0000003c6f557220 */ /* 0x000fc80000410000 */
[----:B------:R-:W-:Y:S01]  /*1290*/  @P1 FADD.FTZ R85, R85, R61 ;  /* 0x0000003d55551221 */ /* 0x000fe20000010000 */
[--C-:B------:R-:W-:Y:S02]  /*12a0*/  PRMT R61, RZ, 0x5410, R97.reuse ;  /* 0x00005410ff3d7816 */ /* 0x100fe40000000061 */
[----:B------:R-:W-:-:S03]  /*12b0*/  PRMT R97, RZ, 0x7610, R97 ;  /* 0x00007610ff617816 */ /* 0x000fc60000000061 */
[----:B------:R-:W-:-:S04]  /*12c0*/  FMUL.FTZ R61, R61, R128 ;  /* 0x000000803d3d7220 */ /* 0x000fc80000410000 */
[----:B-1----:R-:W-:Y:S01]  /*12d0*/  FMUL.FTZ R86, R112, R61 ;  /* 0x0000003d70567220 */ /* 0x002fe20000410000 */
[----:B------:R-:W-:Y:S01]  /*12e0*/  PRMT R61, RZ, 0x5410, R98 ;  /* 0x00005410ff3d7816 */ /* 0x000fe20000000062 */
[----:B------:R-:W-:Y:S01]  /*12f0*/  FMUL.FTZ R60, R97, R128 ;  /* 0x00000080613c7220 */ /* 0x000fe20000410000 */
[----:B------:R-:W-:-:S03]  /*1300*/  @P0 MOV R63, R47 ;  /* 0x0000002f003f0202 */ /* 0x000fc60000000f00 */
[----:B------:R-:W-:Y:S02]  /*1310*/  FMUL.FTZ R61, R61, R128 ;  /* 0x000000803d3d7220 */ /* 0x000fe40000410000 */
[----:B------:R-:W-:Y:S01]  /*1320*/  FMUL.FTZ R87, R113, R60 ;  /* 0x0000003c71577220 */ /* 0x000fe20000410000 */
[----:B------:R-:W-:Y:S01]  /*1330*/  @P0 MOV R62, R46 ;  /* 0x0000002e003e0202 */ /* 0x000fe20000000f00 */
[----:B------:R-:W-:Y:S01]  /*1340*/  FMUL.FTZ R60, R114, R61 ;  /* 0x0000003d723c7220 */ /* 0x000fe20000410000 */
[----:B------:R-:W-:Y:S01]  /*1350*/  PRMT R61, RZ, 0x7610, R98 ;  /* 0x00007610ff3d7816 */ /* 0x000fe20000000062 */
[----:B------:R-:W-:Y:S01]  /*1360*/  @P1 FADD.FTZ R87, R87, R63 ;  /* 0x0000003f57571221 */ /* 0x000fe20000010000 */
[--C-:B------:R-:W-:Y:S01]  /*1370*/  PRMT R63, RZ, 0x5410, R99.reuse ;  /* 0x00005410ff3f7816 */ /* 0x100fe20000000063 */
[----:B------:R-:W-:Y:S01]  /*1380*/  @P1 FADD.FTZ R86, R86, R62 ;  /* 0x0000003e56561221 */ /* 0x000fe20000010000 */
[----:B------:R-:W-:Y:S01]  /*1390*/  PRMT R99, RZ, 0x7610, R99 ;  /* 0x00007610ff637816 */ /* 0x000fe20000000063 */
[----:B------:R-:W-:-:S02]  /*13a0*/  FMUL.FTZ R62, R61, R128 ;  /* 0x000000803d3e7220 */ /* 0x000fc40000410000 */
[----:B------:R-:W-:Y:S01]  /*13b0*/  FMUL.FTZ R63, R63, R128 ;  /* 0x000000803f3f7220 */ /* 0x000fe20000410000 */
[----:B---3--:R-:W-:Y:S01]  /*13c0*/  @P0 MOV R66, R50 ;  /* 0x0000003200420202 */ /* 0x008fe20000000f00 */
[----:B------:R-:W-:Y:S02]  /*13d0*/  FMUL.FTZ R61, R115, R62 ;  /* 0x0000003e733d7220 */ /* 0x000fe40000410000 */
[----:B------:R-:W-:Y:S02]  /*13e0*/  FMUL.FTZ R62, R116, R63 ;  /* 0x0000003f743e7220 */ /* 0x000fe40000410000 */
[----:B------:R-:W-:Y:S01]  /*13f0*/  FMUL.FTZ R128, R99, R128 ;  /* 0x0000008063807220 */ /* 0x000fe20000410000 */
[----:B------:R-:W-:Y:S01]  /*1400*/  @P0 MOV R67, R51 ;  /* 0x0000003300430202 */ /* 0x000fe20000000f00 */
[----:B------:R-:W-:Y:S02]  /*1410*/  @P1 FADD.FTZ R62, R62, R66 ;  /* 0x000000423e3e1221 */ /* 0x000fe40000010000 */
[----:B------:R-:W-:-:S02]  /*1420*/  FMUL.FTZ R63, R117, R128 ;  /* 0x00000080753f7220 */ /* 0x000fc40000410000 */
[----:B------:R-:W-:Y:S02]  /*1430*/  FADD.FTZ R66, RZ, R52 ;  /* 0x00000034ff427221 */ /* 0x000fe40000010000 */
[----:B------:R-:W-:Y:S02]  /*1440*/  @P1 FADD.FTZ R63, R63, R67 ;  /* 0x000000433f3f1221 */ /* 0x000fe40000010000 */
[----:B------:R-:W-:-:S04]  /*1450*/  FADD.FTZ R67, R53, R66 ;  /* 0x0000004235437221 */ /* 0x000fc80000010000 */
[----:B------:R-:W-:-:S04]  /*1460*/  FADD.FTZ R66, R54, R67 ;  /* 0x0000004336427221 */ /* 0x000fc80000010000 */
[----:B------:R-:W-:-:S04]  /*1470*/  FADD.FTZ R67, R55, R66 ;  /* 0x0000004237437221 */ /* 0x000fc80000010000 */
[----:B------:R-:W-:-:S04]  /*1480*/  FADD.FTZ R66, R56, R67 ;  /* 0x0000004338427221 */ /* 0x000fc80000010000 */
[----:B------:R-:W-:Y:S01]  /*1490*/  FADD.FTZ R67, R57, R66 ;  /* 0x0000004239437221 */ /* 0x000fe20000010000 */
[----:B------:R-:W-:-:S03]  /*14a0*/  @P0 MOV R64, R48 ;  /* 0x0000003000400202 */ /* 0x000fc60000000f00 */
[----:B------:R-:W-:Y:S01]  /*14b0*/  FADD.FTZ R66, R58, R67 ;  /* 0x000000433a427221 */ /* 0x000fe20000010000 */
[----:B------:R-:W-:Y:S01]  /*14c0*/  @P0 MOV R65, R49 ;  /* 0x0000003100410202 */ /* 0x000fe20000000f00 */
[----:B------:R-:W-:Y:S02]  /*14d0*/  @P1 FADD.FTZ R60, R60, R64 ;  /* 0x000000403c3c1221 */ /* 0x000fe40000010000 */
[----:B------:R-:W-:Y:S01]  /*14e0*/  FADD.FTZ R67, R59, R66 ;  /* 0x000000423b437221 */ /* 0x000fe20000010000 */
[----:B------:R-:W-:Y:S01]  /*14f0*/  LEA R64, P0, R127, c[0x0][0x188], 0x5 ;  /* 0x000062007f407a11 */ /* 0x000fe200078028ff */
[----:B------:R-:W-:Y:S02]  /*1500*/  @P1 FADD.FTZ R61, R61, R65 ;  /* 0x000000413d3d1221 */ /* 0x000fe40000010000 */
[----:B------:R-:W-:Y:S01]  /*1510*/  FADD.FTZ R66, R68, R67 ;  /* 0x0000004344427221 */ /* 0x000fe20000010000 */
[----:B------:R-:W-:-:S03]  /*1520*/  LEA.HI.X R65, R127, c[0x0][0x18c], RZ, 0x5, P0 ;  /* 0x000063007f417a11 */ /* 0x000fc600000f2cff */
[----:B------:R-:W-:Y:S02]  /*1530*/  FADD.FTZ R67, R69, R66 ;  /* 0x0000004245437221 */ /* 0x000fe40000010000 */
[----:B------:R-:W-:Y:S04]  /*1540*/  STG.E.128 [R64.64], R84 ;  /* 0x0000005440007986 */ /* 0x000fe8000c101d04 */
[----:B------:R0:W-:Y:S02]  /*1550*/  STG.E.128 [R64.64+0x10], R60 ;  /* 0x0000103c40007986 */ /* 0x0001e4000c101d04 */
        /* <DEDUP_REMOVED lines=21> */
[----:B------:R-:W-:-:S03]  /*16b0*/  ISETP.NE.AND P1, PT, R0, RZ, PT ;  /* 0x000000ff0000720c */ /* 0x000fc60003f25270 */
[----:B------:R-:W-:Y:S01]  /*16c0*/  FADD.FTZ R66, R63, R64 ;  /* 0x000000403f427221 */ /* 0x000fe20000010000 */
[----:B------:R-:W-:Y:S07]  /*16d0*/  BRA.DIV ~URZ, `(.L_x_9537) ;  /* 0x00000fb27f007947 */ /* 0x000fee000b800000 */
[----:B------:R0:W1:Y:S02]  /*16e0*/  SHFL.BFLY PT, R64, R66, 0x1, 0x1f ;  /* 0x0c201f0042407f89 */ /* 0x00006400000e0000 */
.L_x_9541:
        /* <DEDUP_REMOVED lines=84> */
.L_x_9542:
[----:B------:R-:W-:Y:S01]  /*1c30*/  FMUL.FTZ R65, R67, R67 ;  /* 0x0000004343417220 */ /* 0x000fe20000410000 */
[----:B------:R-:W-:Y:S01]  /*1c40*/  MOV R64, c[0x0][0x1e0] ;  /* 0x0000780000407a02 */ /* 0x000fe20000000f00 */
[----:B-1----:R-:W-:Y:S01]  /*1c50*/  FADD.FTZ R99, R99, R66 ;  /* 0x0000004263637221 */ /* 0x002fe20000010000 */
[----:B------:R-:W-:-:S03]  /*1c60*/  ISETP.NE.AND P0, PT, RZ, UR6, PT ;  /* 0x00000006ff007c0c */ /* 0x000fc6000bf05270 */
[----:B------:R-:W-:Y:S01]  /*1c70*/  FFMA.FTZ R64, R99, R64, c[0x0][0x228] ;  /* 0x00008a0063407623 */ /* 0x000fe20000010040 */
[----:B------:R-:W-:Y:S01]  /*1c80*/  FSEL R65, R65, RZ, P0 ;  /* 0x000000ff41417208 */ /* 0x000fe20000000000 */
[----:B------:R-:W-:Y:S01]  /*1c90*/  HFMA2.MMA R99, -RZ, RZ, 0, 2.384185791015625e-07 ;  /* 0x00000004ff637435 */ /* 0x000fe200000001ff */
[----:B0-----:R-:W-:-:S03]  /*1ca0*/  FSEL R66, R67, RZ, !P0 ;  /* 0x000000ff43427208 */ /* 0x001fc60004000000 */
[----:B------:R-:W-:Y:S02]  /*1cb0*/  FADD.FTZ R64, R64, R65 ;  /* 0x0000004140407221 */ /* 0x000fe40000010000 */
[--C-:B------:R-:W-:Y:S02]  /*1cc0*/  FADD.FTZ R58, R58, -R66.reuse ;  /* 0x800000423a3a7221 */ /* 0x100fe40000010000 */
[----:B------:R0:W1:Y:S01]  /*1cd0*/  MUFU.RSQ R97, R64 ;  /* 0x0000004000617308 */ /* 0x0000620000001400 */
[--C-:B------:R-:W-:Y:S02]  /*1ce0*/  FADD.FTZ R96, R59, -R66.reuse ;  /* 0x800000423b607221 */ /* 0x100fe40000010000 */
[--C-:B------:R-:W-:Y:S02]  /*1cf0*/  FADD.FTZ R56, R56, -R66.reuse ;  /* 0x8000004238387221 */ /* 0x100fe40000010000 */
[--C-:B------:R-:W-:Y:S02]  /*1d00*/  FADD.FTZ R54, R54, -R66.reuse ;  /* 0x8000004236367221 */ /* 0x100fe40000010000 */
[----:B------:R-:W-:-:S02]  /*1d10*/  FADD.FTZ R52, R52, -R66 ;  /* 0x8000004234347221 */ /* 0x000fc40000010000 */
[----:B0-----:R-:W-:-:S04]  /*1d20*/  @!P1 IMAD.WIDE R64, R118, R99, c[0x0][0x1a0] ;  /* 0x0000680076409625 */ /* 0x001fc800078e0263 */
[--C-:B------:R-:W-:Y:S01]  /*1d30*/  FADD.FTZ R74, R74, -R66.reuse ;  /* 0x800000424a4a7221 */ /* 0x100fe20000010000 */
[----:B------:R0:W-:Y:S01]  /*1d40*/  @!P1 STG.E [R64.64], R67 ;  /* 0x0000004340009986 */ /* 0x0001e2000c101904 */
[--C-:B------:R-:W-:Y:S02]  /*1d50*/  FADD.FTZ R68, R68, -R66.reuse ;  /* 0x8000004244447221 */ /* 0x100fe40000010000 */
[C---:B-1----:R-:W-:Y:S01]  /*1d60*/  FMUL.FTZ R59, R97.reuse, R58 ;  /* 0x0000003a613b7220 */ /* 0x042fe20000410000 */
[--C-:B------:R-:W-:Y:S01]  /*1d70*/  PRMT R58, RZ, 0x5410, R43.reuse ;  /* 0x00005410ff3a7816 */ /* 0x100fe2000000002b */
[----:B------:R-:W-:Y:S02]  /*1d80*/  FMUL.FTZ R96, R97, R96 ;  /* 0x0000006061607220 */ /* 0x000fe40000410000 */
[----:B------:R-:W-:Y:S02]  /*1d90*/  FADD.FTZ R70, R70, -R66 ;  /* 0x8000004246467221 */ /* 0x000fe40000010000 */
[----:B------:R-:W-:Y:S01]  /*1da0*/  FFMA.FTZ R59, R59, R58, R8 ;  /* 0x0000003a3b3b7223 */ /* 0x000fe20000010008 */
[----:B------:R-:W-:Y:S01]  /*1db0*/  PRMT R58, RZ, 0x7610, R43 ;  /* 0x00007610ff3a7816 */ /* 0x000fe2000000002b */
[----:B------:R-:W-:-:S02]  /*1dc0*/  FADD.FTZ R72, R72, -R66 ;  /* 0x8000004248487221 */ /* 0x000fc40000010000 */
[--C-:B0-----:R-:W-:Y:S02]  /*1dd0*/  FADD.FTZ R64, R71, -R66.reuse ;  /* 0x8000004247407221 */ /* 0x101fe40000010000 */
[----:B------:R-:W-:Y:S02]  /*1de0*/  FFMA.FTZ R58, R96, R58, R9 ;  /* 0x0000003a603a7223 */ /* 0x000fe40000010009 */
[--C-:B------:R-:W-:Y:S02]  /*1df0*/  FADD.FTZ R96, R69, -R66.reuse ;  /* 0x8000004245607221 */ /* 0x100fe40000010000 */
[--C-:B------:R-:W-:Y:S01]  /*1e00*/  FADD.FTZ R98, R73, -R66.reuse ;  /* 0x8000004249627221 */ /* 0x100fe20000010000 */
[----:B------:R-:W-:Y:S01]  /*1e10*/  F2FP.BF16.PACK_AB R59, R58, R59 ;  /* 0x0000003b3a3b723e */ /* 0x000fe200000010ff */
[----:B------:R-:W-:Y:S02]  /*1e20*/  FADD.FTZ R58, R57, -R66 ;  /* 0x80000042393a7221 */ /* 0x000fe40000010000 */
[C---:B------:R-:W-:Y:S01]  /*1e30*/  FMUL.FTZ R57, R97.reuse, R56 ;  /* 0x0000003861397220 */ /* 0x040fe20000410000 */
[----:B------:R-:W-:Y:S01]  /*1e40*/  PRMT R56, RZ, 0x5410, R42 ;  /* 0x00005410ff387816 */ /* 0x000fe2000000002a */
[----:B------:R-:W-:-:S02]  /*1e50*/  FMUL.FTZ R58, R97, R58 ;  /* 0x0000003a613a7220 */ /* 0x000fc40000410000 */
[----:B------:R-:W-:Y:S02]  /*1e60*/  FADD.FTZ R76, R76, -R66 ;  /* 0x800000424c4c7221 */ /* 0x000fe40000010000 */
[----:B------:R-:W-:Y:S01]  /*1e70*/  FFMA.FTZ R57, R57, R56, R6 ;  /* 0x0000003839397223 */ /* 0x000fe20000010006 */
[----:B------:R-:W-:Y:S01]  /*1e80*/  PRMT R56, RZ, 0x7610, R42 ;  /* 0x00007610ff387816 */ /* 0x000fe2000000002a */
[--C-:B------:R-:W-:Y:S02]  /*1e90*/  FADD.FTZ R78, R78, -R66.reuse ;  /* 0x800000424e4e7221 */ /* 0x100fe40000010000 */
[--C-:B------:R-:W-:Y:S02]  /*1ea0*/  FADD.FTZ R80, R80, -R66.reuse ;  /* 0x8000004250507221 */ /* 0x100fe40000010000 */
[----:B------:R-:W-:Y:S02]  /*1eb0*/  FFMA.FTZ R58, R58, R56, R7 ;  /* 0x000000383a3a7223 */ /* 0x000fe40000010007 */
[----:B------:R-:W-:-:S02]  /*1ec0*/  FADD.FTZ R56, R55, -R66 ;  /* 0x8000004237387221 */ /* 0x000fc40000010000 */
[C---:B------:R-:W-:Y:S01]  /*1ed0*/  FMUL.FTZ R55, R97.reuse, R54 ;  /* 0x0000003661377220 */ /* 0x040fe20000410000 */
[--C-:B------:R-:W-:Y:S01]  /*1ee0*/  PRMT R54, RZ, 0x5410, R41.reuse ;  /* 0x00005410ff367816 */ /* 0x100fe20000000029 */
[----:B------:R-:W-:Y:S01]  /*1ef0*/  FMUL.FTZ R56, R97, R56 ;  /* 0x0000003861387220 */ /* 0x000fe20000410000 */
[----:B------:R-:W-:Y:S01]  /*1f00*/  F2FP.BF16.PACK_AB R58, R58, R57 ;  /* 0x000000393a3a723e */ /* 0x000fe200000010ff */
[----:B------:R-:W-:Y:S02]  /*1f10*/  FADD.FTZ R82, R82, -R66 ;  /* 0x8000004252527221 */ /* 0x000fe40000010000 */
[----:B------:R-:W-:Y:S01]  /*1f20*/  FFMA.FTZ R55, R55, R54, R4 ;  /* 0x0000003637377223 */ /* 0x000fe20000010004 */
[----:B------:R-:W-:Y:S01]  /*1f30*/  PRMT R54, RZ, 0x7610, R41 ;  /* 0x00007610ff367816 */ /* 0x000fe20000000029 */
[--C-:B------:R-:W-:Y:S02]  /*1f40*/  FADD.FTZ R84, R84, -R66.reuse ;  /* 0x8000004254547221 */ /* 0x100fe40000010000 */
[----:B------:R-:W-:-:S02]  /*1f50*/  FADD.FTZ R128, R85, -R66 ;  /* 0x8000004255807221 */ /* 0x000fc40000010000 */
[----:B------:R-:W-:Y:S02]  /*1f60*/  FFMA.FTZ R56, R56, R54, R5 ;  /* 0x0000003638387223 */ /* 0x000fe40000010005 */
[----:B------:R-:W-:Y:S02]  /*1f70*/  FADD.FTZ R54, R53, -R66 ;  /* 0x8000004235367221 */ /* 0x000fe40000010000 */
[C---:B------:R-:W-:Y:S01]  /*1f80*/  FMUL.FTZ R53, R97.reuse, R52 ;  /* 0x0000003461357220 */ /* 0x040fe20000410000 */
[----:B------:R-:W-:Y:S01]  /*1f90*/  PRMT R52, RZ, 0x5410, R40 ;  /* 0x00005410ff347816 */ /* 0x000fe20000000028 */
[----:B------:R-:W-:Y:S01]  /*1fa0*/  FMUL.FTZ R54, R97, R54 ;  /* 0x0000003661367220 */ /* 0x000fe20000410000 */
[----:B------:R-:W-:Y:S01]  /*1fb0*/  F2FP.BF16.PACK_AB R57, R56, R55 ;  /* 0x000000373839723e */ /* 0x000fe200000010ff */
[----:B------:R-:W-:Y:S02]  /*1fc0*/  FADD.FTZ R86, R86, -R66 ;  /* 0x8000004256567221 */ /* 0x000fe40000010000 */
[----:B------:R-:W-:Y:S01]  /*1fd0*/  FFMA.FTZ R52, R53, R52, R2 ;  /* 0x0000003435347223 */ /* 0x000fe20000010002 */
[----:B------:R-:W-:Y:S01]  /*1fe0*/  PRMT R53, RZ, 0x7610, R40 ;  /* 0x00007610ff357816 */ /* 0x000fe20000000028 */
[----:B------:R-:W-:-:S02]  /*1ff0*/  FADD.FTZ R130, R87, -R66 ;  /* 0x8000004257827221 */ /* 0x000fc40000010000 */
[----:B------:R-:W-:Y:S02]  /*2000*/  FADD.FTZ R132, R60, -R66 ;  /* 0x800000423c847221 */ /* 0x000fe40000010000 */
[----:B------:R-:W-:Y:S02]  /*2010*/  FFMA.FTZ R53, R54, R53, R3 ;  /* 0x0000003536357223 */ /* 0x000fe40000010003 */
[----:B------:R-:W-:-:S03]  /*2020*/  @!P1 IMAD.WIDE R54, R118, R99, c[0x0][0x1a8] ;  /* 0x00006a0076369625 */ /* 0x000fc600078e0263 */
[----:B------:R-:W-:Y:S01]  /*2030*/  F2FP.BF16.PACK_AB R56, R53, R52 ;  /* 0x000000343538723e */ /* 0x000fe200000010ff */
[--C-:B------:R-:W-:Y:S01]  /*2040*/  FADD.FTZ R134, R61, -R66.reuse ;  /* 0x800000423d867221 */ /* 0x100fe20000010000 */
[----:B------:R-:W-:Y:S01]  /*2050*/  LEA R52, P0, R126, c[0x0][0x208], 0x4 ;  /* 0x000082007e347a11 */ /* 0x000fe200078020ff */
[----:B------:R0:W-:Y:S01]  /*2060*/  @!P1 STG.E [R54.64], R97 ;  /* 0x0000006136009986 */ /* 0x0001e2000c101904 */
[--C-:B------:R-:W-:Y:S02]  /*2070*/  FADD.FTZ R136, R62, -R66.reuse ;  /* 0x800000423e887221 */ /* 0x100fe40000010000 */
[----:B------:R-:W-:Y:S01]  /*2080*/  LEA.HI.X R53, R126, c[0x0][0x20c], RZ, 0x4, P0 ;  /* 0x000083007e357a11 */ /* 0x000fe200000f24ff */
[--C-:B------:R-:W-:Y:S02]  /*2090*/  FADD.FTZ R126, R75, -R66.reuse ;  /* 0x800000424b7e7221 */ /* 0x100fe40000010000 */
[----:B------:R-:W-:Y:S02]  /*20a0*/  FADD.FTZ R138, R63, -R66 ;  /* 0x800000423f8a7221 */ /* 0x000fe40000010000 */
[----:B------:R1:W-:Y:S01]  /*20b0*/  STG.E.128 [R52.64], R56 ;  /* 0x0000003834007986 */ /* 0x0003e2000c101d04 */
[----:B------:R-:W-:-:S02]  /*20c0*/  FMUL.FTZ R126, R97, R126 ;  /* 0x0000007e617e7220 */ /* 0x000fc40000410000 */
[----:B------:R-:W-:Y:S02]  /*20d0*/  FMUL.FTZ R98, R97, R98 ;  /* 0x0000006261627220 */ /* 0x000fe40000410000 */
[----:B0-----:R-:W-:Y:S02]  /*20e0*/  FADD.FTZ R54, R77, -R66 ;  /* 0x800000424d367221 */ /* 0x001fe40000010000 */
[C---:B------:R-:W-:Y:S02]  /*20f0*/  FMUL.FTZ R55, R97.reuse, R70 ;  /* 0x0000004661377220 */ /* 0x040fe40000410000 */
[C---:B------:R-:W-:Y:S02]  /*2100*/  FMUL.FTZ R62, R97.reuse, R54 ;  /* 0x00000036613e7220 */ /* 0x040fe40000410000 */
[C---:B------:R-:W-:Y:S02]  /*2110*/  FMUL.FTZ R64, R97.reuse, R64 ;  /* 0x0000004061407220 */ /* 0x040fe40000410000 */
[----:B------:R-:W-:-:S02]  /*2120*/  FMUL.FTZ R96, R97, R96 ;  /* 0x0000006061607220 */ /* 0x000fc40000410000 */
[C---:B------:R-:W-:Y:S02]  /*2130*/  FMUL.FTZ R75, R97.reuse, R82 ;  /* 0x00000052614b7220 */ /* 0x040fe40000410000 */
[----:B------:R-:W-:Y:S02]  /*2140*/  FMUL.FTZ R73, R97, R78 ;  /* 0x0000004e61497220 */ /* 0x000fe40000410000 */
[--C-:B-1----:R-:W-:Y:S02]  /*2150*/  FADD.FTZ R52, R79, -R66.reuse ;  /* 0x800000424f347221 */ /* 0x102fe40000010000 */
[--C-:B------:R-:W-:Y:S02]  /*2160*/  FADD.FTZ R56, R81, -R66.reuse ;  /* 0x8000004251387221 */ /* 0x100fe40000010000 */
[----:B------:R-:W-:Y:S02]  /*2170*/  FADD.FTZ R58, R83, -R66 ;  /* 0x80000042533a7221 */ /* 0x000fe40000010000 */
[C---:B------:R-:W-:Y:S01]  /*2180*/  FMUL.FTZ R66, R97.reuse, R52 ;  /* 0x0000003461427220 */ /* 0x040fe20000410000 */
[----:B------:R-:W-:Y:S01]  /*2190*/  PRMT R52, RZ, 0x5410, R39 ;  /* 0x00005410ff347816 */ /* 0x000fe20000000027 */
[----:B------:R-:W-:-:S02]  /*21a0*/  FMUL.FTZ R59, R97, R74 ;  /* 0x0000004a613b7220 */ /* 0x000fc40000410000 */
[----:B------:R-:W-:Y:S02]  /*21b0*/  FMUL.FTZ R70, R97, R58 ;  /* 0x0000003a61467220 */ /* 0x000fe40000410000 */
[----:B------:R-:W-:Y:S01]  /*21c0*/  FFMA.FTZ R58, R59, R52, R16 ;  /* 0x000000343b3a7223 */ /* 0x000fe20000010010 */
[----:B------:R-:W-:Y:S01]  /*21d0*/  PRMT R52, RZ, 0x7610, R39 ;  /* 0x00007610ff347816 */ /* 0x000fe20000000027 */
        /* <DEDUP_REMOVED lines=13> */
[----:B------:R-:W-:Y:S01]  /*22b0*/  FMUL.FTZ R134, R97, R134 ;  /* 0x0000008661867220 */ /* 0x000fe20000410000 */
[----:B------:R-:W-:Y:S01]  /*22c0*/  F2FP.BF16.PACK_AB R54, R63, R54 ;  /* 0x000000363f36723e */ /* 0x000fe200000010ff */
[----:B------:R-:W-:Y:S01]  /*22d0*/  FFMA.FTZ R56, R55, R52, R12 ;  /* 0x0000003437387223 */ /* 0x000fe2000001000c */
[----:B------:R-:W-:Y:S01]  /*22e0*/  PRMT R52, RZ, 0x7610, R37 ;  /* 0x00007610ff347816 */ /* 0x000fe20000000025 */
[----:B------:R-:W-:Y:S01]  /*22f0*/  FMUL.FTZ R138, R97, R138 ;  /* 0x0000008a618a7220 */ /* 0x000fe20000410000 */
[----:B------:R-:W-:Y:S01]  /*2300*/  F2FP.BF16.PACK_AB R55, R69, R58 ;  /* 0x0000003a4537723e */ /* 0x000fe200000010ff */
[----:B------:R-:W-:Y:S02]  /*2310*/  FFMA.FTZ R58, R119, R80, R22 ;  /* 0x00000050773a7223 */ /* 0x000fe40000010016 */
[----:B------:R-:W-:Y:S01]  /*2320*/  FFMA.FTZ R59, R64, R52, R13 ;  /* 0x00000034403b7223 */ /* 0x000fe2000001000d */
[----:B------:R-:W-:Y:S01]  /*2330*/  PRMT R52, RZ, 0x5410, R36 ;  /* 0x00005410ff347816 */ /* 0x000fe20000000024 */
[----:B------:R-:W-:Y:S01]  /*2340*/  FFMA.FTZ R132, R93, R132, R106 ;  /* 0x000000845d847223 */ /* 0x000fe2000001006a */
[----:B------:R-:W-:Y:S01]  /*2350*/  LEA R64, P0, R124, c[0x0][0x208], 0x4 ;  /* 0x000082007c407a11 */ /* 0x000fe200078020ff */
[----:B------:R-:W-:-:S02]  /*2360*/  FFMA.FTZ R69, R94, R134, R107 ;  /* 0x000000865e457223 */ /* 0x000fc4000001006b */
[----:B------:R-:W-:Y:S01]  /*2370*/  FFMA.FTZ R52, R53, R52, R10 ;  /* 0x0000003435347223 */ /* 0x000fe2000001000a */
[----:B------:R-:W-:Y:S01]  /*2380*/  PRMT R53, RZ, 0x7610, R36 ;  /* 0x00007610ff357816 */ /* 0x000fe20000000024 */
[C---:B------:R-:W-:Y:S02]  /*2390*/  FMUL.FTZ R65, R97.reuse, R86 ;  /* 0x0000005661417220 */ /* 0x040fe40000410000 */
[C---:B------:R-:W-:Y:S02]  /*23a0*/  FMUL.FTZ R67, R97.reuse, R130 ;  /* 0x0000008261437220 */ /* 0x040fe40000410000 */
[----:B------:R-:W-:Y:S01]  /*23b0*/  FFMA.FTZ R57, R96, R53, R11 ;  /* 0x0000003560397223 */ /* 0x000fe2000001000b */
[----:B------:R-:W-:Y:S01]  /*23c0*/  PRMT R53, RZ, 0x5410, R91 ;  /* 0x00005410ff357816 */ /* 0x000fe2000000005b */
[----:B------:R-:W-:Y:S02]  /*23d0*/  FFMA.FTZ R66, R122, R66, R21 ;  /* 0x000000427a427223 */ /* 0x000fe40000010015 */
[----:B------:R-:W-:Y:S01]  /*23e0*/  FMUL.FTZ R60, R97, R84 ;  /* 0x00000054613c7220 */ /* 0x000fe20000410000 */
[----:B------:R-:W-:Y:S01]  /*23f0*/  F2FP.BF16.PACK_AB R52, R57, R52 ;  /* 0x000000343934723e */ /* 0x000fe200000010ff */
[----:B------:R-:W-:Y:S01]  /*2400*/  FFMA.FTZ R75, R75, R53, R100 ;  /* 0x000000354b4b7223 */ /* 0x000fe20000010064 */
[----:B------:R-:W-:Y:S01]  /*2410*/  PRMT R53, RZ, 0x7610, R91 ;  /* 0x00007610ff357816 */ /* 0x000fe2000000005b */
[----:B------:R-:W-:Y:S01]  /*2420*/  FFMA.FTZ R57, R90, R68, R23 ;  /* 0x000000445a397223 */ /* 0x000fe20000010017 */
[----:B------:R-:W-:Y:S01]  /*2430*/  LEA R68, P2, R127, c[0x0][0x208], 0x4 ;  /* 0x000082007f447a11 */ /* 0x000fe200078420ff */
[----:B------:R-:W-:-:S02]  /*2440*/  FMUL.FTZ R61, R97, R128 ;  /* 0x00000080613d7220 */ /* 0x000fc40000410000 */
[----:B------:R-:W-:Y:S01]  /*2450*/  FFMA.FTZ R70, R70, R53, R101 ;  /* 0x0000003546467223 */ /* 0x000fe20000010065 */
[----:B------:R-:W-:Y:S01]  /*2460*/  PRMT R53, RZ, 0x5410, R89 ;  /* 0x00005410ff357816 */ /* 0x000fe20000000059 */
[----:B------:R-:W-:Y:S01]  /*2470*/  FFMA.FTZ R67, R120, R67, R105 ;  /* 0x0000004378437223 */ /* 0x000fe20000010069 */
[----:B------:R-:W-:Y:S01]  /*2480*/  F2FP.BF16.PACK_AB R58, R57, R58 ;  /* 0x0000003a393a723e */ /* 0x000fe200000010ff */
[----:B------:R-:W-:Y:S02]  /*2490*/  FFMA.FTZ R60, R121, R60, R102 ;  /* 0x0000003c793c7223 */ /* 0x000fe40000010066 */
[----:B------:R-:W-:Y:S01]  /*24a0*/  FFMA.FTZ R73, R73, R53, R20 ;  /* 0x0000003549497223 */ /* 0x000fe20000010014 */
[----:B------:R-:W-:Y:S01]  /*24b0*/  PRMT R53, RZ, 0x5410, R88 ;  /* 0x00005410ff357816 */ /* 0x000fe20000000058 */
[----:B------:R-:W-:-:S03]  /*24c0*/  IMAD R118, R99, c[0x0][0x160], R118 ;  /* 0x0000580063767a24 */ /* 0x000fc600078e0276 */
[----:B------:R-:W-:Y:S01]  /*24d0*/  F2FP.BF16.PACK_AB R57, R66, R73 ;  /* 0x000000494239723e */ /* 0x000fe200000010ff */
[----:B------:R-:W-:Y:S01]  /*24e0*/  FFMA.FTZ R71, R71, R53, R18 ;  /* 0x0000003547477223 */ /* 0x000fe20000010012 */
[----:B------:R-:W-:Y:S02]  /*24f0*/  PRMT R53, RZ, 0x7610, R88 ;  /* 0x00007610ff357816 */ /* 0x000fe40000000058 */
[----:B------:R-:W-:-:S03]  /*2500*/  LEA R66, P1, R125, c[0x0][0x208], 0x4 ;  /* 0x000082007d427a11 */ /* 0x000fc600078220ff */
[----:B------:R-:W-:Y:S01]  /*2510*/  FFMA.FTZ R62, R62, R53, R19 ;  /* 0x000000353e3e7223 */ /* 0x000fe20000010013 */
[----:B------:R-:W-:-:S05]  /*2520*/  PRMT R53, RZ, 0x5410, R95 ;  /* 0x00005410ff357816 */ /* 0x000fca000000005f */
[----:B------:R-:W-:Y:S01]  /*2530*/  FFMA.FTZ R77, R77, R53, R108 ;  /* 0x000000354d4d7223 */ /* 0x000fe2000001006c */
[----:B------:R-:W-:-:S05]  /*2540*/  PRMT R53, RZ, 0x7610, R95 ;  /* 0x00007610ff357816 */ /* 0x000fca000000005f */
[----:B------:R-:W-:Y:S01]  /*2550*/  FFMA.FTZ R138, R138, R53, R109 ;  /* 0x000000358a8a7223 */ /* 0x000fe2000001006d */
[----:B------:R-:W-:Y:S02]  /*2560*/  F2FP.BF16.PACK_AB R53, R59, R56 ;  /* 0x000000383b35723e */ /* 0x000fe400000010ff */
[----:B------:R-:W-:Y:S01]  /*2570*/  F2FP.BF16.PACK_AB R59, R70, R75 ;  /* 0x0000004b463b723e */ /* 0x000fe200000010ff */
[----:B------:R-:W-:Y:S01]  /*2580*/  FFMA.FTZ R70, R123, R65, R104 ;  /* 0x000000417b467223 */ /* 0x000fe20000010068 */
[----:B------:R-:W-:Y:S02]  /*2590*/  F2FP.BF16.PACK_AB R56, R62, R71 ;  /* 0x000000473e38723e */ /* 0x000fe400000010ff */
[----:B------:R-:W-:Y:S01]  /*25a0*/  F2FP.BF16.PACK_AB R62, R69, R132 ;  /* 0x00000084453e723e */ /* 0x000fe200000010ff */
[----:B------:R-:W-:Y:S01]  /*25b0*/  FFMA.FTZ R69, R92, R61, R103 ;  /* 0x0000003d5c457223 */ /* 0x000fe20000010067 */
[----:B------:R-:W-:Y:S02]  /*25c0*/  LEA.HI.X R65, R124, c[0x0][0x20c], RZ, 0x4, P0 ;  /* 0x000083007c417a11 */ /* 0x000fe400000f24ff */
[----:B------:R-:W-:-:S02]  /*25d0*/  F2FP.BF16.PACK_AB R61, R67, R70 ;  /* 0x00000046433d723e */ /* 0x000fc400000010ff */
[----:B------:R-:W-:Y:S01]  /*25e0*/  LEA.HI.X R67, R125, c[0x0][0x20c], RZ, 0x4, P1 ;  /* 0x000083007d437a11 */ /* 0x000fe200008f24ff */
[----:B------:R0:W-:Y:S01]  /*25f0*/  STG.E.128 [R64.64], R52 ;  /* 0x0000003440007986 */ /* 0x0001e2000c101d04 */
[----:B------:R-:W-:Y:S02]  /*2600*/  F2FP.BF16.PACK_AB R60, R69, R60 ;  /* 0x0000003c453c723e */ /* 0x000fe400000010ff */
[----:B------:R-:W-:Y:S01]  /*2610*/  F2FP.BF16.PACK_AB R63, R138, R77 ;  /* 0x0000004d8a3f723e */ /* 0x000fe200000010ff */
[----:B------:R0:W-:Y:S01]  /*2620*/  STG.E.128 [R66.64], R56 ;  /* 0x0000003842007986 */ /* 0x0001e2000c101d04 */
[----:B------:R-:W-:Y:S02]  /*2630*/  LEA.HI.X R69, R127, c[0x0][0x20c], RZ, 0x4, P2 ;  /* 0x000083007f457a11 */ /* 0x000fe400010f24ff */
[----:B------:R-:W-:-:S03]  /*2640*/  ISETP.GE.AND P0, PT, R118, c[0x0][0x164], PT ;  /* 0x0000590076007a0c */ /* 0x000fc60003f06270 */
[----:B------:R0:W-:Y:S10]  /*2650*/  STG.E.128 [R68.64], R60 ;  /* 0x0000003c44007986 */ /* 0x0001f4000c101d04 */
[----:B0-----:R-:W-:Y:S01]  /*2660*/  @P0 CALL.REL.NOINC `(.L_x_9539) ;  /* 0x0000001000000944 */ /* 0x001fe20003c00000 */
[----:B------:R-:W-:Y:S05]  /*2670*/  BRA `(.L_x_9540) ;  /* 0xffffdf1000007947 */ /* 0x000fea000383ffff */
.L_x_9539:
[----:B------:R-:W-:Y:S05]  /*2680*/  EXIT ;  /* 0x000000000000794d */ /* 0x000fea0003800000 */
.L_x_9537:
[----:B------:R-:W-:Y:S02]  /*2690*/  MOV R99, 0x1 ;  /* 0x0000000100637802 */ /* 0x000fe40000000f00 */
[----:B------:R-:W-:-:S02]  /*26a0*/  MOV R96, 0x1f ;  /* 0x0000001f00607802 */ /* 0x000fc40000000f00 */
[----:B------:R-:W-:Y:S02]  /*26b0*/  MOV R97, 0xffffffff ;  /* 0xffffffff00617802 */ /* 0x000fe40000000f00 */
[----:B------:R-:W-:Y:S02]  /*26c0*/  MOV R64, 0x26e0 ;  /* 0x000026e000407802 */ /* 0x000fe40000000f00 */
[----:B------:R-:W-:Y:S05]  /*26d0*/  CALL.REL.NOINC `($__internal_53_$__cuda_sm70_shflsync_bfly_p) ;  /* 0x000007a000007944 */ /* 0x000fea0003c00000 */
[----:B-1----:R-:W-:Y:S01]  /*26e0*/  MOV R64, R99 ;  /* 0x0000006300407202 */ /* 0x002fe20000000f00 */
[----:B0-----:R-:W-:Y:S05]  /*26f0*/  BRA `(.L_x_9541) ;  /* 0xffffeff000007947 */ /* 0x001fea000383ffff */
.L_x_9538:
[----:B------:R-:W-:Y:S01]  /*2700*/  HFMA2.MMA R99, -RZ, RZ, 0, 1.1920928955078125e-07 ;  /* 0x00000002ff637435 */ /* 0x000fe200000001ff */
[----:B0-----:R-:W-:Y:S02]  /*2710*/  MOV R66, R98 ;  /* 0x0000006200427202 */ /* 0x001fe40000000f00 */
[----:B------:R-:W-:Y:S02]  /*2720*/  MOV R96, 0x1f ;  /* 0x0000001f00607802 */ /* 0x000fe40000000f00 */
[----:B------:R-:W-:Y:S02]  /*2730*/  MOV R97, 0xffffffff ;  /* 0xffffffff00617802 */ /* 0x000fe40000000f00 */
[----:B------:R-:W-:-:S02]  /*2740*/  MOV R64, 0x2760 ;  /* 0x0000276000407802 */ /* 0x000fc40000000f00 */
[----:B------:R-:W-:Y:S05]  /*2750*/  CALL.REL.NOINC `($__internal_53_$__cuda_sm70_shflsync_bfly_p) ;  /* 0x0000072000007944 */ /* 0x000fea0003c00000 */
[----:B01----:R-:W-:Y:S01]  /*2760*/  FADD.FTZ R66, R98, R99 ;  /* 0x0000006362427221 */ /* 0x003fe20000010000 */
[----:B------:R-:W-:Y:S01]  /*2770*/  HFMA2.MMA R99, -RZ, RZ, 0, 2.384185791015625e-07 ;  /* 0x00000004ff637435 */ /* 0x000fe200000001ff */
[----:B------:R-:W-:-:S02]  /*2780*/  MOV R96, 0x1f ;  /* 0x0000001f00607802 */ /* 0x000fc40000000f00 */
[----:B------:R-:W-:Y:S02]  /*2790*/  MOV R97, 0xffffffff ;  /* 0xffffffff00617802 */ /* 0x000fe40000000f00 */
[----:B------:R-:W-:Y:S02]  /*27a0*/  MOV R64, 0x27c0 ;  /* 0x000027c000407802 */ /* 0x000fe40000000f00 */
[----:B------:R-:W-:Y:S05]  /*27b0*/  CALL.REL.NOINC `($__internal_53_$__cuda_sm70_shflsync_bfly_p) ;  /* 0x000006c000007944 */ /* 0x000fea0003c00000 */
[----:B01----:R-:W-:Y:S01]  /*27c0*/  FADD.FTZ R66, R66, R99 ;  /* 0x0000006342427221 */ /* 0x003fe20000010000 */
[----:B------:R-:W-:Y:S01]  /*27d0*/  HFMA2.MMA R99, -RZ, RZ, 0, 4.76837158203125e-07 ;  /* 0x00000008ff637435 */ /* 0x000fe200000001ff */
[----:B------:R-:W-:Y:S02]  /*27e0*/  MOV R96, 0x1f ;  /* 0x0000001f00607802 */ /* 0x000fe40000000f00 */
[----:B------:R-:W-:Y:S02]  /*27f0*/  MOV R97, 0xffffffff ;  /* 0xffffffff00617802 */ /* 0x000fe40000000f00 */
[----:B------:R-:W-:Y:S02]  /*2800*/  MOV R64, 0x2820 ;  /* 0x0000282000407802 */ /* 0x000fe40000000f00 */
[----:B------:R-:W-:Y:S05]  /*2810*/  CALL.REL.NOINC `($__internal_53_$__cuda_sm70_shflsync_bfly_p) ;  /* 0x0000066000007944 */ /* 0x000fea0003c00000 */
[----:B01----:R-:W-:Y:S01]  /*2820*/  FADD.FTZ R66, R66, R99 ;  /* 0x0000006342427221 */ /* 0x003fe20000010000 */
[----:B------:R-:W-:Y:S01]  /*2830*/  HFMA2.MMA R99, -RZ, RZ, 0, 9.5367431640625e-07 ;  /* 0x00000010ff637435 */ /* 0x000fe200000001ff */
[----:B------:R-:W-:-:S02]  /*2840*/  MOV R96, 0x1f ;  /* 0x0000001f00607802 */ /* 0x000fc40000000f00 */
[----:B------:R-:W-:Y:S02]  /*2850*/  MOV R97, 0xffffffff ;  /* 0xffffffff00617802 */ /* 0x000fe40000000f00 */
[----:B------:R-:W-:Y:S02]  /*2860*/  MOV R64, 0x2880 ;  /* 0x0000288000407802 */ /* 0x000fe40000000f00 */
[----:B------:R-:W-:Y:S05]  /*2870*/  CALL.REL.NOINC `($__internal_53_$__cuda_sm70_shflsync_bfly_p) ;  /* 0x0000060000007944 */ /* 0x000fea0003c00000 */
[----:B-1----:R-:W-:Y:S01]  /*2880*/  FADD.FTZ R67, R66, R99 ;  /* 0x0000006342437221 */ /* 0x002fe20000010000 */
[----:B------:R-:W-:Y:S01]  /*2890*/  HFMA2.MMA R99, -RZ, RZ, 0, 5.9604644775390625e-08 ;  /* 0x00000001ff637435 */ /* 0x000fe200000001ff */
[----:B0-----:R-:W-:Y:S02]  /*28a0*/  MOV R96, 0x1f ;  /* 0x0000001f00607802 */ /* 0x001fe40000000f00 */
        /* <DEDUP_REMOVED lines=65> */
[----:B------:R-:W-:Y:S01]  /*2cc0*/  FFMA.FTZ R66, R65, R65, R64 ;  /* 0x0000004141427223 */ /* 0x000fe20000010040 */
[----:B------:R-:W-:Y:S02]  /*2cd0*/  MOV R64, 0x2cf0 ;  /* 0x00002cf000407802 */ /* 0x000fe40000000f00 */
[----:B------:R-:W-:Y:S05]  /*2ce0*/  CALL.REL.NOINC `($__internal_53_$__cuda_sm70_shflsync_bfly_p) ;  /* 0x0000019000007944 */ /* 0x000fea0003c00000 */
[----:B01----:R-:W-:Y:S01]  /*2cf0*/  FADD.FTZ R66, R66, R99 ;  /* 0x0000006342427221 */ /* 0x003fe20000010000 */
[----:B------:R-:W-:Y:S01]  /*2d00*/  HFMA2.MMA R99, -RZ, RZ, 0, 1.1920928955078125e-07 ;  /* 0x00000002ff637435 */ /* 0x000fe200000001ff */
[----:B------:R-:W-:Y:S02]  /*2d10*/  MOV R96, 0x1f ;  /* 0x0000001f00607802 */ /* 0x000fe40000000f00 */
[----:B------:R-:W-:Y:S02]  /*2d20*/  MOV R97, 0xffffffff ;  /* 0xffffffff00617802 */ /* 0x000fe40000000f00 */
[----:B------:R-:W-:Y:S02]  /*2d30*/  MOV R64, 0x2d50 ;  /* 0x00002d5000407802 */ /* 0x000fe40000000f00 */
[----:B------:R-:W-:Y:S05]  /*2d40*/  CALL.REL.NOINC `($__internal_53_$__cuda_sm70_shflsync_bfly_p) ;  /* 0x0000013000007944 */ /* 0x000fea0003c00000 */
[----:B01----:R-:W-:Y:S01]  /*2d50*/  FADD.FTZ R66, R66, R99 ;  /* 0x0000006342427221 */ /* 0x003fe20000010000 */
[----:B------:R-:W-:Y:S01]  /*2d60*/  HFMA2.MMA R99, -RZ, RZ, 0, 2.384185791015625e-07 ;  /* 0x00000004ff637435 */ /* 0x000fe200000001ff */
[----:B------:R-:W-:Y:S02]  /*2d70*/  MOV R96, 0x1f ;  /* 0x0000001f00607802 */ /* 0x000fe40000000f00 */
[----:B------:R-:W-:-:S02]  /*2d80*/  MOV R97, 0xffffffff ;  /* 0xffffffff00617802 */ /* 0x000fc40000000f00 */
        /* <DEDUP_REMOVED lines=10> */
[----:B------:R-:W-:Y:S02]  /*2e30*/  MOV R96, 0x1f ;  /* 0x0000001f00607802 */ /* 0x000fe40000000f00 */
[----:B------:R-:W-:-:S02]  /*2e40*/  MOV R97, 0xffffffff ;  /* 0xffffffff00617802 */ /* 0x000fc40000000f00 */
[----:B------:R-:W-:Y:S02]  /*2e50*/  MOV R64, 0x2e70 ;  /* 0x00002e7000407802 */ /* 0x000fe40000000f00 */
[----:B------:R-:W-:Y:S05]  /*2e60*/  CALL.REL.NOINC `($__internal_53_$__cuda_sm70_shflsync_bfly_p) ;  /* 0x0000001000007944 */ /* 0x000fea0003c00000 */
[----:B01----:R-:W-:Y:S05]  /*2e70*/  BRA `(.L_x_9542) ;  /* 0xffffedb000007947 */ /* 0x003fea000383ffff */
        .weak           $__internal_53_$__cuda_sm70_shflsync_bfly_p
        .type           $__internal_53_$__cuda_sm70_shflsync_bfly_p,@function
        .size           $__internal_53_$__cuda_sm70_shflsync_bfly_p,(.L_x_29193 - $__internal_53_$__cuda_sm70_shflsync_bfly_p)
$__internal_53_$__cuda_sm70_shflsync_bfly_p:
[----:B------:R-:W-:Y:S01]  /*2e80*/  HFMA2.MMA R65, -RZ, RZ, 0, 0 ;  /* 0x00000000ff417435 */ /* 0x000fe200000001ff */
[----:B------:R-:W-:Y:S04]  /*2e90*/  WARPSYNC R97 ;  /* 0x0000006100007348 */ /* 0x000fe80003800000 */
[----:B------:R0:W1:Y:S01]  /*2ea0*/  SHFL.BFLY PT, R99, R66, R99, R96 ;  /* 0x0c00006342637389 */ /* 0x00006200000e0060 */
[----:B------:R-:W-:Y:S05]  /*2eb0*/  RET.REL.NODEC R64 `(_ZN10layer_norm13ln_fwd_kernelINS_13Kernel_traitsI13__nv_bfloat16S2_fS2_fjLj1024ELj1ELj4ELj1ELj16ENS_18Kernel_traits_baseILj1024ES2_S2_fS2_fjLj128EEEEELb0ELb1ELb0ELb1EEEvNS_9FwdParamsE) ;  /* 0xffffd14040007950 */ /* 0x000fea0003c3ffff */
.L_x_9543:
        /* <DEDUP_REMOVED lines=12> */
.L_x_29193:


//--------------------- .text._ZN10layer_norm13ln_fwd_kernelINS_13Kernel_traitsI13__nv_bfloat16S2_fS2_fjLj1024ELj1ELj4ELj1ELj16ENS_18Kernel_traits_baseILj1024ES2_S2_fS2_fjLj128EEEEELb0ELb1ELb1ELb0EEEvNS_9FwdParamsE --------------------------
	.section	.text._ZN10layer_norm13ln_fwd_kernelINS_13Kernel_traitsI13__nv_bfloat16S2_fS2_fjLj1024ELj1ELj4ELj1ELj16ENS_18Kernel_traits_baseILj1024ES2_S2_fS2_fjLj128EEEEELb0ELb1ELb1ELb0EEEvNS_9FwdParamsE,"ax",@progbits
	.sectioninfo	@"SHI_REGISTERS=161"
	.align	128
        .global         _ZN10layer_norm13ln_fwd_kernelINS_13Kernel_traitsI13__nv_bfloat16S2_fS2_fjLj1024ELj1ELj4ELj1ELj16ENS_18Kernel_traits_baseILj1024ES2_S2_fS2_fjLj128EEEEELb0ELb1ELb1ELb0EEEvNS_9FwdParamsE
        .type           _ZN10layer_norm13ln_fwd_kernelINS_13Kernel_traitsI13__nv_bfloat16S2_fS2_fjLj1024ELj1ELj4ELj1ELj16ENS_18Kernel_traits_baseILj1024ES2_S2_fS2_fjLj128EEEEELb0ELb1ELb1ELb0EEEvNS_9FwdParamsE,@function
        .size           _ZN10layer_norm13ln_fwd_kernelINS_13Kernel_traitsI13__nv_bfloat16S2_fS2_fjLj1024ELj1ELj4ELj1ELj16ENS_18Kernel_traits_baseILj1024ES2_S2_fS2_fjLj128EEEEELb0ELb1ELb1ELb0EEEvNS_9FwdParamsE,(.L_x_29194 - _ZN10layer_norm13ln_fwd_kernelINS_13Kernel_traitsI13__nv_bfloat16S2_fS2_fjLj1024ELj1ELj4ELj1ELj16ENS_18Kernel_traits_baseILj1024ES2_S2_fS2_fjLj128EEEEELb0ELb1ELb1ELb0EEEvNS_9FwdParamsE)
        .other          _ZN10layer_norm13ln_fwd_kernelINS_13Kernel_traitsI13__nv_bfloat16S2_fS2_fjLj1024ELj1ELj4ELj1ELj16ENS_18Kernel_traits_baseILj1024ES2_S2_fS2_fjLj128EEEEELb0ELb1ELb1ELb0EEEvNS_9FwdParamsE,@"STO_CUDA_ENTRY STV_DEFAULT"
_ZN10layer_norm13ln_fwd_kernelINS_13Kernel_traitsI13__nv_bfloat16S2_fS2_fjLj1024ELj1ELj4ELj1ELj16ENS_18Kernel_traits_baseILj1024ES2_S2_fS2_fjLj128EEEEELb0ELb1ELb1ELb0EEEvNS_9FwdParamsE:
.text._ZN10layer_norm13ln_fwd_kernelINS_13Kernel_traitsI13__nv_bfloat16S2_fS2_fjLj1024ELj1ELj4ELj1ELj16ENS_18Kernel_traits_baseILj1024ES2_S2_fS2_fjLj128EEEEELb0ELb1ELb1ELb0EEEvNS_9FwdParamsE:
        /* <DEDUP_REMOVED lines=34> */
.L_x_9545:
[----:B0-----:R-:W-:Y:S05]  /*0220*/  BSYNC B0 ;  /* 0x0000000000007941 */ /* 0x001fea0003800000 */
.L_x_9544:
        /* <DEDUP_REMOVED lines=16> */
.L_x_9547:
[----:B0-----:R-:W-:Y:S05]  /*0330*/  BSYNC B0 ;  /* 0x0000000000007941 */ /* 0x001fea0003800000 */
.L_x_9546:
        /* <DEDUP_REMOVED lines=16> */
.L_x_9549:
[----:B0-----:R-:W-:Y:S05]  /*0440*/  BSYNC B0 ;  /* 0x0000000000007941 */ /* 0x001fea0003800000 */
.L_x_9548:
        /* <DEDUP_REMOVED lines=15> */
.L_x_9551:
[----:B0-----:R-:W-:Y:S05]  /*0540*/  BSYNC B0 ;  /* 0x0000000000007941 */ /* 0x001fea0003800000 */
.L_x_9550:
        /* <DEDUP_REMOVED lines=98> */
.L_x_9635:
[----:B------:R-:W-:-:S10]  /*0b70*/  HFMA2.MMA R76, -RZ, RZ, 0, 2.384185791015625e-07 ;  /* 0x00000004ff4c7435 */ /* 0x000fd400000001ff */
        /* <DEDUP_REMOVED lines=15> */
[----:B------:R-:W-:Y:S02]  /*0c70*/  MOV R151, RZ ;  /* 0x000000ff00977202 */ /* 0x000fe40000000f00 */
[-C--:B------:R-:W-:Y:S02]  /*0c80*/  LEA.HI.SX32 R152, R150, R78.reuse, 0x1d ;  /* 0x0000004e96987211 */ /* 0x080fe400078feaff */
[----:B------:R-:W-:-:S02]  /*0c90*/  @P4 LEA.HI.SX32 R151, R153, R78, 0x1d ;  /* 0x0000004e99974211 */ /* 0x000fc400078feaff */
[----:B------:R-:W-:Y:S01]  /*0ca0*/  SHF.R.S32.HI R150, RZ, 0x1f, R141 ;  /* 0x0000001fff967819 */ /* 0x000fe2000001148d */
[----:B------:R-:W-:Y:S05]  /*0cb0*/  @!P1 BRA `(.L_x_9553) ;  /* 0x0000060000009947 */ /* 0x000fea0003800000 */
[----:B-1----:R-:W-:-:S04]  /*0cc0*/  ISETP.NE.U32.AND P5, PT, RZ, c[0x0][0x180], PT ;  /* 0x00006000ff007a0c */ /* 0x002fc80003fa5070 */
[----:B------:R-:W-:-:S13]  /*0cd0*/  ISETP.NE.AND.EX P5, PT, RZ, c[0x0][0x184], PT, P5 ;  /* 0x00006100ff007a0c */ /* 0x000fda0003fa5350 */
[----:B------:R-:W-:-:S05]  /*0ce0*/  @P5 MOV R77, 0x20 ;  /* 0x00000020004d5802 */ /* 0x000fca0000000f00 */
[----:B------:R-:W-:-:S05]  /*0cf0*/  @P5 IMAD.WIDE.U32 R76, R152, R77, c[0x0][0x180] ;  /* 0x00006000984c5625 */ /* 0x000fca00078e004d */
[----:B------:R0:W2:Y:S01]  /*0d00*/  @P5 LDG.E.128 R32, [R76.64] ;  /* 0x000000044c205981 */ /* 0x0000a2000c1e1d00 */
[----:B------:R-:W-:-:S03]  /*0d10*/  ISETP.GT.AND P6, PT, R149, RZ, PT ;  /* 0x000000ff9500720c */ /* 0x000fc60003fc4270 */
[----:B------:R0:W3:Y:S01]  /*0d20*/  @P5 LDG.E.128 R40, [R76.64+0x10] ;  /* 0x000010044c285981 */ /* 0x0000e2000c1e1d00 */
[----:B------:R-:W-:-:S05]  /*0d30*/  @P4 MOV R78, 0x10 ;  /* 0x00000010004e4802 */ /* 0x000fca0000000f00 */
[----:B------:R-:W-:-:S04]  /*0d40*/  @P4 IMAD.WIDE.U32 R78, R151, R78, c[0x0][0x170] ;  /* 0x00005c00974e4625 */ /* 0x000fc800078e004e */
[----:B------:R-:W-:Y:S01]  /*0d50*/  @!P6 ISETP.NE.U32.AND P0, PT, RZ, c[0x0][0x180], PT ;  /* 0x00006000ff00ea0c */ /* 0x000fe20003f05070 */
[----:B------:R1:W5:Y:S03]  /*0d60*/  @P4 LDG.E.128 R48, [R78.64] ;  /* 0x000000044e304981 */ /* 0x000366000c1e1d00 */
[----:B------:R-:W-:Y:S02]  /*0d70*/  @!P6 ISETP.NE.AND.EX P0, PT, RZ, c[0x0][0x184], PT, P0 ;  /* 0x00006100ff00ea0c */ /* 0x000fe40003f05300 */
[----:B0-----:R-:W-:Y:S01]  /*0d80*/  MOV R77, 0x20 ;  /* 0x00000020004d7802 */ /* 0x001fe20000000f00 */
[----:B------:R-:W-:Y:S04]  /*0d90*/  BSSY B1, `(.L_x_9554) ;  /* 0x000001d000017945 */ /* 0x000fe80003800000 */
[----:B------:R-:W-:Y:S01]  /*0da0*/  IMAD.WIDE.U32 R76, R152, R77, c[0x0][0x188] ;  /* 0x00006200984c7625 */ /* 0x000fe200078e004d */
[----:B--2---:R-:W-:-:S02]  /*0db0*/  @!P6 FSEL R36, R32, RZ, P0 ;  /* 0x000000ff2024e208 */ /* 0x004fc40000000000 */
        /* <DEDUP_REMOVED lines=22> */
[----:B-1---5:R-:W-:-:S05]  /*0f20*/  PRMT R36, RZ, 0x5410, R48 ;  /* 0x00005410ff247816 */ /* 0x022fca0000000030 */
[----:B------:R-:W-:-:S04]  /*0f30*/  FMUL.FTZ R36, R36, c[0x0][0x1ec] ;  /* 0x00007b0024247a20 */ /* 0x000fc80000410000 */
[----:B------:R-:W-:-:S04]  /*0f40*/  FMUL.FTZ R36, R25, R36 ;  /* 0x0000002419247220 */ /* 0x000fc80000410000 */
[----:B------:R-:W-:Y:S02]  /*0f50*/  @P5 FADD.FTZ R36, R32, R36 ;  /* 0x0000002420245221 */ /* 0x000fe40000010000 */
.L_x_9555:
[----:B-1----:R-:W-:Y:S05]  /*0f60*/  BSYNC B1 ;  /* 0x0000000000017941 */ /* 0x002fea0003800000 */
.L_x_9554:
[----:B------:R-:W-:Y:S01]  /*0f70*/  BSSY B1, `(.L_x_9556) ;  /* 0x0000006000017945 */ /* 0x000fe20003800000 */
[----:B------:R-:W-:Y:S05]  /*0f80*/  @!P6 BRA `(.L_x_9557) ;  /* 0x000000400000e947 */ /* 0x000fea0003800000 */
[----:B-----5:R-:W-:-:S05]  /*0f90*/  PRMT R37, RZ, 0x7610, R48 ;  /* 0x00007610ff257816 */ /* 0x020fca0000000030 */
[----:B------:R-:W-:-:S04]  /*0fa0*/  FMUL.FTZ R37, R37, c[0x0][0x1ec] ;  /* 0x00007b0025257a20 */ /* 0x000fc80000410000 */
[----:B------:R-:W-:-:S04]  /*0fb0*/  FMUL.FTZ R37, R24, R37 ;  /* 0x0000002518257220 */ /* 0x000fc80000410000 */
[----:B------:R-:W-:Y:S02]  /*0fc0*/  @P5 FADD.FTZ R37, R33, R37 ;  /* 0x0000002521255221 */ /* 0x000fe40000010000 */
.L_x_9557:
[----:B------:R-:W-:Y:S05]  /*0fd0*/  BSYNC B1 ;  /* 0x0000000000017941 */ /* 0x000fea0003800000 */
.L_x_9556:
[----:B------:R-:W-:Y:S01]  /*0fe0*/  BSSY B1, `(.L_x_9558) ;  /* 0x0000006000017945 */ /* 0x000fe20003800000 */
[----:B------:R-:W-:Y:S05]  /*0ff0*/  @!P6 BRA `(.L_x_9559) ;  /* 0x000000400000e947 */ /* 0x000fea0003800000 */
[----:B-----5:R-:W-:-:S05]  /*1000*/  PRMT R38, RZ, 0x5410, R49 ;  /* 0x00005410ff267816 */ /* 0x020fca0000000031 */
[----:B------:R-:W-:-:S04]  /*1010*/  FMUL.FTZ R38, R38, c[0x0][0x1ec] ;  /* 0x00007b0026267a20 */ /* 0x000fc80000410000 */
[----:B------:R-:W-:-:S04]  /*1020*/  FMUL.FTZ R38, R23, R38 ;  /* 0x0000002617267220 */ /* 0x000fc80000410000 */
[----:B------:R-:W-:Y:S02]  /*1030*/  @P5 FADD.FTZ R38, R34, R38 ;  /* 0x0000002622265221 */ /* 0x000fe40000010000 */
.L_x_9559:
[----:B------:R-:W-:Y:S05]  /*1040*/  BSYNC B1 ;  /* 0x0000000000017941 */ /* 0x000fea0003800000 */
.L_x_9558:
[----:B------:R-:W-:Y:S01]  /*1050*/  BSSY B1, `(.L_x_9560) ;  /* 0x0000006000017945 */ /* 0x000fe20003800000 */
[----:B------:R-:W-:Y:S05]  /*1060*/  @!P6 BRA `(.L_x_9561) ;  /* 0x000000400000e947 */ /* 0x000fea0003800000 */
[----:B-----5:R-:W-:-:S05]  /*1070*/  PRMT R39, RZ, 0x7610, R49 ;  /* 0x00007610ff277816 */ /* 0x020fca0000000031 */
[----:B------:R-:W-:-:S04]  /*1080*/  FMUL.FTZ R39, R39, c[0x0][0x1ec] ;  /* 0x00007b0027277a20 */ /* 0x000fc80000410000 */
[----:B------:R-:W-:-:S04]  /*1090*/  FMUL.FTZ R39, R22, R39 ;  /* 0x0000002716277220 */ /* 0x000fc80000410000 */
[----:B------:R-:W-:Y:S02]  /*10a0*/  @P5 FADD.FTZ R39, R35, R39 ;  /* 0x0000002723275221 */ /* 0x000fe40000010000 */
.L_x_9561:
[----:B------:R-:W-:Y:S05]  /*10b0*/  BSYNC B1 ;  /* 0x0000000000017941 */ /* 0x000fea0003800000 */
.L_x_9560:
[----:B------:R-:W-:Y:S01]  /*10c0*/  BSSY B1, `(.L_x_9562) ;  /* 0x0000006000017945 */ /* 0x000fe20003800000 */
[----:B------:R-:W-:Y:S05]  /*10d0*/  @!P6 BRA `(.L_x_9563) ;  /* 0x000000400000e947 */ /* 0x000fea0003800000 */
[----:B-----5:R-:W-:-:S05]  /*10e0*/  PRMT R44, RZ, 0x5410, R50 ;  /* 0x00005410ff2c7816 */ /* 0x020fca0000000032 */
[----:B------:R-:W-:-:S04]  /*10f0*/  FMUL.FTZ R44, R44, c[0x0][0x1ec] ;  /* 0x00007b002c2c7a20 */ /* 0x000fc80000410000 */
[----:B------:R-:W-:-:S04]  /*1100*/  FMUL.FTZ R44, R21, R44 ;  /* 0x0000002c152c7220 */ /* 0x000fc80000410000 */
[----:B------:R-:W-:Y:S02]  /*1110*/  @P5 FADD.FTZ R44, R40, R44 ;  /* 0x0000002c282c5221 */ /* 0x000fe40000010000 */
.L_x_9563:
[----:B------:R-:W-:Y:S05]  /*1120*/  BSYNC B1 ;  /* 0x0000000000017941 */ /* 0x000fea0003800000 */
.L_x_9562:
[----:B------:R-:W-:Y:S01]  /*1130*/  BSSY B1, `(.L_x_9564) ;  /* 0x0000006000017945 */ /* 0x000fe20003800000 */
[----:B------:R-:W-:Y:S05]  /*1140*/  @!P6 BRA `(.L_x_9565) ;  /* 0x000000400000e947 */ /* 0x000fea0003800000 */
[----:B-----5:R-:W-:-:S05]  /*1150*/  PRMT R45, RZ, 0x7610, R50 ;  /* 0x00007610ff2d7816 */ /* 0x020fca0000000032 */
[----:B------:R-:W-:-:S04]  /*1160*/  FMUL.FTZ R45, R45, c[0x0][0x1ec] ;  /* 0x00007b002d2d7a20 */ /* 0x000fc80000410000 */
[----:B------:R-:W-:-:S04]  /*1170*/  FMUL.FTZ R45, R20, R45 ;  /* 0x0000002d142d7220 */ /* 0x000fc80000410000 */
[----:B------:R-:W-:Y:S02]  /*1180*/  @P5 FADD.FTZ R45, R41, R45 ;  /* 0x0000002d292d5221 */ /* 0x000fe40000010000 */
.L_x_9565:
[----:B------:R-:W-:Y:S05]  /*1190*/  BSYNC B1 ;  /* 0x0000000000017941 */ /* 0x000fea0003800000 */
.L_x_9564:
[----:B------:R-:W-:Y:S01]  /*11a0*/  BSSY B1, `(.L_x_9566) ;  /* 0x0000006000017945 */ /* 0x000fe20003800000 */
[----:B------:R-:W-:Y:S05]  /*11b0*/  @!P6 BRA `(.L_x_9567) ;  /* 0x000000400000e947 */ /* 0x000fea0003800000 */
[----:B-----5:R-:W-:-:S05]  /*11c0*/  PRMT R46, RZ, 0x5410, R51 ;  /* 0x00005410ff2e7816 */ /* 0x020fca0000000033 */
[----:B------:R-:W-:-:S04]  /*11d0*/  FMUL.FTZ R46, R46, c[0x0][0x1ec] ;  /* 0x00007b002e2e7a20 */ /* 0x000fc80000410000 */
[----:B------:R-:W-:-:S04]  /*11e0*/  FMUL.FTZ R46, R19, R46 ;  /* 0x0000002e132e7220 */ /* 0x000fc80000410000 */
[----:B------:R-:W-:Y:S02]  /*11f0*/  @P5 FADD.FTZ R46, R42, R46 ;  /* 0x0000002e2a2e5221 */ /* 0x000fe40000010000 */
.L_x_9567:
[----:B------:R-:W-:Y:S05]  /*1200*/  BSYNC B1 ;  /* 0x0000000000017941 */ /* 0x000fea0003800000 */
.L_x_9566:
[----:B------:R-:W-:Y:S01]  /*1210*/  BSSY B1, `(.L_x_9568) ;  /* 0x0000006000017945 */ /* 0x000fe20003800000 */
[----:B------:R-:W-:Y:S05]  /*1220*/  @!P6 BRA `(.L_x_9569) ;  /* 0x000000400000e947 */ /* 0x000fea0003800000 */
[----:B-----5:R-:W-:-:S05]  /*1230*/  PRMT R47, RZ, 0x7610, R51 ;  /* 0x00007610ff2f7816 */ /* 0x020fca0000000033 */
[----:B------:R-:W-:-:S04]  /*1240*/  FMUL.FTZ R47, R47, c[0x0][0x1ec] ;  /* 0x00007b002f2f7a20 */ /* 0x000fc80000410000 */
[----:B------:R-:W-:-:S04]  /*1250*/  FMUL.FTZ R47, R18, R47 ;  /* 0x0000002f122f7220 */ /* 0x000fc80000410000 */
[----:B------:R-:W-:Y:S02]  /*1260*/  @P5 FADD.FTZ R47, R43, R47 ;  /* 0x0000002f2b2f5221 */ /* 0x000fe40000010000 */
.L_x_9569:
[----:B------:R-:W-:Y:S05]  /*1270*/  BSYNC B1 ;  /* 0x0000000000017941 */ /* 0x000fea0003800000 */
.L_x_9568:
[----:B------:R0:W-:Y:S01]  /*1280*/  STG.E.128 [R76.64], R36 ;  /* 0x000000244c007986 */ /* 0x0001e2000c101d04 */
[----:B------:R-:W-:Y:S02]  /*1290*/  IADD3 R151, R151, 0x20, RZ ;  /* 0x0000002097977810 */ /* 0x000fe40007ffe0ff */
[----:B------:R-:W-:Y:S01]  /*12a0*/  IADD3 R152, R152, 0x20, RZ ;  /* 0x0000002098987810 */ /* 0x000fe20007ffe0ff */
[----:B------:R0:W-:Y:S04]  /*12b0*/  STG.E.128 [R76.64+0x10], R44 ;  /* 0x0000102c4c007986 */ /* 0x0001e8000c101d04 */
.L_x_9553:
[----:B-1----:R-:W-:Y:S05]  /*12c0*/  BSYNC B0 ;  /* 0x0000000000007941 */ /* 0x002fea0003800000 */
.L_x_9552:
        /* <DEDUP_REMOVED lines=9> */
[----:B------:R0:W3:Y:S01]  /*1360*/  @P5 LDG.E.128 R40, [R76.64+0x10] ;  /* 0x000010044c285981 */ /* 0x0000e2000c1e1d00 */
[----:B------:R-:W-:-:S05]  /*1370*/  @P4 MOV R78, 0x10 ;  /* 0x00000010004e4802 */ /* 0x000fca0000000f00 */
[----:B------:R-:W-:-:S04]  /*1380*/  @P4 IMAD.WIDE.U32 R78, R151, R78, c[0x0][0x170] ;  /* 0x00005c00974e4625 */ /* 0x000fc800078e004e */
[----:B------:R-:W-:Y:S01]  /*1390*/  @!P6 ISETP.NE.U32.AND P0, PT, RZ, c[0x0][0x180], PT ;  /* 0x00006000ff00ea0c */ /* 0x000fe20003f05070 */
[----:B-----5:R1:W5:Y:S03]  /*13a0*/  @P4 LDG.E.128 R48, [R78.64] ;  /* 0x000000044e304981 */ /* 0x020366000c1e1d00 */
[----:B------:R-:W-:Y:S01]  /*13b0*/  @!P6 ISETP.NE.AND.EX P0, PT, RZ, c[0x0][0x184], PT, P0 ;  /* 0x00006100ff00ea0c */ /* 0x000fe20003f05300 */
[----:B0-----:R-:W-:Y:S01]  /*13c0*/  HFMA2.MMA R77, -RZ, RZ, 0, 1.9073486328125e-06 ;  /* 0x00000020ff4d7435 */ /* 0x001fe200000001ff */
[----:B------:R-:W-:Y:S09]  /*13d0*/  BSSY B1, `(.L_x_9572) ;  /* 0x000001d000017945 */ /* 0x000ff20003800000 */
        /* <DEDUP_REMOVED lines=28> */
.L_x_9573:
[----:B-1----:R-:W-:Y:S05]  /*15a0*/  BSYNC B1 ;  /* 0x0000000000017941 */ /* 0x002fea0003800000 */
.L_x_9572:
[----:B------:R-:W-:Y:S01]  /*15b0*/  BSSY B1, `(.L_x_9574) ;  /* 0x0000006000017945 */ /* 0x000fe20003800000 */
[----:B------:R-:W-:Y:S05]  /*15c0*/  @!P6 BRA `(.L_x_9575) ;  /* 0x000000400000e947 */ /* 0x000fea0003800000 */
[----:B-----5:R-:W-:-:S05]  /*15d0*/  PRMT R53, RZ, 0x7610, R48 ;  /* 0x00007610ff357816 */ /* 0x020fca0000000030 */
[----:B------:R-:W-:-:S04]  /*15e0*/  FMUL.FTZ R53, R53, c[0x0][0x1ec] ;  /* 0x00007b0035357a20 */ /* 0x000fc80000410000 */
[----:B------:R-:W-:-:S04]  /*15f0*/  FMUL.FTZ R53, R16, R53 ;  /* 0x0000003510357220 */ /* 0x000fc80000410000 */
[----:B------:R-:W-:Y:S02]  /*1600*/  @P5 FADD.FTZ R53, R33, R53 ;  /* 0x0000003521355221 */ /* 0x000fe40000010000 */
.L_x_9575:
[----:B------:R-:W-:Y:S05]  /*1610*/  BSYNC B1 ;  /* 0x0000000000017941 */ /* 0x000fea0003800000 */
.L_x_9574:
[----:B------:R-:W-:Y:S01]  /*1620*/  BSSY B1, `(.L_x_9576) ;  /* 0x0000006000017945 */ /* 0x000fe20003800000 */
[----:B------:R-:W-:Y:S05]  /*1630*/  @!P6 BRA `(.L_x_9577) ;  /* 0x000000400000e947 */ /* 0x000fea0003800000 */
[----:B-----5:R-:W-:-:S05]  /*1640*/  PRMT R54, RZ, 0x5410, R49 ;  /* 0x00005410ff367816 */ /* 0x020fca0000000031 */
[----:B------:R-:W-:-:S04]  /*1650*/  FMUL.FTZ R54, R54, c[0x0][0x1ec] ;  /* 0x00007b0036367a20 */ /* 0x000fc80000410000 */
[----:B------:R-:W-:-:S04]  /*1660*/  FMUL.FTZ R54, R15, R54 ;  /* 0x000000360f367220 */ /* 0x000fc80000410000 */
[----:B------:R-:W-:Y:S02]  /*1670*/  @P5 FADD.FTZ R54, R34, R54 ;  /* 0x0000003622365221 */ /* 0x000fe40000010000 */
.L_x_9577:
[----:B------:R-:W-:Y:S05]  /*1680*/  BSYNC B1 ;  /* 0x0000000000017941 */ /* 0x000fea0003800000 */
.L_x_9576:
[----:B------:R-:W-:Y:S01]  /*1690*/  BSSY B1, `(.L_x_9578) ;  /* 0x0000006000017945 */ /* 0x000fe20003800000 */
[----:B------:R-:W-:Y:S05]  /*16a0*/  @!P6 BRA `(.L_x_9579) ;  /* 0x000000400000e947 */ /* 0x000fea0003800000 */
[----:B-----5:R-:W-:-:S05]  /*16b0*/  PRMT R55, RZ, 0x7610, R49 ;  /* 0x00007610ff377816 */ /* 0x020fca0000000031 */
[----:B------:R-:W-:-:S04]  /*16c0*/  FMUL.FTZ R55, R55, c[0x0][0x1ec] ;  /* 0x00007b0037377a20 */ /* 0x000fc80000410000 */
[----:B------:R-:W-:-:S04]  /*16d0*/  FMUL.FTZ R55, R14, R55 ;  /* 0x000000370e377220 */ /* 0x000fc80000410000 */
[----:B------:R-:W-:Y:S02]  /*16e0*/  @P5 FADD.FTZ R55, R35, R55 ;  /* 0x0000003723375221 */ /* 0x000fe40000010000 */
.L_x_9579:
[----:B------:R-:W-:Y:S05]  /*16f0*/  BSYNC B1 ;  /* 0x0000000000017941 */ /* 0x000fea0003800000 */
.L_x_9578:
[----:B------:R-:W-:Y:S01]  /*1700*/  BSSY B1, `(.L_x_9580) ;  /* 0x0000006000017945 */ /* 0x000fe20003800000 */
[----:B------:R-:W-:Y:S05]  /*1710*/  @!P6 BRA `(.L_x_9581) ;  /* 0x000000400000e947 */ /* 0x000fea0003800000 */
[----:B-----5:R-:W-:-:S05]  /*1720*/  PRMT R56, RZ, 0x5410, R50 ;  /* 0x00005410ff387816 */ /* 0x020fca0000000032 */
[----:B------:R-:W-:-:S04]  /*1730*/  FMUL.FTZ R56, R56, c[0x0][0x1ec] ;  /* 0x00007b0038387a20 */ /* 0x000fc80000410000 */
[----:B------:R-:W-:-:S04]  /*1740*/  FMUL.FTZ R56, R13, R56 ;  /* 0x000000380d387220 */ /* 0x000fc80000410000 */
[----:B------:R-:W-:Y:S02]  /*1750*/  @P5 FADD.FTZ R56, R40, R56 ;  /* 0x0000003828385221 */ /* 0x000fe40000010000 */
.L_x_9581:
[----:B------:R-:W-:Y:S05]  /*1760*/  BSYNC B1 ;  /* 0x0000000000017941 */ /* 0x000fea0003800000 */
.L_x_9580:
[----:B------:R-:W-:Y:S01]  /*1770*/  BSSY B1, `(.L_x_9582) ;  /* 0x0000006000017945 */ /* 0x000fe20003800000 */
[----:B------:R-:W-:Y:S05]  /*1780*/  @!P6 BRA `(.L_x_9583) ;  /* 0x000000400000e947 */ /* 0x000fea0003800000 */
[----:B-----5:R-:W-:-:S05]  /*1790*/  PRMT R57, RZ, 0x7610, R50 ;  /* 0x00007610ff397816 */ /* 0x020fca0000000032 */
[----:B------:R-:W-:-:S04]  /*17a0*/  FMUL.FTZ R57, R57, c[0x0][0x1ec] ;  /* 0x00007b0039397a20 */ /* 0x000fc80000410000 */
[----:B------:R-:W-:-:S04]  /*17b0*/  FMUL.FTZ R57, R12, R57 ;  /* 0x000000390c397220 */ /* 0x000fc80000410000 */
[----:B------:R-:W-:Y:S02]  /*17c0*/  @P5 FADD.FTZ R57, R41, R57 ;  /* 0x0000003929395221 */ /* 0x000fe40000010000 */
.L_x_9583:
[----:B------:R-:W-:Y:S05]  /*17d0*/  BSYNC B1 ;  /* 0x0000000000017941 */ /* 0x000fea0003800000 */
.L_x_9582:
[----:B------:R-:W-:Y:S01]  /*17e0*/  BSSY B1, `(.L_x_9584) ;  /* 0x0000006000017945 */ /* 0x000fe20003800000 */
[----:B------:R-:W-:Y:S05]  /*17f0*/  @!P6 BRA `(.L_x_9585) ;  /* 0x000000400000e947 */ /* 0x000fea0003800000 */
[----:B-----5:R-:W-:-:S05]  /*1800*/  PRMT R58, RZ, 0x5410, R51 ;  /* 0x00005410ff3a7816 */ /* 0x020fca0000000033 */
[----:B------:R-:W-:-:S04]  /*1810*/  FMUL.FTZ R58, R58, c[0x0][0x1ec] ;  /* 0x00007b003a3a7a20 */ /* 0x000fc80000410000 */
[----:B------:R-:W-:-:S04]  /*1820*/  FMUL.FTZ R58, R11, R58 ;  /* 0x0000003a0b3a7220 */ /* 0x000fc80000410000 */
[----:B------:R-:W-:Y:S02]  /*1830*/  @P5 FADD.FTZ R58, R42, R58 ;  /* 0x0000003a2a3a5221 */ /* 0x000fe40000010000 */
.L_x_9585:
[----:B------:R-:W-:Y:S05]  /*1840*/  BSYNC B1 ;  /* 0x0000000000017941 */ /* 0x000fea0003800000 */
.L_x_9584:
[----:B------:R-:W-:Y:S01]  /*1850*/  BSSY B1, `(.L_x_9586) ;  /* 0x0000006000017945 */ /* 0x000fe20003800000 */
[----:B------:R-:W-:Y:S05]  /*1860*/  @!P6 BRA `(.L_x_9587) ;  /* 0x000000400000e947 */ /* 0x000fea0003800000 */
[----:B-----5:R-:W-:-:S05]  /*1870*/  PRMT R59, RZ, 0x7610, R51 ;  /* 0x00007610ff3b7816 */ /* 0x020fca0000000033 */
[----:B------:R-:W-:-:S04]  /*1880*/  FMUL.FTZ R59, R59, c[0x0][0x1ec] ;  /* 0x00007b003b3b7a20 */ /* 0x000fc80000410000 */
[----:B------:R-:W-:-:S04]  /*1890*/  FMUL.FTZ R59, R10, R59 ;  /* 0x0000003b0a3b7220 */ /* 0x000fc80000410000 */
[----:B------:R-:W-:Y:S02]  /*18a0*/  @P5 FADD.FTZ R59, R43, R59 ;  /* 0x0000003b2b3b5221 */ /* 0x000fe40000010000 */
.L_x_9587:
[----:B------:R-:W-:Y:S05]  /*18b0*/  BSYNC B1 ;  /* 0x0000000000017941 */ /* 0x000fea0003800000 */
.L_x_9586:
[----:B------:R0:W-:Y:S01]  /*18c0*/  STG.E.128 [R76.64], R52 ;  /* 0x000000344c007986 */ /* 0x0001e2000c101d04 */
[----:B------:R-:W-:Y:S02]  /*18d0*/  IADD3 R151, R151, 0x20, RZ ;  /* 0x0000002097977810 */ /* 0x000fe40007ffe0ff */
[----:B------:R-:W-:Y:S01]  /*18e0*/  IADD3 R152, R152, 0x20, RZ ;  /* 0x0000002098987810 */ /* 0x000fe20007ffe0ff */
[----:B------:R0:W-:Y:S04]  /*18f0*/  STG.E.128 [R76.64+0x10], R56 ;  /* 0x000010384c007986 */ /* 0x0001e8000c101d04 */
.L_x_9571:
[----:B------:R-:W-:Y:S05]  /*1900*/  BSYNC B0 ;  /* 0x0000000000007941 */ /* 0x000fea0003800000 */
.L_x_9570:
        /* <DEDUP_REMOVED lines=44> */
.L_x_9591:
[----:B-1----:R-:W-:Y:S05]  /*1bd0*/  BSYNC B1 ;  /* 0x0000000000017941 */ /* 0x002fea0003800000 */
.L_x_9590:
[----:B------:R-:W-:Y:S01]  /*1be0*/  BSSY B1, `(.L_x_9592) ;  /* 0x0000006000017945 */ /* 0x000fe20003800000 */
[----:B------:R-:W-:Y:S05]  /*1bf0*/  @!P6 BRA `(.L_x_9593) ;  /* 0x000000400000e947 */ /* 0x000fea0003800000 */
[----:B-----5:R-:W-:-:S05]  /*1c00*/  PRMT R61, RZ, 0x7610, R48 ;  /* 0x00007610ff3d7816 */ /* 0x020fca0000000030 */
[----:B------:R-:W-:-:S04]  /*1c10*/  FMUL.FTZ R61, R61, c[0x0][0x1ec] ;  /* 0x00007b003d3d7a20 */ /* 0x000fc80000410000 */
[----:B------:R-:W-:-:S04]  /*1c20*/  FMUL.FTZ R61, R8, R61 ;  /* 0x0000003d083d7220 */ /* 0x000fc80000410000 */
[----:B------:R-:W-:Y:S02]  /*1c30*/  @P5 FADD.FTZ R61, R33, R61 ;  /* 0x0000003d213d5221 */ /* 0x000fe40000010000 */
.L_x_9593:
[----:B------:R-:W-:Y:S05]  /*1c40*/  BSYNC B1 ;  /* 0x0000000000017941 */ /* 0x000fea0003800000 */
.L_x_9592:
[----:B------:R-:W-:Y:S01]  /*1c50*/  BSSY B1, `(.L_x_9594) ;  /* 0x0000006000017945 */ /* 0x000fe20003800000 */
[----:B------:R-:W-:Y:S05]  /*1c60*/  @!P6 BRA `(.L_x_9595) ;  /* 0x000000400000e947 */ /* 0x000fea0003800000 */
[----:B-----5:R-:W-:-:S05]  /*1c70*/  PRMT R62, RZ, 0x5410, R49 ;  /* 0x00005410ff3e7816 */ /* 0x020fca0000000031 */
[----:B------:R-:W-:-:S04]  /*1c80*/  FMUL.FTZ R62, R62, c[0x0][0x1ec] ;  /* 0x00007b003e3e7a20 */ /* 0x000fc80000410000 */
[----:B------:R-:W-:-:S04]  /*1c90*/  FMUL.FTZ R62, R7, R62 ;  /* 0x0000003e073e7220 */ /* 0x000fc80000410000 */
[----:B------:R-:W-:Y:S02]  /*1ca0*/  @P5 FADD.FTZ R62, R34, R62 ;  /* 0x0000003e223e5221 */ /* 0x000fe40000010000 */
.L_x_9595:
[----:B------:R-:W-:Y:S05]  /*1cb0*/  BSYNC B1 ;  /* 0x0000000000017941 */ /* 0x000fea0003800000 */
.L_x_9594:
[----:B------:R-:W-:Y:S01]  /*1cc0*/  BSSY B1, `(.L_x_9596) ;  /* 0x0000006000017945 */ /* 0x000fe20003800000 */
[----:B------:R-:W-:Y:S05]  /*1cd0*/  @!P6 BRA `(.L_x_9597) ;  /* 0x000000400000e947 */ /* 0x000fea0003800000 */
[----:B-----5:R-:W-:-:S05]  /*1ce0*/  PRMT R63, RZ, 0x7610, R49 ;  /* 0x00007610ff3f7816 */ /* 0x020fca0000000031 */
[----:B------:R-:W-:-:S04]  /*1cf0*/  FMUL.FTZ R63, R63, c[0x0][0x1ec] ;  /* 0x00007b003f3f7a20 */ /* 0x000fc80000410000 */
[----:B------:R-:W-:-:S04]  /*1d00*/  FMUL.FTZ R63, R6, R63 ;  /* 0x0000003f063f7220 */ /* 0x000fc80000410000 */
[----:B------:R-:W-:Y:S02]  /*1d10*/  @P5 FADD.FTZ R63, R35, R63 ;  /* 0x0000003f233f5221 */ /* 0x000fe40000010000 */
.L_x_9597:
[----:B------:R-:W-:Y:S05]  /*1d20*/  BSYNC B1 ;  /* 0x0000000000017941 */ /* 0x000fea0003800000 */
.L_x_9596:
[----:B------:R-:W-:Y:S01]  /*1d30*/  BSSY B1, `(.L_x_9598) ;  /* 0x0000006000017945 */ /* 0x000fe20003800000 */
[----:B------:R-:W-:Y:S05]  /*1d40*/  @!P6 BRA `(.L_x_9599) ;  /* 0x000000400000e947 */ /* 0x000fea0003800000 */
[----:B-----5:R-:W-:-:S05]  /*1d50*/  PRMT R64, RZ, 0x5410, R50 ;  /* 0x00005410ff407816 */ /* 0x020fca0000000032 */
[----:B------:R-:W-:-:S04]  /*1d60*/  FMUL.FTZ R64, R64, c[0x0][0x1ec] ;  /* 0x00007b0040407a20 */ /* 0x000fc80000410000 */
[----:B------:R-:W-:-:S04]  /*1d70*/  FMUL.FTZ R64, R5, R64 ;  /* 0x0000004005407220 */ /* 0x000fc80000410000 */
[----:B------:R-:W-:Y:S02]  /*1d80*/  @P5 FADD.FTZ R64, R40, R64 ;  /* 0x0000004028405221 */ /* 0x000fe40000010000 */
.L_x_9599:
[----:B------:R-:W-:Y:S05]  /*1d90*/  BSYNC B1 ;  /* 0x0000000000017941 */ /* 0x000fea0003800000 */
.L_x_9598:
[----:B------:R-:W-:Y:S01]  /*1da0*/  BSSY B1, `(.L_x_9600) ;  /* 0x0000006000017945 */ /* 0x000fe20003800000 */
[----:B------:R-:W-:Y:S05]  /*1db0*/  @!P6 BRA `(.L_x_9601) ;  /* 0x000000400000e947 */ /* 0x000fea0003800000 */
[----:B-----5:R-:W-:-:S05]  /*1dc0*/  PRMT R65, RZ, 0x7610, R50 ;  /* 0x00007610ff417816 */ /* 0x020fca0000000032 */
[----:B------:R-:W-:-:S04]  /*1dd0*/  FMUL.FTZ R65, R65, c[0x0][0x1ec] ;  /* 0x00007b0041417a20 */ /* 0x000fc80000410000 */
[----:B------:R-:W-:-:S04]  /*1de0*/  FMUL.FTZ R65, R4, R65 ;  /* 0x0000004104417220 */ /* 0x000fc80000410000 */
[----:B------:R-:W-:Y:S02]  /*1df0*/  @P5 FADD.FTZ R65, R41, R65 ;  /* 0x0000004129415221 */ /* 0x000fe40000010000 */
.L_x_9601:
[----:B------:R-:W-:Y:S05]  /*1e00*/  BSYNC B1 ;  /* 0x0000000000017941 */ /* 0x000fea0003800000 */
.L_x_9600:
[----:B------:R-:W-:Y:S01]  /*1e10*/  BSSY B1, `(.L_x_9602) ;  /* 0x0000006000017945 */ /* 0x000fe20003800000 */
[----:B------:R-:W-:Y:S05]  /*1e20*/  @!P6 BRA `(.L_x_9603) ;  /* 0x000000400000e947 */ /* 0x000fea0003800000 */
[----:B-----5:R-:W-:-:S05]  /*1e30*/  PRMT R66, RZ, 0x5410, R51 ;  /* 0x00005410ff427816 */ /* 0x020fca0000000033 */
[----:B------:R-:W-:-:S04]  /*1e40*/  FMUL.FTZ R66, R66, c[0x0][0x1ec] ;  /* 0x00007b0042427a20 */ /* 0x000fc80000410000 */
[----:B------:R-:W-:-:S04]  /*1e50*/  FMUL.FTZ R66, R3, R66 ;  /* 0x0000004203427220 */ /* 0x000fc80000410000 */
[----:B------:R-:W-:Y:S02]  /*1e60*/  @P5 FADD.FTZ R66, R42, R66 ;  /* 0x000000422a425221 */ /* 0x000fe40000010000 */
.L_x_9603:
[----:B------:R-:W-:Y:S05]  /*1e70*/  BSYNC B1 ;  /* 0x0000000000017941 */ /* 0x000fea0003800000 */
.L_x_9602:
[----:B------:R-:W-:Y:S01]  /*1e80*/  BSSY B1, `(.L_x_9604) ;  /* 0x0000006000017945 */ /* 0x000fe20003800000 */
[----:B------:R-:W-:Y:S05]  /*1e90*/  @!P6 BRA `(.L_x_9605) ;  /* 0x000000400000e947 */ /* 0x000fea0003800000 */
[----:B-----5:R-:W-:-:S05]  /*1ea0*/  PRMT R67, RZ, 0x7610, R51 ;  /* 0x00007610ff437816 */ /* 0x020fca0000000033 */
[----:B------:R-:W-:-:S04]  /*1eb0*/  FMUL.FTZ R67, R67, c[0x0][0x1ec] ;  /* 0x00007b0043437a20 */ /* 0x000fc80000410000 */
[----:B------:R-:W-:-:S04]  /*1ec0*/  FMUL.FTZ R67, R2, R67 ;  /* 0x0000004302437220 */ /* 0x000fc80000410000 */
[----:B------:R-:W-:Y:S02]  /*1ed0*/  @P5 FADD.FTZ R67, R43, R67 ;  /* 0x000000432b435221 */ /* 0x000fe40000010000 */
.L_x_9605:
[----:B------:R-:W-:Y:S05]  /*1ee0*/  BSYNC B1 ;  /* 0x0000000000017941 */ /* 0x000fea0003800000 */
.L_x_9604:
[----:B------:R0:W-:Y:S01]  /*1ef0*/  STG.E.128 [R76.64], R60 ;  /* 0x0000003c4c007986 */ /* 0x0001e2000c101d04 */
[----:B------:R-:W-:Y:S02]  /*1f00*/  IADD3 R151, R151, 0x20, RZ ;  /* 0x0000002097977810 */ /* 0x000fe40007ffe0ff */
[----:B------:R-:W-:Y:S01]  /*1f10*/  IADD3 R152, R152, 0x20, RZ ;  /* 0x0000002098987810 */ /* 0x000fe20007ffe0ff */
[----:B------:R0:W-:Y:S04]  /*1f20*/  STG.E.128 [R76.64+0x10], R64 ;  /* 0x000010404c007986 */ /* 0x0001e8000c101d04 */
.L_x_9589:
[----:B------:R-:W-:Y:S05]  /*1f30*/  BSYNC B0 ;  /* 0x0000000000007941 */ /* 0x000fea0003800000 */
.L_x_9588:
        /* <DEDUP_REMOVED lines=13> */
[----:B------:R-:W-:Y:S01]  /*2010*/  IMAD.MOV.U32 R153, RZ, RZ, 0x20 ;  /* 0x00000020ff997424 */ /* 0x000fe200078e00ff */
[----:B------:R-:W-:Y:S02]  /*2020*/  BSSY B1, `(.L_x_9608) ;  /* 0x000001e000017945 */ /* 0x000fe40003800000 */
[----:B------:R-:W-:Y:S01]  /*2030*/  @!P5 ISETP.NE.AND.EX P4, PT, RZ, c[0x0][0x184], PT, P4 ;  /* 0x00006100ff00da0c */ /* 0x000fe20003f85340 */
[----:B------:R-:W-:-:S03]  /*2040*/  IMAD.WIDE.U32 R152, R152, R153, c[0x0][0x188] ;  /* 0x0000620098987625 */ /* 0x000fc600078e0099 */
        /* <DEDUP_REMOVED lines=23> */
[----:B-----5:R-:W-:-:S05]  /*21c0*/  PRMT R68, RZ, 0x5410, R48 ;  /* 0x00005410ff447816 */ /* 0x020fca0000000030 */
[----:B0-----:R-:W-:-:S04]  /*21d0*/  FMUL.FTZ R77, R68, c[0x0][0x1ec] ;  /* 0x00007b00444d7a20 */ /* 0x001fc80000410000 */
[----:B------:R-:W-:-:S04]  /*21e0*/  FMUL.FTZ R68, R0, R77 ;  /* 0x0000004d00447220 */ /* 0x000fc80000410000 */
[----:B------:R-:W-:Y:S02]  /*21f0*/  @P0 FADD.FTZ R68, R32, R68 ;  /* 0x0000004420440221 */ /* 0x000fe40000010000 */
.L_x_9609:
[----:B------:R-:W-:Y:S05]  /*2200*/  BSYNC B1 ;  /* 0x0000000000017941 */ /* 0x000fea0003800000 */
.L_x_9608:
[----:B------:R-:W-:Y:S01]  /*2210*/  BSSY B1, `(.L_x_9610) ;  /* 0x0000006000017945 */ /* 0x000fe20003800000 */
[----:B------:R-:W-:Y:S05]  /*2220*/  @!P5 BRA `(.L_x_9611) ;  /* 0x000000400000d947 */ /* 0x000fea0003800000 */
[----:B-----5:R-:W-:-:S05]  /*2230*/  PRMT R69, RZ, 0x7610, R48 ;  /* 0x00007610ff457816 */ /* 0x020fca0000000030 */
[----:B------:R-:W-:-:S04]  /*2240*/  FMUL.FTZ R69, R69, c[0x0][0x1ec] ;  /* 0x00007b0045457a20 */ /* 0x000fc80000410000 */
[----:B------:R-:W-:-:S04]  /*2250*/  FMUL.FTZ R69, R28, R69 ;  /* 0x000000451c457220 */ /* 0x000fc80000410000 */
[----:B------:R-:W-:Y:S02]  /*2260*/  @P0 FADD.FTZ R69, R33, R69 ;  /* 0x0000004521450221 */ /* 0x000fe40000010000 */
.L_x_9611:
[----:B------:R-:W-:Y:S05]  /*2270*/  BSYNC B1 ;  /* 0x0000000000017941 */ /* 0x000fea0003800000 */
.L_x_9610:
[----:B------:R-:W-:Y:S01]  /*2280*/  BSSY B1, `(.L_x_9612) ;  /* 0x0000006000017945 */ /* 0x000fe20003800000 */
[----:B------:R-:W-:Y:S05]  /*2290*/  @!P5 BRA `(.L_x_9613) ;  /* 0x000000400000d947 */ /* 0x000fea0003800000 */
[----:B-----5:R-:W-:-:S05]  /*22a0*/  PRMT R70, RZ, 0x5410, R49 ;  /* 0x00005410ff467816 */ /* 0x020fca0000000031 */
[----:B------:R-:W-:-:S04]  /*22b0*/  FMUL.FTZ R70, R70, c[0x0][0x1ec] ;  /* 0x00007b0046467a20 */ /* 0x000fc80000410000 */
[----:B------:R-:W-:-:S04]  /*22c0*/  FMUL.FTZ R70, R27, R70 ;  /* 0x000000461b467220 */ /* 0x000fc80000410000 */
[----:B------:R-:W-:Y:S02]  /*22d0*/  @P0 FADD.FTZ R70, R34, R70 ;  /* 0x0000004622460221 */ /* 0x000fe40000010000 */
.L_x_9613:
[----:B------:R-:W-:Y:S05]  /*22e0*/  BSYNC B1 ;  /* 0x0000000000017941 */ /* 0x000fea0003800000 */
.L_x_9612:
[----:B------:R-:W-:Y:S01]  /*22f0*/  BSSY B1, `(.L_x_9614) ;  /* 0x0000006000017945 */ /* 0x000fe20003800000 */
[----:B------:R-:W-:Y:S05]  /*2300*/  @!P5 BRA `(.L_x_9615) ;  /* 0x000000400000d947 */ /* 0x000fea0003800000 */
[----:B-----5:R-:W-:-:S05]  /*2310*/  PRMT R71, RZ, 0x7610, R49 ;  /* 0x00007610ff477816 */ /* 0x020fca0000000031 */
[----:B------:R-:W-:-:S04]  /*2320*/  FMUL.FTZ R71, R71, c[0x0][0x1ec] ;  /* 0x00007b0047477a20 */ /* 0x000fc80000410000 */
[----:B------:R-:W-:-:S04]  /*2330*/  FMUL.FTZ R71, R30, R71 ;  /* 0x000000471e477220 */ /* 0x000fc80000410000 */
[----:B------:R-:W-:Y:S02]  /*2340*/  @P0 FADD.FTZ R71, R35, R71 ;  /* 0x0000004723470221 */ /* 0x000fe40000010000 */
.L_x_9615:
[----:B------:R-:W-:Y:S05]  /*2350*/  BSYNC B1 ;  /* 0x0000000000017941 */ /* 0x000fea0003800000 */
.L_x_9614:
[----:B------:R-:W-:Y:S01]  /*2360*/  BSSY B1, `(.L_x_9616) ;  /* 0x0000006000017945 */ /* 0x000fe20003800000 */
[----:B------:R-:W-:Y:S05]  /*2370*/  @!P5 BRA `(.L_x_9617) ;  /* 0x000000400000d947 */ /* 0x000fea0003800000 */
[----:B-----5:R-:W-:-:S05]  /*2380*/  PRMT R72, RZ, 0x5410, R50 ;  /* 0x00005410ff487816 */ /* 0x020fca0000000032 */
[----:B------:R-:W-:-:S04]  /*2390*/  FMUL.FTZ R72, R72, c[0x0][0x1ec] ;  /* 0x00007b0048487a20 */ /* 0x000fc80000410000 */
[----:B------:R-:W-:-:S04]  /*23a0*/  FMUL.FTZ R72, R29, R72 ;  /* 0x000000481d487220 */ /* 0x000fc80000410000 */
[----:B------:R-:W-:Y:S02]  /*23b0*/  @P0 FADD.FTZ R72, R40, R72 ;  /* 0x0000004828480221 */ /* 0x000fe40000010000 */
.L_x_9617:
[----:B------:R-:W-:Y:S05]  /*23c0*/  BSYNC B1 ;  /* 0x0000000000017941 */ /* 0x000fea0003800000 */
.L_x_9616:
[----:B------:R-:W-:Y:S01]  /*23d0*/  BSSY B1, `(.L_x_9618) ;  /* 0x0000006000017945 */ /* 0x000fe20003800000 */
[----:B------:R-:W-:Y:S05]  /*23e0*/  @!P5 BRA `(.L_x_9619) ;  /* 0x000000400000d947 */ /* 0x000fea0003800000 */
[----:B-----5:R-:W-:-:S05]  /*23f0*/  PRMT R73, RZ, 0x7610, R50 ;  /* 0x00007610ff497816 */ /* 0x020fca0000000032 */
[----:B------:R-:W-:-:S04]  /*2400*/  FMUL.FTZ R73, R73, c[0x0][0x1ec] ;  /* 0x00007b0049497a20 */ /* 0x000fc80000410000 */
[----:B------:R-:W-:-:S04]  /*2410*/  FMUL.FTZ R73, R80, R73 ;  /* 0x0000004950497220 */ /* 0x000fc80000410000 */
[----:B------:R-:W-:Y:S02]  /*2420*/  @P0 FADD.FTZ R73, R41, R73 ;  /* 0x0000004929490221 */ /* 0x000fe40000010000 */
.L_x_9619:
[----:B------:R-:W-:Y:S05]  /*2430*/  BSYNC B1 ;  /* 0x0000000000017941 */ /* 0x000fea0003800000 */
.L_x_9618:
[----:B------:R-:W-:Y:S01]  /*2440*/  BSSY B1, `(.L_x_9620) ;  /* 0x0000006000017945 */ /* 0x000fe20003800000 */
[----:B------:R-:W-:Y:S05]  /*2450*/  @!P5 BRA `(.L_x_9621) ;  /* 0x000000400000d947 */ /* 0x000fea0003800000 */
[----:B-----5:R-:W-:-:S05]  /*2460*/  PRMT R74, RZ, 0x5410, R51 ;  /* 0x00005410ff4a7816 */ /* 0x020fca0000000033 */
[----:B------:R-:W-:-:S04]  /*2470*/  FMUL.FTZ R74, R74, c[0x0][0x1ec] ;  /* 0x00007b004a4a7a20 */ /* 0x000fc80000410000 */
[----:B------:R-:W-:-:S04]  /*2480*/  FMUL.FTZ R74, R31, R74 ;  /* 0x0000004a1f4a7220 */ /* 0x000fc80000410000 */
[----:B------:R-:W-:Y:S02]  /*2490*/  @P0 FADD.FTZ R74, R42, R74 ;  /* 0x0000004a2a4a0221 */ /* 0x000fe40000010000 */
.L_x_9621:
[----:B------:R-:W-:Y:S05]  /*24a0*/  BSYNC B1 ;  /* 0x0000000000017941 */ /* 0x000fea0003800000 */
.L_x_9620:
[----:B------:R-:W-:Y:S01]  /*24b0*/  BSSY B1, `(.L_x_9622) ;  /* 0x0000006000017945 */ /* 0x000fe20003800000 */
[----:B------:R-:W-:Y:S05]  /*24c0*/  @!P5 BRA `(.L_x_9623) ;  /* 0x000000400000d947 */ /* 0x000fea0003800000 */
[----:B-----5:R-:W-:-:S05]  /*24d0*/  PRMT R75, RZ, 0x7610, R51 ;  /* 0x00007610ff4b7816 */ /* 0x020fca0000000033 */
[----:B------:R-:W-:-:S04]  /*24e0*/  FMUL.FTZ R75, R75, c[0x0][0x1ec] ;  /* 0x00007b004b4b7a20 */ /* 0x000fc80000410000 */
[----:B------:R-:W-:-:S04]  /*24f0*/  FMUL.FTZ R75, R82, R75 ;  /* 0x0000004b524b7220 */ /* 0x000fc80000410000 */
[----:B------:R-:W-:Y:S02]  /*2500*/  @P0 FADD.FTZ R75, R43, R75 ;  /* 0x0000004b2b4b0221 */ /* 0x000fe40000010000 */
.L_x_9623:
[----:B------:R-:W-:Y:S05]  /*2510*/  BSYNC B1 ;  /* 0x0000000000017941 */ /* 0x000fea0003800000 */
.L_x_9622:
[----:B------:R1:W-:Y:S04]  /*2520*/  STG.E.128 [R152.64], R68 ;  /* 0x0000004498007986 */ /* 0x0003e8000c101d04 */
[----:B------:R1:W-:Y:S02]  /*2530*/  STG.E.128 [R152.64+0x10], R72 ;  /* 0x0000104898007986 */ /* 0x0003e4000c101d04 */
.L_x_9607:
[----:B------:R-:W-:Y:S05]  /*2540*/  BSYNC B0 ;  /* 0x0000000000007941 */ /* 0x000fea0003800000 */
.L_x_9606:
        /* <DEDUP_REMOVED lines=38> */
[----:B------:R0:W2:Y:S02]  /*27b0*/  SHFL.BFLY PT, R76, R79, 0x1, 0x1f ;  /* 0x0c201f004f4c7f89 */ /* 0x0000a400000e0000 */
.L_x_9636:
[----:B--2---:R-:W-:Y:S01]  /*27c0*/  FADD.FTZ R155, R79, R76 ;  /* 0x0000004c4f9b7221 */ /* 0x004fe20000010000 */
[----:B------:R-:W-:Y:S05]  /*27d0*/  BRA.DIV ~URZ, `(.L_x_9625) ;  /* 0x000010427f007947 */ /* 0x000fea000b800000 */
[----:B------:R-:W2:Y:S02]  /*27e0*/  SHFL.BFLY PT, R76, R155, 0x2, 0x1f ;  /* 0x0c401f009b4c7f89 */ /* 0x000ea400000e0000 */
[----:B--2---:R-:W-:-:S05]  /*27f0*/  FADD.FTZ R76, R155, R76 ;  /* 0x0000004c9b4c7221 */ /* 0x004fca0000010000 */
[----:B------:R-:W2:Y:S02]  /*2800*/  SHFL.BFLY PT, R77, R76, 0x4, 0x1f ;  /* 0x0c801f004c4d7f89 */ /* 0x000ea400000e0000 */
[----:B--2---:R-:W-:-:S05]  /*2810*/  FADD.FTZ R77, R76, R77 ;  /* 0x0000004d4c4d7221 */ /* 0x004fca0000010000 */
[----:B------:R-:W2:Y:S02]  /*2820*/  SHFL.BFLY PT, R78, R77, 0x8, 0x1f ;  /* 0x0d001f004d4e7f89 */ /* 0x000ea400000e0000 */
[----:B--2---:R-:W-:-:S05]  /*2830*/  FADD.FTZ R78, R77, R78 ;  /* 0x0000004e4d4e7221 */ /* 0x004fca0000010000 */
[----:B0-----:R-:W0:Y:S02]  /*2840*/  SHFL.BFLY PT, R79, R78, 0x10, 0x1f ;  /* 0x0e001f004e4f7f89 */ /* 0x001e2400000e0000 */
[----:B0-----:R-:W-:-:S04]  /*2850*/  FADD.FTZ R79, R78, R79 ;  /* 0x0000004f4e4f7221 */ /* 0x001fc80000010000 */
[----:B------:R-:W-:-:S04]  /*2860*/  FMUL.FTZ R149, R79, c[0x0][0x1e0] ;  /* 0x000078004f957a20 */ /* 0x000fc80000410000 */
[--C-:B------:R-:W-:Y:S02]  /*2870*/  FADD.FTZ R79, R36, -R149.reuse ;  /* 0x80000095244f7221 */ /* 0x100fe40000010000 */
[--C-:B-1----:R-:W-:Y:S02]  /*2880*/  FADD.FTZ R152, R37, -R149.reuse ;  /* 0x8000009525987221 */ /* 0x102fe40000010000 */
        /* <DEDUP_REMOVED lines=72> */
.L_x_9637:
[----:B------:R-:W-:Y:S01]  /*2d10*/  FMUL.FTZ R76, R149, R149 ;  /* 0x00000095954c7220 */ /* 0x000fe20000410000 */
[----:B------:R-:W-:Y:S01]  /*2d20*/  ISETP.NE.AND P0, PT, RZ, UR6, PT ;  /* 0x00000006ff007c0c */ /* 0x000fe2000bf05270 */
[----:B-1----:R-:W-:Y:S01]  /*2d30*/  FADD.FTZ R151, R151, R152 ;  /* 0x0000009897977221 */ /* 0x002fe20000010000 */
[----:B------:R-:W-:Y:S01]  /*2d40*/  MOV R78, c[0x0][0x1e0] ;  /* 0x00007800004e7a02 */ /* 0x000fe20000000f00 */
[----:B------:R-:W-:Y:S01]  /*2d50*/  BSSY B0, `(.L_x_9626) ;  /* 0x000009e000007945 */ /* 0x000fe20003800000 */
        /* <DEDUP_REMOVED lines=24> */
[----:B0-----:R-:W-:Y:S02]  /*2ee0*/  FADD.FTZ R152, R39, -R150 ;  /* 0x8000009627987221 */ /* 0x001fe40000010000 */
        /* <DEDUP_REMOVED lines=28> */
.L_x_9629:
[----:B------:R-:W-:Y:S05]  /*30b0*/  BSYNC B1 ;  /* 0x0000000000017941 */ /* 0x000fea0003800000 */
.L_x_9628:
[----:B------:R-:W-:Y:S01]  /*30c0*/  ISETP.GE.U32.AND P0, PT, R26, 0x40, PT ;  /* 0x000000401a00780c */ /* 0x000fe20003f06070 */
[----:B------:R-:W-:-:S12]  /*30d0*/  BSSY B1, `(.L_x_9630) ;  /* 0x0000022000017945 */ /* 0x000fd80003800000 */
        /* <DEDUP_REMOVED lines=33> */
.L_x_9631:
[----:B------:R-:W-:Y:S05]  /*32f0*/  BSYNC B1 ;  /* 0x0000000000017941 */ /* 0x000fea0003800000 */
.L_x_9630:
        /* <DEDUP_REMOVED lines=34> */
.L_x_9633:
[----:B------:R-:W-:Y:S05]  /*3520*/  BSYNC B1 ;  /* 0x0000000000017941 */ /* 0x000fea0003800000 */
.L_x_9632:
        /* <DEDUP_REMOVED lines=17> */
[C---:B------:R-:W-:Y:S02]  /*3640*/  FMUL.FTZ R76, R151.reuse, R76 ;  /* 0x0000004c974c7220 */ /* 0x040fe40000410000 */
[----:B------:R-:W-:Y:S01]  /*3650*/  FMUL.FTZ R77, R151, R78 ;  /* 0x0000004e974d7220 */ /* 0x000fe20000410000 */
[----:B------:R-:W-:Y:S01]  /*3660*/  F2FP.BF16.PACK_AB R78, R109, R154 ;  /* 0x0000009a6d4e723e */ /* 0x000fe200000010ff */
[C---:B------:R-:W-:Y:S01]  /*3670*/  FMUL.FTZ R108, R151.reuse, R108 ;  /* 0x0000006c976c7220 */ /* 0x040fe20000410000 */
[----:B------:R-:W-:Y:S01]  /*3680*/  F2FP.BF16.PACK_AB R79, R150, R79 ;  /* 0x0000004f964f723e */ /* 0x000fe200000010ff */
[----:B------:R-:W-:Y:S01]  /*3690*/  FMUL.FTZ R152, R151, R152 ;  /* 0x0000009897987220 */ /* 0x000fe20000410000 */
[----:B------:R-:W-:Y:S01]  /*36a0*/  MOV R150, 0x10 ;  /* 0x0000001000967802 */ /* 0x000fe20000000f00 */
[----:B------:R-:W-:-:S02]  /*36b0*/  FFMA.FTZ R76, R131, R76, R140 ;  /* 0x0000004c834c7223 */ /* 0x000fc4000001008c */
[----:B------:R-:W-:Y:S02]  /*36c0*/  FFMA.FTZ R108, R133, R108, R142 ;  /* 0x0000006c856c7223 */ /* 0x000fe4000001008e */
[----:B------:R-:W-:Y:S02]  /*36d0*/  FFMA.FTZ R151, R136, R152, R145 ;  /* 0x0000009888977223 */ /* 0x000fe40000010091 */
[----:B------:R-:W-:-:S03]  /*36e0*/  FFMA.FTZ R109, R134, R77, R143 ;  /* 0x0000004d866d7223 */ /* 0x000fc6000001008f */
[----:B------:R-:W-:Y:S02]  /*36f0*/  F2FP.BF16.PACK_AB R77, R151, R108 ;  /* 0x0000006c974d723e */ /* 0x000fe400000010ff */
[----:B------:R-:W-:Y:S01]  /*3700*/  F2FP.BF16.PACK_AB R76, R109, R76 ;  /* 0x0000004c6d4c723e */ /* 0x000fe200000010ff */
[----:B------:R-:W-:-:S05]  /*3710*/  IMAD.WIDE.U32 R108, R149, R150, c[0x0][0x208] ;  /* 0x00008200956c7625 */ /* 0x000fca00078e0096 */
[----:B------:R0:W-:Y:S02]  /*3720*/  STG.E.128 [R108.64], R76 ;  /* 0x0000004c6c007986 */ /* 0x0001e4000c101d04 */
.L_x_9627:
[----:B------:R-:W-:Y:S05]  /*3730*/  BSYNC B0 ;  /* 0x0000000000007941 */ /* 0x000fea0003800000 */
.L_x_9626:
[----:B0-2---:R-:W-:-:S04]  /*3740*/  MOV R76, c[0x0][0x160] ;  /* 0x00005800004c7a02 */ /* 0x005fc80000000f00 */
[----:B------:R-:W-:-:S04]  /*3750*/  LEA R141, R76, R141, 0x2 ;  /* 0x0000008d4c8d7211 */ /* 0x000fc800078e10ff */
[----:B------:R-:W-:-:S13]  /*3760*/  ISETP.GE.AND P0, PT, R141, c[0x0][0x164], PT ;  /* 0x000059008d007a0c */ /* 0x000fda0003f06270 */
[----:B------:R-:W-:Y:S01]  /*3770*/  @P0 CALL.REL.NOINC `(.L_x_9634) ;  /* 0x0000001000000944 */ /* 0x000fe20003c00000 */
[----:B------:R-:W-:Y:S05]  /*3780*/  BRA `(.L_x_9635) ;  /* 0xffffd3e000007947 */ /* 0x000fea000383ffff */
.L_x_9634:
[----:B------:R-:W-:Y:S05]  /*3790*/  EXIT ;  /* 0x000000000000794d */ /* 0x000fea0003800000 */
.L_x_9624:
[----:B------:R-:W-:Y:S01]  /*37a0*/  HFMA2.MMA R151, -RZ, RZ, 0, 5.9604644775390625e-08 ;  /* 0x00000001ff977435 */ /* 0x000fe200000001ff */
[----:B------:R-:W-:Y:S02]  /*37b0*/  MOV R78, R79 ;  /* 0x0000004f004e7202 */ /* 0x000fe40000000f00 */
[----:B-1----:R-:W-:Y:S02]  /*37c0*/  MOV R153, 0x1f ;  /* 0x0000001f00997802 */ /* 0x002fe40000000f00 */
[----:B------:R-:W-:Y:S02]  /*37d0*/  MOV R154, 0xffffffff ;  /* 0xffffffff009a7802 */ /* 0x000fe40000000f00 */
[----:B------:R-:W-:Y:S02]  /*37e0*/  MOV R76, 0x3800 ;  /* 0x00003800004c7802 */ /* 0x000fe40000000f00 */
[----:B-----5:R-:W-:Y:S05]  /*37f0*/  CALL.REL.NOINC `($__internal_54_$__cuda_sm70_shflsync_bfly_p) ;  /* 0x000007c000007944 */ /* 0x020fea0003c00000 */
[----:B-1----:R-:W-:Y:S01]  /*3800*/  MOV R76, R151 ;  /* 0x00000097004c7202 */ /* 0x002fe20000000f00 */
[----:B0-----:R-:W-:Y:S05]  /*3810*/  BRA `(.L_x_9636) ;  /* 0xffffefa000007947 */ /* 0x001fea000383ffff */
.L_x_9625:
[----:B-1----:R-:W-:Y:S01]  /*3820*/  HFMA2.MMA R153, -RZ, RZ, 0, 1.847743988037109375e-06 ;  /* 0x0000001fff997435 */ /* 0x002fe200000001ff */
[----:B------:R-:W-:Y:S01]  /*3830*/  MOV R78, R155 ;  /* 0x0000009b004e7202 */ /* 0x000fe20000000f00 */
[----:B------:R-:W-:Y:S01]  /*3840*/  IMAD.MOV.U32 R151, RZ, RZ, 0x2 ;  /* 0x00000002ff977424 */ /* 0x000fe200078e00ff */
[----:B------:R-:W-:-:S02]  /*3850*/  MOV R154, 0xffffffff ;  /* 0xffffffff009a7802 */ /* 0x000fc40000000f00 */
[----:B------:R-:W-:Y:S02]  /*3860*/  MOV R76, 0x3880 ;  /* 0x00003880004c7802 */ /* 0x000fe40000000f00 */
[----:B0----5:R-:W-:Y:S05]  /*3870*/  CALL.REL.NOINC `($__internal_54_$__cuda_sm70_shflsync_bfly_p) ;  /* 0x0000074000007944 */ /* 0x021fea0003c00000 */
[----:B01----:R-:W-:Y:S01]  /*3880*/  FADD.FTZ R78, R155, R151 ;  /* 0x000000979b4e7221 */ /* 0x003fe20000010000 */
[----:B------:R-:W-:Y:S01]  /*3890*/  HFMA2.MMA R151, -RZ, RZ, 0, 2.384185791015625e-07 ;  /* 0x00000004ff977435 */ /* 0x000fe200000001ff */
[----:B------:R-:W-:Y:S02]  /*38a0*/  MOV R153, 0x1f ;  /* 0x0000001f00997802 */ /* 0x000fe40000000f00 */
[----:B------:R-:W-:Y:S02]  /*38b0*/  MOV R154, 0xffffffff ;  /* 0xffffffff009a7802 */ /* 0x000fe40000000f00 */
[----:B------:R-:W-:Y:S02]  /*38c0*/  MOV R76, 0x38e0 ;  /* 0x000038e0004c7802 */ /* 0x000fe40000000f00 */
[----:B------:R-:W-:Y:S05]  /*38d0*/  CALL.REL.NOINC `($__internal_54_$__cuda_sm70_shflsync_bfly_p) ;  /* 0x000006e000007944 */ /* 0x000fea0003c00000 */
[----:B01----:R-:W-:Y:S01]  /*38e0*/  FADD.FTZ R78, R78, R151 ;  /* 0x000000974e4e7221 */ /* 0x003fe20000010000 */
[----:B------:R-:W-:Y:S01]  /*38f0*/  HFMA2.MMA R151, -RZ, RZ, 0, 4.76837158203125e-07 ;  /* 0x00000008ff977435 */ /* 0x000fe200000001ff */
[----:B------:R-:W-:Y:S02]  /*3900*/  MOV R153, 0x1f ;  /* 0x0000001f00997802 */ /* 0x000fe40000000f00 */
[----:B------:R-:W-:-:S02]  /*3910*/  MOV R154, 0xffffffff ;  /* 0xffffffff009a7802 */ /* 0x000fc40000000f00 */
[----:B------:R-:W-:Y:S02]  /*3920*/  MOV R76, 0x3940 ;  /* 0x00003940004c7802 */ /* 0x000fe40000000f00 */
[----:B------:R-:W-:Y:S05]  /*3930*/  CALL.REL.NOINC `($__internal_54_$__cuda_sm70_shflsync_bfly_p) ;  /* 0x0000068000007944 */ /* 0x000fea0003c00000 */
[----:B01----:R-:W-:Y:S01]  /*3940*/  FADD.FTZ R78, R78, R151 ;  /* 0x000000974e4e7221 */ /* 0x003fe20000010000 */
[----:B------:R-:W-:Y:S01]  /*3950*/  HFMA2.MMA R151, -RZ, RZ, 0, 9.5367431640625e-07 ;  /* 0x00000010ff977435 */ /* 0x000fe200000001ff */
[----:B------:R-:W-:Y:S02]  /*3960*/  MOV R153, 0x1f ;  /* 0x0000001f00997802 */ /* 0x000fe40000000f00 */
[----:B------:R-:W-:Y:S02]  /*3970*/  MOV R154, 0xffffffff ;  /* 0xffffffff009a7802 */ /* 0x000fe40000000f00 */
[----:B------:R-:W-:Y:S02]  /*3980*/  MOV R76, 0x39a0 ;  /* 0x000039a0004c7802 */ /* 0x000fe40000000f00 */
[----:B------:R-:W-:Y:S05]  /*3990*/  CALL.REL.NOINC `($__internal_54_$__cuda_sm70_shflsync_bfly_p) ;  /* 0x0000062000007944 */ /* 0x000fea0003c00000 */
[----:B-1----:R-:W-:Y:S01]  /*39a0*/  FADD.FTZ R149, R78, R151 ;  /* 0x000000974e957221 */ /* 0x002fe20000010000 */
[----:B------:R-:W-:Y:S01]  /*39b0*/  HFMA2.MMA R151, -RZ, RZ, 0, 5.9604644775390625e-08 ;  /* 0x00000001ff977435 */ /* 0x000fe200000001ff */
[----:B0-----:R-:W-:Y:S01]  /*39c0*/  MOV R153, 0x1f ;  /* 0x0000001f00997802 */ /* 0x001fe20000000f00 */
[----:B------:R-:W-:Y:S02]  /*39d0*/  IMAD.MOV.U32 R154, RZ, RZ, -0x1 ;  /* 0xffffffffff9a7424 */ /* 0x000fe400078e00ff */
        /* <DEDUP_REMOVED lines=67> */
[----:B------:R-:W-:Y:S05]  /*3e10*/  CALL.REL.NOINC `($__internal_54_$__cuda_sm70_shflsync_bfly_p) ;  /* 0x000001a000007944 */ /* 0x000fea0003c00000 */
[----:B01----:R-:W-:Y:S01]  /*3e20*/  FADD.FTZ R78, R78, R151 ;  /* 0x000000974e4e7221 */ /* 0x003fe20000010000 */
[----:B------:R-:W-:Y:S01]  /*3e30*/  HFMA2.MMA R151, -RZ, RZ, 0, 1.1920928955078125e-07 ;  /* 0x00000002ff977435 */ /* 0x000fe200000001ff */
[----:B------:R-:W-:Y:S02]  /*3e40*/  MOV R153, 0x1f ;  /* 0x0000001f00997802 */ /* 0x000fe40000000f00 */
[----:B------:R-:W-:Y:S02]  /*3e50*/  MOV R154, 0xffffffff ;  /* 0xffffffff009a7802 */ /* 0x000fe40000000f00 */
[----:B------:R-:W-:Y:S02]  /*3e60*/  MOV R76, 0x3e80 ;  /* 0x00003e80004c7802 */ /* 0x000fe40000000f00 */
[----:B------:R-:W-:Y:S05]  /*3e70*/  CALL.REL.NOINC `($__internal_54_$__cuda_sm70_shflsync_bfly_p) ;  /* 0x0000014000007944 */ /* 0x000fea0003c00000 */
[----:B01----:R-:W-:Y:S01]  /*3e80*/  FADD.FTZ R78, R78, R151 ;  /* 0x000000974e4e7221 */ /* 0x003fe20000010000 */
[----:B------:R-:W-:Y:S01]  /*3e90*/  HFMA2.MMA R151, -RZ, RZ, 0, 2.384185791015625e-07 ;  /* 0x00000004ff977435 */ /* 0x000fe200000001ff */
[----:B------:R-:W-:Y:S02]  /*3ea0*/  MOV R153, 0x1f ;  /* 0x0000001f00997802 */ /* 0x000fe40000000f00 */
[----:B------:R-:W-:-:S02]  /*3eb0*/  MOV R154, 0xffffffff ;  /* 0xffffffff009a7802 */ /* 0x000fc40000000f00 */
[----:B------:R-:W-:Y:S02]  /*3ec0*/  MOV R76, 0x3ee0 ;  /* 0x00003ee0004c7802 */ /* 0x000fe40000000f00 */
[----:B------:R-:W-:Y:S05]  /*3ed0*/  CALL.REL.NOINC `($__internal_54_$__cuda_sm70_shflsync_bfly_p) ;  /* 0x000000e000007944 */ /* 0x000fea0003c00000 */
[----:B01----:R-:W-:Y:S01]  /*3ee0*/  FADD.FTZ R78, R78, R151 ;  /* 0x000000974e4e7221 */ /* 0x003fe20000010000 */
[----:B------:R-:W-:Y:S01]  /*3ef0*/  HFMA2.MMA R151, -RZ, RZ, 0, 4.76837158203125e-07 ;  /* 0x00000008ff977435 */ /* 0x000fe200000001ff */
[----:B------:R-:W-:Y:S02]  /*3f00*/  MOV R153, 0x1f ;  /* 0x0000001f00997802 */ /* 0x000fe40000000f00 */
[----:B------:R-:W-:Y:S02]  /*3f10*/  MOV R154, 0xffffffff ;  /* 0xffffffff009a7802 */ /* 0x000fe40000000f00 */
[----:B------:R-:W-:Y:S02]  /*3f20*/  MOV R76, 0x3f40 ;  /* 0x00003f40004c7802 */ /* 0x000fe40000000f00 */
[----:B------:R-:W-:Y:S05]  /*3f30*/  CALL.REL.NOINC `($__internal_54_$__cuda_sm70_shflsync_bfly_p) ;  /* 0x0000008000007944 */ /* 0x000fea0003c00000 */
[----:B-1----:R-:W-:Y:S01]  /*3f40*/  FADD.FTZ R152, R78, R151 ;  /* 0x000000974e987221 */ /* 0x002fe20000010000 */
[----:B------:R-:W-:Y:S01]  /*3f50*/  HFMA2.MMA R151, -RZ, RZ, 0, 9.5367431640625e-07 ;  /* 0x00000010ff977435 */ /* 0x000fe200000001ff */
[----:B0-----:R-:W-:Y:S02]  /*3f60*/  MOV R153, 0x1f ;  /* 0x0000001f00997802 */ /* 0x001fe40000000f00 */
[----:B------:R-:W-:-:S02]  /*3f70*/  MOV R154, 0xffffffff ;  /* 0xffffffff009a7802 */ /* 0x000fc40000000f00 */
[----:B------:R-:W-:Y:S02]  /*3f80*/  MOV R78, R152 ;  /* 0x00000098004e7202 */ /* 0x000fe40000000f00 */
[----:B------:R-:W-:Y:S02]  /*3f90*/  MOV R76, 0x3fb0 ;  /* 0x00003fb0004c7802 */ /* 0x000fe40000000f00 */
[----:B------:R-:W-:Y:S05]  /*3fa0*/  CALL.REL.NOINC `($__internal_54_$__cuda_sm70_shflsync_bfly_p) ;  /* 0x0000001000007944 */ /* 0x000fea0003c00000 */
[----:B01----:R-:W-:Y:S05]  /*3fb0*/  BRA `(.L_x_9637) ;  /* 0xffffed5000007947 */ /* 0x003fea000383ffff */
        .weak           $__internal_54_$__cuda_sm70_shflsync_bfly_p
        .type           $__internal_54_$__cuda_sm70_shflsync_bfly_p,@function
        .size           $__internal_54_$__cuda_sm70_shflsync_bfly_p,(.L_x_29194 - $__internal_54_$__cuda_sm70_shflsync_bfly_p)
$__internal_54_$__cuda_sm70_shflsync_bfly_p:
[----:B------:R-:W-:Y:S01]  /*3fc0*/  HFMA2.MMA R77, -RZ, RZ, 0, 0 ;  /* 0x00000000ff4d7435 */ /* 0x000fe200000001ff */
[----:B------:R-:W-:Y:S04]  /*3fd0*/  WARPSYNC R154 ;  /* 0x0000009a00007348 */ /* 0x000fe80003800000 */
[----:B------:R0:W1:Y:S01]  /*3fe0*/  SHFL.BFLY PT, R151, R78, R151, R153 ;  /* 0x0c0000974e977389 */ /* 0x00006200000e0099 */
[----:B------:R-:W-:Y:S05]  /*3ff0*/  RET.REL.NODEC R76 `(_ZN10layer_norm13ln_fwd_kernelINS_13Kernel_traitsI13__nv_bfloat16S2_fS2_fjLj1024ELj1ELj4ELj1ELj16ENS_18Kernel_traits_baseILj1024ES2_S2_fS2_fjLj128EEEEELb0ELb1ELb1ELb0EEEvNS_9FwdParamsE) ;  /* 0xffffc0004c007950 */ /* 0x000fea0003c3ffff */
.L_x_9638:
        /* <DEDUP_REMOVED lines=16> */
.L_x_29194:


//--------------------- .text._ZN10layer_norm13ln_fwd_kernelINS_13Kernel_traitsI13__nv_bfloat16S2_fS2_fjLj1024ELj1ELj4ELj1ELj16ENS_18Kernel_traits_baseILj1024ES2_S2_fS2_fjLj128EEEEELb0ELb1ELb1ELb1EEEvNS_9FwdParamsE --------------------------
	.section	.text._ZN10layer_norm13ln_fwd_kernelINS_13Kernel_traitsI13__nv_bfloat16S2_fS2_fjLj1024ELj1ELj4ELj1ELj16ENS_18Kernel_traits_baseILj1024ES2_S2_fS2_fjLj128EEEEELb0ELb1ELb1ELb1EEEvNS_9FwdParamsE,"ax",@progbits
	.sectioninfo	@"SHI_REGISTERS=167"
	.align	128
        .global         _ZN10layer_norm13ln_fwd_kernelINS_13Kernel_traitsI13__nv_bfloat16S2_fS2_fjLj1024ELj1ELj4ELj1ELj16ENS_18Kernel_traits_baseILj1024ES2_S2_fS2_fjLj128EEEEELb0ELb1ELb1ELb1EEEvNS_9FwdParamsE
        .type           _ZN10layer_norm13ln_fwd_kernelINS_13Kernel_traitsI13__nv_bfloat16S2_fS2_fjLj1024ELj1ELj4ELj1ELj16ENS_18Kernel_traits_baseILj1024ES2_S2_fS2_fjLj128EEEEELb0ELb1ELb1ELb1EEEvNS_9FwdParamsE,@function
        .size           _ZN10layer_norm13ln_fwd_kernelINS_13Kernel_traitsI13__nv_bfloat16S2_fS2_fjLj1024ELj1ELj4ELj1ELj16ENS_18Kernel_traits_baseILj1024ES2_S2_fS2_fjLj128EEEEELb0ELb1ELb1ELb1EEEvNS_9FwdParamsE,(.L_x_29195 - _ZN10layer_norm13ln_fwd_kernelINS_13Kernel_traitsI13__nv_bfloat16S2_fS2_fjLj1024ELj1ELj4ELj1ELj16ENS_18Kernel_traits_baseILj1024ES2_S2_fS2_fjLj128EEEEELb0ELb1ELb1ELb1EEEvNS_9FwdParamsE)
        .other          _ZN10layer_norm13ln_fwd_kernelINS_13Kernel_traitsI13__nv_bfloat16S2_fS2_fjLj1024ELj1ELj4ELj1ELj16ENS_18Kernel_traits_baseILj1024ES2_S2_fS2_fjLj128EEEEELb0ELb1ELb1ELb1EEEvNS_9FwdParamsE,@"STO_CUDA_ENTRY STV_DEFAULT"
_ZN10layer_norm13ln_fwd_kernelINS_13Kernel_traitsI13__nv_bfloat16S2_fS2_fjLj1024ELj1ELj4ELj1ELj16ENS_18Kernel_traits_baseILj1024ES2_S2_fS2_fjLj128EEEEELb0ELb1ELb1ELb1EEEvNS_9FwdParamsE:
.text._ZN10layer_norm13ln_fwd_kernelINS_13Kernel_traitsI13__nv_bfloat16S2_fS2_fjLj1024ELj1ELj4ELj1ELj16ENS_18Kernel_traits_baseILj1024ES2_S2_fS2_fjLj128EEEEELb0ELb1ELb1ELb1EEEvNS_9FwdParamsE:
        /* <DEDUP_REMOVED lines=19> */
[----:B------:R-:W-:-:S11]  /*0130*/  IADD3.X R5, RZ, c[0x0][0x1cc], RZ, P2, !PT ;  /* 0x00007300ff057a10 */ /* 0x000fd600017fe4ff */
        /* <DEDUP_REMOVED lines=32> */
[--C-:B0-----:R-:W-:Y:S02]  /*0340*/  PRMT R5, RZ, 0x5410, R30.reuse ;  /* 0x00005410ff057816 */ /* 0x101fe4000000001e */
[----:B------:R-:W-:-:S02]  /*0350*/  PRMT R4, RZ, 0x7610, R30 ;  /* 0x00007610ff047816 */ /* 0x000fc4000000001e */
[--C-:B-1----:R-:W-:Y:S02]  /*0360*/  PRMT R3, RZ, 0x5410, R31.reuse ;  /* 0x00005410ff037816 */ /* 0x102fe4000000001f */
        /* <DEDUP_REMOVED lines=17> */
[--C-:B--2---:R-:W-:Y:S02]  /*0480*/  PRMT R77, RZ, 0x5410, R36.reuse ;  /* 0x00005410ff4d7816 */ /* 0x104fe40000000024 */
[----:B------:R-:W-:Y:S02]  /*0490*/  PRMT R80, RZ, 0x7610, R36 ;  /* 0x00007610ff507816 */ /* 0x000fe40000000024 */
[--C-:B------:R-:W-:Y:S02]  /*04a0*/  PRMT R79, RZ, 0x5410, R37.reuse ;  /* 0x00005410ff4f7816 */ /* 0x100fe40000000025 */
[----:B------:R-:W-:Y:S02]  /*04b0*/  PRMT R82, RZ, 0x7610, R37 ;  /* 0x00007610ff527816 */ /* 0x000fe40000000025 */
[--C-:B------:R-:W-:Y:S02]  /*04c0*/  PRMT R81, RZ, 0x5410, R38.reuse ;  /* 0x00005410ff517816 */ /* 0x100fe40000000026 */
[----:B------:R-:W-:-:S02]  /*04d0*/  PRMT R84, RZ, 0x7610, R38 ;  /* 0x00007610ff547816 */ /* 0x000fc40000000026 */
[--C-:B------:R-:W-:Y:S02]  /*04e0*/  PRMT R83, RZ, 0x5410, R39.reuse ;  /* 0x00005410ff537816 */ /* 0x100fe40000000027 */
[----:B------:R-:W-:Y:S02]  /*04f0*/  PRMT R86, RZ, 0x7610, R39 ;  /* 0x00007610ff567816 */ /* 0x000fe40000000027 */
[--C-:B---3--:R-:W-:Y:S02]  /*0500*/  PRMT R85, RZ, 0x5410, R40.reuse ;  /* 0x00005410ff557816 */ /* 0x108fe40000000028 */
[----:B------:R-:W-:Y:S02]  /*0510*/  PRMT R88, RZ, 0x7610, R40 ;  /* 0x00007610ff587816 */ /* 0x000fe40000000028 */
[--C-:B------:R-:W-:Y:S02]  /*0520*/  PRMT R87, RZ, 0x5410, R41.reuse ;  /* 0x00005410ff577816 */ /* 0x100fe40000000029 */
[----:B------:R-:W-:-:S02]  /*0530*/  PRMT R90, RZ, 0x7610, R41 ;  /* 0x00007610ff5a7816 */ /* 0x000fc40000000029 */
[--C-:B------:R-:W-:Y:S02]  /*0540*/  PRMT R89, RZ, 0x5410, R42.reuse ;  /* 0x00005410ff597816 */ /* 0x100fe4000000002a */
[----:B------:R-:W-:Y:S02]  /*0550*/  PRMT R92, RZ, 0x7610, R42 ;  /* 0x00007610ff5c7816 */ /* 0x000fe4000000002a */
[--C-:B------:R-:W-:Y:S02]  /*0560*/  PRMT R91, RZ, 0x5410, R43.reuse ;  /* 0x00005410ff5b7816 */ /* 0x100fe4000000002b */
[----:B------:R-:W-:Y:S02]  /*0570*/  PRMT R94, RZ, 0x7610, R43 ;  /* 0x00007610ff5e7816 */ /* 0x000fe4000000002b */
[--C-:B----4-:R-:W-:Y:S02]  /*0580*/  PRMT R93, RZ, 0x5410, R44.reuse ;  /* 0x00005410ff5d7816 */ /* 0x110fe4000000002c */
        /* <DEDUP_REMOVED lines=47> */
.L_x_9708:
        /* <DEDUP_REMOVED lines=18> */
[----:B------:R0:W5:Y:S07]  /*09a0*/  LDG.E R146, [R46.64] ;  /* 0x000000042e927981 */ /* 0x00016e000c1e1900 */
        /* <DEDUP_REMOVED lines=39> */
[----:B------:R-:W-:-:S04]  /*0c20*/  FMUL.FTZ R48, R77, R48 ;  /* 0x000000304d307220 */ /* 0x000fc80000410000 */
[----:B------:R-:W-:Y:S02]  /*0c30*/  @P0 FADD.FTZ R48, R32, R48 ;  /* 0x0000003020300221 */ /* 0x000fe40000010000 */
.L_x_9640:
[----:B------:R-:W-:Y:S05]  /*0c40*/  BSYNC B0 ;  /* 0x0000000000007941 */ /* 0x000fea0003800000 */
.L_x_9639:
[----:B------:R-:W-:Y:S01]  /*0c50*/  BSSY B0, `(.L_x_9641) ;  /* 0x0000006000007945 */ /* 0x000fe20003800000 */
[----:B------:R-:W-:Y:S05]  /*0c60*/  @!P6 BRA `(.L_x_9642) ;  /* 0x000000400000e947 */ /* 0x000fea0003800000 */
[----:B-----5:R-:W-:-:S05]  /*0c70*/  PRMT R49, RZ, 0x7610, R40 ;  /* 0x00007610ff317816 */ /* 0x020fca0000000028 */
[----:B------:R-:W-:-:S04]  /*0c80*/  FMUL.FTZ R49, R49, c[0x0][0x1ec] ;  /* 0x00007b0031317a20 */ /* 0x000fc80000410000 */
[----:B------:R-:W-:-:S04]  /*0c90*/  FMUL.FTZ R49, R80, R49 ;  /* 0x0000003150317220 */ /* 0x000fc80000410000 */
[----:B------:R-:W-:Y:S02]  /*0ca0*/  @P0 FADD.FTZ R49, R33, R49 ;  /* 0x0000003121310221 */ /* 0x000fe40000010000 */
.L_x_9642:
[----:B------:R-:W-:Y:S05]  /*0cb0*/  BSYNC B0 ;  /* 0x0000000000007941 */ /* 0x000fea0003800000 */
.L_x_9641:
[----:B------:R-:W-:Y:S01]  /*0cc0*/  BSSY B0, `(.L_x_9643) ;  /* 0x0000006000007945 */ /* 0x000fe20003800000 */
[----:B------:R-:W-:Y:S05]  /*0cd0*/  @!P6 BRA `(.L_x_9644) ;  /* 0x000000400000e947 */ /* 0x000fea0003800000 */
[----:B-----5:R-:W-:-:S05]  /*0ce0*/  PRMT R50, RZ, 0x5410, R41 ;  /* 0x00005410ff327816 */ /* 0x020fca0000000029 */
[----:B------:R-:W-:-:S04]  /*0cf0*/  FMUL.FTZ R50, R50, c[0x0][0x1ec] ;  /* 0x00007b0032327a20 */ /* 0x000fc80000410000 */
[----:B------:R-:W-:-:S04]  /*0d00*/  FMUL.FTZ R50, R79, R50 ;  /* 0x000000324f327220 */ /* 0x000fc80000410000 */
[----:B------:R-:W-:Y:S02]  /*0d10*/  @P0 FADD.FTZ R50, R34, R50 ;  /* 0x0000003222320221 */ /* 0x000fe40000010000 */
.L_x_9644:
[----:B------:R-:W-:Y:S05]  /*0d20*/  BSYNC B0 ;  /* 0x0000000000007941 */ /* 0x000fea0003800000 */
.L_x_9643:
[----:B------:R-:W-:Y:S01]  /*0d30*/  BSSY B0, `(.L_x_9645) ;  /* 0x0000006000007945 */ /* 0x000fe20003800000 */
[----:B------:R-:W-:Y:S05]  /*0d40*/  @!P6 BRA `(.L_x_9646) ;  /* 0x000000400000e947 */ /* 0x000fea0003800000 */
[----:B-----5:R-:W-:-:S05]  /*0d50*/  PRMT R51, RZ, 0x7610, R41 ;  /* 0x00007610ff337816 */ /* 0x020fca0000000029 */
[----:B------:R-:W-:-:S04]  /*0d60*/  FMUL.FTZ R51, R51, c[0x0][0x1ec] ;  /* 0x00007b0033337a20 */ /* 0x000fc80000410000 */
[----:B------:R-:W-:-:S04]  /*0d70*/  FMUL.FTZ R51, R82, R51 ;  /* 0x0000003352337220 */ /* 0x000fc80000410000 */
[----:B------:R-:W-:Y:S02]  /*0d80*/  @P0 FADD.FTZ R51, R35, R51 ;  /* 0x0000003323330221 */ /* 0x000fe40000010000 */
.L_x_9646:
[----:B------:R-:W-:Y:S05]  /*0d90*/  BSYNC B0 ;  /* 0x0000000000007941 */ /* 0x000fea0003800000 */
.L_x_9645:
[----:B------:R-:W-:Y:S01]  /*0da0*/  BSSY B0, `(.L_x_9647) ;  /* 0x0000006000007945 */ /* 0x000fe20003800000 */
[----:B------:R-:W-:Y:S05]  /*0db0*/  @!P6 BRA `(.L_x_9648) ;  /* 0x000000400000e947 */ /* 0x000fea0003800000 */
[----:B-----5:R-:W-:-:S05]  /*0dc0*/  PRMT R44, RZ, 0x5410, R42 ;  /* 0x00005410ff2c7816 */ /* 0x020fca000000002a */
[----:B------:R-:W-:-:S04]  /*0dd0*/  FMUL.FTZ R44, R44, c[0x0][0x1ec] ;  /* 0x00007b002c2c7a20 */ /* 0x000fc80000410000 */
[----:B------:R-:W-:-:S04]  /*0de0*/  FMUL.FTZ R44, R81, R44 ;  /* 0x0000002c512c7220 */ /* 0x000fc80000410000 */
[----:B------:R-:W-:Y:S02]  /*0df0*/  @P0 FADD.FTZ R44, R36, R44 ;  /* 0x0000002c242c0221 */ /* 0x000fe40000010000 */
.L_x_9648:
[----:B------:R-:W-:Y:S05]  /*0e00*/  BSYNC B0 ;  /* 0x0000000000007941 */ /* 0x000fea0003800000 */
.L_x_9647:
[----:B------:R-:W-:Y:S01]  /*0e10*/  BSSY B0, `(.L_x_9649) ;  /* 0x0000006000007945 */ /* 0x000fe20003800000 */
[----:B------:R-:W-:Y:S05]  /*0e20*/  @!P6 BRA `(.L_x_9650) ;  /* 0x000000400000e947 */ /* 0x000fea0003800000 */
[----:B-----5:R-:W-:-:S05]  /*0e30*/  PRMT R45, RZ, 0x7610, R42 ;  /* 0x00007610ff2d7816 */ /* 0x020fca000000002a */
[----:B------:R-:W-:-:S04]  /*0e40*/  FMUL.FTZ R45, R45, c[0x0][0x1ec] ;  /* 0x00007b002d2d7a20 */ /* 0x000fc80000410000 */
[----:B------:R-:W-:-:S04]  /*0e50*/  FMUL.FTZ R45, R84, R45 ;  /* 0x0000002d542d7220 */ /* 0x000fc80000410000 */
[----:B------:R-:W-:Y:S02]  /*0e60*/  @P0 FADD.FTZ R45, R37, R45 ;  /* 0x0000002d252d0221 */ /* 0x000fe40000010000 */
.L_x_9650:
[----:B------:R-:W-:Y:S05]  /*0e70*/  BSYNC B0 ;  /* 0x0000000000007941 */ /* 0x000fea0003800000 */
.L_x_9649:
[----:B------:R-:W-:Y:S01]  /*0e80*/  BSSY B0, `(.L_x_9651) ;  /* 0x0000006000007945 */ /* 0x000fe20003800000 */
[----:B------:R-:W-:Y:S05]  /*0e90*/  @!P6 BRA `(.L_x_9652) ;  /* 0x000000400000e947 */ /* 0x000fea0003800000 */
[----:B-----5:R-:W-:-:S05]  /*0ea0*/  PRMT R46, RZ, 0x5410, R43 ;  /* 0x00005410ff2e7816 */ /* 0x020fca000000002b */
[----:B------:R-:W-:-:S04]  /*0eb0*/  FMUL.FTZ R46, R46, c[0x0][0x1ec] ;  /* 0x00007b002e2e7a20 */ /* 0x000fc80000410000 */
[----:B------:R-:W-:-:S04]  /*0ec0*/  FMUL.FTZ R46, R83, R46 ;  /* 0x0000002e532e7220 */ /* 0x000fc80000410000 */
[----:B------:R-:W-:Y:S02]  /*0ed0*/  @P0 FADD.FTZ R46, R38, R46 ;  /* 0x0000002e262e0221 */ /* 0x000fe40000010000 */
.L_x_9652:
[----:B------:R-:W-:Y:S05]  /*0ee0*/  BSYNC B0 ;  /* 0x0000000000007941 */ /* 0x000fea0003800000 */
.L_x_9651:
[----:B------:R-:W-:Y:S01]  /*0ef0*/  BSSY B0, `(.L_x_9653) ;  /* 0x0000006000007945 */ /* 0x000fe20003800000 */
[----:B------:R-:W-:Y:S05]  /*0f00*/  @!P6 BRA `(.L_x_9654) ;  /* 0x000000400000e947 */ /* 0x000fea0003800000 */
[----:B-----5:R-:W-:-:S05]  /*0f10*/  PRMT R47, RZ, 0x7610, R43 ;  /* 0x00007610ff2f7816 */ /* 0x020fca000000002b */
[----:B------:R-:W-:-:S04]  /*0f20*/  FMUL.FTZ R47, R47, c[0x0][0x1ec] ;  /* 0x00007b002f2f7a20 */ /* 0x000fc80000410000 */
[----:B------:R-:W-:-:S04]  /*0f30*/  FMUL.FTZ R47, R86, R47 ;  /* 0x0000002f562f7220 */ /* 0x000fc80000410000 */
[----:B------:R-:W-:Y:S02]  /*0f40*/  @P0 FADD.FTZ R47, R39, R47 ;  /* 0x0000002f272f0221 */ /* 0x000fe40000010000 */
.L_x_9654:
[----:B------:R-:W-:Y:S05]  /*0f50*/  BSYNC B0 ;  /* 0x0000000000007941 */ /* 0x000fea0003800000 */
.L_x_9653:
        /* <DEDUP_REMOVED lines=41> */
.L_x_9656:
[----:B------:R-:W-:Y:S05]  /*11f0*/  BSYNC B0 ;  /* 0x0000000000007941 */ /* 0x000fea0003800000 */
.L_x_9655:
[----:B------:R-:W-:Y:S01]  /*1200*/  BSSY B0, `(.L_x_9657) ;  /* 0x0000006000007945 */ /* 0x000fe20003800000 */
[----:B------:R-:W-:Y:S05]  /*1210*/  @!P6 BRA `(.L_x_9658) ;  /* 0x000000400000e947 */ /* 0x000fea0003800000 */
[----:B-----5:R-:W-:-:S05]  /*1220*/  PRMT R57, RZ, 0x7610, R40 ;  /* 0x00007610ff397816 */ /* 0x020fca0000000028 */
[----:B------:R-:W-:-:S04]  /*1230*/  FMUL.FTZ R57, R57, c[0x0][0x1ec] ;  /* 0x00007b0039397a20 */ /* 0x000fc80000410000 */
[----:B------:R-:W-:-:S04]  /*1240*/  FMUL.FTZ R57, R88, R57 ;  /* 0x0000003958397220 */ /* 0x000fc80000410000 */
[----:B------:R-:W-:Y:S02]  /*1250*/  @P0 FADD.FTZ R57, R33, R57 ;  /* 0x0000003921390221 */ /* 0x000fe40000010000 */
.L_x_9658:
[----:B------:R-:W-:Y:S05]  /*1260*/  BSYNC B0 ;  /* 0x0000000000007941 */ /* 0x000fea0003800000 */
.L_x_9657:
[----:B------:R-:W-:Y:S01]  /*1270*/  BSSY B0, `(.L_x_9659) ;  /* 0x0000006000007945 */ /* 0x000fe20003800000 */
[----:B------:R-:W-:Y:S05]  /*1280*/  @!P6 BRA `(.L_x_9660) ;  /* 0x000000400000e947 */ /* 0x000fea0003800000 */
[----:B-----5:R-:W-:-:S05]  /*1290*/  PRMT R58, RZ, 0x5410, R41 ;  /* 0x00005410ff3a7816 */ /* 0x020fca0000000029 */
[----:B------:R-:W-:-:S04]  /*12a0*/  FMUL.FTZ R58, R58, c[0x0][0x1ec] ;  /* 0x00007b003a3a7a20 */ /* 0x000fc80000410000 */
[----:B------:R-:W-:-:S04]  /*12b0*/  FMUL.FTZ R58, R87, R58 ;  /* 0x0000003a573a7220 */ /* 0x000fc80000410000 */
[----:B------:R-:W-:Y:S02]  /*12c0*/  @P0 FADD.FTZ R58, R34, R58 ;  /* 0x0000003a223a0221 */ /* 0x000fe40000010000 */
.L_x_9660:
[----:B------:R-:W-:Y:S05]  /*12d0*/  BSYNC B0 ;  /* 0x0000000000007941 */ /* 0x000fea0003800000 */
.L_x_9659:
[----:B------:R-:W-:Y:S01]  /*12e0*/  BSSY B0, `(.L_x_9661) ;  /* 0x0000006000007945 */ /* 0x000fe20003800000 */
[----:B------:R-:W-:Y:S05]  /*12f0*/  @!P6 BRA `(.L_x_9662) ;  /* 0x000000400000e947 */ /* 0x000fea0003800000 */
[----:B-----5:R-:W-:-:S05]  /*1300*/  PRMT R59, RZ, 0x7610, R41 ;  /* 0x00007610ff3b7816 */ /* 0x020fca0000000029 */
[----:B------:R-:W-:-:S04]  /*1310*/  FMUL.FTZ R59, R59, c[0x0][0x1ec] ;  /* 0x00007b003b3b7a20 */ /* 0x000fc80000410000 */
[----:B------:R-:W-:-:S04]  /*1320*/  FMUL.FTZ R59, R90, R59 ;  /* 0x0000003b5a3b7220 */ /* 0x000fc80000410000 */
[----:B------:R-:W-:Y:S02]  /*1330*/  @P0 FADD.FTZ R59, R35, R59 ;  /* 0x0000003b233b0221 */ /* 0x000fe40000010000 */
.L_x_9662:
[----:B------:R-:W-:Y:S05]  /*1340*/  BSYNC B0 ;  /* 0x0000000000007941 */ /* 0x000fea0003800000 */
.L_x_9661:
[----:B------:R-:W-:Y:S01]  /*1350*/  BSSY B0, `(.L_x_9663) ;  /* 0x0000006000007945 */ /* 0x000fe20003800000 */
[----:B------:R-:W-:Y:S05]  /*1360*/  @!P6 BRA `(.L_x_9664) ;  /* 0x000000400000e947 */ /* 0x000fea0003800000 */
[----:B-----5:R-:W-:-:S05]  /*1370*/  PRMT R52, RZ, 0x5410, R42 ;  /* 0x00005410ff347816 */ /* 0x020fca000000002a */
[----:B------:R-:W-:-:S04]  /*1380*/  FMUL.FTZ R52, R52, c[0x0][0x1ec] ;  /* 0x00007b0034347a20 */ /* 0x000fc80000410000 */
[----:B------:R-:W-:-:S04]  /*1390*/  FMUL.FTZ R52, R89, R52 ;  /* 0x0000003459347220 */ /* 0x000fc80000410000 */
[----:B------:R-:W-:Y:S02]  /*13a0*/  @P0 FADD.FTZ R52, R36, R52 ;  /* 0x0000003424340221 */ /* 0x000fe40000010000 */
.L_x_9664:
[----:B------:R-:W-:Y:S05]  /*13b0*/  BSYNC B0 ;  /* 0x0000000000007941 */ /* 0x000fea0003800000 */
.L_x_9663:
[----:B------:R-:W-:Y:S01]  /*13c0*/  BSSY B0, `(.L_x_9665) ;  /* 0x0000006000007945 */ /* 0x000fe20003800000 */
[----:B------:R-:W-:Y:S05]  /*13d0*/  @!P6 BRA `(.L_x_9666) ;  /* 0x000000400000e947 */ /* 0x000fea0003800000 */
[----:B-----5:R-:W-:-:S05]  /*13e0*/  PRMT R53, RZ, 0x7610, R42 ;  /* 0x00007610ff357816 */ /* 0x020fca000000002a */
[----:B------:R-:W-:-:S04]  /*13f0*/  FMUL.FTZ R53, R53, c[0x0][0x1ec] ;  /* 0x00007b0035357a20 */ /* 0x000fc80000410000 */
[----:B------:R-:W-:-:S04]  /*1400*/  FMUL.FTZ R53, R92, R53 ;  /* 0x000000355c357220 */ /* 0x000fc80000410000 */
[----:B------:R-:W-:Y:S02]  /*1410*/  @P0 FADD.FTZ R53, R37, R53 ;  /* 0x0000003525350221 */ /* 0x000fe40000010000 */
.L_x_9666:
[----:B------:R-:W-:Y:S05]  /*1420*/  BSYNC B0 ;  /* 0x0000000000007941 */ /* 0x000fea0003800000 */
.L_x_9665:
[----:B------:R-:W-:Y:S01]  /*1430*/  BSSY B0, `(.L_x_9667) ;  /* 0x0000006000007945 */ /* 0x000fe20003800000 */
[----:B------:R-:W-:Y:S05]  /*1440*/  @!P6 BRA `(.L_x_9668) ;  /* 0x000000400000e947 */ /* 0x000fea0003800000 */
[----:B-----5:R-:W-:-:S05]  /*1450*/  PRMT R54, RZ, 0x5410, R43 ;  /* 0x00005410ff367816 */ /* 0x020fca000000002b */
[----:B------:R-:W-:-:S04]  /*1460*/  FMUL.FTZ R54, R54, c[0x0][0x1ec] ;  /* 0x00007b0036367a20 */ /* 0x000fc80000410000 */
[----:B------:R-:W-:-:S04]  /*1470*/  FMUL.FTZ R54, R91, R54 ;  /* 0x000000365b367220 */ /* 0x000fc80000410000 */
[----:B------:R-:W-:Y:S02]  /*1480*/  @P0 FADD.FTZ R54, R38, R54 ;  /* 0x0000003626360221 */ /* 0x000fe40000010000 */
.L_x_9668:
[----:B------:R-:W-:Y:S05]  /*1490*/  BSYNC B0 ;  /* 0x0000000000007941 */ /* 0x000fea0003800000 */
.L_x_9667:
[----:B------:R-:W-:Y:S01]  /*14a0*/  BSSY B0, `(.L_x_9669) ;  /* 0x0000006000007945 */ /* 0x000fe20003800000 */
[----:B------:R-:W-:Y:S05]  /*14b0*/  @!P6 BRA `(.L_x_9670) ;  /* 0x000000400000e947 */ /* 0x000fea0003800000 */
[----:B-----5:R-:W-:-:S05]  /*14c0*/  PRMT R55, RZ, 0x7610, R43 ;  /* 0x00007610ff377816 */ /* 0x020fca000000002b */
[----:B------:R-:W-:-:S04]  /*14d0*/  FMUL.FTZ R55, R55, c[0x0][0x1ec] ;  /* 0x00007b0037377a20 */ /* 0x000fc80000410000 */
[----:B------:R-:W-:-:S04]  /*14e0*/  FMUL.FTZ R55, R94, R55 ;  /* 0x000000375e377220 */ /* 0x000fc80000410000 */
[----:B------:R-:W-:Y:S02]  /*14f0*/  @P0 FADD.FTZ R55, R39, R55 ;  /* 0x0000003727370221 */ /* 0x000fe40000010000 */
.L_x_9670:
[----:B------:R-:W-:Y:S05]  /*1500*/  BSYNC B0 ;  /* 0x0000000000007941 */ /* 0x000fea0003800000 */
.L_x_9669:
        /* <DEDUP_REMOVED lines=41> */
.L_x_9672:
[----:B------:R-:W-:Y:S05]  /*17a0*/  BSYNC B0 ;  /* 0x0000000000007941 */ /* 0x000fea0003800000 */
.L_x_9671:
[----:B------:R-:W-:Y:S01]  /*17b0*/  BSSY B0, `(.L_x_9673) ;  /* 0x0000006000007945 */ /* 0x000fe20003800000 */
[----:B------:R-:W-:Y:S05]  /*17c0*/  @!P6 BRA `(.L_x_9674) ;  /* 0x000000400000e947 */ /* 0x000fea0003800000 */
[----:B-----5:R-:W-:-:S05]  /*17d0*/  PRMT R65, RZ, 0x7610, R40 ;  /* 0x00007610ff417816 */ /* 0x020fca0000000028 */
[----:B------:R-:W-:-:S04]  /*17e0*/  FMUL.FTZ R65, R65, c[0x0][0x1ec] ;  /* 0x00007b0041417a20 */ /* 0x000fc80000410000 */
[----:B------:R-:W-:-:S04]  /*17f0*/  FMUL.FTZ R65, R96, R65 ;  /* 0x0000004160417220 */ /* 0x000fc80000410000 */
[----:B------:R-:W-:Y:S02]  /*1800*/  @P0 FADD.FTZ R65, R33, R65 ;  /* 0x0000004121410221 */ /* 0x000fe40000010000 */
.L_x_9674:
[----:B------:R-:W-:Y:S05]  /*1810*/  BSYNC B0 ;  /* 0x0000000000007941 */ /* 0x000fea0003800000 */
.L_x_9673:
[----:B------:R-:W-:Y:S01]  /*1820*/  BSSY B0, `(.L_x_9675) ;  /* 0x0000006000007945 */ /* 0x000fe20003800000 */
[----:B------:R-:W-:Y:S05]  /*1830*/  @!P6 BRA `(.L_x_9676) ;  /* 0x000000400000e947 */ /* 0x000fea0003800000 */
[----:B-----5:R-:W-:-:S05]  /*1840*/  PRMT R66, RZ, 0x5410, R41 ;  /* 0x00005410ff427816 */ /* 0x020fca0000000029 */
[----:B------:R-:W-:-:S04]  /*1850*/  FMUL.FTZ R66, R66, c[0x0][0x1ec] ;  /* 0x00007b0042427a20 */ /* 0x000fc80000410000 */
[----:B------:R-:W-:-:S04]  /*1860*/  FMUL.FTZ R66, R95, R66 ;  /* 0x000000425f427220 */ /* 0x000fc80000410000 */
[----:B------:R-:W-:Y:S02]  /*1870*/  @P0 FADD.FTZ R66, R34, R66 ;  /* 0x0000004222420221 */ /* 0x000fe40000010000 */
.L_x_9676:
[----:B------:R-:W-:Y:S05]  /*1880*/  BSYNC B0 ;  /* 0x0000000000007941 */ /* 0x000fea0003800000 */
.L_x_9675:
[----:B------:R-:W-:Y:S01]  /*1890*/  BSSY B0, `(.L_x_9677) ;  /* 0x0000006000007945 */ /* 0x000fe20003800000 */
[----:B------:R-:W-:Y:S05]  /*18a0*/  @!P6 BRA `(.L_x_9678) ;  /* 0x000000400000e947 */ /* 0x000fea0003800000 */
[----:B-----5:R-:W-:-:S05]  /*18b0*/  PRMT R67, RZ, 0x7610, R41 ;  /* 0x00007610ff437816 */ /* 0x020fca0000000029 */
[----:B------:R-:W-:-:S04]  /*18c0*/  FMUL.FTZ R67, R67, c[0x0][0x1ec] ;  /* 0x00007b0043437a20 */ /* 0x000fc80000410000 */
[----:B------:R-:W-:-:S04]  /*18d0*/  FMUL.FTZ R67, R98, R67 ;  /* 0x0000004362437220 */ /* 0x000fc80000410000 */
[----:B------:R-:W-:Y:S02]  /*18e0*/  @P0 FADD.FTZ R67, R35, R67 ;  /* 0x0000004323430221 */ /* 0x000fe40000010000 */
.L_x_9678:
[----:B------:R-:W-:Y:S05]  /*18f0*/  BSYNC B0 ;  /* 0x0000000000007941 */ /* 0x000fea0003800000 */
.L_x_9677:
[----:B------:R-:W-:Y:S01]  /*1900*/  BSSY B0, `(.L_x_9679) ;  /* 0x0000006000007945 */ /* 0x000fe20003800000 */
[----:B------:R-:W-:Y:S05]  /*1910*/  @!P6 BRA `(.L_x_9680) ;  /* 0x000000400000e947 */ /* 0x000fea0003800000 */
[----:B-----5:R-:W-:-:S05]  /*1920*/  PRMT R60, RZ, 0x5410, R42 ;  /* 0x00005410ff3c7816 */ /* 0x020fca000000002a */
[----:B------:R-:W-:-:S04]  /*1930*/  FMUL.FTZ R60, R60, c[0x0][0x1ec] ;  /* 0x00007b003c3c7a20 */ /* 0x000fc80000410000 */
[----:B------:R-:W-:-:S04]  /*1940*/  FMUL.FTZ R60, R97, R60 ;  /* 0x0000003c613c7220 */ /* 0x000fc80000410000 */
[----:B------:R-:W-:Y:S02]  /*1950*/  @P0 FADD.FTZ R60, R36, R60 ;  /* 0x0000003c243c0221 */ /* 0x000fe40000010000 */
.L_x_9680:
[----:B------:R-:W-:Y:S05]  /*1960*/  BSYNC B0 ;  /* 0x0000000000007941 */ /* 0x000fea0003800000 */
.L_x_9679:
[----:B------:R-:W-:Y:S01]  /*1970*/  BSSY B0, `(.L_x_9681) ;  /* 0x0000006000007945 */ /* 0x000fe20003800000 */
[----:B------:R-:W-:Y:S05]  /*1980*/  @!P6 BRA `(.L_x_9682) ;  /* 0x000000400000e947 */ /* 0x000fea0003800000 */
[----:B-----5:R-:W-:-:S05]  /*1990*/  PRMT R61, RZ, 0x7610, R42 ;  /* 0x00007610ff3d7816 */ /* 0x020fca000000002a */
[----:B------:R-:W-:-:S04]  /*19a0*/  FMUL.FTZ R61, R61, c[0x0][0x1ec] ;  /* 0x00007b003d3d7a20 */ /* 0x000fc80000410000 */
[----:B------:R-:W-:-:S04]  /*19b0*/  FMUL.FTZ R61, R100, R61 ;  /* 0x0000003d643d7220 */ /* 0x000fc80000410000 */
[----:B------:R-:W-:Y:S02]  /*19c0*/  @P0 FADD.FTZ R61, R37, R61 ;  /* 0x0000003d253d0221 */ /* 0x000fe40000010000 */
.L_x_9682:
[----:B------:R-:W-:Y:S05]  /*19d0*/  BSYNC B0 ;  /* 0x0000000000007941 */ /* 0x000fea0003800000 */
.L_x_9681:
[----:B------:R-:W-:Y:S01]  /*19e0*/  BSSY B0, `(.L_x_9683) ;  /* 0x0000006000007945 */ /* 0x000fe20003800000 */
[----:B------:R-:W-:Y:S05]  /*19f0*/  @!P6 BRA `(.L_x_9684) ;  /* 0x000000400000e947 */ /* 0x000fea0003800000 */
[----:B-----5:R-:W-:-:S05]  /*1a00*/  PRMT R62, RZ, 0x5410, R43 ;  /* 0x00005410ff3e7816 */ /* 0x020fca000000002b */
[----:B------:R-:W-:-:S04]  /*1a10*/  FMUL.FTZ R62, R62, c[0x0][0x1ec] ;  /* 0x00007b003e3e7a20 */ /* 0x000fc80000410000 */
[----:B------:R-:W-:-:S04]  /*1a20*/  FMUL.FTZ R62, R99, R62 ;  /* 0x0000003e633e7220 */ /* 0x000fc80000410000 */
[----:B------:R-:W-:Y:S02]  /*1a30*/  @P0 FADD.FTZ R62, R38, R62 ;  /* 0x0000003e263e0221 */ /* 0x000fe40000010000 */
.L_x_9684:
[----:B------:R-:W-:Y:S05]  /*1a40*/  BSYNC B0 ;  /* 0x0000000000007941 */ /* 0x000fea0003800000 */
.L_x_9683:
[----:B------:R-:W-:Y:S01]  /*1a50*/  BSSY B0, `(.L_x_9685) ;  /* 0x0000006000007945 */ /* 0x000fe20003800000 */
[----:B------:R-:W-:Y:S05]  /*1a60*/  @!P6 BRA `(.L_x_9686) ;  /* 0x000000400000e947 */ /* 0x000fea0003800000 */
[----:B-----5:R-:W-:-:S05]  /*1a70*/  PRMT R63, RZ, 0x7610, R43 ;  /* 0x00007610ff3f7816 */ /* 0x020fca000000002b */
[----:B------:R-:W-:-:S04]  /*1a80*/  FMUL.FTZ R63, R63, c[0x0][0x1ec] ;  /* 0x00007b003f3f7a20 */ /* 0x000fc80000410000 */
[----:B------:R-:W-:-:S04]  /*1a90*/  FMUL.FTZ R63, R102, R63 ;  /* 0x0000003f663f7220 */ /* 0x000fc80000410000 */
[----:B------:R-:W-:Y:S02]  /*1aa0*/  @P0 FADD.FTZ R63, R39, R63 ;  /* 0x0000003f273f0221 */ /* 0x000fe40000010000 */
.L_x_9686:
[----:B------:R-:W-:Y:S05]  /*1ab0*/  BSYNC B0 ;  /* 0x0000000000007941 */ /* 0x000fea0003800000 */
.L_x_9685:
        /* <DEDUP_REMOVED lines=36> */
[----:B------:R-:W-:-:S04]  /*1d00*/  FMUL.FTZ R72, R101, R72 ;  /* 0x0000004865487220 */ /* 0x000fc80000410000 */
[----:B------:R-:W-:Y:S02]  /*1d10*/  @P0 FADD.FTZ R72, R32, R72 ;  /* 0x0000004820480221 */ /* 0x000fe40000010000 */
.L_x_9688:
[----:B------:R-:W-:Y:S05]  /*1d20*/  BSYNC B0 ;  /* 0x0000000000007941 */ /* 0x000fea0003800000 */
.L_x_9687:
[----:B------:R-:W-:Y:S01]  /*1d30*/  BSSY B0, `(.L_x_9689) ;  /* 0x0000006000007945 */ /* 0x000fe20003800000 */
[----:B------:R-:W-:Y:S05]  /*1d40*/  @!P6 BRA `(.L_x_9690) ;  /* 0x000000400000e947 */ /* 0x000fea0003800000 */
[----:B-----5:R-:W-:-:S05]  /*1d50*/  PRMT R73, RZ, 0x7610, R40 ;  /* 0x00007610ff497816 */ /* 0x020fca0000000028 */
[----:B------:R-:W-:-:S04]  /*1d60*/  FMUL.FTZ R73, R73, c[0x0][0x1ec] ;  /* 0x00007b0049497a20 */ /* 0x000fc80000410000 */
[----:B------:R-:W-:-:S04]  /*1d70*/  FMUL.FTZ R73, R108, R73 ;  /* 0x000000496c497220 */ /* 0x000fc80000410000 */
[----:B------:R-:W-:Y:S02]  /*1d80*/  @P0 FADD.FTZ R73, R33, R73 ;  /* 0x0000004921490221 */ /* 0x000fe40000010000 */
.L_x_9690:
[----:B------:R-:W-:Y:S05]  /*1d90*/  BSYNC B0 ;  /* 0x0000000000007941 */ /* 0x000fea0003800000 */
.L_x_9689:
[----:B------:R-:W-:Y:S01]  /*1da0*/  BSSY B0, `(.L_x_9691) ;  /* 0x0000006000007945 */ /* 0x000fe20003800000 */
[----:B------:R-:W-:Y:S05]  /*1db0*/  @!P6 BRA `(.L_x_9692) ;  /* 0x000000400000e947 */ /* 0x000fea0003800000 */
[----:B-----5:R-:W-:-:S05]  /*1dc0*/  PRMT R74, RZ, 0x5410, R41 ;  /* 0x00005410ff4a7816 */ /* 0x020fca0000000029 */
[----:B------:R-:W-:-:S04]  /*1dd0*/  FMUL.FTZ R74, R74, c[0x0][0x1ec] ;  /* 0x00007b004a4a7a20 */ /* 0x000fc80000410000 */
[----:B------:R-:W-:-:S04]  /*1de0*/  FMUL.FTZ R74, R103, R74 ;  /* 0x0000004a674a7220 */ /* 0x000fc80000410000 */
[----:B------:R-:W-:Y:S02]  /*1df0*/  @P0 FADD.FTZ R74, R34, R74 ;  /* 0x0000004a224a0221 */ /* 0x000fe40000010000 */
.L_x_9692:
[----:B------:R-:W-:Y:S05]  /*1e00*/  BSYNC B0 ;  /* 0x0000000000007941 */ /* 0x000fea0003800000 */
.L_x_9691:
[----:B------:R-:W-:Y:S01]  /*1e10*/  BSSY B0, `(.L_x_9693) ;  /* 0x0000006000007945 */ /* 0x000fe20003800000 */
[----:B------:R-:W-:Y:S05]  /*1e20*/  @!P6 BRA `(.L_x_9694) ;  /* 0x000000400000e947 */ /* 0x000fea0003800000 */
[----:B-----5:R-:W-:-:S05]  /*1e30*/  PRMT R75, RZ, 0x7610, R41 ;  /* 0x00007610ff4b7816 */ /* 0x020fca0000000029 */
[----:B------:R-:W-:-:S04]  /*1e40*/  FMUL.FTZ R75, R75, c[0x0][0x1ec] ;  /* 0x00007b004b4b7a20 */ /* 0x000fc80000410000 */
[----:B------:R-:W-:-:S04]  /*1e50*/  FMUL.FTZ R75, R110, R75 ;  /* 0x0000004b6e4b7220 */ /* 0x000fc80000410000 */
[----:B------:R-:W-:Y:S02]  /*1e60*/  @P0 FADD.FTZ R75, R35, R75 ;  /* 0x0000004b234b0221 */ /* 0x000fe40000010000 */
.L_x_9694:
[----:B------:R-:W-:Y:S05]  /*1e70*/  BSYNC B0 ;  /* 0x0000000000007941 */ /* 0x000fea0003800000 */
.L_x_9693:
[----:B------:R-:W-:Y:S01]  /*1e80*/  BSSY B0, `(.L_x_9695) ;  /* 0x0000006000007945 */ /* 0x000fe20003800000 */
[----:B------:R-:W-:Y:S05]  /*1e90*/  @!P6 BRA `(.L_x_9696) ;  /* 0x000000400000e947 */ /* 0x000fea0003800000 */
[----:B-----5:R-:W-:-:S05]  /*1ea0*/  PRMT R68, RZ, 0x5410, R42 ;  /* 0x00005410ff447816 */ /* 0x020fca000000002a */
[----:B------:R-:W-:-:S04]  /*1eb0*/  FMUL.FTZ R68, R68, c[0x0][0x1ec] ;  /* 0x00007b0044447a20 */ /* 0x000fc80000410000 */
[----:B------:R-:W-:-:S04]  /*1ec0*/  FMUL.FTZ R68, R109, R68 ;  /* 0x000000446d447220 */ /* 0x000fc80000410000 */
[----:B------:R-:W-:Y:S02]  /*1ed0*/  @P0 FADD.FTZ R68, R36, R68 ;  /* 0x0000004424440221 */ /* 0x000fe40000010000 */
.L_x_9696:
[----:B------:R-:W-:Y:S05]  /*1ee0*/  BSYNC B0 ;  /* 0x0000000000007941 */ /* 0x000fea0003800000 */
.L_x_9695:
[----:B------:R-:W-:Y:S01]  /*1ef0*/  BSSY B0, `(.L_x_9697) ;  /* 0x0000006000007945 */ /* 0x000fe20003800000 */
[----:B------:R-:W-:Y:S05]  /*1f00*/  @!P6 BRA `(.L_x_9698) ;  /* 0x000000400000e947 */ /* 0x000fea0003800000 */
[----:B-----5:R-:W-:-:S05]  /*1f10*/  PRMT R69, RZ, 0x7610, R42 ;  /* 0x00007610ff457816 */ /* 0x020fca000000002a */
[----:B------:R-:W-:-:S04]  /*1f20*/  FMUL.FTZ R69, R69, c[0x0][0x1ec] ;  /* 0x00007b0045457a20 */ /* 0x000fc80000410000 */
[----:B------:R-:W-:-:S04]  /*1f30*/  FMUL.FTZ R69, R112, R69 ;  /* 0x0000004570457220 */ /* 0x000fc80000410000 */
[----:B------:R-:W-:Y:S02]  /*1f40*/  @P0 FADD.FTZ R69, R37, R69 ;  /* 0x0000004525450221 */ /* 0x000fe40000010000 */
.L_x_9698:
[----:B------:R-:W-:Y:S05]  /*1f50*/  BSYNC B0 ;  /* 0x0000000000007941 */ /* 0x000fea0003800000 */
.L_x_9697:
[----:B------:R-:W-:Y:S01]  /*1f60*/  BSSY B0, `(.L_x_9699) ;  /* 0x0000006000007945 */ /* 0x000fe20003800000 */
[----:B------:R-:W-:Y:S05]  /*1f70*/  @!P6 BRA `(.L_x_9700) ;  /* 0x000000400000e947 */ /* 0x000fea0003800000 */
[----:B-----5:R-:W-:-:S05]  /*1f80*/  PRMT R70, RZ, 0x5410, R43 ;  /* 0x00005410ff467816 */ /* 0x020fca000000002b */
[----:B------:R-:W-:-:S04]  /*1f90*/  FMUL.FTZ R70, R70, c[0x0][0x1ec] ;  /* 0x00007b0046467a20 */ /* 0x000fc80000410000 */
[----:B------:R-:W-:-:S04]  /*1fa0*/  FMUL.FTZ R70, R111, R70 ;  /* 0x000000466f467220 */ /* 0x000fc80000410000 */
[----:B------:R-:W-:Y:S02]  /*1fb0*/  @P0 FADD.FTZ R70, R38, R70 ;  /* 0x0000004626460221 */ /* 0x000fe40000010000 */
.L_x_9700:
[----:B------:R-:W-:Y:S05]  /*1fc0*/  BSYNC B0 ;  /* 0x0000000000007941 */ /* 0x000fea0003800000 */
.L_x_9699:
[----:B------:R-:W-:Y:S01]  /*1fd0*/  BSSY B0, `(.L_x_9701) ;  /* 0x0000006000007945 */ /* 0x000fe20003800000 */
[----:B------:R-:W-:Y:S05]  /*1fe0*/  @!P6 BRA `(.L_x_9702) ;  /* 0x000000400000e947 */ /* 0x000fea0003800000 */
[----:B-----5:R-:W-:-:S05]  /*1ff0*/  PRMT R71, RZ, 0x7610, R43 ;  /* 0x00007610ff477816 */ /* 0x020fca000000002b */
[----:B------:R-:W-:-:S04]  /*2000*/  FMUL.FTZ R106, R71, c[0x0][0x1ec] ;  /* 0x00007b00476a7a20 */ /* 0x000fc80000410000 */
[----:B------:R-:W-:-:S04]  /*2010*/  FMUL.FTZ R71, R113, R106 ;  /* 0x0000006a71477220 */ /* 0x000fc80000410000 */
[----:B------:R-:W-:Y:S02]  /*2020*/  @P0 FADD.FTZ R71, R39, R71 ;  /* 0x0000004727470221 */ /* 0x000fe40000010000 */
.L_x_9702:
[----:B------:R-:W-:Y:S05]  /*2030*/  BSYNC B0 ;  /* 0x0000000000007941 */ /* 0x000fea0003800000 */
.L_x_9701:
[----:B------:R-:W-:Y:S01]  /*2040*/  FADD.FTZ R106, RZ, R48 ;  /* 0x00000030ff6a7221 */ /* 0x000fe20000010000 */
[----:B------:R-:W-:Y:S01]  /*2050*/  ISETP.NE.AND P1, PT, R26, RZ, PT ;  /* 0x000000ff1a00720c */ /* 0x000fe20003f25270 */
[----:B------:R-:W-:-:S04]  /*2060*/  IMAD.WIDE.U32 R104, R105, R104, c[0x0][0x188] ;  /* 0x0000620069687625 */ /* 0x000fc800078e0068 */
        /* <DEDUP_REMOVED lines=32> */
[----:B------:R-:W-:-:S03]  /*2270*/  SHF.R.S32.HI R107, RZ, 0x1f, R138 ;  /* 0x0000001fff6b7819 */ /* 0x000fc6000001148a */
[----:B------:R-:W-:Y:S01]  /*2280*/  FADD.FTZ R106, R106, R71 ;  /* 0x000000476a6a7221 */ /* 0x000fe20000010000 */
[----:B------:R-:W-:Y:S05]  /*2290*/  BRA.DIV ~URZ, `(.L_x_9703) ;  /* 0x00000ef27f007947 */ /* 0x000fea000b800000 */
[----:B0-----:R0:W1:Y:S02]  /*22a0*/  SHFL.BFLY PT, R104, R106, 0x1, 0x1f ;  /* 0x0c201f006a687f89 */ /* 0x00106400000e0000 */
.L_x_9709:
        /* <DEDUP_REMOVED lines=84> */
.L_x_9710:
[----:B------:R-:W-:Y:S01]  /*27f0*/  FMUL.FTZ R104, R151, R151 ;  /* 0x0000009797687220 */ /* 0x000fe20000410000 */
[----:B------:R-:W-:Y:S01]  /*2800*/  ISETP.NE.AND P0, PT, RZ, UR6, PT ;  /* 0x00000006ff007c0c */ /* 0x000fe2000bf05270 */
[----:B-1----:R-:W-:Y:S01]  /*2810*/  FADD.FTZ R153, R153, R106 ;  /* 0x0000006a99997221 */ /* 0x002fe20000010000 */
[----:B------:R-:W-:Y:S01]  /*2820*/  MOV R148, c[0x0][0x1e0] ;  /* 0x0000780000947a02 */ /* 0x000fe20000000f00 */
[----:B------:R-:W-:Y:S01]  /*2830*/  BSSY B0, `(.L_x_9705) ;  /* 0x000008f000007945 */ /* 0x000fe20003800000 */
[----:B------:R-:W-:Y:S02]  /*2840*/  FSEL R105, R104, RZ, P0 ;  /* 0x000000ff68697208 */ /* 0x000fe40000000000 */
[----:B0-----:R-:W-:Y:S01]  /*2850*/  @!P1 LEA R106, P3, R138, c[0x0][0x1a8], 0x2 ;  /* 0x00006a008a6a9a11 */ /* 0x001fe200078610ff */
[----:B------:R-:W-:-:S04]  /*2860*/  FFMA.FTZ R104, R153, R148, c[0x0][0x228] ;  /* 0x00008a0099687623 */ /* 0x000fc80000010094 */
[----:B------:R-:W-:Y:S01]  /*2870*/  FADD.FTZ R149, R104, R105 ;  /* 0x0000006968957221 */ /* 0x000fe20000010000 */
[----:B------:R-:W-:-:S04]  /*2880*/  @!P1 LEA R104, P2, R138, c[0x0][0x1a0], 0x2 ;  /* 0x000068008a689a11 */ /* 0x000fc800078410ff */
[C-C-:B------:R-:W-:Y:S01]  /*2890*/  @!P1 LEA.HI.X R105, R138.reuse, c[0x0][0x1a4], R107.reuse, 0x2, P2 ;  /* 0x000069008a699a11 */ /* 0x140fe200010f146b */
[----:B------:R-:W0:Y:S01]  /*28a0*/  MUFU.RSQ R149, R149 ;  /* 0x0000009500957308 */ /* 0x000e220000001400 */
[----:B------:R-:W-:-:S03]  /*28b0*/  @!P1 LEA.HI.X R107, R138, c[0x0][0x1ac], R107, 0x2, P3 ;  /* 0x00006b008a6b9a11 */ /* 0x000fc600018f146b */
[----:B------:R1:W-:Y:S04]  /*28c0*/  @!P1 STG.E [R104.64], R151 ;  /* 0x0000009768009986 */ /* 0x0003e8000c101904 */
[----:B0-----:R1:W-:Y:S01]  /*28d0*/  @!P1 STG.E [R106.64], R149 ;  /* 0x000000956a009986 */ /* 0x0013e2000c101904 */
[----:B------:R-:W-:-:S13]  /*28e0*/  ISETP.GE.AND P1, PT, R146, 0x1, PT ;  /* 0x000000019200780c */ /* 0x000fda0003f26270 */
[----:B------:R-:W-:Y:S05]  /*28f0*/  @!P1 BRA `(.L_x_9706) ;  /* 0x0000082000009947 */ /* 0x000fea0003800000 */
[----:B-1----:R-:W-:-:S05]  /*2900*/  FSEL R104, R151, RZ, !P0 ;  /* 0x000000ff97687208 */ /* 0x002fca0004000000 */
[C---:B------:R-:W-:Y:S02]  /*2910*/  FADD.FTZ R46, -R104.reuse, R46 ;  /* 0x0000002e682e7221 */ /* 0x040fe40000010100 */
[C---:B------:R-:W-:Y:S02]  /*2920*/  FADD.FTZ R152, -R104.reuse, R47 ;  /* 0x0000002f68987221 */ /* 0x040fe40000010100 */
[C---:B------:R-:W-:Y:S02]  /*2930*/  FADD.FTZ R44, -R104.reuse, R44 ;  /* 0x0000002c682c7221 */ /* 0x040fe40000010100 */
[----:B------:R-:W-:Y:S01]  /*2940*/  FADD.FTZ R150, -R104, R45 ;  /* 0x0000002d68967221 */ /* 0x000fe20000010100 */
[----:B------:R-:W-:Y:S01]  /*2950*/  IADD3 R45, R146, -0x1, RZ ;  /* 0xffffffff922d7810 */ /* 0x000fe20007ffe0ff */
[C---:B------:R-:W-:Y:S02]  /*2960*/  FADD.FTZ R54, -R104.reuse, R54 ;  /* 0x0000003668367221 */ /* 0x040fe40000010100 */
[----:B------:R-:W-:-:S02]  /*2970*/  FADD.FTZ R160, -R104, R55 ;  /* 0x0000003768a07221 */ /* 0x000fc40000010100 */
        /* <DEDUP_REMOVED lines=9> */
[C---:B------:R-:W-:Y:S02]  /*2a10*/  FADD.FTZ R60, -R104.reuse, R60 ;  /* 0x0000003c683c7221 */ /* 0x040fe40000010100 */
[----:B------:R-:W-:Y:S02]  /*2a20*/  FADD.FTZ R61, -R104, R61 ;  /* 0x0000003d683d7221 */ /* 0x000fe40000010100 */
[----:B------:R-:W-:-:S02]  /*2a30*/  FFMA.FTZ R46, R120, R46, R19 ;  /* 0x0000002e782e7223 */ /* 0x000fc40000010013 */
[----:B------:R-:W-:Y:S02]  /*2a40*/  FFMA.FTZ R47, R121, R152, R18 ;  /* 0x00000098792f7223 */ /* 0x000fe40000010012 */
[----:B------:R-:W-:Y:S02]  /*2a50*/  FADD.FTZ R158, -R104, R53 ;  /* 0x00000035689e7221 */ /* 0x000fe40000010100 */
[----:B------:R-:W-:Y:S01]  /*2a60*/  FFMA.FTZ R44, R118, R44, R21 ;  /* 0x0000002c762c7223 */ /* 0x000fe20000010015 */
[----:B------:R-:W-:Y:S01]  /*2a70*/  F2FP.BF16.PACK_AB R47, R47, R46 ;  /* 0x0000002e2f2f723e */ /* 0x000fe200000010ff */
        /* <DEDUP_REMOVED lines=8> */
[----:B------:R-:W-:Y:S02]  /*2b00*/  FMUL.FTZ R61, R149, R61 ;  /* 0x0000003d953d7220 */ /* 0x000fe40000410000 */
[C---:B------:R-:W-:Y:S02]  /*2b10*/  FADD.FTZ R58, -R104.reuse, R58 ;  /* 0x0000003a683a7221 */ /* 0x040fe40000010100 */
[C---:B------:R-:W-:Y:S02]  /*2b20*/  FADD.FTZ R68, -R104.reuse, R68 ;  /* 0x0000004468447221 */ /* 0x040fe40000010100 */
[----:B------:R-:W-:-:S02]  /*2b30*/  FADD.FTZ R146, -R104, R69 ;  /* 0x0000004568927221 */ /* 0x000fc40000010100 */
[----:B------:R-:W-:Y:S02]  /*2b40*/  FFMA.FTZ R48, R114, R48, R25 ;  /* 0x0000003072307223 */ /* 0x000fe40000010019 */
[----:B------:R-:W-:Y:S02]  /*2b50*/  FFMA.FTZ R49, R115, R106, R24 ;  /* 0x0000006a73317223 */ /* 0x000fe40000010018 */
[----:B------:R-:W-:Y:S02]  /*2b60*/  FFMA.FTZ R54, R134, R60, R5 ;  /* 0x0000003c86367223 */ /* 0x000fe40000010005 */
[----:B------:R-:W-:Y:S01]  /*2b70*/  FFMA.FTZ R61, R135, R61, R4 ;  /* 0x0000003d873d7223 */ /* 0x000fe20000010004 */
[----:B------:R-:W-:Y:S01]  /*2b80*/  F2FP.BF16.PACK_AB R44, R49, R48 ;  /* 0x00000030312c723e */ /* 0x000fe200000010ff */
[----:B------:R-:W-:Y:S02]  /*2b90*/  IMAD R45, R45, c[0x0][0x168], RZ ;  /* 0x00005a002d2d7a24 */ /* 0x000fe400078e02ff */
[----:B------:R-:W-:Y:S01]  /*2ba0*/  FMUL.FTZ R58, R149, R58 ;  /* 0x0000003a953a7220 */ /* 0x000fe20000410000 */
[----:B------:R-:W-:Y:S01]  /*2bb0*/  F2FP.BF16.PACK_AB R54, R61, R54 ;  /* 0x000000363d36723e */ /* 0x000fe200000010ff */
[----:B------:R-:W-:-:S02]  /*2bc0*/  FMUL.FTZ R68, R149, R68 ;  /* 0x0000004495447220 */ /* 0x000fc40000410000 */
[----:B------:R-:W-:Y:S02]  /*2bd0*/  FMUL.FTZ R146, R149, R146 ;  /* 0x0000009295927220 */ /* 0x000fe40000410000 */
[C---:B------:R-:W-:Y:S02]  /*2be0*/  FADD.FTZ R50, -R104.reuse, R50 ;  /* 0x0000003268327221 */ /* 0x040fe40000010100 */
[C---:B------:R-:W-:Y:S02]  /*2bf0*/  FADD.FTZ R52, -R104.reuse, R52 ;  /* 0x0000003468347221 */ /* 0x040fe40000010100 */
[C---:B------:R-:W-:Y:S02]  /*2c00*/  FADD.FTZ R56, -R104.reuse, R56 ;  /* 0x0000003868387221 */ /* 0x040fe40000010100 */
[C---:B------:R-:W-:Y:S02]  /*2c10*/  FADD.FTZ R154, -R104.reuse, R57 ;  /* 0x00000039689a7221 */ /* 0x040fe40000010100 */
[C---:B------:R-:W-:Y:S01]  /*2c20*/  FADD.FTZ R162, -R104.reuse, R65 ;  /* 0x0000004168a27221 */ /* 0x040fe20000010100 */
[----:B------:R-:W-:Y:S01]  /*2c30*/  SHF.R.S32.HI R65, RZ, 0x1f, R45 ;  /* 0x0000001fff417819 */ /* 0x000fe2000001142d */
[----:B------:R-:W-:-:S02]  /*2c40*/  FADD.FTZ R62, -R104, R62 ;  /* 0x0000003e683e7221 */ /* 0x000fc40000010100 */
[----:B------:R-:W-:Y:S01]  /*2c50*/  FADD.FTZ R63, -R104, R63 ;  /* 0x0000003f683f7221 */ /* 0x000fe20000010100 */
[----:B------:R-:W-:Y:S01]  /*2c60*/  LEA.HI R65, R65, R45, RZ, 0x3 ;  /* 0x0000002d41417211 */ /* 0x000fe200078f18ff */
[----:B------:R-:W-:Y:S02]  /*2c70*/  FFMA.FTZ R49, R124, R58, R15 ;  /* 0x0000003a7c317223 */ /* 0x000fe4000001000f */
[----:B------:R-:W-:Y:S01]  /*2c80*/  FFMA.FTZ R58, R142, R68, R29 ;  /* 0x000000448e3a7223 */ /* 0x000fe2000001001d */
[----:B------:R-:W-:Y:S01]  /*2c90*/  LEA.HI.SX32 R65, R65, R26, 0x1d ;  /* 0x0000001a41417211 */ /* 0x000fe200078feaff */
[----:B------:R-:W-:Y:S02]  /*2ca0*/  FFMA.FTZ R61, R145, R146, R76 ;  /* 0x00000092913d7223 */ /* 0x000fe4000001004c */
[----:B------:R-:W-:Y:S01]  /*2cb0*/  FMUL.FTZ R50, R149, R50 ;  /* 0x0000003295327220 */ /* 0x000fe20000410000 */
[----:B------:R-:W-:Y:S01]  /*2cc0*/  IADD3 R60, R65, 0x60, RZ ;  /* 0x00000060413c7810 */ /* 0x000fe20007ffe0ff */
[----:B------:R-:W-:Y:S01]  /*2cd0*/  FMUL.FTZ R52, R149, R52 ;  /* 0x0000003495347220 */ /* 0x000fe20000410000 */
[----:B------:R-:W-:Y:S01]  /*2ce0*/  F2FP.BF16.PACK_AB R58, R61, R58 ;  /* 0x0000003a3d3a723e */ /* 0x000fe200000010ff */
[----:B------:R-:W-:Y:S01]  /*2cf0*/  FMUL.FTZ R158, R149, R158 ;  /* 0x0000009e959e7220 */ /* 0x000fe20000410000 */
[----:B------:R-:W-:Y:S01]  /*2d00*/  HFMA2.MMA R61, -RZ, RZ, 0, 9.5367431640625e-07 ;  /* 0x00000010ff3d7435 */ /* 0x000fe200000001ff */
[----:B------:R-:W-:-:S02]  /*2d10*/  FADD.FTZ R64, -R104, R64 ;  /* 0x0000004068407221 */ /* 0x000fc40000010100 */
[C---:B------:R-:W-:Y:S02]  /*2d20*/  FMUL.FTZ R56, R149.reuse, R56 ;  /* 0x0000003895387220 */ /* 0x040fe40000410000 */
[C---:B------:R-:W-:Y:S02]  /*2d30*/  FMUL.FTZ R154, R149.reuse, R154 ;  /* 0x0000009a959a7220 */ /* 0x040fe40000410000 */
[C---:B------:R-:W-:Y:S02]  /*2d40*/  FMUL.FTZ R62, R149.reuse, R62 ;  /* 0x0000003e953e7220 */ /* 0x040fe40000410000 */
[----:B------:R-:W-:Y:S02]  /*2d50*/  FMUL.FTZ R63, R149, R63 ;  /* 0x0000003f953f7220 */ /* 0x000fe40000410000 */
        /* <DEDUP_REMOVED lines=8> */
[----:B------:R-:W-:Y:S02]  /*2de0*/  FFMA.FTZ R45, R116, R50, R23 ;  /* 0x00000032742d7223 */ /* 0x000fe40000010017 */
[----:B------:R-:W-:Y:S02]  /*2df0*/  FADD.FTZ R104, -R104, R71 ;  /* 0x0000004768687221 */ /* 0x000fe40000010100 */
[----:B------:R-:W-:Y:S02]  /*2e00*/  FFMA.FTZ R50, R126, R52, R13 ;  /* 0x000000347e327223 */ /* 0x000fe4000001000d */
[----:B------:R-:W-:Y:S02]  /*2e10*/  FFMA.FTZ R55, R127, R158, R12 ;  /* 0x0000009e7f377223 */ /* 0x000fe4000001000c */
[C---:B------:R-:W-:Y:S02]  /*2e20*/  FMUL.FTZ R148, R149.reuse, R148 ;  /* 0x0000009495947220 */ /* 0x040fe40000410000 */
[----:B------:R-:W-:Y:S01]  /*2e30*/  FMUL.FTZ R64, R149, R64 ;  /* 0x0000004095407220 */ /* 0x000fe20000410000 */
[----:B------:R-:W-:Y:S01]  /*2e40*/  F2FP.BF16.PACK_AB R50, R55, R50 ;  /* 0x000000323732723e */ /* 0x000fe200000010ff */
[----:B------:R-:W-:-:S02]  /*2e50*/  FFMA.FTZ R48, R122, R56, R17 ;  /* 0x000000387a307223 */ /* 0x000fc40000010011 */
[----:B------:R-:W-:Y:S02]  /*2e60*/  FFMA.FTZ R53, R123, R154, R16 ;  /* 0x0000009a7b357223 */ /* 0x000fe40000010010 */
[----:B------:R-:W-:Y:S02]  /*2e70*/  FFMA.FTZ R62, R136, R62, R3 ;  /* 0x0000003e883e7223 */ /* 0x000fe40000010003 */
[----:B------:R-:W-:Y:S01]  /*2e80*/  FFMA.FTZ R63, R139, R63, R2 ;  /* 0x0000003f8b3f7223 */ /* 0x000fe20000010002 */
[----:B------:R-:W-:Y:S01]  /*2e90*/  F2FP.BF16.PACK_AB R48, R53, R48 ;  /* 0x000000303530723e */ /* 0x000fe200000010ff */
[C---:B------:R-:W-:Y:S02]  /*2ea0*/  FMUL.FTZ R156, R149.reuse, R156 ;  /* 0x0000009c959c7220 */ /* 0x040fe40000410000 */
[----:B------:R-:W-:Y:S01]  /*2eb0*/  FMUL.FTZ R162, R149, R162 ;  /* 0x000000a295a27220 */ /* 0x000fe20000410000 */
[----:B------:R-:W-:Y:S01]  /*2ec0*/  F2FP.BF16.PACK_AB R55, R63, R62 ;  /* 0x0000003e3f37723e */ /* 0x000fe200000010ff */
[----:B------:R-:W-:Y:S01]  /*2ed0*/  FMUL.FTZ R66, R149, R66 ;  /* 0x0000004295427220 */ /* 0x000fe20000410000 */
[----:B------:R-:W-:Y:S01]  /*2ee0*/  IADD3 R62, R65, 0x40, RZ ;  /* 0x00000040413e7810 */ /* 0x000fe20007ffe0ff */
        /* <DEDUP_REMOVED lines=35> */
.L_x_9706:
[----:B-1----:R-:W-:Y:S05]  /*3120*/  BSYNC B0 ;  /* 0x0000000000007941 */ /* 0x002fea0003800000 */
.L_x_9705:
[----:B0-----:R-:W-:-:S04]  /*3130*/  MOV R45, c[0x0][0x160] ;  /* 0x00005800002d7a02 */ /* 0x001fc80000000f00 */
[----:B------:R-:W-:-:S04]  /*3140*/  LEA R138, R45, R138, 0x2 ;  /* 0x0000008a2d8a7211 */ /* 0x000fc800078e10ff */
[----:B------:R-:W-:-:S13]  /*3150*/  ISETP.GE.AND P0, PT, R138, c[0x0][0x164], PT ;  /* 0x000059008a007a0c */ /* 0x000fda0003f06270 */
[----:B-----5:R-:W-:Y:S01]  /*3160*/  @P0 CALL.REL.NOINC `(.L_x_9707) ;  /* 0x0000001000000944 */ /* 0x020fe20003c00000 */
[----:B------:R-:W-:Y:S05]  /*3170*/  BRA `(.L_x_9708) ;  /* 0xffffd70000007947 */ /* 0x000fea000383ffff */
.L_x_9707:
[----:B------:R-:W-:Y:S05]  /*3180*/  EXIT ;  /* 0x000000000000794d */ /* 0x000fea0003800000 */
.L_x_9703:
[----:B0-----:R-:W-:Y:S01]  /*3190*/  HFMA2.MMA R153, -RZ, RZ, 0, 5.9604644775390625e-08 ;  /* 0x00000001ff997435 */ /* 0x001fe200000001ff */
[----:B------:R-:W-:Y:S02]  /*31a0*/  MOV R148, 0x1f ;  /* 0x0000001f00947802 */ /* 0x000fe40000000f00 */
[----:B------:R-:W-:Y:S02]  /*31b0*/  MOV R149, 0xffffffff ;  /* 0xffffffff00957802 */ /* 0x000fe40000000f00 */
[----:B------:R-:W-:Y:S02]  /*31c0*/  MOV R104, 0x31e0 ;  /* 0x000031e000687802 */ /* 0x000fe40000000f00 */
[----:B-----5:R-:W-:Y:S05]  /*31d0*/  CALL.REL.NOINC `($__internal_55_$__cuda_sm70_shflsync_bfly_p) ;  /* 0x000007a000007944 */ /* 0x020fea0003c00000 */
[----:B-1----:R-:W-:Y:S01]  /*31e0*/  MOV R104, R153 ;  /* 0x0000009900687202 */ /* 0x002fe20000000f00 */
[----:B0-----:R-:W-:Y:S05]  /*31f0*/  BRA `(.L_x_9709) ;  /* 0xfffff0b000007947 */ /* 0x001fea000383ffff */
.L_x_9704:
[----:B------:R-:W-:Y:S01]  /*3200*/  HFMA2.MMA R153, -RZ, RZ, 0, 1.1920928955078125e-07 ;  /* 0x00000002ff997435 */ /* 0x000fe200000001ff */
[----:B0-----:R-:W-:Y:S02]  /*3210*/  MOV R106, R150 ;  /* 0x00000096006a7202 */ /* 0x001fe40000000f00 */
[----:B------:R-:W-:Y:S02]  /*3220*/  MOV R148, 0x1f ;  /* 0x0000001f00947802 */ /* 0x000fe40000000f00 */
[----:B------:R-:W-:-:S02]  /*3230*/  MOV R149, 0xffffffff ;  /* 0xffffffff00957802 */ /* 0x000fc40000000f00 */
[----:B------:R-:W-:Y:S02]  /*3240*/  MOV R104, 0x3260 ;  /* 0x0000326000687802 */ /* 0x000fe40000000f00 */
[----:B-----5:R-:W-:Y:S05]  /*3250*/  CALL.REL.NOINC `($__internal_55_$__cuda_sm70_shflsync_bfly_p) ;  /* 0x0000072000007944 */ /* 0x020fea0003c00000 */
[----:B01----:R-:W-:Y:S01]  /*3260*/  FADD.FTZ R106, R150, R153 ;  /* 0x00000099966a7221 */ /* 0x003fe20000010000 */
[----:B------:R-:W-:Y:S01]  /*3270*/  HFMA2.MMA R153, -RZ, RZ, 0, 2.384185791015625e-07 ;  /* 0x00000004ff997435 */ /* 0x000fe200000001ff */
[----:B------:R-:W-:Y:S02]  /*3280*/  MOV R148, 0x1f ;  /* 0x0000001f00947802 */ /* 0x000fe40000000f00 */
[----:B------:R-:W-:Y:S02]  /*3290*/  MOV R149, 0xffffffff ;  /* 0xffffffff00957802 */ /* 0x000fe40000000f00 */
[----:B------:R-:W-:Y:S02]  /*32a0*/  MOV R104, 0x32c0 ;  /* 0x000032c000687802 */ /* 0x000fe40000000f00 */
[----:B------:R-:W-:Y:S05]  /*32b0*/  CALL.REL.NOINC `($__internal_55_$__cuda_sm70_shflsync_bfly_p) ;  /* 0x000006c000007944 */ /* 0x000fea0003c00000 */
[----:B01----:R-:W-:Y:S01]  /*32c0*/  FADD.FTZ R106, R106, R153 ;  /* 0x000000996a6a7221 */ /* 0x003fe20000010000 */
[----:B------:R-:W-:Y:S01]  /*32d0*/  HFMA2.MMA R153, -RZ, RZ, 0, 4.76837158203125e-07 ;  /* 0x00000008ff997435 */ /* 0x000fe200000001ff */
[----:B------:R-:W-:Y:S02]  /*32e0*/  MOV R148, 0x1f ;  /* 0x0000001f00947802 */ /* 0x000fe40000000f00 */
[----:B------:R-:W-:-:S02]  /*32f0*/  MOV R149, 0xffffffff ;  /* 0xffffffff00957802 */ /* 0x000fc40000000f00 */
[----:B------:R-:W-:Y:S02]  /*3300*/  MOV R104, 0x3320 ;  /* 0x0000332000687802 */ /* 0x000fe40000000f00 */
[----:B------:R-:W-:Y:S05]  /*3310*/  CALL.REL.NOINC `($__internal_55_$__cuda_sm70_shflsync_bfly_p) ;  /* 0x0000066000007944 */ /* 0x000fea0003c00000 */
[----:B01----:R-:W-:Y:S01]  /*3320*/  FADD.FTZ R106, R106, R153 ;  /* 0x000000996a6a7221 */ /* 0x003fe20000010000 */
[----:B------:R-:W-:Y:S01]  /*3330*/  HFMA2.MMA R153, -RZ, RZ, 0, 9.5367431640625e-07 ;  /* 0x00000010ff997435 */ /* 0x000fe200000001ff */
[----:B------:R-:W-:Y:S02]  /*3340*/  MOV R148, 0x1f ;  /* 0x0000001f00947802 */ /* 0x000fe40000000f00 */
[----:B------:R-:W-:Y:S02]  /*3350*/  MOV R149, 0xffffffff ;  /* 0xffffffff00957802 */ /* 0x000fe40000000f00 */
[----:B------:R-:W-:Y:S02]  /*3360*/  MOV R104, 0x3380 ;  /* 0x0000338000687802 */ /* 0x000fe40000000f00 */
[----:B------:R-:W-:Y:S05]  /*3370*/  CALL.REL.NOINC `($__internal_55_$__cuda_sm70_shflsync_bfly_p) ;  /* 0x0000060000007944 */ /* 0x000fea0003c00000 */
        /* <DEDUP_REMOVED lines=70> */
[----:B------:R-:W-:Y:S05]  /*37e0*/  CALL.REL.NOINC `($__internal_55_$__cuda_sm70_shflsync_bfly_p) ;  /* 0x0000019000007944 */ /* 0x000fea0003c00000 */
[----:B01----:R-:W-:Y:S01]  /*37f0*/  FADD.FTZ R106, R106, R153 ;  /* 0x000000996a6a7221 */ /* 0x003fe20000010000 */
[----:B------:R-:W-:Y:S01]  /*3800*/  HFMA2.MMA R153, -RZ, RZ, 0, 1.1920928955078125e-07 ;  /* 0x00000002ff997435 */ /* 0x000fe200000001ff */
[----:B------:R-:W-:Y:S02]  /*3810*/  MOV R148, 0x1f ;  /* 0x0000001f00947802 */ /* 0x000fe40000000f00 */
[----:B------:R-:W-:Y:S02]  /*3820*/  MOV R149, 0xffffffff ;  /* 0xffffffff00957802 */ /* 0x000fe40000000f00 */
[----:B------:R-:W-:Y:S02]  /*3830*/  MOV R104, 0x3850 ;  /* 0x0000385000687802 */ /* 0x000fe40000000f00 */
[----:B------:R-:W-:Y:S05]  /*3840*/  CALL.REL.NOINC `($__internal_55_$__cuda_sm70_shflsync_bfly_p) ;  /* 0x0000013000007944 */ /* 0x000fea0003c00000 */
[----:B01----:R-:W-:Y:S01]  /*3850*/  FADD.FTZ R106, R106, R153 ;  /* 0x000000996a6a7221 */ /* 0x003fe20000010000 */
[----:B------:R-:W-:Y:S01]  /*3860*/  HFMA2.MMA R153, -RZ, RZ, 0, 2.384185791015625e-07 ;  /* 0x00000004ff997435 */ /* 0x000fe200000001ff */
[----:B------:R-:W-:Y:S02]  /*3870*/  MOV R148, 0x1f ;  /* 0x0000001f00947802 */ /* 0x000fe40000000f00 */
[----:B------:R-:W-:-:S02]  /*3880*/  MOV R149, 0xffffffff ;  /* 0xffffffff00957802 */ /* 0x000fc40000000f00 */
[----:B------:R-:W-:Y:S02]  /*3890*/  MOV R104, 0x38b0 ;  /* 0x000038b000687802 */ /* 0x000fe40000000f00 */
[----:B------:R-:W-:Y:S05]  /*38a0*/  CALL.REL.NOINC `($__internal_55_$__cuda_sm70_shflsync_bfly_p) ;  /* 0x000000d000007944 */ /* 0x000fea0003c00000 */
[----:B01----:R-:W-:Y:S01]  /*38b0*/  FADD.FTZ R106, R106, R153 ;  /* 0x000000996a6a7221 */ /* 0x003fe20000010000 */
[----:B------:R-:W-:Y:S01]  /*38c0*/  HFMA2.MMA R153, -RZ, RZ, 0, 4.76837158203125e-07 ;  /* 0x00000008ff997435 */ /* 0x000fe200000001ff */
[----:B------:R-:W-:Y:S02]  /*38d0*/  MOV R148, 0x1f ;  /* 0x0000001f00947802 */ /* 0x000fe40000000f00 */
[----:B------:R-:W-:Y:S02]  /*38e0*/  MOV R149, 0xffffffff ;  /* 0xffffffff00957802 */ /* 0x000fe40000000f00 */
[----:B------:R-:W-:Y:S02]  /*38f0*/  MOV R104, 0x3910 ;  /* 0x0000391000687802 */ /* 0x000fe40000000f00 */
[----:B------:R-:W-:Y:S05]  /*3900*/  CALL.REL.NOINC `($__internal_55_$__cuda_sm70_shflsync_bfly_p) ;  /* 0x0000007000007944 */ /* 0x000fea0003c00000 */
[----:B01----:R-:W-:Y:S01]  /*3910*/  FADD.FTZ R106, R106, R153 ;  /* 0x000000996a6a7221 */ /* 0x003fe20000010000 */
[----:B------:R-:W-:Y:S01]  /*3920*/  HFMA2.MMA R153, -RZ, RZ, 0, 9.5367431640625e-07 ;  /* 0x00000010ff997435 */ /* 0x000fe200000001ff */
[----:B------:R-:W-:Y:S02]  /*3930*/  MOV R148, 0x1f ;  /* 0x0000001f00947802 */ /* 0x000fe40000000f00 */
[----:B------:R-:W-:-:S02]  /*3940*/  MOV R149, 0xffffffff ;  /* 0xffffffff00957802 */ /* 0x000fc40000000f00 */
[----:B------:R-:W-:Y:S02]  /*3950*/  MOV R104, 0x3970 ;  /* 0x0000397000687802 */ /* 0x000fe40000000f00 */
[----:B------:R-:W-:Y:S05]  /*3960*/  CALL.REL.NOINC `($__internal_55_$__cuda_sm70_shflsync_bfly_p) ;  /* 0x0000001000007944 */ /* 0x000fea0003c00000 */
[----:B01----:R-:W-:Y:S05]  /*3970*/  BRA `(.L_x_9710) ;  /* 0xffffee7000007947 */ /* 0x003fea000383ffff */
        .weak           $__internal_55_$__cuda_sm70_shflsync_bfly_p
        .type           $__internal_55_$__cuda_sm70_shflsync_bfly_p,@function
        .size           $__internal_55_$__cuda_sm70_shflsync_bfly_p,(.L_x_29195 - $__internal_55_$__cuda_sm70_shflsync_bfly_p)
$__internal_55_$__cuda_sm70_shflsync_bfly_p:
[----:B------:R-:W-:Y:S01]  /*3980*/  HFMA2.MMA R105, -RZ, RZ, 0, 0 ;  /* 0x00000000ff697435 */ /* 0x000fe200000001ff */
[----:B------:R-:W-:Y:S04]  /*3990*/  WARPSYNC R149 ;  /* 0x0000009500007348 */ /* 0x000fe80003800000 */
[----:B------:R0:W1:Y:S01]  /*39a0*/  SHFL.BFLY PT, R153, R106, R153, R148 ;  /* 0x0c0000996a997389 */ /* 0x00006200000e0094 */
[----:B------:R-:W-:Y:S05]  /*39b0*/  RET.REL.NODEC R104 `(_ZN10layer_norm13ln_fwd_kernelINS_13Kernel_traitsI13__nv_bfloat16S2_fS2_fjLj1024ELj1ELj4ELj1ELj16ENS_18Kernel_traits_baseILj1024ES2_S2_fS2_fjLj128EEEEELb0ELb1ELb1ELb1EEEvNS_9FwdParamsE) ;  /* 0xffffc64068007950 */ /* 0x000fea0003c3ffff */
.L_x_9711:
        /* <DEDUP_REMOVED lines=12> */
.L_x_29195:


//--------------------- .text._ZN10layer_norm13ln_fwd_kernelINS_13Kernel_traitsI13__nv_bfloat16S2_fS2_fjLj1024ELj1ELj4ELj1ELj16ENS_18Kernel_traits_baseILj1024ES2_S2_fS2_fjLj128EEEEELb1ELb0ELb0ELb0EEEvNS_9FwdParamsE --------------------------
	.section	.text._ZN10layer_norm13ln_fwd_kernelINS_13Kernel_traitsI13__nv_bfloat16S2_fS2_fjLj1024ELj1ELj4ELj1ELj16ENS_18Kernel_traits_baseILj1024ES2_S2_fS2_fjLj128EEEEELb1ELb0ELb0ELb0EEEvNS_9FwdParamsE,"ax",@progbits
	.sectioninfo	@"SHI_REGISTERS=141"
	.align	128
        .global         _ZN10layer_norm13ln_fwd_kernelINS_13Kernel_traitsI13__nv_bfloat16S2_fS2_fjLj1024ELj1ELj4ELj1ELj16ENS_18Kernel_traits_baseILj1024ES2_S2_fS2_fjLj128EEEEELb1ELb0ELb0ELb0EEEvNS_9FwdParamsE
        .type           _ZN10layer_norm13ln_fwd_kernelINS_13Kernel_traitsI13__nv_bfloat16S2_fS2_fjLj1024ELj1ELj4ELj1ELj16ENS_18Kernel_traits_baseILj1024ES2_S2_fS2_fjLj128EEEEELb1ELb0ELb0ELb0EEEvNS_9FwdParamsE,@function
        .size           _ZN10layer_norm13ln_fwd_kernelINS_13Kernel_traitsI13__nv_bfloat16S2_fS2_fjLj1024ELj1ELj4ELj1ELj16ENS_18Kernel_traits_baseILj1024ES2_S2_fS2_fjLj128EEEEELb1ELb0ELb0ELb0EEEvNS_9FwdParamsE,(.L_x_29196 - _ZN10layer_norm13ln_fwd_kernelINS_13Kernel_traitsI13__nv_bfloat16S2_fS2_fjLj1024ELj1ELj4ELj1ELj16ENS_18Kernel_traits_baseILj1024ES2_S2_fS2_fjLj128EEEEELb1ELb0ELb0ELb0EEEvNS_9FwdParamsE)
        .other          _ZN10layer_norm13ln_fwd_kernelINS_13Kernel_traitsI13__nv_bfloat16S2_fS2_fjLj1024ELj1ELj4ELj1ELj16ENS_18Kernel_traits_baseILj1024ES2_S2_fS2_fjLj128EEEEELb1ELb0ELb0ELb0EEEvNS_9FwdParamsE,@"STO_CUDA_ENTRY STV_DEFAULT"
_ZN10layer_norm13ln_fwd_kernelINS_13Kernel_traitsI13__nv_bfloat16S2_fS2_fjLj1024ELj1ELj4ELj1ELj16ENS_18Kernel_traits_baseILj1024ES2_S2_fS2_fjLj128EEEEELb1ELb0ELb0ELb0EEEvNS_9FwdParamsE:
.text._ZN10layer_norm13ln_fwd_kernelINS_13Kernel_traitsI13__nv_bfloat16S2_fS2_fjLj1024ELj1ELj4ELj1ELj16ENS_18Kernel_traits_baseILj1024ES2_S2_fS2_fjLj128EEEEELb1ELb0ELb0ELb0EEEvNS_9FwdParamsE:
        /* <DEDUP_REMOVED lines=103> */
.L_x_9713:
[----:B0-----:R-:W-:Y:S05]  /*0670*/  BSYNC B0 ;  /* 0x0000000000007941 */ /* 0x001fea0003800000 */
.L_x_9712:
        /* <DEDUP_REMOVED lines=13> */
.L_x_9715:
[----:B0-----:R-:W-:Y:S05]  /*0750*/  BSYNC B0 ;  /* 0x0000000000007941 */ /* 0x001fea0003800000 */
.L_x_9714:
        /* <DEDUP_REMOVED lines=13> */
.L_x_9717:
[----:B0-----:R-:W-:Y:S05]  /*0830*/  BSYNC B0 ;  /* 0x0000000000007941 */ /* 0x001fea0003800000 */
.L_x_9716:
        /* <DEDUP_REMOVED lines=12> */
.L_x_9719:
[----:B0-----:R-:W-:Y:S05]  /*0900*/  BSYNC B0 ;  /* 0x0000000000007941 */ /* 0x001fea0003800000 */
.L_x_9718:
        /* <DEDUP_REMOVED lines=9> */
[----:B------:R-:W-:Y:S01]  /*09a0*/  IMAD.HI.U32 R32, R122, -0x326172a9, RZ ;  /* 0xcd9e8d577a207827 */ /* 0x000fe200078e00ff */
[----:B------:R-:W-:Y:S01]  /*09b0*/  PRMT R110, RZ, 0x7610, R33 ;  /* 0x00007610ff6e7816 */ /* 0x000fe20000000021 */
[----:B------:R-:W-:Y:S01]  /*09c0*/  BSSY B0, `(.L_x_9720) ;  /* 0x0000cab000007945 */ /* 0x000fe20003800000 */
[--C-:B------:R-:W-:Y:S01]  /*09d0*/  PRMT R24, RZ, 0x5410, R16.reuse ;  /* 0x00005410ff187816 */ /* 0x100fe20000000010 */
[----:B------:R-:W-:Y:S01]  /*09e0*/  IMAD.HI.U32 R33, R120, -0x2daee0ad, RZ ;  /* 0xd2511f5378217827 */ /* 0x000fe200078e00ff */
[----:B------:R-:W-:Y:S01]  /*09f0*/  PRMT R25, RZ, 0x7610, R16 ;  /* 0x00007610ff197816 */ /* 0x000fe20000000010 */
[----:B------:R-:W-:Y:S01]  /*0a00*/  ULDC.U8 UR8, c[0x0][0x1f0] ;  /* 0x00007c0000087ab9 */ /* 0x000fe20000000000 */
[--C-:B------:R-:W-:Y:S01]  /*0a10*/  PRMT R22, RZ, 0x5410, R17.reuse ;  /* 0x00005410ff167816 */ /* 0x100fe20000000011 */
        /* <DEDUP_REMOVED lines=53> */
[----:B------:R-:W-:-:S02]  /*0d70*/  LOP3.LUT R114, R33, UR26, R114, 0x96, !PT ;  /* 0x0000001a21727c12 */ /* 0x000fc4000f8e9672 */
[--C-:B------:R-:W-:Y:S02]  /*0d80*/  PRMT R113, RZ, 0x5410, R36.reuse ;  /* 0x00005410ff717816 */ /* 0x100fe40000000024 */
[----:B------:R-:W-:Y:S02]  /*0d90*/  PRMT R121, RZ, 0x7610, R36 ;  /* 0x00007610ff797816 */ /* 0x000fe40000000024 */
[----:B------:R-:W-:Y:S02]  /*0da0*/  LOP3.LUT R119, R56, 0x3, RZ, 0xc0, !PT ;  /* 0x0000000338777812 */ /* 0x000fe400078ec0ff */
[--C-:B------:R-:W-:Y:S02]  /*0db0*/  PRMT R118, RZ, 0x5410, R37.reuse ;  /* 0x00005410ff767816 */ /* 0x100fe40000000025 */
[----:B------:R-:W-:Y:S02]  /*0dc0*/  PRMT R123, RZ, 0x7610, R37 ;  /* 0x00007610ff7b7816 */ /* 0x000fe40000000025 */
[----:B------:R-:W-:-:S02]  /*0dd0*/  PRMT R124, RZ, 0x5410, R38 ;  /* 0x00005410ff7c7816 */ /* 0x000fc40000000026 */
[----:B------:R-:W-:Y:S02]  /*0de0*/  PRMT R125, RZ, 0x7610, R38 ;  /* 0x00007610ff7d7816 */ /* 0x000fe40000000026 */
[--C-:B------:R-:W-:Y:S02]  /*0df0*/  PRMT R126, RZ, 0x5410, R39.reuse ;  /* 0x00005410ff7e7816 */ /* 0x100fe40000000027 */
[----:B------:R-:W-:Y:S02]  /*0e00*/  PRMT R127, RZ, 0x7610, R39 ;  /* 0x00007610ff7f7816 */ /* 0x000fe40000000027 */
.L_x_9964:
        /* <DEDUP_REMOVED lines=17> */
[----:B------:R-:W-:Y:S01]  /*0f20*/  IMAD.MOV.U32 R45, RZ, RZ, 0x10 ;  /* 0x00000010ff2d7424 */ /* 0x000fe200078e00ff */
[----:B------:R-:W-:-:S03]  /*0f30*/  ISETP.NE.U32.AND P0, PT, RZ, c[0x0][0x180], PT ;  /* 0x00006000ff007a0c */ /* 0x000fc60003f05070 */
[----:B------:R-:W-:Y:S01]  /*0f40*/  IMAD.WIDE.U32 R44, R128, R45, c[0x0][0x170] ;  /* 0x00005c00802c7625 */ /* 0x000fe200078e002d */
[----:B------:R-:W-:-:S05]  /*0f50*/  ISETP.NE.AND.EX P0, PT, RZ, c[0x0][0x184], PT, P0 ;  /* 0x00006100ff007a0c */ /* 0x000fca0003f05300 */
[----:B------:R-:W5:Y:S08]  /*0f60*/  LDG.E.128 R44, [R44.64] ;  /* 0x000000062c2c7981 */ /* 0x000f70000c1e1d00 */
[----:B------:R-:W-:-:S04]  /*0f70*/  @P0 LEA R40, P1, R128, c[0x0][0x180], 0x5 ;  /* 0x0000600080280a11 */ /* 0x000fc800078228ff */
[----:B------:R-:W-:-:S05]  /*0f80*/  @P0 LEA.HI.X R41, R128, c[0x0][0x184], RZ, 0x5, P1 ;  /* 0x0000610080290a11 */ /* 0x000fca00008f2cff */
[----:B------:R0:W5:Y:S04]  /*0f90*/  @P0 LDG.E.128 R32, [R40.64] ;  /* 0x0000000628200981 */ /* 0x000168000c1e1d00 */
[----:B------:R0:W5:Y:S01]  /*0fa0*/  @P0 LDG.E.128 R36, [R40.64+0x10] ;  /* 0x0000100628240981 */ /* 0x000162000c1e1d00 */
        /* <DEDUP_REMOVED lines=12> */
.L_x_9724:
[----:B0-----:R-:W-:Y:S02]  /*1070*/  IMAD.MOV.U32 R104, RZ, RZ, R122 ;  /* 0x000000ffff687224 */ /* 0x001fe400078e007a */
.L_x_9725:
[----:B------:R-:W-:Y:S05]  /*1080*/  BSYNC B2 ;  /* 0x0000000000027941 */ /* 0x000fea0003800000 */
.L_x_9723:
        /* <DEDUP_REMOVED lines=16> */
.L_x_9729:
[----:B------:R-:W-:Y:S05]  /*1190*/  BSYNC B3 ;  /* 0x0000000000037941 */ /* 0x000fea0003800000 */
.L_x_9728:
        /* <DEDUP_REMOVED lines=44> */
.L_x_9727:
[----:B------:R-:W-:Y:S05]  /*1460*/  BSYNC B2 ;  /* 0x0000000000027941 */ /* 0x000fea0003800000 */
.L_x_9726:
[----:B------:R-:W0:Y:S01]  /*1470*/  I2F.U32 R41, R104 ;  /* 0x0000006800297306 */ /* 0x000e220000201000 */
[----:B------:R-:W-:Y:S01]  /*1480*/  HFMA2.MMA R132, -RZ, RZ, 0.1171875, 0 ;  /* 0x2f800000ff847435 */ /* 0x000fe200000001ff */
[----:B-----5:R-:W-:Y:S01]  /*1490*/  PRMT R40, RZ, 0x5410, R44 ;  /* 0x00005410ff287816 */ /* 0x020fe2000000002c */
[----:B------:R-:W-:Y:S01]  /*14a0*/  BSSY B2, `(.L_x_9730) ;  /* 0x0000016000027945 */ /* 0x000fe20003800000 */
[----:B------:R-:W-:Y:S02]  /*14b0*/  ISETP.NE.U32.AND P0, PT, RZ, c[0x0][0x180], PT ;  /* 0x00006000ff007a0c */ /* 0x000fe40003f05070 */
[----:B------:R-:W-:Y:S01]  /*14c0*/  ISETP.NE.AND P1, PT, R42, 0x1, PT ;  /* 0x000000012a00780c */ /* 0x000fe20003f25270 */
[----:B------:R-:W-:Y:S01]  /*14d0*/  FMUL.FTZ R40, R40, R131 ;  /* 0x0000008328287220 */ /* 0x000fe20000410000 */
[----:B------:R-:W-:-:S02]  /*14e0*/  ISETP.NE.AND.EX P0, PT, RZ, c[0x0][0x184], PT, P0 ;  /* 0x00006100ff007a0c */ /* 0x000fc40003f05300 */
[----:B------:R-:W-:Y:S01]  /*14f0*/  IADD3 R72, R42, 0x1, RZ ;  /* 0x000000012a487810 */ /* 0x000fe20007ffe0ff */
        /* <DEDUP_REMOVED lines=15> */
.L_x_9731:
[----:B------:R-:W-:Y:S02]  /*15f0*/  IMAD.MOV.U32 R106, RZ, RZ, R122 ;  /* 0x000000ffff6a7224 */ /* 0x000fe400078e007a */
.L_x_9732:
[----:B------:R-:W-:Y:S05]  /*1600*/  BSYNC B2 ;  /* 0x0000000000027941 */ /* 0x000fea0003800000 */
.L_x_9730:
        /* <DEDUP_REMOVED lines=16> */
.L_x_9736:
[----:B------:R-:W-:Y:S05]  /*1710*/  BSYNC B3 ;  /* 0x0000000000037941 */ /* 0x000fea0003800000 */
.L_x_9735:
        /* <DEDUP_REMOVED lines=44> */
.L_x_9734:
[----:B------:R-:W-:Y:S05]  /*19e0*/  BSYNC B2 ;  /* 0x0000000000027941 */ /* 0x000fea0003800000 */
.L_x_9733:
        /* <DEDUP_REMOVED lines=21> */
.L_x_9738:
[----:B------:R-:W-:Y:S02]  /*1b40*/  IMAD.MOV.U32 R44, RZ, RZ, R122 ;  /* 0x000000ffff2c7224 */ /* 0x000fe400078e007a */
.L_x_9739:
[----:B------:R-:W-:Y:S05]  /*1b50*/  BSYNC B2 ;  /* 0x0000000000027941 */ /* 0x000fea0003800000 */
.L_x_9737:
        /* <DEDUP_REMOVED lines=16> */
.L_x_9743:
[----:B------:R-:W-:Y:S05]  /*1c60*/  BSYNC B3 ;  /* 0x0000000000037941 */ /* 0x000fea0003800000 */
.L_x_9742:
        /* <DEDUP_REMOVED lines=44> */
.L_x_9741:
[----:B------:R-:W-:Y:S05]  /*1f30*/  BSYNC B2 ;  /* 0x0000000000027941 */ /* 0x000fea0003800000 */
.L_x_9740:
        /* <DEDUP_REMOVED lines=20> */
.L_x_9745:
[----:B------:R-:W-:Y:S02]  /*2080*/  MOV R44, R122 ;  /* 0x0000007a002c7202 */ /* 0x000fe40000000f00 */
.L_x_9746:
[----:B------:R-:W-:Y:S05]  /*2090*/  BSYNC B2 ;  /* 0x0000000000027941 */ /* 0x000fea0003800000 */
.L_x_9744:
        /* <DEDUP_REMOVED lines=16> */
.L_x_9750:
[----:B------:R-:W-:Y:S05]  /*21a0*/  BSYNC B3 ;  /* 0x0000000000037941 */ /* 0x000fea0003800000 */
.L_x_9749:
        /* <DEDUP_REMOVED lines=44> */
.L_x_9748:
[----:B------:R-:W-:Y:S05]  /*2470*/  BSYNC B2 ;  /* 0x0000000000027941 */ /* 0x000fea0003800000 */
.L_x_9747:
        /* <DEDUP_REMOVED lines=20> */
.L_x_9752:
[----:B------:R-:W-:Y:S02]  /*25c0*/  IMAD.MOV.U32 R106, RZ, RZ, R122 ;  /* 0x000000ffff6a7224 */ /* 0x000fe400078e007a */
.L_x_9753:
[----:B------:R-:W-:Y:S05]  /*25d0*/  BSYNC B2 ;  /* 0x0000000000027941 */ /* 0x000fea0003800000 */
.L_x_9751:
        /* <DEDUP_REMOVED lines=16> */
.L_x_9757:
[----:B------:R-:W-:Y:S05]  /*26e0*/  BSYNC B3 ;  /* 0x0000000000037941 */ /* 0x000fea0003800000 */
.L_x_9756:
        /* <DEDUP_REMOVED lines=44> */
.L_x_9755:
[----:B------:R-:W-:Y:S05]  /*29b0*/  BSYNC B2 ;  /* 0x0000000000027941 */ /* 0x000fea0003800000 */
.L_x_9754:
        /* <DEDUP_REMOVED lines=20> */
.L_x_9759:
[----:B------:R-:W-:Y:S02]  /*2b00*/  IMAD.MOV.U32 R119, RZ, RZ, R122 ;  /* 0x000000ffff777224 */ /* 0x000fe400078e007a */
.L_x_9760:
[----:B------:R-:W-:Y:S05]  /*2b10*/  BSYNC B2 ;  /* 0x0000000000027941 */ /* 0x000fea0003800000 */
.L_x_9758:
        /* <DEDUP_REMOVED lines=16> */
.L_x_9764:
[----:B------:R-:W-:Y:S05]  /*2c20*/  BSYNC B3 ;  /* 0x0000000000037941 */ /* 0x000fea0003800000 */
.L_x_9763:
        /* <DEDUP_REMOVED lines=44> */
.L_x_9762:
[----:B------:R-:W-:Y:S05]  /*2ef0*/  BSYNC B2 ;  /* 0x0000000000027941 */ /* 0x000fea0003800000 */
.L_x_9761:
        /* <DEDUP_REMOVED lines=20> */
.L_x_9766:
[----:B------:R-:W-:Y:S02]  /*3040*/  MOV R134, R122 ;  /* 0x0000007a00867202 */ /* 0x000fe40000000f00 */
.L_x_9767:
[----:B------:R-:W-:Y:S05]  /*3050*/  BSYNC B2 ;  /* 0x0000000000027941 */ /* 0x000fea0003800000 */
.L_x_9765:
        /* <DEDUP_REMOVED lines=16> */
.L_x_9771:
[----:B------:R-:W-:Y:S05]  /*3160*/  BSYNC B3 ;  /* 0x0000000000037941 */ /* 0x000fea0003800000 */
.L_x_9770:
        /* <DEDUP_REMOVED lines=44> */
.L_x_9769:
[----:B------:R-:W-:Y:S05]  /*3430*/  BSYNC B2 ;  /* 0x0000000000027941 */ /* 0x000fea0003800000 */
.L_x_9768:
        /* <DEDUP_REMOVED lines=20> */
.L_x_9773:
[----:B------:R-:W-:Y:S02]  /*3580*/  IMAD.MOV.U32 R134, RZ, RZ, R122 ;  /* 0x000000ffff867224 */ /* 0x000fe400078e007a */
.L_x_9774:
[----:B------:R-:W-:Y:S05]  /*3590*/  BSYNC B2 ;  /* 0x0000000000027941 */ /* 0x000fea0003800000 */
.L_x_9772:
        /* <DEDUP_REMOVED lines=18> */
.L_x_9778:
[----:B------:R-:W-:Y:S05]  /*36c0*/  BSYNC B3 ;  /* 0x0000000000037941 */ /* 0x000fea0003800000 */
.L_x_9777:
        /* <DEDUP_REMOVED lines=44> */
.L_x_9776:
[----:B------:R-:W-:Y:S05]  /*3990*/  BSYNC B2 ;  /* 0x0000000000027941 */ /* 0x000fea0003800000 */
.L_x_9775:
        /* <DEDUP_REMOVED lines=13> */
[----:B------:R-:W-:Y:S02]  /*3a70*/  SEL R135, RZ, 0x1, P3 ;  /* 0x00000001ff877807 */ /* 0x000fe40001800000 */
[----:B------:R-:W-:Y:S02]  /*3a80*/  SEL R133, RZ, 0x1, P6 ;  /* 0x00000001ff857807 */ /* 0x000fe40003000000 */
[----:B------:R-:W-:-:S04]  /*3a90*/  FSETP.GTU.FTZ.AND P1, PT, R73, c[0x0][0x1e4], PT ;  /* 0x0000790049007a0b */ /* 0x000fc80003f3c000 */
[----:B------:R-:W-:Y:S02]  /*3aa0*/  SEL R132, RZ, 0x1000000, P1 ;  /* 0x01000000ff847807 */ /* 0x000fe40000800000 */
[----:B------:R-:W-:Y:S01]  /*3ab0*/  FSEL R47, R72, RZ, !P1 ;  /* 0x000000ff482f7208 */ /* 0x000fe20004800000 */
[----:B------:R-:W-:Y:S01]  /*3ac0*/  IMAD.WIDE.U32 R72, R74, 0x1000000, RZ ;  /* 0x010000004a487825 */ /* 0x000fe200078e00ff */
[----:B------:R-:W-:Y:S02]  /*3ad0*/  LEA R106, P1, R128, c[0x0][0x188], 0x5 ;  /* 0x00006200806a7a11 */ /* 0x000fe400078228ff */
[----:B------:R-:W-:Y:S01]  /*3ae0*/  LOP3.LUT R130, R130, R132, R107, 0xfe, !PT ;  /* 0x0000008482827212 */ /* 0x000fe200078efe6b */
[----:B------:R-:W-:Y:S01]  /*3af0*/  IMAD.WIDE.U32 R74, R75, 0x100, RZ ;  /* 0x000001004b4a7825 */ /* 0x000fe200078e00ff */
[----:B------:R-:W-:Y:S02]  /*3b00*/  LEA.HI.X R107, R128, c[0x0][0x18c], RZ, 0x5, P1 ;  /* 0x00006300806b7a11 */ /* 0x000fe400008f2cff */
[----:B------:R-:W-:Y:S01]  /*3b10*/  LOP3.LUT R135, R73, R130, R135, 0xfe, !PT ;  /* 0x0000008249877212 */ /* 0x000fe200078efe87 */
[----:B------:R-:W-:Y:S01]  /*3b20*/  @P0 FADD.FTZ R47, R39, R47 ;  /* 0x0000002f272f0221 */ /* 0x000fe20000010000 */
[----:B------:R-:W-:Y:S01]  /*3b30*/  LOP3.LUT R74, R74, R72, R104, 0xfe, !PT ;  /* 0x000000484a4a7212 */ /* 0x000fe200078efe68 */
[----:B------:R0:W-:Y:S01]  /*3b40*/  STG.E.128 [R106.64], R40 ;  /* 0x000000286a007986 */ /* 0x0001e2000c101d06 */
[----:B------:R-:W-:-:S02]  /*3b50*/  LEA R72, P1, R128, c[0x0][0x190], 0x3 ;  /* 0x0000640080487a11 */ /* 0x000fc400078218ff */
[----:B------:R-:W-:Y:S01]  /*3b60*/  LOP3.LUT R74, R74, R133, RZ, 0xfc, !PT ;  /* 0x000000854a4a7212 */ /* 0x000fe200078efcff */
[----:B------:R0:W-:Y:S01]  /*3b70*/  STG.E.128 [R106.64+0x10], R44 ;  /* 0x0000102c6a007986 */ /* 0x0001e2000c101d06 */
[C---:B------:R-:W-:Y:S02]  /*3b80*/  LEA.HI.X R73, R128.reuse, c[0x0][0x194], RZ, 0x3, P1 ;  /* 0x0000650080497a11 */ /* 0x040fe400008f1cff */
[----:B------:R-:W-:Y:S02]  /*3b90*/  LOP3.LUT R75, R75, R135, R105, 0xfe, !PT ;  /* 0x000000874b4b7212 */ /* 0x000fe400078efe69 */
[----:B------:R-:W-:-:S03]  /*3ba0*/  IADD3 R130, R128, 0x20, RZ ;  /* 0x0000002080827810 */ /* 0x000fc60007ffe0ff */
[----:B------:R0:W-:Y:S04]  /*3bb0*/  STG.E.64 [R72.64], R74 ;  /* 0x0000004a48007986 */ /* 0x0001e8000c101b06 */
.L_x_9722:
[----:B------:R-:W-:Y:S05]  /*3bc0*/  BSYNC B1 ;  /* 0x0000000000017941 */ /* 0x000fea0003800000 */
.L_x_9721:
[----:B------:R-:W-:Y:S01]  /*3bd0*/  ISETP.NE.AND P0, PT, R76, RZ, PT ;  /* 0x000000ff4c00720c */ /* 0x000fe20003f05270 */
[----:B------:R-:W-:-:S12]  /*3be0*/  BSSY B1, `(.L_x_9779) ;  /* 0x00002cc000017945 */ /* 0x000fd80003800000 */
        /* <DEDUP_REMOVED lines=14> */
[----:B-1----:R-:W-:Y:S02]  /*3cd0*/  ISETP.NE.AND P0, PT, R119, 0x2, PT ;  /* 0x000000027700780c */ /* 0x002fe40003f05270 */
[----:B------:R-:W-:-:S11]  /*3ce0*/  MOV R104, R114 ;  /* 0x0000007200687202 */ /* 0x000fd60000000f00 */
[----:B------:R-:W-:Y:S05]  /*3cf0*/  @!P0 BRA `(.L_x_9783) ;  /* 0x0000006000008947 */ /* 0x000fea0003800000 */
[----:B------:R-:W-:Y:S01]  /*3d00*/  ISETP.NE.AND P0, PT, R119, 0x3, PT ;  /* 0x000000037700780c */ /* 0x000fe20003f05270 */
[----:B------:R-:W-:-:S12]  /*3d10*/  IMAD.MOV.U32 R104, RZ, RZ, R115 ;  /* 0x000000ffff687224 */ /* 0x000fd800078e0073 */
[----:B------:R-:W-:Y:S05]  /*3d20*/  @P0 BRA `(.L_x_9783) ;  /* 0x0000003000000947 */ /* 0x000fea0003800000 */
[----:B------:R-:W-:Y:S01]  /*3d30*/  IMAD.MOV.U32 R104, RZ, RZ, R120 ;  /* 0x000000ffff687224 */ /* 0x000fe200078e0078 */
[----:B------:R-:W-:Y:S05]  /*3d40*/  BRA `(.L_x_9783) ;  /* 0x0000001000007947 */ /* 0x000fea0003800000 */
.L_x_9782:
[----:B-1----:R-:W-:Y:S02]  /*3d50*/  IMAD.MOV.U32 R104, RZ, RZ, R122 ;  /* 0x000000ffff687224 */ /* 0x002fe400078e007a */
.L_x_9783:
[----:B------:R-:W-:Y:S05]  /*3d60*/  BSYNC B2 ;  /* 0x0000000000027941 */ /* 0x000fea0003800000 */
.L_x_9781:
        /* <DEDUP_REMOVED lines=16> */
.L_x_9787:
[----:B------:R-:W-:Y:S05]  /*3e70*/  BSYNC B3 ;  /* 0x0000000000037941 */ /* 0x000fea0003800000 */
.L_x_9786:
[----:B------:R-:W-:Y:S01]  /*3e80*/  IMAD.HI.U32 R49, R30, -0x326172a9, RZ ;  /* 0xcd9e8d571e317827 */ /* 0x000fe200078e00ff */
[----:B------:R-:W-:-:S03]  /*3e90*/  LOP3.LUT R48, R48, UR5, R117, 0x96, !PT ;  /* 0x0000000530307c12 */ /* 0x000fc6000f8e9675 */
[----:B0-----:R-:W-:Y:S01]  /*3ea0*/  IMAD R73, R30, -0x326172a9, RZ ;  /* 0xcd9e8d571e497824 */ /* 0x001fe200078e02ff */
        /* <DEDUP_REMOVED lines=41> */
.L_x_9785:
[----:B------:R-:W-:Y:S05]  /*4140*/  BSYNC B2 ;  /* 0x0000000000027941 */ /* 0x000fea0003800000 */
.L_x_9784:
[----:B------:R-:W1:Y:S01]  /*4150*/  I2F.U32 R49, R104 ;  /* 0x0000006800317306 */ /* 0x000e620000201000 */
[----:B-----5:R-:W-:Y:S01]  /*4160*/  PRMT R48, RZ, 0x5410, R52 ;  /* 0x00005410ff307816 */ /* 0x020fe20000000034 */
[----:B------:R-:W-:Y:S01]  /*4170*/  IMAD.MOV.U32 R132, RZ, RZ, 0x2f800000 ;  /* 0x2f800000ff847424 */ /* 0x000fe200078e00ff */
[----:B------:R-:W-:Y:S01]  /*4180*/  ISETP.NE.U32.AND P0, PT, RZ, c[0x0][0x180], PT ;  /* 0x00006000ff007a0c */ /* 0x000fe20003f05070 */
[----:B------:R-:W-:Y:S01]  /*4190*/  BSSY B2, `(.L_x_9788) ;  /* 0x0000015000027945 */ /* 0x000fe20003800000 */
[----:B------:R-:W-:Y:S01]  /*41a0*/  ISETP.NE.AND P1, PT, R50, 0x1, PT ;  /* 0x000000013200780c */ /* 0x000fe20003f25270 */
[----:B------:R-:W-:Y:S01]  /*41b0*/  FMUL.FTZ R48, R48, R131 ;  /* 0x0000008330307220 */ /* 0x000fe20000410000 */
[----:B------:R-:W-:-:S02]  /*41c0*/  ISETP.NE.AND.EX P0, PT, RZ, c[0x0][0x184], PT, P0 ;  /* 0x00006100ff007a0c */ /* 0x000fc40003f05300 */
[----:B0-----:R-:W-:Y:S01]  /*41d0*/  IADD3 R72, R50, 0x1, RZ ;  /* 0x0000000132487810 */ /* 0x001fe20007ffe0ff */
[----:B------:R-:W-:Y:S02]  /*41e0*/  FMUL.FTZ R48, R48, c[0x0][0x1e8] ;  /* 0x00007a0030307a20 */ /* 0x000fe40000410000 */
[----:B-1----:R-:W-:-:S05]  /*41f0*/  FFMA.FTZ R49, R49, R132, 1.1641532182693481445e-10 ;  /* 0x2f00000031317423 */ /* 0x002fca0000010084 */
        /* <DEDUP_REMOVED lines=13> */
.L_x_9789:
[----:B------:R-:W-:Y:S02]  /*42d0*/  IMAD.MOV.U32 R106, RZ, RZ, R122 ;  /* 0x000000ffff6a7224 */ /* 0x000fe400078e007a */
.L_x_9790:
[----:B------:R-:W-:Y:S05]  /*42e0*/  BSYNC B2 ;  /* 0x0000000000027941 */ /* 0x000fea0003800000 */
.L_x_9788:
        /* <DEDUP_REMOVED lines=16> */
.L_x_9794:
[----:B------:R-:W-:Y:S05]  /*43f0*/  BSYNC B3 ;  /* 0x0000000000037941 */ /* 0x000fea0003800000 */
.L_x_9793:
        /* <DEDUP_REMOVED lines=44> */
.L_x_9792:
[----:B------:R-:W-:Y:S05]  /*46c0*/  BSYNC B2 ;  /* 0x0000000000027941 */ /* 0x000fea0003800000 */
.L_x_9791:
        /* <DEDUP_REMOVED lines=21> */
.L_x_9796:
[----:B------:R-:W-:Y:S02]  /*4820*/  MOV R52, R122 ;  /* 0x0000007a00347202 */ /* 0x000fe40000000f00 */
.L_x_9797:
[----:B------:R-:W-:Y:S05]  /*4830*/  BSYNC B2 ;  /* 0x0000000000027941 */ /* 0x000fea0003800000 */
.L_x_9795:
        /* <DEDUP_REMOVED lines=16> */
.L_x_9801:
[----:B------:R-:W-:Y:S05]  /*4940*/  BSYNC B3 ;  /* 0x0000000000037941 */ /* 0x000fea0003800000 */
.L_x_9800:
        /* <DEDUP_REMOVED lines=44> */
.L_x_9799:
[----:B------:R-:W-:Y:S05]  /*4c10*/  BSYNC B2 ;  /* 0x0000000000027941 */ /* 0x000fea0003800000 */
.L_x_9798:
        /* <DEDUP_REMOVED lines=20> */
.L_x_9803:
[----:B------:R-:W-:Y:S02]  /*4d60*/  IMAD.MOV.U32 R52, RZ, RZ, R122 ;  /* 0x000000ffff347224 */ /* 0x000fe400078e007a */
.L_x_9804:
[----:B------:R-:W-:Y:S05]  /*4d70*/  BSYNC B2 ;  /* 0x0000000000027941 */ /* 0x000fea0003800000 */
.L_x_9802:
        /* <DEDUP_REMOVED lines=16> */
.L_x_9808:
[----:B------:R-:W-:Y:S05]  /*4e80*/  BSYNC B3 ;  /* 0x0000000000037941 */ /* 0x000fea0003800000 */
.L_x_9807:
        /* <DEDUP_REMOVED lines=44> */
.L_x_9806:
[----:B------:R-:W-:Y:S05]  /*5150*/  BSYNC B2 ;  /* 0x0000000000027941 */ /* 0x000fea0003800000 */
.L_x_9805:
        /* <DEDUP_REMOVED lines=20> */
.L_x_9810:
[----:B------:R-:W-:Y:S02]  /*52a0*/  IMAD.MOV.U32 R106, RZ, RZ, R122 ;  /* 0x000000ffff6a7224 */ /* 0x000fe400078e007a */
.L_x_9811:
[----:B------:R-:W-:Y:S05]  /*52b0*/  BSYNC B2 ;  /* 0x0000000000027941 */ /* 0x000fea0003800000 */
.L_x_9809:
        /* <DEDUP_REMOVED lines=16> */
.L_x_9815:
[----:B------:R-:W-:Y:S05]  /*53c0*/  BSYNC B3 ;  /* 0x0000000000037941 */ /* 0x000fea0003800000 */
.L_x_9814:
        /* <DEDUP_REMOVED lines=44> */
.L_x_9813:
[----:B------:R-:W-:Y:S05]  /*5690*/  BSYNC B2 ;  /* 0x0000000000027941 */ /* 0x000fea0003800000 */
.L_x_9812:
        /* <DEDUP_REMOVED lines=20> */
.L_x_9817:
[----:B------:R-:W-:Y:S02]  /*57e0*/  MOV R119, R122 ;  /* 0x0000007a00777202 */ /* 0x000fe40000000f00 */
.L_x_9818:
[----:B------:R-:W-:Y:S05]  /*57f0*/  BSYNC B2 ;  /* 0x0000000000027941 */ /* 0x000fea0003800000 */
.L_x_9816:
        /* <DEDUP_REMOVED lines=16> */
.L_x_9822:
[----:B------:R-:W-:Y:S05]  /*5900*/  BSYNC B3 ;  /* 0x0000000000037941 */ /* 0x000fea0003800000 */
.L_x_9821:
        /* <DEDUP_REMOVED lines=44> */
.L_x_9820:
[----:B------:R-:W-:Y:S05]  /*5bd0*/  BSYNC B2 ;  /* 0x0000000000027941 */ /* 0x000fea0003800000 */
.L_x_9819:
        /* <DEDUP_REMOVED lines=20> */
.L_x_9824:
[----:B------:R-:W-:Y:S02]  /*5d20*/  IMAD.MOV.U32 R135, RZ, RZ, R122 ;  /* 0x000000ffff877224 */ /* 0x000fe400078e007a */
.L_x_9825:
[----:B------:R-:W-:Y:S05]  /*5d30*/  BSYNC B2 ;  /* 0x0000000000027941 */ /* 0x000fea0003800000 */
.L_x_9823:
        /* <DEDUP_REMOVED lines=16> */
.L_x_9829:
[----:B------:R-:W-:Y:S05]  /*5e40*/  BSYNC B3 ;  /* 0x0000000000037941 */ /* 0x000fea0003800000 */
.L_x_9828:
        /* <DEDUP_REMOVED lines=44> */
.L_x_9827:
[----:B------:R-:W-:Y:S05]  /*6110*/  BSYNC B2 ;  /* 0x0000000000027941 */ /* 0x000fea0003800000 */
.L_x_9826:
        /* <DEDUP_REMOVED lines=20> */
.L_x_9831:
[----:B------:R-:W-:Y:S02]  /*6260*/  IMAD.MOV.U32 R135, RZ, RZ, R122 ;  /* 0x000000ffff877224 */ /* 0x000fe400078e007a */
.L_x_9832:
[----:B------:R-:W-:Y:S05]  /*6270*/  BSYNC B2 ;  /* 0x0000000000027941 */ /* 0x000fea0003800000 */
.L_x_9830:
        /* <DEDUP_REMOVED lines=18> */
.L_x_9836:
[----:B------:R-:W-:Y:S05]  /*63a0*/  BSYNC B3 ;  /* 0x0000000000037941 */ /* 0x000fea0003800000 */
.L_x_9835:
        /* <DEDUP_REMOVED lines=44> */
.L_x_9834:
[----:B------:R-:W-:Y:S05]  /*6670*/  BSYNC B2 ;  /* 0x0000000000027941 */ /* 0x000fea0003800000 */
.L_x_9833:
[----:B------:R-:W0:Y:S01]  /*6680*/  I2F.U32 R73, R135 ;  /* 0x0000008700497306 */ /* 0x000e220000201000 */
[----:B------:R-:W-:Y:S02]  /*6690*/  PRMT R72, RZ, 0x7610, R55 ;  /* 0x00007610ff487816 */ /* 0x000fe40000000037 */
[----:B------:R-:W-:Y:S02]  /*66a0*/  SEL R136, RZ, 0x10000, P5 ;  /* 0x00010000ff887807 */ /* 0x000fe40002800000 */
[----:B------:R-:W-:Y:S01]  /*66b0*/  ISETP.NE.AND P5, PT, R134, RZ, PT ;  /* 0x000000ff8600720c */ /* 0x000fe20003fa5270 */
[----:B------:R-:W-:Y:S01]  /*66c0*/  FMUL.FTZ R72, R72, R131 ;  /* 0x0000008348487220 */ /* 0x000fe20000410000 */
[----:B------:R-:W-:-:S02]  /*66d0*/  SEL R104, RZ, 0x1, P1 ;  /* 0x00000001ff687807 */ /* 0x000fc40000800000 */
[----:B------:R-:W-:Y:S01]  /*66e0*/  SEL R74, RZ, 0x1, P2 ;  /* 0x00000001ff4a7807 */ /* 0x000fe20001000000 */
[----:B------:R-:W-:Y:S01]  /*66f0*/  FMUL.FTZ R72, R72, c[0x0][0x1e8] ;  /* 0x00007a0048487a20 */ /* 0x000fe20000410000 */
[----:B------:R-:W-:Y:S01]  /*6700*/  SEL R75, RZ, 0x1, P5 ;  /* 0x00000001ff4b7807 */ /* 0x000fe20002800000 */
[----:B------:R-:W-:Y:S01]  /*6710*/  IMAD.WIDE.U32 R104, R104, 0x10000, RZ ;  /* 0x0001000068687825 */ /* 0x000fe200078e00ff */
[----:B------:R-:W-:Y:S02]  /*6720*/  SEL R107, RZ, 0x100, P4 ;  /* 0x00000100ff6b7807 */ /* 0x000fe40002000000 */
[----:B------:R-:W-:Y:S01]  /*6730*/  ISETP.NE.AND P6, PT, R133, RZ, PT ;  /* 0x000000ff8500720c */ /* 0x000fe20003fc5270 */
[----:B0-----:R-:W-:Y:S01]  /*6740*/  FFMA.FTZ R73, R73, R132, 1.1641532182693481445e-10 ;  /* 0x2f00000049497423 */ /* 0x001fe20000010084 */
[----:B------:R-:W-:Y:S02]  /*6750*/  SEL R135, RZ, 0x1, P3 ;  /* 0x00000001ff877807 */ /* 0x000fe40001800000 */
[----:B------:R-:W-:-:S02]  /*6760*/  SEL R133, RZ, 0x1, P6 ;  /* 0x00000001ff857807 */ /* 0x000fc40003000000 */
[----:B------:R-:W-:-:S04]  /*6770*/  FSETP.GTU.FTZ.AND P1, PT, R73, c[0x0][0x1e4], PT ;  /* 0x0000790049007a0b */ /* 0x000fc80003f3c000 */
[----:B------:R-:W-:Y:S02]  /*6780*/  SEL R132, RZ, 0x1000000, P1 ;  /* 0x01000000ff847807 */ /* 0x000fe40000800000 */
[----:B------:R-:W-:Y:S01]  /*6790*/  FSEL R55, R72, RZ, !P1 ;  /* 0x000000ff48377208 */ /* 0x000fe20004800000 */
[----:B------:R-:W-:Y:S01]  /*67a0*/  IMAD.WIDE.U32 R72, R74, 0x1000000, RZ ;  /* 0x010000004a487825 */ /* 0x000fe200078e00ff */
[C---:B------:R-:W-:Y:S02]  /*67b0*/  LEA R106, P1, R130.reuse, c[0x0][0x188], 0x5 ;  /* 0x00006200826a7a11 */ /* 0x040fe400078228ff */
        /* <DEDUP_REMOVED lines=14> */
.L_x_9780:
[----:B------:R-:W-:Y:S05]  /*68a0*/  BSYNC B1 ;  /* 0x0000000000017941 */ /* 0x000fea0003800000 */
.L_x_9779:
        /* <DEDUP_REMOVED lines=22> */
[----:B------:R-:W-:Y:S01]  /*6a10*/  MOV R104, R120 ;  /* 0x0000007800687202 */ /* 0x000fe20000000f00 */
[----:B------:R-:W-:Y:S05]  /*6a20*/  BRA `(.L_x_9841) ;  /* 0x0000001000007947 */ /* 0x000fea0003800000 */
.L_x_9840:
[----:B-1----:R-:W-:Y:S02]  /*6a30*/  IMAD.MOV.U32 R104, RZ, RZ, R122 ;  /* 0x000000ffff687224 */ /* 0x002fe400078e007a */
.L_x_9841:
[----:B------:R-:W-:Y:S05]  /*6a40*/  BSYNC B2 ;  /* 0x0000000000027941 */ /* 0x000fea0003800000 */
.L_x_9839:
        /* <DEDUP_REMOVED lines=16> */
.L_x_9845:
[----:B------:R-:W-:Y:S05]  /*6b50*/  BSYNC B3 ;  /* 0x0000000000037941 */ /* 0x000fea0003800000 */
.L_x_9844:
        /* <DEDUP_REMOVED lines=44> */
.L_x_9843:
[----:B------:R-:W-:Y:S05]  /*6e20*/  BSYNC B2 ;  /* 0x0000000000027941 */ /* 0x000fea0003800000 */
.L_x_9842:
        /* <DEDUP_REMOVED lines=24> */
.L_x_9847:
[----:B------:R-:W-:Y:S02]  /*6fb0*/  MOV R106, R122 ;  /* 0x0000007a006a7202 */ /* 0x000fe40000000f00 */
.L_x_9848:
[----:B------:R-:W-:Y:S05]  /*6fc0*/  BSYNC B2 ;  /* 0x0000000000027941 */ /* 0x000fea0003800000 */
.L_x_9846:
        /* <DEDUP_REMOVED lines=16> */
.L_x_9852:
[----:B------:R-:W-:Y:S05]  /*70d0*/  BSYNC B3 ;  /* 0x0000000000037941 */ /* 0x000fea0003800000 */
.L_x_9851:
        /* <DEDUP_REMOVED lines=42> */
[----:B------:R-:W-:Y:S01]  /*7380*/  LOP3.LUT R114, R59, UR26, R114, 0x96, !PT ;  /* 0x0000001a3b727c12 */ /* 0x000fe2000f8e9672 */
[----:B------:R-:W-:-:S04]  /*7390*/  IMAD.MOV.U32 R120, RZ, RZ, R58 ;  /* 0x000000ffff787224 */ /* 0x000fc800078e003a */
.L_x_9850:
[----:B------:R-:W-:Y:S05]  /*73a0*/  BSYNC B2 ;  /* 0x0000000000027941 */ /* 0x000fea0003800000 */
.L_x_9849:
        /* <DEDUP_REMOVED lines=21> */
.L_x_9854:
[----:B------:R-:W-:Y:S02]  /*7500*/  IMAD.MOV.U32 R60, RZ, RZ, R122 ;  /* 0x000000ffff3c7224 */ /* 0x000fe400078e007a */
.L_x_9855:
[----:B------:R-:W-:Y:S05]  /*7510*/  BSYNC B2 ;  /* 0x0000000000027941 */ /* 0x000fea0003800000 */
.L_x_9853:
        /* <DEDUP_REMOVED lines=16> */
.L_x_9859:
[----:B------:R-:W-:Y:S05]  /*7620*/  BSYNC B3 ;  /* 0x0000000000037941 */ /* 0x000fea0003800000 */
.L_x_9858:
        /* <DEDUP_REMOVED lines=44> */
.L_x_9857:
[----:B------:R-:W-:Y:S05]  /*78f0*/  BSYNC B2 ;  /* 0x0000000000027941 */ /* 0x000fea0003800000 */
.L_x_9856:
        /* <DEDUP_REMOVED lines=20> */
.L_x_9861:
[----:B------:R-:W-:Y:S02]  /*7a40*/  IMAD.MOV.U32 R60, RZ, RZ, R122 ;  /* 0x000000ffff3c7224 */ /* 0x000fe400078e007a */
.L_x_9862:
[----:B------:R-:W-:Y:S05]  /*7a50*/  BSYNC B2 ;  /* 0x0000000000027941 */ /* 0x000fea0003800000 */
.L_x_9860:
        /* <DEDUP_REMOVED lines=16> */
.L_x_9866:
[----:B------:R-:W-:Y:S05]  /*7b60*/  BSYNC B3 ;  /* 0x0000000000037941 */ /* 0x000fea0003800000 */
.L_x_9865:
        /* <DEDUP_REMOVED lines=44> */
.L_x_9864:
[----:B------:R-:W-:Y:S05]  /*7e30*/  BSYNC B2 ;  /* 0x0000000000027941 */ /* 0x000fea0003800000 */
.L_x_9863:
        /* <DEDUP_REMOVED lines=20> */
.L_x_9868:
[----:B------:R-:W-:Y:S02]  /*7f80*/  MOV R106, R122 ;  /* 0x0000007a006a7202 */ /* 0x000fe40000000f00 */
.L_x_9869:
[----:B------:R-:W-:Y:S05]  /*7f90*/  BSYNC B2 ;  /* 0x0000000000027941 */ /* 0x000fea0003800000 */
.L_x_9867:
        /* <DEDUP_REMOVED lines=16> */
.L_x_9873:
[----:B------:R-:W-:Y:S05]  /*80a0*/  BSYNC B3 ;  /* 0x0000000000037941 */ /* 0x000fea0003800000 */
.L_x_9872:
        /* <DEDUP_REMOVED lines=44> */
.L_x_9871:
[----:B------:R-:W-:Y:S05]  /*8370*/  BSYNC B2 ;  /* 0x0000000000027941 */ /* 0x000fea0003800000 */
.L_x_9870:
        /* <DEDUP_REMOVED lines=20> */
.L_x_9875:
[----:B------:R-:W-:Y:S02]  /*84c0*/  IMAD.MOV.U32 R119, RZ, RZ, R122 ;  /* 0x000000ffff777224 */ /* 0x000fe400078e007a */
.L_x_9876:
[----:B------:R-:W-:Y:S05]  /*84d0*/  BSYNC B2 ;  /* 0x0000000000027941 */ /* 0x000fea0003800000 */
.L_x_9874:
        /* <DEDUP_REMOVED lines=16> */
.L_x_9880:
[----:B------:R-:W-:Y:S05]  /*85e0*/  BSYNC B3 ;  /* 0x0000000000037941 */ /* 0x000fea0003800000 */
.L_x_9879:
        /* <DEDUP_REMOVED lines=44> */
.L_x_9878:
[----:B------:R-:W-:Y:S05]  /*88b0*/  BSYNC B2 ;  /* 0x0000000000027941 */ /* 0x000fea0003800000 */
.L_x_9877:
        /* <DEDUP_REMOVED lines=20> */
.L_x_9882:
[----:B------:R-:W-:Y:S02]  /*8a00*/  IMAD.MOV.U32 R135, RZ, RZ, R122 ;  /* 0x000000ffff877224 */ /* 0x000fe400078e007a */
.L_x_9883:
[----:B------:R-:W-:Y:S05]  /*8a10*/  BSYNC B2 ;  /* 0x0000000000027941 */ /* 0x000fea0003800000 */
.L_x_9881:
        /* <DEDUP_REMOVED lines=16> */
.L_x_9887:
[----:B------:R-:W-:Y:S05]  /*8b20*/  BSYNC B3 ;  /* 0x0000000000037941 */ /* 0x000fea0003800000 */
.L_x_9886:
        /* <DEDUP_REMOVED lines=44> */
.L_x_9885:
[----:B------:R-:W-:Y:S05]  /*8df0*/  BSYNC B2 ;  /* 0x0000000000027941 */ /* 0x000fea0003800000 */
.L_x_9884:
        /* <DEDUP_REMOVED lines=20> */
.L_x_9889:
[----:B------:R-:W-:Y:S02]  /*8f40*/  MOV R135, R122 ;  /* 0x0000007a00877202 */ /* 0x000fe40000000f00 */
.L_x_9890:
[----:B------:R-:W-:Y:S05]  /*8f50*/  BSYNC B2 ;  /* 0x0000000000027941 */ /* 0x000fea0003800000 */
.L_x_9888:
        /* <DEDUP_REMOVED lines=18> */
.L_x_9894:
[----:B------:R-:W-:Y:S05]  /*9080*/  BSYNC B3 ;  /* 0x0000000000037941 */ /* 0x000fea0003800000 */
.L_x_9893:
        /* <DEDUP_REMOVED lines=44> */
.L_x_9892:
[----:B------:R-:W-:Y:S05]  /*9350*/  BSYNC B2 ;  /* 0x0000000000027941 */ /* 0x000fea0003800000 */
.L_x_9891:
        /* <DEDUP_REMOVED lines=10> */
[----:B------:R-:W-:-:S02]  /*9400*/  SEL R107, RZ, 0x100, P4 ;  /* 0x00000100ff6b7807 */ /* 0x000fc40002000000 */
[----:B------:R-:W-:Y:S01]  /*9410*/  ISETP.NE.AND P6, PT, R133, RZ, PT ;  /* 0x000000ff8500720c */ /* 0x000fe20003fc5270 */
[----:B0-----:R-:W-:Y:S01]  /*9420*/  FFMA.FTZ R73, R73, R132, 1.1641532182693481445e-10 ;  /* 0x2f00000049497423 */ /* 0x001fe20000010084 */
[----:B------:R-:W-:Y:S02]  /*9430*/  SEL R135, RZ, 0x1, P3 ;  /* 0x00000001ff877807 */ /* 0x000fe40001800000 */
[----:B------:R-:W-:Y:S02]  /*9440*/  SEL R133, RZ, 0x1, P6 ;  /* 0x00000001ff857807 */ /* 0x000fe40003000000 */
        /* <DEDUP_REMOVED lines=19> */
.L_x_9838:
[----:B------:R-:W-:Y:S05]  /*9580*/  BSYNC B1 ;  /* 0x0000000000017941 */ /* 0x000fea0003800000 */
.L_x_9837:
        /* <DEDUP_REMOVED lines=24> */
.L_x_9898:
[----:B-1----:R-:W-:Y:S02]  /*9710*/  IMAD.MOV.U32 R104, RZ, RZ, R122 ;  /* 0x000000ffff687224 */ /* 0x002fe400078e007a */
.L_x_9899:
[----:B------:R-:W-:Y:S05]  /*9720*/  BSYNC B2 ;  /* 0x0000000000027941 */ /* 0x000fea0003800000 */
.L_x_9897:
        /* <DEDUP_REMOVED lines=16> */
.L_x_9903:
[----:B------:R-:W-:Y:S05]  /*9830*/  BSYNC B3 ;  /* 0x0000000000037941 */ /* 0x000fea0003800000 */
.L_x_9902:
        /* <DEDUP_REMOVED lines=44> */
.L_x_9901:
[----:B------:R-:W-:Y:S05]  /*9b00*/  BSYNC B2 ;  /* 0x0000000000027941 */ /* 0x000fea0003800000 */
.L_x_9900:
[----:B------:R-:W1:Y:S01]  /*9b10*/  I2F.U32 R64, R104 ;  /* 0x0000006800407306 */ /* 0x000e620000201000 */
[----:B------:R-:W-:Y:S01]  /*9b20*/  MOV R133, 0x2f800000 ;  /* 0x2f80000000857802 */ /* 0x000fe20000000f00 */
[----:B------:R-:W-:Y:S01]  /*9b30*/  BSSY B2, `(.L_x_9904) ;  /* 0x0000017000027945 */ /* 0x000fe20003800000 */
[----:B0----5:R-:W-:Y:S02]  /*9b40*/  PRMT R72, RZ, 0x5410, R68 ;  /* 0x00005410ff487816 */ /* 0x021fe40000000044 */
[----:B------:R-:W-:Y:S02]  /*9b50*/  ISETP.NE.U32.AND P0, PT, RZ, c[0x0][0x180], PT ;  /* 0x00006000ff007a0c */ /* 0x000fe40003f05070 */
[----:B------:R-:W-:Y:S01]  /*9b60*/  ISETP.NE.AND P1, PT, R66, 0x1, PT ;  /* 0x000000014200780c */ /* 0x000fe20003f25270 */
[----:B------:R-:W-:Y:S01]  /*9b70*/  FMUL.FTZ R72, R72, R131 ;  /* 0x0000008348487220 */ /* 0x000fe20000410000 */
[----:B------:R-:W-:-:S03]  /*9b80*/  ISETP.NE.AND.EX P0, PT, RZ, c[0x0][0x184], PT, P0 ;  /* 0x00006100ff007a0c */ /* 0x000fc60003f05300 */
        /* <DEDUP_REMOVED lines=16> */
.L_x_9905:
[----:B------:R-:W-:Y:S02]  /*9c90*/  IMAD.MOV.U32 R106, RZ, RZ, R122 ;  /* 0x000000ffff6a7224 */ /* 0x000fe400078e007a */
.L_x_9906:
[----:B------:R-:W-:Y:S05]  /*9ca0*/  BSYNC B2 ;  /* 0x0000000000027941 */ /* 0x000fea0003800000 */
.L_x_9904:
        /* <DEDUP_REMOVED lines=16> */
.L_x_9910:
[----:B------:R-:W-:Y:S05]  /*9db0*/  BSYNC B3 ;  /* 0x0000000000037941 */ /* 0x000fea0003800000 */
.L_x_9909:
        /* <DEDUP_REMOVED lines=44> */
.L_x_9908:
[----:B------:R-:W-:Y:S05]  /*a080*/  BSYNC B2 ;  /* 0x0000000000027941 */ /* 0x000fea0003800000 */
.L_x_9907:
        /* <DEDUP_REMOVED lines=21> */
.L_x_9912:
[----:B------:R-:W-:Y:S02]  /*a1e0*/  IMAD.MOV.U32 R68, RZ, RZ, R122 ;  /* 0x000000ffff447224 */ /* 0x000fe400078e007a */
.L_x_9913:
[----:B------:R-:W-:Y:S05]  /*a1f0*/  BSYNC B2 ;  /* 0x0000000000027941 */ /* 0x000fea0003800000 */
.L_x_9911:
        /* <DEDUP_REMOVED lines=16> */
.L_x_9917:
[----:B------:R-:W-:Y:S05]  /*a300*/  BSYNC B3 ;  /* 0x0000000000037941 */ /* 0x000fea0003800000 */
.L_x_9916:
        /* <DEDUP_REMOVED lines=43> */
[----:B------:R-:W-:Y:S02]  /*a5c0*/  MOV R67, RZ ;  /* 0x000000ff00437202 */ /* 0x000fe40000000f00 */
.L_x_9915:
[----:B------:R-:W-:Y:S05]  /*a5d0*/  BSYNC B2 ;  /* 0x0000000000027941 */ /* 0x000fea0003800000 */
.L_x_9914:
        /* <DEDUP_REMOVED lines=20> */
.L_x_9919:
[----:B------:R-:W-:Y:S02]  /*a720*/  IMAD.MOV.U32 R68, RZ, RZ, R122 ;  /* 0x000000ffff447224 */ /* 0x000fe400078e007a */
.L_x_9920:
[----:B------:R-:W-:Y:S05]  /*a730*/  BSYNC B2 ;  /* 0x0000000000027941 */ /* 0x000fea0003800000 */
.L_x_9918:
        /* <DEDUP_REMOVED lines=16> */
.L_x_9924:
[----:B------:R-:W-:Y:S05]  /*a840*/  BSYNC B3 ;  /* 0x0000000000037941 */ /* 0x000fea0003800000 */
.L_x_9923:
        /* <DEDUP_REMOVED lines=44> */
.L_x_9922:
[----:B------:R-:W-:Y:S05]  /*ab10*/  BSYNC B2 ;  /* 0x0000000000027941 */ /* 0x000fea0003800000 */
.L_x_9921:
        /* <DEDUP_REMOVED lines=20> */
.L_x_9926:
[----:B------:R-:W-:Y:S02]  /*ac60*/  IMAD.MOV.U32 R106, RZ, RZ, R122 ;  /* 0x000000ffff6a7224 */ /* 0x000fe400078e007a */
.L_x_9927:
[----:B------:R-:W-:Y:S05]  /*ac70*/  BSYNC B2 ;  /* 0x0000000000027941 */ /* 0x000fea0003800000 */
.L_x_9925:
        /* <DEDUP_REMOVED lines=16> */
.L_x_9931:
[----:B------:R-:W-:Y:S05]  /*ad80*/  BSYNC B3 ;  /* 0x0000000000037941 */ /* 0x000fea0003800000 */
.L_x_9930:
        /* <DEDUP_REMOVED lines=44> */
.L_x_9929:
[----:B------:R-:W-:Y:S05]  /*b050*/  BSYNC B2 ;  /* 0x0000000000027941 */ /* 0x000fea0003800000 */
.L_x_9928:
        /* <DEDUP_REMOVED lines=20> */
.L_x_9933:
[----:B------:R-:W-:Y:S02]  /*b1a0*/  IMAD.MOV.U32 R119, RZ, RZ, R122 ;  /* 0x000000ffff777224 */ /* 0x000fe400078e007a */
.L_x_9934:
[----:B------:R-:W-:Y:S05]  /*b1b0*/  BSYNC B2 ;  /* 0x0000000000027941 */ /* 0x000fea0003800000 */
.L_x_9932:
        /* <DEDUP_REMOVED lines=16> */
.L_x_9938:
[----:B------:R-:W-:Y:S05]  /*b2c0*/  BSYNC B3 ;  /* 0x0000000000037941 */ /* 0x000fea0003800000 */
.L_x_9937:
        /* <DEDUP_REMOVED lines=44> */
.L_x_9936:
[----:B------:R-:W-:Y:S05]  /*b590*/  BSYNC B2 ;  /* 0x0000000000027941 */ /* 0x000fea0003800000 */
.L_x_9935:
        /* <DEDUP_REMOVED lines=20> */
.L_x_9940:
[----:B------:R-:W-:Y:S02]  /*b6e0*/  IMAD.MOV.U32 R135, RZ, RZ, R122 ;  /* 0x000000ffff877224 */ /* 0x000fe400078e007a */
.L_x_9941:
[----:B------:R-:W-:Y:S05]  /*b6f0*/  BSYNC B2 ;  /* 0x0000000000027941 */ /* 0x000fea0003800000 */
.L_x_9939:
        /* <DEDUP_REMOVED lines=16> */
.L_x_9945:
[----:B------:R-:W-:Y:S05]  /*b800*/  BSYNC B3 ;  /* 0x0000000000037941 */ /* 0x000fea0003800000 */
.L_x_9944:
        /* <DEDUP_REMOVED lines=44> */
.L_x_9943:
[----:B------:R-:W-:Y:S05]  /*bad0*/  BSYNC B2 ;  /* 0x0000000000027941 */ /* 0x000fea0003800000 */
.L_x_9942:
        /* <DEDUP_REMOVED lines=20> */
.L_x_9947:
[----:B------:R-:W-:Y:S02]  /*bc20*/  IMAD.MOV.U32 R135, RZ, RZ, R122 ;  /* 0x000000ffff877224 */ /* 0x000fe400078e007a */
.L_x_9948:
[----:B------:R-:W-:Y:S05]  /*bc30*/  BSYNC B2 ;  /* 0x0000000000027941 */ /* 0x000fea0003800000 */
.L_x_9946:
        /* <DEDUP_REMOVED lines=18> */
.L_x_9952:
[----:B------:R-:W-:Y:S05]  /*bd60*/  BSYNC B3 ;  /* 0x0000000000037941 */ /* 0x000fea0003800000 */
.L_x_9951:
        /* <DEDUP_REMOVED lines=44> */
.L_x_9950:
[----:B------:R-:W-:Y:S05]  /*c030*/  BSYNC B2 ;  /* 0x0000000000027941 */ /* 0x000fea0003800000 */
.L_x_9949:
        /* <DEDUP_REMOVED lines=13> */
[----:B------:R-:W-:Y:S01]  /*c110*/  SEL R133, RZ, 0x1, P3 ;  /* 0x00000001ff857807 */ /* 0x000fe20001800000 */
[----:B------:R-:W-:-:S03]  /*c120*/  IMAD.WIDE.U32 R106, R106, 0x1000000, RZ ;  /* 0x010000006a6a7825 */ /* 0x000fc600078e00ff */
[----:B------:R-:W-:-:S04]  /*c130*/  FSETP.GTU.FTZ.AND P1, PT, R72, c[0x0][0x1e4], PT ;  /* 0x0000790048007a0b */ /* 0x000fc80003f3c000 */
[----:B------:R-:W-:Y:S02]  /*c140*/  SEL R131, RZ, 0x1000000, P1 ;  /* 0x01000000ff837807 */ /* 0x000fe40000800000 */
[----:B------:R-:W-:Y:S01]  /*c150*/  FSEL R71, R74, RZ, !P1 ;  /* 0x000000ff4a477208 */ /* 0x000fe20004800000 */
[----:B------:R-:W-:Y:S01]  /*c160*/  IMAD.WIDE.U32 R74, R75, 0x100, RZ ;  /* 0x000001004b4a7825 */ /* 0x000fe200078e00ff */
[----:B------:R-:W-:Y:S02]  /*c170*/  LEA R72, P1, R130, c[0x0][0x188], 0x5 ;  /* 0x0000620082487a11 */ /* 0x000fe400078228ff */
[----:B------:R-:W-:Y:S01]  /*c180*/  LOP3.LUT R132, R132, R131, R73, 0xfe, !PT ;  /* 0x0000008384847212 */ /* 0x000fe200078efe49 */
[----:B------:R-:W-:Y:S01]  /*c190*/  @P0 FADD.FTZ R71, R39, R71 ;  /* 0x0000004727470221 */ /* 0x000fe20000010000 */
[----:B------:R-:W-:Y:S02]  /*c1a0*/  LOP3.LUT R74, R74, R106, R104, 0xfe, !PT ;  /* 0x0000006a4a4a7212 */ /* 0x000fe400078efe68 */
[----:B------:R-:W-:-:S02]  /*c1b0*/  LEA.HI.X R73, R130, c[0x0][0x18c], RZ, 0x5, P1 ;  /* 0x0000630082497a11 */ /* 0x000fc400008f2cff */
[----:B------:R-:W-:Y:S02]  /*c1c0*/  SEL R131, RZ, 0x1, P6 ;  /* 0x00000001ff837807 */ /* 0x000fe40003000000 */
[----:B------:R-:W-:Y:S01]  /*c1d0*/  LEA R106, P1, R130, c[0x0][0x190], 0x3 ;  /* 0x00006400826a7a11 */ /* 0x000fe200078218ff */
[----:B------:R0:W-:Y:S01]  /*c1e0*/  STG.E.128 [R72.64], R64 ;  /* 0x0000004048007986 */ /* 0x0001e2000c101d06 */
[----:B------:R-:W-:Y:S02]  /*c1f0*/  LOP3.LUT R133, R107, R132, R133, 0xfe, !PT ;  /* 0x000000846b857212 */ /* 0x000fe400078efe85 */
[----:B------:R-:W-:Y:S01]  /*c200*/  LOP3.LUT R74, R74, R131, RZ, 0xfc, !PT ;  /* 0x000000834a4a7212 */ /* 0x000fe200078efcff */
[----:B------:R0:W-:Y:S01]  /*c210*/  STG.E.128 [R72.64+0x10], R68 ;  /* 0x0000104448007986 */ /* 0x0001e2000c101d06 */
[----:B------:R-:W-:Y:S02]  /*c220*/  LEA.HI.X R107, R130, c[0x0][0x194], RZ, 0x3, P1 ;  /* 0x00006500826b7a11 */ /* 0x000fe400008f1cff */
[----:B------:R-:W-:-:S05]  /*c230*/  LOP3.LUT R75, R75, R133, R105, 0xfe, !PT ;  /* 0x000000854b4b7212 */ /* 0x000fca00078efe69 */
[----:B------:R0:W-:Y:S02]  /*c240*/  STG.E.64 [R106.64], R74 ;  /* 0x0000004a6a007986 */ /* 0x0001e4000c101b06 */
.L_x_9896:
[----:B------:R-:W-:Y:S05]  /*c250*/  BSYNC B1 ;  /* 0x0000000000017941 */ /* 0x000fea0003800000 */
.L_x_9895:
        /* <DEDUP_REMOVED lines=40> */
.L_x_9965:
        /* <DEDUP_REMOVED lines=86> */
.L_x_9966:
        /* <DEDUP_REMOVED lines=50> */
.L_x_9956:
[----:B------:R-:W-:Y:S05]  /*cd60*/  BSYNC B1 ;  /* 0x0000000000017941 */ /* 0x000fea0003800000 */
.L_x_9955:
[----:B------:R-:W-:Y:S01]  /*cd70*/  ISETP.NE.AND P0, PT, R76, RZ, PT ;  /* 0x000000ff4c00720c */ /* 0x000fe20003f05270 */
[----:B------:R-:W-:-:S12]  /*cd80*/  BSSY B1, `(.L_x_9957) ;  /* 0x0000022000017945 */ /* 0x000fd80003800000 */
[----:B------:R-:W-:Y:S05]  /*cd90*/  @!P0 BRA `(.L_x_9958) ;  /* 0x0000020000008947 */ /* 0x000fea0003800000 */
[--C-:B01----:R-:W-:Y:S01]  /*cda0*/  FADD.FTZ R72, R48, -R106.reuse ;  /* 0x8000006a30487221 */ /* 0x103fe20000010000 */
        /* <DEDUP_REMOVED lines=31> */
.L_x_9958:
[----:B------:R-:W-:Y:S05]  /*cfa0*/  BSYNC B1 ;  /* 0x0000000000017941 */ /* 0x000fea0003800000 */
.L_x_9957:
        /* <DEDUP_REMOVED lines=35> */
.L_x_9960:
[----:B------:R-:W-:Y:S05]  /*d1e0*/  BSYNC B1 ;  /* 0x0000000000017941 */ /* 0x000fea0003800000 */
.L_x_9959:
        /* <DEDUP_REMOVED lines=34> */
.L_x_9962:
[----:B------:R-:W-:Y:S05]  /*d410*/  BSYNC B1 ;  /* 0x0000000000017941 */ /* 0x000fea0003800000 */
.L_x_9961:
[----:B01----:R-:W-:-:S04]  /*d420*/  IMAD.MOV.U32 R73, RZ, RZ, 0x4 ;  /* 0x00000004ff497424 */ /* 0x003fc800078e00ff */
[----:B------:R-:W-:-:S05]  /*d430*/  IMAD R26, R73, c[0x0][0x160], R26 ;  /* 0x00005800491a7a24 */ /* 0x000fca00078e021a */
[----:B------:R-:W-:-:S13]  /*d440*/  ISETP.GE.AND P0, PT, R26, c[0x0][0x164], PT ;  /* 0x000059001a007a0c */ /* 0x000fda0003f06270 */
[----:B------:R-:W-:Y:S01]  /*d450*/  @P0 CALL.REL.NOINC `(.L_x_9963) ;  /* 0x0000001000000944 */ /* 0x000fe20003c00000 */
[----:B------:R-:W-:Y:S05]  /*d460*/  BRA `(.L_x_9964) ;  /* 0xffff39a000007947 */ /* 0x000fea000383ffff */
.L_x_9963:
[----:B------:R-:W-:Y:S05]  /*d470*/  BSYNC B0 ;  /* 0x0000000000007941 */ /* 0x000fea0003800000 */
.L_x_9720:
[----:B------:R-:W-:Y:S05]  /*d480*/  EXIT ;  /* 0x000000000000794d */ /* 0x000fea0003800000 */
.L_x_9953:
[----:B------:R-:W-:Y:S01]  /*d490*/  HFMA2.MMA R107, -RZ, RZ, 0, 5.9604644775390625e-08 ;  /* 0x00000001ff6b7435 */ /* 0x000fe200000001ff */
[----:B------:R-:W-:Y:S01]  /*d4a0*/  IMAD.MOV.U32 R74, RZ, RZ, R75 ;  /* 0x000000ffff4a7224 */ /* 0x000fe200078e004b */
[----:B------:R-:W-:Y:S01]  /*d4b0*/  MOV R72, 0xd4f0 ;  /* 0x0000d4f000487802 */ /* 0x000fe20000000f00 */
[----:B------:R-:W-:Y:S02]  /*d4c0*/  IMAD.MOV.U32 R106, RZ, RZ, 0x1f ;  /* 0x0000001fff6a7424 */ /* 0x000fe400078e00ff */
[----:B------:R-:W-:Y:S02]  /*d4d0*/  IMAD.MOV.U32 R129, RZ, RZ, -0x1 ;  /* 0xffffffffff817424 */ /* 0x000fe400078e00ff */
[----:B------:R-:W-:Y:S05]  /*d4e0*/  CALL.REL.NOINC `($__internal_56_$__cuda_sm70_shflsync_bfly_p) ;  /* 0x000007d000007944 */ /* 0x000fea0003c00000 */
[----:B-1----:R-:W-:Y:S01]  /*d4f0*/  IMAD.MOV.U32 R72, RZ, RZ, R107 ;  /* 0x000000ffff487224 */ /* 0x002fe200078e006b */
[----:B0-----:R-:W-:Y:S05]  /*d500*/  BRA `(.L_x_9965) ;  /* 0xffffefd000007947 */ /* 0x001fea000383ffff */
.L_x_9954:
[----:B------:R-:W-:Y:S01]  /*d510*/  IMAD.MOV.U32 R74, RZ, RZ, R130 ;  /* 0x000000ffff4a7224 */ /* 0x000fe200078e0082 */
[----:B------:R-:W-:Y:S01]  /*d520*/  MOV R107, 0x2 ;  /* 0x00000002006b7802 */ /* 0x000fe20000000f00 */
[----:B------:R-:W-:Y:S01]  /*d530*/  IMAD.MOV.U32 R106, RZ, RZ, 0x1f ;  /* 0x0000001fff6a7424 */ /* 0x000fe200078e00ff */
[----:B------:R-:W-:Y:S01]  /*d540*/  MOV R72, 0xd570 ;  /* 0x0000d57000487802 */ /* 0x000fe20000000f00 */
[----:B------:R-:W-:-:S02]  /*d550*/  IMAD.MOV.U32 R129, RZ, RZ, -0x1 ;  /* 0xffffffffff817424 */ /* 0x000fc400078e00ff */
[----:B0-----:R-:W-:Y:S05]  /*d560*/  CALL.REL.NOINC `($__internal_56_$__cuda_sm70_shflsync_bfly_p) ;  /* 0x0000075000007944 */ /* 0x001fea0003c00000 */
[----:B01----:R-:W-:Y:S01]  /*d570*/  FADD.FTZ R74, R130, R107 ;  /* 0x0000006b824a7221 */ /* 0x003fe20000010000 */
[----:B------:R-:W-:Y:S01]  /*d580*/  MOV R129, 0xffffffff ;  /* 0xffffffff00817802 */ /* 0x000fe20000000f00 */
[----:B------:R-:W-:Y:S01]  /*d590*/  IMAD.MOV.U32 R107, RZ, RZ, 0x4 ;  /* 0x00000004ff6b7424 */ /* 0x000fe200078e00ff */
[----:B------:R-:W-:Y:S01]  /*d5a0*/  MOV R72, 0xd5d0 ;  /* 0x0000d5d000487802 */ /* 0x000fe20000000f00 */
[----:B------:R-:W-:-:S02]  /*d5b0*/  IMAD.MOV.U32 R106, RZ, RZ, 0x1f ;  /* 0x0000001fff6a7424 */ /* 0x000fc400078e00ff */
[----:B------:R-:W-:Y:S05]  /*d5c0*/  CALL.REL.NOINC `($__internal_56_$__cuda_sm70_shflsync_bfly_p) ;  /* 0x000006f000007944 */ /* 0x000fea0003c00000 */
[----:B01----:R-:W-:Y:S01]  /*d5d0*/  FADD.FTZ R74, R74, R107 ;  /* 0x0000006b4a4a7221 */ /* 0x003fe20000010000 */
[----:B------:R-:W-:Y:S01]  /*d5e0*/  MOV R72, 0xd630 ;  /* 0x0000d63000487802 */ /* 0x000fe20000000f00 */
[----:B------:R-:W-:-:S02]  /*d5f0*/  IMAD.MOV.U32 R107, RZ, RZ, 0x8 ;  /* 0x00000008ff6b7424 */ /* 0x000fc400078e00ff */
[----:B------:R-:W-:Y:S02]  /*d600*/  IMAD.MOV.U32 R106, RZ, RZ, 0x1f ;  /* 0x0000001fff6a7424 */ /* 0x000fe400078e00ff */
[----:B------:R-:W-:Y:S02]  /*d610*/  IMAD.MOV.U32 R129, RZ, RZ, -0x1 ;  /* 0xffffffffff817424 */ /* 0x000fe400078e00ff */
[----:B------:R-:W-:Y:S05]  /*d620*/  CALL.REL.NOINC `($__internal_56_$__cuda_sm70_shflsync_bfly_p) ;  /* 0x0000069000007944 */ /* 0x000fea0003c00000 */
[----:B0-----:R-:W-:Y:S01]  /*d630*/  HFMA2.MMA R106, -RZ, RZ, 0, 1.847743988037109375e-06 ;  /* 0x0000001fff6a7435 */ /* 0x001fe200000001ff */
[----:B-1----:R-:W-:Y:S01]  /*d640*/  FADD.FTZ R74, R74, R107 ;  /* 0x0000006b4a4a7221 */ /* 0x002fe20000010000 */
[----:B------:R-:W-:Y:S01]  /*d650*/  MOV R72, 0xd690 ;  /* 0x0000d69000487802 */ /* 0x000fe20000000f00 */
[----:B------:R-:W-:Y:S02]  /*d660*/  IMAD.MOV.U32 R107, RZ, RZ, 0x10 ;  /* 0x00000010ff6b7424 */ /* 0x000fe400078e00ff */
[----:B------:R-:W-:Y:S02]  /*d670*/  IMAD.MOV.U32 R129, RZ, RZ, -0x1 ;  /* 0xffffffffff817424 */ /* 0x000fe400078e00ff */
[----:B------:R-:W-:Y:S05]  /*d680*/  CALL.REL.NOINC `($__internal_56_$__cuda_sm70_shflsync_bfly_p) ;  /* 0x0000063000007944 */ /* 0x000fea0003c00000 */
[----:B-1----:R-:W-:Y:S01]  /*d690*/  FADD.FTZ R105, R74, R107 ;  /* 0x0000006b4a697221 */ /* 0x002fe20000010000 */
[----:B------:R-:W-:Y:S01]  /*d6a0*/  ISETP.NE.AND P4, PT, R31, RZ, PT ;  /* 0x000000ff1f00720c */ /* 0x000fe20003f85270 */
[----:B------:R-:W-:Y:S02]  /*d6b0*/  IMAD.MOV.U32 R107, RZ, RZ, 0x1 ;  /* 0x00000001ff6b7424 */ /* 0x000fe400078e00ff */
[----:B------:R-:W-:-:S02]  /*d6c0*/  FMUL.FTZ R105, R105, c[0x0][0x1e0] ;  /* 0x0000780069697a20 */ /* 0x000fc40000410000 */
[----:B0-----:R-:W-:Y:S02]  /*d6d0*/  IMAD.MOV.U32 R106, RZ, RZ, 0x1f ;  /* 0x0000001fff6a7424 */ /* 0x001fe400078e00ff */
        /* <DEDUP_REMOVED lines=20> */
[----:B------:R-:W-:Y:S02]  /*d820*/  FADD.FTZ R72, R49, -R105 ;  /* 0x8000006931487221 */ /* 0x000fe40000010000 */
[----:B------:R-:W-:Y:S02]  /*d830*/  IMAD.MOV.U32 R129, RZ, RZ, -0x1 ;  /* 0xffffffffff817424 */ /* 0x000fe400078e00ff */
        /* <DEDUP_REMOVED lines=45> */
[----:B------:R-:W-:Y:S05]  /*db10*/  CALL.REL.NOINC `($__internal_56_$__cuda_sm70_shflsync_bfly_p) ;  /* 0x000001a000007944 */ /* 0x000fea0003c00000 */
[----:B01----:R-:W-:Y:S01]  /*db20*/  FADD.FTZ R74, R74, R107 ;  /* 0x0000006b4a4a7221 */ /* 0x003fe20000010000 */
[----:B------:R-:W-:Y:S01]  /*db30*/  MOV R107, 0x2 ;  /* 0x00000002006b7802 */ /* 0x000fe20000000f00 */
[----:B------:R-:W-:Y:S01]  /*db40*/  IMAD.MOV.U32 R106, RZ, RZ, 0x1f ;  /* 0x0000001fff6a7424 */ /* 0x000fe200078e00ff */
[----:B------:R-:W-:Y:S01]  /*db50*/  MOV R72, 0xdb80 ;  /* 0x0000db8000487802 */ /* 0x000fe20000000f00 */
[----:B------:R-:W-:Y:S02]  /*db60*/  IMAD.MOV.U32 R129, RZ, RZ, -0x1 ;  /* 0xffffffffff817424 */ /* 0x000fe400078e00ff */
[----:B------:R-:W-:Y:S05]  /*db70*/  CALL.REL.NOINC `($__internal_56_$__cuda_sm70_shflsync_bfly_p) ;  /* 0x0000014000007944 */ /* 0x000fea0003c00000 */
[----:B01----:R-:W-:Y:S01]  /*db80*/  FADD.FTZ R74, R74, R107 ;  /* 0x0000006b4a4a7221 */ /* 0x003fe20000010000 */
[----:B------:R-:W-:Y:S01]  /*db90*/  MOV R129, 0xffffffff ;  /* 0xffffffff00817802 */ /* 0x000fe20000000f00 */
[----:B------:R-:W-:Y:S01]  /*dba0*/  IMAD.MOV.U32 R107, RZ, RZ, 0x4 ;  /* 0x00000004ff6b7424 */ /* 0x000fe200078e00ff */
[----:B------:R-:W-:Y:S01]  /*dbb0*/  MOV R72, 0xdbe0 ;  /* 0x0000dbe000487802 */ /* 0x000fe20000000f00 */
[----:B------:R-:W-:Y:S02]  /*dbc0*/  IMAD.MOV.U32 R106, RZ, RZ, 0x1f ;  /* 0x0000001fff6a7424 */ /* 0x000fe400078e00ff */
[----:B------:R-:W-:Y:S05]  /*dbd0*/  CALL.REL.NOINC `($__internal_56_$__cuda_sm70_shflsync_bfly_p) ;  /* 0x000000e000007944 */ /* 0x000fea0003c00000 */
[----:B01----:R-:W-:Y:S01]  /*dbe0*/  FADD.FTZ R74, R74, R107 ;  /* 0x0000006b4a4a7221 */ /* 0x003fe20000010000 */
[----:B------:R-:W-:Y:S01]  /*dbf0*/  MOV R72, 0xdc40 ;  /* 0x0000dc4000487802 */ /* 0x000fe20000000f00 */
[----:B------:R-:W-:-:S02]  /*dc00*/  IMAD.MOV.U32 R107, RZ, RZ, 0x8 ;  /* 0x00000008ff6b7424 */ /* 0x000fc400078e00ff */
[----:B------:R-:W-:Y:S02]  /*dc10*/  IMAD.MOV.U32 R106, RZ, RZ, 0x1f ;  /* 0x0000001fff6a7424 */ /* 0x000fe400078e00ff */
[----:B------:R-:W-:Y:S02]  /*dc20*/  IMAD.MOV.U32 R129, RZ, RZ, -0x1 ;  /* 0xffffffffff817424 */ /* 0x000fe400078e00ff */
[----:B------:R-:W-:Y:S05]  /*dc30*/  CALL.REL.NOINC `($__internal_56_$__cuda_sm70_shflsync_bfly_p) ;  /* 0x0000008000007944 */ /* 0x000fea0003c00000 */
[----:B-1----:R-:W-:Y:S01]  /*dc40*/  FADD.FTZ R104, R74, R107 ;  /* 0x0000006b4a687221 */ /* 0x002fe20000010000 */
[----:B0-----:R-:W-:Y:S01]  /*dc50*/  HFMA2.MMA R106, -RZ, RZ, 0, 1.847743988037109375e-06 ;  /* 0x0000001fff6a7435 */ /* 0x001fe200000001ff */
[----:B------:R-:W-:Y:S01]  /*dc60*/  IMAD.MOV.U32 R107, RZ, RZ, 0x10 ;  /* 0x00000010ff6b7424 */ /* 0x000fe200078e00ff */
[----:B------:R-:W-:Y:S01]  /*dc70*/  MOV R72, 0xdcb0 ;  /* 0x0000dcb000487802 */ /* 0x000fe20000000f00 */
[----:B------:R-:W-:Y:S02]  /*dc80*/  IMAD.MOV.U32 R129, RZ, RZ, -0x1 ;  /* 0xffffffffff817424 */ /* 0x000fe400078e00ff */
[----:B------:R-:W-:Y:S02]  /*dc90*/  IMAD.MOV.U32 R74, RZ, RZ, R104 ;  /* 0x000000ffff4a7224 */ /* 0x000fe400078e0068 */
[----:B------:R-:W-:Y:S05]  /*dca0*/  CALL.REL.NOINC `($__internal_56_$__cuda_sm70_shflsync_bfly_p) ;  /* 0x0000001000007944 */ /* 0x000fea0003c00000 */
[----:B01----:R-:W-:Y:S05]  /*dcb0*/  BRA `(.L_x_9966) ;  /* 0xffffed8000007947 */ /* 0x003fea000383ffff */
        .weak           $__internal_56_$__cuda_sm70_shflsync_bfly_p
        .type           $__internal_56_$__cuda_sm70_shflsync_bfly_p,@function
        .size           $__internal_56_$__cuda_sm70_shflsync_bfly_p,(.L_x_29196 - $__internal_56_$__cuda_sm70_shflsync_bfly_p)
$__internal_56_$__cuda_sm70_shflsync_bfly_p:
[----:B------:R-:W-:Y:S01]  /*dcc0*/  IMAD.MOV.U32 R73, RZ, RZ, 0x0 ;  /* 0x00000000ff497424 */ /* 0x000fe200078e00ff */
[----:B------:R-:W-:Y:S04]  /*dcd0*/  WARPSYNC R129 ;  /* 0x0000008100007348 */ /* 0x000fe80003800000 */
[----:B------:R0:W1:Y:S01]  /*dce0*/  SHFL.BFLY PT, R107, R74, R107, R106 ;  /* 0x0c00006b4a6b7389 */ /* 0x00006200000e006a */
[----:B------:R-:W-:Y:S05]  /*dcf0*/  RET.REL.NODEC R72 `(_ZN10layer_norm13ln_fwd_kernelINS_13Kernel_traitsI13__nv_bfloat16S2_fS2_fjLj1024ELj1ELj4ELj1ELj16ENS_18Kernel_traits_baseILj1024ES2_S2_fS2_fjLj128EEEEELb1ELb0ELb0ELb0EEEvNS_9FwdParamsE) ;  /* 0xffff230048007950 */ /* 0x000fea0003c3ffff */
.L_x_9967:
        /* <DEDUP_REMOVED lines=16> */
.L_x_29196:


//--------------------- .text._ZN10layer_norm13ln_fwd_kernelINS_13Kernel_traitsI13__nv_bfloat16S2_fS2_fjLj1024ELj1ELj4ELj1ELj16ENS_18Kernel_traits_baseILj1024ES2_S2_fS2_fjLj128EEEEELb1ELb0ELb0ELb1EEEvNS_9FwdParamsE --------------------------
	.section	.text._ZN10layer_norm13ln_fwd_kernelINS_13Kernel_traitsI13__nv_bfloat16S2_fS2_fjLj1024ELj1ELj4ELj1ELj16ENS_18Kernel_traits_baseILj1024ES2_S2_fS2_fjLj128EEEEELb1ELb0ELb0ELb1EEEvNS_9FwdParamsE,"ax",@progbits
	.sectioninfo	@"SHI_REGISTERS=119"
	.align	128
        .global         _ZN10layer_norm13ln_fwd_kernelINS_13Kernel_traitsI13__nv_bfloat16S2_fS2_fjLj1024ELj1ELj4ELj1ELj16ENS_18Kernel_traits_baseILj1024ES2_S2_fS2_fjLj128EEEEELb1ELb0ELb0ELb1EEEvNS_9FwdParamsE
        .type           _ZN10layer_norm13ln_fwd_kernelINS_13Kernel_traitsI13__nv_bfloat16S2_fS2_fjLj1024ELj1ELj4ELj1ELj16ENS_18Kernel_traits_baseILj1024ES2_S2_fS2_fjLj128EEEEELb1ELb0ELb0ELb1EEEvNS_9FwdParamsE,@function
        .size           _ZN10layer_norm13ln_fwd_kernelINS_13Kernel_traitsI13__nv_bfloat16S2_fS2_fjLj1024ELj1ELj4ELj1ELj16ENS_18Kernel_traits_baseILj1024ES2_S2_fS2_fjLj128EEEEELb1ELb0ELb0ELb1EEEvNS_9FwdParamsE,(.L_x_29197 - _ZN10layer_norm13ln_fwd_kernelINS_13Kernel_traitsI13__nv_bfloat16S2_fS2_fjLj1024ELj1ELj4ELj1ELj16ENS_18Kernel_traits_baseILj1024ES2_S2_fS2_fjLj128EEEEELb1ELb0ELb0ELb1EEEvNS_9FwdParamsE)
        .other          _ZN10layer_norm13ln_fwd_kernelINS_13Kernel_traitsI13__nv_bfloat16S2_fS2_fjLj1024ELj1ELj4ELj1ELj16ENS_18Kernel_traits_baseILj1024ES2_S2_fS2_fjLj128EEEEELb1ELb0ELb0ELb1EEEvNS_9FwdParamsE,@"STO_CUDA_ENTRY STV_DEFAULT"
_ZN10layer_norm13ln_fwd_kernelINS_13Kernel_traitsI13__nv_bfloat16S2_fS2_fjLj1024ELj1ELj4ELj1ELj16ENS_18Kernel_traits_baseILj1024ES2_S2_fS2_fjLj128EEEEELb1ELb0ELb0ELb1EEEvNS_9FwdParamsE:
.text._ZN10layer_norm13ln_fwd_kernelINS_13Kernel_traitsI13__nv_bfloat16S2_fS2_fjLj1024ELj1ELj4ELj1ELj16ENS_18Kernel_traits_baseILj1024ES2_S2_fS2_fjLj128EEEEELb1ELb0ELb0ELb1EEEvNS_9FwdParamsE:
        /* <DEDUP_REMOVED lines=19> */
[----:B---3--:R-:W-:-:S04]  /*0130*/  @P0 IADD3 R100, P1, R4, c[0x0][0x240], RZ ;  /* 0x0000900004640a10 */ /* 0x008fc80007f3e0ff */
[----:B------:R-:W-:Y:S02]  /*0140*/  @P0 IADD3.X R101, RZ, R5, RZ, P1, !PT ;  /* 0x00000005ff650210 */ /* 0x000fe40000ffe4ff */
[----:B------:R-:W-:Y:S02]  /*0150*/  ISETP.NE.U32.AND P0, PT, RZ, c[0x0][0x218], PT ;  /* 0x00008600ff007a0c */ /* 0x000fe40003f05070 */
[--C-:B------:R-:W-:Y:S02]  /*0160*/  SHF.R.U64 R91, R100, 0x2, R101.reuse ;  /* 0x00000002645b7819 */ /* 0x100fe40000001265 */
[----:B------:R-:W-:Y:S02]  /*0170*/  SHF.R.U32.HI R86, RZ, 0x2, R101 ;  /* 0x00000002ff567819 */ /* 0x000fe40000011665 */
[----:B------:R-:W-:Y:S01]  /*0180*/  ISETP.NE.AND.EX P0, PT, RZ, c[0x0][0x21c], PT, P0 ;  /* 0x00008700ff007a0c */ /* 0x000fe20003f05300 */
[----:B------:R-:W-:Y:S01]  /*0190*/  IMAD.WIDE.U32 R4, R91, -0x2daee0ad, RZ ;  /* 0xd2511f535b047825 */ /* 0x000fe200078e00ff */
[----:B0-----:R-:W-:Y:S01]  /*01a0*/  LOP3.LUT R0, R7, UR4, R86, 0x96, !PT ;  /* 0x0000000407007c12 */ /* 0x001fe2000f8e9656 */
[----:B------:R-:W-:-:S02]  /*01b0*/  UIADD3 UR9, UR4, -0x61c88647, URZ ;  /* 0x9e3779b904097890 */ /* 0x000fc4000fffe03f */
[----:B------:R-:W-:Y:S02]  /*01c0*/  UIADD3 UR11, UR4, 0x3c6ef372, URZ ;  /* 0x3c6ef372040b7890 */ /* 0x000fe4000fffe03f */
[----:B-1----:R-:W-:Y:S01]  /*01d0*/  IMAD.WIDE.U32 R2, R0, -0x2daee0ad, RZ ;  /* 0xd2511f5300027825 */ /* 0x002fe200078e00ff */
[----:B------:R-:W-:Y:S01]  /*01e0*/  UIADD3 UR13, UR4, -0x255992d5, URZ ;  /* 0xdaa66d2b040d7890 */ /* 0x000fe2000fffe03f */
[----:B--2---:R-:W-:Y:S01]  /*01f0*/  LOP3.LUT R8, R5, UR5, RZ, 0x3c, !PT ;  /* 0x0000000505087c12 */ /* 0x004fe2000f8e3cff */
[----:B------:R-:W-:Y:S01]  /*0200*/  UIADD3 UR10, UR5, -0x4498517b, URZ ;  /* 0xbb67ae85050a7890 */ /* 0x000fe2000fffe03f */
[----:B------:R-:W-:Y:S01]  /*0210*/  IMAD.SHL.U32 R0, R84, 0x10, RZ ;  /* 0x0000001054007824 */ /* 0x000fe200078e00ff */
[----:B------:R-:W-:Y:S02]  /*0220*/  UIADD3 UR12, UR5, 0x76cf5d0a, URZ ;  /* 0x76cf5d0a050c7890 */ /* 0x000fe4000fffe03f */
[----:B------:R-:W-:Y:S01]  /*0230*/  IMAD.WIDE.U32 R8, R8, -0x326172a9, RZ ;  /* 0xcd9e8d5708087825 */ /* 0x000fe200078e00ff */
[----:B------:R-:W-:Y:S01]  /*0240*/  UIADD3 UR14, UR5, 0x32370b8f, URZ ;  /* 0x32370b8f050e7890 */ /* 0x000fe2000fffe03f */
[----:B------:R-:W-:-:S02]  /*0250*/  LOP3.LUT R7, R3, UR10, R4, 0x96, !PT ;  /* 0x0000000a03077c12 */ /* 0x000fc4000f8e9604 */
[----:B------:R-:W-:Y:S02]  /*0260*/  LOP3.LUT R0, R0, 0x1f0, RZ, 0xc0, !PT ;  /* 0x000001f000007812 */ /* 0x000fe400078ec0ff */
[----:B------:R-:W-:Y:S01]  /*0270*/  LOP3.LUT R4, R9, UR9, R6, 0x96, !PT ;  /* 0x0000000909047c12 */ /* 0x000fe2000f8e9606 */
[----:B------:R-:W-:Y:S01]  /*0280*/  IMAD.WIDE.U32 R6, R7, -0x326172a9, RZ ;  /* 0xcd9e8d5707067825 */ /* 0x000fe200078e00ff */
[----:B------:R-:W-:-:S03]  /*0290*/  IADD3 R20, P1, R0, c[0x0][0x218], RZ ;  /* 0x0000860000147a10 */ /* 0x000fc60007f3e0ff */
[----:B------:R-:W-:Y:S01]  /*02a0*/  IMAD.WIDE.U32 R4, R4, -0x2daee0ad, RZ ;  /* 0xd2511f5304047825 */ /* 0x000fe200078e00ff */
[----:B------:R-:W-:Y:S02]  /*02b0*/  LOP3.LUT R3, R7, UR11, R8, 0x96, !PT ;  /* 0x0000000b07037c12 */ /* 0x000fe4000f8e9608 */
[----:B------:R-:W-:Y:S01]  /*02c0*/  SHF.R.U32.HI R84, RZ, 0x5, R84 ;  /* 0x00000005ff547819 */ /* 0x000fe20000011654 */
[----:B------:R-:W-:Y:S01]  /*02d0*/  IMAD.X R21, RZ, RZ, c[0x0][0x21c], P1 ;  /* 0x00008700ff157624 */ /* 0x000fe200008e06ff */
[----:B------:R-:W-:Y:S01]  /*02e0*/  LOP3.LUT R12, R5, UR12, R2, 0x96, !PT ;  /* 0x0000000c050c7c12 */ /* 0x000fe2000f8e9602 */
[----:B------:R-:W-:-:S03]  /*02f0*/  IMAD.WIDE.U32 R2, R3, -0x2daee0ad, RZ ;  /* 0xd2511f5303027825 */ /* 0x000fc600078e00ff */
[----:B------:R0:W5:Y:S01]  /*0300*/  @P0 LDG.E.128 R8, [R20.64] ;  /* 0x0000000614080981 */ /* 0x000162000c1e1d00 */
[----:B------:R-:W-:Y:S01]  /*0310*/  IMAD.WIDE.U32 R12, R12, -0x326172a9, RZ ;  /* 0xcd9e8d570c0c7825 */ /* 0x000fe200078e00ff */
[----:B------:R-:W-:Y:S02]  /*0320*/  LOP3.LUT R16, R3, UR14, R4, 0x96, !PT ;  /* 0x0000000e03107c12 */ /* 0x000fe4000f8e9604 */
[----:B------:R0:W5:Y:S01]  /*0330*/  @P0 LDG.E.128 R24, [R20.64+0x400] ;  /* 0x0004000614180981 */ /* 0x000162000c1e1d00 */
[----:B------:R-:W-:Y:S01]  /*0340*/  IMAD R84, R23, 0x4, R84 ;  /* 0x0000000417547824 */ /* 0x000fe200078e0254 */
[----:B------:R-:W-:Y:S02]  /*0350*/  LOP3.LUT R14, R13, UR13, R6, 0x96, !PT ;  /* 0x0000000d0d0e7c12 */ /* 0x000fe4000f8e9606 */
        /* <DEDUP_REMOVED lines=16> */
[----:B------:R-:W-:-:S03]  /*0460*/  UIADD3 UR20, UR5, 0x646e171e, URZ ;  /* 0x646e171e05147890 */ /* 0x000fc6000fffe03f */
[----:B------:R-:W-:Y:S01]  /*0470*/  IMAD.WIDE.U32 R14, R14, -0x2daee0ad, RZ ;  /* 0xd2511f530e0e7825 */ /* 0x000fe200078e00ff */
[----:B------:R-:W-:-:S04]  /*0480*/  LOP3.LUT R12, R17, UR19, R12, 0x96, !PT ;  /* 0x00000013110c7c12 */ /* 0x000fc8000f8e960c */
        /* <DEDUP_REMOVED lines=8> */
[----:B------:R-:W-:Y:S02]  /*0510*/  UIADD3 UR23, UR4, -0xe443238, URZ ;  /* 0xf1bbcdc804177890 */ /* 0x000fe4000fffe03f */
[----:B------:R-:W-:Y:S01]  /*0520*/  UIADD3 UR24, UR5, -0x24c28bd8, URZ ;  /* 0xdb3d742805187890 */ /* 0x000fe2000fffe03f */
[----:B------:R-:W-:Y:S01]  /*0530*/  IMAD.HI.U32 R15, R29, -0x326172a9, RZ ;  /* 0xcd9e8d571d0f7827 */ /* 0x000fe200078e00ff */
[----:B------:R-:W-:-:S03]  /*0540*/  IADD3 R2, P2, R0, c[0x0][0x1b0], RZ ;  /* 0x00006c0000027a10 */ /* 0x000fc60007f5e0ff */
[----:B------:R-:W-:Y:S01]  /*0550*/  IMAD.HI.U32 R13, R28, -0x2daee0ad, RZ ;  /* 0xd2511f531c0d7827 */ /* 0x000fe200078e00ff */
[----:B------:R-:W-:Y:S02]  /*0560*/  IADD3.X R3, RZ, c[0x0][0x1b4], RZ, P2, !PT ;  /* 0x00006d00ff037a10 */ /* 0x000fe400017fe4ff */
[----:B------:R-:W-:Y:S02]  /*0570*/  LOP3.LUT R90, R15, UR23, R18, 0x96, !PT ;  /* 0x000000170f5a7c12 */ /* 0x000fe4000f8e9612 */
        /* <DEDUP_REMOVED lines=60> */
.L_x_10196:
[----:B------:R-:W0:Y:S01]  /*0940*/  S2R R104, SR_TID.X ;  /* 0x0000000000687919 */ /* 0x000e220000002100 */
[----:B------:R-:W-:Y:S01]  /*0950*/  ISETP.NE.U32.AND P0, PT, RZ, c[0x0][0x1c0], PT ;  /* 0x00007000ff007a0c */ /* 0x000fe20003f05070 */
[----:B------:R-:W-:Y:S01]  /*0960*/  IMAD R20, R84, c[0x0][0x168], RZ ;  /* 0x00005a0054147a24 */ /* 0x000fe200078e02ff */
[----:B------:R-:W-:Y:S01]  /*0970*/  ISETP.NE.U32.AND P1, PT, RZ, c[0x0][0x180], PT ;  /* 0x00006000ff007a0c */ /* 0x000fe20003f25070 */
[----:B------:R-:W-:Y:S01]  /*0980*/  HFMA2.MMA R101, -RZ, RZ, 0, 9.5367431640625e-07 ;  /* 0x00000010ff657435 */ /* 0x000fe200000001ff */
[----:B------:R-:W-:-:S02]  /*0990*/  ISETP.NE.AND.EX P0, PT, RZ, c[0x0][0x1c4], PT, P0 ;  /* 0x00007100ff007a0c */ /* 0x000fc40003f05300 */
[----:B------:R-:W-:Y:S02]  /*09a0*/  ISETP.NE.AND.EX P2, PT, RZ, c[0x0][0x184], PT, P1 ;  /* 0x00006100ff007a0c */ /* 0x000fe40003f45310 */
[----:B------:R-:W-:-:S09]  /*09b0*/  SHF.R.S32.HI R21, RZ, 0x1f, R20 ;  /* 0x0000001fff157819 */ /* 0x000fd20000011414 */
[----:B------:R-:W-:Y:S01]  /*09c0*/  @P0 IMAD.MOV.U32 R25, RZ, RZ, 0x2 ;  /* 0x00000002ff190424 */ /* 0x000fe200078e00ff */
[----:B------:R-:W-:Y:S01]  /*09d0*/  LEA.HI R21, R21, R20, RZ, 0x3 ;  /* 0x0000001415157211 */ /* 0x000fe200078f18ff */
[----:B------:R-:W-:Y:S01]  /*09e0*/  @P2 IMAD.MOV.U32 R29, RZ, RZ, 0x20 ;  /* 0x00000020ff1d2424 */ /* 0x000fe200078e00ff */
[----:B0-----:R-:W-:Y:S01]  /*09f0*/  LOP3.LUT R104, R104, 0x1f, RZ, 0xc0, !PT ;  /* 0x0000001f68687812 */ /* 0x001fe200078ec0ff */
[----:B------:R-:W-:Y:S01]  /*0a00*/  @P0 IMAD.WIDE R24, R84, R25, c[0x0][0x1c0] ;  /* 0x0000700054180625 */ /* 0x000fe200078e0219 */
[----:B------:R-:W-:Y:S02]  /*0a10*/  ISETP.NE.AND P1, PT, R100, 0x1, PT ;  /* 0x000000016400780c */ /* 0x000fe40003f25270 */
[----:B------:R-:W-:Y:S01]  /*0a20*/  LEA.HI.SX32 R98, R21, R104, 0x1d ;  /* 0x0000006815627211 */ /* 0x000fe200078feaff */
[----:B------:R-:W-:Y:S01]  /*0a30*/  BSSY B1, `(.L_x_9969) ;  /* 0x0000015000017945 */ /* 0x000fe20003800000 */
[----:B------:R-:W-:Y:S01]  /*0a40*/  IMAD.MOV.U32 R107, RZ, RZ, 0x3f800000 ;  /* 0x3f800000ff6b7424 */ /* 0x000fe200078e00ff */
[----:B------:R-:W2:Y:S01]  /*0a50*/  @P0 LDG.E.U16 R24, [R24.64] ;  /* 0x0000000618180981 */ /* 0x000ea2000c1e1500 */
[----:B------:R-:W-:Y:S01]  /*0a60*/  P2R R27, PR, RZ, 0x4 ;  /* 0x00000004ff1b7803 */ /* 0x000fe20000000000 */
[----:B------:R-:W-:-:S04]  /*0a70*/  IMAD.WIDE.U32 R20, R98, R101, c[0x0][0x170] ;  /* 0x00005c0062147625 */ /* 0x000fc800078e0065 */
[----:B------:R-:W-:Y:S02]  /*0a80*/  @P2 IMAD.WIDE.U32 R28, R98, R29, c[0x0][0x180] ;  /* 0x00006000621c2625 */ /* 0x000fe400078e001d */
[----:B-----5:R-:W5:Y:S04]  /*0a90*/  LDG.E.128 R20, [R20.64] ;  /* 0x0000000614147981 */ /* 0x020f68000c1e1d00 */
[----:B------:R0:W5:Y:S04]  /*0aa0*/  @P2 LDG.E.128 R52, [R28.64] ;  /* 0x000000061c342981 */ /* 0x000168000c1e1d00 */
[----:B------:R0:W5:Y:S01]  /*0ab0*/  @P2 LDG.E.128 R48, [R28.64+0x10] ;  /* 0x000010061c302981 */ /* 0x000162000c1e1d00 */
[----:B------:R-:W-:-:S02]  /*0ac0*/  IADD3 R30, R100, 0x1, RZ ;  /* 0x00000001641e7810 */ /* 0x000fc40007ffe0ff */
[----:B--2---:R-:W-:Y:S01]  /*0ad0*/  @P0 PRMT R107, RZ, 0x5410, R24 ;  /* 0x00005410ff6b0816 */ /* 0x004fe20000000018 */
        /* <DEDUP_REMOVED lines=9> */
.L_x_9970:
[----:B0-----:R-:W-:Y:S02]  /*0b70*/  IMAD.MOV.U32 R26, RZ, RZ, R88 ;  /* 0x000000ffff1a7224 */ /* 0x001fe400078e0058 */
.L_x_9971:
[----:B------:R-:W-:Y:S05]  /*0b80*/  BSYNC B1 ;  /* 0x0000000000017941 */ /* 0x000fea0003800000 */
.L_x_9969:
        /* <DEDUP_REMOVED lines=16> */
.L_x_9975:
[----:B------:R-:W-:Y:S05]  /*0c90*/  BSYNC B2 ;  /* 0x0000000000027941 */ /* 0x000fea0003800000 */
.L_x_9974:
        /* <DEDUP_REMOVED lines=44> */
.L_x_9973:
[----:B------:R-:W-:Y:S05]  /*0f60*/  BSYNC B1 ;  /* 0x0000000000017941 */ /* 0x000fea0003800000 */
.L_x_9972:
[----:B------:R-:W0:Y:S01]  /*0f70*/  I2F.U32 R25, R26 ;  /* 0x0000001a00197306 */ /* 0x000e220000201000 */
[----:B------:R-:W-:Y:S01]  /*0f80*/  HFMA2.MMA R106, -RZ, RZ, 0.1171875, 0 ;  /* 0x2f800000ff6a7435 */ /* 0x000fe200000001ff */
[----:B------:R-:W-:Y:S01]  /*0f90*/  ISETP.NE.U32.AND P0, PT, RZ, c[0x0][0x180], PT ;  /* 0x00006000ff007a0c */ /* 0x000fe20003f05070 */
[----:B------:R-:W-:Y:S01]  /*0fa0*/  BSSY B1, `(.L_x_9976) ;  /* 0x0000017000017945 */ /* 0x000fe20003800000 */
[----:B-----5:R-:W-:Y:S02]  /*0fb0*/  PRMT R24, RZ, 0x5410, R20 ;  /* 0x00005410ff187816 */ /* 0x020fe40000000014 */
[----:B------:R-:W-:Y:S02]  /*0fc0*/  ISETP.NE.AND.EX P6, PT, RZ, c[0x0][0x184], PT, P0 ;  /* 0x00006100ff007a0c */ /* 0x000fe40003fc5300 */
[----:B------:R-:W-:Y:S01]  /*0fd0*/  ISETP.NE.AND P0, PT, R30, 0x1, PT ;  /* 0x000000011e00780c */ /* 0x000fe20003f05270 */
[----:B------:R-:W-:Y:S01]  /*0fe0*/  FMUL.FTZ R24, R24, R107 ;  /* 0x0000006b18187220 */ /* 0x000fe20000410000 */
[----:B------:R-:W-:-:S02]  /*0ff0*/  P2R R105, PR, RZ, 0x40 ;  /* 0x00000040ff697803 */ /* 0x000fc40000000000 */
        /* <DEDUP_REMOVED lines=16> */
.L_x_9977:
[----:B------:R-:W-:Y:S02]  /*1100*/  MOV R32, R88 ;  /* 0x0000005800207202 */ /* 0x000fe40000000f00 */
.L_x_9978:
[----:B------:R-:W-:Y:S05]  /*1110*/  BSYNC B1 ;  /* 0x0000000000017941 */ /* 0x000fea0003800000 */
.L_x_9976:
        /* <DEDUP_REMOVED lines=16> */
.L_x_9982:
[----:B------:R-:W-:Y:S05]  /*1220*/  BSYNC B2 ;  /* 0x0000000000027941 */ /* 0x000fea0003800000 */
.L_x_9981:
        /* <DEDUP_REMOVED lines=44> */
.L_x_9980:
[----:B------:R-:W-:Y:S05]  /*14f0*/  BSYNC B1 ;  /* 0x0000000000017941 */ /* 0x000fea0003800000 */
.L_x_9979:
        /* <DEDUP_REMOVED lines=20> */
.L_x_9984:
[----:B------:R-:W-:Y:S02]  /*1640*/  IMAD.MOV.U32 R20, RZ, RZ, R88 ;  /* 0x000000ffff147224 */ /* 0x000fe400078e0058 */
.L_x_9985:
[----:B------:R-:W-:Y:S05]  /*1650*/  BSYNC B1 ;  /* 0x0000000000017941 */ /* 0x000fea0003800000 */
.L_x_9983:
        /* <DEDUP_REMOVED lines=16> */
.L_x_9989:
[----:B------:R-:W-:Y:S05]  /*1760*/  BSYNC B2 ;  /* 0x0000000000027941 */ /* 0x000fea0003800000 */
.L_x_9988:
        /* <DEDUP_REMOVED lines=44> */
.L_x_9987:
[----:B------:R-:W-:Y:S05]  /*1a30*/  BSYNC B1 ;  /* 0x0000000000017941 */ /* 0x000fea0003800000 */
.L_x_9986:
        /* <DEDUP_REMOVED lines=20> */
.L_x_9991:
[----:B------:R-:W-:Y:S02]  /*1b80*/  MOV R20, R88 ;  /* 0x0000005800147202 */ /* 0x000fe40000000f00 */
.L_x_9992:
[----:B------:R-:W-:Y:S05]  /*1b90*/  BSYNC B1 ;  /* 0x0000000000017941 */ /* 0x000fea0003800000 */
.L_x_9990:
        /* <DEDUP_REMOVED lines=16> */
.L_x_9996:
[----:B------:R-:W-:Y:S05]  /*1ca0*/  BSYNC B2 ;  /* 0x0000000000027941 */ /* 0x000fea0003800000 */
.L_x_9995:
        /* <DEDUP_REMOVED lines=44> */
.L_x_9994:
[----:B------:R-:W-:Y:S05]  /*1f70*/  BSYNC B1 ;  /* 0x0000000000017941 */ /* 0x000fea0003800000 */
.L_x_9993:
        /* <DEDUP_REMOVED lines=20> */
.L_x_9998:
[----:B------:R-:W-:Y:S02]  /*20c0*/  IMAD.MOV.U32 R30, RZ, RZ, R88 ;  /* 0x000000ffff1e7224 */ /* 0x000fe400078e0058 */
.L_x_9999:
[----:B------:R-:W-:Y:S05]  /*20d0*/  BSYNC B1 ;  /* 0x0000000000017941 */ /* 0x000fea0003800000 */
.L_x_9997:
        /* <DEDUP_REMOVED lines=16> */
.L_x_10003:
[----:B------:R-:W-:Y:S05]  /*21e0*/  BSYNC B2 ;  /* 0x0000000000027941 */ /* 0x000fea0003800000 */
.L_x_10002:
        /* <DEDUP_REMOVED lines=44> */
.L_x_10001:
[----:B------:R-:W-:Y:S05]  /*24b0*/  BSYNC B1 ;  /* 0x0000000000017941 */ /* 0x000fea0003800000 */
.L_x_10000:
        /* <DEDUP_REMOVED lines=20> */
.L_x_10005:
[----:B------:R-:W-:Y:S02]  /*2600*/  MOV R30, R88 ;  /* 0x00000058001e7202 */ /* 0x000fe40000000f00 */
.L_x_10006:
[----:B------:R-:W-:Y:S05]  /*2610*/  BSYNC B1 ;  /* 0x0000000000017941 */ /* 0x000fea0003800000 */
.L_x_10004:
        /* <DEDUP_REMOVED lines=16> */
.L_x_10010:
[----:B------:R-:W-:Y:S05]  /*2720*/  BSYNC B2 ;  /* 0x0000000000027941 */ /* 0x000fea0003800000 */
.L_x_10009:
        /* <DEDUP_REMOVED lines=44> */
.L_x_10008:
[----:B------:R-:W-:Y:S05]  /*29f0*/  BSYNC B1 ;  /* 0x0000000000017941 */ /* 0x000fea0003800000 */
.L_x_10007:
        /* <DEDUP_REMOVED lines=20> */
.L_x_10012:
[----:B------:R-:W-:Y:S02]  /*2b40*/  IMAD.MOV.U32 R22, RZ, RZ, R88 ;  /* 0x000000ffff167224 */ /* 0x000fe400078e0058 */
.L_x_10013:
[----:B------:R-:W-:Y:S05]  /*2b50*/  BSYNC B1 ;  /* 0x0000000000017941 */ /* 0x000fea0003800000 */
.L_x_10011:
        /* <DEDUP_REMOVED lines=16> */
.L_x_10017:
[----:B------:R-:W-:Y:S05]  /*2c60*/  BSYNC B2 ;  /* 0x0000000000027941 */ /* 0x000fea0003800000 */
.L_x_10016:
        /* <DEDUP_REMOVED lines=44> */
.L_x_10015:
[----:B------:R-:W-:Y:S05]  /*2f30*/  BSYNC B1 ;  /* 0x0000000000017941 */ /* 0x000fea0003800000 */
.L_x_10014:
[----:B------:R-:W0:Y:S01]  /*2f40*/  I2F.U32 R25, R22 ;  /* 0x0000001600197306 */ /* 0x000e220000201000 */
[----:B------:R-:W-:Y:S01]  /*2f50*/  PRMT R20, RZ, 0x5410, R23 ;  /* 0x00005410ff147816 */ /* 0x000fe20000000017 */
[----:B------:R-:W-:Y:S01]  /*2f60*/  BSSY B1, `(.L_x_10018) ;  /* 0x0000014000017945 */ /* 0x000fe20003800000 */
[----:B------:R-:W-:Y:S02]  /*2f70*/  ISETP.NE.AND P6, PT, R105, RZ, PT ;  /* 0x000000ff6900720c */ /* 0x000fe40003fc5270 */
[----:B------:R-:W-:Y:S01]  /*2f80*/  IADD3 R31, R21, 0x1, RZ ;  /* 0x00000001151f7810 */ /* 0x000fe20007ffe0ff */
[----:B------:R-:W-:-:S04]  /*2f90*/  FMUL.FTZ R20, R20, R107 ;  /* 0x0000006b14147220 */ /* 0x000fc80000410000 */
[----:B------:R-:W-:Y:S02]  /*2fa0*/  FMUL.FTZ R20, R20, c[0x0][0x1e8] ;  /* 0x00007a0014147a20 */ /* 0x000fe40000410000 */
[----:B0-----:R-:W-:-:S05]  /*2fb0*/  FFMA.FTZ R25, R25, R106, 1.1641532182693481445e-10 ;  /* 0x2f00000019197423 */ /* 0x001fca000001006a */
[----:B------:R-:W-:-:S04]  /*2fc0*/  FSETP.GTU.FTZ.AND P5, PT, R25, c[0x0][0x1e4], PT ;  /* 0x0000790019007a0b */ /* 0x000fc80003fbc000 */
[----:B------:R-:W-:-:S05]  /*2fd0*/  FSEL R42, R20, RZ, !P5 ;  /* 0x000000ff142a7208 */ /* 0x000fca0006800000 */
[----:B------:R-:W-:Y:S01]  /*2fe0*/  @P6 FADD.FTZ R42, R50, R42 ;  /* 0x0000002a322a6221 */ /* 0x000fe20000010000 */
[----:B------:R-:W-:-:S13]  /*2ff0*/  ISETP.NE.AND P6, PT, R21, 0x1, PT ;  /* 0x000000011500780c */ /* 0x000fda0003fc5270 */
        /* <DEDUP_REMOVED lines=9> */
.L_x_10019:
[----:B------:R-:W-:Y:S02]  /*3090*/  MOV R30, R88 ;  /* 0x00000058001e7202 */ /* 0x000fe40000000f00 */
.L_x_10020:
[----:B------:R-:W-:Y:S05]  /*30a0*/  BSYNC B1 ;  /* 0x0000000000017941 */ /* 0x000fea0003800000 */
.L_x_10018:
        /* <DEDUP_REMOVED lines=18> */
.L_x_10024:
[----:B------:R-:W-:Y:S05]  /*31d0*/  BSYNC B2 ;  /* 0x0000000000027941 */ /* 0x000fea0003800000 */
.L_x_10023:
        /* <DEDUP_REMOVED lines=44> */
.L_x_10022:
[----:B------:R-:W-:Y:S05]  /*34a0*/  BSYNC B1 ;  /* 0x0000000000017941 */ /* 0x000fea0003800000 */
.L_x_10021:
[----:B------:R-:W0:Y:S01]  /*34b0*/  I2F.U32 R21, R30 ;  /* 0x0000001e00157306 */ /* 0x000e220000201000 */
[----:B------:R-:W-:Y:S01]  /*34c0*/  SEL R22, RZ, 0x1, P1 ;  /* 0x00000001ff167807 */ /* 0x000fe20000800000 */
[----:B------:R-:W-:Y:S01]  /*34d0*/  HFMA2.MMA R109, -RZ, RZ, 0, 4.76837158203125e-07 ;  /* 0x00000008ff6d7435 */ /* 0x000fe200000001ff */
[----:B------:R-:W-:Y:S01]  /*34e0*/  SEL R24, RZ, 0x1, P2 ;  /* 0x00000001ff187807 */ /* 0x000fe20001000000 */
[----:B------:R-:W-:Y:S01]  /*34f0*/  IMAD.MOV.U32 R108, RZ, RZ, 0x20 ;  /* 0x00000020ff6c7424 */ /* 0x000fe200078e00ff */
[----:B------:R-:W-:-:S02]  /*3500*/  ISETP.NE.AND P1, PT, R26, RZ, PT ;  /* 0x000000ff1a00720c */ /* 0x000fc40003f25270 */
[----:B------:R-:W-:Y:S01]  /*3510*/  SEL R20, RZ, 0x1, P0 ;  /* 0x00000001ff147807 */ /* 0x000fe20000000000 */
[----:B------:R-:W-:Y:S01]  /*3520*/  IMAD.WIDE.U32 R24, R24, 0x1000000, RZ ;  /* 0x0100000018187825 */ /* 0x000fe200078e00ff */
[----:B------:R-:W-:Y:S02]  /*3530*/  PRMT R26, RZ, 0x7610, R23 ;  /* 0x00007610ff1a7816 */ /* 0x000fe40000000017 */
[----:B------:R-:W-:Y:S01]  /*3540*/  ISETP.NE.AND P6, PT, R105, RZ, PT ;  /* 0x000000ff6900720c */ /* 0x000fe20003fc5270 */
[----:B------:R-:W-:Y:S01]  /*3550*/  IMAD.WIDE.U32 R22, R22, 0x10000, RZ ;  /* 0x0001000016167825 */ /* 0x000fe200078e00ff */
[----:B------:R-:W-:Y:S02]  /*3560*/  SEL R33, RZ, 0x10000, P5 ;  /* 0x00010000ff217807 */ /* 0x000fe40002800000 */
[----:B------:R-:W-:Y:S01]  /*3570*/  SEL R28, RZ, 0x100, P4 ;  /* 0x00000100ff1c7807 */ /* 0x000fe20002000000 */
[----:B0-----:R-:W-:Y:S01]  /*3580*/  FFMA.FTZ R21, R21, R106, 1.1641532182693481445e-10 ;  /* 0x2f00000015157423 */ /* 0x001fe2000001006a */
[----:B------:R-:W-:Y:S01]  /*3590*/  ISETP.NE.AND P2, PT, R27, RZ, PT ;  /* 0x000000ff1b00720c */ /* 0x000fe20003f45270 */
[----:B------:R-:W-:Y:S01]  /*35a0*/  FMUL.FTZ R26, R26, R107 ;  /* 0x0000006b1a1a7220 */ /* 0x000fe20000410000 */
[----:B------:R-:W-:Y:S01]  /*35b0*/  SEL R29, RZ, 0x1, P1 ;  /* 0x00000001ff1d7807 */ /* 0x000fe20000800000 */
[----:B------:R-:W-:Y:S01]  /*35c0*/  IMAD.WIDE.U32 R34, R98, R108, c[0x0][0x188] ;  /* 0x0000620062227625 */ /* 0x000fe200078e006c */
[----:B------:R-:W-:-:S03]  /*35d0*/  FSETP.GTU.FTZ.AND P0, PT, R21, c[0x0][0x1e4], PT ;  /* 0x0000790015007a0b */ /* 0x000fc60003f1c000 */
[----:B------:R-:W-:Y:S01]  /*35e0*/  IMAD.WIDE.U32 R20, R20, 0x100, RZ ;  /* 0x0000010014147825 */ /* 0x000fe200078e00ff */
[----:B------:R-:W-:Y:S01]  /*35f0*/  SEL R30, RZ, 0x1000000, P0 ;  /* 0x01000000ff1e7807 */ /* 0x000fe20000000000 */
[----:B------:R0:W-:Y:S02]  /*3600*/  STG.E.128 [R34.64], R44 ;  /* 0x0000002c22007986 */ /* 0x0001e4000c101d06 */
[----:B------:R-:W-:Y:S01]  /*3610*/  FMUL.FTZ R26, R26, c[0x0][0x1e8] ;  /* 0x00007a001a1a7a20 */ /* 0x000fe20000410000 */
[----:B------:R-:W-:Y:S02]  /*3620*/  LOP3.LUT R24, R20, R24, R22, 0xfe, !PT ;  /* 0x0000001814187212 */ /* 0x000fe400078efe16 */
[----:B------:R-:W-:Y:S02]  /*3630*/  LOP3.LUT R20, R28, R30, R33, 0xfe, !PT ;  /* 0x0000001e1c147212 */ /* 0x000fe400078efe21 */
[----:B------:R-:W-:Y:S02]  /*3640*/  SEL R33, RZ, 0x1, P3 ;  /* 0x00000001ff217807 */ /* 0x000fe40001800000 */
[----:B------:R-:W-:-:S02]  /*3650*/  FSEL R43, R26, RZ, !P0 ;  /* 0x000000ff1a2b7208 */ /* 0x000fc40004000000 */
[----:B------:R-:W-:Y:S01]  /*3660*/  LOP3.LUT R25, R25, R20, R33, 0xfe, !PT ;  /* 0x0000001419197212 */ /* 0x000fe200078efe21 */
[C---:B------:R-:W-:Y:S01]  /*3670*/  IMAD.WIDE.U32 R32, R98.reuse, R109, c[0x0][0x190] ;  /* 0x0000640062207625 */ /* 0x040fe200078e006d */
[----:B------:R-:W-:Y:S02]  /*3680*/  IADD3 R30, R98, 0x20, RZ ;  /* 0x00000020621e7810 */ /* 0x000fe40007ffe0ff */
[----:B------:R-:W-:Y:S01]  /*3690*/  LOP3.LUT R25, R21, R25, R23, 0xfe, !PT ;  /* 0x0000001915197212 */ /* 0x000fe200078efe17 */
[----:B------:R-:W-:Y:S01]  /*36a0*/  @P6 FADD.FTZ R43, R51, R43 ;  /* 0x0000002b332b6221 */ /* 0x000fe20000010000 */
[----:B------:R-:W-:Y:S01]  /*36b0*/  LOP3.LUT R24, R24, R29, RZ, 0xfc, !PT ;  /* 0x0000001d18187212 */ /* 0x000fe200078efcff */
[----:B------:R-:W-:-:S03]  /*36c0*/  IMAD.WIDE.U32 R20, R30, R101, c[0x0][0x170] ;  /* 0x00005c001e147625 */ /* 0x000fc600078e0065 */
[----:B------:R0:W-:Y:S01]  /*36d0*/  STG.E.128 [R34.64+0x10], R40 ;  /* 0x0000102822007986 */ /* 0x0001e2000c101d06 */
[----:B------:R-:W-:-:S03]  /*36e0*/  @P2 IMAD.WIDE.U32 R28, R30, R108, c[0x0][0x180] ;  /* 0x000060001e1c2625 */ /* 0x000fc600078e006c */
[----:B------:R0:W-:Y:S04]  /*36f0*/  STG.E.64 [R32.64], R24 ;  /* 0x0000001820007986 */ /* 0x0001e8000c101b06 */
[----:B------:R0:W5:Y:S04]  /*3700*/  @P2 LDG.E.128 R52, [R28.64] ;  /* 0x000000061c342981 */ /* 0x000168000c1e1d00 */
[----:B------:R0:W5:Y:S04]  /*3710*/  @P2 LDG.E.128 R48, [R28.64+0x10] ;  /* 0x000010061c302981 */ /* 0x000168000c1e1d00 */
        /* <DEDUP_REMOVED lines=13> */
.L_x_10026:
[----:B0-----:R-:W-:Y:S02]  /*37f0*/  MOV R26, R88 ;  /* 0x00000058001a7202 */ /* 0x001fe40000000f00 */
.L_x_10027:
[----:B------:R-:W-:Y:S05]  /*3800*/  BSYNC B1 ;  /* 0x0000000000017941 */ /* 0x000fea0003800000 */
.L_x_10025:
        /* <DEDUP_REMOVED lines=16> */
.L_x_10031:
[----:B------:R-:W-:Y:S05]  /*3910*/  BSYNC B2 ;  /* 0x0000000000027941 */ /* 0x000fea0003800000 */
.L_x_10030:
        /* <DEDUP_REMOVED lines=44> */
.L_x_10029:
[----:B------:R-:W-:Y:S05]  /*3be0*/  BSYNC B1 ;  /* 0x0000000000017941 */ /* 0x000fea0003800000 */
.L_x_10028:
[----:B------:R-:W0:Y:S01]  /*3bf0*/  I2F.U32 R25, R26 ;  /* 0x0000001a00197306 */ /* 0x000e220000201000 */
[----:B-----5:R-:W-:Y:S01]  /*3c00*/  PRMT R24, RZ, 0x5410, R20 ;  /* 0x00005410ff187816 */ /* 0x020fe20000000014 */
[----:B------:R-:W-:Y:S01]  /*3c10*/  BSSY B1, `(.L_x_10032) ;  /* 0x0000014000017945 */ /* 0x000fe20003800000 */
[----:B------:R-:W-:-:S03]  /*3c20*/  ISETP.NE.AND P0, PT, R37, 0x1, PT ;  /* 0x000000012500780c */ /* 0x000fc60003f05270 */
        /* <DEDUP_REMOVED lines=17> */
.L_x_10033:
[----:B------:R-:W-:Y:S02]  /*3d40*/  IMAD.MOV.U32 R31, RZ, RZ, R88 ;  /* 0x000000ffff1f7224 */ /* 0x000fe400078e0058 */
.L_x_10034:
[----:B------:R-:W-:Y:S05]  /*3d50*/  BSYNC B1 ;  /* 0x0000000000017941 */ /* 0x000fea0003800000 */
.L_x_10032:
        /* <DEDUP_REMOVED lines=16> */
.L_x_10038:
[----:B------:R-:W-:Y:S05]  /*3e60*/  BSYNC B2 ;  /* 0x0000000000027941 */ /* 0x000fea0003800000 */
.L_x_10037:
        /* <DEDUP_REMOVED lines=44> */
.L_x_10036:
[----:B------:R-:W-:Y:S05]  /*4130*/  BSYNC B1 ;  /* 0x0000000000017941 */ /* 0x000fea0003800000 */
.L_x_10035:
        /* <DEDUP_REMOVED lines=20> */
.L_x_10040:
[----:B------:R-:W-:Y:S02]  /*4280*/  MOV R20, R88 ;  /* 0x0000005800147202 */ /* 0x000fe40000000f00 */
.L_x_10041:
[----:B------:R-:W-:Y:S05]  /*4290*/  BSYNC B1 ;  /* 0x0000000000017941 */ /* 0x000fea0003800000 */
.L_x_10039:
        /* <DEDUP_REMOVED lines=16> */
.L_x_10045:
[----:B------:R-:W-:Y:S05]  /*43a0*/  BSYNC B2 ;  /* 0x0000000000027941 */ /* 0x000fea0003800000 */
.L_x_10044:
        /* <DEDUP_REMOVED lines=44> */
.L_x_10043:
[----:B------:R-:W-:Y:S05]  /*4670*/  BSYNC B1 ;  /* 0x0000000000017941 */ /* 0x000fea0003800000 */
.L_x_10042:
        /* <DEDUP_REMOVED lines=20> */
.L_x_10047:
[----:B------:R-:W-:Y:S02]  /*47c0*/  IMAD.MOV.U32 R20, RZ, RZ, R88 ;  /* 0x000000ffff147224 */ /* 0x000fe400078e0058 */
.L_x_10048:
[----:B------:R-:W-:Y:S05]  /*47d0*/  BSYNC B1 ;  /* 0x0000000000017941 */ /* 0x000fea0003800000 */
.L_x_10046:
        /* <DEDUP_REMOVED lines=16> */
.L_x_10052:
[----:B------:R-:W-:Y:S05]  /*48e0*/  BSYNC B2 ;  /* 0x0000000000027941 */ /* 0x000fea0003800000 */
.L_x_10051:
        /* <DEDUP_REMOVED lines=44> */
.L_x_10050:
[----:B------:R-:W-:Y:S05]  /*4bb0*/  BSYNC B1 ;  /* 0x0000000000017941 */ /* 0x000fea0003800000 */
.L_x_10049:
        /* <DEDUP_REMOVED lines=20> */
.L_x_10054:
[----:B------:R-:W-:Y:S02]  /*4d00*/  MOV R31, R88 ;  /* 0x00000058001f7202 */ /* 0x000fe40000000f00 */
.L_x_10055:
[----:B------:R-:W-:Y:S05]  /*4d10*/  BSYNC B1 ;  /* 0x0000000000017941 */ /* 0x000fea0003800000 */
.L_x_10053:
        /* <DEDUP_REMOVED lines=16> */
.L_x_10059:
[----:B------:R-:W-:Y:S05]  /*4e20*/  BSYNC B2 ;  /* 0x0000000000027941 */ /* 0x000fea0003800000 */
.L_x_10058:
        /* <DEDUP_REMOVED lines=44> */
.L_x_10057:
[----:B------:R-:W-:Y:S05]  /*50f0*/  BSYNC B1 ;  /* 0x0000000000017941 */ /* 0x000fea0003800000 */
.L_x_10056:
        /* <DEDUP_REMOVED lines=20> */
.L_x_10061:
[----:B------:R-:W-:Y:S02]  /*5240*/  IMAD.MOV.U32 R31, RZ, RZ, R88 ;  /* 0x000000ffff1f7224 */ /* 0x000fe400078e0058 */
.L_x_10062:
[----:B------:R-:W-:Y:S05]  /*5250*/  BSYNC B1 ;  /* 0x0000000000017941 */ /* 0x000fea0003800000 */
.L_x_10060:
        /* <DEDUP_REMOVED lines=16> */
.L_x_10066:
[----:B------:R-:W-:Y:S05]  /*5360*/  BSYNC B2 ;  /* 0x0000000000027941 */ /* 0x000fea0003800000 */
.L_x_10065:
        /* <DEDUP_REMOVED lines=44> */
.L_x_10064:
[----:B------:R-:W-:Y:S05]  /*5630*/  BSYNC B1 ;  /* 0x0000000000017941 */ /* 0x000fea0003800000 */
.L_x_10063:
        /* <DEDUP_REMOVED lines=20> */
.L_x_10068:
[----:B------:R-:W-:Y:S02]  /*5780*/  MOV R22, R88 ;  /* 0x0000005800167202 */ /* 0x000fe40000000f00 */
.L_x_10069:
[----:B------:R-:W-:Y:S05]  /*5790*/  BSYNC B1 ;  /* 0x0000000000017941 */ /* 0x000fea0003800000 */
.L_x_10067:
        /* <DEDUP_REMOVED lines=16> */
.L_x_10073:
[----:B------:R-:W-:Y:S05]  /*58a0*/  BSYNC B2 ;  /* 0x0000000000027941 */ /* 0x000fea0003800000 */
.L_x_10072:
        /* <DEDUP_REMOVED lines=44> */
.L_x_10071:
[----:B------:R-:W-:Y:S05]  /*5b70*/  BSYNC B1 ;  /* 0x0000000000017941 */ /* 0x000fea0003800000 */
.L_x_10070:
        /* <DEDUP_REMOVED lines=21> */
.L_x_10075:
[----:B------:R-:W-:Y:S02]  /*5cd0*/  IMAD.MOV.U32 R31, RZ, RZ, R88 ;  /* 0x000000ffff1f7224 */ /* 0x000fe400078e0058 */
.L_x_10076:
[----:B------:R-:W-:Y:S05]  /*5ce0*/  BSYNC B1 ;  /* 0x0000000000017941 */ /* 0x000fea0003800000 */
.L_x_10074:
        /* <DEDUP_REMOVED lines=18> */
.L_x_10080:
[----:B------:R-:W-:Y:S05]  /*5e10*/  BSYNC B2 ;  /* 0x0000000000027941 */ /* 0x000fea0003800000 */
.L_x_10079:
        /* <DEDUP_REMOVED lines=44> */
.L_x_10078:
[----:B------:R-:W-:Y:S05]  /*60e0*/  BSYNC B1 ;  /* 0x0000000000017941 */ /* 0x000fea0003800000 */
.L_x_10077:
[----:B------:R-:W0:Y:S01]  /*60f0*/  I2F.U32 R21, R31 ;  /* 0x0000001f00157306 */ /* 0x000e220000201000 */
[----:B------:R-:W-:Y:S01]  /*6100*/  PRMT R20, RZ, 0x7610, R23 ;  /* 0x00007610ff147816 */ /* 0x000fe20000000017 */
[----:B------:R-:W-:Y:S01]  /*6110*/  IMAD.WIDE.U32 R72, R30, R108, c[0x0][0x188] ;  /* 0x000062001e487625 */ /* 0x000fe200078e006c */
[----:B------:R-:W-:Y:S02]  /*6120*/  SEL R24, RZ, 0x1, P2 ;  /* 0x00000001ff187807 */ /* 0x000fe40001000000 */
[----:B------:R-:W-:Y:S02]  /*6130*/  SEL R28, RZ, 0x100, P4 ;  /* 0x00000100ff1c7807 */ /* 0x000fe40002000000 */
[----:B------:R-:W-:Y:S01]  /*6140*/  ISETP.NE.AND P4, PT, R26, RZ, PT ;  /* 0x000000ff1a00720c */ /* 0x000fe20003f85270 */
[----:B------:R-:W-:Y:S01]  /*6150*/  FMUL.FTZ R26, R20, R107 ;  /* 0x0000006b141a7220 */ /* 0x000fe20000410000 */
[----:B------:R-:W-:Y:S01]  /*6160*/  ISETP.NE.AND P6, PT, R105, RZ, PT ;  /* 0x000000ff6900720c */ /* 0x000fe20003fc5270 */
[----:B------:R-:W-:Y:S01]  /*6170*/  IMAD.WIDE.U32 R24, R24, 0x1000000, RZ ;  /* 0x0100000018187825 */ /* 0x000fe200078e00ff */
[----:B------:R-:W-:Y:S01]  /*6180*/  SEL R22, RZ, 0x1, P1 ;  /* 0x00000001ff167807 */ /* 0x000fe20000800000 */
[----:B------:R1:W-:Y:S01]  /*6190*/  STG.E.128 [R72.64], R36 ;  /* 0x0000002448007986 */ /* 0x0003e2000c101d06 */
[----:B------:R-:W-:Y:S01]  /*61a0*/  SEL R29, RZ, 0x10000, P5 ;  /* 0x00010000ff1d7807 */ /* 0x000fe20002800000 */
[----:B------:R-:W-:Y:S01]  /*61b0*/  FMUL.FTZ R26, R26, c[0x0][0x1e8] ;  /* 0x00007a001a1a7a20 */ /* 0x000fe20000410000 */
[----:B------:R-:W-:Y:S01]  /*61c0*/  ISETP.NE.AND P5, PT, R27, RZ, PT ;  /* 0x000000ff1b00720c */ /* 0x000fe20003fa5270 */
[----:B0-----:R-:W-:Y:S01]  /*61d0*/  FFMA.FTZ R21, R21, R106, 1.1641532182693481445e-10 ;  /* 0x2f00000015157423 */ /* 0x001fe2000001006a */
[----:B------:R-:W-:Y:S01]  /*61e0*/  SEL R31, RZ, 0x1, P3 ;  /* 0x00000001ff1f7807 */ /* 0x000fe20001800000 */
[----:B------:R-:W-:Y:S01]  /*61f0*/  IMAD.WIDE.U32 R22, R22, 0x10000, RZ ;  /* 0x0001000016167825 */ /* 0x000fe200078e00ff */
[----:B------:R-:W-:-:S02]  /*6200*/  IADD3 R100, R98, 0x40, RZ ;  /* 0x0000004062647810 */ /* 0x000fc40007ffe0ff */
[----:B------:R-:W-:Y:S02]  /*6210*/  FSETP.GTU.FTZ.AND P2, PT, R21, c[0x0][0x1e4], PT ;  /* 0x0000790015007a0b */ /* 0x000fe40003f5c000 */
[----:B------:R-:W-:Y:S02]  /*6220*/  SEL R21, RZ, 0x1, P0 ;  /* 0x00000001ff157807 */ /* 0x000fe40000000000 */
[----:B------:R-:W-:-:S03]  /*6230*/  SEL R35, RZ, 0x1000000, P2 ;  /* 0x01000000ff237807 */ /* 0x000fc60001000000 */
[----:B------:R-:W-:Y:S01]  /*6240*/  IMAD.WIDE.U32 R20, R21, 0x100, RZ ;  /* 0x0000010015147825 */ /* 0x000fe200078e00ff */
[----:B------:R-:W-:Y:S02]  /*6250*/  LOP3.LUT R28, R28, R35, R29, 0xfe, !PT ;  /* 0x000000231c1c7212 */ /* 0x000fe400078efe1d */
[----:B------:R-:W-:Y:S02]  /*6260*/  FSEL R35, R26, RZ, !P2 ;  /* 0x000000ff1a237208 */ /* 0x000fe40005000000 */
[----:B------:R-:W-:Y:S01]  /*6270*/  LOP3.LUT R25, R25, R28, R31, 0xfe, !PT ;  /* 0x0000001c19197212 */ /* 0x000fe200078efe1f */
[----:B------:R-:W-:Y:S01]  /*6280*/  IMAD.WIDE.U32 R30, R30, R109, c[0x0][0x190] ;  /* 0x000064001e1e7625 */ /* 0x000fe200078e006d */
[----:B------:R-:W-:Y:S02]  /*6290*/  SEL R29, RZ, 0x1, P4 ;  /* 0x00000001ff1d7807 */ /* 0x000fe40002000000 */
[----:B------:R-:W-:Y:S01]  /*62a0*/  LOP3.LUT R24, R20, R24, R22, 0xfe, !PT ;  /* 0x0000001814187212 */ /* 0x000fe200078efe16 */
[----:B------:R-:W-:Y:S01]  /*62b0*/  @P6 FADD.FTZ R35, R51, R35 ;  /* 0x0000002333236221 */ /* 0x000fe20000010000 */
[----:B------:R-:W-:Y:S01]  /*62c0*/  LOP3.LUT R25, R21, R25, R23, 0xfe, !PT ;  /* 0x0000001915197212 */ /* 0x000fe200078efe17 */
[----:B------:R-:W-:Y:S01]  /*62d0*/  IMAD.WIDE.U32 R20, R100, R101, c[0x0][0x170] ;  /* 0x00005c0064147625 */ /* 0x000fe200078e0065 */
[----:B------:R-:W-:-:S02]  /*62e0*/  LOP3.LUT R24, R24, R29, RZ, 0xfc, !PT ;  /* 0x0000001d18187212 */ /* 0x000fc400078efcff */
        /* <DEDUP_REMOVED lines=18> */
.L_x_10082:
[----:B-1----:R-:W-:Y:S02]  /*6410*/  MOV R26, R88 ;  /* 0x00000058001a7202 */ /* 0x002fe40000000f00 */
.L_x_10083:
[----:B------:R-:W-:Y:S05]  /*6420*/  BSYNC B1 ;  /* 0x0000000000017941 */ /* 0x000fea0003800000 */
.L_x_10081:
        /* <DEDUP_REMOVED lines=16> */
.L_x_10087:
[----:B------:R-:W-:Y:S05]  /*6530*/  BSYNC B2 ;  /* 0x0000000000027941 */ /* 0x000fea0003800000 */
.L_x_10086:
        /* <DEDUP_REMOVED lines=44> */
.L_x_10085:
[----:B------:R-:W-:Y:S05]  /*6800*/  BSYNC B1 ;  /* 0x0000000000017941 */ /* 0x000fea0003800000 */
.L_x_10084:
        /* <DEDUP_REMOVED lines=21> */
.L_x_10089:
[----:B------:R-:W-:Y:S02]  /*6960*/  IMAD.MOV.U32 R26, RZ, RZ, R88 ;  /* 0x000000ffff1a7224 */ /* 0x000fe400078e0058 */
.L_x_10090:
[----:B------:R-:W-:Y:S05]  /*6970*/  BSYNC B1 ;  /* 0x0000000000017941 */ /* 0x000fea0003800000 */
.L_x_10088:
        /* <DEDUP_REMOVED lines=16> */
.L_x_10094:
[----:B------:R-:W-:Y:S05]  /*6a80*/  BSYNC B2 ;  /* 0x0000000000027941 */ /* 0x000fea0003800000 */
.L_x_10093:
        /* <DEDUP_REMOVED lines=44> */
.L_x_10092:
[----:B------:R-:W-:Y:S05]  /*6d50*/  BSYNC B1 ;  /* 0x0000000000017941 */ /* 0x000fea0003800000 */
.L_x_10091:
        /* <DEDUP_REMOVED lines=20> */
.L_x_10096:
[----:B------:R-:W-:Y:S02]  /*6ea0*/  MOV R20, R88 ;  /* 0x0000005800147202 */ /* 0x000fe40000000f00 */
.L_x_10097:
[----:B------:R-:W-:Y:S05]  /*6eb0*/  BSYNC B1 ;  /* 0x0000000000017941 */ /* 0x000fea0003800000 */
.L_x_10095:
        /* <DEDUP_REMOVED lines=16> */
.L_x_10101:
[----:B------:R-:W-:Y:S05]  /*6fc0*/  BSYNC B2 ;  /* 0x0000000000027941 */ /* 0x000fea0003800000 */
.L_x_10100:
        /* <DEDUP_REMOVED lines=44> */
.L_x_10099:
[----:B------:R-:W-:Y:S05]  /*7290*/  BSYNC B1 ;  /* 0x0000000000017941 */ /* 0x000fea0003800000 */
.L_x_10098:
        /* <DEDUP_REMOVED lines=20> */
.L_x_10103:
[----:B------:R-:W-:Y:S02]  /*73e0*/  IMAD.MOV.U32 R20, RZ, RZ, R88 ;  /* 0x000000ffff147224 */ /* 0x000fe400078e0058 */
.L_x_10104:
[----:B------:R-:W-:Y:S05]  /*73f0*/  BSYNC B1 ;  /* 0x0000000000017941 */ /* 0x000fea0003800000 */
.L_x_10102:
        /* <DEDUP_REMOVED lines=16> */
.L_x_10108:
[----:B------:R-:W-:Y:S05]  /*7500*/  BSYNC B2 ;  /* 0x0000000000027941 */ /* 0x000fea0003800000 */
.L_x_10107:
        /* <DEDUP_REMOVED lines=44> */
.L_x_10106:
[----:B------:R-:W-:Y:S05]  /*77d0*/  BSYNC B1 ;  /* 0x0000000000017941 */ /* 0x000fea0003800000 */
.L_x_10105:
        /* <DEDUP_REMOVED lines=20> */
.L_x_10110:
[----:B------:R-:W-:Y:S02]  /*7920*/  MOV R26, R88 ;  /* 0x00000058001a7202 */ /* 0x000fe40000000f00 */
.L_x_10111:
[----:B------:R-:W-:Y:S05]  /*7930*/  BSYNC B1 ;  /* 0x0000000000017941 */ /* 0x000fea0003800000 */
.L_x_10109:
        /* <DEDUP_REMOVED lines=16> */
.L_x_10115:
[----:B------:R-:W-:Y:S05]  /*7a40*/  BSYNC B2 ;  /* 0x0000000000027941 */ /* 0x000fea0003800000 */
.L_x_10114:
        /* <DEDUP_REMOVED lines=44> */
.L_x_10113:
[----:B------:R-:W-:Y:S05]  /*7d10*/  BSYNC B1 ;  /* 0x0000000000017941 */ /* 0x000fea0003800000 */
.L_x_10112:
        /* <DEDUP_REMOVED lines=20> */
.L_x_10117:
[----:B------:R-:W-:Y:S02]  /*7e60*/  IMAD.MOV.U32 R26, RZ, RZ, R88 ;  /* 0x000000ffff1a7224 */ /* 0x000fe400078e0058 */
.L_x_10118:
[----:B------:R-:W-:Y:S05]  /*7e70*/  BSYNC B1 ;  /* 0x0000000000017941 */ /* 0x000fea0003800000 */
.L_x_10116:
        /* <DEDUP_REMOVED lines=16> */
.L_x_10122:
[----:B------:R-:W-:Y:S05]  /*7f80*/  BSYNC B2 ;  /* 0x0000000000027941 */ /* 0x000fea0003800000 */
.L_x_10121:
        /* <DEDUP_REMOVED lines=44> */
.L_x_10120:
[----:B------:R-:W-:Y:S05]  /*8250*/  BSYNC B1 ;  /* 0x0000000000017941 */ /* 0x000fea0003800000 */
.L_x_10119:
        /* <DEDUP_REMOVED lines=20> */
.L_x_10124:
[----:B------:R-:W-:Y:S02]  /*83a0*/  MOV R22, R88 ;  /* 0x0000005800167202 */ /* 0x000fe40000000f00 */
.L_x_10125:
[----:B------:R-:W-:Y:S05]  /*83b0*/  BSYNC B1 ;  /* 0x0000000000017941 */ /* 0x000fea0003800000 */
.L_x_10123:
        /* <DEDUP_REMOVED lines=16> */
.L_x_10129:
[----:B------:R-:W-:Y:S05]  /*84c0*/  BSYNC B2 ;  /* 0x0000000000027941 */ /* 0x000fea0003800000 */
.L_x_10128:
        /* <DEDUP_REMOVED lines=44> */
.L_x_10127:
[----:B------:R-:W-:Y:S05]  /*8790*/  BSYNC B1 ;  /* 0x0000000000017941 */ /* 0x000fea0003800000 */
.L_x_10126:
        /* <DEDUP_REMOVED lines=21> */
.L_x_10131:
[----:B------:R-:W-:Y:S02]  /*88f0*/  IMAD.MOV.U32 R22, RZ, RZ, R88 ;  /* 0x000000ffff167224 */ /* 0x000fe400078e0058 */
.L_x_10132:
[----:B------:R-:W-:Y:S05]  /*8900*/  BSYNC B1 ;  /* 0x0000000000017941 */ /* 0x000fea0003800000 */
.L_x_10130:
        /* <DEDUP_REMOVED lines=18> */
.L_x_10136:
[----:B------:R-:W-:Y:S05]  /*8a30*/  BSYNC B2 ;  /* 0x0000000000027941 */ /* 0x000fea0003800000 */
.L_x_10135:
        /* <DEDUP_REMOVED lines=44> */
.L_x_10134:
[----:B------:R-:W-:Y:S05]  /*8d00*/  BSYNC B1 ;  /* 0x0000000000017941 */ /* 0x000fea0003800000 */
.L_x_10133:
[----:B------:R-:W0:Y:S01]  /*8d10*/  I2F.U32 R21, R22 ;  /* 0x0000001600157306 */ /* 0x000e220000201000 */
[----:B------:R-:W-:Y:S01]  /*8d20*/  SEL R74, RZ, 0x1, P2 ;  /* 0x00000001ff4a7807 */ /* 0x000fe20001000000 */
[----:B------:R-:W-:Y:S01]  /*8d30*/  IMAD.WIDE.U32 R110, R100, R109, c[0x0][0x190] ;  /* 0x00006400646e7625 */ /* 0x000fe200078e006d */
[----:B------:R-:W-:Y:S02]  /*8d40*/  PRMT R20, RZ, 0x7610, R23 ;  /* 0x00007610ff147816 */ /* 0x000fe40000000017 */
[----:B------:R-:W-:Y:S01]  /*8d50*/  SEL R72, RZ, 0x1, P1 ;  /* 0x00000001ff487807 */ /* 0x000fe20000800000 */
[----:B------:R-:W-:Y:S01]  /*8d60*/  IMAD.WIDE.U32 R74, R74, 0x1000000, RZ ;  /* 0x010000004a4a7825 */ /* 0x000fe200078e00ff */
[----:B------:R-:W-:Y:S02]  /*8d70*/  SEL R102, RZ, 0x10000, P5 ;  /* 0x00010000ff667807 */ /* 0x000fe40002800000 */
[----:B------:R-:W-:Y:S01]  /*8d80*/  SEL R103, RZ, 0x100, P4 ;  /* 0x00000100ff677807 */ /* 0x000fe20002000000 */
[----:B------:R-:W-:Y:S01]  /*8d90*/  FMUL.FTZ R23, R20, R107 ;  /* 0x0000006b14177220 */ /* 0x000fe20000410000 */
[----:B------:R-:W-:Y:S01]  /*8da0*/  ISETP.NE.AND P6, PT, R105, RZ, PT ;  /* 0x000000ff6900720c */ /* 0x000fe20003fc5270 */
[----:B------:R-:W-:Y:S01]  /*8db0*/  IMAD.WIDE.U32 R72, R72, 0x10000, RZ ;  /* 0x0001000048487825 */ /* 0x000fe200078e00ff */
[----:B------:R-:W-:-:S02]  /*8dc0*/  ISETP.NE.AND P5, PT, R27, RZ, PT ;  /* 0x000000ff1b00720c */ /* 0x000fc40003fa5270 */
[----:B------:R-:W-:Y:S01]  /*8dd0*/  ISETP.NE.AND P4, PT, R99, RZ, PT ;  /* 0x000000ff6300720c */ /* 0x000fe20003f85270 */
[----:B0-----:R-:W-:Y:S02]  /*8de0*/  FFMA.FTZ R21, R21, R106, 1.1641532182693481445e-10 ;  /* 0x2f00000015157423 */ /* 0x001fe4000001006a */
[----:B------:R-:W-:Y:S01]  /*8df0*/  FMUL.FTZ R23, R23, c[0x0][0x1e8] ;  /* 0x00007a0017177a20 */ /* 0x000fe20000410000 */
[----:B------:R-:W-:Y:S02]  /*8e00*/  SEL R99, RZ, 0x1, P4 ;  /* 0x00000001ff637807 */ /* 0x000fe40002000000 */
[----:B------:R-:W-:Y:S02]  /*8e10*/  FSETP.GTU.FTZ.AND P2, PT, R21, c[0x0][0x1e4], PT ;  /* 0x0000790015007a0b */ /* 0x000fe40003f5c000 */
[----:B------:R-:W-:Y:S02]  /*8e20*/  SEL R21, RZ, 0x1, P0 ;  /* 0x00000001ff157807 */ /* 0x000fe40000000000 */
[----:B------:R-:W-:-:S03]  /*8e30*/  SEL R27, RZ, 0x1000000, P2 ;  /* 0x01000000ff1b7807 */ /* 0x000fc60001000000 */
[----:B------:R-:W-:Y:S01]  /*8e40*/  IMAD.WIDE.U32 R20, R21, 0x100, RZ ;  /* 0x0000010015147825 */ /* 0x000fe200078e00ff */
[----:B------:R-:W-:Y:S02]  /*8e50*/  LOP3.LUT R103, R103, R27, R102, 0xfe, !PT ;  /* 0x0000001b67677212 */ /* 0x000fe400078efe66 */
[----:B------:R-:W-:Y:S01]  /*8e60*/  FSEL R27, R23, RZ, !P2 ;  /* 0x000000ff171b7208 */ /* 0x000fe20005000000 */
[----:B------:R-:W-:Y:S01]  /*8e70*/  IMAD.WIDE.U32 R22, R100, R108, c[0x0][0x188] ;  /* 0x0000620064167625 */ /* 0x000fe200078e006c */
[----:B------:R-:W-:Y:S02]  /*8e80*/  LOP3.LUT R20, R20, R74, R72, 0xfe, !PT ;  /* 0x0000004a14147212 */ /* 0x000fe400078efe48 */
[----:B------:R-:W-:Y:S01]  /*8e90*/  SEL R74, RZ, 0x1, P3 ;  /* 0x00000001ff4a7807 */ /* 0x000fe20001800000 */
[----:B------:R-:W-:Y:S01]  /*8ea0*/  @P6 FADD.FTZ R27, R51, R27 ;  /* 0x0000001b331b6221 */ /* 0x000fe20000010000 */
[----:B------:R-:W-:Y:S01]  /*8eb0*/  LOP3.LUT R20, R20, R99, RZ, 0xfc, !PT ;  /* 0x0000006314147212 */ /* 0x000fe200078efcff */
[----:B------:R0:W-:Y:S01]  /*8ec0*/  STG.E.128 [R22.64], R28 ;  /* 0x0000001c16007986 */ /* 0x0001e2000c101d06 */
[----:B------:R-:W-:-:S02]  /*8ed0*/  LOP3.LUT R75, R75, R103, R74, 0xfe, !PT ;  /* 0x000000674b4b7212 */ /* 0x000fc400078efe4a */
[----:B------:R-:W-:Y:S01]  /*8ee0*/  IADD3 R99, R98, 0x60, RZ ;  /* 0x0000006062637810 */ /* 0x000fe20007ffe0ff */
[----:B------:R0:W-:Y:S01]  /*8ef0*/  STG.E.128 [R22.64+0x10], R24 ;  /* 0x0000101816007986 */ /* 0x0001e2000c101d06 */
[----:B------:R-:W-:-:S03]  /*8f00*/  LOP3.LUT R21, R21, R75, R73, 0xfe, !PT ;  /* 0x0000004b15157212 */ /* 0x000fc600078efe49 */
[----:B------:R-:W-:Y:S02]  /*8f10*/  IMAD.WIDE.U32 R72, R99, R101, c[0x0][0x170] ;  /* 0x00005c0063487625 */ /* 0x000fe400078e0065 */
[----:B------:R0:W-:Y:S02]  /*8f20*/  STG.E.64 [R110.64], R20 ;  /* 0x000000146e007986 */ /* 0x0001e4000c101b06 */
[----:B------:R-:W-:Y:S02]  /*8f30*/  @P5 IMAD.WIDE.U32 R102, R108, R99, c[0x0][0x180] ;  /* 0x000060006c665625 */ /* 0x000fe400078e0063 */
[----:B------:R-:W5:Y:S04]  /*8f40*/  LDG.E.128 R72, [R72.64] ;  /* 0x0000000648487981 */ /* 0x000f68000c1e1d00 */
        /* <DEDUP_REMOVED lines=14> */
.L_x_10138:
[----:B0-----:R-:W-:Y:S02]  /*9030*/  MOV R102, R88 ;  /* 0x0000005800667202 */ /* 0x001fe40000000f00 */
.L_x_10139:
[----:B------:R-:W-:Y:S05]  /*9040*/  BSYNC B1 ;  /* 0x0000000000017941 */ /* 0x000fea0003800000 */
.L_x_10137:
        /* <DEDUP_REMOVED lines=16> */
.L_x_10143:
[----:B------:R-:W-:Y:S05]  /*9150*/  BSYNC B2 ;  /* 0x0000000000027941 */ /* 0x000fea0003800000 */
.L_x_10142:
        /* <DEDUP_REMOVED lines=44> */
.L_x_10141:
[----:B------:R-:W-:Y:S05]  /*9420*/  BSYNC B1 ;  /* 0x0000000000017941 */ /* 0x000fea0003800000 */
.L_x_10140:
[----:B------:R-:W0:Y:S01]  /*9430*/  I2F.U32 R21, R102 ;  /* 0x0000006600157306 */ /* 0x000e220000201000 */
        /* <DEDUP_REMOVED lines=20> */
.L_x_10145:
[----:B------:R-:W-:Y:S02]  /*9580*/  IMAD.MOV.U32 R110, RZ, RZ, R88 ;  /* 0x000000ffff6e7224 */ /* 0x000fe400078e0058 */
.L_x_10146:
[----:B------:R-:W-:Y:S05]  /*9590*/  BSYNC B1 ;  /* 0x0000000000017941 */ /* 0x000fea0003800000 */
.L_x_10144:
        /* <DEDUP_REMOVED lines=16> */
.L_x_10150:
[----:B------:R-:W-:Y:S05]  /*96a0*/  BSYNC B2 ;  /* 0x0000000000027941 */ /* 0x000fea0003800000 */
.L_x_10149:
        /* <DEDUP_REMOVED lines=44> */
.L_x_10148:
[----:B------:R-:W-:Y:S05]  /*9970*/  BSYNC B1 ;  /* 0x0000000000017941 */ /* 0x000fea0003800000 */
.L_x_10147:
        /* <DEDUP_REMOVED lines=20> */
.L_x_10152:
[----:B------:R-:W-:Y:S02]  /*9ac0*/  MOV R72, R88 ;  /* 0x0000005800487202 */ /* 0x000fe40000000f00 */
.L_x_10153:
[----:B------:R-:W-:Y:S05]  /*9ad0*/  BSYNC B1 ;  /* 0x0000000000017941 */ /* 0x000fea0003800000 */
.L_x_10151:
        /* <DEDUP_REMOVED lines=16> */
.L_x_10157:
[----:B------:R-:W-:Y:S05]  /*9be0*/  BSYNC B2 ;  /* 0x0000000000027941 */ /* 0x000fea0003800000 */
.L_x_10156:
        /* <DEDUP_REMOVED lines=44> */
.L_x_10155:
[----:B------:R-:W-:Y:S05]  /*9eb0*/  BSYNC B1 ;  /* 0x0000000000017941 */ /* 0x000fea0003800000 */
.L_x_10154:
        /* <DEDUP_REMOVED lines=20> */
.L_x_10159:
[----:B------:R-:W-:Y:S02]  /*a000*/  MOV R72, R88 ;  /* 0x0000005800487202 */ /* 0x000fe40000000f00 */
.L_x_10160:
[----:B------:R-:W-:Y:S05]  /*a010*/  BSYNC B1 ;  /* 0x0000000000017941 */ /* 0x000fea0003800000 */
.L_x_10158:
        /* <DEDUP_REMOVED lines=16> */
.L_x_10164:
[----:B------:R-:W-:Y:S05]  /*a120*/  BSYNC B2 ;  /* 0x0000000000027941 */ /* 0x000fea0003800000 */
.L_x_10163:
        /* <DEDUP_REMOVED lines=44> */
.L_x_10162:
[----:B------:R-:W-:Y:S05]  /*a3f0*/  BSYNC B1 ;  /* 0x0000000000017941 */ /* 0x000fea0003800000 */
.L_x_10161:
        /* <DEDUP_REMOVED lines=20> */
.L_x_10166:
[----:B------:R-:W-:Y:S02]  /*a540*/  IMAD.MOV.U32 R110, RZ, RZ, R88 ;  /* 0x000000ffff6e7224 */ /* 0x000fe400078e0058 */
.L_x_10167:
[----:B------:R-:W-:Y:S05]  /*a550*/  BSYNC B1 ;  /* 0x0000000000017941 */ /* 0x000fea0003800000 */
.L_x_10165:
        /* <DEDUP_REMOVED lines=16> */
.L_x_10171:
[----:B------:R-:W-:Y:S05]  /*a660*/  BSYNC B2 ;  /* 0x0000000000027941 */ /* 0x000fea0003800000 */
.L_x_10170:
        /* <DEDUP_REMOVED lines=44> */
.L_x_10169:
[----:B------:R-:W-:Y:S05]  /*a930*/  BSYNC B1 ;  /* 0x0000000000017941 */ /* 0x000fea0003800000 */
.L_x_10168:
        /* <DEDUP_REMOVED lines=20> */
.L_x_10173:
[----:B------:R-:W-:Y:S02]  /*aa80*/  IMAD.MOV.U32 R113, RZ, RZ, R88 ;  /* 0x000000ffff717224 */ /* 0x000fe400078e0058 */
.L_x_10174:
[----:B------:R-:W-:Y:S05]  /*aa90*/  BSYNC B1 ;  /* 0x0000000000017941 */ /* 0x000fea0003800000 */
.L_x_10172:
        /* <DEDUP_REMOVED lines=16> */
.L_x_10178:
[----:B------:R-:W-:Y:S05]  /*aba0*/  BSYNC B2 ;  /* 0x0000000000027941 */ /* 0x000fea0003800000 */
.L_x_10177:
        /* <DEDUP_REMOVED lines=44> */
.L_x_10176:
[----:B------:R-:W-:Y:S05]  /*ae70*/  BSYNC B1 ;  /* 0x0000000000017941 */ /* 0x000fea0003800000 */
.L_x_10175:
        /* <DEDUP_REMOVED lines=20> */
.L_x_10180:
[----:B------:R-:W-:Y:S02]  /*afc0*/  MOV R113, R88 ;  /* 0x0000005800717202 */ /* 0x000fe40000000f00 */
.L_x_10181:
[----:B------:R-:W-:Y:S05]  /*afd0*/  BSYNC B1 ;  /* 0x0000000000017941 */ /* 0x000fea0003800000 */
.L_x_10179:
        /* <DEDUP_REMOVED lines=16> */
.L_x_10185:
[----:B------:R-:W-:Y:S05]  /*b0e0*/  BSYNC B2 ;  /* 0x0000000000027941 */ /* 0x000fea0003800000 */
.L_x_10184:
        /* <DEDUP_REMOVED lines=44> */
.L_x_10183:
[----:B------:R-:W-:Y:S05]  /*b3b0*/  BSYNC B1 ;  /* 0x0000000000017941 */ /* 0x000fea0003800000 */
.L_x_10182:
        /* <DEDUP_REMOVED lines=21> */
.L_x_10187:
[----:B------:R-:W-:Y:S02]  /*b510*/  IMAD.MOV.U32 R113, RZ, RZ, R88 ;  /* 0x000000ffff717224 */ /* 0x000fe400078e0058 */
.L_x_10188:
[----:B------:R-:W-:Y:S05]  /*b520*/  BSYNC B1 ;  /* 0x0000000000017941 */ /* 0x000fea0003800000 */
.L_x_10186:
        /* <DEDUP_REMOVED lines=18> */
.L_x_10192:
[----:B------:R-:W-:Y:S05]  /*b650*/  BSYNC B2 ;  /* 0x0000000000027941 */ /* 0x000fea0003800000 */
.L_x_10191:
        /* <DEDUP_REMOVED lines=44> */
.L_x_10190:
[----:B------:R-:W-:Y:S05]  /*b920*/  BSYNC B1 ;  /* 0x0000000000017941 */ /* 0x000fea0003800000 */
.L_x_10189:
[----:B------:R-:W-:Y:S01]  /*b930*/  FADD.FTZ R102, RZ, R44 ;  /* 0x0000002cff667221 */ /* 0x000fe20000010000 */
[----:B------:R-:W-:Y:S02]  /*b940*/  ISETP.NE.AND P6, PT, R105, RZ, PT ;  /* 0x000000ff6900720c */ /* 0x000fe40003fc5270 */
[----:B------:R-:W-:Y:S01]  /*b950*/  SEL R101, RZ, 0x10000, P5 ;  /* 0x00010000ff657807 */ /* 0x000fe20002800000 */
[----:B------:R-:W-:Y:S01]  /*b960*/  FADD.FTZ R103, R45, R102 ;  /* 0x000000662d677221 */ /* 0x000fe20000010000 */
[----:B------:R-:W-:Y:S02]  /*b970*/  ISETP.NE.AND P5, PT, R112, RZ, PT ;  /* 0x000000ff7000720c */ /* 0x000fe40003fa5270 */
[----:B------:R-:W-:Y:S01]  /*b980*/  SEL R114, RZ, 0x100, P4 ;  /* 0x00000100ff727807 */ /* 0x000fe20002000000 */
        /* <DEDUP_REMOVED lines=13> */
[----:B------:R-:W0:Y:S02]  /*ba60*/  I2F.U32 R103, R113 ;  /* 0x0000007100677306 */ /* 0x000e240000201000 */
[----:B------:R-:W-:-:S04]  /*ba70*/  FADD.FTZ R105, R35, R102 ;  /* 0x0000006623697221 */ /* 0x000fc80000010000 */
[----:B------:R-:W-:-:S04]  /*ba80*/  FADD.FTZ R102, R28, R105 ;  /* 0x000000691c667221 */ /* 0x000fc80000010000 */
[----:B------:R-:W-:Y:S01]  /*ba90*/  FADD.FTZ R105, R29, R102 ;  /* 0x000000661d697221 */ /* 0x000fe20000010000 */
[----:B------:R-:W-:-:S03]  /*baa0*/  PRMT R102, RZ, 0x7610, R75 ;  /* 0x00007610ff667816 */ /* 0x000fc6000000004b */
[----:B------:R-:W-:Y:S02]  /*bab0*/  FADD.FTZ R110, R30, R105 ;  /* 0x000000691e6e7221 */ /* 0x000fe40000010000 */
[----:B0-----:R-:W-:Y:S01]  /*bac0*/  FFMA.FTZ R103, R103, R106, 1.1641532182693481445e-10 ;  /* 0x2f00000067677423 */ /* 0x001fe2000001006a */
[----:B------:R-:W-:Y:S01]  /*bad0*/  SEL R106, RZ, 0x1, P1 ;  /* 0x00000001ff6a7807 */ /* 0x000fe20000800000 */
[----:B------:R-:W-:Y:S01]  /*bae0*/  FADD.FTZ R105, R31, R110 ;  /* 0x0000006e1f697221 */ /* 0x000fe20000010000 */
[----:B------:R-:W-:Y:S01]  /*baf0*/  SEL R110, RZ, 0x1, P2 ;  /* 0x00000001ff6e7807 */ /* 0x000fe20001000000 */
[----:B------:R-:W-:Y:S01]  /*bb00*/  FMUL.FTZ R75, R102, R107 ;  /* 0x0000006b664b7220 */ /* 0x000fe20000410000 */
[----:B------:R-:W-:Y:S01]  /*bb10*/  SEL R102, RZ, 0x1, P0 ;  /* 0x00000001ff667807 */ /* 0x000fe20000000000 */
[----:B------:R-:W-:Y:S01]  /*bb20*/  FADD.FTZ R112, R24, R105 ;  /* 0x0000006918707221 */ /* 0x000fe20000010000 */
[----:B------:R-:W-:Y:S01]  /*bb30*/  FSETP.GTU.FTZ.AND P2, PT, R103, c[0x0][0x1e4], PT ;  /* 0x0000790067007a0b */ /* 0x000fe20003f5c000 */
[----:B------:R-:W-:Y:S01]  /*bb40*/  IMAD.WIDE.U32 R110, R110, 0x1000000, RZ ;  /* 0x010000006e6e7825 */ /* 0x000fe200078e00ff */
[----:B------:R-:W-:-:S02]  /*bb50*/  ISETP.NE.AND P1, PT, R104, RZ, PT ;  /* 0x000000ff6800720c */ /* 0x000fc40003f25270 */
[----:B------:R-:W-:Y:S01]  /*bb60*/  SEL R113, RZ, 0x1000000, P2 ;  /* 0x01000000ff717807 */ /* 0x000fe20001000000 */
[----:B------:R-:W-:Y:S02]  /*bb70*/  FADD.FTZ R105, R25, R112 ;  /* 0x0000007019697221 */ /* 0x000fe40000010000 */
[----:B------:R-:W-:Y:S01]  /*bb80*/  IMAD.WIDE.U32 R106, R106, 0x10000, RZ ;  /* 0x000100006a6a7825 */ /* 0x000fe200078e00ff */
[----:B------:R-:W-:-:S03]  /*bb90*/  LOP3.LUT R113, R114, R113, R101, 0xfe, !PT ;  /* 0x0000007172717212 */ /* 0x000fc600078efe65 */
[----:B------:R-:W-:-:S04]  /*bba0*/  IMAD.WIDE.U32 R102, R102, 0x100, RZ ;  /* 0x0000010066667825 */ /* 0x000fc800078e00ff */
[----:B------:R-:W-:Y:S01]  /*bbb0*/  FADD.FTZ R112, R26, R105 ;  /* 0x000000691a707221 */ /* 0x000fe20000010000 */
[----:B------:R-:W-:Y:S01]  /*bbc0*/  SEL R105, RZ, 0x1, P5 ;  /* 0x00000001ff697807 */ /* 0x000fe20002800000 */
[----:B------:R-:W-:Y:S01]  /*bbd0*/  FMUL.FTZ R75, R75, c[0x0][0x1e8] ;  /* 0x00007a004b4b7a20 */ /* 0x000fe20000410000 */
[----:B------:R-:W-:Y:S01]  /*bbe0*/  LOP3.LUT R102, R102, R110, R106, 0xfe, !PT ;  /* 0x0000006e66667212 */ /* 0x000fe200078efe6a */
[----:B------:R-:W-:Y:S01]  /*bbf0*/  FADD.FTZ R101, R27, R112 ;  /* 0x000000701b657221 */ /* 0x000fe20000010000 */
[----:B------:R-:W-:Y:S02]  /*bc00*/  SEL R110, RZ, 0x1, P3 ;  /* 0x00000001ff6e7807 */ /* 0x000fe40001800000 */
[----:B------:R-:W-:Y:S01]  /*bc10*/  FSEL R75, R75, RZ, !P2 ;  /* 0x000000ff4b4b7208 */ /* 0x000fe20005000000 */
[----:B------:R-:W-:Y:S01]  /*bc20*/  FADD.FTZ R106, R20, R101 ;  /* 0x00000065146a7221 */ /* 0x000fe20000010000 */
[----:B------:R-:W-:Y:S02]  /*bc30*/  LOP3.LUT R102, R102, R105, RZ, 0xfc, !PT ;  /* 0x0000006966667212 */ /* 0x000fe400078efcff */
[----:B------:R-:W-:Y:S01]  /*bc40*/  LOP3.LUT R105, R111, R113, R110, 0xfe, !PT ;  /* 0x000000716f697212 */ /* 0x000fe200078efe6e */
[----:B------:R-:W-:-:S03]  /*bc50*/  IMAD.WIDE.U32 R110, R99, R108, c[0x0][0x188] ;  /* 0x00006200636e7625 */ /* 0x000fc600078e006c */
[----:B------:R-:W-:Y:S01]  /*bc60*/  LOP3.LUT R103, R103, R105, R107, 0xfe, !PT ;  /* 0x0000006967677212 */ /* 0x000fe200078efe6b */
[----:B------:R-:W-:Y:S01]  /*bc70*/  @P6 FADD.FTZ R75, R51, R75 ;  /* 0x0000004b334b6221 */ /* 0x000fe20000010000 */
[----:B------:R0:W-:Y:S01]  /*bc80*/  STG.E.128 [R110.64], R20 ;  /* 0x000000146e007986 */ /* 0x0001e2000c101d06 */
[----:B------:R-:W-:Y:S02]  /*bc90*/  FADD.FTZ R101, R21, R106 ;  /* 0x0000006a15657221 */ /* 0x000fe40000010000 */
[----:B------:R-:W-:Y:S01]  /*bca0*/  IMAD.WIDE.U32 R106, R99, R109, c[0x0][0x190] ;  /* 0x00006400636a7625 */ /* 0x000fe200078e006d */
[----:B------:R0:W-:Y:S03]  /*bcb0*/  STG.E.128 [R110.64+0x10], R72 ;  /* 0x000010486e007986 */ /* 0x0001e6000c101d06 */
        /* <DEDUP_REMOVED lines=9> */
.L_x_10197:
        /* <DEDUP_REMOVED lines=84> */
.L_x_10198:
[----:B------:R-:W-:Y:S01]  /*c290*/  HFMA2.MMA R101, -RZ, RZ, 0, 2.384185791015625e-07 ;  /* 0x00000004ff657435 */ /* 0x000fe200000001ff */
[----:B--2---:R-:W-:Y:S01]  /*c2a0*/  FADD.FTZ R107, R107, R106 ;  /* 0x0000006a6b6b7221 */ /* 0x004fe20000010000 */
[----:B------:R-:W-:Y:S01]  /*c2b0*/  ISETP.NE.AND P0, PT, RZ, UR8, PT ;  /* 0x00000008ff007c0c */ /* 0x000fe2000bf05270 */
[----:B-1----:R-:W-:Y:S02]  /*c2c0*/  IMAD.MOV.U32 R106, RZ, RZ, c[0x0][0x1e0] ;  /* 0x00007800ff6a7624 */ /* 0x002fe400078e00ff */
[----:B------:R-:W-:Y:S02]  /*c2d0*/  FMUL.FTZ R104, R105, R105 ;  /* 0x0000006969687220 */ /* 0x000fe40000410000 */
[----:B------:R-:W-:-:S03]  /*c2e0*/  FFMA.FTZ R106, R107, R106, c[0x0][0x228] ;  /* 0x00008a006b6a7623 */ /* 0x000fc6000001006a */
[----:B------:R-:W-:Y:S01]  /*c2f0*/  FSEL R107, R104, RZ, P0 ;  /* 0x000000ff686b7208 */ /* 0x000fe20000000000 */
[----:B------:R-:W-:Y:S01]  /*c300*/  @!P1 IMAD.WIDE R102, R84, R101, c[0x0][0x1a0] ;  /* 0x0000680054669625 */ /* 0x000fe200078e0265 */
[----:B------:R-:W-:-:S03]  /*c310*/  FSEL R104, R105, RZ, !P0 ;  /* 0x000000ff69687208 */ /* 0x000fc60004000000 */
[----:B------:R-:W-:Y:S01]  /*c320*/  FADD.FTZ R107, R106, R107 ;  /* 0x0000006b6a6b7221 */ /* 0x000fe20000010000 */
[----:B------:R1:W-:Y:S01]  /*c330*/  @!P1 STG.E [R102.64], R105 ;  /* 0x0000006966009986 */ /* 0x0003e2000c101906 */
[--C-:B------:R-:W-:Y:S02]  /*c340*/  FADD.FTZ R110, R20, -R104.reuse ;  /* 0x80000068146e7221 */ /* 0x100fe40000010000 */
[----:B------:R-:W-:Y:S02]  /*c350*/  FADD.FTZ R112, R21, -R104 ;  /* 0x8000006815707221 */ /* 0x000fe40000010000 */
[----:B------:R-:W-:-:S04]  /*c360*/  @!P1 IMAD.WIDE R20, R84, R101, c[0x0][0x1a8] ;  /* 0x00006a0054149625 */ /* 0x000fc800078e0265 */
[--C-:B------:R-:W-:Y:S02]  /*c370*/  FADD.FTZ R42, R42, -R104.reuse ;  /* 0x800000682a2a7221 */ /* 0x100fe40000010000 */
[--C-:B------:R-:W-:Y:S01]  /*c380*/  FADD.FTZ R43, R43, -R104.reuse ;  /* 0x800000682b2b7221 */ /* 0x100fe20000010000 */
[----:B-1----:R1:W2:Y:S01]  /*c390*/  MUFU.RSQ R103, R107 ;  /* 0x0000006b00677308 */ /* 0x0022a20000001400 */
[--C-:B------:R-:W-:Y:S01]  /*c3a0*/  FADD.FTZ R40, R40, -R104.reuse ;  /* 0x8000006828287221 */ /* 0x100fe20000010000 */
[----:B------:R-:W-:Y:S01]  /*c3b0*/  PRMT R105, RZ, 0x5410, R61 ;  /* 0x00005410ff697816 */ /* 0x000fe2000000003d */
[--C-:B------:R-:W-:Y:S02]  /*c3c0*/  FADD.FTZ R41, R41, -R104.reuse ;  /* 0x8000006829297221 */ /* 0x100fe40000010000 */
[--C-:B------:R-:W-:Y:S02]  /*c3d0*/  FADD.FTZ R46, R46, -R104.reuse ;  /* 0x800000682e2e7221 */ /* 0x100fe40000010000 */
[----:B------:R-:W-:-:S02]  /*c3e0*/  FADD.FTZ R47, R47, -R104 ;  /* 0x800000682f2f7221 */ /* 0x000fc40000010000 */
[----:B------:R-:W-:Y:S01]  /*c3f0*/  FADD.FTZ R44, R44, -R104 ;  /* 0x800000682c2c7221 */ /* 0x000fe20000010000 */
[----:B-1----:R-:W-:Y:S01]  /*c400*/  PRMT R107, RZ, 0x7610, R60 ;  /* 0x00007610ff6b7816 */ /* 0x002fe2000000003c */
[--C-:B------:R-:W-:Y:S02]  /*c410*/  FADD.FTZ R106, R25, -R104.reuse ;  /* 0x80000068196a7221 */ /* 0x100fe40000010000 */
[--C-:B------:R-:W-:Y:S02]  /*c420*/  FADD.FTZ R45, R45, -R104.reuse ;  /* 0x800000682d2d7221 */ /* 0x100fe40000010000 */
[----:B------:R-:W-:Y:S01]  /*c430*/  FADD.FTZ R102, R31, -R104 ;  /* 0x800000681f667221 */ /* 0x000fe20000010000 */
[----:B--2---:R1:W-:Y:S01]  /*c440*/  @!P1 STG.E [R20.64], R103 ;  /* 0x0000006714009986 */ /* 0x0043e2000c101906 */
[C---:B------:R-:W-:Y:S02]  /*c450*/  FMUL.FTZ R42, R103.reuse, R42 ;  /* 0x0000002a672a7220 */ /* 0x040fe40000410000 */
[----:B------:R-:W-:-:S02]  /*c460*/  FMUL.FTZ R43, R103, R43 ;  /* 0x0000002b672b7220 */ /* 0x000fc40000410000 */
[C---:B------:R-:W-:Y:S02]  /*c470*/  FMUL.FTZ R40, R103.reuse, R40 ;  /* 0x0000002867287220 */ /* 0x040fe40000410000 */
[C---:B------:R-:W-:Y:S02]  /*c480*/  FMUL.FTZ R41, R103.reuse, R41 ;  /* 0x0000002967297220 */ /* 0x040fe40000410000 */
[C---:B------:R-:W-:Y:S02]  /*c490*/  FMUL.FTZ R46, R103.reuse, R46 ;  /* 0x0000002e672e7220 */ /* 0x040fe40000410000 */
[C---:B------:R-:W-:Y:S01]  /*c4a0*/  FMUL.FTZ R47, R103.reuse, R47 ;  /* 0x0000002f672f7220 */ /* 0x040fe20000410000 */
[----:B-1----:R-:W-:Y:S01]  /*c4b0*/  PRMT R20, RZ, 0x5410, R71 ;  /* 0x00005410ff147816 */ /* 0x002fe20000000047 */
[----:B------:R-:W-:Y:S02]  /*c4c0*/  FMUL.FTZ R44, R103, R44 ;  /* 0x0000002c672c7220 */ /* 0x000fe40000410000 */
[----:B------:R-:W-:-:S02]  /*c4d0*/  FADD.FTZ R114, R23, -R104 ;  /* 0x8000006817727221 */ /* 0x000fc40000010000 */
[----:B------:R-:W-:Y:S01]  /*c4e0*/  FFMA.FTZ R42, R42, R20, R77 ;  /* 0x000000142a2a7223 */ /* 0x000fe2000001004d */
[----:B------:R-:W-:Y:S01]  /*c4f0*/  PRMT R20, RZ, 0x7610, R71 ;  /* 0x00007610ff147816 */ /* 0x000fe20000000047 */
[C---:B------:R-:W-:Y:S01]  /*c500*/  FMUL.FTZ R23, R103.reuse, R106 ;  /* 0x0000006a67177220 */ /* 0x040fe20000410000 */
[----:B------:R-:W-:Y:S01]  /*c510*/  PRMT R106, RZ, 0x7610, R61 ;  /* 0x00007610ff6a7816 */ /* 0x000fe2000000003d */
[----:B------:R-:W-:Y:S02]  /*c520*/  FMUL.FTZ R45, R103, R45 ;  /* 0x0000002d672d7220 */ /* 0x000fe40000410000 */
[----:B------:R-:W-:Y:S01]  /*c530*/  FFMA.FTZ R43, R43, R20, R76 ;  /* 0x000000142b2b7223 */ /* 0x000fe2000001004c */
[----:B------:R-:W-:Y:S01]  /*c540*/  PRMT R20, RZ, 0x5410, R70 ;  /* 0x00005410ff147816 */ /* 0x000fe20000000046 */
[----:B------:R-:W-:Y:S01]  /*c550*/  FMUL.FTZ R21, R103, R102 ;  /* 0x0000006667157220 */ /* 0x000fe20000410000 */
[----:B------:R-:W-:Y:S01]  /*c560*/  PRMT R102, RZ, 0x5410, R62 ;  /* 0x00005410ff667816 */ /* 0x000fe2000000003e */
[----:B------:R-:W-:-:S02]  /*c570*/  FADD.FTZ R34, R34, -R104 ;  /* 0x8000006822227221 */ /* 0x000fc40000010000 */
[----:B------:R-:W-:Y:S01]  /*c580*/  FFMA.FTZ R40, R40, R20, R79 ;  /* 0x0000001428287223 */ /* 0x000fe2000001004f */
[----:B------:R-:W-:Y:S01]  /*c590*/  PRMT R20, RZ, 0x7610, R70 ;  /* 0x00007610ff147816 */ /* 0x000fe20000000046 */
[----:B------:R-:W-:Y:S02]  /*c5a0*/  FADD.FTZ R28, R28, -R104 ;  /* 0x800000681c1c7221 */ /* 0x000fe40000010000 */
[----:B------:R-:W-:Y:S01]  /*c5b0*/  FFMA.FTZ R106, R21, R106, R8 ;  /* 0x0000006a156a7223 */ /* 0x000fe20000010008 */
[----:B------:R-:W-:Y:S01]  /*c5c0*/  PRMT R21, RZ, 0x5410, R60 ;  /* 0x00005410ff157816 */ /* 0x000fe2000000003c */
[----:B------:R-:W-:Y:S01]  /*c5d0*/  FFMA.FTZ R41, R41, R20, R78 ;  /* 0x0000001429297223 */ /* 0x000fe2000001004e */
[----:B------:R-:W-:Y:S01]  /*c5e0*/  PRMT R20, RZ, 0x5410, R69 ;  /* 0x00005410ff147816 */ /* 0x000fe20000000045 */
        /* <DEDUP_REMOVED lines=8> */
[----:B------:R-:W-:Y:S01]  /*c670*/  FFMA.FTZ R28, R28, R21, R11 ;  /* 0x000000151c1c7223 */ /* 0x000fe2000001000b */
[----:B------:R-:W-:Y:S01]  /*c680*/  PRMT R21, RZ, 0x5410, R59 ;  /* 0x00005410ff157816 */ /* 0x000fe2000000003b */
[----:B------:R-:W-:-:S02]  /*c690*/  FMUL.FTZ R35, R103, R35 ;  /* 0x0000002367237220 */ /* 0x000fc40000410000 */
[----:B------:R-:W-:Y:S01]  /*c6a0*/  FFMA.FTZ R20, R44, R20, R83 ;  /* 0x000000142c147223 */ /* 0x000fe20000010053 */
[----:B------:R-:W-:Y:S01]  /*c6b0*/  PRMT R44, RZ, 0x7610, R68 ;  /* 0x00007610ff2c7816 */ /* 0x000fe20000000044 */
[----:B------:R-:W-:Y:S02]  /*c6c0*/  FMUL.FTZ R74, R103, R74 ;  /* 0x0000004a674a7220 */ /* 0x000fe40000410000 */
[----:B------:R-:W-:Y:S02]  /*c6d0*/  FADD.FTZ R36, R36, -R104 ;  /* 0x8000006824247221 */ /* 0x000fe40000010000 */
[----:B------:R-:W-:Y:S01]  /*c6e0*/  FFMA.FTZ R45, R45, R44, R82 ;  /* 0x0000002c2d2d7223 */ /* 0x000fe20000010052 */
[----:B------:R-:W-:Y:S01]  /*c6f0*/  PRMT R44, RZ, 0x5410, R67 ;  /* 0x00005410ff2c7816 */ /* 0x000fe20000000043 */
[--C-:B------:R-:W-:Y:S02]  /*c700*/  FADD.FTZ R37, R37, -R104.reuse ;  /* 0x8000006825257221 */ /* 0x100fe40000010000 */
[--C-:B------:R-:W-:Y:S01]  /*c710*/  FADD.FTZ R38, R38, -R104.reuse ;  /* 0x8000006826267221 */ /* 0x100fe20000010000 */
[----:B------:R-:W-:Y:S01]  /*c720*/  F2FP.BF16.PACK_AB R20, R45, R20 ;  /* 0x000000142d14723e */ /* 0x000fe200000010ff */
[----:B------:R-:W-:Y:S01]  /*c730*/  FFMA.FTZ R34, R34, R44, R13 ;  /* 0x0000002c22227223 */ /* 0x000fe2000001000d */
[----:B------:R-:W-:Y:S01]  /*c740*/  PRMT R44, RZ, 0x7610, R67 ;  /* 0x00007610ff2c7816 */ /* 0x000fe20000000043 */
[----:B------:R-:W-:-:S02]  /*c750*/  FADD.FTZ R39, R39, -R104 ;  /* 0x8000006827277221 */ /* 0x000fc40000010000 */
[--C-:B------:R-:W-:Y:S02]  /*c760*/  FADD.FTZ R32, R32, -R104.reuse ;  /* 0x8000006820207221 */ /* 0x100fe40000010000 */
[--C-:B------:R-:W-:Y:S02]  /*c770*/  FADD.FTZ R33, R33, -R104.reuse ;  /* 0x8000006821217221 */ /* 0x100fe40000010000 */
[--C-:B------:R-:W-:Y:S02]  /*c780*/  FADD.FTZ R29, R29, -R104.reuse ;  /* 0x800000681d1d7221 */ /* 0x100fe40000010000 */
[--C-:B------:R-:W-:Y:S02]  /*c790*/  FADD.FTZ R30, R30, -R104.reuse ;  /* 0x800000681e1e7221 */ /* 0x100fe40000010000 */
[--C-:B------:R-:W-:Y:S02]  /*c7a0*/  FADD.FTZ R24, R24, -R104.reuse ;  /* 0x8000006818187221 */ /* 0x100fe40000010000 */
[----:B------:R-:W-:-:S02]  /*c7b0*/  FADD.FTZ R26, R26, -R104 ;  /* 0x800000681a1a7221 */ /* 0x000fc40000010000 */
[--C-:B0-----:R-:W-:Y:S02]  /*c7c0*/  FADD.FTZ R108, R27, -R104.reuse ;  /* 0x800000681b6c7221 */ /* 0x101fe40000010000 */
[--C-:B------:R-:W-:Y:S02]  /*c7d0*/  FADD.FTZ R22, R22, -R104.reuse ;  /* 0x8000006816167221 */ /* 0x100fe40000010000 */
[--C-:B------:R-:W-:Y:S02]  /*c7e0*/  FADD.FTZ R72, R72, -R104.reuse ;  /* 0x8000006848487221 */ /* 0x100fe40000010000 */
[--C-:B------:R-:W-:Y:S02]  /*c7f0*/  FADD.FTZ R116, R73, -R104.reuse ;  /* 0x8000006849747221 */ /* 0x100fe40000010000 */
[----:B------:R-:W-:Y:S01]  /*c800*/  FADD.FTZ R104, R75, -R104 ;  /* 0x800000684b687221 */ /* 0x000fe20000010000 */
[----:B------:R-:W-:Y:S01]  /*c810*/  PRMT R75, RZ, 0x7610, R63 ;  /* 0x00007610ff4b7816 */ /* 0x000fe2000000003f */
[----:B------:R-:W-:Y:S01]  /*c820*/  FFMA.FTZ R35, R35, R44, R12 ;  /* 0x0000002c23237223 */ /* 0x000fe2000001000c */
[----:B------:R-:W-:Y:S01]  /*c830*/  PRMT R44, RZ, 0x5410, R66 ;  /* 0x00005410ff2c7816 */ /* 0x000fe20000000042 */
[----:B------:R-:W-:Y:S01]  /*c840*/  FFMA.FTZ R74, R74, R21, R95 ;  /* 0x000000154a4a7223 */ /* 0x000fe2000001005f */
[----:B------:R-:W-:Y:S01]  /*c850*/  PRMT R21, RZ, 0x7610, R59 ;  /* 0x00007610ff157816 */ /* 0x000fe2000000003b */
[----:B------:R-:W-:-:S02]  /*c860*/  FMUL.FTZ R32, R103, R32 ;  /* 0x0000002067207220 */ /* 0x000fc40000410000 */
[C---:B------:R-:W-:Y:S02]  /*c870*/  FMUL.FTZ R104, R103.reuse, R104 ;  /* 0x0000006867687220 */ /* 0x040fe40000410000 */
[----:B------:R-:W-:Y:S01]  /*c880*/  FFMA.FTZ R32, R32, R44, R15 ;  /* 0x0000002c20207223 */ /* 0x000fe2000001000f */
[----:B------:R-:W-:Y:S01]  /*c890*/  PRMT R44, RZ, 0x7610, R66 ;  /* 0x00007610ff2c7816 */ /* 0x000fe20000000042 */
[----:B------:R-:W-:Y:S01]  /*c8a0*/  FFMA.FTZ R113, R104, R21, R97 ;  /* 0x0000001568717223 */ /* 0x000fe20000010061 */
[----:B------:R-:W-:Y:S01]  /*c8b0*/  PRMT R21, RZ, 0x5410, R58 ;  /* 0x00005410ff157816 */ /* 0x000fe2000000003a */
[C---:B------:R-:W-:Y:S02]  /*c8c0*/  FMUL.FTZ R33, R103.reuse, R33 ;  /* 0x0000002167217220 */ /* 0x040fe40000410000 */
[C---:B------:R-:W-:Y:S02]  /*c8d0*/  FMUL.FTZ R72, R103.reuse, R72 ;  /* 0x0000004867487220 */ /* 0x040fe40000410000 */
[----:B------:R-:W-:-:S02]  /*c8e0*/  FMUL.FTZ R25, R103, R108 ;  /* 0x0000006c67197220 */ /* 0x000fc40000410000 */
[----:B------:R-:W-:Y:S01]  /*c8f0*/  FFMA.FTZ R33, R33, R44, R14 ;  /* 0x0000002c21217223 */ /* 0x000fe2000001000e */
[----:B------:R-:W-:Y:S01]  /*c900*/  PRMT R44, RZ, 0x5410, R65 ;  /* 0x00005410ff2c7816 */ /* 0x000fe20000000041 */
[----:B------:R-:W-:Y:S01]  /*c910*/  FFMA.FTZ R108, R72, R21, R93 ;  /* 0x00000015486c7223 */ /* 0x000fe2000001005d */
[----:B------:R-:W-:Y:S01]  /*c920*/  PRMT R21, RZ, 0x7610, R58 ;  /* 0x00007610ff157816 */ /* 0x000fe2000000003a */
[C---:B------:R-:W-:Y:S02]  /*c930*/  FMUL.FTZ R38, R103.reuse, R38 ;  /* 0x0000002667267220 */ /* 0x040fe40000410000 */
[----:B------:R-:W-:Y:S02]  /*c940*/  FMUL.FTZ R73, R103, R116 ;  /* 0x0000007467497220 */ /* 0x000fe40000410000 */
[----:B------:R-:W-:Y:S01]  /*c950*/  FFMA.FTZ R38, R38, R44, R17 ;  /* 0x0000002c26267223 */ /* 0x000fe20000010011 */
[----:B------:R-:W-:Y:S01]  /*c960*/  PRMT R44, RZ, 0x7610, R65 ;  /* 0x00007610ff2c7816 */ /* 0x000fe20000000041 */
[----:B------:R-:W-:Y:S01]  /*c970*/  FFMA.FTZ R111, R73, R21, R96 ;  /* 0x00000015496f7223 */ /* 0x000fe20000010060 */
[----:B------:R-:W-:Y:S01]  /*c980*/  PRMT R21, RZ, 0x5410, R57 ;  /* 0x00005410ff157816 */ /* 0x000fe20000000039 */
[----:B------:R-:W-:-:S02]  /*c990*/  FMUL.FTZ R39, R103, R39 ;  /* 0x0000002767277220 */ /* 0x000fc40000410000 */
[----:B------:R-:W-:Y:S02]  /*c9a0*/  FMUL.FTZ R22, R103, R22 ;  /* 0x0000001667167220 */ /* 0x000fe40000410000 */
[----:B------:R-:W-:Y:S01]  /*c9b0*/  FFMA.FTZ R39, R39, R44, R16 ;  /* 0x0000002c27277223 */ /* 0x000fe20000010010 */
[--C-:B------:R-:W-:Y:S01]  /*c9c0*/  PRMT R44, RZ, 0x5410, R64.reuse ;  /* 0x00005410ff2c7816 */ /* 0x100fe20000000040 */
[----:B------:R-:W-:Y:S01]  /*c9d0*/  FFMA.FTZ R104, R22, R21, R89 ;  /* 0x0000001516687223 */ /* 0x000fe20000010059 */
[----:B------:R-:W-:Y:S01]  /*c9e0*/  PRMT R21, RZ, 0x7610, R57 ;  /* 0x00007610ff157816 */ /* 0x000fe20000000039 */
[----:B------:R-:W-:Y:S01]  /*c9f0*/  FMUL.FTZ R36, R103, R36 ;  /* 0x0000002467247220 */ /* 0x000fe20000410000 */
[----:B------:R-:W-:Y:S01]  /*ca00*/  F2FP.BF16.PACK_AB R22, R41, R40 ;  /* 0x000000282916723e */ /* 0x000fe200000010ff */
[----:B------:R-:W-:Y:S01]  /*ca10*/  FMUL.FTZ R31, R103, R114 ;  /* 0x00000072671f7220 */ /* 0x000fe20000410000 */
[----:B------:R-:W-:Y:S01]  /*ca20*/  IADD3 R40, R98, 0x40, RZ ;  /* 0x0000004062287810 */ /* 0x000fe20007ffe0ff */
[----:B------:R-:W-:Y:S01]  /*ca30*/  FFMA.FTZ R36, R36, R44, R19 ;  /* 0x0000002c24247223 */ /* 0x000fe20000010013 */
[----:B------:R-:W-:Y:S01]  /*ca40*/  PRMT R44, RZ, 0x7610, R64 ;  /* 0x00007610ff2c7816 */ /* 0x000fe20000000040 */
[----:B------:R-:W-:Y:S01]  /*ca50*/  FFMA.FTZ R109, R31, R21, R94 ;  /* 0x000000151f6d7223 */ /* 0x000fe2000001005e */
[----:B------:R-:W-:Y:S01]  /*ca60*/  PRMT R21, RZ, 0x5410, R56 ;  /* 0x00005410ff157816 */ /* 0x000fe20000000038 */
        /* <DEDUP_REMOVED lines=17> */
[----:B------:R-:W-:Y:S01]  /*cb80*/  LEA R38, P0, R98, c[0x0][0x208], 0x4 ;  /* 0x0000820062267a11 */ /* 0x000fe200078020ff */
[----:B------:R-:W-:Y:S01]  /*cb90*/  FFMA.FTZ R102, R24, R102, R7 ;  /* 0x0000006618667223 */ /* 0x000fe20000010007 */
[----:B------:R-:W-:Y:S01]  /*cba0*/  IADD3 R42, R98, 0x20, RZ ;  /* 0x00000020622a7810 */ /* 0x000fe20007ffe0ff */
[----:B------:R-:W-:Y:S01]  /*cbb0*/  FFMA.FTZ R105, R30, R105, R9 ;  /* 0x000000691e697223 */ /* 0x000fe20000010009 */
[----:B------:R-:W-:Y:S01]  /*cbc0*/  F2FP.BF16.PACK_AB R24, R37, R36 ;  /* 0x000000242518723e */ /* 0x000fe200000010ff */
[----:B------:R-:W-:Y:S01]  /*cbd0*/  FFMA.FTZ R107, R29, R107, R10 ;  /* 0x0000006b1d6b7223 */ /* 0x000fe2000001000a */
[----:B------:R-:W-:Y:S01]  /*cbe0*/  LEA R36, P1, R99, c[0x0][0x208], 0x4 ;  /* 0x0000820063247a11 */ /* 0x000fe200078220ff */
[----:B------:R-:W-:Y:S01]  /*cbf0*/  IMAD.MOV.U32 R41, RZ, RZ, 0x10 ;  /* 0x00000010ff297424 */ /* 0x000fe200078e00ff */
[----:B------:R-:W-:Y:S01]  /*cc00*/  LEA.HI.X R39, R98, c[0x0][0x20c], RZ, 0x4, P0 ;  /* 0x0000830062277a11 */ /* 0x000fe200000f24ff */
[----:B------:R-:W-:Y:S01]  /*cc10*/  FFMA.FTZ R73, R112, R21, R85 ;  /* 0x0000001570497223 */ /* 0x000fe20000010055 */
[----:B------:R-:W-:Y:S01]  /*cc20*/  F2FP.BF16.PACK_AB R21, R47, R46 ;  /* 0x0000002e2f15723e */ /* 0x000fe200000010ff */
[----:B------:R-:W-:Y:S01]  /*cc30*/  IMAD.WIDE.U32 R42, R42, R41, c[0x0][0x208] ;  /* 0x000082002a2a7625 */ /* 0x000fe200078e0029 */
[----:B------:R-:W-:-:S02]  /*cc40*/  F2FP.BF16.PACK_AB R27, R35, R34 ;  /* 0x00000022231b723e */ /* 0x000fc400000010ff */
        /* <DEDUP_REMOVED lines=9> */
[----:B------:R-:W-:-:S02]  /*cce0*/  F2FP.BF16.PACK_AB R35, R113, R74 ;  /* 0x0000004a7123723e */ /* 0x000fc400000010ff */
[----:B------:R-:W-:Y:S01]  /*ccf0*/  F2FP.BF16.PACK_AB R34, R111, R108 ;  /* 0x0000006c6f22723e */ /* 0x000fe200000010ff */
[----:B------:R0:W-:Y:S01]  /*cd00*/  STG.E.128 [R40.64], R28 ;  /* 0x0000001c28007986 */ /* 0x0001e2000c101d06 */
[----:B------:R-:W-:Y:S02]  /*cd10*/  F2FP.BF16.PACK_AB R33, R109, R104 ;  /* 0x000000686d21723e */ /* 0x000fe400000010ff */
[----:B------:R-:W-:Y:S02]  /*cd20*/  F2FP.BF16.PACK_AB R32, R73, R72 ;  /* 0x000000484920723e */ /* 0x000fe400000010ff */
[----:B------:R-:W-:Y:S02]  /*cd30*/  LEA.HI.X R37, R99, c[0x0][0x20c], RZ, 0x4, P1 ;  /* 0x0000830063257a11 */ /* 0x000fe400008f24ff */
[----:B------:R-:W-:-:S03]  /*cd40*/  ISETP.GE.AND P0, PT, R84, c[0x0][0x164], PT ;  /* 0x0000590054007a0c */ /* 0x000fc60003f06270 */
[----:B------:R0:W-:Y:S10]  /*cd50*/  STG.E.128 [R36.64], R32 ;  /* 0x0000002024007986 */ /* 0x0001f4000c101d06 */
[----:B0-----:R-:W-:Y:S01]  /*cd60*/  @P0 CALL.REL.NOINC `(.L_x_10195) ;  /* 0x0000001000000944 */ /* 0x001fe20003c00000 */
[----:B------:R-:W-:Y:S05]  /*cd70*/  BRA `(.L_x_10196) ;  /* 0xffff3bc000007947 */ /* 0x000fea000383ffff */
.L_x_10195:
[----:B------:R-:W-:Y:S05]  /*cd80*/  BSYNC B0 ;  /* 0x0000000000007941 */ /* 0x000fea0003800000 */
.L_x_9968:
[----:B------:R-:W-:Y:S05]  /*cd90*/  EXIT ;  /* 0x000000000000794d */ /* 0x000fea0003800000 */
.L_x_10193:
[----:B0-----:R-:W-:Y:S01]  /*cda0*/  IMAD.MOV.U32 R106, RZ, RZ, R108 ;  /* 0x000000ffff6a7224 */ /* 0x001fe200078e006c */
[----:B------:R-:W-:Y:S01]  /*cdb0*/  MOV R101, 0x1 ;  /* 0x0000000100657802 */ /* 0x000fe20000000f00 */
[----:B------:R-:W-:Y:S01]  /*cdc0*/  IMAD.MOV.U32 R104, RZ, RZ, 0x1f ;  /* 0x0000001fff687424 */ /* 0x000fe200078e00ff */
[----:B------:R-:W-:Y:S01]  /*cdd0*/  MOV R102, 0xce00 ;  /* 0x0000ce0000667802 */ /* 0x000fe20000000f00 */
[----:B------:R-:W-:-:S02]  /*cde0*/  IMAD.MOV.U32 R107, RZ, RZ, -0x1 ;  /* 0xffffffffff6b7424 */ /* 0x000fc400078e00ff */
[----:B------:R-:W-:Y:S05]  /*cdf0*/  CALL.REL.NOINC `($__internal_57_$__cuda_sm70_shflsync_bfly_p) ;  /* 0x0000079000007944 */ /* 0x000fea0003c00000 */
[----:B01----:R-:W-:Y:S05]  /*ce00*/  BRA `(.L_x_10197) ;  /* 0xffffef4000007947 */ /* 0x003fea000383ffff */
.L_x_10194:
[----:B------:R-:W-:Y:S01]  /*ce10*/  HFMA2.MMA R101, -RZ, RZ, 0, 1.1920928955078125e-07 ;  /* 0x00000002ff657435 */ /* 0x000fe200000001ff */
[----:B------:R-:W-:Y:S01]  /*ce20*/  IMAD.MOV.U32 R104, RZ, RZ, 0x1f ;  /* 0x0000001fff687424 */ /* 0x000fe200078e00ff */
[----:B------:R-:W-:Y:S01]  /*ce30*/  MOV R102, 0xce60 ;  /* 0x0000ce6000667802 */ /* 0x000fe20000000f00 */
[----:B------:R-:W-:-:S03]  /*ce40*/  IMAD.MOV.U32 R107, RZ, RZ, -0x1 ;  /* 0xffffffffff6b7424 */ /* 0x000fc600078e00ff */
[----:B0-----:R-:W-:Y:S05]  /*ce50*/  CALL.REL.NOINC `($__internal_57_$__cuda_sm70_shflsync_bfly_p) ;  /* 0x0000073000007944 */ /* 0x001fea0003c00000 */
[----:B01----:R-:W-:Y:S01]  /*ce60*/  FADD.FTZ R106, R106, R101 ;  /* 0x000000656a6a7221 */ /* 0x003fe20000010000 */
[----:B------:R-:W-:Y:S01]  /*ce70*/  MOV R101, 0x4 ;  /* 0x0000000400657802 */ /* 0x000fe20000000f00 */
[----:B------:R-:W-:Y:S01]  /*ce80*/  IMAD.MOV.U32 R104, RZ, RZ, 0x1f ;  /* 0x0000001fff687424 */ /* 0x000fe200078e00ff */
[----:B------:R-:W-:Y:S01]  /*ce90*/  MOV R102, 0xcec0 ;  /* 0x0000cec000667802 */ /* 0x000fe20000000f00 */
[----:B------:R-:W-:-:S02]  /*cea0*/  IMAD.MOV.U32 R107, RZ, RZ, -0x1 ;  /* 0xffffffffff6b7424 */ /* 0x000fc400078e00ff */
[----:B------:R-:W-:Y:S05]  /*ceb0*/  CALL.REL.NOINC `($__internal_57_$__cuda_sm70_shflsync_bfly_p) ;  /* 0x000006d000007944 */ /* 0x000fea0003c00000 */
[----:B01----:R-:W-:Y:S01]  /*cec0*/  FADD.FTZ R106, R106, R101 ;  /* 0x000000656a6a7221 */ /* 0x003fe20000010000 */
[----:B------:R-:W-:Y:S01]  /*ced0*/  HFMA2.MMA R101, -RZ, RZ, 0, 4.76837158203125e-07 ;  /* 0x00000008ff657435 */ /* 0x000fe200000001ff */
[----:B------:R-:W-:Y:S01]  /*cee0*/  IMAD.MOV.U32 R104, RZ, RZ, 0x1f ;  /* 0x0000001fff687424 */ /* 0x000fe200078e00ff */
[----:B------:R-:W-:Y:S01]  /*cef0*/  MOV R102, 0xcf20 ;  /* 0x0000cf2000667802 */ /* 0x000fe20000000f00 */
[----:B------:R-:W-:-:S03]  /*cf00*/  IMAD.MOV.U32 R107, RZ, RZ, -0x1 ;  /* 0xffffffffff6b7424 */ /* 0x000fc600078e00ff */
[----:B------:R-:W-:Y:S05]  /*cf10*/  CALL.REL.NOINC `($__internal_57_$__cuda_sm70_shflsync_bfly_p) ;  /* 0x0000067000007944 */ /* 0x000fea0003c00000 */
[----:B01----:R-:W-:Y:S01]  /*cf20*/  FADD.FTZ R106, R106, R101 ;  /* 0x000000656a6a7221 */ /* 0x003fe20000010000 */
[----:B------:R-:W-:Y:S01]  /*cf30*/  MOV R101, 0x10 ;  /* 0x0000001000657802 */ /* 0x000fe20000000f00 */
[----:B------:R-:W-:Y:S01]  /*cf40*/  IMAD.MOV.U32 R104, RZ, RZ, 0x1f ;  /* 0x0000001fff687424 */ /* 0x000fe200078e00ff */
[----:B------:R-:W-:Y:S01]  /*cf50*/  MOV R102, 0xcf80 ;  /* 0x0000cf8000667802 */ /* 0x000fe20000000f00 */
[----:B------:R-:W-:-:S02]  /*cf60*/  IMAD.MOV.U32 R107, RZ, RZ, -0x1 ;  /* 0xffffffffff6b7424 */ /* 0x000fc400078e00ff */
[----:B------:R-:W-:Y:S05]  /*cf70*/  CALL.REL.NOINC `($__internal_57_$__cuda_sm70_shflsync_bfly_p) ;  /* 0x0000061000007944 */ /* 0x000fea0003c00000 */
[----:B-1----:R-:W-:Y:S02]  /*cf80*/  FADD.FTZ R101, R106, R101 ;  /* 0x000000656a657221 */ /* 0x002fe40000010000 */
[----:B0-----:R-:W-:-:S02]  /*cf90*/  IMAD.MOV.U32 R107, RZ, RZ, -0x1 ;  /* 0xffffffffff6b7424 */ /* 0x001fc400078e00ff */
        /* <DEDUP_REMOVED lines=64> */
[----:B------:R-:W-:Y:S02]  /*d3a0*/  IMAD.MOV.U32 R104, RZ, RZ, 0x1f ;  /* 0x0000001fff687424 */ /* 0x000fe400078e00ff */
[----:B------:R-:W-:Y:S01]  /*d3b0*/  FFMA.FTZ R106, R102, R102, R101 ;  /* 0x00000066666a7223 */ /* 0x000fe20000010065 */
[----:B------:R-:W-:Y:S01]  /*d3c0*/  HFMA2.MMA R101, -RZ, RZ, 0, 5.9604644775390625e-08 ;  /* 0x00000001ff657435 */ /* 0x000fe200000001ff */
[----:B------:R-:W-:-:S05]  /*d3d0*/  MOV R102, 0xd3f0 ;  /* 0x0000d3f000667802 */ /* 0x000fca0000000f00 */
[----:B------:R-:W-:Y:S05]  /*d3e0*/  CALL.REL.NOINC `($__internal_57_$__cuda_sm70_shflsync_bfly_p) ;  /* 0x000001a000007944 */ /* 0x000fea0003c00000 */
[----:B01----:R-:W-:Y:S01]  /*d3f0*/  FADD.FTZ R106, R106, R101 ;  /* 0x000000656a6a7221 */ /* 0x003fe20000010000 */
[----:B------:R-:W-:Y:S01]  /*d400*/  MOV R101, 0x2 ;  /* 0x0000000200657802 */ /* 0x000fe20000000f00 */
[----:B------:R-:W-:Y:S01]  /*d410*/  IMAD.MOV.U32 R104, RZ, RZ, 0x1f ;  /* 0x0000001fff687424 */ /* 0x000fe200078e00ff */
[----:B------:R-:W-:Y:S01]  /*d420*/  MOV R102, 0xd450 ;  /* 0x0000d45000667802 */ /* 0x000fe20000000f00 */
[----:B------:R-:W-:-:S02]  /*d430*/  IMAD.MOV.U32 R107, RZ, RZ, -0x1 ;  /* 0xffffffffff6b7424 */ /* 0x000fc400078e00ff */
[----:B------:R-:W-:Y:S05]  /*d440*/  CALL.REL.NOINC `($__internal_57_$__cuda_sm70_shflsync_bfly_p) ;  /* 0x0000014000007944 */ /* 0x000fea0003c00000 */
[----:B01----:R-:W-:Y:S01]  /*d450*/  FADD.FTZ R106, R106, R101 ;  /* 0x000000656a6a7221 */ /* 0x003fe20000010000 */
[----:B------:R-:W-:Y:S01]  /*d460*/  HFMA2.MMA R101, -RZ, RZ, 0, 2.384185791015625e-07 ;  /* 0x00000004ff657435 */ /* 0x000fe200000001ff */
        /* <DEDUP_REMOVED lines=11> */
[----:B------:R-:W-:Y:S01]  /*d520*/  HFMA2.MMA R101, -RZ, RZ, 0, 9.5367431640625e-07 ;  /* 0x00000010ff657435 */ /* 0x000fe200000001ff */
[----:B------:R-:W-:Y:S01]  /*d530*/  IMAD.MOV.U32 R104, RZ, RZ, 0x1f ;  /* 0x0000001fff687424 */ /* 0x000fe200078e00ff */
[----:B------:R-:W-:Y:S01]  /*d540*/  MOV R102, 0xd570 ;  /* 0x0000d57000667802 */ /* 0x000fe20000000f00 */
[----:B------:R-:W-:-:S03]  /*d550*/  IMAD.MOV.U32 R107, RZ, RZ, -0x1 ;  /* 0xffffffffff6b7424 */ /* 0x000fc600078e00ff */
[----:B------:R-:W-:Y:S05]  /*d560*/  CALL.REL.NOINC `($__internal_57_$__cuda_sm70_shflsync_bfly_p) ;  /* 0x0000002000007944 */ /* 0x000fea0003c00000 */
[----:B01----:R-:W-:Y:S01]  /*d570*/  MOV R107, R101 ;  /* 0x00000065006b7202 */ /* 0x003fe20000000f00 */
[----:B------:R-:W-:Y:S05]  /*d580*/  BRA `(.L_x_10198) ;  /* 0xffffed0000007947 */ /* 0x000fea000383ffff */
        .weak           $__internal_57_$__cuda_sm70_shflsync_bfly_p
        .type           $__internal_57_$__cuda_sm70_shflsync_bfly_p,@function
        .size           $__internal_57_$__cuda_sm70_shflsync_bfly_p,(.L_x_29197 - $__internal_57_$__cuda_sm70_shflsync_bfly_p)
$__internal_57_$__cuda_sm70_shflsync_bfly_p:
[----:B------:R-:W-:Y:S01]  /*d590*/  IMAD.MOV.U32 R103, RZ, RZ, 0x0 ;  /* 0x00000000ff677424 */ /* 0x000fe200078e00ff */
[----:B------:R-:W-:Y:S04]  /*d5a0*/  WARPSYNC R107 ;  /* 0x0000006b00007348 */ /* 0x000fe80003800000 */
[----:B------:R0:W1:Y:S01]  /*d5b0*/  SHFL.BFLY PT, R101, R106, R101, R104 ;  /* 0x0c0000656a657389 */ /* 0x00006200000e0068 */
[----:B------:R-:W-:Y:S05]  /*d5c0*/  RET.REL.NODEC R102 `(_ZN10layer_norm13ln_fwd_kernelINS_13Kernel_traitsI13__nv_bfloat16S2_fS2_fjLj1024ELj1ELj4ELj1ELj16ENS_18Kernel_traits_baseILj1024ES2_S2_fS2_fjLj128EEEEELb1ELb0ELb0ELb1EEEvNS_9FwdParamsE) ;  /* 0xffff2a3066007950 */ /* 0x000fea0003c3ffff */
.L_x_10199:
        /* <DEDUP_REMOVED lines=11> */
.L_x_29197:


//--------------------- .text._ZN10layer_norm13ln_fwd_kernelINS_13Kernel_traitsI13__nv_bfloat16S2_fS2_fjLj1024ELj1ELj4ELj1ELj16ENS_18Kernel_traits_baseILj1024ES2_S2_fS2_fjLj128EEEEELb1ELb0ELb1ELb0EEEvNS_9FwdParamsE --------------------------
	.section	.text._ZN10layer_norm13ln_fwd_kernelINS_13Kernel_traitsI13__nv_bfloat16S2_fS2_fjLj1024ELj1ELj4ELj1ELj16ENS_18Kernel_traits_baseILj1024ES2_S2_fS2_fjLj128EEEEELb1ELb0ELb1ELb0EEEvNS_9FwdParamsE,"ax",@progbits
	.sectioninfo	@"SHI_REGISTERS=149"
	.align	128
        .global         _ZN10layer_norm13ln_fwd_kernelINS_13Kernel_traitsI13__nv_bfloat16S2_fS2_fjLj1024ELj1ELj4ELj1ELj16ENS_18Kernel_traits_baseILj1024ES2_S2_fS2_fjLj128EEEEELb1ELb0ELb1ELb0EEEvNS_9FwdParamsE
        .type           _ZN10layer_norm13ln_fwd_kernelINS_13Kernel_traitsI13__nv_bfloat16S2_fS2_fjLj1024ELj1ELj4ELj1ELj16ENS_18Kernel_traits_baseILj1024ES2_S2_fS2_fjLj128EEEEELb1ELb0ELb1ELb0EEEvNS_9FwdParamsE,@function
        .size           _ZN10layer_norm13ln_fwd_kernelINS_13Kernel_traitsI13__nv_bfloat16S2_fS2_fjLj1024ELj1ELj4ELj1ELj16ENS_18Kernel_traits_baseILj1024ES2_S2_fS2_fjLj128EEEEELb1ELb0ELb1ELb0EEEvNS_9FwdParamsE,(.L_x_29198 - _ZN10layer_norm13ln_fwd_kernelINS_13Kernel_traitsI13__nv_bfloat16S2_fS2_fjLj1024ELj1ELj4ELj1ELj16ENS_18Kernel_traits_baseILj1024ES2_S2_fS2_fjLj128EEEEELb1ELb0ELb1ELb0EEEvNS_9FwdParamsE)
        .other          _ZN10layer_norm13ln_fwd_kernelINS_13Kernel_traitsI13__nv_bfloat16S2_fS2_fjLj1024ELj1ELj4ELj1ELj16ENS_18Kernel_traits_baseILj1024ES2_S2_fS2_fjLj128EEEEELb1ELb0ELb1ELb0EEEvNS_9FwdParamsE,@"STO_CUDA_ENTRY STV_DEFAULT"
_ZN10layer_norm13ln_fwd_kernelINS_13Kernel_traitsI13__nv_bfloat16S2_fS2_fjLj1024ELj1ELj4ELj1ELj16ENS_18Kernel_traits_baseILj1024ES2_S2_fS2_fjLj128EEEEELb1ELb0ELb1ELb0EEEvNS_9FwdParamsE:
.text._ZN10layer_norm13ln_fwd_kernelINS_13Kernel_traitsI13__nv_bfloat16S2_fS2_fjLj1024ELj1ELj4ELj1ELj16ENS_18Kernel_traits_baseILj1024ES2_S2_fS2_fjLj128EEEEELb1ELb0ELb1ELb0EEEvNS_9FwdParamsE:
        /* <DEDUP_REMOVED lines=66> */
[----:B------:R-:W-:Y:S01]  /*0420*/  UIADD3 UR24, UR5, -0x24c28bd8, URZ ;  /* 0xdb3d742805187890 */ /* 0x000fe2000fffe03f */
[----:B------:R-:W-:Y:S01]  /*0430*/  P2R R31, PR, RZ, 0x20 ;  /* 0x00000020ff1f7803 */ /* 0x000fe20000000000 */
[----:B------:R-:W-:Y:S01]  /*0440*/  UIADD3 UR25, UR4, -0x700cb87f, URZ ;  /* 0x8ff3478104197890 */ /* 0x000fe2000fffe03f */
[----:B------:R-:W-:Y:S01]  /*0450*/  IMAD.WIDE.U32 R4, R4, -0x2daee0ad, RZ ;  /* 0xd2511f5304047825 */ /* 0x000fe200078e00ff */
[----:B------:R-:W-:Y:S01]  /*0460*/  LOP3.LUT R3, R7, UR15, R8, 0x96, !PT ;  /* 0x0000000f07037c12 */ /* 0x000fe2000f8e9608 */
[----:B------:R-:W-:Y:S01]  /*0470*/  UIADD3 UR26, UR5, -0x695add53, URZ ;  /* 0x96a522ad051a7890 */ /* 0x000fe2000fffe03f */
[----:B------:R-:W-:-:S02]  /*0480*/  ISETP.GE.U32.AND P1, PT, R27, 0x80, PT ;  /* 0x000000801b00780c */ /* 0x000fc40003f26070 */
[----:B------:R-:W-:Y:S01]  /*0490*/  LOP3.LUT R8, R5, UR16, R2, 0x96, !PT ;  /* 0x0000001005087c12 */ /* 0x000fe2000f8e9602 */
[----:B------:R-:W-:Y:S01]  /*04a0*/  IMAD.WIDE.U32 R2, R3, -0x2daee0ad, RZ ;  /* 0xd2511f5303027825 */ /* 0x000fe200078e00ff */
[----:B------:R-:W-:-:S03]  /*04b0*/  P2R R80, PR, RZ, 0x10 ;  /* 0x00000010ff507803 */ /* 0x000fc60000000000 */
        /* <DEDUP_REMOVED lines=25> */
.L_x_10201:
[----:B0-----:R-:W-:Y:S05]  /*0650*/  BSYNC B0 ;  /* 0x0000000000007941 */ /* 0x001fea0003800000 */
.L_x_10200:
        /* <DEDUP_REMOVED lines=13> */
.L_x_10203:
[----:B0-----:R-:W-:Y:S05]  /*0730*/  BSYNC B0 ;  /* 0x0000000000007941 */ /* 0x001fea0003800000 */
.L_x_10202:
        /* <DEDUP_REMOVED lines=13> */
.L_x_10205:
[----:B0-----:R-:W-:Y:S05]  /*0810*/  BSYNC B0 ;  /* 0x0000000000007941 */ /* 0x001fea0003800000 */
.L_x_10204:
        /* <DEDUP_REMOVED lines=12> */
.L_x_10207:
[----:B0-----:R-:W-:Y:S05]  /*08e0*/  BSYNC B0 ;  /* 0x0000000000007941 */ /* 0x001fea0003800000 */
.L_x_10206:
        /* <DEDUP_REMOVED lines=80> */
.L_x_10522:
[----:B------:R-:W-:-:S10]  /*0df0*/  HFMA2.MMA R77, -RZ, RZ, 0, 2.384185791015625e-07 ;  /* 0x00000004ff4d7435 */ /* 0x000fd400000001ff */
[----:B------:R-:W-:-:S06]  /*0e00*/  IMAD.WIDE R140, R26, R77, c[0x0][0x1d0] ;  /* 0x000074001a8c7625 */ /* 0x000fcc00078e024d */
[----:B------:R-:W2:Y:S01]  /*0e10*/  LDG.E R140, [R140.64] ;  /* 0x000000068c8c7981 */ /* 0x000ea2000c1e1900 */
[----:B------:R-:W-:-:S05]  /*0e20*/  IMAD.WIDE R76, R26, R77, c[0x0][0x1d8] ;  /* 0x000076001a4c7625 */ /* 0x000fca00078e024d */
[----:B------:R0:W5:Y:S01]  /*0e30*/  LDG.E R136, [R76.64] ;  /* 0x000000064c887981 */ /* 0x000162000c1e1900 */
[----:B------:R-:W-:Y:S01]  /*0e40*/  IMAD R78, R26, c[0x0][0x168], RZ ;  /* 0x00005a001a4e7a24 */ /* 0x000fe200078e02ff */
[----:B------:R-:W-:Y:S01]  /*0e50*/  BSSY B1, `(.L_x_10209) ;  /* 0x0000316000017945 */ /* 0x000fe20003800000 */
[----:B------:R-:W-:Y:S01]  /*0e60*/  IMAD.MOV.U32 R138, RZ, RZ, RZ ;  /* 0x000000ffff8a7224 */ /* 0x000fe200078e00ff */
[----:B------:R-:W1:Y:S01]  /*0e70*/  S2R R137, SR_TID.X ;  /* 0x0000000000897919 */ /* 0x000e620000002100 */
[----:B------:R-:W-:Y:S02]  /*0e80*/  SHF.R.S32.HI R139, RZ, 0x1f, R26 ;  /* 0x0000001fff8b7819 */ /* 0x000fe4000001141a */
[----:B--2---:R-:W-:-:S13]  /*0e90*/  ISETP.GE.AND P2, PT, R140, 0x1, PT ;  /* 0x000000018c00780c */ /* 0x004fda0003f46270 */
[----:B------:R-:W-:-:S05]  /*0ea0*/  @P2 IADD3 R79, R140, -0x1, RZ ;  /* 0xffffffff8c4f2810 */ /* 0x000fca0007ffe0ff */
[----:B------:R-:W-:Y:S01]  /*0eb0*/  @P2 IMAD R106, R79, c[0x0][0x168], RZ ;  /* 0x00005a004f6a2a24 */ /* 0x000fe200078e02ff */
[----:B------:R-:W-:-:S04]  /*0ec0*/  SHF.R.S32.HI R79, RZ, 0x1f, R78 ;  /* 0x0000001fff4f7819 */ /* 0x000fc8000001144e */
[----:B------:R-:W-:Y:S02]  /*0ed0*/  @P2 SHF.R.S32.HI R107, RZ, 0x1f, R106 ;  /* 0x0000001fff6b2819 */ /* 0x000fe4000001146a */
[----:B------:R-:W-:Y:S02]  /*0ee0*/  LEA.HI R79, R79, R78, RZ, 0x3 ;  /* 0x0000004e4f4f7211 */ /* 0x000fe400078f18ff */
[----:B------:R-:W-:Y:S02]  /*0ef0*/  @P2 LEA.HI R107, R107, R106, RZ, 0x3 ;  /* 0x0000006a6b6b2211 */ /* 0x000fe400078f18ff */
[----:B-1----:R-:W-:-:S04]  /*0f00*/  LOP3.LUT R78, R137, 0x1f, RZ, 0xc0, !PT ;  /* 0x0000001f894e7812 */ /* 0x002fc800078ec0ff */
[-C--:B------:R-:W-:Y:S02]  /*0f10*/  LEA.HI.SX32 R141, R79, R78.reuse, 0x1d ;  /* 0x0000004e4f8d7211 */ /* 0x080fe400078feaff */
[----:B------:R-:W-:Y:S01]  /*0f20*/  @P2 LEA.HI.SX32 R138, R107, R78, 0x1d ;  /* 0x0000004e6b8a2211 */ /* 0x000fe200078feaff */
[----:B------:R-:W-:Y:S05]  /*0f30*/  @!P0 BRA `(.L_x_10210) ;  /* 0x0000307000008947 */ /* 0x000fea0003800000 */
[----:B0-----:R-:W-:-:S04]  /*0f40*/  ISETP.NE.U32.AND P3, PT, RZ, c[0x0][0x180], PT ;  /* 0x00006000ff007a0c */ /* 0x001fc80003f65070 */
[----:B------:R-:W-:Y:S01]  /*0f50*/  ISETP.NE.AND.EX P3, PT, RZ, c[0x0][0x184], PT, P3 ;  /* 0x00006100ff007a0c */ /* 0x000fe20003f65330 */
[----:B------:R-:W-:-:S04]  /*0f60*/  @P2 IMAD.MOV.U32 R49, RZ, RZ, 0x10 ;  /* 0x00000010ff312424 */ /* 0x000fc800078e00ff */
[----:B------:R-:W-:-:S05]  /*0f70*/  @P2 IMAD.WIDE.U32 R48, R138, R49, c[0x0][0x170] ;  /* 0x00005c008a302625 */ /* 0x000fca00078e0031 */
[----:B------:R0:W5:Y:S03]  /*0f80*/  @P2 LDG.E.128 R40, [R48.64] ;  /* 0x0000000630282981 */ /* 0x000166000c1e1d00 */
[----:B------:R-:W-:-:S04]  /*0f90*/  @P3 IMAD.MOV.U32 R38, RZ, RZ, 0x20 ;  /* 0x00000020ff263424 */ /* 0x000fc800078e00ff */
[----:B------:R-:W-:-:S05]  /*0fa0*/  @P3 IMAD.WIDE.U32 R38, R141, R38, c[0x0][0x180] ;  /* 0x000060008d263625 */ /* 0x000fca00078e0026 */
[----:B------:R-:W2:Y:S01]  /*0fb0*/  @P3 LDG.E.128 R32, [R38.64] ;  /* 0x0000000626203981 */ /* 0x000ea2000c1e1d00 */
[----:B------:R-:W-:-:S03]  /*0fc0*/  ISETP.GT.AND P4, PT, R140, RZ, PT ;  /* 0x000000ff8c00720c */ /* 0x000fc60003f84270 */
[----:B------:R0:W5:Y:S01]  /*0fd0*/  @P3 LDG.E.128 R44, [R38.64+0x10] ;  /* 0x00001006262c3981 */ /* 0x000162000c1e1d00 */
[----:B------:R-:W-:Y:S09]  /*0fe0*/  BSSY B2, `(.L_x_10211) ;  /* 0x000005b000027945 */ /* 0x000ff20003800000 */
[----:B------:R-:W-:-:S04]  /*0ff0*/  @!P4 ISETP.NE.U32.AND P5, PT, RZ, c[0x0][0x180], PT ;  /* 0x00006000ff00ca0c */ /* 0x000fc80003fa5070 */
[----:B------:R-:W-:Y:S01]  /*1000*/  @!P4 ISETP.NE.AND.EX P5, PT, RZ, c[0x0][0x184], PT, P5 ;  /* 0x00006100ff00ca0c */ /* 0x000fe20003fa5350 */
[----:B------:R-:W-:-:S03]  /*1010*/  @!P4 IMAD.MOV.U32 R50, RZ, RZ, R121 ;  /* 0x000000ffff32c224 */ /* 0x000fc600078e0079 */
[----:B--2---:R-:W-:Y:S01]  /*1020*/  @!P4 FSEL R36, R32, RZ, P5 ;  /* 0x000000ff2024c208 */ /* 0x004fe20002800000 */
[----:B------:R-:W-:Y:S05]  /*1030*/  @!P4 BRA `(.L_x_10212) ;  /* 0x000005500000c947 */ /* 0x000fea0003800000 */
        /* <DEDUP_REMOVED lines=12> */
.L_x_10214:
[----:B------:R-:W-:Y:S02]  /*1100*/  MOV R76, R122 ;  /* 0x0000007a004c7202 */ /* 0x000fe40000000f00 */
.L_x_10215:
[----:B------:R-:W-:Y:S05]  /*1110*/  BSYNC B3 ;  /* 0x0000000000037941 */ /* 0x000fea0003800000 */
.L_x_10213:
        /* <DEDUP_REMOVED lines=16> */
.L_x_10219:
[----:B------:R-:W-:Y:S05]  /*1220*/  BSYNC B4 ;  /* 0x0000000000047941 */ /* 0x000fea0003800000 */
.L_x_10218:
        /* <DEDUP_REMOVED lines=43> */
.L_x_10217:
[----:B------:R-:W-:Y:S05]  /*14e0*/  BSYNC B3 ;  /* 0x0000000000037941 */ /* 0x000fea0003800000 */
.L_x_10216:
        /* <DEDUP_REMOVED lines=9> */
[----:B------:R-:W-:Y:S02]  /*1580*/  @P3 FADD.FTZ R36, R32, R36 ;  /* 0x0000002420243221 */ /* 0x000fe40000010000 */
.L_x_10212:
[----:B0-----:R-:W-:Y:S05]  /*1590*/  BSYNC B2 ;  /* 0x0000000000027941 */ /* 0x001fea0003800000 */
.L_x_10211:
[----:B------:R-:W-:Y:S01]  /*15a0*/  @!P4 ISETP.NE.U32.AND P5, PT, RZ, c[0x0][0x180], PT ;  /* 0x00006000ff00ca0c */ /* 0x000fe20003fa5070 */
[----:B------:R-:W-:Y:S01]  /*15b0*/  BSSY B2, `(.L_x_10220) ;  /* 0x000005a000027945 */ /* 0x000fe20003800000 */
[----:B------:R-:W-:Y:S02]  /*15c0*/  @!P4 IMAD.MOV.U32 R39, RZ, RZ, R50 ;  /* 0x000000ffff27c224 */ /* 0x000fe400078e0032 */
[----:B------:R-:W-:-:S04]  /*15d0*/  @!P4 ISETP.NE.AND.EX P5, PT, RZ, c[0x0][0x184], PT, P5 ;  /* 0x00006100ff00ca0c */ /* 0x000fc80003fa5350 */
[----:B------:R-:W-:Y:S01]  /*15e0*/  @!P4 FSEL R37, R33, RZ, P5 ;  /* 0x000000ff2125c208 */ /* 0x000fe20002800000 */
[----:B------:R-:W-:Y:S05]  /*15f0*/  @!P4 BRA `(.L_x_10221) ;  /* 0x000005500000c947 */ /* 0x000fea0003800000 */
        /* <DEDUP_REMOVED lines=12> */
.L_x_10223:
[----:B------:R-:W-:Y:S02]  /*16c0*/  IMAD.MOV.U32 R78, RZ, RZ, R122 ;  /* 0x000000ffff4e7224 */ /* 0x000fe400078e007a */
.L_x_10224:
[----:B------:R-:W-:Y:S05]  /*16d0*/  BSYNC B3 ;  /* 0x0000000000037941 */ /* 0x000fea0003800000 */
.L_x_10222:
        /* <DEDUP_REMOVED lines=16> */
.L_x_10228:
[----:B------:R-:W-:Y:S05]  /*17e0*/  BSYNC B4 ;  /* 0x0000000000047941 */ /* 0x000fea0003800000 */
.L_x_10227:
        /* <DEDUP_REMOVED lines=43> */
.L_x_10226:
[----:B------:R-:W-:Y:S05]  /*1aa0*/  BSYNC B3 ;  /* 0x0000000000037941 */ /* 0x000fea0003800000 */
.L_x_10225:
        /* <DEDUP_REMOVED lines=10> */
.L_x_10221:
[----:B------:R-:W-:Y:S05]  /*1b50*/  BSYNC B2 ;  /* 0x0000000000027941 */ /* 0x000fea0003800000 */
.L_x_10220:
        /* <DEDUP_REMOVED lines=18> */
.L_x_10232:
[----:B------:R-:W-:Y:S02]  /*1c80*/  IMAD.MOV.U32 R78, RZ, RZ, R122 ;  /* 0x000000ffff4e7224 */ /* 0x000fe400078e007a */
.L_x_10233:
[----:B------:R-:W-:Y:S05]  /*1c90*/  BSYNC B3 ;  /* 0x0000000000037941 */ /* 0x000fea0003800000 */
.L_x_10231:
        /* <DEDUP_REMOVED lines=16> */
.L_x_10237:
[----:B------:R-:W-:Y:S05]  /*1da0*/  BSYNC B4 ;  /* 0x0000000000047941 */ /* 0x000fea0003800000 */
.L_x_10236:
        /* <DEDUP_REMOVED lines=43> */
.L_x_10235:
[----:B------:R-:W-:Y:S05]  /*2060*/  BSYNC B3 ;  /* 0x0000000000037941 */ /* 0x000fea0003800000 */
.L_x_10234:
        /* <DEDUP_REMOVED lines=10> */
.L_x_10230:
[----:B------:R-:W-:Y:S05]  /*2110*/  BSYNC B2 ;  /* 0x0000000000027941 */ /* 0x000fea0003800000 */
.L_x_10229:
        /* <DEDUP_REMOVED lines=18> */
.L_x_10241:
[----:B------:R-:W-:Y:S02]  /*2240*/  IMAD.MOV.U32 R106, RZ, RZ, R122 ;  /* 0x000000ffff6a7224 */ /* 0x000fe400078e007a */
.L_x_10242:
[----:B------:R-:W-:Y:S05]  /*2250*/  BSYNC B3 ;  /* 0x0000000000037941 */ /* 0x000fea0003800000 */
.L_x_10240:
        /* <DEDUP_REMOVED lines=16> */
.L_x_10246:
[----:B------:R-:W-:Y:S05]  /*2360*/  BSYNC B4 ;  /* 0x0000000000047941 */ /* 0x000fea0003800000 */
.L_x_10245:
        /* <DEDUP_REMOVED lines=43> */
.L_x_10244:
[----:B------:R-:W-:Y:S05]  /*2620*/  BSYNC B3 ;  /* 0x0000000000037941 */ /* 0x000fea0003800000 */
.L_x_10243:
        /* <DEDUP_REMOVED lines=10> */
.L_x_10239:
[----:B------:R-:W-:Y:S05]  /*26d0*/  BSYNC B2 ;  /* 0x0000000000027941 */ /* 0x000fea0003800000 */
.L_x_10238:
[----:B------:R-:W-:Y:S01]  /*26e0*/  @!P4 ISETP.NE.U32.AND P5, PT, RZ, c[0x0][0x180], PT ;  /* 0x00006000ff00ca0c */ /* 0x000fe20003fa5070 */
[----:B------:R-:W-:Y:S01]  /*26f0*/  BSSY B2, `(.L_x_10247) ;  /* 0x000005a000027945 */ /* 0x000fe20003800000 */
[----:B------:R-:W-:Y:S02]  /*2700*/  @!P4 MOV R50, R49 ;  /* 0x000000310032c202 */ /* 0x000fe40000000f00 */
[----:B------:R-:W-:-:S04]  /*2710*/  @!P4 ISETP.NE.AND.EX P5, PT, RZ, c[0x0][0x184], PT, P5 ;  /* 0x00006100ff00ca0c */ /* 0x000fc80003fa5350 */
[----:B-----5:R-:W-:Y:S01]  /*2720*/  @!P4 FSEL R48, R44, RZ, P5 ;  /* 0x000000ff2c30c208 */ /* 0x020fe20002800000 */
        /* <DEDUP_REMOVED lines=13> */
.L_x_10250:
[----:B------:R-:W-:Y:S02]  /*2800*/  IMAD.MOV.U32 R106, RZ, RZ, R122 ;  /* 0x000000ffff6a7224 */ /* 0x000fe400078e007a */
.L_x_10251:
[----:B------:R-:W-:Y:S05]  /*2810*/  BSYNC B3 ;  /* 0x0000000000037941 */ /* 0x000fea0003800000 */
.L_x_10249:
        /* <DEDUP_REMOVED lines=16> */
.L_x_10255:
[----:B------:R-:W-:Y:S05]  /*2920*/  BSYNC B4 ;  /* 0x0000000000047941 */ /* 0x000fea0003800000 */
.L_x_10254:
        /* <DEDUP_REMOVED lines=41> */
[----:B------:R-:W-:Y:S01]  /*2bc0*/  IMAD.MOV.U32 R50, RZ, RZ, RZ ;  /* 0x000000ffff327224 */ /* 0x000fe200078e00ff */
[----:B------:R-:W-:Y:S02]  /*2bd0*/  LOP3.LUT R114, R121, UR26, R48, 0x96, !PT ;  /* 0x0000001a79727c12 */ /* 0x000fe4000f8e9630 */
.L_x_10253:
[----:B------:R-:W-:Y:S05]  /*2be0*/  BSYNC B3 ;  /* 0x0000000000037941 */ /* 0x000fea0003800000 */
.L_x_10252:
[----:B------:R-:W0:Y:S01]  /*2bf0*/  I2F.U32 R48, R106 ;  /* 0x0000006a00307306 */ /* 0x000e220000201000 */
[----:B------:R-:W-:Y:S01]  /*2c00*/  PRMT R49, RZ, 0x5410, R42 ;  /* 0x00005410ff317816 */ /* 0x000fe2000000002a */
        /* <DEDUP_REMOVED lines=8> */
.L_x_10248:
[----:B------:R-:W-:Y:S05]  /*2c90*/  BSYNC B2 ;  /* 0x0000000000027941 */ /* 0x000fea0003800000 */
.L_x_10247:
        /* <DEDUP_REMOVED lines=18> */
.L_x_10259:
[----:B------:R-:W-:Y:S02]  /*2dc0*/  IMAD.MOV.U32 R142, RZ, RZ, R122 ;  /* 0x000000ffff8e7224 */ /* 0x000fe400078e007a */
.L_x_10260:
[----:B------:R-:W-:Y:S05]  /*2dd0*/  BSYNC B3 ;  /* 0x0000000000037941 */ /* 0x000fea0003800000 */
.L_x_10258:
        /* <DEDUP_REMOVED lines=16> */
.L_x_10264:
[----:B------:R-:W-:Y:S05]  /*2ee0*/  BSYNC B4 ;  /* 0x0000000000047941 */ /* 0x000fea0003800000 */
.L_x_10263:
        /* <DEDUP_REMOVED lines=43> */
.L_x_10262:
[----:B------:R-:W-:Y:S05]  /*31a0*/  BSYNC B3 ;  /* 0x0000000000037941 */ /* 0x000fea0003800000 */
.L_x_10261:
        /* <DEDUP_REMOVED lines=10> */
.L_x_10257:
[----:B------:R-:W-:Y:S05]  /*3250*/  BSYNC B2 ;  /* 0x0000000000027941 */ /* 0x000fea0003800000 */
.L_x_10256:
        /* <DEDUP_REMOVED lines=18> */
.L_x_10268:
[----:B------:R-:W-:Y:S02]  /*3380*/  IMAD.MOV.U32 R142, RZ, RZ, R122 ;  /* 0x000000ffff8e7224 */ /* 0x000fe400078e007a */
.L_x_10269:
[----:B------:R-:W-:Y:S05]  /*3390*/  BSYNC B3 ;  /* 0x0000000000037941 */ /* 0x000fea0003800000 */
.L_x_10267:
        /* <DEDUP_REMOVED lines=16> */
.L_x_10273:
[----:B------:R-:W-:Y:S05]  /*34a0*/  BSYNC B4 ;  /* 0x0000000000047941 */ /* 0x000fea0003800000 */
.L_x_10272:
        /* <DEDUP_REMOVED lines=43> */
.L_x_10271:
[----:B------:R-:W-:Y:S05]  /*3760*/  BSYNC B3 ;  /* 0x0000000000037941 */ /* 0x000fea0003800000 */
.L_x_10270:
[----:B------:R-:W0:Y:S01]  /*3770*/  I2F.U32 R50, R142 ;  /* 0x0000008e00327306 */ /* 0x000e220000201000 */
[----:B------:R-:W-:Y:S01]  /*3780*/  HFMA2.MMA R77, -RZ, RZ, 0.1171875, 0 ;  /* 0x2f800000ff4d7435 */ /* 0x000fe200000001ff */
[----:B------:R-:W-:-:S05]  /*3790*/  PRMT R51, RZ, 0x5410, R43 ;  /* 0x00005410ff337816 */ /* 0x000fca000000002b */
[----:B------:R-:W-:-:S04]  /*37a0*/  FMUL.FTZ R51, R51, c[0x0][0x1ec] ;  /* 0x00007b0033337a20 */ /* 0x000fc80000410000 */
[----:B------:R-:W-:Y:S02]  /*37b0*/  FMUL.FTZ R51, R51, c[0x0][0x1e8] ;  /* 0x00007a0033337a20 */ /* 0x000fe40000410000 */
[----:B0-----:R-:W-:-:S05]  /*37c0*/  FFMA.FTZ R50, R50, R77, 1.1641532182693481445e-10 ;  /* 0x2f00000032327423 */ /* 0x001fca000001004d */
[----:B------:R-:W-:-:S04]  /*37d0*/  FSETP.GTU.FTZ.AND P5, PT, R50, c[0x0][0x1e4], PT ;  /* 0x0000790032007a0b */ /* 0x000fc80003fbc000 */
[----:B------:R-:W-:Y:S02]  /*37e0*/  FSEL R50, R51, RZ, !P5 ;  /* 0x000000ff33327208 */ /* 0x000fe40006800000 */
[----:B------:R-:W-:-:S03]  /*37f0*/  SEL R134, RZ, 0x1, P5 ;  /* 0x00000001ff867807 */ /* 0x000fc60002800000 */
[----:B------:R-:W-:Y:S02]  /*3800*/  @P3 FADD.FTZ R50, R46, R50 ;  /* 0x000000322e323221 */ /* 0x000fe40000010000 */
.L_x_10266:
[----:B------:R-:W-:Y:S05]  /*3810*/  BSYNC B2 ;  /* 0x0000000000027941 */ /* 0x000fea0003800000 */
.L_x_10265:
        /* <DEDUP_REMOVED lines=18> */
.L_x_10277:
[----:B------:R-:W-:Y:S02]  /*3940*/  IMAD.MOV.U32 R142, RZ, RZ, R122 ;  /* 0x000000ffff8e7224 */ /* 0x000fe400078e007a */
.L_x_10278:
[----:B------:R-:W-:Y:S05]  /*3950*/  BSYNC B3 ;  /* 0x0000000000037941 */ /* 0x000fea0003800000 */
.L_x_10276:
        /* <DEDUP_REMOVED lines=16> */
.L_x_10282:
[----:B------:R-:W-:Y:S05]  /*3a60*/  BSYNC B4 ;  /* 0x0000000000047941 */ /* 0x000fea0003800000 */
.L_x_10281:
        /* <DEDUP_REMOVED lines=43> */
.L_x_10280:
[----:B------:R-:W-:Y:S05]  /*3d20*/  BSYNC B3 ;  /* 0x0000000000037941 */ /* 0x000fea0003800000 */
.L_x_10279:
        /* <DEDUP_REMOVED lines=10> */
.L_x_10275:
[----:B------:R-:W-:Y:S05]  /*3dd0*/  BSYNC B2 ;  /* 0x0000000000027941 */ /* 0x000fea0003800000 */
.L_x_10274:
[----:B------:R-:W-:Y:S01]  /*3de0*/  IMAD.MOV.U32 R76, RZ, RZ, 0x20 ;  /* 0x00000020ff4c7424 */ /* 0x000fe200078e00ff */
[----:B------:R-:W-:Y:S03]  /*3df0*/  BSSY B2, `(.L_x_10283) ;  /* 0x0000019000027945 */ /* 0x000fe60003800000 */
[----:B------:R-:W-:-:S05]  /*3e00*/  IMAD.WIDE.U32 R76, R141, R76, c[0x0][0x188] ;  /* 0x000062008d4c7625 */ /* 0x000fca00078e004c */
[----:B------:R0:W-:Y:S04]  /*3e10*/  STG.E.128 [R76.64], R36 ;  /* 0x000000244c007986 */ /* 0x0001e8000c101d06 */
[----:B------:R0:W-:Y:S01]  /*3e20*/  STG.E.128 [R76.64+0x10], R48 ;  /* 0x000010304c007986 */ /* 0x0001e2000c101d06 */
        /* <DEDUP_REMOVED lines=21> */
.L_x_10284:
[----:B------:R-:W-:Y:S05]  /*3f80*/  BSYNC B2 ;  /* 0x0000000000027941 */ /* 0x000fea0003800000 */
.L_x_10283:
[----:B------:R-:W-:Y:S02]  /*3f90*/  IADD3 R141, R141, 0x20, RZ ;  /* 0x000000208d8d7810 */ /* 0x000fe40007ffe0ff */
[----:B------:R-:W-:Y:S02]  /*3fa0*/  IADD3 R138, R138, 0x20, RZ ;  /* 0x000000208a8a7810 */ /* 0x000fe40007ffe0ff */
.L_x_10210:
[----:B0-----:R-:W-:Y:S05]  /*3fb0*/  BSYNC B1 ;  /* 0x0000000000017941 */ /* 0x001fea0003800000 */
.L_x_10209:
[----:B------:R-:W-:Y:S01]  /*3fc0*/  ISETP.NE.AND P3, PT, R31, RZ, PT ;  /* 0x000000ff1f00720c */ /* 0x000fe20003f65270 */
[----:B------:R-:W-:-:S12]  /*3fd0*/  BSSY B1, `(.L_x_10285) ;  /* 0x0000309000017945 */ /* 0x000fd80003800000 */
[----:B------:R-:W-:Y:S05]  /*3fe0*/  @!P3 BRA `(.L_x_10286) ;  /* 0x000030700000b947 */ /* 0x000fea0003800000 */
[----:B------:R-:W-:-:S04]  /*3ff0*/  ISETP.NE.U32.AND P3, PT, RZ, c[0x0][0x180], PT ;  /* 0x00006000ff007a0c */ /* 0x000fc80003f65070 */
[----:B------:R-:W-:Y:S02]  /*4000*/  ISETP.NE.AND.EX P3, PT, RZ, c[0x0][0x184], PT, P3 ;  /* 0x00006100ff007a0c */ /* 0x000fe40003f65330 */
[----:B------:R-:W-:-:S11]  /*4010*/  @P2 MOV R57, 0x10 ;  /* 0x0000001000392802 */ /* 0x000fd60000000f00 */
[----:B------:R-:W-:-:S04]  /*4020*/  @P3 IMAD.MOV.U32 R54, RZ, RZ, 0x20 ;  /* 0x00000020ff363424 */ /* 0x000fc800078e00ff */
[----:B------:R-:W-:-:S04]  /*4030*/  @P3 IMAD.WIDE.U32 R54, R141, R54, c[0x0][0x180] ;  /* 0x000060008d363625 */ /* 0x000fc800078e0036 */
[----:B------:R-:W-:Y:S01]  /*4040*/  @P2 IMAD.WIDE.U32 R56, R138, R57, c[0x0][0x170] ;  /* 0x00005c008a382625 */ /* 0x000fe200078e0039 */
[----:B------:R-:W2:Y:S01]  /*4050*/  @P3 LDG.E.128 R32, [R54.64] ;  /* 0x0000000636203981 */ /* 0x000ea2000c1e1d00 */
[----:B------:R-:W-:-:S03]  /*4060*/  ISETP.GT.AND P4, PT, R140, RZ, PT ;  /* 0x000000ff8c00720c */ /* 0x000fc60003f84270 */
[----:B------:R0:W5:Y:S04]  /*4070*/  @P2 LDG.E.128 R40, [R56.64] ;  /* 0x0000000638282981 */ /* 0x000168000c1e1d00 */
[----:B------:R0:W5:Y:S01]  /*4080*/  @P3 LDG.E.128 R44, [R54.64+0x10] ;  /* 0x00001006362c3981 */ /* 0x000162000c1e1d00 */
[----:B------:R-:W-:Y:S05]  /*4090*/  BSSY B2, `(.L_x_10287) ;  /* 0x000005b000027945 */ /* 0x000fea0003800000 */
        /* <DEDUP_REMOVED lines=17> */
.L_x_10290:
[----:B------:R-:W-:Y:S02]  /*41b0*/  IMAD.MOV.U32 R76, RZ, RZ, R122 ;  /* 0x000000ffff4c7224 */ /* 0x000fe400078e007a */
.L_x_10291:
[----:B------:R-:W-:Y:S05]  /*41c0*/  BSYNC B3 ;  /* 0x0000000000037941 */ /* 0x000fea0003800000 */
.L_x_10289:
        /* <DEDUP_REMOVED lines=16> */
.L_x_10295:
[----:B------:R-:W-:Y:S05]  /*42d0*/  BSYNC B4 ;  /* 0x0000000000047941 */ /* 0x000fea0003800000 */
.L_x_10294:
        /* <DEDUP_REMOVED lines=43> */
.L_x_10293:
[----:B------:R-:W-:Y:S05]  /*4590*/  BSYNC B3 ;  /* 0x0000000000037941 */ /* 0x000fea0003800000 */
.L_x_10292:
        /* <DEDUP_REMOVED lines=10> */
.L_x_10288:
[----:B0-----:R-:W-:Y:S05]  /*4640*/  BSYNC B2 ;  /* 0x0000000000027941 */ /* 0x001fea0003800000 */
.L_x_10287:
        /* <DEDUP_REMOVED lines=18> */
.L_x_10299:
[----:B------:R-:W-:Y:S02]  /*4770*/  MOV R78, R122 ;  /* 0x0000007a004e7202 */ /* 0x000fe40000000f00 */
.L_x_10300:
[----:B------:R-:W-:Y:S05]  /*4780*/  BSYNC B3 ;  /* 0x0000000000037941 */ /* 0x000fea0003800000 */
.L_x_10298:
        /* <DEDUP_REMOVED lines=16> */
.L_x_10304:
[----:B------:R-:W-:Y:S05]  /*4890*/  BSYNC B4 ;  /* 0x0000000000047941 */ /* 0x000fea0003800000 */
.L_x_10303:
        /* <DEDUP_REMOVED lines=43> */
.L_x_10302:
[----:B------:R-:W-:Y:S05]  /*4b50*/  BSYNC B3 ;  /* 0x0000000000037941 */ /* 0x000fea0003800000 */
.L_x_10301:
        /* <DEDUP_REMOVED lines=10> */
.L_x_10297:
[----:B------:R-:W-:Y:S05]  /*4c00*/  BSYNC B2 ;  /* 0x0000000000027941 */ /* 0x000fea0003800000 */
.L_x_10296:
        /* <DEDUP_REMOVED lines=18> */
.L_x_10308:
[----:B------:R-:W-:Y:S02]  /*4d30*/  IMAD.MOV.U32 R78, RZ, RZ, R122 ;  /* 0x000000ffff4e7224 */ /* 0x000fe400078e007a */
.L_x_10309:
[----:B------:R-:W-:Y:S05]  /*4d40*/  BSYNC B3 ;  /* 0x0000000000037941 */ /* 0x000fea0003800000 */
.L_x_10307:
        /* <DEDUP_REMOVED lines=16> */
.L_x_10313:
[----:B------:R-:W-:Y:S05]  /*4e50*/  BSYNC B4 ;  /* 0x0000000000047941 */ /* 0x000fea0003800000 */
.L_x_10312:
        /* <DEDUP_REMOVED lines=43> */
.L_x_10311:
[----:B------:R-:W-:Y:S05]  /*5110*/  BSYNC B3 ;  /* 0x0000000000037941 */ /* 0x000fea0003800000 */
.L_x_10310:
        /* <DEDUP_REMOVED lines=10> */
.L_x_10306:
[----:B------:R-:W-:Y:S05]  /*51c0*/  BSYNC B2 ;  /* 0x0000000000027941 */ /* 0x000fea0003800000 */
.L_x_10305:
        /* <DEDUP_REMOVED lines=18> */
.L_x_10317:
[----:B------:R-:W-:Y:S02]  /*52f0*/  IMAD.MOV.U32 R106, RZ, RZ, R122 ;  /* 0x000000ffff6a7224 */ /* 0x000fe400078e007a */
.L_x_10318:
[----:B------:R-:W-:Y:S05]  /*5300*/  BSYNC B3 ;  /* 0x0000000000037941 */ /* 0x000fea0003800000 */
.L_x_10316:
        /* <DEDUP_REMOVED lines=16> */
.L_x_10322:
[----:B------:R-:W-:Y:S05]  /*5410*/  BSYNC B4 ;  /* 0x0000000000047941 */ /* 0x000fea0003800000 */
.L_x_10321:
        /* <DEDUP_REMOVED lines=43> */
.L_x_10320:
[----:B------:R-:W-:Y:S05]  /*56d0*/  BSYNC B3 ;  /* 0x0000000000037941 */ /* 0x000fea0003800000 */
.L_x_10319:
        /* <DEDUP_REMOVED lines=10> */
.L_x_10315:
[----:B------:R-:W-:Y:S05]  /*5780*/  BSYNC B2 ;  /* 0x0000000000027941 */ /* 0x000fea0003800000 */
.L_x_10314:
[----:B------:R-:W-:Y:S01]  /*5790*/  @!P4 ISETP.NE.U32.AND P5, PT, RZ, c[0x0][0x180], PT ;  /* 0x00006000ff00ca0c */ /* 0x000fe20003fa5070 */
[----:B------:R-:W-:Y:S01]  /*57a0*/  BSSY B2, `(.L_x_10323) ;  /* 0x000005a000027945 */ /* 0x000fe20003800000 */
[----:B------:R-:W-:Y:S02]  /*57b0*/  @!P4 IMAD.MOV.U32 R58, RZ, RZ, R57 ;  /* 0x000000ffff3ac224 */ /* 0x000fe400078e0039 */
        /* <DEDUP_REMOVED lines=15> */
.L_x_10326:
[----:B------:R-:W-:Y:S02]  /*58b0*/  IMAD.MOV.U32 R106, RZ, RZ, R122 ;  /* 0x000000ffff6a7224 */ /* 0x000fe400078e007a */
.L_x_10327:
[----:B------:R-:W-:Y:S05]  /*58c0*/  BSYNC B3 ;  /* 0x0000000000037941 */ /* 0x000fea0003800000 */
.L_x_10325:
        /* <DEDUP_REMOVED lines=16> */
.L_x_10331:
[----:B------:R-:W-:Y:S05]  /*59d0*/  BSYNC B4 ;  /* 0x0000000000047941 */ /* 0x000fea0003800000 */
.L_x_10330:
        /* <DEDUP_REMOVED lines=43> */
.L_x_10329:
[----:B------:R-:W-:Y:S05]  /*5c90*/  BSYNC B3 ;  /* 0x0000000000037941 */ /* 0x000fea0003800000 */
.L_x_10328:
        /* <DEDUP_REMOVED lines=10> */
.L_x_10324:
[----:B------:R-:W-:Y:S05]  /*5d40*/  BSYNC B2 ;  /* 0x0000000000027941 */ /* 0x000fea0003800000 */
.L_x_10323:
[----:B------:R-:W-:Y:S01]  /*5d50*/  @!P4 ISETP.NE.U32.AND P5, PT, RZ, c[0x0][0x180], PT ;  /* 0x00006000ff00ca0c */ /* 0x000fe20003fa5070 */
[----:B------:R-:W-:Y:S01]  /*5d60*/  BSSY B2, `(.L_x_10332) ;  /* 0x000005a000027945 */ /* 0x000fe20003800000 */
[----:B------:R-:W-:Y:S02]  /*5d70*/  @!P4 MOV R59, R58 ;  /* 0x0000003a003bc202 */ /* 0x000fe40000000f00 */
        /* <DEDUP_REMOVED lines=15> */
.L_x_10335:
[----:B------:R-:W-:Y:S02]  /*5e70*/  IMAD.MOV.U32 R142, RZ, RZ, R122 ;  /* 0x000000ffff8e7224 */ /* 0x000fe400078e007a */
.L_x_10336:
[----:B------:R-:W-:Y:S05]  /*5e80*/  BSYNC B3 ;  /* 0x0000000000037941 */ /* 0x000fea0003800000 */
.L_x_10334:
        /* <DEDUP_REMOVED lines=16> */
.L_x_10340:
[----:B------:R-:W-:Y:S05]  /*5f90*/  BSYNC B4 ;  /* 0x0000000000047941 */ /* 0x000fea0003800000 */
.L_x_10339:
        /* <DEDUP_REMOVED lines=43> */
.L_x_10338:
[----:B------:R-:W-:Y:S05]  /*6250*/  BSYNC B3 ;  /* 0x0000000000037941 */ /* 0x000fea0003800000 */
.L_x_10337:
        /* <DEDUP_REMOVED lines=10> */
.L_x_10333:
[----:B------:R-:W-:Y:S05]  /*6300*/  BSYNC B2 ;  /* 0x0000000000027941 */ /* 0x000fea0003800000 */
.L_x_10332:
        /* <DEDUP_REMOVED lines=18> */
.L_x_10344:
[----:B------:R-:W-:Y:S02]  /*6430*/  IMAD.MOV.U32 R142, RZ, RZ, R122 ;  /* 0x000000ffff8e7224 */ /* 0x000fe400078e007a */
.L_x_10345:
[----:B------:R-:W-:Y:S05]  /*6440*/  BSYNC B3 ;  /* 0x0000000000037941 */ /* 0x000fea0003800000 */
.L_x_10343:
        /* <DEDUP_REMOVED lines=16> */
.L_x_10349:
[----:B------:R-:W-:Y:S05]  /*6550*/  BSYNC B4 ;  /* 0x0000000000047941 */ /* 0x000fea0003800000 */
.L_x_10348:
        /* <DEDUP_REMOVED lines=43> */
.L_x_10347:
[----:B------:R-:W-:Y:S05]  /*6810*/  BSYNC B3 ;  /* 0x0000000000037941 */ /* 0x000fea0003800000 */
.L_x_10346:
        /* <DEDUP_REMOVED lines=10> */
.L_x_10342:
[----:B------:R-:W-:Y:S05]  /*68c0*/  BSYNC B2 ;  /* 0x0000000000027941 */ /* 0x000fea0003800000 */
.L_x_10341:
        /* <DEDUP_REMOVED lines=18> */
.L_x_10353:
[----:B------:R-:W-:Y:S02]  /*69f0*/  IMAD.MOV.U32 R142, RZ, RZ, R122 ;  /* 0x000000ffff8e7224 */ /* 0x000fe400078e007a */
.L_x_10354:
[----:B------:R-:W-:Y:S05]  /*6a00*/  BSYNC B3 ;  /* 0x0000000000037941 */ /* 0x000fea0003800000 */
.L_x_10352:
        /* <DEDUP_REMOVED lines=16> */
.L_x_10358:
[----:B------:R-:W-:Y:S05]  /*6b10*/  BSYNC B4 ;  /* 0x0000000000047941 */ /* 0x000fea0003800000 */
.L_x_10357:
        /* <DEDUP_REMOVED lines=43> */
.L_x_10356:
[----:B------:R-:W-:Y:S05]  /*6dd0*/  BSYNC B3 ;  /* 0x0000000000037941 */ /* 0x000fea0003800000 */
.L_x_10355:
        /* <DEDUP_REMOVED lines=10> */
.L_x_10351:
[----:B------:R-:W-:Y:S05]  /*6e80*/  BSYNC B2 ;  /* 0x0000000000027941 */ /* 0x000fea0003800000 */
.L_x_10350:
        /* <DEDUP_REMOVED lines=9> */
[----:B------:R-:W-:Y:S02]  /*6f20*/  PRMT R79, R133, 0x7104, RZ ;  /* 0x00007104854f7816 */ /* 0x000fe400000000ff */
[----:B------:R-:W-:-:S02]  /*6f30*/  LOP3.LUT R77, R77, 0xff0000, RZ, 0xc0, !PT ;  /* 0x00ff00004d4d7812 */ /* 0x000fc400078ec0ff */
[----:B------:R-:W-:Y:S02]  /*6f40*/  LOP3.LUT R78, R131, 0xff, RZ, 0xc0, !PT ;  /* 0x000000ff834e7812 */ /* 0x000fe400078ec0ff */
[----:B------:R-:W-:Y:S02]  /*6f50*/  PRMT R76, R77, 0x4210, R76 ;  /* 0x000042104d4c7816 */ /* 0x000fe4000000004c */
        /* <DEDUP_REMOVED lines=13> */
.L_x_10360:
[----:B------:R-:W-:Y:S05]  /*7030*/  BSYNC B2 ;  /* 0x0000000000027941 */ /* 0x000fea0003800000 */
.L_x_10359:
[----:B------:R-:W-:Y:S02]  /*7040*/  IADD3 R141, R141, 0x20, RZ ;  /* 0x000000208d8d7810 */ /* 0x000fe40007ffe0ff */
[----:B------:R-:W-:Y:S02]  /*7050*/  IADD3 R138, R138, 0x20, RZ ;  /* 0x000000208a8a7810 */ /* 0x000fe40007ffe0ff */
.L_x_10286:
[----:B------:R-:W-:Y:S05]  /*7060*/  BSYNC B1 ;  /* 0x0000000000017941 */ /* 0x000fea0003800000 */
.L_x_10285:
[----:B------:R-:W-:Y:S01]  /*7070*/  ISETP.NE.AND P3, PT, R80, RZ, PT ;  /* 0x000000ff5000720c */ /* 0x000fe20003f65270 */
[----:B------:R-:W-:-:S12]  /*7080*/  BSSY B1, `(.L_x_10361) ;  /* 0x0000309000017945 */ /* 0x000fd80003800000 */
[----:B------:R-:W-:Y:S05]  /*7090*/  @!P3 BRA `(.L_x_10362) ;  /* 0x000030700000b947 */ /* 0x000fea0003800000 */
[----:B------:R-:W-:-:S04]  /*70a0*/  ISETP.NE.U32.AND P3, PT, RZ, c[0x0][0x180], PT ;  /* 0x00006000ff007a0c */ /* 0x000fc80003f65070 */
        /* <DEDUP_REMOVED lines=15> */
[C---:B-1----:R-:W-:Y:S01]  /*71a0*/  ISETP.NE.AND P5, PT, R121.reuse, 0x1, PT ;  /* 0x000000017900780c */ /* 0x042fe20003fa5270 */
        /* <DEDUP_REMOVED lines=11> */
.L_x_10366:
[----:B0-----:R-:W-:Y:S02]  /*7260*/  IMAD.MOV.U32 R76, RZ, RZ, R122 ;  /* 0x000000ffff4c7224 */ /* 0x001fe400078e007a */
.L_x_10367:
[----:B------:R-:W-:Y:S05]  /*7270*/  BSYNC B3 ;  /* 0x0000000000037941 */ /* 0x000fea0003800000 */
.L_x_10365:
        /* <DEDUP_REMOVED lines=16> */
.L_x_10371:
[----:B------:R-:W-:Y:S05]  /*7380*/  BSYNC B4 ;  /* 0x0000000000047941 */ /* 0x000fea0003800000 */
.L_x_10370:
        /* <DEDUP_REMOVED lines=43> */
.L_x_10369:
[----:B------:R-:W-:Y:S05]  /*7640*/  BSYNC B3 ;  /* 0x0000000000037941 */ /* 0x000fea0003800000 */
.L_x_10368:
        /* <DEDUP_REMOVED lines=9> */
[----:B------:R-:W-:Y:S02]  /*76e0*/  @P3 FADD.FTZ R60, R32, R60 ;  /* 0x0000003c203c3221 */ /* 0x000fe40000010000 */
.L_x_10364:
[----:B-1----:R-:W-:Y:S05]  /*76f0*/  BSYNC B2 ;  /* 0x0000000000027941 */ /* 0x002fea0003800000 */
.L_x_10363:
        /* <DEDUP_REMOVED lines=18> */
.L_x_10375:
[----:B0-----:R-:W-:Y:S02]  /*7820*/  IMAD.MOV.U32 R78, RZ, RZ, R122 ;  /* 0x000000ffff4e7224 */ /* 0x001fe400078e007a */
.L_x_10376:
[----:B------:R-:W-:Y:S05]  /*7830*/  BSYNC B3 ;  /* 0x0000000000037941 */ /* 0x000fea0003800000 */
.L_x_10374:
        /* <DEDUP_REMOVED lines=16> */
.L_x_10380:
[----:B------:R-:W-:Y:S05]  /*7940*/  BSYNC B4 ;  /* 0x0000000000047941 */ /* 0x000fea0003800000 */
.L_x_10379:
        /* <DEDUP_REMOVED lines=43> */
.L_x_10378:
[----:B------:R-:W-:Y:S05]  /*7c00*/  BSYNC B3 ;  /* 0x0000000000037941 */ /* 0x000fea0003800000 */
.L_x_10377:
        /* <DEDUP_REMOVED lines=10> */
.L_x_10373:
[----:B------:R-:W-:Y:S05]  /*7cb0*/  BSYNC B2 ;  /* 0x0000000000027941 */ /* 0x000fea0003800000 */
.L_x_10372:
        /* <DEDUP_REMOVED lines=18> */
.L_x_10384:
[----:B0-----:R-:W-:Y:S02]  /*7de0*/  MOV R78, R122 ;  /* 0x0000007a004e7202 */ /* 0x001fe40000000f00 */
.L_x_10385:
[----:B------:R-:W-:Y:S05]  /*7df0*/  BSYNC B3 ;  /* 0x0000000000037941 */ /* 0x000fea0003800000 */
.L_x_10383:
        /* <DEDUP_REMOVED lines=16> */
.L_x_10389:
[----:B------:R-:W-:Y:S05]  /*7f00*/  BSYNC B4 ;  /* 0x0000000000047941 */ /* 0x000fea0003800000 */
.L_x_10388:
        /* <DEDUP_REMOVED lines=43> */
.L_x_10387:
[----:B------:R-:W-:Y:S05]  /*81c0*/  BSYNC B3 ;  /* 0x0000000000037941 */ /* 0x000fea0003800000 */
.L_x_10386:
        /* <DEDUP_REMOVED lines=10> */
.L_x_10382:
[----:B------:R-:W-:Y:S05]  /*8270*/  BSYNC B2 ;  /* 0x0000000000027941 */ /* 0x000fea0003800000 */
.L_x_10381:
        /* <DEDUP_REMOVED lines=18> */
.L_x_10393:
[----:B------:R-:W-:Y:S02]  /*83a0*/  IMAD.MOV.U32 R106, RZ, RZ, R122 ;  /* 0x000000ffff6a7224 */ /* 0x000fe400078e007a */
.L_x_10394:
[----:B------:R-:W-:Y:S05]  /*83b0*/  BSYNC B3 ;  /* 0x0000000000037941 */ /* 0x000fea0003800000 */
.L_x_10392:
        /* <DEDUP_REMOVED lines=16> */
.L_x_10398:
[----:B------:R-:W-:Y:S05]  /*84c0*/  BSYNC B4 ;  /* 0x0000000000047941 */ /* 0x000fea0003800000 */
.L_x_10397:
[----:B------:R-:W-:Y:S01]  /*84d0*/  IMAD.HI.U32 R63, R30, -0x326172a9, RZ ;  /* 0xcd9e8d571e3f7827 */ /* 0x000fe200078e00ff */
[----:B------:R-:W-:-:S03]  /*84e0*/  LOP3.LUT R64, R64, UR5, R119, 0x96, !PT ;  /* 0x0000000540407c12 */ /* 0x000fc6000f8e9677 */
[----:B------:R-:W-:Y:S01]  /*84f0*/  IMAD R65, R30, -0x326172a9, RZ ;  /* 0xcd9e8d571e417824 */ /* 0x000fe200078e02ff */
[----:B------:R-:W-:Y:S01]  /*8500*/  LOP3.LUT R63, R63, UR4, R28, 0x96, !PT ;  /* 0x000000043f3f7c12 */ /* 0x000fe2000f8e961c */
[----:B------:R-:W-:-:S04]  /*8510*/  IMAD.WIDE.U32 R66, R64, -0x326172a9, RZ ;  /* 0xcd9e8d5740427825 */ /* 0x000fc800078e00ff */
[----:B0-----:R-:W-:Y:S01]  /*8520*/  IMAD R77, R29, -0x2daee0ad, RZ ;  /* 0xd2511f531d4d7824 */ /* 0x001fe200078e02ff */
        /* <DEDUP_REMOVED lines=37> */
.L_x_10396:
[----:B------:R-:W-:Y:S05]  /*8780*/  BSYNC B3 ;  /* 0x0000000000037941 */ /* 0x000fea0003800000 */
.L_x_10395:
        /* <DEDUP_REMOVED lines=9> */
[----:B------:R-:W-:Y:S02]  /*8820*/  @P3 FADD.FTZ R63, R35, R63 ;  /* 0x0000003f233f3221 */ /* 0x000fe40000010000 */
.L_x_10391:
[----:B------:R-:W-:Y:S05]  /*8830*/  BSYNC B2 ;  /* 0x0000000000027941 */ /* 0x000fea0003800000 */
.L_x_10390:
        /* <DEDUP_REMOVED lines=18> */
.L_x_10402:
[----:B------:R-:W-:Y:S02]  /*8960*/  IMAD.MOV.U32 R106, RZ, RZ, R122 ;  /* 0x000000ffff6a7224 */ /* 0x000fe400078e007a */
.L_x_10403:
[----:B------:R-:W-:Y:S05]  /*8970*/  BSYNC B3 ;  /* 0x0000000000037941 */ /* 0x000fea0003800000 */
.L_x_10401:
        /* <DEDUP_REMOVED lines=16> */
.L_x_10407:
[----:B------:R-:W-:Y:S05]  /*8a80*/  BSYNC B4 ;  /* 0x0000000000047941 */ /* 0x000fea0003800000 */
.L_x_10406:
[----:B------:R-:W-:Y:S01]  /*8a90*/  IMAD.HI.U32 R65, R30, -0x326172a9, RZ ;  /* 0xcd9e8d571e417827 */ /* 0x000fe200078e00ff */
[----:B------:R-:W-:-:S03]  /*8aa0*/  LOP3.LUT R64, R64, UR5, R119, 0x96, !PT ;  /* 0x0000000540407c12 */ /* 0x000fc6000f8e9677 */
[----:B0-----:R-:W-:Y:S01]  /*8ab0*/  IMAD R77, R30, -0x326172a9, RZ ;  /* 0xcd9e8d571e4d7824 */ /* 0x001fe200078e02ff */
        /* <DEDUP_REMOVED lines=40> */
.L_x_10405:
[----:B------:R-:W-:Y:S05]  /*8d40*/  BSYNC B3 ;  /* 0x0000000000037941 */ /* 0x000fea0003800000 */
.L_x_10404:
[----:B------:R-:W1:Y:S01]  /*8d50*/  I2F.U32 R64, R106 ;  /* 0x0000006a00407306 */ /* 0x000e620000201000 */
[----:B------:R-:W-:Y:S01]  /*8d60*/  PRMT R67, RZ, 0x5410, R42 ;  /* 0x00005410ff437816 */ /* 0x000fe2000000002a */
        /* <DEDUP_REMOVED lines=8> */
.L_x_10400:
[----:B------:R-:W-:Y:S05]  /*8df0*/  BSYNC B2 ;  /* 0x0000000000027941 */ /* 0x000fea0003800000 */
.L_x_10399:
        /* <DEDUP_REMOVED lines=18> */
.L_x_10411:
[----:B------:R-:W-:Y:S02]  /*8f20*/  IMAD.MOV.U32 R142, RZ, RZ, R122 ;  /* 0x000000ffff8e7224 */ /* 0x000fe400078e007a */
.L_x_10412:
[----:B------:R-:W-:Y:S05]  /*8f30*/  BSYNC B3 ;  /* 0x0000000000037941 */ /* 0x000fea0003800000 */
.L_x_10410:
        /* <DEDUP_REMOVED lines=16> */
.L_x_10416:
[----:B------:R-:W-:Y:S05]  /*9040*/  BSYNC B4 ;  /* 0x0000000000047941 */ /* 0x000fea0003800000 */
.L_x_10415:
[----:B------:R-:W-:Y:S01]  /*9050*/  IMAD.HI.U32 R65, R30, -0x326172a9, RZ ;  /* 0xcd9e8d571e417827 */ /* 0x000fe200078e00ff */
[----:B------:R-:W-:-:S03]  /*9060*/  LOP3.LUT R66, R66, UR5, R119, 0x96, !PT ;  /* 0x0000000542427c12 */ /* 0x000fc6000f8e9677 */
[----:B------:R-:W-:Y:S01]  /*9070*/  IMAD R67, R30, -0x326172a9, RZ ;  /* 0xcd9e8d571e437824 */ /* 0x000fe200078e02ff */
[----:B------:R-:W-:Y:S01]  /*9080*/  LOP3.LUT R65, R65, UR4, R28, 0x96, !PT ;  /* 0x0000000441417c12 */ /* 0x000fe2000f8e961c */
[----:B0-----:R-:W-:-:S04]  /*9090*/  IMAD.WIDE.U32 R76, R66, -0x326172a9, RZ ;  /* 0xcd9e8d57424c7825 */ /* 0x001fc800078e00ff */
        /* <DEDUP_REMOVED lines=38> */
.L_x_10414:
[----:B------:R-:W-:Y:S05]  /*9300*/  BSYNC B3 ;  /* 0x0000000000037941 */ /* 0x000fea0003800000 */
.L_x_10413:
[----:B------:R-:W1:Y:S01]  /*9310*/  I2F.U32 R65, R142 ;  /* 0x0000008e00417306 */ /* 0x000e620000201000 */
[----:B0-----:R-:W-:Y:S01]  /*9320*/  PRMT R76, RZ, 0x7610, R42 ;  /* 0x00007610ff4c7816 */ /* 0x001fe2000000002a */
        /* <DEDUP_REMOVED lines=8> */
.L_x_10409:
[----:B------:R-:W-:Y:S05]  /*93b0*/  BSYNC B2 ;  /* 0x0000000000027941 */ /* 0x000fea0003800000 */
.L_x_10408:
[----:B------:R-:W-:Y:S01]  /*93c0*/  @!P4 ISETP.NE.U32.AND P5, PT, RZ, c[0x0][0x180], PT ;  /* 0x00006000ff00ca0c */ /* 0x000fe20003fa5070 */
[----:B------:R-:W-:Y:S01]  /*93d0*/  BSSY B2, `(.L_x_10417) ;  /* 0x000005a000027945 */ /* 0x000fe20003800000 */
[----:B0-----:R-:W-:Y:S02]  /*93e0*/  @!P4 MOV R76, R67 ;  /* 0x00000043004cc202 */ /* 0x001fe40000000f00 */
        /* <DEDUP_REMOVED lines=15> */
.L_x_10420:
[----:B------:R-:W-:Y:S02]  /*94e0*/  IMAD.MOV.U32 R142, RZ, RZ, R122 ;  /* 0x000000ffff8e7224 */ /* 0x000fe400078e007a */
.L_x_10421:
[----:B------:R-:W-:Y:S05]  /*94f0*/  BSYNC B3 ;  /* 0x0000000000037941 */ /* 0x000fea0003800000 */
.L_x_10419:
        /* <DEDUP_REMOVED lines=16> */
.L_x_10425:
[----:B------:R-:W-:Y:S05]  /*9600*/  BSYNC B4 ;  /* 0x0000000000047941 */ /* 0x000fea0003800000 */
.L_x_10424:
        /* <DEDUP_REMOVED lines=43> */
.L_x_10423:
[----:B------:R-:W-:Y:S05]  /*98c0*/  BSYNC B3 ;  /* 0x0000000000037941 */ /* 0x000fea0003800000 */
.L_x_10422:
        /* <DEDUP_REMOVED lines=10> */
.L_x_10418:
[----:B------:R-:W-:Y:S05]  /*9970*/  BSYNC B2 ;  /* 0x0000000000027941 */ /* 0x000fea0003800000 */
.L_x_10417:
        /* <DEDUP_REMOVED lines=18> */
.L_x_10429:
[----:B------:R-:W-:Y:S02]  /*9aa0*/  IMAD.MOV.U32 R142, RZ, RZ, R122 ;  /* 0x000000ffff8e7224 */ /* 0x000fe400078e007a */
.L_x_10430:
[----:B------:R-:W-:Y:S05]  /*9ab0*/  BSYNC B3 ;  /* 0x0000000000037941 */ /* 0x000fea0003800000 */
.L_x_10428:
        /* <DEDUP_REMOVED lines=16> */
.L_x_10434:
[----:B------:R-:W-:Y:S05]  /*9bc0*/  BSYNC B4 ;  /* 0x0000000000047941 */ /* 0x000fea0003800000 */
.L_x_10433:
        /* <DEDUP_REMOVED lines=43> */
.L_x_10432:
[----:B------:R-:W-:Y:S05]  /*9e80*/  BSYNC B3 ;  /* 0x0000000000037941 */ /* 0x000fea0003800000 */
.L_x_10431:
        /* <DEDUP_REMOVED lines=10> */
.L_x_10427:
[----:B------:R-:W-:Y:S05]  /*9f30*/  BSYNC B2 ;  /* 0x0000000000027941 */ /* 0x000fea0003800000 */
.L_x_10426:
        /* <DEDUP_REMOVED lines=8> */
[----:B------:R-:W-:Y:S01]  /*9fc0*/  HFMA2.MMA R145, -RZ, RZ, 0, 4.76837158203125e-07 ;  /* 0x00000008ff917435 */ /* 0x000fe200000001ff */
        /* <DEDUP_REMOVED lines=17> */
.L_x_10436:
[----:B------:R-:W-:Y:S05]  /*a0e0*/  BSYNC B2 ;  /* 0x0000000000027941 */ /* 0x000fea0003800000 */
.L_x_10435:
[----:B------:R-:W-:Y:S02]  /*a0f0*/  IADD3 R141, R141, 0x20, RZ ;  /* 0x000000208d8d7810 */ /* 0x000fe40007ffe0ff */
[----:B------:R-:W-:Y:S02]  /*a100*/  IADD3 R138, R138, 0x20, RZ ;  /* 0x000000208a8a7810 */ /* 0x000fe40007ffe0ff */
.L_x_10362:
[----:B------:R-:W-:Y:S05]  /*a110*/  BSYNC B1 ;  /* 0x0000000000017941 */ /* 0x000fea0003800000 */
.L_x_10361:
[----:B------:R-:W-:Y:S01]  /*a120*/  BSSY B1, `(.L_x_10437) ;  /* 0x0000305000017945 */ /* 0x000fe20003800000 */
        /* <DEDUP_REMOVED lines=29> */
.L_x_10442:
[----:B0-----:R-:W-:Y:S02]  /*a300*/  IMAD.MOV.U32 R76, RZ, RZ, R122 ;  /* 0x000000ffff4c7224 */ /* 0x001fe400078e007a */
.L_x_10443:
[----:B------:R-:W-:Y:S05]  /*a310*/  BSYNC B3 ;  /* 0x0000000000037941 */ /* 0x000fea0003800000 */
.L_x_10441:
        /* <DEDUP_REMOVED lines=16> */
.L_x_10447:
[----:B------:R-:W-:Y:S05]  /*a420*/  BSYNC B4 ;  /* 0x0000000000047941 */ /* 0x000fea0003800000 */
.L_x_10446:
        /* <DEDUP_REMOVED lines=43> */
.L_x_10445:
[----:B------:R-:W-:Y:S05]  /*a6e0*/  BSYNC B3 ;  /* 0x0000000000037941 */ /* 0x000fea0003800000 */
.L_x_10444:
        /* <DEDUP_REMOVED lines=10> */
.L_x_10440:
[----:B-1----:R-:W-:Y:S05]  /*a790*/  BSYNC B2 ;  /* 0x0000000000027941 */ /* 0x002fea0003800000 */
.L_x_10439:
        /* <DEDUP_REMOVED lines=18> */
.L_x_10451:
[----:B0-----:R-:W-:Y:S02]  /*a8c0*/  IMAD.MOV.U32 R78, RZ, RZ, R122 ;  /* 0x000000ffff4e7224 */ /* 0x001fe400078e007a */
.L_x_10452:
[----:B------:R-:W-:Y:S05]  /*a8d0*/  BSYNC B3 ;  /* 0x0000000000037941 */ /* 0x000fea0003800000 */
.L_x_10450:
        /* <DEDUP_REMOVED lines=16> */
.L_x_10456:
[----:B------:R-:W-:Y:S05]  /*a9e0*/  BSYNC B4 ;  /* 0x0000000000047941 */ /* 0x000fea0003800000 */
.L_x_10455:
        /* <DEDUP_REMOVED lines=43> */
.L_x_10454:
[----:B------:R-:W-:Y:S05]  /*aca0*/  BSYNC B3 ;  /* 0x0000000000037941 */ /* 0x000fea0003800000 */
.L_x_10453:
        /* <DEDUP_REMOVED lines=10> */
.L_x_10449:
[----:B------:R-:W-:Y:S05]  /*ad50*/  BSYNC B2 ;  /* 0x0000000000027941 */ /* 0x000fea0003800000 */
.L_x_10448:
        /* <DEDUP_REMOVED lines=18> */
.L_x_10460:
[----:B0-----:R-:W-:Y:S02]  /*ae80*/  IMAD.MOV.U32 R78, RZ, RZ, R122 ;  /* 0x000000ffff4e7224 */ /* 0x001fe400078e007a */
.L_x_10461:
[----:B------:R-:W-:Y:S05]  /*ae90*/  BSYNC B3 ;  /* 0x0000000000037941 */ /* 0x000fea0003800000 */
.L_x_10459:
        /* <DEDUP_REMOVED lines=16> */
.L_x_10465:
[----:B------:R-:W-:Y:S05]  /*afa0*/  BSYNC B4 ;  /* 0x0000000000047941 */ /* 0x000fea0003800000 */
.L_x_10464:
        /* <DEDUP_REMOVED lines=43> */
.L_x_10463:
[----:B------:R-:W-:Y:S05]  /*b260*/  BSYNC B3 ;  /* 0x0000000000037941 */ /* 0x000fea0003800000 */
.L_x_10462:
        /* <DEDUP_REMOVED lines=10> */
.L_x_10458:
[----:B------:R-:W-:Y:S05]  /*b310*/  BSYNC B2 ;  /* 0x0000000000027941 */ /* 0x000fea0003800000 */
.L_x_10457:
        /* <DEDUP_REMOVED lines=18> */
.L_x_10469:
[----:B------:R-:W-:Y:S02]  /*b440*/  MOV R106, R122 ;  /* 0x0000007a006a7202 */ /* 0x000fe40000000f00 */
.L_x_10470:
[----:B------:R-:W-:Y:S05]  /*b450*/  BSYNC B3 ;  /* 0x0000000000037941 */ /* 0x000fea0003800000 */
.L_x_10468:
        /* <DEDUP_REMOVED lines=16> */
.L_x_10474:
[----:B------:R-:W-:Y:S05]  /*b560*/  BSYNC B4 ;  /* 0x0000000000047941 */ /* 0x000fea0003800000 */
.L_x_10473:
        /* <DEDUP_REMOVED lines=43> */
.L_x_10472:
[----:B------:R-:W-:Y:S05]  /*b820*/  BSYNC B3 ;  /* 0x0000000000037941 */ /* 0x000fea0003800000 */
.L_x_10471:
        /* <DEDUP_REMOVED lines=10> */
.L_x_10467:
[----:B------:R-:W-:Y:S05]  /*b8d0*/  BSYNC B2 ;  /* 0x0000000000027941 */ /* 0x000fea0003800000 */
.L_x_10466:
        /* <DEDUP_REMOVED lines=18> */
.L_x_10478:
[----:B------:R-:W-:Y:S02]  /*ba00*/  IMAD.MOV.U32 R106, RZ, RZ, R122 ;  /* 0x000000ffff6a7224 */ /* 0x000fe400078e007a */
.L_x_10479:
[----:B------:R-:W-:Y:S05]  /*ba10*/  BSYNC B3 ;  /* 0x0000000000037941 */ /* 0x000fea0003800000 */
.L_x_10477:
        /* <DEDUP_REMOVED lines=16> */
.L_x_10483:
[----:B------:R-:W-:Y:S05]  /*bb20*/  BSYNC B4 ;  /* 0x0000000000047941 */ /* 0x000fea0003800000 */
.L_x_10482:
        /* <DEDUP_REMOVED lines=43> */
.L_x_10481:
[----:B------:R-:W-:Y:S05]  /*bde0*/  BSYNC B3 ;  /* 0x0000000000037941 */ /* 0x000fea0003800000 */
.L_x_10480:
        /* <DEDUP_REMOVED lines=10> */
.L_x_10476:
[----:B------:R-:W-:Y:S05]  /*be90*/  BSYNC B2 ;  /* 0x0000000000027941 */ /* 0x000fea0003800000 */
.L_x_10475:
        /* <DEDUP_REMOVED lines=18> */
.L_x_10487:
[----:B------:R-:W-:Y:S02]  /*bfc0*/  IMAD.MOV.U32 R140, RZ, RZ, R122 ;  /* 0x000000ffff8c7224 */ /* 0x000fe400078e007a */
.L_x_10488:
[----:B------:R-:W-:Y:S05]  /*bfd0*/  BSYNC B3 ;  /* 0x0000000000037941 */ /* 0x000fea0003800000 */
.L_x_10486:
        /* <DEDUP_REMOVED lines=16> */
.L_x_10492:
[----:B------:R-:W-:Y:S05]  /*c0e0*/  BSYNC B4 ;  /* 0x0000000000047941 */ /* 0x000fea0003800000 */
.L_x_10491:
        /* <DEDUP_REMOVED lines=43> */
.L_x_10490:
[----:B------:R-:W-:Y:S05]  /*c3a0*/  BSYNC B3 ;  /* 0x0000000000037941 */ /* 0x000fea0003800000 */
.L_x_10489:
        /* <DEDUP_REMOVED lines=10> */
.L_x_10485:
[----:B------:R-:W-:Y:S05]  /*c450*/  BSYNC B2 ;  /* 0x0000000000027941 */ /* 0x000fea0003800000 */
.L_x_10484:
[----:B------:R-:W-:Y:S01]  /*c460*/  @!P4 ISETP.NE.U32.AND P5, PT, RZ, c[0x0][0x180], PT ;  /* 0x00006000ff00ca0c */ /* 0x000fe20003fa5070 */
[----:B------:R-:W-:Y:S01]  /*c470*/  BSSY B2, `(.L_x_10493) ;  /* 0x000005a000027945 */ /* 0x000fe20003800000 */
[----:B0-----:R-:W-:Y:S02]  /*c480*/  @!P4 IMAD.MOV.U32 R76, RZ, RZ, R75 ;  /* 0x000000ffff4cc224 */ /* 0x001fe400078e004b */
        /* <DEDUP_REMOVED lines=15> */
.L_x_10496:
[----:B------:R-:W-:Y:S02]  /*c580*/  IMAD.MOV.U32 R140, RZ, RZ, R122 ;  /* 0x000000ffff8c7224 */ /* 0x000fe400078e007a */
.L_x_10497:
[----:B------:R-:W-:Y:S05]  /*c590*/  BSYNC B3 ;  /* 0x0000000000037941 */ /* 0x000fea0003800000 */
.L_x_10495:
        /* <DEDUP_REMOVED lines=16> */
.L_x_10501:
[----:B------:R-:W-:Y:S05]  /*c6a0*/  BSYNC B4 ;  /* 0x0000000000047941 */ /* 0x000fea0003800000 */
.L_x_10500:
        /* <DEDUP_REMOVED lines=43> */
.L_x_10499:
[----:B------:R-:W-:Y:S05]  /*c960*/  BSYNC B3 ;  /* 0x0000000000037941 */ /* 0x000fea0003800000 */
.L_x_10498:
        /* <DEDUP_REMOVED lines=10> */
.L_x_10494:
[----:B------:R-:W-:Y:S05]  /*ca10*/  BSYNC B2 ;  /* 0x0000000000027941 */ /* 0x000fea0003800000 */
.L_x_10493:
        /* <DEDUP_REMOVED lines=18> */
.L_x_10505:
[----:B------:R-:W-:Y:S02]  /*cb40*/  IMAD.MOV.U32 R140, RZ, RZ, R122 ;  /* 0x000000ffff8c7224 */ /* 0x000fe400078e007a */
.L_x_10506:
[----:B------:R-:W-:Y:S05]  /*cb50*/  BSYNC B3 ;  /* 0x0000000000037941 */ /* 0x000fea0003800000 */
.L_x_10504:
        /* <DEDUP_REMOVED lines=16> */
.L_x_10510:
[----:B------:R-:W-:Y:S05]  /*cc60*/  BSYNC B4 ;  /* 0x0000000000047941 */ /* 0x000fea0003800000 */
.L_x_10509:
        /* <DEDUP_REMOVED lines=43> */
.L_x_10508:
[----:B------:R-:W-:Y:S05]  /*cf20*/  BSYNC B3 ;  /* 0x0000000000037941 */ /* 0x000fea0003800000 */
.L_x_10507:
        /* <DEDUP_REMOVED lines=10> */
.L_x_10503:
[----:B------:R-:W-:Y:S05]  /*cfd0*/  BSYNC B2 ;  /* 0x0000000000027941 */ /* 0x000fea0003800000 */
.L_x_10502:
[----:B------:R-:W-:-:S04]  /*cfe0*/  IMAD.MOV.U32 R76, RZ, RZ, 0x20 ;  /* 0x00000020ff4c7424 */ /* 0x000fc800078e00ff */
        /* <DEDUP_REMOVED lines=24> */
.L_x_10438:
[----:B------:R-:W-:Y:S05]  /*d170*/  BSYNC B1 ;  /* 0x0000000000017941 */ /* 0x000fea0003800000 */
.L_x_10437:
        /* <DEDUP_REMOVED lines=39> */
.L_x_10523:
        /* <DEDUP_REMOVED lines=85> */
.L_x_10524:
        /* <DEDUP_REMOVED lines=27> */
[----:B------:R-:W-:Y:S01]  /*daf0*/  HFMA2.MMA R143, -RZ, RZ, 0, 9.5367431640625e-07 ;  /* 0x00000010ff8f7435 */ /* 0x000fe200000001ff */
        /* <DEDUP_REMOVED lines=30> */
.L_x_10516:
[----:B------:R-:W-:Y:S05]  /*dce0*/  BSYNC B2 ;  /* 0x0000000000027941 */ /* 0x000fea0003800000 */
.L_x_10515:
        /* <DEDUP_REMOVED lines=35> */
.L_x_10518:
[----:B------:R-:W-:Y:S05]  /*df20*/  BSYNC B2 ;  /* 0x0000000000027941 */ /* 0x000fea0003800000 */
.L_x_10517:
        /* <DEDUP_REMOVED lines=35> */
.L_x_10520:
[----:B------:R-:W-:Y:S05]  /*e160*/  BSYNC B2 ;  /* 0x0000000000027941 */ /* 0x000fea0003800000 */
.L_x_10519:
        /* <DEDUP_REMOVED lines=32> */
.L_x_10514:
[----:B------:R-:W-:Y:S05]  /*e370*/  BSYNC B1 ;  /* 0x0000000000017941 */ /* 0x000fea0003800000 */
.L_x_10513:
[----:B0-2---:R-:W-:-:S04]  /*e380*/  IMAD.MOV.U32 R77, RZ, RZ, c[0x0][0x160] ;  /* 0x00005800ff4d7624 */ /* 0x005fc800078e00ff */
[----:B------:R-:W-:-:S05]  /*e390*/  IMAD R26, R77, 0x4, R26 ;  /* 0x000000044d1a7824 */ /* 0x000fca00078e021a */
[----:B------:R-:W-:-:S13]  /*e3a0*/  ISETP.GE.AND P2, PT, R26, c[0x0][0x164], PT ;  /* 0x000059001a007a0c */ /* 0x000fda0003f46270 */
[----:B------:R-:W-:Y:S01]  /*e3b0*/  @P2 CALL.REL.NOINC `(.L_x_10521) ;  /* 0x0000001000002944 */ /* 0x000fe20003c00000 */
[----:B------:R-:W-:Y:S05]  /*e3c0*/  BRA `(.L_x_10522) ;  /* 0xffff2a2000007947 */ /* 0x000fea000383ffff */
.L_x_10521:
[----:B------:R-:W-:Y:S05]  /*e3d0*/  BSYNC B0 ;  /* 0x0000000000007941 */ /* 0x000fea0003800000 */
.L_x_10208:
[----:B------:R-:W-:Y:S05]  /*e3e0*/  EXIT ;  /* 0x000000000000794d */ /* 0x000fea0003800000 */
.L_x_10511:
[----:B------:R-:W-:Y:S01]  /*e3f0*/  IMAD.MOV.U32 R78, RZ, RZ, R79 ;  /* 0x000000ffff4e7224 */ /* 0x000fe200078e004f */
[----:B------:R-:W-:Y:S01]  /*e400*/  MOV R141, 0x1 ;  /* 0x00000001008d7802 */ /* 0x000fe20000000f00 */
[----:B------:R-:W-:Y:S01]  /*e410*/  IMAD.MOV.U32 R138, RZ, RZ, 0x1f ;  /* 0x0000001fff8a7424 */ /* 0x000fe200078e00ff */
[----:B------:R-:W-:Y:S01]  /*e420*/  MOV R76, 0xe450 ;  /* 0x0000e450004c7802 */ /* 0x000fe20000000f00 */
[----:B------:R-:W-:Y:S02]  /*e430*/  IMAD.MOV.U32 R143, RZ, RZ, -0x1 ;  /* 0xffffffffff8f7424 */ /* 0x000fe400078e00ff */
[----:B-----5:R-:W-:Y:S05]  /*e440*/  CALL.REL.NOINC `($__internal_58_$__cuda_sm70_shflsync_bfly_p) ;  /* 0x000007c000007944 */ /* 0x020fea0003c00000 */
[----:B-1----:R-:W-:Y:S01]  /*e450*/  IMAD.MOV.U32 R76, RZ, RZ, R141 ;  /* 0x000000ffff4c7224 */ /* 0x002fe200078e008d */
[----:B0-----:R-:W-:Y:S05]  /*e460*/  BRA `(.L_x_10523) ;  /* 0xffffef8000007947 */ /* 0x001fea000383ffff */
.L_x_10512:
[----:B------:R-:W-:Y:S01]  /*e470*/  IMAD.MOV.U32 R78, RZ, RZ, R140 ;  /* 0x000000ffff4e7224 */ /* 0x000fe200078e008c */
[----:B------:R-:W-:Y:S01]  /*e480*/  MOV R143, 0xffffffff ;  /* 0xffffffff008f7802 */ /* 0x000fe20000000f00 */
[----:B------:R-:W-:Y:S01]  /*e490*/  IMAD.MOV.U32 R141, RZ, RZ, 0x2 ;  /* 0x00000002ff8d7424 */ /* 0x000fe200078e00ff */
[----:B------:R-:W-:Y:S01]  /*e4a0*/  MOV R76, 0xe4d0 ;  /* 0x0000e4d0004c7802 */ /* 0x000fe20000000f00 */
[----:B------:R-:W-:Y:S02]  /*e4b0*/  IMAD.MOV.U32 R138, RZ, RZ, 0x1f ;  /* 0x0000001fff8a7424 */ /* 0x000fe400078e00ff */
[----:B0----5:R-:W-:Y:S05]  /*e4c0*/  CALL.REL.NOINC `($__internal_58_$__cuda_sm70_shflsync_bfly_p) ;  /* 0x0000074000007944 */ /* 0x021fea0003c00000 */
[----:B01----:R-:W-:Y:S01]  /*e4d0*/  FADD.FTZ R78, R140, R141 ;  /* 0x0000008d8c4e7221 */ /* 0x003fe20000010000 */
[----:B------:R-:W-:Y:S01]  /*e4e0*/  MOV R76, 0xe530 ;  /* 0x0000e530004c7802 */ /* 0x000fe20000000f00 */
[----:B------:R-:W-:-:S02]  /*e4f0*/  IMAD.MOV.U32 R141, RZ, RZ, 0x4 ;  /* 0x00000004ff8d7424 */ /* 0x000fc400078e00ff */
[----:B------:R-:W-:Y:S02]  /*e500*/  IMAD.MOV.U32 R138, RZ, RZ, 0x1f ;  /* 0x0000001fff8a7424 */ /* 0x000fe400078e00ff */
[----:B------:R-:W-:Y:S02]  /*e510*/  IMAD.MOV.U32 R143, RZ, RZ, -0x1 ;  /* 0xffffffffff8f7424 */ /* 0x000fe400078e00ff */
[----:B------:R-:W-:Y:S05]  /*e520*/  CALL.REL.NOINC `($__internal_58_$__cuda_sm70_shflsync_bfly_p) ;  /* 0x000006e000007944 */ /* 0x000fea0003c00000 */
[----:B01----:R-:W-:Y:S01]  /*e530*/  FADD.FTZ R78, R78, R141 ;  /* 0x0000008d4e4e7221 */ /* 0x003fe20000010000 */
[----:B------:R-:W-:Y:S01]  /*e540*/  MOV R76, 0xe590 ;  /* 0x0000e590004c7802 */ /* 0x000fe20000000f00 */
[----:B------:R-:W-:Y:S02]  /*e550*/  IMAD.MOV.U32 R141, RZ, RZ, 0x8 ;  /* 0x00000008ff8d7424 */ /* 0x000fe400078e00ff */
[----:B------:R-:W-:Y:S02]  /*e560*/  IMAD.MOV.U32 R138, RZ, RZ, 0x1f ;  /* 0x0000001fff8a7424 */ /* 0x000fe400078e00ff */
[----:B------:R-:W-:Y:S02]  /*e570*/  IMAD.MOV.U32 R143, RZ, RZ, -0x1 ;  /* 0xffffffffff8f7424 */ /* 0x000fe400078e00ff */
[----:B------:R-:W-:Y:S05]  /*e580*/  CALL.REL.NOINC `($__internal_58_$__cuda_sm70_shflsync_bfly_p) ;  /* 0x0000068000007944 */ /* 0x000fea0003c00000 */
[----:B01----:R-:W-:Y:S01]  /*e590*/  FADD.FTZ R78, R78, R141 ;  /* 0x0000008d4e4e7221 */ /* 0x003fe20000010000 */
[----:B------:R-:W-:Y:S01]  /*e5a0*/  HFMA2.MMA R141, -RZ, RZ, 0, 9.5367431640625e-07 ;  /* 0x00000010ff8d7435 */ /* 0x000fe200000001ff */
[----:B------:R-:W-:Y:S01]  /*e5b0*/  IMAD.MOV.U32 R138, RZ, RZ, 0x1f ;  /* 0x0000001fff8a7424 */ /* 0x000fe200078e00ff */
[----:B------:R-:W-:Y:S01]  /*e5c0*/  MOV R76, 0xe5f0 ;  /* 0x0000e5f0004c7802 */ /* 0x000fe20000000f00 */
[----:B------:R-:W-:-:S03]  /*e5d0*/  IMAD.MOV.U32 R143, RZ, RZ, -0x1 ;  /* 0xffffffffff8f7424 */ /* 0x000fc600078e00ff */
[----:B------:R-:W-:Y:S05]  /*e5e0*/  CALL.REL.NOINC `($__internal_58_$__cuda_sm70_shflsync_bfly_p) ;  /* 0x0000062000007944 */ /* 0x000fea0003c00000 */
[----:B-1----:R-:W-:Y:S02]  /*e5f0*/  FADD.FTZ R107, R78, R141 ;  /* 0x0000008d4e6b7221 */ /* 0x002fe40000010000 */
[----:B------:R-:W-:-:S02]  /*e600*/  IMAD.MOV.U32 R141, RZ, RZ, 0x1 ;  /* 0x00000001ff8d7424 */ /* 0x000fc400078e00ff */
[----:B------:R-:W-:Y:S02]  /*e610*/  FMUL.FTZ R107, R107, c[0x0][0x1e0] ;  /* 0x000078006b6b7a20 */ /* 0x000fe40000410000 */
[----:B0-----:R-:W-:Y:S02]  /*e620*/  IMAD.MOV.U32 R138, RZ, RZ, 0x1f ;  /* 0x0000001fff8a7424 */ /* 0x001fe400078e00ff */
        /* <DEDUP_REMOVED lines=67> */
[----:B------:R-:W-:Y:S05]  /*ea60*/  CALL.REL.NOINC `($__internal_58_$__cuda_sm70_shflsync_bfly_p) ;  /* 0x000001a000007944 */ /* 0x000fea0003c00000 */
[----:B01----:R-:W-:Y:S01]  /*ea70*/  FADD.FTZ R78, R78, R141 ;  /* 0x0000008d4e4e7221 */ /* 0x003fe20000010000 */
[----:B------:R-:W-:Y:S01]  /*ea80*/  MOV R138, 0x1f ;  /* 0x0000001f008a7802 */ /* 0x000fe20000000f00 */
[----:B------:R-:W-:Y:S01]  /*ea90*/  IMAD.MOV.U32 R141, RZ, RZ, 0x2 ;  /* 0x00000002ff8d7424 */ /* 0x000fe200078e00ff */
[----:B------:R-:W-:Y:S01]  /*eaa0*/  MOV R76, 0xead0 ;  /* 0x0000ead0004c7802 */ /* 0x000fe20000000f00 */
[----:B------:R-:W-:Y:S02]  /*eab0*/  IMAD.MOV.U32 R143, RZ, RZ, -0x1 ;  /* 0xffffffffff8f7424 */ /* 0x000fe400078e00ff */
[----:B------:R-:W-:Y:S05]  /*eac0*/  CALL.REL.NOINC `($__internal_58_$__cuda_sm70_shflsync_bfly_p) ;  /* 0x0000014000007944 */ /* 0x000fea0003c00000 */
[----:B01----:R-:W-:Y:S01]  /*ead0*/  FADD.FTZ R78, R78, R141 ;  /* 0x0000008d4e4e7221 */ /* 0x003fe20000010000 */
[----:B------:R-:W-:Y:S01]  /*eae0*/  MOV R76, 0xeb30 ;  /* 0x0000eb30004c7802 */ /* 0x000fe20000000f00 */
[----:B------:R-:W-:Y:S02]  /*eaf0*/  IMAD.MOV.U32 R141, RZ, RZ, 0x4 ;  /* 0x00000004ff8d7424 */ /* 0x000fe400078e00ff */
[----:B------:R-:W-:Y:S02]  /*eb00*/  IMAD.MOV.U32 R138, RZ, RZ, 0x1f ;  /* 0x0000001fff8a7424 */ /* 0x000fe400078e00ff */
[----:B------:R-:W-:-:S02]  /*eb10*/  IMAD.MOV.U32 R143, RZ, RZ, -0x1 ;  /* 0xffffffffff8f7424 */ /* 0x000fc400078e00ff */
[----:B------:R-:W-:Y:S05]  /*eb20*/  CALL.REL.NOINC `($__internal_58_$__cuda_sm70_shflsync_bfly_p) ;  /* 0x000000e000007944 */ /* 0x000fea0003c00000 */
[----:B01----:R-:W-:Y:S01]  /*eb30*/  FADD.FTZ R78, R78, R141 ;  /* 0x0000008d4e4e7221 */ /* 0x003fe20000010000 */
[----:B------:R-:W-:Y:S01]  /*eb40*/  MOV R143, 0xffffffff ;  /* 0xffffffff008f7802 */ /* 0x000fe20000000f00 */
[----:B------:R-:W-:Y:S01]  /*eb50*/  IMAD.MOV.U32 R141, RZ, RZ, 0x8 ;  /* 0x00000008ff8d7424 */ /* 0x000fe200078e00ff */
[----:B------:R-:W-:Y:S01]  /*eb60*/  MOV R76, 0xeb90 ;  /* 0x0000eb90004c7802 */ /* 0x000fe20000000f00 */
[----:B------:R-:W-:-:S02]  /*eb70*/  IMAD.MOV.U32 R138, RZ, RZ, 0x1f ;  /* 0x0000001fff8a7424 */ /* 0x000fc400078e00ff */
[----:B------:R-:W-:Y:S05]  /*eb80*/  CALL.REL.NOINC `($__internal_58_$__cuda_sm70_shflsync_bfly_p) ;  /* 0x0000008000007944 */ /* 0x000fea0003c00000 */
[----:B-1----:R-:W-:Y:S01]  /*eb90*/  FADD.FTZ R106, R78, R141 ;  /* 0x0000008d4e6a7221 */ /* 0x002fe20000010000 */
[----:B------:R-:W-:Y:S01]  /*eba0*/  MOV R76, 0xec00 ;  /* 0x0000ec00004c7802 */ /* 0x000fe20000000f00 */
[----:B------:R-:W-:-:S02]  /*ebb0*/  IMAD.MOV.U32 R141, RZ, RZ, 0x10 ;  /* 0x00000010ff8d7424 */ /* 0x000fc400078e00ff */
[----:B0-----:R-:W-:Y:S02]  /*ebc0*/  IMAD.MOV.U32 R138, RZ, RZ, 0x1f ;  /* 0x0000001fff8a7424 */ /* 0x001fe400078e00ff */
[----:B------:R-:W-:Y:S02]  /*ebd0*/  IMAD.MOV.U32 R143, RZ, RZ, -0x1 ;  /* 0xffffffffff8f7424 */ /* 0x000fe400078e00ff */
[----:B------:R-:W-:Y:S02]  /*ebe0*/  IMAD.MOV.U32 R78, RZ, RZ, R106 ;  /* 0x000000ffff4e7224 */ /* 0x000fe400078e006a */
[----:B------:R-:W-:Y:S05]  /*ebf0*/  CALL.REL.NOINC `($__internal_58_$__cuda_sm70_shflsync_bfly_p) ;  /* 0x0000001000007944 */ /* 0x000fea0003c00000 */
[----:B01----:R-:W-:Y:S05]  /*ec00*/  BRA `(.L_x_10524) ;  /* 0xffffed3000007947 */ /* 0x003fea000383ffff */
        .weak           $__internal_58_$__cuda_sm70_shflsync_bfly_p
        .type           $__internal_58_$__cuda_sm70_shflsync_bfly_p,@function
        .size           $__internal_58_$__cuda_sm70_shflsync_bfly_p,(.L_x_29198 - $__internal_58_$__cuda_sm70_shflsync_bfly_p)
$__internal_58_$__cuda_sm70_shflsync_bfly_p:
[----:B------:R-:W-:Y:S01]  /*ec10*/  IMAD.MOV.U32 R77, RZ, RZ, 0x0 ;  /* 0x00000000ff4d7424 */ /* 0x000fe200078e00ff */
[----:B------:R-:W-:Y:S04]  /*ec20*/  WARPSYNC R143 ;  /* 0x0000008f00007348 */ /* 0x000fe80003800000 */
[----:B------:R0:W1:Y:S01]  /*ec30*/  SHFL.BFLY PT, R141, R78, R141, R138 ;  /* 0x0c00008d4e8d7389 */ /* 0x00006200000e008a */
[----:B------:R-:W-:Y:S05]  /*ec40*/  RET.REL.NODEC R76 `(_ZN10layer_norm13ln_fwd_kernelINS_13Kernel_traitsI13__nv_bfloat16S2_fS2_fjLj1024ELj1ELj4ELj1ELj16ENS_18Kernel_traits_baseILj1024ES2_S2_fS2_fjLj128EEEEELb1ELb0ELb1ELb0EEEvNS_9FwdParamsE) ;  /* 0xffff13b04c007950 */ /* 0x000fea0003c3ffff */
.L_x_10525:
        /* <DEDUP_REMOVED lines=11> */
.L_x_29198:


//--------------------- .text._ZN10layer_norm13ln_fwd_kernelINS_13Kernel_traitsI13__nv_bfloat16S2_fS2_fjLj1024ELj1ELj4ELj1ELj16ENS_18Kernel_traits_baseILj1024ES2_S2_fS2_fjLj128EEEEELb1ELb0ELb1ELb1EEEvNS_9FwdParamsE --------------------------
	.section	.text._ZN10layer_norm13ln_fwd_kernelINS_13Kernel_traitsI13__nv_bfloat16S2_fS2_fjLj1024ELj1ELj4ELj1ELj16ENS_18Kernel_traits_baseILj1024ES2_S2_fS2_fjLj128EEEEELb1ELb0ELb1ELb1EEEvNS_9FwdParamsE,"ax",@progbits
	.sectioninfo	@"SHI_REGISTERS=127"
	.align	128
        .global         _ZN10layer_norm13ln_fwd_kernelINS_13Kernel_traitsI13__nv_bfloat16S2_fS2_fjLj1024ELj1ELj4ELj1ELj16ENS_18Kernel_traits_baseILj1024ES2_S2_fS2_fjLj128EEEEELb1ELb0ELb1ELb1EEEvNS_9FwdParamsE
        .type           _ZN10layer_norm13ln_fwd_kernelINS_13Kernel_traitsI13__nv_bfloat16S2_fS2_fjLj1024ELj1ELj4ELj1ELj16ENS_18Kernel_traits_baseILj1024ES2_S2_fS2_fjLj128EEEEELb1ELb0ELb1ELb1EEEvNS_9FwdParamsE,@function
        .size           _ZN10layer_norm13ln_fwd_kernelINS_13Kernel_traitsI13__nv_bfloat16S2_fS2_fjLj1024ELj1ELj4ELj1ELj16ENS_18Kernel_traits_baseILj1024ES2_S2_fS2_fjLj128EEEEELb1ELb0ELb1ELb1EEEvNS_9FwdParamsE,(.L_x_29199 - _ZN10layer_norm13ln_fwd_kernelINS_13Kernel_traitsI13__nv_bfloat16S2_fS2_fjLj1024ELj1ELj4ELj1ELj16ENS_18Kernel_traits_baseILj1024ES2_S2_fS2_fjLj128EEEEELb1ELb0ELb1ELb1EEEvNS_9FwdParamsE)
        .other          _ZN10layer_norm13ln_fwd_kernelINS_13Kernel_traitsI13__nv_bfloat16S2_fS2_fjLj1024ELj1ELj4ELj1ELj16ENS_18Kernel_traits_baseILj1024ES2_S2_fS2_fjLj128EEEEELb1ELb0ELb1ELb1EEEvNS_9FwdParamsE,@"STO_CUDA_ENTRY STV_DEFAULT"
_ZN10layer_norm13ln_fwd_kernelINS_13Kernel_traitsI13__nv_bfloat16S2_fS2_fjLj1024ELj1ELj4ELj1ELj16ENS_18Kernel_traits_baseILj1024ES2_S2_fS2_fjLj128EEEEELb1ELb0ELb1ELb1EEEvNS_9FwdParamsE:
.text._ZN10layer_norm13ln_fwd_kernelINS_13Kernel_traitsI13__nv_bfloat16S2_fS2_fjLj1024ELj1ELj4ELj1ELj16ENS_18Kernel_traits_baseILj1024ES2_S2_fS2_fjLj128EEEEELb1ELb0ELb1ELb1EEEvNS_9FwdParamsE:
        /* <DEDUP_REMOVED lines=10> */
[----:B------:R-:W-:Y:S01]  /*00a0*/  @P0 IMAD.MOV.U32 R8, RZ, RZ, R44 ;  /* 0x000000ffff080224 */ /* 0x000fe200078e002c */
[----:B------:R-:W-:-:S05]  /*00b0*/  @P0 MOV R9, R45 ;  /* 0x0000002d00090202 */ /* 0x000fca0000000f00 */
        /* <DEDUP_REMOVED lines=10> */
[--C-:B------:R-:W-:Y:S02]  /*0160*/  SHF.R.U32.HI R95, RZ, 0x2, R45.reuse ;  /* 0x00000002ff5f7819 */ /* 0x100fe4000001162d */
[----:B------:R-:W-:Y:S02]  /*0170*/  SHF.R.U64 R96, R44, 0x2, R45 ;  /* 0x000000022c607819 */ /* 0x000fe4000000122d */
[----:B------:R-:W-:Y:S02]  /*0180*/  ISETP.NE.AND.EX P0, PT, RZ, c[0x0][0x21c], PT, P0 ;  /* 0x00008700ff007a0c */ /* 0x000fe40003f05300 */
[----:B0-----:R-:W-:Y:S01]  /*0190*/  LOP3.LUT R0, R7, UR4, R95, 0x96, !PT ;  /* 0x0000000407007c12 */ /* 0x001fe2000f8e965f */
[----:B------:R-:W-:Y:S01]  /*01a0*/  IMAD.WIDE.U32 R4, R96, -0x2daee0ad, RZ ;  /* 0xd2511f5360047825 */ /* 0x000fe200078e00ff */
[----:B------:R-:W-:Y:S02]  /*01b0*/  UIADD3 UR9, UR4, -0x61c88647, URZ ;  /* 0x9e3779b904097890 */ /* 0x000fe4000fffe03f */
[----:B------:R-:W-:Y:S01]  /*01c0*/  UIADD3 UR11, UR4, 0x3c6ef372, URZ ;  /* 0x3c6ef372040b7890 */ /* 0x000fe2000fffe03f */
[----:B-1----:R-:W-:Y:S01]  /*01d0*/  IMAD.WIDE.U32 R2, R0, -0x2daee0ad, RZ ;  /* 0xd2511f5300027825 */ /* 0x002fe200078e00ff */
[----:B------:R-:W-:Y:S01]  /*01e0*/  UIADD3 UR13, UR4, -0x255992d5, URZ ;  /* 0xdaa66d2b040d7890 */ /* 0x000fe2000fffe03f */
[----:B--2---:R-:W-:-:S02]  /*01f0*/  LOP3.LUT R8, R5, UR5, RZ, 0x3c, !PT ;  /* 0x0000000505087c12 */ /* 0x004fc4000f8e3cff */
[----:B------:R-:W-:Y:S01]  /*0200*/  IMAD.SHL.U32 R0, R88, 0x10, RZ ;  /* 0x0000001058007824 */ /* 0x000fe200078e00ff */
[----:B------:R-:W-:Y:S02]  /*0210*/  UIADD3 UR10, UR5, -0x4498517b, URZ ;  /* 0xbb67ae85050a7890 */ /* 0x000fe4000fffe03f */
[----:B------:R-:W-:Y:S01]  /*0220*/  UIADD3 UR12, UR5, 0x76cf5d0a, URZ ;  /* 0x76cf5d0a050c7890 */ /* 0x000fe2000fffe03f */
[----:B------:R-:W-:Y:S01]  /*0230*/  IMAD.WIDE.U32 R8, R8, -0x326172a9, RZ ;  /* 0xcd9e8d5708087825 */ /* 0x000fe200078e00ff */
[----:B------:R-:W-:Y:S01]  /*0240*/  LOP3.LUT R0, R0, 0x1f0, RZ, 0xc0, !PT ;  /* 0x000001f000007812 */ /* 0x000fe200078ec0ff */
[----:B------:R-:W-:Y:S01]  /*0250*/  UIADD3 UR14, UR5, 0x32370b8f, URZ ;  /* 0x32370b8f050e7890 */ /* 0x000fe2000fffe03f */
[----:B------:R-:W-:Y:S02]  /*0260*/  LOP3.LUT R7, R3, UR10, R4, 0x96, !PT ;  /* 0x0000000a03077c12 */ /* 0x000fe4000f8e9604 */
[----:B------:R-:W-:Y:S02]  /*0270*/  IADD3 R32, P1, R0, c[0x0][0x218], RZ ;  /* 0x0000860000207a10 */ /* 0x000fe40007f3e0ff */
[----:B------:R-:W-:Y:S01]  /*0280*/  LOP3.LUT R4, R9, UR9, R6, 0x96, !PT ;  /* 0x0000000909047c12 */ /* 0x000fe2000f8e9606 */
[----:B------:R-:W-:-:S04]  /*0290*/  IMAD.WIDE.U32 R6, R7, -0x326172a9, RZ ;  /* 0xcd9e8d5707067825 */ /* 0x000fc800078e00ff */
[----:B------:R-:W-:Y:S01]  /*02a0*/  IMAD.X R33, RZ, RZ, c[0x0][0x21c], P1 ;  /* 0x00008700ff217624 */ /* 0x000fe200008e06ff */
[----:B------:R-:W-:Y:S01]  /*02b0*/  LOP3.LUT R3, R7, UR11, R8, 0x96, !PT ;  /* 0x0000000b07037c12 */ /* 0x000fe2000f8e9608 */
[----:B------:R-:W-:-:S03]  /*02c0*/  IMAD.WIDE.U32 R4, R4, -0x2daee0ad, RZ ;  /* 0xd2511f5304047825 */ /* 0x000fc600078e00ff */
[----:B------:R0:W5:Y:S02]  /*02d0*/  @P0 LDG.E.128 R8, [R32.64] ;  /* 0x0000000620080981 */ /* 0x000164000c1e1d00 */
[----:B------:R-:W-:Y:S01]  /*02e0*/  LOP3.LUT R12, R5, UR12, R2, 0x96, !PT ;  /* 0x0000000c050c7c12 */ /* 0x000fe2000f8e9602 */
[----:B------:R-:W-:Y:S01]  /*02f0*/  IMAD.WIDE.U32 R2, R3, -0x2daee0ad, RZ ;  /* 0xd2511f5303027825 */ /* 0x000fe200078e00ff */
[----:B------:R0:W5:Y:S03]  /*0300*/  @P0 LDG.E.128 R40, [R32.64+0x200] ;  /* 0x0002000620280981 */ /* 0x000166000c1e1d00 */
[----:B------:R-:W-:Y:S01]  /*0310*/  IMAD.WIDE.U32 R12, R12, -0x326172a9, RZ ;  /* 0xcd9e8d570c0c7825 */ /* 0x000fe200078e00ff */
[----:B------:R0:W5:Y:S01]  /*0320*/  @P0 LDG.E.128 R36, [R32.64+0x400] ;  /* 0x0004000620240981 */ /* 0x000162000c1e1d00 */
[----:B------:R-:W-:-:S03]  /*0330*/  LOP3.LUT R7, R3, UR14, R4, 0x96, !PT ;  /* 0x0000000e03077c12 */ /* 0x000fc6000f8e9604 */
[----:B0-----:R-:W5:Y:S01]  /*0340*/  @P0 LDG.E.128 R32, [R32.64+0x600] ;  /* 0x0006000620200981 */ /* 0x001f62000c1e1d00 */
        /* <DEDUP_REMOVED lines=43> */
[--C-:B------:R-:W-:Y:S01]  /*0600*/  PRMT R77, RZ, 0x5410, R36.reuse ;  /* 0x00005410ff4d7816 */ /* 0x100fe20000000024 */
[----:B------:R-:W-:Y:S01]  /*0610*/  UIADD3 UR25, UR4, -0x700cb87f, URZ ;  /* 0x8ff3478104197890 */ /* 0x000fe2000fffe03f */
[----:B------:R-:W-:Y:S01]  /*0620*/  PRMT R78, RZ, 0x7610, R36 ;  /* 0x00007610ff4e7816 */ /* 0x000fe20000000024 */
[----:B------:R-:W-:Y:S01]  /*0630*/  UIADD3 UR26, UR5, -0x695add53, URZ ;  /* 0x96a522ad051a7890 */ /* 0x000fe2000fffe03f */
[--C-:B------:R-:W-:Y:S01]  /*0640*/  PRMT R79, RZ, 0x5410, R37.reuse ;  /* 0x00005410ff4f7816 */ /* 0x100fe20000000025 */
[----:B------:R-:W-:Y:S01]  /*0650*/  @!P0 CS2R R32, SRZ ;  /* 0x0000000000208805 */ /* 0x000fe2000001ff00 */
[----:B------:R-:W-:Y:S01]  /*0660*/  PRMT R80, RZ, 0x7610, R37 ;  /* 0x00007610ff507816 */ /* 0x000fe20000000025 */
[----:B------:R-:W-:Y:S01]  /*0670*/  @!P0 CS2R R34, SRZ ;  /* 0x0000000000228805 */ /* 0x000fe2000001ff00 */
[----:B------:R-:W-:Y:S01]  /*0680*/  IMAD R87, R87, -0x326172a9, RZ ;  /* 0xcd9e8d5757577824 */ /* 0x000fe200078e02ff */
[----:B------:R0:W5:Y:S01]  /*0690*/  LDG.E.128 R28, [R2.64] ;  /* 0x00000006021c7981 */ /* 0x000162000c1e1d00 */
[----:B------:R-:W-:Y:S01]  /*06a0*/  IMAD.HI.U32 R36, R94, -0x326172a9, RZ ;  /* 0xcd9e8d575e247827 */ /* 0x000fe200078e00ff */
[----:B------:R-:W-:-:S02]  /*06b0*/  PRMT R0, RZ, 0x5410, R8 ;  /* 0x00005410ff007816 */ /* 0x000fc40000000008 */
[----:B------:R0:W5:Y:S01]  /*06c0*/  LDG.E.128 R24, [R2.64+0x200] ;  /* 0x0002000602187981 */ /* 0x000162000c1e1d00 */
[----:B------:R-:W-:Y:S02]  /*06d0*/  IMAD R86, R86, -0x2daee0ad, RZ ;  /* 0xd2511f5356567824 */ /* 0x000fe400078e02ff */
[----:B------:R-:W-:Y:S01]  /*06e0*/  IMAD.HI.U32 R37, R92, -0x2daee0ad, RZ ;  /* 0xd2511f535c257827 */ /* 0x000fe200078e00ff */
[----:B------:R0:W5:Y:S01]  /*06f0*/  LDG.E.128 R20, [R2.64+0x400] ;  /* 0x0004000602147981 */ /* 0x000162000c1e1d00 */
[----:B------:R-:W-:Y:S01]  /*0700*/  BSSY B0, `(.L_x_10526) ;  /* 0x0000d73000007945 */ /* 0x000fe20003800000 */
[----:B------:R-:W-:Y:S02]  /*0710*/  PRMT R4, RZ, 0x7610, R9 ;  /* 0x00007610ff047816 */ /* 0x000fe40000000009 */
[----:B------:R0:W5:Y:S01]  /*0720*/  LDG.E.128 R16, [R2.64+0x600] ;  /* 0x0006000602107981 */ /* 0x000162000c1e1d00 */
[--C-:B------:R-:W-:Y:S01]  /*0730*/  PRMT R5, RZ, 0x5410, R10.reuse ;  /* 0x00005410ff057816 */ /* 0x100fe2000000000a */
[----:B------:R-:W-:Y:S01]  /*0740*/  IMAD R94, R94, -0x326172a9, RZ ;  /* 0xcd9e8d575e5e7824 */ /* 0x000fe200078e02ff */
[----:B------:R-:W-:Y:S01]  /*0750*/  PRMT R6, RZ, 0x7610, R10 ;  /* 0x00007610ff067816 */ /* 0x000fe2000000000a */
[----:B------:R-:W-:Y:S01]  /*0760*/  IMAD R92, R92, -0x2daee0ad, RZ ;  /* 0xd2511f535c5c7824 */ /* 0x000fe200078e02ff */
[----:B------:R-:W-:Y:S01]  /*0770*/  PRMT R7, RZ, 0x5410, R11 ;  /* 0x00005410ff077816 */ /* 0x000fe2000000000b */
[----:B------:R-:W-:Y:S01]  /*0780*/  IMAD.MOV.U32 R91, RZ, RZ, RZ ;  /* 0x000000ffff5b7224 */ /* 0x000fe200078e00ff */
[----:B------:R-:W-:Y:S01]  /*0790*/  PRMT R10, RZ, 0x7610, R40 ;  /* 0x00007610ff0a7816 */ /* 0x000fe20000000028 */
[----:B------:R-:W-:Y:S01]  /*07a0*/  ULDC.U8 UR8, c[0x0][0x1f0] ;  /* 0x00007c0000087ab9 */ /* 0x000fe20000000000 */
[----:B------:R-:W-:-:S02]  /*07b0*/  PRMT R12, RZ, 0x7610, R41 ;  /* 0x00007610ff0c7816 */ /* 0x000fc40000000029 */
[----:B0-----:R-:W-:Y:S02]  /*07c0*/  PRMT R2, RZ, 0x7610, R8 ;  /* 0x00007610ff027816 */ /* 0x001fe40000000008 */
        /* <DEDUP_REMOVED lines=12> */
[----:B------:R-:W-:Y:S02]  /*0890*/  LOP3.LUT R87, R36, UR25, R87, 0x96, !PT ;  /* 0x0000001924577c12 */ /* 0x000fe4000f8e9657 */
[----:B------:R-:W-:Y:S02]  /*08a0*/  LOP3.LUT R86, R37, UR26, R86, 0x96, !PT ;  /* 0x0000001a25567c12 */ /* 0x000fe4000f8e9656 */
[--C-:B------:R-:W-:Y:S02]  /*08b0*/  PRMT R85, RZ, 0x5410, R32.reuse ;  /* 0x00005410ff557816 */ /* 0x100fe40000000020 */
[----:B------:R-:W-:Y:S02]  /*08c0*/  PRMT R89, RZ, 0x7610, R32 ;  /* 0x00007610ff597816 */ /* 0x000fe40000000020 */
[----:B------:R-:W-:-:S02]  /*08d0*/  LOP3.LUT R93, R44, 0x3, RZ, 0xc0, !PT ;  /* 0x000000032c5d7812 */ /* 0x000fc400078ec0ff */
[--C-:B------:R-:W-:Y:S02]  /*08e0*/  PRMT R90, RZ, 0x5410, R33.reuse ;  /* 0x00005410ff5a7816 */ /* 0x100fe40000000021 */
[----:B------:R-:W-:Y:S02]  /*08f0*/  PRMT R98, RZ, 0x7610, R33 ;  /* 0x00007610ff627816 */ /* 0x000fe40000000021 */
[--C-:B------:R-:W-:Y:S02]  /*0900*/  PRMT R99, RZ, 0x5410, R34.reuse ;  /* 0x00005410ff637816 */ /* 0x100fe40000000022 */
[----:B------:R-:W-:Y:S02]  /*0910*/  PRMT R100, RZ, 0x7610, R34 ;  /* 0x00007610ff647816 */ /* 0x000fe40000000022 */
[--C-:B------:R-:W-:Y:S02]  /*0920*/  PRMT R101, RZ, 0x5410, R35.reuse ;  /* 0x00005410ff657816 */ /* 0x100fe40000000023 */
[----:B------:R-:W-:-:S02]  /*0930*/  PRMT R102, RZ, 0x7610, R35 ;  /* 0x00007610ff667816 */ /* 0x000fc40000000023 */
.L_x_10828:
[----:B------:R-:W-:-:S10]  /*0940*/  HFMA2.MMA R51, -RZ, RZ, 0, 2.384185791015625e-07 ;  /* 0x00000004ff337435 */ /* 0x000fd400000001ff */
[----:B------:R-:W-:-:S06]  /*0950*/  IMAD.WIDE R44, R88, R51, c[0x0][0x1d0] ;  /* 0x00007400582c7625 */ /* 0x000fcc00078e0233 */
[----:B------:R-:W2:Y:S01]  /*0960*/  LDG.E R45, [R44.64] ;  /* 0x000000062c2d7981 */ /* 0x000ea2000c1e1900 */
[----:B------:R-:W-:Y:S01]  /*0970*/  ISETP.NE.U32.AND P0, PT, RZ, c[0x0][0x180], PT ;  /* 0x00006000ff007a0c */ /* 0x000fe20003f05070 */
[C---:B------:R-:W-:Y:S02]  /*0980*/  IMAD R46, R88.reuse, c[0x0][0x168], RZ ;  /* 0x00005a00582e7a24 */ /* 0x040fe400078e02ff */
[----:B------:R-:W0:Y:S01]  /*0990*/  S2R R111, SR_TID.X ;  /* 0x00000000006f7919 */ /* 0x000e220000002100 */
[----:B------:R-:W-:Y:S01]  /*09a0*/  ISETP.NE.AND.EX P0, PT, RZ, c[0x0][0x184], PT, P0 ;  /* 0x00006100ff007a0c */ /* 0x000fe20003f05300 */
[----:B------:R-:W-:Y:S01]  /*09b0*/  IMAD.MOV.U32 R113, RZ, RZ, RZ ;  /* 0x000000ffff717224 */ /* 0x000fe200078e00ff */
[----:B------:R-:W-:Y:S01]  /*09c0*/  SHF.R.S32.HI R47, RZ, 0x1f, R46 ;  /* 0x0000001fff2f7819 */ /* 0x000fe2000001142e */
[----:B------:R-:W-:-:S03]  /*09d0*/  IMAD.WIDE R50, R88, R51, c[0x0][0x1d8] ;  /* 0x0000760058327625 */ /* 0x000fc600078e0233 */
[----:B------:R-:W-:Y:S02]  /*09e0*/  LEA.HI R47, R47, R46, RZ, 0x3 ;  /* 0x0000002e2f2f7211 */ /* 0x000fe400078f18ff */
[----:B-----5:R1:W5:Y:S05]  /*09f0*/  LDG.E R112, [R50.64] ;  /* 0x0000000632707981 */ /* 0x02036a000c1e1900 */
[----:B------:R-:W-:Y:S01]  /*0a00*/  @P0 IMAD.MOV.U32 R46, RZ, RZ, 0x20 ;  /* 0x00000020ff2e0424 */ /* 0x000fe200078e00ff */
[----:B--2---:R-:W-:-:S13]  /*0a10*/  ISETP.GE.AND P2, PT, R45, 0x1, PT ;  /* 0x000000012d00780c */ /* 0x004fda0003f46270 */
[----:B------:R-:W-:-:S05]  /*0a20*/  @P2 IADD3 R48, R45, -0x1, RZ ;  /* 0xffffffff2d302810 */ /* 0x000fca0007ffe0ff */
[----:B------:R-:W-:Y:S01]  /*0a30*/  @P2 IMAD R49, R48, c[0x0][0x168], RZ ;  /* 0x00005a0030312a24 */ /* 0x000fe200078e02ff */
[----:B0-----:R-:W-:-:S04]  /*0a40*/  LOP3.LUT R48, R111, 0x1f, RZ, 0xc0, !PT ;  /* 0x0000001f6f307812 */ /* 0x001fc800078ec0ff */
[----:B------:R-:W-:Y:S02]  /*0a50*/  @P2 SHF.R.S32.HI R44, RZ, 0x1f, R49 ;  /* 0x0000001fff2c2819 */ /* 0x000fe40000011431 */
[----:B------:R-:W-:Y:S02]  /*0a60*/  LEA.HI.SX32 R115, R47, R48, 0x1d ;  /* 0x000000302f737211 */ /* 0x000fe400078feaff */
[----:B------:R-:W-:Y:S01]  /*0a70*/  @P2 LEA.HI R49, R44, R49, RZ, 0x3 ;  /* 0x000000312c312211 */ /* 0x000fe200078f18ff */
[----:B------:R-:W-:Y:S02]  /*0a80*/  @P2 IMAD.MOV.U32 R44, RZ, RZ, 0x10 ;  /* 0x00000010ff2c2424 */ /* 0x000fe400078e00ff */
[----:B------:R-:W-:Y:S01]  /*0a90*/  @P0 IMAD.WIDE.U32 R46, R115, R46, c[0x0][0x180] ;  /* 0x00006000732e0625 */ /* 0x000fe200078e002e */
[----:B------:R-:W-:-:S04]  /*0aa0*/  @P2 LEA.HI.SX32 R113, R49, R48, 0x1d ;  /* 0x0000003031712211 */ /* 0x000fc800078feaff */
[----:B------:R-:W2:Y:S01]  /*0ab0*/  @P0 LDG.E.128 R32, [R46.64] ;  /* 0x000000062e200981 */ /* 0x000ea2000c1e1d00 */
[----:B------:R-:W-:-:S03]  /*0ac0*/  @P2 IMAD.WIDE.U32 R48, R113, R44, c[0x0][0x170] ;  /* 0x00005c0071302625 */ /* 0x000fc600078e002c */
[----:B------:R1:W5:Y:S04]  /*0ad0*/  @P0 LDG.E.128 R36, [R46.64+0x10] ;  /* 0x000010062e240981 */ /* 0x000368000c1e1d00 */
[----:B------:R1:W5:Y:S01]  /*0ae0*/  @P2 LDG.E.128 R40, [R48.64] ;  /* 0x0000000630282981 */ /* 0x000362000c1e1d00 */
[----:B------:R-:W-:Y:S01]  /*0af0*/  ISETP.GT.AND P3, PT, R45, RZ, PT ;  /* 0x000000ff2d00720c */ /* 0x000fe20003f64270 */
[----:B------:R-:W-:Y:S01]  /*0b00*/  BSSY B1, `(.L_x_10527) ;  /* 0x000005c000017945 */ /* 0x000fe20003800000 */
[----:B------:R-:W-:-:S11]  /*0b10*/  SHF.R.S32.HI R121, RZ, 0x1f, R88 ;  /* 0x0000001fff797819 */ /* 0x000fd60000011458 */
        /* <DEDUP_REMOVED lines=17> */
.L_x_10530:
[----:B------:R-:W-:Y:S02]  /*0c30*/  IMAD.MOV.U32 R52, RZ, RZ, R94 ;  /* 0x000000ffff347224 */ /* 0x000fe400078e005e */
.L_x_10531:
[----:B------:R-:W-:Y:S05]  /*0c40*/  BSYNC B2 ;  /* 0x0000000000027941 */ /* 0x000fea0003800000 */
.L_x_10529:
        /* <DEDUP_REMOVED lines=16> */
.L_x_10535:
[----:B------:R-:W-:Y:S05]  /*0d50*/  BSYNC B3 ;  /* 0x0000000000037941 */ /* 0x000fea0003800000 */
.L_x_10534:
        /* <DEDUP_REMOVED lines=43> */
.L_x_10533:
[----:B------:R-:W-:Y:S05]  /*1010*/  BSYNC B2 ;  /* 0x0000000000027941 */ /* 0x000fea0003800000 */
.L_x_10532:
[----:B------:R-:W0:Y:S01]  /*1020*/  I2F.U32 R44, R52 ;  /* 0x00000034002c7306 */ /* 0x000e220000201000 */
[----:B------:R-:W-:-:S10]  /*1030*/  HFMA2.MMA R45, -RZ, RZ, 0.1171875, 0 ;  /* 0x2f800000ff2d7435 */ /* 0x000fd400000001ff */
[----:B0-----:R-:W-:Y:S01]  /*1040*/  FFMA.FTZ R44, R44, R45, 1.1641532182693481445e-10 ;  /* 0x2f0000002c2c7423 */ /* 0x001fe2000001002d */
[----:B-----5:R-:W-:-:S04]  /*1050*/  PRMT R45, RZ, 0x5410, R40 ;  /* 0x00005410ff2d7816 */ /* 0x020fc80000000028 */
[----:B------:R-:W-:Y:S01]  /*1060*/  FSETP.GTU.FTZ.AND P1, PT, R44, c[0x0][0x1e4], PT ;  /* 0x000079002c007a0b */ /* 0x000fe20003f3c000 */
[----:B------:R-:W-:-:S03]  /*1070*/  FMUL.FTZ R45, R45, c[0x0][0x1ec] ;  /* 0x00007b002d2d7a20 */ /* 0x000fc60000410000 */
[----:B------:R-:W-:Y:S01]  /*1080*/  SEL R110, RZ, 0x1, P1 ;  /* 0x00000001ff6e7807 */ /* 0x000fe20000800000 */
[----:B------:R-:W-:-:S05]  /*1090*/  FMUL.FTZ R45, R45, c[0x0][0x1e8] ;  /* 0x00007a002d2d7a20 */ /* 0x000fca0000410000 */
[----:B------:R-:W-:-:S05]  /*10a0*/  FSEL R44, R45, RZ, !P1 ;  /* 0x000000ff2d2c7208 */ /* 0x000fca0004800000 */
[----:B------:R-:W-:Y:S02]  /*10b0*/  @P0 FADD.FTZ R44, R32, R44 ;  /* 0x0000002c202c0221 */ /* 0x000fe40000010000 */
.L_x_10528:
[----:B-1----:R-:W-:Y:S05]  /*10c0*/  BSYNC B1 ;  /* 0x0000000000017941 */ /* 0x002fea0003800000 */
.L_x_10527:
        /* <DEDUP_REMOVED lines=18> */
.L_x_10539:
[----:B------:R-:W-:Y:S02]  /*11f0*/  IMAD.MOV.U32 R54, RZ, RZ, R94 ;  /* 0x000000ffff367224 */ /* 0x000fe400078e005e */
.L_x_10540:
[----:B------:R-:W-:Y:S05]  /*1200*/  BSYNC B2 ;  /* 0x0000000000027941 */ /* 0x000fea0003800000 */
.L_x_10538:
        /* <DEDUP_REMOVED lines=16> */
.L_x_10544:
[----:B------:R-:W-:Y:S05]  /*1310*/  BSYNC B3 ;  /* 0x0000000000037941 */ /* 0x000fea0003800000 */
.L_x_10543:
        /* <DEDUP_REMOVED lines=43> */
.L_x_10542:
[----:B------:R-:W-:Y:S05]  /*15d0*/  BSYNC B2 ;  /* 0x0000000000027941 */ /* 0x000fea0003800000 */
.L_x_10541:
        /* <DEDUP_REMOVED lines=10> */
.L_x_10537:
[----:B------:R-:W-:Y:S05]  /*1680*/  BSYNC B1 ;  /* 0x0000000000017941 */ /* 0x000fea0003800000 */
.L_x_10536:
        /* <DEDUP_REMOVED lines=18> */
.L_x_10548:
[----:B------:R-:W-:Y:S02]  /*17b0*/  IMAD.MOV.U32 R54, RZ, RZ, R94 ;  /* 0x000000ffff367224 */ /* 0x000fe400078e005e */
.L_x_10549:
[----:B------:R-:W-:Y:S05]  /*17c0*/  BSYNC B2 ;  /* 0x0000000000027941 */ /* 0x000fea0003800000 */
.L_x_10547:
        /* <DEDUP_REMOVED lines=16> */
.L_x_10553:
[----:B------:R-:W-:Y:S05]  /*18d0*/  BSYNC B3 ;  /* 0x0000000000037941 */ /* 0x000fea0003800000 */
.L_x_10552:
        /* <DEDUP_REMOVED lines=43> */
.L_x_10551:
[----:B------:R-:W-:Y:S05]  /*1b90*/  BSYNC B2 ;  /* 0x0000000000027941 */ /* 0x000fea0003800000 */
.L_x_10550:
        /* <DEDUP_REMOVED lines=10> */
.L_x_10546:
[----:B------:R-:W-:Y:S05]  /*1c40*/  BSYNC B1 ;  /* 0x0000000000017941 */ /* 0x000fea0003800000 */
.L_x_10545:
        /* <DEDUP_REMOVED lines=18> */
.L_x_10557:
[----:B------:R-:W-:Y:S02]  /*1d70*/  IMAD.MOV.U32 R56, RZ, RZ, R94 ;  /* 0x000000ffff387224 */ /* 0x000fe400078e005e */
.L_x_10558:
[----:B------:R-:W-:Y:S05]  /*1d80*/  BSYNC B2 ;  /* 0x0000000000027941 */ /* 0x000fea0003800000 */
.L_x_10556:
        /* <DEDUP_REMOVED lines=16> */
.L_x_10562:
[----:B------:R-:W-:Y:S05]  /*1e90*/  BSYNC B3 ;  /* 0x0000000000037941 */ /* 0x000fea0003800000 */
.L_x_10561:
        /* <DEDUP_REMOVED lines=43> */
.L_x_10560:
[----:B------:R-:W-:Y:S05]  /*2150*/  BSYNC B2 ;  /* 0x0000000000027941 */ /* 0x000fea0003800000 */
.L_x_10559:
        /* <DEDUP_REMOVED lines=10> */
.L_x_10555:
[----:B------:R-:W-:Y:S05]  /*2200*/  BSYNC B1 ;  /* 0x0000000000017941 */ /* 0x000fea0003800000 */
.L_x_10554:
        /* <DEDUP_REMOVED lines=18> */
.L_x_10566:
[----:B------:R-:W-:Y:S02]  /*2330*/  IMAD.MOV.U32 R56, RZ, RZ, R94 ;  /* 0x000000ffff387224 */ /* 0x000fe400078e005e */
.L_x_10567:
[----:B------:R-:W-:Y:S05]  /*2340*/  BSYNC B2 ;  /* 0x0000000000027941 */ /* 0x000fea0003800000 */
.L_x_10565:
        /* <DEDUP_REMOVED lines=16> */
.L_x_10571:
[----:B------:R-:W-:Y:S05]  /*2450*/  BSYNC B3 ;  /* 0x0000000000037941 */ /* 0x000fea0003800000 */
.L_x_10570:
        /* <DEDUP_REMOVED lines=41> */
[----:B------:R-:W-:Y:S01]  /*26f0*/  IMAD.MOV.U32 R50, RZ, RZ, RZ ;  /* 0x000000ffff327224 */ /* 0x000fe200078e00ff */
[----:B------:R-:W-:Y:S02]  /*2700*/  LOP3.LUT R86, R93, UR26, R86, 0x96, !PT ;  /* 0x0000001a5d567c12 */ /* 0x000fe4000f8e9656 */
.L_x_10569:
[----:B------:R-:W-:Y:S05]  /*2710*/  BSYNC B2 ;  /* 0x0000000000027941 */ /* 0x000fea0003800000 */
.L_x_10568:
[----:B------:R-:W0:Y:S01]  /*2720*/  I2F.U32 R48, R56 ;  /* 0x0000003800307306 */ /* 0x000e220000201000 */
[----:B------:R-:W-:-:S04]  /*2730*/  IMAD.MOV.U32 R49, RZ, RZ, 0x2f800000 ;  /* 0x2f800000ff317424 */ /* 0x000fc800078e00ff */
[----:B0-----:R-:W-:Y:S01]  /*2740*/  FFMA.FTZ R48, R48, R49, 1.1641532182693481445e-10 ;  /* 0x2f00000030307423 */ /* 0x001fe20000010031 */
[----:B------:R-:W-:-:S04]  /*2750*/  PRMT R49, RZ, 0x5410, R42 ;  /* 0x00005410ff317816 */ /* 0x000fc8000000002a */
[----:B------:R-:W-:Y:S01]  /*2760*/  FSETP.GTU.FTZ.AND P1, PT, R48, c[0x0][0x1e4], PT ;  /* 0x0000790030007a0b */ /* 0x000fe20003f3c000 */
[----:B------:R-:W-:-:S03]  /*2770*/  FMUL.FTZ R49, R49, c[0x0][0x1ec] ;  /* 0x00007b0031317a20 */ /* 0x000fc60000410000 */
[----:B------:R-:W-:Y:S01]  /*2780*/  SEL R106, RZ, 0x1, P1 ;  /* 0x00000001ff6a7807 */ /* 0x000fe20000800000 */
[----:B------:R-:W-:-:S05]  /*2790*/  FMUL.FTZ R49, R49, c[0x0][0x1e8] ;  /* 0x00007a0031317a20 */ /* 0x000fca0000410000 */
[----:B------:R-:W-:-:S05]  /*27a0*/  FSEL R48, R49, RZ, !P1 ;  /* 0x000000ff31307208 */ /* 0x000fca0004800000 */
[----:B------:R-:W-:Y:S02]  /*27b0*/  @P0 FADD.FTZ R48, R36, R48 ;  /* 0x0000003024300221 */ /* 0x000fe40000010000 */
.L_x_10564:
[----:B------:R-:W-:Y:S05]  /*27c0*/  BSYNC B1 ;  /* 0x0000000000017941 */ /* 0x000fea0003800000 */
.L_x_10563:
        /* <DEDUP_REMOVED lines=18> */
.L_x_10575:
[----:B------:R-:W-:Y:S02]  /*28f0*/  MOV R58, R94 ;  /* 0x0000005e003a7202 */ /* 0x000fe40000000f00 */
.L_x_10576:
[----:B------:R-:W-:Y:S05]  /*2900*/  BSYNC B2 ;  /* 0x0000000000027941 */ /* 0x000fea0003800000 */
.L_x_10574:
        /* <DEDUP_REMOVED lines=16> */
.L_x_10580:
[----:B------:R-:W-:Y:S05]  /*2a10*/  BSYNC B3 ;  /* 0x0000000000037941 */ /* 0x000fea0003800000 */
.L_x_10579:
        /* <DEDUP_REMOVED lines=43> */
.L_x_10578:
[----:B------:R-:W-:Y:S05]  /*2cd0*/  BSYNC B2 ;  /* 0x0000000000027941 */ /* 0x000fea0003800000 */
.L_x_10577:
        /* <DEDUP_REMOVED lines=10> */
.L_x_10573:
[----:B------:R-:W-:Y:S05]  /*2d80*/  BSYNC B1 ;  /* 0x0000000000017941 */ /* 0x000fea0003800000 */
.L_x_10572:
        /* <DEDUP_REMOVED lines=18> */
.L_x_10584:
[----:B------:R-:W-:Y:S02]  /*2eb0*/  IMAD.MOV.U32 R58, RZ, RZ, R94 ;  /* 0x000000ffff3a7224 */ /* 0x000fe400078e005e */
.L_x_10585:
[----:B------:R-:W-:Y:S05]  /*2ec0*/  BSYNC B2 ;  /* 0x0000000000027941 */ /* 0x000fea0003800000 */
.L_x_10583:
        /* <DEDUP_REMOVED lines=16> */
.L_x_10589:
[----:B------:R-:W-:Y:S05]  /*2fd0*/  BSYNC B3 ;  /* 0x0000000000037941 */ /* 0x000fea0003800000 */
.L_x_10588:
        /* <DEDUP_REMOVED lines=43> */
.L_x_10587:
[----:B------:R-:W-:Y:S05]  /*3290*/  BSYNC B2 ;  /* 0x0000000000027941 */ /* 0x000fea0003800000 */
.L_x_10586:
        /* <DEDUP_REMOVED lines=10> */
.L_x_10582:
[----:B------:R-:W-:Y:S05]  /*3340*/  BSYNC B1 ;  /* 0x0000000000017941 */ /* 0x000fea0003800000 */
.L_x_10581:
        /* <DEDUP_REMOVED lines=18> */
.L_x_10593:
[----:B------:R-:W-:Y:S02]  /*3470*/  IMAD.MOV.U32 R60, RZ, RZ, R94 ;  /* 0x000000ffff3c7224 */ /* 0x000fe400078e005e */
.L_x_10594:
[----:B------:R-:W-:Y:S05]  /*3480*/  BSYNC B2 ;  /* 0x0000000000027941 */ /* 0x000fea0003800000 */
.L_x_10592:
        /* <DEDUP_REMOVED lines=16> */
.L_x_10598:
[----:B------:R-:W-:Y:S05]  /*3590*/  BSYNC B3 ;  /* 0x0000000000037941 */ /* 0x000fea0003800000 */
.L_x_10597:
        /* <DEDUP_REMOVED lines=43> */
.L_x_10596:
[----:B------:R-:W-:Y:S05]  /*3850*/  BSYNC B2 ;  /* 0x0000000000027941 */ /* 0x000fea0003800000 */
.L_x_10595:
[----:B------:R-:W0:Y:S01]  /*3860*/  I2F.U32 R51, R60 ;  /* 0x0000003c00337306 */ /* 0x000e220000201000 */
[----:B------:R-:W-:-:S10]  /*3870*/  HFMA2.MMA R52, -RZ, RZ, 0.1171875, 0 ;  /* 0x2f800000ff347435 */ /* 0x000fd400000001ff */
        /* <DEDUP_REMOVED lines=8> */
.L_x_10591:
[----:B------:R-:W-:Y:S05]  /*3900*/  BSYNC B1 ;  /* 0x0000000000017941 */ /* 0x000fea0003800000 */
.L_x_10590:
[----:B------:R-:W-:Y:S01]  /*3910*/  IMAD.MOV.U32 R114, RZ, RZ, 0x20 ;  /* 0x00000020ff727424 */ /* 0x000fe200078e00ff */
[----:B------:R-:W-:Y:S01]  /*3920*/  IADD3 R69, R115, 0x20, RZ ;  /* 0x0000002073457810 */ /* 0x000fe20007ffe0ff */
[----:B------:R-:W-:Y:S01]  /*3930*/  BSSY B1, `(.L_x_10599) ;  /* 0x000001c000017945 */ /* 0x000fe20003800000 */
[----:B------:R-:W-:Y:S01]  /*3940*/  IADD3 R68, R113, 0x20, RZ ;  /* 0x0000002071447810 */ /* 0x000fe20007ffe0ff */
[----:B------:R-:W-:-:S04]  /*3950*/  IMAD.WIDE.U32 R52, R115, R114, c[0x0][0x188] ;  /* 0x0000620073347625 */ /* 0x000fc800078e0072 */
[----:B------:R-:W-:Y:S01]  /*3960*/  @P2 IMAD.MOV.U32 R67, RZ, RZ, 0x10 ;  /* 0x00000010ff432424 */ /* 0x000fe200078e00ff */
[----:B------:R0:W-:Y:S01]  /*3970*/  STG.E.128 [R52.64], R44 ;  /* 0x0000002c34007986 */ /* 0x0001e2000c101d06 */
[----:B------:R-:W-:-:S03]  /*3980*/  @P0 IMAD.WIDE.U32 R54, R69, R114, c[0x0][0x180] ;  /* 0x0000600045360625 */ /* 0x000fc600078e0072 */
[----:B------:R0:W-:Y:S01]  /*3990*/  STG.E.128 [R52.64+0x10], R48 ;  /* 0x0000103034007986 */ /* 0x0001e2000c101d06 */
        /* <DEDUP_REMOVED lines=21> */
.L_x_10600:
[----:B------:R-:W-:Y:S05]  /*3af0*/  BSYNC B1 ;  /* 0x0000000000017941 */ /* 0x000fea0003800000 */
.L_x_10599:
[----:B0-----:R-:W-:Y:S01]  /*3b00*/  @P2 IMAD.WIDE.U32 R56, R68, R67, c[0x0][0x170] ;  /* 0x00005c0044382625 */ /* 0x001fe200078e0043 */
[----:B------:R-:W2:Y:S04]  /*3b10*/  @P0 LDG.E.128 R32, [R54.64] ;  /* 0x0000000636200981 */ /* 0x000ea8000c1e1d00 */
[----:B------:R0:W5:Y:S04]  /*3b20*/  @P2 LDG.E.128 R40, [R56.64] ;  /* 0x0000000638282981 */ /* 0x000168000c1e1d00 */
[----:B------:R0:W5:Y:S01]  /*3b30*/  @P0 LDG.E.128 R36, [R54.64+0x10] ;  /* 0x0000100636240981 */ /* 0x000162000c1e1d00 */
[----:B------:R-:W-:Y:S01]  /*3b40*/  @!P3 ISETP.NE.U32.AND P1, PT, RZ, c[0x0][0x180], PT ;  /* 0x00006000ff00ba0c */ /* 0x000fe20003f25070 */
[----:B------:R-:W-:Y:S01]  /*3b50*/  BSSY B1, `(.L_x_10601) ;  /* 0x000005a000017945 */ /* 0x000fe20003800000 */
[----:B------:R-:W-:-:S02]  /*3b60*/  @!P3 IMAD.MOV.U32 R58, RZ, RZ, R61 ;  /* 0x000000ffff3ab224 */ /* 0x000fc400078e003d */
[----:B------:R-:W-:-:S04]  /*3b70*/  @!P3 ISETP.NE.AND.EX P1, PT, RZ, c[0x0][0x184], PT, P1 ;  /* 0x00006100ff00ba0c */ /* 0x000fc80003f25310 */
        /* <DEDUP_REMOVED lines=14> */
.L_x_10604:
[----:B------:R-:W-:Y:S02]  /*3c60*/  IMAD.MOV.U32 R60, RZ, RZ, R94 ;  /* 0x000000ffff3c7224 */ /* 0x000fe400078e005e */
.L_x_10605:
[----:B------:R-:W-:Y:S05]  /*3c70*/  BSYNC B2 ;  /* 0x0000000000027941 */ /* 0x000fea0003800000 */
.L_x_10603:
        /* <DEDUP_REMOVED lines=16> */
.L_x_10609:
[----:B------:R-:W-:Y:S05]  /*3d80*/  BSYNC B3 ;  /* 0x0000000000037941 */ /* 0x000fea0003800000 */
.L_x_10608:
        /* <DEDUP_REMOVED lines=43> */
.L_x_10607:
[----:B------:R-:W-:Y:S05]  /*4040*/  BSYNC B2 ;  /* 0x0000000000027941 */ /* 0x000fea0003800000 */
.L_x_10606:
        /* <DEDUP_REMOVED lines=10> */
.L_x_10602:
[----:B0-----:R-:W-:Y:S05]  /*40f0*/  BSYNC B1 ;  /* 0x0000000000017941 */ /* 0x001fea0003800000 */
.L_x_10601:
        /* <DEDUP_REMOVED lines=18> */
.L_x_10613:
[----:B------:R-:W-:Y:S02]  /*4220*/  IMAD.MOV.U32 R62, RZ, RZ, R94 ;  /* 0x000000ffff3e7224 */ /* 0x000fe400078e005e */
.L_x_10614:
[----:B------:R-:W-:Y:S05]  /*4230*/  BSYNC B2 ;  /* 0x0000000000027941 */ /* 0x000fea0003800000 */
.L_x_10612:
        /* <DEDUP_REMOVED lines=16> */
.L_x_10618:
[----:B------:R-:W-:Y:S05]  /*4340*/  BSYNC B3 ;  /* 0x0000000000037941 */ /* 0x000fea0003800000 */
.L_x_10617:
        /* <DEDUP_REMOVED lines=43> */
.L_x_10616:
[----:B------:R-:W-:Y:S05]  /*4600*/  BSYNC B2 ;  /* 0x0000000000027941 */ /* 0x000fea0003800000 */
.L_x_10615:
        /* <DEDUP_REMOVED lines=10> */
.L_x_10611:
[----:B------:R-:W-:Y:S05]  /*46b0*/  BSYNC B1 ;  /* 0x0000000000017941 */ /* 0x000fea0003800000 */
.L_x_10610:
        /* <DEDUP_REMOVED lines=18> */
.L_x_10622:
[----:B------:R-:W-:Y:S02]  /*47e0*/  MOV R62, R94 ;  /* 0x0000005e003e7202 */ /* 0x000fe40000000f00 */
.L_x_10623:
[----:B------:R-:W-:Y:S05]  /*47f0*/  BSYNC B2 ;  /* 0x0000000000027941 */ /* 0x000fea0003800000 */
.L_x_10621:
        /* <DEDUP_REMOVED lines=16> */
.L_x_10627:
[----:B------:R-:W-:Y:S05]  /*4900*/  BSYNC B3 ;  /* 0x0000000000037941 */ /* 0x000fea0003800000 */
.L_x_10626:
        /* <DEDUP_REMOVED lines=43> */
.L_x_10625:
[----:B------:R-:W-:Y:S05]  /*4bc0*/  BSYNC B2 ;  /* 0x0000000000027941 */ /* 0x000fea0003800000 */
.L_x_10624:
        /* <DEDUP_REMOVED lines=10> */
.L_x_10620:
[----:B------:R-:W-:Y:S05]  /*4c70*/  BSYNC B1 ;  /* 0x0000000000017941 */ /* 0x000fea0003800000 */
.L_x_10619:
        /* <DEDUP_REMOVED lines=18> */
.L_x_10631:
[----:B------:R-:W-:Y:S02]  /*4da0*/  IMAD.MOV.U32 R64, RZ, RZ, R94 ;  /* 0x000000ffff407224 */ /* 0x000fe400078e005e */
.L_x_10632:
[----:B------:R-:W-:Y:S05]  /*4db0*/  BSYNC B2 ;  /* 0x0000000000027941 */ /* 0x000fea0003800000 */
.L_x_10630:
        /* <DEDUP_REMOVED lines=16> */
.L_x_10636:
[----:B------:R-:W-:Y:S05]  /*4ec0*/  BSYNC B3 ;  /* 0x0000000000037941 */ /* 0x000fea0003800000 */
.L_x_10635:
        /* <DEDUP_REMOVED lines=43> */
.L_x_10634:
[----:B------:R-:W-:Y:S05]  /*5180*/  BSYNC B2 ;  /* 0x0000000000027941 */ /* 0x000fea0003800000 */
.L_x_10633:
        /* <DEDUP_REMOVED lines=10> */
.L_x_10629:
[----:B------:R-:W-:Y:S05]  /*5230*/  BSYNC B1 ;  /* 0x0000000000017941 */ /* 0x000fea0003800000 */
.L_x_10628:
        /* <DEDUP_REMOVED lines=18> */
.L_x_10640:
[----:B------:R-:W-:Y:S02]  /*5360*/  IMAD.MOV.U32 R64, RZ, RZ, R94 ;  /* 0x000000ffff407224 */ /* 0x000fe400078e005e */
.L_x_10641:
[----:B------:R-:W-:Y:S05]  /*5370*/  BSYNC B2 ;  /* 0x0000000000027941 */ /* 0x000fea0003800000 */
.L_x_10639:
        /* <DEDUP_REMOVED lines=16> */
.L_x_10645:
[----:B------:R-:W-:Y:S05]  /*5480*/  BSYNC B3 ;  /* 0x0000000000037941 */ /* 0x000fea0003800000 */
.L_x_10644:
        /* <DEDUP_REMOVED lines=43> */
.L_x_10643:
[----:B------:R-:W-:Y:S05]  /*5740*/  BSYNC B2 ;  /* 0x0000000000027941 */ /* 0x000fea0003800000 */
.L_x_10642:
        /* <DEDUP_REMOVED lines=10> */
.L_x_10638:
[----:B------:R-:W-:Y:S05]  /*57f0*/  BSYNC B1 ;  /* 0x0000000000017941 */ /* 0x000fea0003800000 */
.L_x_10637:
        /* <DEDUP_REMOVED lines=18> */
.L_x_10649:
[----:B------:R-:W-:Y:S02]  /*5920*/  IMAD.MOV.U32 R66, RZ, RZ, R94 ;  /* 0x000000ffff427224 */ /* 0x000fe400078e005e */
.L_x_10650:
[----:B------:R-:W-:Y:S05]  /*5930*/  BSYNC B2 ;  /* 0x0000000000027941 */ /* 0x000fea0003800000 */
.L_x_10648:
        /* <DEDUP_REMOVED lines=16> */
.L_x_10654:
[----:B------:R-:W-:Y:S05]  /*5a40*/  BSYNC B3 ;  /* 0x0000000000037941 */ /* 0x000fea0003800000 */
.L_x_10653:
        /* <DEDUP_REMOVED lines=43> */
.L_x_10652:
[----:B------:R-:W-:Y:S05]  /*5d00*/  BSYNC B2 ;  /* 0x0000000000027941 */ /* 0x000fea0003800000 */
.L_x_10651:
        /* <DEDUP_REMOVED lines=10> */
.L_x_10647:
[----:B------:R-:W-:Y:S05]  /*5db0*/  BSYNC B1 ;  /* 0x0000000000017941 */ /* 0x000fea0003800000 */
.L_x_10646:
        /* <DEDUP_REMOVED lines=18> */
.L_x_10658:
[----:B------:R-:W-:Y:S02]  /*5ee0*/  IMAD.MOV.U32 R66, RZ, RZ, R94 ;  /* 0x000000ffff427224 */ /* 0x000fe400078e005e */
.L_x_10659:
[----:B------:R-:W-:Y:S05]  /*5ef0*/  BSYNC B2 ;  /* 0x0000000000027941 */ /* 0x000fea0003800000 */
.L_x_10657:
        /* <DEDUP_REMOVED lines=16> */
.L_x_10663:
[----:B------:R-:W-:Y:S05]  /*6000*/  BSYNC B3 ;  /* 0x0000000000037941 */ /* 0x000fea0003800000 */
.L_x_10662:
        /* <DEDUP_REMOVED lines=43> */
.L_x_10661:
[----:B------:R-:W-:Y:S05]  /*62c0*/  BSYNC B2 ;  /* 0x0000000000027941 */ /* 0x000fea0003800000 */
.L_x_10660:
        /* <DEDUP_REMOVED lines=10> */
.L_x_10656:
[----:B------:R-:W-:Y:S05]  /*6370*/  BSYNC B1 ;  /* 0x0000000000017941 */ /* 0x000fea0003800000 */
.L_x_10655:
        /* <DEDUP_REMOVED lines=18> */
.L_x_10667:
[----:B------:R-:W-:Y:S02]  /*64a0*/  IMAD.MOV.U32 R70, RZ, RZ, R94 ;  /* 0x000000ffff467224 */ /* 0x000fe400078e005e */
.L_x_10668:
[----:B------:R-:W-:Y:S05]  /*64b0*/  BSYNC B2 ;  /* 0x0000000000027941 */ /* 0x000fea0003800000 */
.L_x_10666:
        /* <DEDUP_REMOVED lines=16> */
.L_x_10672:
[----:B------:R-:W-:Y:S05]  /*65c0*/  BSYNC B3 ;  /* 0x0000000000037941 */ /* 0x000fea0003800000 */
.L_x_10671:
        /* <DEDUP_REMOVED lines=43> */
.L_x_10670:
[----:B------:R-:W-:Y:S05]  /*6880*/  BSYNC B2 ;  /* 0x0000000000027941 */ /* 0x000fea0003800000 */
.L_x_10669:
        /* <DEDUP_REMOVED lines=10> */
.L_x_10665:
[----:B------:R-:W-:Y:S05]  /*6930*/  BSYNC B1 ;  /* 0x0000000000017941 */ /* 0x000fea0003800000 */
.L_x_10664:
[-C--:B------:R-:W-:Y:S01]  /*6940*/  IMAD.WIDE.U32 R60, R69, R114.reuse, c[0x0][0x188] ;  /* 0x00006200453c7625 */ /* 0x080fe200078e0072 */
[----:B------:R-:W-:Y:S01]  /*6950*/  IADD3 R75, R115, 0x40, RZ ;  /* 0x00000040734b7810 */ /* 0x000fe20007ffe0ff */
[----:B------:R-:W-:Y:S01]  /*6960*/  BSSY B1, `(.L_x_10673) ;  /* 0x000001b000017945 */ /* 0x000fe20003800000 */
[----:B------:R-:W-:Y:S01]  /*6970*/  IADD3 R116, R113, 0x40, RZ ;  /* 0x0000004071747810 */ /* 0x000fe20007ffe0ff */
[----:B------:R-:W-:Y:S01]  /*6980*/  @P2 IMAD.MOV.U32 R69, RZ, RZ, 0x10 ;  /* 0x00000010ff452424 */ /* 0x000fe200078e00ff */
[----:B------:R0:W-:Y:S01]  /*6990*/  STG.E.128 [R60.64], R52 ;  /* 0x000000343c007986 */ /* 0x0001e2000c101d06 */
[----:B------:R-:W-:-:S03]  /*69a0*/  @P0 IMAD.WIDE.U32 R66, R75, R114, c[0x0][0x180] ;  /* 0x000060004b420625 */ /* 0x000fc600078e0072 */
[----:B------:R0:W-:Y:S01]  /*69b0*/  STG.E.128 [R60.64+0x10], R56 ;  /* 0x000010383c007986 */ /* 0x0001e2000c101d06 */
        /* <DEDUP_REMOVED lines=17> */
[----:B------:R-:W-:Y:S02]  /*6ad0*/  LOP3.LUT R61, R73, R61, RZ, 0xfc, !PT ;  /* 0x0000003d493d7212 */ /* 0x000fe400078efcff */
[----:B------:R-:W-:Y:S01]  /*6ae0*/  LOP3.LUT R60, R63, 0xff, R110, 0xf8, !PT ;  /* 0x000000ff3f3c7812 */ /* 0x000fe200078ef86e */
[----:B------:R-:W-:-:S05]  /*6af0*/  IMAD.WIDE.U32 R62, R68, R65, c[0x0][0x190] ;  /* 0x00006400443e7625 */ /* 0x000fca00078e0041 */
[----:B------:R0:W-:Y:S02]  /*6b00*/  STG.E.64 [R62.64], R60 ;  /* 0x0000003c3e007986 */ /* 0x0001e4000c101b06 */
.L_x_10674:
[----:B------:R-:W-:Y:S05]  /*6b10*/  BSYNC B1 ;  /* 0x0000000000017941 */ /* 0x000fea0003800000 */
.L_x_10673:
        /* <DEDUP_REMOVED lines=22> */
.L_x_10678:
[----:B------:R-:W-:Y:S02]  /*6c80*/  IMAD.MOV.U32 R68, RZ, RZ, R94 ;  /* 0x000000ffff447224 */ /* 0x000fe400078e005e */
.L_x_10679:
[----:B------:R-:W-:Y:S05]  /*6c90*/  BSYNC B2 ;  /* 0x0000000000027941 */ /* 0x000fea0003800000 */
.L_x_10677:
        /* <DEDUP_REMOVED lines=16> */
.L_x_10683:
[----:B------:R-:W-:Y:S05]  /*6da0*/  BSYNC B3 ;  /* 0x0000000000037941 */ /* 0x000fea0003800000 */
.L_x_10682:
        /* <DEDUP_REMOVED lines=43> */
.L_x_10681:
[----:B------:R-:W-:Y:S05]  /*7060*/  BSYNC B2 ;  /* 0x0000000000027941 */ /* 0x000fea0003800000 */
.L_x_10680:
        /* <DEDUP_REMOVED lines=10> */
.L_x_10676:
[----:B0-----:R-:W-:Y:S05]  /*7110*/  BSYNC B1 ;  /* 0x0000000000017941 */ /* 0x001fea0003800000 */
.L_x_10675:
        /* <DEDUP_REMOVED lines=18> */
.L_x_10687:
[----:B------:R-:W-:Y:S02]  /*7240*/  IMAD.MOV.U32 R70, RZ, RZ, R94 ;  /* 0x000000ffff467224 */ /* 0x000fe400078e005e */
.L_x_10688:
[----:B------:R-:W-:Y:S05]  /*7250*/  BSYNC B2 ;  /* 0x0000000000027941 */ /* 0x000fea0003800000 */
.L_x_10686:
        /* <DEDUP_REMOVED lines=16> */
.L_x_10692:
[----:B------:R-:W-:Y:S05]  /*7360*/  BSYNC B3 ;  /* 0x0000000000037941 */ /* 0x000fea0003800000 */
.L_x_10691:
        /* <DEDUP_REMOVED lines=43> */
.L_x_10690:
[----:B------:R-:W-:Y:S05]  /*7620*/  BSYNC B2 ;  /* 0x0000000000027941 */ /* 0x000fea0003800000 */
.L_x_10689:
        /* <DEDUP_REMOVED lines=10> */
.L_x_10685:
[----:B------:R-:W-:Y:S05]  /*76d0*/  BSYNC B1 ;  /* 0x0000000000017941 */ /* 0x000fea0003800000 */
.L_x_10684:
        /* <DEDUP_REMOVED lines=18> */
.L_x_10696:
[----:B------:R-:W-:Y:S02]  /*7800*/  IMAD.MOV.U32 R70, RZ, RZ, R94 ;  /* 0x000000ffff467224 */ /* 0x000fe400078e005e */
.L_x_10697:
[----:B------:R-:W-:Y:S05]  /*7810*/  BSYNC B2 ;  /* 0x0000000000027941 */ /* 0x000fea0003800000 */
.L_x_10695:
        /* <DEDUP_REMOVED lines=16> */
.L_x_10701:
[----:B------:R-:W-:Y:S05]  /*7920*/  BSYNC B3 ;  /* 0x0000000000037941 */ /* 0x000fea0003800000 */
.L_x_10700:
        /* <DEDUP_REMOVED lines=43> */
.L_x_10699:
[----:B------:R-:W-:Y:S05]  /*7be0*/  BSYNC B2 ;  /* 0x0000000000027941 */ /* 0x000fea0003800000 */
.L_x_10698:
        /* <DEDUP_REMOVED lines=10> */
.L_x_10694:
[----:B------:R-:W-:Y:S05]  /*7c90*/  BSYNC B1 ;  /* 0x0000000000017941 */ /* 0x000fea0003800000 */
.L_x_10693:
        /* <DEDUP_REMOVED lines=18> */
.L_x_10705:
[----:B------:R-:W-:Y:S02]  /*7dc0*/  MOV R72, R94 ;  /* 0x0000005e00487202 */ /* 0x000fe40000000f00 */
.L_x_10706:
[----:B------:R-:W-:Y:S05]  /*7dd0*/  BSYNC B2 ;  /* 0x0000000000027941 */ /* 0x000fea0003800000 */
.L_x_10704:
        /* <DEDUP_REMOVED lines=16> */
.L_x_10710:
[----:B------:R-:W-:Y:S05]  /*7ee0*/  BSYNC B3 ;  /* 0x0000000000037941 */ /* 0x000fea0003800000 */
.L_x_10709:
        /* <DEDUP_REMOVED lines=43> */
.L_x_10708:
[----:B------:R-:W-:Y:S05]  /*81a0*/  BSYNC B2 ;  /* 0x0000000000027941 */ /* 0x000fea0003800000 */
.L_x_10707:
        /* <DEDUP_REMOVED lines=10> */
.L_x_10703:
[----:B------:R-:W-:Y:S05]  /*8250*/  BSYNC B1 ;  /* 0x0000000000017941 */ /* 0x000fea0003800000 */
.L_x_10702:
        /* <DEDUP_REMOVED lines=18> */
.L_x_10714:
[----:B------:R-:W-:Y:S02]  /*8380*/  IMAD.MOV.U32 R72, RZ, RZ, R94 ;  /* 0x000000ffff487224 */ /* 0x000fe400078e005e */
.L_x_10715:
[----:B------:R-:W-:Y:S05]  /*8390*/  BSYNC B2 ;  /* 0x0000000000027941 */ /* 0x000fea0003800000 */
.L_x_10713:
        /* <DEDUP_REMOVED lines=16> */
.L_x_10719:
[----:B------:R-:W-:Y:S05]  /*84a0*/  BSYNC B3 ;  /* 0x0000000000037941 */ /* 0x000fea0003800000 */
.L_x_10718:
        /* <DEDUP_REMOVED lines=43> */
.L_x_10717:
[----:B------:R-:W-:Y:S05]  /*8760*/  BSYNC B2 ;  /* 0x0000000000027941 */ /* 0x000fea0003800000 */
.L_x_10716:
        /* <DEDUP_REMOVED lines=10> */
.L_x_10712:
[----:B------:R-:W-:Y:S05]  /*8810*/  BSYNC B1 ;  /* 0x0000000000017941 */ /* 0x000fea0003800000 */
.L_x_10711:
        /* <DEDUP_REMOVED lines=18> */
.L_x_10723:
[----:B------:R-:W-:Y:S02]  /*8940*/  IMAD.MOV.U32 R74, RZ, RZ, R94 ;  /* 0x000000ffff4a7224 */ /* 0x000fe400078e005e */
.L_x_10724:
[----:B------:R-:W-:Y:S05]  /*8950*/  BSYNC B2 ;  /* 0x0000000000027941 */ /* 0x000fea0003800000 */
.L_x_10722:
        /* <DEDUP_REMOVED lines=16> */
.L_x_10728:
[----:B------:R-:W-:Y:S05]  /*8a60*/  BSYNC B3 ;  /* 0x0000000000037941 */ /* 0x000fea0003800000 */
.L_x_10727:
        /* <DEDUP_REMOVED lines=43> */
.L_x_10726:
[----:B------:R-:W-:Y:S05]  /*8d20*/  BSYNC B2 ;  /* 0x0000000000027941 */ /* 0x000fea0003800000 */
.L_x_10725:
        /* <DEDUP_REMOVED lines=10> */
.L_x_10721:
[----:B------:R-:W-:Y:S05]  /*8dd0*/  BSYNC B1 ;  /* 0x0000000000017941 */ /* 0x000fea0003800000 */
.L_x_10720:
        /* <DEDUP_REMOVED lines=18> */
.L_x_10732:
[----:B------:R-:W-:Y:S02]  /*8f00*/  IMAD.MOV.U32 R74, RZ, RZ, R94 ;  /* 0x000000ffff4a7224 */ /* 0x000fe400078e005e */
.L_x_10733:
[----:B------:R-:W-:Y:S05]  /*8f10*/  BSYNC B2 ;  /* 0x0000000000027941 */ /* 0x000fea0003800000 */
.L_x_10731:
        /* <DEDUP_REMOVED lines=16> */
.L_x_10737:
[----:B------:R-:W-:Y:S05]  /*9020*/  BSYNC B3 ;  /* 0x0000000000037941 */ /* 0x000fea0003800000 */
.L_x_10736:
        /* <DEDUP_REMOVED lines=43> */
.L_x_10735:
[----:B------:R-:W-:Y:S05]  /*92e0*/  BSYNC B2 ;  /* 0x0000000000027941 */ /* 0x000fea0003800000 */
.L_x_10734:
        /* <DEDUP_REMOVED lines=10> */
.L_x_10730:
[----:B------:R-:W-:Y:S05]  /*9390*/  BSYNC B1 ;  /* 0x0000000000017941 */ /* 0x000fea0003800000 */
.L_x_10729:
        /* <DEDUP_REMOVED lines=18> */
.L_x_10741:
[----:B------:R-:W-:Y:S02]  /*94c0*/  IMAD.MOV.U32 R74, RZ, RZ, R94 ;  /* 0x000000ffff4a7224 */ /* 0x000fe400078e005e */
.L_x_10742:
[----:B------:R-:W-:Y:S05]  /*94d0*/  BSYNC B2 ;  /* 0x0000000000027941 */ /* 0x000fea0003800000 */
.L_x_10740:
        /* <DEDUP_REMOVED lines=16> */
.L_x_10746:
[----:B------:R-:W-:Y:S05]  /*95e0*/  BSYNC B3 ;  /* 0x0000000000037941 */ /* 0x000fea0003800000 */
.L_x_10745:
        /* <DEDUP_REMOVED lines=43> */
.L_x_10744:
[----:B------:R-:W-:Y:S05]  /*98a0*/  BSYNC B2 ;  /* 0x0000000000027941 */ /* 0x000fea0003800000 */
.L_x_10743:
        /* <DEDUP_REMOVED lines=10> */
.L_x_10739:
[----:B------:R-:W-:Y:S05]  /*9950*/  BSYNC B1 ;  /* 0x0000000000017941 */ /* 0x000fea0003800000 */
.L_x_10738:
        /* <DEDUP_REMOVED lines=29> */
.L_x_10748:
[----:B------:R-:W-:Y:S05]  /*9b30*/  BSYNC B1 ;  /* 0x0000000000017941 */ /* 0x000fea0003800000 */
.L_x_10747:
[----:B0-----:R-:W-:Y:S01]  /*9b40*/  @P2 IMAD.WIDE.U32 R70, R113, R118, c[0x0][0x170] ;  /* 0x00005c0071462625 */ /* 0x001fe200078e0076 */
[----:B------:R-:W2:Y:S04]  /*9b50*/  @P0 LDG.E.128 R32, [R74.64] ;  /* 0x000000064a200981 */ /* 0x000ea8000c1e1d00 */
[----:B------:R0:W5:Y:S04]  /*9b60*/  @P2 LDG.E.128 R40, [R70.64] ;  /* 0x0000000646282981 */ /* 0x000168000c1e1d00 */
[----:B------:R0:W5:Y:S01]  /*9b70*/  @P0 LDG.E.128 R36, [R74.64+0x10] ;  /* 0x000010064a240981 */ /* 0x000162000c1e1d00 */
[----:B------:R-:W-:Y:S01]  /*9b80*/  @!P3 ISETP.NE.U32.AND P1, PT, RZ, c[0x0][0x180], PT ;  /* 0x00006000ff00ba0c */ /* 0x000fe20003f25070 */
[----:B------:R-:W-:Y:S01]  /*9b90*/  BSSY B1, `(.L_x_10749) ;  /* 0x000005a000017945 */ /* 0x000fe20003800000 */
[----:B------:R-:W-:-:S02]  /*9ba0*/  @!P3 MOV R72, R93 ;  /* 0x0000005d0048b202 */ /* 0x000fc40000000f00 */
        /* <DEDUP_REMOVED lines=15> */
.L_x_10752:
[----:B------:R-:W-:Y:S02]  /*9ca0*/  IMAD.MOV.U32 R116, RZ, RZ, R94 ;  /* 0x000000ffff747224 */ /* 0x000fe400078e005e */
.L_x_10753:
[----:B------:R-:W-:Y:S05]  /*9cb0*/  BSYNC B2 ;  /* 0x0000000000027941 */ /* 0x000fea0003800000 */
.L_x_10751:
        /* <DEDUP_REMOVED lines=16> */
.L_x_10757:
[----:B------:R-:W-:Y:S05]  /*9dc0*/  BSYNC B3 ;  /* 0x0000000000037941 */ /* 0x000fea0003800000 */
.L_x_10756:
        /* <DEDUP_REMOVED lines=43> */
.L_x_10755:
[----:B------:R-:W-:Y:S05]  /*a080*/  BSYNC B2 ;  /* 0x0000000000027941 */ /* 0x000fea0003800000 */
.L_x_10754:
        /* <DEDUP_REMOVED lines=10> */
.L_x_10750:
[----:B0-----:R-:W-:Y:S05]  /*a130*/  BSYNC B1 ;  /* 0x0000000000017941 */ /* 0x001fea0003800000 */
.L_x_10749:
        /* <DEDUP_REMOVED lines=18> */
.L_x_10761:
[----:B------:R-:W-:Y:S02]  /*a260*/  IMAD.MOV.U32 R116, RZ, RZ, R94 ;  /* 0x000000ffff747224 */ /* 0x000fe400078e005e */
.L_x_10762:
[----:B------:R-:W-:Y:S05]  /*a270*/  BSYNC B2 ;  /* 0x0000000000027941 */ /* 0x000fea0003800000 */
.L_x_10760:
        /* <DEDUP_REMOVED lines=16> */
.L_x_10766:
[----:B------:R-:W-:Y:S05]  /*a380*/  BSYNC B3 ;  /* 0x0000000000037941 */ /* 0x000fea0003800000 */
.L_x_10765:
        /* <DEDUP_REMOVED lines=43> */
.L_x_10764:
[----:B------:R-:W-:Y:S05]  /*a640*/  BSYNC B2 ;  /* 0x0000000000027941 */ /* 0x000fea0003800000 */
.L_x_10763:
        /* <DEDUP_REMOVED lines=10> */
.L_x_10759:
[----:B------:R-:W-:Y:S05]  /*a6f0*/  BSYNC B1 ;  /* 0x0000000000017941 */ /* 0x000fea0003800000 */
.L_x_10758:
        /* <DEDUP_REMOVED lines=18> */
.L_x_10770:
[----:B------:R-:W-:Y:S02]  /*a820*/  IMAD.MOV.U32 R116, RZ, RZ, R94 ;  /* 0x000000ffff747224 */ /* 0x000fe400078e005e */
.L_x_10771:
[----:B------:R-:W-:Y:S05]  /*a830*/  BSYNC B2 ;  /* 0x0000000000027941 */ /* 0x000fea0003800000 */
.L_x_10769:
        /* <DEDUP_REMOVED lines=16> */
.L_x_10775:
[----:B------:R-:W-:Y:S05]  /*a940*/  BSYNC B3 ;  /* 0x0000000000037941 */ /* 0x000fea0003800000 */
.L_x_10774:
        /* <DEDUP_REMOVED lines=43> */
.L_x_10773:
[----:B------:R-:W-:Y:S05]  /*ac00*/  BSYNC B2 ;  /* 0x0000000000027941 */ /* 0x000fea0003800000 */
.L_x_10772:
        /* <DEDUP_REMOVED lines=10> */
.L_x_10768:
[----:B------:R-:W-:Y:S05]  /*acb0*/  BSYNC B1 ;  /* 0x0000000000017941 */ /* 0x000fea0003800000 */
.L_x_10767:
        /* <DEDUP_REMOVED lines=18> */
.L_x_10779:
[----:B------:R-:W-:Y:S02]  /*ade0*/  IMAD.MOV.U32 R116, RZ, RZ, R94 ;  /* 0x000000ffff747224 */ /* 0x000fe400078e005e */
.L_x_10780:
[----:B------:R-:W-:Y:S05]  /*adf0*/  BSYNC B2 ;  /* 0x0000000000027941 */ /* 0x000fea0003800000 */
.L_x_10778:
        /* <DEDUP_REMOVED lines=16> */
.L_x_10784:
[----:B------:R-:W-:Y:S05]  /*af00*/  BSYNC B3 ;  /* 0x0000000000037941 */ /* 0x000fea0003800000 */
.L_x_10783:
        /* <DEDUP_REMOVED lines=43> */
.L_x_10782:
[----:B------:R-:W-:Y:S05]  /*b1c0*/  BSYNC B2 ;  /* 0x0000000000027941 */ /* 0x000fea0003800000 */
.L_x_10781:
        /* <DEDUP_REMOVED lines=10> */
.L_x_10777:
[----:B------:R-:W-:Y:S05]  /*b270*/  BSYNC B1 ;  /* 0x0000000000017941 */ /* 0x000fea0003800000 */
.L_x_10776:
        /* <DEDUP_REMOVED lines=18> */
.L_x_10788:
[----:B------:R-:W-:Y:S02]  /*b3a0*/  MOV R116, R94 ;  /* 0x0000005e00747202 */ /* 0x000fe40000000f00 */
.L_x_10789:
[----:B------:R-:W-:Y:S05]  /*b3b0*/  BSYNC B2 ;  /* 0x0000000000027941 */ /* 0x000fea0003800000 */
.L_x_10787:
        /* <DEDUP_REMOVED lines=16> */
.L_x_10793:
[----:B------:R-:W-:Y:S05]  /*b4c0*/  BSYNC B3 ;  /* 0x0000000000037941 */ /* 0x000fea0003800000 */
.L_x_10792:
        /* <DEDUP_REMOVED lines=43> */
.L_x_10791:
[----:B------:R-:W-:Y:S05]  /*b780*/  BSYNC B2 ;  /* 0x0000000000027941 */ /* 0x000fea0003800000 */
.L_x_10790:
        /* <DEDUP_REMOVED lines=10> */
.L_x_10786:
[----:B------:R-:W-:Y:S05]  /*b830*/  BSYNC B1 ;  /* 0x0000000000017941 */ /* 0x000fea0003800000 */
.L_x_10785:
        /* <DEDUP_REMOVED lines=18> */
.L_x_10797:
[----:B------:R-:W-:Y:S02]  /*b960*/  IMAD.MOV.U32 R116, RZ, RZ, R94 ;  /* 0x000000ffff747224 */ /* 0x000fe400078e005e */
.L_x_10798:
[----:B------:R-:W-:Y:S05]  /*b970*/  BSYNC B2 ;  /* 0x0000000000027941 */ /* 0x000fea0003800000 */
.L_x_10796:
        /* <DEDUP_REMOVED lines=16> */
.L_x_10802:
[----:B------:R-:W-:Y:S05]  /*ba80*/  BSYNC B3 ;  /* 0x0000000000037941 */ /* 0x000fea0003800000 */
.L_x_10801:
        /* <DEDUP_REMOVED lines=41> */
[----:B------:R-:W-:Y:S01]  /*bd20*/  IMAD.MOV.U32 R75, RZ, RZ, RZ ;  /* 0x000000ffff4b7224 */ /* 0x000fe200078e00ff */
[----:B------:R-:W-:Y:S02]  /*bd30*/  LOP3.LUT R86, R93, UR26, R86, 0x96, !PT ;  /* 0x0000001a5d567c12 */ /* 0x000fe4000f8e9656 */
.L_x_10800:
[----:B------:R-:W-:Y:S05]  /*bd40*/  BSYNC B2 ;  /* 0x0000000000027941 */ /* 0x000fea0003800000 */
.L_x_10799:
        /* <DEDUP_REMOVED lines=10> */
.L_x_10795:
[----:B------:R-:W-:Y:S05]  /*bdf0*/  BSYNC B1 ;  /* 0x0000000000017941 */ /* 0x000fea0003800000 */
.L_x_10794:
        /* <DEDUP_REMOVED lines=18> */
.L_x_10806:
[----:B------:R-:W-:Y:S02]  /*bf20*/  IMAD.MOV.U32 R116, RZ, RZ, R94 ;  /* 0x000000ffff747224 */ /* 0x000fe400078e005e */
.L_x_10807:
[----:B------:R-:W-:Y:S05]  /*bf30*/  BSYNC B2 ;  /* 0x0000000000027941 */ /* 0x000fea0003800000 */
.L_x_10805:
        /* <DEDUP_REMOVED lines=16> */
.L_x_10811:
[----:B------:R-:W-:Y:S05]  /*c040*/  BSYNC B3 ;  /* 0x0000000000037941 */ /* 0x000fea0003800000 */
.L_x_10810:
        /* <DEDUP_REMOVED lines=43> */
.L_x_10809:
[----:B------:R-:W-:Y:S05]  /*c300*/  BSYNC B2 ;  /* 0x0000000000027941 */ /* 0x000fea0003800000 */
.L_x_10808:
        /* <DEDUP_REMOVED lines=10> */
.L_x_10804:
[----:B------:R-:W-:Y:S05]  /*c3b0*/  BSYNC B1 ;  /* 0x0000000000017941 */ /* 0x000fea0003800000 */
.L_x_10803:
        /* <DEDUP_REMOVED lines=18> */
.L_x_10815:
[----:B------:R-:W-:Y:S02]  /*c4e0*/  IMAD.MOV.U32 R118, RZ, RZ, R94 ;  /* 0x000000ffff767224 */ /* 0x000fe400078e005e */
.L_x_10816:
[----:B------:R-:W-:Y:S05]  /*c4f0*/  BSYNC B2 ;  /* 0x0000000000027941 */ /* 0x000fea0003800000 */
.L_x_10814:
        /* <DEDUP_REMOVED lines=16> */
.L_x_10820:
[----:B------:R-:W-:Y:S05]  /*c600*/  BSYNC B3 ;  /* 0x0000000000037941 */ /* 0x000fea0003800000 */
.L_x_10819:
        /* <DEDUP_REMOVED lines=42> */
[----:B------:R-:W-:Y:S02]  /*c8b0*/  IMAD.MOV.U32 R93, RZ, RZ, RZ ;  /* 0x000000ffff5d7224 */ /* 0x000fe400078e00ff */
.L_x_10818:
[----:B------:R-:W-:Y:S05]  /*c8c0*/  BSYNC B2 ;  /* 0x0000000000027941 */ /* 0x000fea0003800000 */
.L_x_10817:
        /* <DEDUP_REMOVED lines=10> */
.L_x_10813:
[----:B------:R-:W-:Y:S05]  /*c970*/  BSYNC B1 ;  /* 0x0000000000017941 */ /* 0x000fea0003800000 */
.L_x_10812:
[----:B------:R-:W-:Y:S01]  /*c980*/  IMAD.WIDE.U32 R114, R115, R114, c[0x0][0x188] ;  /* 0x0000620073727625 */ /* 0x000fe200078e0072 */
[----:B------:R-:W-:Y:S04]  /*c990*/  BSSY B1, `(.L_x_10821) ;  /* 0x0000018000017945 */ /* 0x000fe80003800000 */
[----:B------:R0:W-:Y:S04]  /*c9a0*/  STG.E.128 [R114.64], R68 ;  /* 0x0000004472007986 */ /* 0x0001e8000c101d06 */
[----:B------:R0:W-:Y:S01]  /*c9b0*/  STG.E.128 [R114.64+0x10], R72 ;  /* 0x0000104872007986 */ /* 0x0001e2000c101d06 */
[----:B------:R-:W-:Y:S05]  /*c9c0*/  @!P2 BRA `(.L_x_10822) ;  /* 0x000001400000a947 */ /* 0x000fea0003800000 */
[----:B0-----:R-:W-:Y:S01]  /*c9d0*/  IMAD.U32 R114, R108, 0x10000, RZ ;  /* 0x000100006c727824 */ /* 0x001fe200078e00ff */
        /* <DEDUP_REMOVED lines=13> */
[----:B------:R-:W-:Y:S01]  /*cab0*/  LOP3.LUT R117, R114, R118, R116, 0xfe, !PT ;  /* 0x0000007672757212 */ /* 0x000fe200078efe74 */
[----:B------:R-:W-:Y:S01]  /*cac0*/  IMAD.MOV.U32 R116, RZ, RZ, 0x8 ;  /* 0x00000008ff747424 */ /* 0x000fe200078e00ff */
[----:B------:R-:W-:Y:S02]  /*cad0*/  LOP3.LUT R115, R123, R115, RZ, 0xfc, !PT ;  /* 0x000000737b737212 */ /* 0x000fe400078efcff */
[----:B------:R-:W-:Y:S01]  /*cae0*/  LOP3.LUT R114, R117, 0xff, R110, 0xf8, !PT ;  /* 0x000000ff75727812 */ /* 0x000fe200078ef86e */
[----:B------:R-:W-:-:S05]  /*caf0*/  IMAD.WIDE.U32 R116, R113, R116, c[0x0][0x190] ;  /* 0x0000640071747625 */ /* 0x000fca00078e0074 */
[----:B------:R0:W-:Y:S02]  /*cb00*/  STG.E.64 [R116.64], R114 ;  /* 0x0000007274007986 */ /* 0x0001e4000c101b06 */
.L_x_10822:
[----:B------:R-:W-:Y:S05]  /*cb10*/  BSYNC B1 ;  /* 0x0000000000017941 */ /* 0x000fea0003800000 */
.L_x_10821:
[----:B0-----:R-:W-:Y:S01]  /*cb20*/  FADD.FTZ R114, RZ, R44 ;  /* 0x0000002cff727221 */ /* 0x001fe20000010000 */
[----:B------:R-:W-:-:S03]  /*cb30*/  LOP3.LUT P0, RZ, R111, 0x1f, RZ, 0xc0, !PT ;  /* 0x0000001f6fff7812 */ /* 0x000fc6000780c0ff */
        /* <DEDUP_REMOVED lines=33> */
.L_x_10829:
        /* <DEDUP_REMOVED lines=84> */
.L_x_10830:
[----:B01----:R-:W-:Y:S01]  /*d290*/  FADD.FTZ R118, R113, R118 ;  /* 0x0000007671767221 */ /* 0x003fe20000010000 */
[----:B------:R-:W-:Y:S01]  /*d2a0*/  ISETP.NE.AND P1, PT, RZ, UR8, PT ;  /* 0x00000008ff007c0c */ /* 0x000fe2000bf25270 */
[----:B------:R-:W-:Y:S01]  /*d2b0*/  FMUL.FTZ R114, R119, R119 ;  /* 0x0000007777727220 */ /* 0x000fe20000410000 */
[----:B------:R-:W-:Y:S01]  /*d2c0*/  MOV R113, c[0x0][0x1e0] ;  /* 0x0000780000717a02 */ /* 0x000fe20000000f00 */
[----:B------:R-:W-:Y:S01]  /*d2d0*/  BSSY B1, `(.L_x_10825) ;  /* 0x00000b0000017945 */ /* 0x000fe20003800000 */
[----:B------:R-:W-:Y:S02]  /*d2e0*/  @!P0 LEA R116, P2, R88, c[0x0][0x1a0], 0x2 ;  /* 0x0000680058748a11 */ /* 0x000fe400078410ff */
[----:B------:R-:W-:Y:S01]  /*d2f0*/  FSEL R114, R114, RZ, P1 ;  /* 0x000000ff72727208 */ /* 0x000fe20000800000 */
[----:B------:R-:W-:Y:S01]  /*d300*/  FFMA.FTZ R113, R118, R113, c[0x0][0x228] ;  /* 0x00008a0076717623 */ /* 0x000fe20000010071 */
[----:B------:R-:W-:-:S03]  /*d310*/  @!P0 LEA.HI.X R117, R88, c[0x0][0x1a4], R121, 0x2, P2 ;  /* 0x0000690058758a11 */ /* 0x000fc600010f1479 */
[----:B------:R-:W-:Y:S01]  /*d320*/  FADD.FTZ R113, R113, R114 ;  /* 0x0000007271717221 */ /* 0x000fe20000010000 */
[C---:B------:R-:W-:Y:S01]  /*d330*/  @!P0 LEA R114, P2, R88.reuse, c[0x0][0x1a8], 0x2 ;  /* 0x00006a0058728a11 */ /* 0x040fe200078410ff */
[----:B------:R0:W-:Y:S03]  /*d340*/  @!P0 STG.E [R116.64], R119 ;  /* 0x0000007774008986 */ /* 0x0001e6000c101906 */
[----:B------:R-:W-:Y:S01]  /*d350*/  @!P0 LEA.HI.X R115, R88, c[0x0][0x1ac], R121, 0x2, P2 ;  /* 0x00006b0058738a11 */ /* 0x000fe200010f1479 */
[----:B------:R-:W1:Y:S04]  /*d360*/  MUFU.RSQ R113, R113 ;  /* 0x0000007100717308 */ /* 0x000e680000001400 */
[----:B-1----:R0:W-:Y:S01]  /*d370*/  @!P0 STG.E [R114.64], R113 ;  /* 0x0000007172008986 */ /* 0x0021e2000c101906 */
[----:B------:R-:W-:-:S13]  /*d380*/  ISETP.GE.AND P0, PT, R112, 0x1, PT ;  /* 0x000000017000780c */ /* 0x000fda0003f06270 */
[----:B------:R-:W-:Y:S05]  /*d390*/  @!P0 BRA `(.L_x_10826) ;  /* 0x00000a3000008947 */ /* 0x000fea0003800000 */
[----:B0-----:R-:W-:-:S05]  /*d3a0*/  FSEL R114, R119, RZ, !P1 ;  /* 0x000000ff77727208 */ /* 0x001fca0004800000 */
[----:B------:R-:W-:Y:S01]  /*d3b0*/  FADD.FTZ R116, -R114, R45 ;  /* 0x0000002d72747221 */ /* 0x000fe20000010100 */
[----:B------:R-:W-:Y:S01]  /*d3c0*/  IADD3 R45, R112, -0x1, RZ ;  /* 0xffffffff702d7810 */ /* 0x000fe20007ffe0ff */
[C---:B------:R-:W-:Y:S02]  /*d3d0*/  FADD.FTZ R44, -R114.reuse, R44 ;  /* 0x0000002c722c7221 */ /* 0x040fe40000010100 */
[C---:B------:R-:W-:Y:S02]  /*d3e0*/  FADD.FTZ R69, -R114.reuse, R69 ;  /* 0x0000004572457221 */ /* 0x040fe40000010100 */
[C---:B------:R-:W-:Y:S02]  /*d3f0*/  FADD.FTZ R70, -R114.reuse, R70 ;  /* 0x0000004672467221 */ /* 0x040fe40000010100 */
[----:B------:R-:W-:Y:S02]  /*d400*/  IMAD R45, R45, c[0x0][0x168], RZ ;  /* 0x00005a002d2d7a24 */ /* 0x000fe400078e02ff */
[----:B------:R-:W-:-:S02]  /*d410*/  FADD.FTZ R118, -R114, R47 ;  /* 0x0000002f72767221 */ /* 0x000fc40000010100 */
[C---:B------:R-:W-:Y:S02]  /*d420*/  FMUL.FTZ R47, R113.reuse, R44 ;  /* 0x0000002c712f7220 */ /* 0x040fe40000410000 */
[C---:B------:R-:W-:Y:S02]  /*d430*/  FMUL.FTZ R44, R113.reuse, R69 ;  /* 0x00000045712c7220 */ /* 0x040fe40000410000 */
[C---:B------:R-:W-:Y:S01]  /*d440*/  FMUL.FTZ R69, R113.reuse, R70 ;  /* 0x0000004671457220 */ /* 0x040fe20000410000 */
[----:B------:R-:W-:Y:S01]  /*d450*/  SHF.R.S32.HI R70, RZ, 0x1f, R45 ;  /* 0x0000001fff467819 */ /* 0x000fe2000001142d */
[C---:B------:R-:W-:Y:S02]  /*d460*/  FADD.FTZ R50, -R114.reuse, R50 ;  /* 0x0000003272327221 */ /* 0x040fe40000010100 */
[----:B------:R-:W-:Y:S01]  /*d470*/  FADD.FTZ R122, -R114, R51 ;  /* 0x00000033727a7221 */ /* 0x000fe20000010100 */
[----:B------:R-:W-:Y:S01]  /*d480*/  LEA.HI R45, R70, R45, RZ, 0x3 ;  /* 0x0000002d462d7211 */ /* 0x000fe200078f18ff */
[----:B------:R-:W-:Y:S01]  /*d490*/  FMUL.FTZ R50, R113, R50 ;  /* 0x0000003271327220 */ /* 0x000fe20000410000 */
[----:B------:R-:W-:Y:S01]  /*d4a0*/  PRMT R70, RZ, 0x5410, R31 ;  /* 0x00005410ff467816 */ /* 0x000fe2000000001f */
[----:B------:R-:W-:-:S02]  /*d4b0*/  FADD.FTZ R112, -R114, R73 ;  /* 0x0000004972707221 */ /* 0x000fc40000010100 */
[----:B------:R-:W-:Y:S02]  /*d4c0*/  FMUL.FTZ R73, R113, R122 ;  /* 0x0000007a71497220 */ /* 0x000fe40000410000 */
[----:B------:R-:W-:Y:S01]  /*d4d0*/  FFMA.FTZ R50, R50, R70, R7 ;  /* 0x0000004632327223 */ /* 0x000fe20000010007 */
[----:B------:R-:W-:Y:S01]  /*d4e0*/  PRMT R70, RZ, 0x7610, R31 ;  /* 0x00007610ff467816 */ /* 0x000fe2000000001f */
[C---:B------:R-:W-:Y:S02]  /*d4f0*/  FADD.FTZ R48, -R114.reuse, R48 ;  /* 0x0000003072307221 */ /* 0x040fe40000010100 */
        /* <DEDUP_REMOVED lines=12> */
[C---:B------:R-:W-:Y:S02]  /*d5c0*/  FMUL.FTZ R51, R113.reuse, R118 ;  /* 0x0000007671337220 */ /* 0x040fe40000410000 */
[----:B------:R-:W-:Y:S01]  /*d5d0*/  FFMA.FTZ R70, R46, R70, R3 ;  /* 0x000000462e467223 */ /* 0x000fe20000010003 */
[----:B------:R-:W-:Y:S01]  /*d5e0*/  PRMT R46, RZ, 0x7610, R29 ;  /* 0x00007610ff2e7816 */ /* 0x000fe2000000001d */
[----:B------:R-:W-:Y:S01]  /*d5f0*/  FMUL.FTZ R49, R113, R116 ;  /* 0x0000007471317220 */ /* 0x000fe20000410000 */
[----:B------:R-:W-:Y:S01]  /*d600*/  LOP3.LUT R116, R111, 0x1f, RZ, 0xc0, !PT ;  /* 0x0000001f6f747812 */ /* 0x000fe200078ec0ff */
[C---:B------:R-:W-:Y:S02]  /*d610*/  FADD.FTZ R58, -R114.reuse, R58 ;  /* 0x0000003a723a7221 */ /* 0x040fe40000010100 */
[----:B------:R-:W-:Y:S01]  /*d620*/  FFMA.FTZ R51, R51, R46, R4 ;  /* 0x0000002e33337223 */ /* 0x000fe20000010004 */
[----:B------:R-:W-:Y:S01]  /*d630*/  PRMT R46, RZ, 0x7610, R28 ;  /* 0x00007610ff2e7816 */ /* 0x000fe2000000001c */
[----:B------:R-:W-:Y:S01]  /*d640*/  FMUL.FTZ R58, R113, R58 ;  /* 0x0000003a713a7220 */ /* 0x000fe20000410000 */
[----:B------:R-:W-:Y:S01]  /*d650*/  LEA.HI.SX32 R111, R45, R116, 0x1d ;  /* 0x000000742d6f7211 */ /* 0x000fe200078feaff */
[----:B------:R-:W-:Y:S01]  /*d660*/  FADD.FTZ R59, -R114, R59 ;  /* 0x0000003b723b7221 */ /* 0x000fe20000010100 */
[----:B------:R-:W-:Y:S01]  /*d670*/  F2FP.BF16.PACK_AB R45, R51, R70 ;  /* 0x00000046332d723e */ /* 0x000fe200000010ff */
        /* <DEDUP_REMOVED lines=11> */
[----:B------:R-:W-:Y:S01]  /*d730*/  FADD.FTZ R54, -R114, R54 ;  /* 0x0000003672367221 */ /* 0x000fe20000010100 */
[----:B------:R-:W-:Y:S01]  /*d740*/  F2FP.BF16.PACK_AB R51, R59, R58 ;  /* 0x0000003a3b33723e */ /* 0x000fe200000010ff */
        /* <DEDUP_REMOVED lines=54> */
[----:B------:R-:W-:Y:S01]  /*dab0*/  PRMT R112, RZ, 0x5410, R28 ;  /* 0x00005410ff707816 */ /* 0x000fe2000000001c */
[----:B------:R-:W-:Y:S01]  /*dac0*/  FFMA.FTZ R63, R63, R46, R80 ;  /* 0x0000002e3f3f7223 */ /* 0x000fe20000010050 */
[----:B------:R-:W-:Y:S01]  /*dad0*/  PRMT R46, RZ, 0x5410, R20 ;  /* 0x00005410ff2e7816 */ /* 0x000fe20000000014 */
[----:B------:R-:W-:Y:S01]  /*dae0*/  FMUL.FTZ R113, R113, R114 ;  /* 0x0000007271717220 */ /* 0x000fe20000410000 */
[----:B------:R-:W-:Y:S01]  /*daf0*/  PRMT R114, RZ, 0x7610, R17 ;  /* 0x00007610ff727816 */ /* 0x000fe20000000011 */
[----:B------:R-:W-:Y:S01]  /*db00*/  FFMA.FTZ R112, R47, R112, R0 ;  /* 0x000000702f707223 */ /* 0x000fe20000010000 */
[----:B------:R-:W-:Y:S01]  /*db10*/  F2FP.BF16.PACK_AB R47, R73, R50 ;  /* 0x00000032492f723e */ /* 0x000fe200000010ff */
[----:B------:R-:W-:Y:S01]  /*db20*/  FFMA.FTZ R60, R60, R46, R77 ;  /* 0x0000002e3c3c7223 */ /* 0x000fe2000001004d */
[----:B------:R-:W-:Y:S01]  /*db30*/  PRMT R46, RZ, 0x7610, R20 ;  /* 0x00007610ff2e7816 */ /* 0x000fe20000000014 */
[----:B------:R-:W-:Y:S01]  /*db40*/  FFMA.FTZ R114, R71, R114, R98 ;  /* 0x0000007247727223 */ /* 0x000fe20000010062 */
[----:B------:R-:W-:-:S02]  /*db50*/  PRMT R71, RZ, 0x7610, R16 ;  /* 0x00007610ff477816 */ /* 0x000fc40000000010 */
[----:B------:R-:W-:Y:S01]  /*db60*/  F2FP.BF16.PACK_AB R50, R57, R56 ;  /* 0x000000383932723e */ /* 0x000fe200000010ff */
[----:B------:R-:W-:Y:S01]  /*db70*/  FFMA.FTZ R61, R61, R46, R78 ;  /* 0x0000002e3d3d7223 */ /* 0x000fe2000001004e */
[----:B------:R-:W-:Y:S01]  /*db80*/  PRMT R46, RZ, 0x5410, R19 ;  /* 0x00005410ff2e7816 */ /* 0x000fe20000000013 */
[----:B------:R-:W-:Y:S01]  /*db90*/  FFMA.FTZ R71, R44, R71, R89 ;  /* 0x000000472c477223 */ /* 0x000fe20000010059 */
[----:B------:R-:W-:Y:S02]  /*dba0*/  F2FP.BF16.PACK_AB R44, R49, R112 ;  /* 0x00000070312c723e */ /* 0x000fe400000010ff */
[----:B------:R-:W-:Y:S01]  /*dbb0*/  F2FP.BF16.PACK_AB R49, R55, R54 ;  /* 0x000000363731723e */ /* 0x000fe200000010ff */
[----:B------:R-:W-:Y:S01]  /*dbc0*/  FFMA.FTZ R74, R74, R46, R101 ;  /* 0x0000002e4a4a7223 */ /* 0x000fe20000010065 */
[----:B------:R-:W-:Y:S02]  /*dbd0*/  PRMT R46, RZ, 0x7610, R19 ;  /* 0x00007610ff2e7816 */ /* 0x000fe40000000013 */
[----:B------:R-:W-:-:S02]  /*dbe0*/  F2FP.BF16.PACK_AB R54, R65, R64 ;  /* 0x000000404136723e */ /* 0x000fc400000010ff */
[----:B------:R-:W-:Y:S01]  /*dbf0*/  IADD3 R64, R111, 0x20, RZ ;  /* 0x000000206f407810 */ /* 0x000fe20007ffe0ff */
[----:B------:R-:W-:Y:S01]  /*dc00*/  FFMA.FTZ R113, R113, R46, R102 ;  /* 0x0000002e71717223 */ /* 0x000fe20000010066 */
[--C-:B------:R-:W-:Y:S02]  /*dc10*/  PRMT R46, RZ, 0x5410, R18.reuse ;  /* 0x00005410ff2e7816 */ /* 0x100fe40000000012 */
[----:B------:R-:W-:Y:S02]  /*dc20*/  F2FP.BF16.PACK_AB R55, R67, R66 ;  /* 0x000000424337723e */ /* 0x000fe400000010ff */
[----:B------:R-:W-:Y:S01]  /*dc30*/  F2FP.BF16.PACK_AB R59, R113, R74 ;  /* 0x0000004a713b723e */ /* 0x000fe200000010ff */
[----:B------:R-:W-:Y:S01]  /*dc40*/  FFMA.FTZ R72, R72, R46, R99 ;  /* 0x0000002e48487223 */ /* 0x000fe20000010063 */
[----:B------:R-:W-:-:S05]  /*dc50*/  PRMT R46, RZ, 0x7610, R18 ;  /* 0x00007610ff2e7816 */ /* 0x000fca0000000012 */
[----:B------:R-:W-:Y:S01]  /*dc60*/  FFMA.FTZ R115, R115, R46, R100 ;  /* 0x0000002e73737223 */ /* 0x000fe20000010064 */
[----:B------:R-:W-:-:S04]  /*dc70*/  PRMT R46, RZ, 0x5410, R17 ;  /* 0x00005410ff2e7816 */ /* 0x000fc80000000011 */
[----:B------:R-:W-:Y:S01]  /*dc80*/  F2FP.BF16.PACK_AB R58, R115, R72 ;  /* 0x00000048733a723e */ /* 0x000fe200000010ff */
[----:B------:R-:W-:Y:S01]  /*dc90*/  FFMA.FTZ R69, R69, R46, R90 ;  /* 0x0000002e45457223 */ /* 0x000fe2000001005a */
[----:B------:R-:W-:-:S04]  /*dca0*/  PRMT R46, RZ, 0x5410, R16 ;  /* 0x00005410ff2e7816 */ /* 0x000fc80000000010 */
[----:B------:R-:W-:Y:S01]  /*dcb0*/  F2FP.BF16.PACK_AB R57, R114, R69 ;  /* 0x000000457239723e */ /* 0x000fe200000010ff */
[----:B------:R-:W-:Y:S01]  /*dcc0*/  FFMA.FTZ R68, R68, R46, R85 ;  /* 0x0000002e44447223 */ /* 0x000fe20000010055 */
[----:B------:R-:W-:Y:S02]  /*dcd0*/  F2FP.BF16.PACK_AB R46, R53, R48 ;  /* 0x00000030352e723e */ /* 0x000fe400000010ff */
[----:B------:R-:W-:Y:S02]  /*dce0*/  F2FP.BF16.PACK_AB R48, R75, R52 ;  /* 0x000000344b30723e */ /* 0x000fe400000010ff */
[----:B------:R-:W-:Y:S01]  /*dcf0*/  F2FP.BF16.PACK_AB R52, R61, R60 ;  /* 0x0000003c3d34723e */ /* 0x000fe200000010ff */
[----:B------:R-:W-:Y:S01]  /*dd00*/  IMAD.MOV.U32 R61, RZ, RZ, 0x10 ;  /* 0x00000010ff3d7424 */ /* 0x000fe200078e00ff */
[----:B------:R-:W-:Y:S02]  /*dd10*/  F2FP.BF16.PACK_AB R53, R63, R62 ;  /* 0x0000003e3f35723e */ /* 0x000fe400000010ff */
[C---:B------:R-:W-:Y:S01]  /*dd20*/  IADD3 R62, R111.reuse, 0x40, RZ ;  /* 0x000000406f3e7810 */ /* 0x040fe20007ffe0ff */
[C---:B------:R-:W-:Y:S01]  /*dd30*/  IMAD.WIDE.U32 R66, R111.reuse, R61, c[0x0][0x208] ;  /* 0x000082006f427625 */ /* 0x040fe200078e003d */
[----:B------:R-:W-:-:S02]  /*dd40*/  IADD3 R60, R111, 0x60, RZ ;  /* 0x000000606f3c7810 */ /* 0x000fc40007ffe0ff */
        /* <DEDUP_REMOVED lines=8> */
.L_x_10826:
[----:B0-----:R-:W-:Y:S05]  /*ddd0*/  BSYNC B1 ;  /* 0x0000000000017941 */ /* 0x001fea0003800000 */
.L_x_10825:
[----:B------:R-:W-:-:S04]  /*dde0*/  IMAD.MOV.U32 R45, RZ, RZ, c[0x0][0x160] ;  /* 0x00005800ff2d7624 */ /* 0x000fc800078e00ff */
[----:B------:R-:W-:-:S05]  /*ddf0*/  IMAD R88, R45, 0x4, R88 ;  /* 0x000000042d587824 */ /* 0x000fca00078e0258 */
[----:B------:R-:W-:-:S13]  /*de00*/  ISETP.GE.AND P0, PT, R88, c[0x0][0x164], PT ;  /* 0x0000590058007a0c */ /* 0x000fda0003f06270 */
[----:B------:R-:W-:Y:S01]  /*de10*/  @P0 CALL.REL.NOINC `(.L_x_10827) ;  /* 0x0000001000000944 */ /* 0x000fe20003c00000 */
[----:B------:R-:W-:Y:S05]  /*de20*/  BRA `(.L_x_10828) ;  /* 0xffff2b1000007947 */ /* 0x000fea000383ffff */
.L_x_10827:
[----:B------:R-:W-:Y:S05]  /*de30*/  BSYNC B0 ;  /* 0x0000000000007941 */ /* 0x000fea0003800000 */
.L_x_10526:
[----:B------:R-:W-:Y:S05]  /*de40*/  EXIT ;  /* 0x000000000000794d */ /* 0x000fea0003800000 */
.L_x_10823:
[----:B------:R-:W-:Y:S01]  /*de50*/  IMAD.MOV.U32 R117, RZ, RZ, 0x1 ;  /* 0x00000001ff757424 */ /* 0x000fe200078e00ff */
[----:B------:R-:W-:Y:S01]  /*de60*/  MOV R113, 0xffffffff ;  /* 0xffffffff00717802 */ /* 0x000fe20000000f00 */
[----:B------:R-:W-:Y:S01]  /*de70*/  IMAD.MOV.U32 R116, RZ, RZ, 0x1f ;  /* 0x0000001fff747424 */ /* 0x000fe200078e00ff */
[----:B------:R-:W-:Y:S02]  /*de80*/  MOV R114, 0xdea0 ;  /* 0x0000dea000727802 */ /* 0x000fe40000000f00 */
[----:B------:R-:W-:Y:S05]  /*de90*/  CALL.REL.NOINC `($__internal_59_$__cuda_sm70_shflsync_bfly_p) ;  /* 0x0000078000007944 */ /* 0x000fea0003c00000 */
[----:B01----:R-:W-:Y:S05]  /*dea0*/  BRA `(.L_x_10829) ;  /* 0xffffeea000007947 */ /* 0x003fea000383ffff */
.L_x_10824:
[----:B------:R-:W-:Y:S01]  /*deb0*/  IMAD.MOV.U32 R117, RZ, RZ, 0x2 ;  /* 0x00000002ff757424 */ /* 0x000fe200078e00ff */
[----:B------:R-:W-:Y:S01]  /*dec0*/  MOV R114, 0xdf00 ;  /* 0x0000df0000727802 */ /* 0x000fe20000000f00 */
[----:B------:R-:W-:Y:S02]  /*ded0*/  IMAD.MOV.U32 R116, RZ, RZ, 0x1f ;  /* 0x0000001fff747424 */ /* 0x000fe400078e00ff */
[----:B------:R-:W-:Y:S02]  /*dee0*/  IMAD.MOV.U32 R113, RZ, RZ, -0x1 ;  /* 0xffffffffff717424 */ /* 0x000fe400078e00ff */
[----:B------:R-:W-:Y:S05]  /*def0*/  CALL.REL.NOINC `($__internal_59_$__cuda_sm70_shflsync_bfly_p) ;  /* 0x0000072000007944 */ /* 0x000fea0003c00000 */
[----:B01----:R-:W-:Y:S01]  /*df00*/  FADD.FTZ R118, R118, R113 ;  /* 0x0000007176767221 */ /* 0x003fe20000010000 */
[----:B------:R-:W-:Y:S01]  /*df10*/  MOV R113, 0xffffffff ;  /* 0xffffffff00717802 */ /* 0x000fe20000000f00 */
[----:B------:R-:W-:Y:S01]  /*df20*/  IMAD.MOV.U32 R117, RZ, RZ, 0x4 ;  /* 0x00000004ff757424 */ /* 0x000fe200078e00ff */
[----:B------:R-:W-:Y:S01]  /*df30*/  MOV R114, 0xdf60 ;  /* 0x0000df6000727802 */ /* 0x000fe20000000f00 */
[----:B------:R-:W-:-:S02]  /*df40*/  IMAD.MOV.U32 R116, RZ, RZ, 0x1f ;  /* 0x0000001fff747424 */ /* 0x000fc400078e00ff */
[----:B------:R-:W-:Y:S05]  /*df50*/  CALL.REL.NOINC `($__internal_59_$__cuda_sm70_shflsync_bfly_p) ;  /* 0x000006c000007944 */ /* 0x000fea0003c00000 */
[----:B01----:R-:W-:Y:S01]  /*df60*/  FADD.FTZ R118, R118, R113 ;  /* 0x0000007176767221 */ /* 0x003fe20000010000 */
[----:B------:R-:W-:Y:S01]  /*df70*/  MOV R114, 0xdfc0 ;  /* 0x0000dfc000727802 */ /* 0x000fe20000000f00 */
[----:B------:R-:W-:-:S02]  /*df80*/  IMAD.MOV.U32 R117, RZ, RZ, 0x8 ;  /* 0x00000008ff757424 */ /* 0x000fc400078e00ff */
[----:B------:R-:W-:Y:S02]  /*df90*/  IMAD.MOV.U32 R116, RZ, RZ, 0x1f ;  /* 0x0000001fff747424 */ /* 0x000fe400078e00ff */
[----:B------:R-:W-:Y:S02]  /*dfa0*/  IMAD.MOV.U32 R113, RZ, RZ, -0x1 ;  /* 0xffffffffff717424 */ /* 0x000fe400078e00ff */
[----:B------:R-:W-:Y:S05]  /*dfb0*/  CALL.REL.NOINC `($__internal_59_$__cuda_sm70_shflsync_bfly_p) ;  /* 0x0000066000007944 */ /* 0x000fea0003c00000 */
[----:B01----:R-:W-:Y:S01]  /*dfc0*/  FADD.FTZ R118, R118, R113 ;  /* 0x0000007176767221 */ /* 0x003fe20000010000 */
[----:B------:R-:W-:Y:S01]  /*dfd0*/  MOV R113, 0xffffffff ;  /* 0xffffffff00717802 */ /* 0x000fe20000000f00 */
[----:B------:R-:W-:Y:S01]  /*dfe0*/  IMAD.MOV.U32 R117, RZ, RZ, 0x10 ;  /* 0x00000010ff757424 */ /* 0x000fe200078e00ff */
[----:B------:R-:W-:Y:S01]  /*dff0*/  MOV R114, 0xe020 ;  /* 0x0000e02000727802 */ /* 0x000fe20000000f00 */
[----:B------:R-:W-:Y:S02]  /*e000*/  IMAD.MOV.U32 R116, RZ, RZ, 0x1f ;  /* 0x0000001fff747424 */ /* 0x000fe400078e00ff */
[----:B------:R-:W-:Y:S05]  /*e010*/  CALL.REL.NOINC `($__internal_59_$__cuda_sm70_shflsync_bfly_p) ;  /* 0x0000060000007944 */ /* 0x000fea0003c00000 */
[----:B-1----:R-:W-:Y:S02]  /*e020*/  FADD.FTZ R113, R118, R113 ;  /* 0x0000007176717221 */ /* 0x002fe40000010000 */
[----:B0-----:R-:W-:Y:S02]  /*e030*/  IMAD.MOV.U32 R117, RZ, RZ, 0x1 ;  /* 0x00000001ff757424 */ /* 0x001fe400078e00ff */
[----:B------:R-:W-:-:S02]  /*e040*/  FMUL.FTZ R119, R113, c[0x0][0x1e0] ;  /* 0x0000780071777a20 */ /* 0x000fc40000410000 */
[----:B------:R-:W-:Y:S02]  /*e050*/  IMAD.MOV.U32 R116, RZ, RZ, 0x1f ;  /* 0x0000001fff747424 */ /* 0x000fe400078e00ff */
        /* <DEDUP_REMOVED lines=73> */
[----:B01----:R-:W-:Y:S01]  /*e4f0*/  FADD.FTZ R118, R118, R113 ;  /* 0x0000007176767221 */ /* 0x003fe20000010000 */
[----:B------:R-:W-:Y:S01]  /*e500*/  MOV R114, 0xe550 ;  /* 0x0000e55000727802 */ /* 0x000fe20000000f00 */
[----:B------:R-:W-:Y:S02]  /*e510*/  IMAD.MOV.U32 R117, RZ, RZ, 0x4 ;  /* 0x00000004ff757424 */ /* 0x000fe400078e00ff */
[----:B------:R-:W-:-:S02]  /*e520*/  IMAD.MOV.U32 R116, RZ, RZ, 0x1f ;  /* 0x0000001fff747424 */ /* 0x000fc400078e00ff */
        /* <DEDUP_REMOVED lines=11> */
[----:B------:R-:W-:Y:S02]  /*e5e0*/  IMAD.MOV.U32 R116, RZ, RZ, 0x1f ;  /* 0x0000001fff747424 */ /* 0x000fe400078e00ff */
[----:B------:R-:W-:-:S02]  /*e5f0*/  IMAD.MOV.U32 R113, RZ, RZ, -0x1 ;  /* 0xffffffffff717424 */ /* 0x000fc400078e00ff */
[----:B------:R-:W-:Y:S05]  /*e600*/  CALL.REL.NOINC `($__internal_59_$__cuda_sm70_shflsync_bfly_p) ;  /* 0x0000001000007944 */ /* 0x000fea0003c00000 */
[----:B01----:R-:W-:Y:S05]  /*e610*/  BRA `(.L_x_10830) ;  /* 0xffffec7000007947 */ /* 0x003fea000383ffff */
        .weak           $__internal_59_$__cuda_sm70_shflsync_bfly_p
        .type           $__internal_59_$__cuda_sm70_shflsync_bfly_p,@function
        .size           $__internal_59_$__cuda_sm70_shflsync_bfly_p,(.L_x_29199 - $__internal_59_$__cuda_sm70_shflsync_bfly_p)
$__internal_59_$__cuda_sm70_shflsync_bfly_p:
[----:B------:R-:W-:Y:S01]  /*e620*/  IMAD.MOV.U32 R115, RZ, RZ, 0x0 ;  /* 0x00000000ff737424 */ /* 0x000fe200078e00ff */
[----:B------:R-:W-:Y:S04]  /*e630*/  WARPSYNC R113 ;  /* 0x0000007100007348 */ /* 0x000fe80003800000 */
[----:B------:R0:W1:Y:S01]  /*e640*/  SHFL.BFLY PT, R113, R118, R117, R116 ;  /* 0x0c00007576717389 */ /* 0x00006200000e0074 */
[----:B------:R-:W-:Y:S05]  /*e650*/  RET.REL.NODEC R114 `(_ZN10layer_norm13ln_fwd_kernelINS_13Kernel_traitsI13__nv_bfloat16S2_fS2_fjLj1024ELj1ELj4ELj1ELj16ENS_18Kernel_traits_baseILj1024ES2_S2_fS2_fjLj128EEEEELb1ELb0ELb1ELb1EEEvNS_9FwdParamsE) ;  /* 0xffff19a072007950 */ /* 0x000fea0003c3ffff */
.L_x_10831:
        /* <DEDUP_REMOVED lines=10> */
.L_x_29199:


//--------------------- .text._ZN10layer_norm13ln_fwd_kernelINS_13Kernel_traitsI13__nv_bfloat16S2_fS2_fjLj1024ELj1ELj4ELj1ELj16ENS_18Kernel_traits_baseILj1024ES2_S2_fS2_fjLj128EEEEELb1ELb1ELb0ELb0EEEvNS_9FwdParamsE --------------------------
	.section	.text._ZN10layer_norm13ln_fwd_kernelINS_13Kernel_traitsI13__nv_bfloat16S2_fS2_fjLj1024ELj1ELj4ELj1ELj16ENS_18Kernel_traits_baseILj1024ES2_S2_fS2_fjLj128EEEEELb1ELb1ELb0ELb0EEEvNS_9FwdParamsE,"ax",@progbits
	.sectioninfo	@"SHI_REGISTERS=168"
	.align	128
        .global         _ZN10layer_norm13ln_fwd_kernelINS_13Kernel_traitsI13__nv_bfloat16S2_fS2_fjLj1024ELj1ELj4ELj1ELj16ENS_18Kernel_traits_baseILj1024ES2_S2_fS2_fjLj128EEEEELb1ELb1ELb0ELb0EEEvNS_9FwdParamsE
        .type           _ZN10layer_norm13ln_fwd_kernelINS_13Kernel_traitsI13__nv_bfloat16S2_fS2_fjLj1024ELj1ELj4ELj1ELj16ENS_18Kernel_traits_baseILj1024ES2_S2_fS2_fjLj128EEEEELb1ELb1ELb0ELb0EEEvNS_9FwdParamsE,@function
        .size           _ZN10layer_norm13ln_fwd_kernelINS_13Kernel_traitsI13__nv_bfloat16S2_fS2_fjLj1024ELj1ELj4ELj1ELj16ENS_18Kernel_traits_baseILj1024ES2_S2_fS2_fjLj128EEEEELb1ELb1ELb0ELb0EEEvNS_9FwdParamsE,(.L_x_29200 - _ZN10layer_norm13ln_fwd_kernelINS_13Kernel_traitsI13__nv_bfloat16S2_fS2_fjLj1024ELj1ELj4ELj1ELj16ENS_18Kernel_traits_baseILj1024ES2_S2_fS2_fjLj128EEEEELb1ELb1ELb0ELb0EEEvNS_9FwdParamsE)
        .other          _ZN10layer_norm13ln_fwd_kernelINS_13Kernel_traitsI13__nv_bfloat16S2_fS2_fjLj1024ELj1ELj4ELj1ELj16ENS_18Kernel_traits_baseILj1024ES2_S2_fS2_fjLj128EEEEELb1ELb1ELb0ELb0EEEvNS_9FwdParamsE,@"STO_CUDA_ENTRY STV_DEFAULT"
_ZN10layer_norm13ln_fwd_kernelINS_13Kernel_traitsI13__nv_bfloat16S2_fS2_fjLj1024ELj1ELj4ELj1ELj16ENS_18Kernel_traits_baseILj1024ES2_S2_fS2_fjLj128EEEEELb1ELb1ELb0ELb0EEEvNS_9FwdParamsE:
.text._ZN10layer_norm13ln_fwd_kernelINS_13Kernel_traitsI13__nv_bfloat16S2_fS2_fjLj1024ELj1ELj4ELj1ELj16ENS_18Kernel_traits_baseILj1024ES2_S2_fS2_fjLj128EEEEELb1ELb1ELb0ELb0EEEvNS_9FwdParamsE:
        /* <DEDUP_REMOVED lines=10> */
[----:B------:R-:W-:Y:S01]  /*00a0*/  @P0 IMAD.MOV.U32 R8, RZ, RZ, R148 ;  /* 0x000000ffff080224 */ /* 0x000fe200078e0094 */
[----:B------:R-:W-:-:S05]  /*00b0*/  @P0 MOV R9, R149 ;  /* 0x0000009500090202 */ /* 0x000fca0000000f00 */
        /* <DEDUP_REMOVED lines=94> */
.L_x_10833:
[----:B0-----:R-:W-:Y:S05]  /*06a0*/  BSYNC B0 ;  /* 0x0000000000007941 */ /* 0x001fea0003800000 */
.L_x_10832:
        /* <DEDUP_REMOVED lines=16> */
.L_x_10835:
[----:B0-----:R-:W-:Y:S05]  /*07b0*/  BSYNC B0 ;  /* 0x0000000000007941 */ /* 0x001fea0003800000 */
.L_x_10834:
        /* <DEDUP_REMOVED lines=16> */
.L_x_10837:
[----:B0-----:R-:W-:Y:S05]  /*08c0*/  BSYNC B0 ;  /* 0x0000000000007941 */ /* 0x001fea0003800000 */
.L_x_10836:
        /* <DEDUP_REMOVED lines=15> */
.L_x_10839:
[----:B0-----:R-:W-:Y:S05]  /*09c0*/  BSYNC B0 ;  /* 0x0000000000007941 */ /* 0x001fea0003800000 */
.L_x_10838:
[----:B------:R-:W-:Y:S02]  /*09d0*/  ISETP.GE.AND P0, PT, R18, c[0x0][0x164], PT ;  /* 0x0000590012007a0c */ /* 0x000fe40003f06270 */
[----:B------:R-:W-:Y:S02]  /*09e0*/  LOP3.LUT R150, R15, UR23, R8, 0x96, !PT ;  /* 0x000000170f967c12 */ /* 0x000fe4000f8e9608 */
[----:B------:R-:W-:-:S09]  /*09f0*/  LOP3.LUT R152, R13, UR24, R2, 0x96, !PT ;  /* 0x000000180d987c12 */ /* 0x000fd2000f8e9602 */
[----:B------:R-:W-:Y:S05]  /*0a00*/  @P0 EXIT ;  /* 0x000000000000094d */ /* 0x000fea0003800000 */
[----:B------:R-:W-:Y:S01]  /*0a10*/  IMAD R73, R73, -0x2daee0ad, RZ ;  /* 0xd2511f5349497824 */ /* 0x000fe200078e02ff */
[--C-:B-----5:R-:W-:Y:S01]  /*0a20*/  PRMT R17, RZ, 0x5410, R4.reuse ;  /* 0x00005410ff117816 */ /* 0x120fe20000000004 */
[----:B------:R-:W-:Y:S01]  /*0a30*/  IMAD R72, R72, -0x326172a9, RZ ;  /* 0xcd9e8d5748487824 */ /* 0x000fe200078e02ff */
[----:B------:R-:W-:Y:S01]  /*0a40*/  PRMT R16, RZ, 0x7610, R4 ;  /* 0x00007610ff107816 */ /* 0x000fe20000000004 */
[----:B------:R-:W-:Y:S01]  /*0a50*/  IMAD.HI.U32 R143, R152, -0x326172a9, RZ ;  /* 0xcd9e8d57988f7827 */ /* 0x000fe200078e00ff */
[--C-:B------:R-:W-:Y:S01]  /*0a60*/  PRMT R15, RZ, 0x5410, R5.reuse ;  /* 0x00005410ff0f7816 */ /* 0x100fe20000000005 */
[----:B------:R-:W-:Y:S01]  /*0a70*/  BSSY B0, `(.L_x_10840) ;  /* 0x0000cec000007945 */ /* 0x000fe20003800000 */
[----:B------:R-:W-:Y:S01]  /*0a80*/  PRMT R14, RZ, 0x7610, R5 ;  /* 0x00007610ff0e7816 */ /* 0x000fe20000000005 */
[----:B------:R-:W-:Y:S01]  /*0a90*/  IMAD.HI.U32 R144, R150, -0x2daee0ad, RZ ;  /* 0xd2511f5396907827 */ /* 0x000fe200078e00ff */
[--C-:B------:R-:W-:Y:S01]  /*0aa0*/  PRMT R13, RZ, 0x5410, R6.reuse ;  /* 0x00005410ff0d7816 */ /* 0x100fe20000000006 */
[----:B------:R-:W-:Y:S01]  /*0ab0*/  ULDC.U8 UR8, c[0x0][0x1f0] ;  /* 0x00007c0000087ab9 */ /* 0x000fe20000000000 */
        /* <DEDUP_REMOVED lines=97> */
.L_x_11084:
[----:B------:R-:W-:Y:S02]  /*10d0*/  ISETP.NE.U32.AND P0, PT, RZ, c[0x0][0x1c0], PT ;  /* 0x00007000ff007a0c */ /* 0x000fe40003f05070 */
[----:B------:R-:W-:-:S02]  /*10e0*/  ISETP.NE.AND P1, PT, R23, RZ, PT ;  /* 0x000000ff1700720c */ /* 0x000fc40003f25270 */
[----:B------:R-:W-:-:S13]  /*10f0*/  ISETP.NE.AND.EX P0, PT, RZ, c[0x0][0x1c4], PT, P0 ;  /* 0x00007100ff007a0c */ /* 0x000fda0003f05300 */
[----:B------:R-:W-:-:S04]  /*1100*/  @P0 IMAD.MOV.U32 R161, RZ, RZ, 0x2 ;  /* 0x00000002ffa10424 */ /* 0x000fc800078e00ff */
[----:B------:R-:W-:-:S06]  /*1110*/  @P0 IMAD.WIDE R160, R18, R161, c[0x0][0x1c0] ;  /* 0x0000700012a00625 */ /* 0x000fcc00078e02a1 */
[----:B------:R-:W2:Y:S01]  /*1120*/  @P0 LDG.E.U16 R160, [R160.64] ;  /* 0x00000006a0a00981 */ /* 0x000ea2000c1e1500 */
[----:B------:R-:W-:Y:S01]  /*1130*/  IMAD R72, R18, c[0x0][0x168], RZ ;  /* 0x00005a0012487a24 */ /* 0x000fe200078e02ff */
[----:B------:R-:W-:Y:S02]  /*1140*/  BSSY B1, `(.L_x_10841) ;  /* 0x00002dc000017945 */ /* 0x000fe40003800000 */
[----:B------:R-:W0:Y:S02]  /*1150*/  S2R R74, SR_TID.X ;  /* 0x00000000004a7919 */ /* 0x000e240000002100 */
[----:B------:R-:W-:-:S04]  /*1160*/  SHF.R.S32.HI R73, RZ, 0x1f, R72 ;  /* 0x0000001fff497819 */ /* 0x000fc80000011448 */
[----:B------:R-:W-:Y:S01]  /*1170*/  LEA.HI R153, R73, R72, RZ, 0x3 ;  /* 0x0000004849997211 */ /* 0x000fe200078f18ff */
[----:B------:R-:W-:Y:S01]  /*1180*/  IMAD.MOV.U32 R73, RZ, RZ, 0x3f800000 ;  /* 0x3f800000ff497424 */ /* 0x000fe200078e00ff */
[----:B0-----:R-:W-:-:S04]  /*1190*/  LOP3.LUT R72, R74, 0x1f, RZ, 0xc0, !PT ;  /* 0x0000001f4a487812 */ /* 0x001fc800078ec0ff */
[----:B------:R-:W-:-:S05]  /*11a0*/  LEA.HI.SX32 R153, R153, R72, 0x1d ;  /* 0x0000004899997211 */ /* 0x000fca00078feaff */
[----:B------:R-:W-:Y:S01]  /*11b0*/  IMAD.MOV.U32 R74, RZ, RZ, R153 ;  /* 0x000000ffff4a7224 */ /* 0x000fe200078e0099 */
[----:B--2---:R-:W-:Y:S01]  /*11c0*/  @P0 PRMT R73, RZ, 0x5410, R160 ;  /* 0x00005410ff490816 */ /* 0x004fe200000000a0 */
[----:B------:R-:W-:Y:S05]  /*11d0*/  @!P1 BRA `(.L_x_10842) ;  /* 0x00002d2000009947 */ /* 0x000fea0003800000 */
[----:B------:R-:W-:Y:S01]  /*11e0*/  HFMA2.MMA R44, -RZ, RZ, 0, 9.5367431640625e-07 ;  /* 0x00000010ff2c7435 */ /* 0x000fe200000001ff */
[----:B------:R-:W-:-:S04]  /*11f0*/  ISETP.NE.U32.AND P0, PT, RZ, c[0x0][0x180], PT ;  /* 0x00006000ff007a0c */ /* 0x000fc80003f05070 */
[----:B------:R-:W-:-:S05]  /*1200*/  ISETP.NE.AND.EX P0, PT, RZ, c[0x0][0x184], PT, P0 ;  /* 0x00006100ff007a0c */ /* 0x000fca0003f05300 */
[----:B------:R-:W-:-:S06]  /*1210*/  IMAD.WIDE.U32 R44, R153, R44, c[0x0][0x170] ;  /* 0x00005c00992c7625 */ /* 0x000fcc00078e002c */
[----:B------:R-:W5:Y:S02]  /*1220*/  LDG.E.128 R44, [R44.64] ;  /* 0x000000062c2c7981 */ /* 0x000f64000c1e1d00 */
        /* <DEDUP_REMOVED lines=16> */
.L_x_10844:
[----:B0-----:R-:W-:Y:S02]  /*1330*/  IMAD.MOV.U32 R155, RZ, RZ, R152 ;  /* 0x000000ffff9b7224 */ /* 0x001fe400078e0098 */
.L_x_10845:
[----:B------:R-:W-:Y:S05]  /*1340*/  BSYNC B2 ;  /* 0x0000000000027941 */ /* 0x000fea0003800000 */
.L_x_10843:
        /* <DEDUP_REMOVED lines=16> */
.L_x_10849:
[----:B------:R-:W-:Y:S05]  /*1450*/  BSYNC B3 ;  /* 0x0000000000037941 */ /* 0x000fea0003800000 */
.L_x_10848:
        /* <DEDUP_REMOVED lines=44> */
.L_x_10847:
[----:B------:R-:W-:Y:S05]  /*1720*/  BSYNC B2 ;  /* 0x0000000000027941 */ /* 0x000fea0003800000 */
.L_x_10846:
[----:B------:R-:W0:Y:S01]  /*1730*/  I2F.U32 R40, R155 ;  /* 0x0000009b00287306 */ /* 0x000e220000201000 */
[----:B-----5:R-:W-:Y:S01]  /*1740*/  PRMT R74, RZ, 0x5410, R44 ;  /* 0x00005410ff4a7816 */ /* 0x020fe2000000002c */
[----:B------:R-:W-:Y:S01]  /*1750*/  IMAD.MOV.U32 R157, RZ, RZ, 0x2f800000 ;  /* 0x2f800000ff9d7424 */ /* 0x000fe200078e00ff */
[----:B------:R-:W-:Y:S01]  /*1760*/  ISETP.NE.U32.AND P0, PT, RZ, c[0x0][0x180], PT ;  /* 0x00006000ff007a0c */ /* 0x000fe20003f05070 */
[----:B------:R-:W-:Y:S02]  /*1770*/  BSSY B2, `(.L_x_10850) ;  /* 0x0000016000027945 */ /* 0x000fe40003800000 */
[----:B------:R-:W-:Y:S01]  /*1780*/  FMUL.FTZ R74, R74, R73 ;  /* 0x000000494a4a7220 */ /* 0x000fe20000410000 */
[----:B------:R-:W-:-:S03]  /*1790*/  ISETP.NE.AND.EX P0, PT, RZ, c[0x0][0x184], PT, P0 ;  /* 0x00006100ff007a0c */ /* 0x000fc60003f05300 */
        /* <DEDUP_REMOVED lines=18> */
.L_x_10851:
[----:B------:R-:W-:Y:S02]  /*18c0*/  IMAD.MOV.U32 R148, RZ, RZ, R152 ;  /* 0x000000ffff947224 */ /* 0x000fe400078e0098 */
.L_x_10852:
[----:B------:R-:W-:Y:S05]  /*18d0*/  BSYNC B2 ;  /* 0x0000000000027941 */ /* 0x000fea0003800000 */
.L_x_10850:
        /* <DEDUP_REMOVED lines=16> */
.L_x_10856:
[----:B------:R-:W-:Y:S05]  /*19e0*/  BSYNC B3 ;  /* 0x0000000000037941 */ /* 0x000fea0003800000 */
.L_x_10855:
        /* <DEDUP_REMOVED lines=44> */
.L_x_10854:
[----:B------:R-:W-:Y:S05]  /*1cb0*/  BSYNC B2 ;  /* 0x0000000000027941 */ /* 0x000fea0003800000 */
.L_x_10853:
        /* <DEDUP_REMOVED lines=22> */
.L_x_10858:
[----:B------:R-:W-:Y:S02]  /*1e20*/  IMAD.MOV.U32 R44, RZ, RZ, R152 ;  /* 0x000000ffff2c7224 */ /* 0x000fe400078e0098 */
.L_x_10859:
[----:B------:R-:W-:Y:S05]  /*1e30*/  BSYNC B2 ;  /* 0x0000000000027941 */ /* 0x000fea0003800000 */
.L_x_10857:
        /* <DEDUP_REMOVED lines=16> */
.L_x_10863:
[----:B------:R-:W-:Y:S05]  /*1f40*/  BSYNC B3 ;  /* 0x0000000000037941 */ /* 0x000fea0003800000 */
.L_x_10862:
        /* <DEDUP_REMOVED lines=44> */
.L_x_10861:
[----:B------:R-:W-:Y:S05]  /*2210*/  BSYNC B2 ;  /* 0x0000000000027941 */ /* 0x000fea0003800000 */
.L_x_10860:
        /* <DEDUP_REMOVED lines=21> */
.L_x_10865:
[----:B------:R-:W-:Y:S02]  /*2370*/  IMAD.MOV.U32 R44, RZ, RZ, R152 ;  /* 0x000000ffff2c7224 */ /* 0x000fe400078e0098 */
.L_x_10866:
[----:B------:R-:W-:Y:S05]  /*2380*/  BSYNC B2 ;  /* 0x0000000000027941 */ /* 0x000fea0003800000 */
.L_x_10864:
        /* <DEDUP_REMOVED lines=16> */
.L_x_10870:
[----:B------:R-:W-:Y:S05]  /*2490*/  BSYNC B3 ;  /* 0x0000000000037941 */ /* 0x000fea0003800000 */
.L_x_10869:
        /* <DEDUP_REMOVED lines=44> */
.L_x_10868:
[----:B------:R-:W-:Y:S05]  /*2760*/  BSYNC B2 ;  /* 0x0000000000027941 */ /* 0x000fea0003800000 */
.L_x_10867:
        /* <DEDUP_REMOVED lines=21> */
.L_x_10872:
[----:B------:R-:W-:Y:S02]  /*28c0*/  IMAD.MOV.U32 R148, RZ, RZ, R152 ;  /* 0x000000ffff947224 */ /* 0x000fe400078e0098 */
.L_x_10873:
[----:B------:R-:W-:Y:S05]  /*28d0*/  BSYNC B2 ;  /* 0x0000000000027941 */ /* 0x000fea0003800000 */
.L_x_10871:
        /* <DEDUP_REMOVED lines=16> */
.L_x_10877:
[----:B------:R-:W-:Y:S05]  /*29e0*/  BSYNC B3 ;  /* 0x0000000000037941 */ /* 0x000fea0003800000 */
.L_x_10876:
        /* <DEDUP_REMOVED lines=44> */
.L_x_10875:
[----:B------:R-:W-:Y:S05]  /*2cb0*/  BSYNC B2 ;  /* 0x0000000000027941 */ /* 0x000fea0003800000 */
.L_x_10874:
        /* <DEDUP_REMOVED lines=21> */
.L_x_10879:
[----:B------:R-:W-:Y:S02]  /*2e10*/  IMAD.MOV.U32 R148, RZ, RZ, R152 ;  /* 0x000000ffff947224 */ /* 0x000fe400078e0098 */
.L_x_10880:
[----:B------:R-:W-:Y:S05]  /*2e20*/  BSYNC B2 ;  /* 0x0000000000027941 */ /* 0x000fea0003800000 */
.L_x_10878:
        /* <DEDUP_REMOVED lines=16> */
.L_x_10884:
[----:B------:R-:W-:Y:S05]  /*2f30*/  BSYNC B3 ;  /* 0x0000000000037941 */ /* 0x000fea0003800000 */
.L_x_10883:
        /* <DEDUP_REMOVED lines=44> */
.L_x_10882:
[----:B------:R-:W-:Y:S05]  /*3200*/  BSYNC B2 ;  /* 0x0000000000027941 */ /* 0x000fea0003800000 */
.L_x_10881:
        /* <DEDUP_REMOVED lines=21> */
.L_x_10886:
[----:B------:R-:W-:Y:S02]  /*3360*/  IMAD.MOV.U32 R164, RZ, RZ, R152 ;  /* 0x000000ffffa47224 */ /* 0x000fe400078e0098 */
.L_x_10887:
[----:B------:R-:W-:Y:S05]  /*3370*/  BSYNC B2 ;  /* 0x0000000000027941 */ /* 0x000fea0003800000 */
.L_x_10885:
        /* <DEDUP_REMOVED lines=16> */
.L_x_10891:
[----:B------:R-:W-:Y:S05]  /*3480*/  BSYNC B3 ;  /* 0x0000000000037941 */ /* 0x000fea0003800000 */
.L_x_10890:
        /* <DEDUP_REMOVED lines=44> */
.L_x_10889:
[----:B------:R-:W-:Y:S05]  /*3750*/  BSYNC B2 ;  /* 0x0000000000027941 */ /* 0x000fea0003800000 */
.L_x_10888:
        /* <DEDUP_REMOVED lines=21> */
.L_x_10893:
[----:B------:R-:W-:Y:S02]  /*38b0*/  IMAD.MOV.U32 R164, RZ, RZ, R152 ;  /* 0x000000ffffa47224 */ /* 0x000fe400078e0098 */
.L_x_10894:
[----:B------:R-:W-:Y:S05]  /*38c0*/  BSYNC B2 ;  /* 0x0000000000027941 */ /* 0x000fea0003800000 */
.L_x_10892:
        /* <DEDUP_REMOVED lines=18> */
.L_x_10898:
[----:B------:R-:W-:Y:S05]  /*39f0*/  BSYNC B3 ;  /* 0x0000000000037941 */ /* 0x000fea0003800000 */
.L_x_10897:
        /* <DEDUP_REMOVED lines=44> */
.L_x_10896:
[----:B------:R-:W-:Y:S05]  /*3cc0*/  BSYNC B2 ;  /* 0x0000000000027941 */ /* 0x000fea0003800000 */
.L_x_10895:
[----:B------:R-:W0:Y:S01]  /*3cd0*/  I2F.U32 R74, R164 ;  /* 0x000000a4004a7306 */ /* 0x000e220000201000 */
[----:B------:R-:W-:Y:S02]  /*3ce0*/  SEL R160, RZ, 0x1, P1 ;  /* 0x00000001ffa07807 */ /* 0x000fe40000800000 */
[----:B------:R-:W-:Y:S02]  /*3cf0*/  ISETP.NE.AND P6, PT, R155, RZ, PT ;  /* 0x000000ff9b00720c */ /* 0x000fe40003fc5270 */
[----:B------:R-:W-:Y:S01]  /*3d00*/  SEL R155, RZ, 0x10000, P5 ;  /* 0x00010000ff9b7807 */ /* 0x000fe20002800000 */
[----:B------:R-:W-:Y:S01]  /*3d10*/  IMAD.WIDE.U32 R160, R160, 0x10000, RZ ;  /* 0x00010000a0a07825 */ /* 0x000fe200078e00ff */
[----:B------:R-:W-:Y:S02]  /*3d20*/  SEL R162, RZ, 0x1, P2 ;  /* 0x00000001ffa27807 */ /* 0x000fe40001000000 */
[----:B------:R-:W-:-:S02]  /*3d30*/  ISETP.NE.AND P5, PT, R159, RZ, PT ;  /* 0x000000ff9f00720c */ /* 0x000fc40003fa5270 */
[----:B------:R-:W-:Y:S01]  /*3d40*/  SEL R159, RZ, 0x100, P4 ;  /* 0x00000100ff9f7807 */ /* 0x000fe20002000000 */
[----:B------:R-:W-:Y:S01]  /*3d50*/  IMAD.WIDE.U32 R162, R162, 0x1000000, RZ ;  /* 0x01000000a2a27825 */ /* 0x000fe200078e00ff */
[----:B------:R-:W-:-:S03]  /*3d60*/  SEL R75, RZ, 0x1, P3 ;  /* 0x00000001ff4b7807 */ /* 0x000fc60001800000 */
[----:B0-----:R-:W-:Y:S01]  /*3d70*/  FFMA.FTZ R157, R74, R157, 1.1641532182693481445e-10 ;  /* 0x2f0000004a9d7423 */ /* 0x001fe2000001009d */
[----:B------:R-:W-:-:S04]  /*3d80*/  SEL R74, RZ, 0x1, P5 ;  /* 0x00000001ff4a7807 */ /* 0x000fc80002800000 */
[----:B------:R-:W-:-:S04]  /*3d90*/  FSETP.GTU.FTZ.AND P1, PT, R157, c[0x0][0x1e4], PT ;  /* 0x000079009d007a0b */ /* 0x000fc80003f3c000 */
[----:B------:R-:W-:-:S04]  /*3da0*/  SEL R157, RZ, 0x1000000, P1 ;  /* 0x01000000ff9d7807 */ /* 0x000fc80000800000 */
[----:B------:R-:W-:-:S04]  /*3db0*/  LOP3.LUT R155, R159, R157, R155, 0xfe, !PT ;  /* 0x0000009d9f9b7212 */ /* 0x000fc800078efe9b */
[----:B------:R-:W-:Y:S01]  /*3dc0*/  LOP3.LUT R155, R163, R155, R75, 0xfe, !PT ;  /* 0x0000009ba39b7212 */ /* 0x000fe200078efe4b */
[----:B------:R-:W-:-:S05]  /*3dd0*/  IMAD.WIDE.U32 R74, R74, 0x100, RZ ;  /* 0x000001004a4a7825 */ /* 0x000fca00078e00ff */
[----:B------:R-:W-:Y:S02]  /*3de0*/  LOP3.LUT R162, R74, R162, R160, 0xfe, !PT ;  /* 0x000000a24aa27212 */ /* 0x000fe400078efea0 */
[----:B------:R-:W-:Y:S02]  /*3df0*/  PRMT R74, RZ, 0x7610, R47 ;  /* 0x00007610ff4a7816 */ /* 0x000fe4000000002f */
[----:B------:R-:W-:Y:S02]  /*3e00*/  LOP3.LUT R161, R75, R155, R161, 0xfe, !PT ;  /* 0x0000009b4ba17212 */ /* 0x000fe400078efea1 */
[----:B------:R-:W-:Y:S01]  /*3e10*/  SEL R75, RZ, 0x1, P6 ;  /* 0x00000001ff4b7807 */ /* 0x000fe20003000000 */
[----:B------:R-:W-:-:S03]  /*3e20*/  FMUL.FTZ R74, R74, R73 ;  /* 0x000000494a4a7220 */ /* 0x000fc60000410000 */
[----:B------:R-:W-:Y:S01]  /*3e30*/  LOP3.LUT R160, R162, R75, RZ, 0xfc, !PT ;  /* 0x0000004ba2a07212 */ /* 0x000fe200078efcff */
[----:B------:R-:W-:-:S05]  /*3e40*/  FMUL.FTZ R74, R74, c[0x0][0x1e8] ;  /* 0x00007a004a4a7a20 */ /* 0x000fca0000410000 */
[----:B------:R-:W-:Y:S02]  /*3e50*/  FSEL R47, R74, RZ, !P1 ;  /* 0x000000ff4a2f7208 */ /* 0x000fe40004800000 */
[C---:B------:R-:W-:Y:S02]  /*3e60*/  LEA R164, P1, R153.reuse, c[0x0][0x188], 0x5 ;  /* 0x0000620099a47a11 */ /* 0x040fe400078228ff */
[C---:B------:R-:W-:Y:S01]  /*3e70*/  IADD3 R74, R153.reuse, 0x20, RZ ;  /* 0x00000020994a7810 */ /* 0x040fe20007ffe0ff */
[----:B------:R-:W-:Y:S01]  /*3e80*/  FMUL.FTZ R47, R10, R47 ;  /* 0x0000002f0a2f7220 */ /* 0x000fe20000410000 */
[----:B------:R-:W-:-:S03]  /*3e90*/  LEA.HI.X R165, R153, c[0x0][0x18c], RZ, 0x5, P1 ;  /* 0x0000630099a57a11 */ /* 0x000fc600008f2cff */
[----:B------:R-:W-:Y:S01]  /*3ea0*/  @P0 FADD.FTZ R47, R39, R47 ;  /* 0x0000002f272f0221 */ /* 0x000fe20000010000 */
[C---:B------:R-:W-:Y:S01]  /*3eb0*/  LEA R162, P0, R153.reuse, c[0x0][0x190], 0x3 ;  /* 0x0000640099a27a11 */ /* 0x040fe200078018ff */
[----:B------:R0:W-:Y:S03]  /*3ec0*/  STG.E.128 [R164.64], R40 ;  /* 0x00000028a4007986 */ /* 0x0001e6000c101d06 */
[----:B------:R-:W-:Y:S01]  /*3ed0*/  LEA.HI.X R163, R153, c[0x0][0x194], RZ, 0x3, P0 ;  /* 0x0000650099a37a11 */ /* 0x000fe200000f1cff */
[----:B------:R0:W-:Y:S04]  /*3ee0*/  STG.E.128 [R164.64+0x10], R44 ;  /* 0x0000102ca4007986 */ /* 0x0001e8000c101d06 */
[----:B------:R0:W-:Y:S04]  /*3ef0*/  STG.E.64 [R162.64], R160 ;  /* 0x000000a0a2007986 */ /* 0x0001e8000c101b06 */
.L_x_10842:
[----:B------:R-:W-:Y:S05]  /*3f00*/  BSYNC B1 ;  /* 0x0000000000017941 */ /* 0x000fea0003800000 */
.L_x_10841:
        /* <DEDUP_REMOVED lines=24> */
.L_x_10902:
[----:B-1----:R-:W-:Y:S02]  /*4090*/  IMAD.MOV.U32 R155, RZ, RZ, R152 ;  /* 0x000000ffff9b7224 */ /* 0x002fe400078e0098 */
.L_x_10903:
[----:B------:R-:W-:Y:S05]  /*40a0*/  BSYNC B2 ;  /* 0x0000000000027941 */ /* 0x000fea0003800000 */
.L_x_10901:
        /* <DEDUP_REMOVED lines=16> */
.L_x_10907:
[----:B------:R-:W-:Y:S05]  /*41b0*/  BSYNC B3 ;  /* 0x0000000000037941 */ /* 0x000fea0003800000 */
.L_x_10906:
[----:B------:R-:W-:Y:S01]  /*41c0*/  IMAD.HI.U32 R49, R22, -0x326172a9, RZ ;  /* 0xcd9e8d5716317827 */ /* 0x000fe200078e00ff */
[----:B------:R-:W-:-:S03]  /*41d0*/  LOP3.LUT R48, R48, UR5, R147, 0x96, !PT ;  /* 0x0000000530307c12 */ /* 0x000fc6000f8e9693 */
[----:B------:R-:W-:Y:S01]  /*41e0*/  IMAD R51, R22, -0x326172a9, RZ ;  /* 0xcd9e8d5716337824 */ /* 0x000fe200078e02ff */
[----:B0-----:R-:W-:Y:S01]  /*41f0*/  LOP3.LUT R160, R49, UR4, R20, 0x96, !PT ;  /* 0x0000000431a07c12 */ /* 0x001fe2000f8e9614 */
        /* <DEDUP_REMOVED lines=40> */
.L_x_10905:
[----:B------:R-:W-:Y:S05]  /*4480*/  BSYNC B2 ;  /* 0x0000000000027941 */ /* 0x000fea0003800000 */
.L_x_10904:
[----:B------:R-:W1:Y:S01]  /*4490*/  I2F.U32 R48, R155 ;  /* 0x0000009b00307306 */ /* 0x000e620000201000 */
[----:B-----5:R-:W-:Y:S01]  /*44a0*/  PRMT R148, RZ, 0x5410, R52 ;  /* 0x00005410ff947816 */ /* 0x020fe20000000034 */
[----:B------:R-:W-:Y:S01]  /*44b0*/  IMAD.MOV.U32 R75, RZ, RZ, 0x2f800000 ;  /* 0x2f800000ff4b7424 */ /* 0x000fe200078e00ff */
[----:B------:R-:W-:Y:S01]  /*44c0*/  ISETP.NE.U32.AND P0, PT, RZ, c[0x0][0x180], PT ;  /* 0x00006000ff007a0c */ /* 0x000fe20003f05070 */
[----:B------:R-:W-:Y:S01]  /*44d0*/  BSSY B2, `(.L_x_10908) ;  /* 0x0000016000027945 */ /* 0x000fe20003800000 */
[----:B------:R-:W-:Y:S01]  /*44e0*/  IADD3 R159, R50, 0x1, RZ ;  /* 0x00000001329f7810 */ /* 0x000fe20007ffe0ff */
[----:B------:R-:W-:Y:S01]  /*44f0*/  FMUL.FTZ R148, R148, R73 ;  /* 0x0000004994947220 */ /* 0x000fe20000410000 */
[----:B------:R-:W-:-:S03]  /*4500*/  ISETP.NE.AND.EX P0, PT, RZ, c[0x0][0x184], PT, P0 ;  /* 0x00006100ff007a0c */ /* 0x000fc60003f05300 */
        /* <DEDUP_REMOVED lines=17> */
.L_x_10909:
[----:B------:R-:W-:Y:S02]  /*4620*/  IMAD.MOV.U32 R148, RZ, RZ, R152 ;  /* 0x000000ffff947224 */ /* 0x000fe400078e0098 */
.L_x_10910:
[----:B------:R-:W-:Y:S05]  /*4630*/  BSYNC B2 ;  /* 0x0000000000027941 */ /* 0x000fea0003800000 */
.L_x_10908:
        /* <DEDUP_REMOVED lines=16> */
.L_x_10914:
[----:B------:R-:W-:Y:S05]  /*4740*/  BSYNC B3 ;  /* 0x0000000000037941 */ /* 0x000fea0003800000 */
.L_x_10913:
[----:B------:R-:W-:Y:S01]  /*4750*/  LOP3.LUT R50, R50, UR5, R147, 0x96, !PT ;  /* 0x0000000532327c12 */ /* 0x000fe2000f8e9693 */
[----:B------:R-:W-:-:S04]  /*4760*/  IMAD.HI.U32 R49, R22, -0x326172a9, RZ ;  /* 0xcd9e8d5716317827 */ /* 0x000fc800078e00ff */
[----:B------:R-:W-:Y:S01]  /*4770*/  IMAD R143, R22, -0x326172a9, RZ ;  /* 0xcd9e8d57168f7824 */ /* 0x000fe200078e02ff */
[----:B------:R-:W-:Y:S01]  /*4780*/  LOP3.LUT R49, R49, UR4, R20, 0x96, !PT ;  /* 0x0000000431317c12 */ /* 0x000fe2000f8e9614 */
[----:B------:R-:W-:-:S04]  /*4790*/  IMAD.WIDE.U32 R50, R50, -0x326172a9, RZ ;  /* 0xcd9e8d5732327825 */ /* 0x000fc800078e00ff */
[----:B0-----:R-:W-:Y:S01]  /*47a0*/  IMAD.WIDE.U32 R162, R49, -0x2daee0ad, RZ ;  /* 0xd2511f5331a27825 */ /* 0x001fe200078e00ff */
        /* <DEDUP_REMOVED lines=38> */
.L_x_10912:
[----:B------:R-:W-:Y:S05]  /*4a10*/  BSYNC B2 ;  /* 0x0000000000027941 */ /* 0x000fea0003800000 */
.L_x_10911:
[----:B------:R-:W1:Y:S01]  /*4a20*/  I2F.U32 R50, R148 ;  /* 0x0000009400327306 */ /* 0x000e620000201000 */
[----:B------:R-:W-:Y:S01]  /*4a30*/  PRMT R52, RZ, 0x7610, R52 ;  /* 0x00007610ff347816 */ /* 0x000fe20000000034 */
[----:B------:R-:W-:Y:S01]  /*4a40*/  BSSY B2, `(.L_x_10915) ;  /* 0x0000015000027945 */ /* 0x000fe20003800000 */
[----:B------:R-:W-:-:S03]  /*4a50*/  IADD3 R51, R159, 0x1, RZ ;  /* 0x000000019f337810 */ /* 0x000fc60007ffe0ff */
[----:B------:R-:W-:-:S04]  /*4a60*/  FMUL.FTZ R52, R52, R73 ;  /* 0x0000004934347220 */ /* 0x000fc80000410000 */
        /* <DEDUP_REMOVED lines=17> */
.L_x_10916:
[----:B------:R-:W-:Y:S02]  /*4b80*/  IMAD.MOV.U32 R52, RZ, RZ, R152 ;  /* 0x000000ffff347224 */ /* 0x000fe400078e0098 */
.L_x_10917:
[----:B------:R-:W-:Y:S05]  /*4b90*/  BSYNC B2 ;  /* 0x0000000000027941 */ /* 0x000fea0003800000 */
.L_x_10915:
        /* <DEDUP_REMOVED lines=16> */
.L_x_10921:
[----:B------:R-:W-:Y:S05]  /*4ca0*/  BSYNC B3 ;  /* 0x0000000000037941 */ /* 0x000fea0003800000 */
.L_x_10920:
        /* <DEDUP_REMOVED lines=44> */
.L_x_10919:
[----:B------:R-:W-:Y:S05]  /*4f70*/  BSYNC B2 ;  /* 0x0000000000027941 */ /* 0x000fea0003800000 */
.L_x_10918:
[----:B------:R1:W2:Y:S01]  /*4f80*/  I2F.U32 R50, R52 ;  /* 0x0000003400327306 */ /* 0x0002a20000201000 */
[C---:B------:R-:W-:Y:S01]  /*4f90*/  ISETP.NE.AND P2, PT, R51.reuse, 0x1, PT ;  /* 0x000000013300780c */ /* 0x040fe20003f45270 */
[----:B------:R-:W-:Y:S01]  /*4fa0*/  BSSY B2, `(.L_x_10922) ;  /* 0x0000014000027945 */ /* 0x000fe20003800000 */
[----:B------:R-:W-:Y:S02]  /*4fb0*/  IADD3 R159, R51, 0x1, RZ ;  /* 0x00000001339f7810 */ /* 0x000fe40007ffe0ff */
[----:B-1----:R-:W-:-:S05]  /*4fc0*/  PRMT R52, RZ, 0x5410, R53 ;  /* 0x00005410ff347816 */ /* 0x002fca0000000035 */
[----:B------:R-:W-:Y:S02]  /*4fd0*/  FMUL.FTZ R148, R52, R73 ;  /* 0x0000004934947220 */ /* 0x000fe40000410000 */
[----:B--2---:R-:W-:Y:S02]  /*4fe0*/  FFMA.FTZ R50, R50, R75, 1.1641532182693481445e-10 ;  /* 0x2f00000032327423 */ /* 0x004fe4000001004b */
        /* <DEDUP_REMOVED lines=14> */
.L_x_10923:
[----:B------:R-:W-:Y:S02]  /*50d0*/  IMAD.MOV.U32 R52, RZ, RZ, R152 ;  /* 0x000000ffff347224 */ /* 0x000fe400078e0098 */
.L_x_10924:
[----:B------:R-:W-:Y:S05]  /*50e0*/  BSYNC B2 ;  /* 0x0000000000027941 */ /* 0x000fea0003800000 */
.L_x_10922:
        /* <DEDUP_REMOVED lines=16> */
.L_x_10928:
[----:B------:R-:W-:Y:S05]  /*51f0*/  BSYNC B3 ;  /* 0x0000000000037941 */ /* 0x000fea0003800000 */
.L_x_10927:
[----:B------:R-:W-:Y:S01]  /*5200*/  LOP3.LUT R144, R144, UR5, R147, 0x96, !PT ;  /* 0x0000000590907c12 */ /* 0x000fe2000f8e9693 */
[----:B------:R-:W-:-:S04]  /*5210*/  IMAD.HI.U32 R51, R22, -0x326172a9, RZ ;  /* 0xcd9e8d5716337827 */ /* 0x000fc800078e00ff */
[----:B------:R-:W-:Y:S01]  /*5220*/  IMAD R143, R22, -0x326172a9, RZ ;  /* 0xcd9e8d57168f7824 */ /* 0x000fe200078e02ff */
[----:B------:R-:W-:Y:S01]  /*5230*/  LOP3.LUT R51, R51, UR4, R20, 0x96, !PT ;  /* 0x0000000433337c12 */ /* 0x000fe2000f8e9614 */
[----:B0-----:R-:W-:-:S04]  /*5240*/  IMAD.WIDE.U32 R160, R144, -0x326172a9, RZ ;  /* 0xcd9e8d5790a07825 */ /* 0x001fc800078e00ff */
        /* <DEDUP_REMOVED lines=39> */
.L_x_10926:
[----:B------:R-:W-:Y:S05]  /*54c0*/  BSYNC B2 ;  /* 0x0000000000027941 */ /* 0x000fea0003800000 */
.L_x_10925:
[----:B------:R-:W1:Y:S01]  /*54d0*/  I2F.U32 R52, R52 ;  /* 0x0000003400347306 */ /* 0x000e620000201000 */
[----:B------:R-:W-:Y:S01]  /*54e0*/  PRMT R148, RZ, 0x7610, R53 ;  /* 0x00007610ff947816 */ /* 0x000fe20000000035 */
[----:B------:R-:W-:Y:S01]  /*54f0*/  BSSY B2, `(.L_x_10929) ;  /* 0x0000014000027945 */ /* 0x000fe20003800000 */
[C---:B------:R-:W-:Y:S02]  /*5500*/  ISETP.NE.AND P3, PT, R159.reuse, 0x1, PT ;  /* 0x000000019f00780c */ /* 0x040fe40003f65270 */
[----:B------:R-:W-:Y:S01]  /*5510*/  IADD3 R53, R159, 0x1, RZ ;  /* 0x000000019f357810 */ /* 0x000fe20007ffe0ff */
[----:B------:R-:W-:-:S04]  /*5520*/  FMUL.FTZ R148, R148, R73 ;  /* 0x0000004994947220 */ /* 0x000fc80000410000 */
        /* <DEDUP_REMOVED lines=15> */
.L_x_10930:
[----:B------:R-:W-:Y:S02]  /*5620*/  IMAD.MOV.U32 R148, RZ, RZ, R152 ;  /* 0x000000ffff947224 */ /* 0x000fe400078e0098 */
.L_x_10931:
[----:B------:R-:W-:Y:S05]  /*5630*/  BSYNC B2 ;  /* 0x0000000000027941 */ /* 0x000fea0003800000 */
.L_x_10929:
        /* <DEDUP_REMOVED lines=16> */
.L_x_10935:
[----:B------:R-:W-:Y:S05]  /*5740*/  BSYNC B3 ;  /* 0x0000000000037941 */ /* 0x000fea0003800000 */
.L_x_10934:
        /* <DEDUP_REMOVED lines=44> */
.L_x_10933:
[----:B------:R-:W-:Y:S05]  /*5a10*/  BSYNC B2 ;  /* 0x0000000000027941 */ /* 0x000fea0003800000 */
.L_x_10932:
[----:B------:R1:W2:Y:S01]  /*5a20*/  I2F.U32 R52, R148 ;  /* 0x0000009400347306 */ /* 0x0002a20000201000 */
[C---:B------:R-:W-:Y:S01]  /*5a30*/  ISETP.NE.AND P4, PT, R53.reuse, 0x1, PT ;  /* 0x000000013500780c */ /* 0x040fe20003f85270 */
[----:B------:R-:W-:Y:S01]  /*5a40*/  BSSY B2, `(.L_x_10936) ;  /* 0x0000014000027945 */ /* 0x000fe20003800000 */
[----:B0-----:R-:W-:Y:S02]  /*5a50*/  IADD3 R160, R53, 0x1, RZ ;  /* 0x0000000135a07810 */ /* 0x001fe40007ffe0ff */
        /* <DEDUP_REMOVED lines=17> */
.L_x_10937:
[----:B------:R-:W-:Y:S02]  /*5b70*/  IMAD.MOV.U32 R148, RZ, RZ, R152 ;  /* 0x000000ffff947224 */ /* 0x000fe400078e0098 */
.L_x_10938:
[----:B------:R-:W-:Y:S05]  /*5b80*/  BSYNC B2 ;  /* 0x0000000000027941 */ /* 0x000fea0003800000 */
.L_x_10936:
        /* <DEDUP_REMOVED lines=16> */
.L_x_10942:
[----:B------:R-:W-:Y:S05]  /*5c90*/  BSYNC B3 ;  /* 0x0000000000037941 */ /* 0x000fea0003800000 */
.L_x_10941:
        /* <DEDUP_REMOVED lines=44> */
.L_x_10940:
[----:B------:R-:W-:Y:S05]  /*5f60*/  BSYNC B2 ;  /* 0x0000000000027941 */ /* 0x000fea0003800000 */
.L_x_10939:
        /* <DEDUP_REMOVED lines=21> */
.L_x_10944:
[----:B------:R-:W-:Y:S02]  /*60c0*/  IMAD.MOV.U32 R159, RZ, RZ, R152 ;  /* 0x000000ffff9f7224 */ /* 0x000fe400078e0098 */
.L_x_10945:
[----:B------:R-:W-:Y:S05]  /*60d0*/  BSYNC B2 ;  /* 0x0000000000027941 */ /* 0x000fea0003800000 */
.L_x_10943:
        /* <DEDUP_REMOVED lines=16> */
.L_x_10949:
[----:B------:R-:W-:Y:S05]  /*61e0*/  BSYNC B3 ;  /* 0x0000000000037941 */ /* 0x000fea0003800000 */
.L_x_10948:
        /* <DEDUP_REMOVED lines=44> */
.L_x_10947:
[----:B------:R-:W-:Y:S05]  /*64b0*/  BSYNC B2 ;  /* 0x0000000000027941 */ /* 0x000fea0003800000 */
.L_x_10946:
        /* <DEDUP_REMOVED lines=21> */
.L_x_10951:
[----:B------:R-:W-:Y:S02]  /*6610*/  IMAD.MOV.U32 R159, RZ, RZ, R152 ;  /* 0x000000ffff9f7224 */ /* 0x000fe400078e0098 */
.L_x_10952:
[----:B------:R-:W-:Y:S05]  /*6620*/  BSYNC B2 ;  /* 0x0000000000027941 */ /* 0x000fea0003800000 */
.L_x_10950:
        /* <DEDUP_REMOVED lines=18> */
.L_x_10956:
[----:B------:R-:W-:Y:S05]  /*6750*/  BSYNC B3 ;  /* 0x0000000000037941 */ /* 0x000fea0003800000 */
.L_x_10955:
        /* <DEDUP_REMOVED lines=44> */
.L_x_10954:
[----:B------:R-:W-:Y:S05]  /*6a20*/  BSYNC B2 ;  /* 0x0000000000027941 */ /* 0x000fea0003800000 */
.L_x_10953:
[----:B------:R-:W0:Y:S01]  /*6a30*/  I2F.U32 R159, R159 ;  /* 0x0000009f009f7306 */ /* 0x000e220000201000 */
[----:B------:R-:W-:Y:S02]  /*6a40*/  SEL R160, RZ, 0x10000, P5 ;  /* 0x00010000ffa07807 */ /* 0x000fe40002800000 */
[----:B------:R-:W-:Y:S02]  /*6a50*/  SEL R162, RZ, 0x1, P1 ;  /* 0x00000001ffa27807 */ /* 0x000fe40000800000 */
[----:B------:R-:W-:Y:S02]  /*6a60*/  ISETP.NE.AND P5, PT, R157, RZ, PT ;  /* 0x000000ff9d00720c */ /* 0x000fe40003fa5270 */
[----:B------:R-:W-:Y:S01]  /*6a70*/  SEL R157, RZ, 0x100, P4 ;  /* 0x00000100ff9d7807 */ /* 0x000fe20002000000 */
[----:B------:R-:W-:Y:S01]  /*6a80*/  IMAD.WIDE.U32 R162, R162, 0x10000, RZ ;  /* 0x00010000a2a27825 */ /* 0x000fe200078e00ff */
[----:B------:R-:W-:-:S02]  /*6a90*/  SEL R164, RZ, 0x1, P2 ;  /* 0x00000001ffa47807 */ /* 0x000fc40001000000 */
[----:B------:R-:W-:Y:S02]  /*6aa0*/  SEL R161, RZ, 0x1, P5 ;  /* 0x00000001ffa17807 */ /* 0x000fe40002800000 */
[----:B------:R-:W-:Y:S01]  /*6ab0*/  ISETP.NE.AND P6, PT, R155, RZ, PT ;  /* 0x000000ff9b00720c */ /* 0x000fe20003fc5270 */
[----:B------:R-:W-:Y:S01]  /*6ac0*/  IMAD.WIDE.U32 R164, R164, 0x1000000, RZ ;  /* 0x01000000a4a47825 */ /* 0x000fe200078e00ff */
[----:B------:R-:W-:-:S03]  /*6ad0*/  SEL R155, RZ, 0x1, P3 ;  /* 0x00000001ff9b7807 */ /* 0x000fc60001800000 */
[----:B0-----:R-:W-:-:S05]  /*6ae0*/  FFMA.FTZ R75, R159, R75, 1.1641532182693481445e-10 ;  /* 0x2f0000009f4b7423 */ /* 0x001fca000001004b */
[----:B------:R-:W-:-:S04]  /*6af0*/  FSETP.GTU.FTZ.AND P1, PT, R75, c[0x0][0x1e4], PT ;  /* 0x000079004b007a0b */ /* 0x000fc80003f3c000 */
[----:B------:R-:W-:-:S04]  /*6b00*/  SEL R75, RZ, 0x1000000, P1 ;  /* 0x01000000ff4b7807 */ /* 0x000fc80000800000 */
[----:B------:R-:W-:Y:S01]  /*6b10*/  LOP3.LUT R157, R157, R75, R160, 0xfe, !PT ;  /* 0x0000004b9d9d7212 */ /* 0x000fe200078efea0 */
[----:B------:R-:W-:-:S03]  /*6b20*/  IMAD.WIDE.U32 R160, R161, 0x100, RZ ;  /* 0x00000100a1a07825 */ /* 0x000fc600078e00ff */
[----:B------:R-:W-:Y:S02]  /*6b30*/  LOP3.LUT R155, R165, R157, R155, 0xfe, !PT ;  /* 0x0000009da59b7212 */ /* 0x000fe400078efe9b */
[----:B------:R-:W-:Y:S02]  /*6b40*/  LOP3.LUT R75, R160, R164, R162, 0xfe, !PT ;  /* 0x000000a4a04b7212 */ /* 0x000fe400078efea2 */
[----:B------:R-:W-:Y:S02]  /*6b50*/  PRMT R160, RZ, 0x7610, R55 ;  /* 0x00007610ffa07816 */ /* 0x000fe40000000037 */
[----:B------:R-:W-:-:S03]  /*6b60*/  LOP3.LUT R161, R161, R155, R163, 0xfe, !PT ;  /* 0x0000009ba1a17212 */ /* 0x000fc600078efea3 */
[----:B------:R-:W-:-:S04]  /*6b70*/  FMUL.FTZ R160, R160, R73 ;  /* 0x00000049a0a07220 */ /* 0x000fc80000410000 */
[----:B------:R-:W-:-:S05]  /*6b80*/  FMUL.FTZ R160, R160, c[0x0][0x1e8] ;  /* 0x00007a00a0a07a20 */ /* 0x000fca0000410000 */
[----:B------:R-:W-:Y:S02]  /*6b90*/  FSEL R55, R160, RZ, !P1 ;  /* 0x000000ffa0377208 */ /* 0x000fe40004800000 */
[----:B------:R-:W-:Y:S02]  /*6ba0*/  LEA R164, P1, R74, c[0x0][0x188], 0x5 ;  /* 0x000062004aa47a11 */ /* 0x000fe400078228ff */
[----:B------:R-:W-:Y:S01]  /*6bb0*/  SEL R160, RZ, 0x1, P6 ;  /* 0x00000001ffa07807 */ /* 0x000fe20003000000 */
[----:B------:R-:W-:Y:S01]  /*6bc0*/  FMUL.FTZ R55, R2, R55 ;  /* 0x0000003702377220 */ /* 0x000fe20000410000 */
[C---:B------:R-:W-:Y:S02]  /*6bd0*/  LEA.HI.X R165, R74.reuse, c[0x0][0x18c], RZ, 0x5, P1 ;  /* 0x000063004aa57a11 */ /* 0x040fe400008f2cff */
[----:B------:R-:W-:Y:S01]  /*6be0*/  LOP3.LUT R160, R75, R160, RZ, 0xfc, !PT ;  /* 0x000000a04ba07212 */ /* 0x000fe200078efcff */
[----:B------:R-:W-:Y:S01]  /*6bf0*/  @P0 FADD.FTZ R55, R39, R55 ;  /* 0x0000003727370221 */ /* 0x000fe20000010000 */
[C---:B------:R-:W-:Y:S01]  /*6c00*/  LEA R162, P0, R74.reuse, c[0x0][0x190], 0x3 ;  /* 0x000064004aa27a11 */ /* 0x040fe200078018ff */
[----:B------:R0:W-:Y:S03]  /*6c10*/  STG.E.128 [R164.64], R48 ;  /* 0x00000030a4007986 */ /* 0x0001e6000c101d06 */
[C---:B------:R-:W-:Y:S01]  /*6c20*/  LEA.HI.X R163, R74.reuse, c[0x0][0x194], RZ, 0x3, P0 ;  /* 0x000065004aa37a11 */ /* 0x040fe200000f1cff */
[----:B------:R0:W-:Y:S01]  /*6c30*/  STG.E.128 [R164.64+0x10], R52 ;  /* 0x00001034a4007986 */ /* 0x0001e2000c101d06 */
[----:B------:R-:W-:-:S03]  /*6c40*/  IADD3 R74, R74, 0x20, RZ ;  /* 0x000000204a4a7810 */ /* 0x000fc60007ffe0ff */
[----:B------:R0:W-:Y:S04]  /*6c50*/  STG.E.64 [R162.64], R160 ;  /* 0x000000a0a2007986 */ /* 0x0001e8000c101b06 */
.L_x_10900:
[----:B------:R-:W-:Y:S05]  /*6c60*/  BSYNC B1 ;  /* 0x0000000000017941 */ /* 0x000fea0003800000 */
.L_x_10899:
        /* <DEDUP_REMOVED lines=24> */
.L_x_10960:
[----:B-1----:R-:W-:Y:S02]  /*6df0*/  MOV R155, R152 ;  /* 0x00000098009b7202 */ /* 0x002fe40000000f00 */
.L_x_10961:
[----:B------:R-:W-:Y:S05]  /*6e00*/  BSYNC B2 ;  /* 0x0000000000027941 */ /* 0x000fea0003800000 */
.L_x_10959:
        /* <DEDUP_REMOVED lines=16> */
.L_x_10965:
[----:B------:R-:W-:Y:S05]  /*6f10*/  BSYNC B3 ;  /* 0x0000000000037941 */ /* 0x000fea0003800000 */
.L_x_10964:
        /* <DEDUP_REMOVED lines=44> */
.L_x_10963:
[----:B------:R-:W-:Y:S05]  /*71e0*/  BSYNC B2 ;  /* 0x0000000000027941 */ /* 0x000fea0003800000 */
.L_x_10962:
        /* <DEDUP_REMOVED lines=25> */
.L_x_10967:
[----:B------:R-:W-:Y:S02]  /*7380*/  IMAD.MOV.U32 R148, RZ, RZ, R152 ;  /* 0x000000ffff947224 */ /* 0x000fe400078e0098 */
.L_x_10968:
[----:B------:R-:W-:Y:S05]  /*7390*/  BSYNC B2 ;  /* 0x0000000000027941 */ /* 0x000fea0003800000 */
.L_x_10966:
        /* <DEDUP_REMOVED lines=16> */
.L_x_10972:
[----:B------:R-:W-:Y:S05]  /*74a0*/  BSYNC B3 ;  /* 0x0000000000037941 */ /* 0x000fea0003800000 */
.L_x_10971:
        /* <DEDUP_REMOVED lines=44> */
.L_x_10970:
[----:B------:R-:W-:Y:S05]  /*7770*/  BSYNC B2 ;  /* 0x0000000000027941 */ /* 0x000fea0003800000 */
.L_x_10969:
        /* <DEDUP_REMOVED lines=22> */
.L_x_10974:
[----:B------:R-:W-:Y:S02]  /*78e0*/  IMAD.MOV.U32 R60, RZ, RZ, R152 ;  /* 0x000000ffff3c7224 */ /* 0x000fe400078e0098 */
.L_x_10975:
[----:B------:R-:W-:Y:S05]  /*78f0*/  BSYNC B2 ;  /* 0x0000000000027941 */ /* 0x000fea0003800000 */
.L_x_10973:
        /* <DEDUP_REMOVED lines=16> */
.L_x_10979:
[----:B------:R-:W-:Y:S05]  /*7a00*/  BSYNC B3 ;  /* 0x0000000000037941 */ /* 0x000fea0003800000 */
.L_x_10978:
        /* <DEDUP_REMOVED lines=44> */
.L_x_10977:
[----:B------:R-:W-:Y:S05]  /*7cd0*/  BSYNC B2 ;  /* 0x0000000000027941 */ /* 0x000fea0003800000 */
.L_x_10976:
        /* <DEDUP_REMOVED lines=21> */
.L_x_10981:
[----:B------:R-:W-:Y:S02]  /*7e30*/  IMAD.MOV.U32 R60, RZ, RZ, R152 ;  /* 0x000000ffff3c7224 */ /* 0x000fe400078e0098 */
.L_x_10982:
[----:B------:R-:W-:Y:S05]  /*7e40*/  BSYNC B2 ;  /* 0x0000000000027941 */ /* 0x000fea0003800000 */
.L_x_10980:
        /* <DEDUP_REMOVED lines=16> */
.L_x_10986:
[----:B------:R-:W-:Y:S05]  /*7f50*/  BSYNC B3 ;  /* 0x0000000000037941 */ /* 0x000fea0003800000 */
.L_x_10985:
        /* <DEDUP_REMOVED lines=44> */
.L_x_10984:
[----:B------:R-:W-:Y:S05]  /*8220*/  BSYNC B2 ;  /* 0x0000000000027941 */ /* 0x000fea0003800000 */
.L_x_10983:
        /* <DEDUP_REMOVED lines=21> */
.L_x_10988:
[----:B------:R-:W-:Y:S02]  /*8380*/  IMAD.MOV.U32 R148, RZ, RZ, R152 ;  /* 0x000000ffff947224 */ /* 0x000fe400078e0098 */
.L_x_10989:
[----:B------:R-:W-:Y:S05]  /*8390*/  BSYNC B2 ;  /* 0x0000000000027941 */ /* 0x000fea0003800000 */
.L_x_10987:
        /* <DEDUP_REMOVED lines=16> */
.L_x_10993:
[----:B------:R-:W-:Y:S05]  /*84a0*/  BSYNC B3 ;  /* 0x0000000000037941 */ /* 0x000fea0003800000 */
.L_x_10992:
        /* <DEDUP_REMOVED lines=44> */
.L_x_10991:
[----:B------:R-:W-:Y:S05]  /*8770*/  BSYNC B2 ;  /* 0x0000000000027941 */ /* 0x000fea0003800000 */
.L_x_10990:
        /* <DEDUP_REMOVED lines=21> */
.L_x_10995:
[----:B------:R-:W-:Y:S02]  /*88d0*/  IMAD.MOV.U32 R148, RZ, RZ, R152 ;  /* 0x000000ffff947224 */ /* 0x000fe400078e0098 */
.L_x_10996:
[----:B------:R-:W-:Y:S05]  /*88e0*/  BSYNC B2 ;  /* 0x0000000000027941 */ /* 0x000fea0003800000 */
.L_x_10994:
        /* <DEDUP_REMOVED lines=16> */
.L_x_11000:
[----:B------:R-:W-:Y:S05]  /*89f0*/  BSYNC B3 ;  /* 0x0000000000037941 */ /* 0x000fea0003800000 */
.L_x_10999:
        /* <DEDUP_REMOVED lines=44> */
.L_x_10998:
[----:B------:R-:W-:Y:S05]  /*8cc0*/  BSYNC B2 ;  /* 0x0000000000027941 */ /* 0x000fea0003800000 */
.L_x_10997:
        /* <DEDUP_REMOVED lines=21> */
.L_x_11002:
[----:B------:R-:W-:Y:S02]  /*8e20*/  IMAD.MOV.U32 R159, RZ, RZ, R152 ;  /* 0x000000ffff9f7224 */ /* 0x000fe400078e0098 */
.L_x_11003:
[----:B------:R-:W-:Y:S05]  /*8e30*/  BSYNC B2 ;  /* 0x0000000000027941 */ /* 0x000fea0003800000 */
.L_x_11001:
        /* <DEDUP_REMOVED lines=16> */
.L_x_11007:
[----:B------:R-:W-:Y:S05]  /*8f40*/  BSYNC B3 ;  /* 0x0000000000037941 */ /* 0x000fea0003800000 */
.L_x_11006:
        /* <DEDUP_REMOVED lines=44> */
.L_x_11005:
[----:B------:R-:W-:Y:S05]  /*9210*/  BSYNC B2 ;  /* 0x0000000000027941 */ /* 0x000fea0003800000 */
.L_x_11004:
        /* <DEDUP_REMOVED lines=21> */
.L_x_11009:
[----:B------:R-:W-:Y:S02]  /*9370*/  IMAD.MOV.U32 R159, RZ, RZ, R152 ;  /* 0x000000ffff9f7224 */ /* 0x000fe400078e0098 */
.L_x_11010:
[----:B------:R-:W-:Y:S05]  /*9380*/  BSYNC B2 ;  /* 0x0000000000027941 */ /* 0x000fea0003800000 */
.L_x_11008:
        /* <DEDUP_REMOVED lines=18> */
.L_x_11014:
[----:B------:R-:W-:Y:S05]  /*94b0*/  BSYNC B3 ;  /* 0x0000000000037941 */ /* 0x000fea0003800000 */
.L_x_11013:
        /* <DEDUP_REMOVED lines=44> */
.L_x_11012:
[----:B------:R-:W-:Y:S05]  /*9780*/  BSYNC B2 ;  /* 0x0000000000027941 */ /* 0x000fea0003800000 */
.L_x_11011:
        /* <DEDUP_REMOVED lines=35> */
.L_x_10958:
[----:B------:R-:W-:Y:S05]  /*99c0*/  BSYNC B1 ;  /* 0x0000000000017941 */ /* 0x000fea0003800000 */
.L_x_10957:
[----:B------:R-:W-:Y:S01]  /*99d0*/  ISETP.NE.AND P0, PT, R26, RZ, PT ;  /* 0x000000ff1a00720c */ /* 0x000fe20003f05270 */
[----:B------:R-:W-:-:S12]  /*99e0*/  BSSY B1, `(.L_x_11015) ;  /* 0x00002d3000017945 */ /* 0x000fd80003800000 */
        /* <DEDUP_REMOVED lines=22> */
.L_x_11018:
[----:B-1----:R-:W-:Y:S02]  /*9b50*/  IMAD.MOV.U32 R75, RZ, RZ, R152 ;  /* 0x000000ffff4b7224 */ /* 0x002fe400078e0098 */
.L_x_11019:
[----:B------:R-:W-:Y:S05]  /*9b60*/  BSYNC B2 ;  /* 0x0000000000027941 */ /* 0x000fea0003800000 */
.L_x_11017:
        /* <DEDUP_REMOVED lines=16> */
.L_x_11023:
[----:B------:R-:W-:Y:S05]  /*9c70*/  BSYNC B3 ;  /* 0x0000000000037941 */ /* 0x000fea0003800000 */
.L_x_11022:
        /* <DEDUP_REMOVED lines=44> */
.L_x_11021:
[----:B------:R-:W-:Y:S05]  /*9f40*/  BSYNC B2 ;  /* 0x0000000000027941 */ /* 0x000fea0003800000 */
.L_x_11020:
        /* <DEDUP_REMOVED lines=25> */
.L_x_11025:
[----:B------:R-:W-:Y:S02]  /*a0e0*/  IMAD.MOV.U32 R148, RZ, RZ, R152 ;  /* 0x000000ffff947224 */ /* 0x000fe400078e0098 */
.L_x_11026:
[----:B------:R-:W-:Y:S05]  /*a0f0*/  BSYNC B2 ;  /* 0x0000000000027941 */ /* 0x000fea0003800000 */
.L_x_11024:
        /* <DEDUP_REMOVED lines=16> */
.L_x_11030:
[----:B------:R-:W-:Y:S05]  /*a200*/  BSYNC B3 ;  /* 0x0000000000037941 */ /* 0x000fea0003800000 */
.L_x_11029:
        /* <DEDUP_REMOVED lines=44> */
.L_x_11028:
[----:B------:R-:W-:Y:S05]  /*a4d0*/  BSYNC B2 ;  /* 0x0000000000027941 */ /* 0x000fea0003800000 */
.L_x_11027:
        /* <DEDUP_REMOVED lines=22> */
.L_x_11032:
[----:B------:R-:W-:Y:S02]  /*a640*/  IMAD.MOV.U32 R68, RZ, RZ, R152 ;  /* 0x000000ffff447224 */ /* 0x000fe400078e0098 */
.L_x_11033:
[----:B------:R-:W-:Y:S05]  /*a650*/  BSYNC B2 ;  /* 0x0000000000027941 */ /* 0x000fea0003800000 */
.L_x_11031:
        /* <DEDUP_REMOVED lines=16> */
.L_x_11037:
[----:B------:R-:W-:Y:S05]  /*a760*/  BSYNC B3 ;  /* 0x0000000000037941 */ /* 0x000fea0003800000 */
.L_x_11036:
        /* <DEDUP_REMOVED lines=44> */
.L_x_11035:
[----:B------:R-:W-:Y:S05]  /*aa30*/  BSYNC B2 ;  /* 0x0000000000027941 */ /* 0x000fea0003800000 */
.L_x_11034:
        /* <DEDUP_REMOVED lines=21> */
.L_x_11039:
[----:B------:R-:W-:Y:S02]  /*ab90*/  IMAD.MOV.U32 R68, RZ, RZ, R152 ;  /* 0x000000ffff447224 */ /* 0x000fe400078e0098 */
.L_x_11040:
[----:B------:R-:W-:Y:S05]  /*aba0*/  BSYNC B2 ;  /* 0x0000000000027941 */ /* 0x000fea0003800000 */
.L_x_11038:
        /* <DEDUP_REMOVED lines=16> */
.L_x_11044:
[----:B------:R-:W-:Y:S05]  /*acb0*/  BSYNC B3 ;  /* 0x0000000000037941 */ /* 0x000fea0003800000 */
.L_x_11043:
        /* <DEDUP_REMOVED lines=44> */
.L_x_11042:
[----:B------:R-:W-:Y:S05]  /*af80*/  BSYNC B2 ;  /* 0x0000000000027941 */ /* 0x000fea0003800000 */
.L_x_11041:
        /* <DEDUP_REMOVED lines=21> */
.L_x_11046:
[----:B------:R-:W-:Y:S02]  /*b0e0*/  IMAD.MOV.U32 R148, RZ, RZ, R152 ;  /* 0x000000ffff947224 */ /* 0x000fe400078e0098 */
.L_x_11047:
[----:B------:R-:W-:Y:S05]  /*b0f0*/  BSYNC B2 ;  /* 0x0000000000027941 */ /* 0x000fea0003800000 */
.L_x_11045:
        /* <DEDUP_REMOVED lines=16> */
.L_x_11051:
[----:B------:R-:W-:Y:S05]  /*b200*/  BSYNC B3 ;  /* 0x0000000000037941 */ /* 0x000fea0003800000 */
.L_x_11050:
        /* <DEDUP_REMOVED lines=44> */
.L_x_11049:
[----:B------:R-:W-:Y:S05]  /*b4d0*/  BSYNC B2 ;  /* 0x0000000000027941 */ /* 0x000fea0003800000 */
.L_x_11048:
        /* <DEDUP_REMOVED lines=21> */
.L_x_11053:
[----:B------:R-:W-:Y:S02]  /*b630*/  IMAD.MOV.U32 R148, RZ, RZ, R152 ;  /* 0x000000ffff947224 */ /* 0x000fe400078e0098 */
.L_x_11054:
[----:B------:R-:W-:Y:S05]  /*b640*/  BSYNC B2 ;  /* 0x0000000000027941 */ /* 0x000fea0003800000 */
.L_x_11052:
        /* <DEDUP_REMOVED lines=16> */
.L_x_11058:
[----:B------:R-:W-:Y:S05]  /*b750*/  BSYNC B3 ;  /* 0x0000000000037941 */ /* 0x000fea0003800000 */
.L_x_11057:
        /* <DEDUP_REMOVED lines=44> */
.L_x_11056:
[----:B------:R-:W-:Y:S05]  /*ba20*/  BSYNC B2 ;  /* 0x0000000000027941 */ /* 0x000fea0003800000 */
.L_x_11055:
        /* <DEDUP_REMOVED lines=21> */
.L_x_11060:
[----:B------:R-:W-:Y:S02]  /*bb80*/  IMAD.MOV.U32 R159, RZ, RZ, R152 ;  /* 0x000000ffff9f7224 */ /* 0x000fe400078e0098 */
.L_x_11061:
[----:B------:R-:W-:Y:S05]  /*bb90*/  BSYNC B2 ;  /* 0x0000000000027941 */ /* 0x000fea0003800000 */
.L_x_11059:
        /* <DEDUP_REMOVED lines=16> */
.L_x_11065:
[----:B------:R-:W-:Y:S05]  /*bca0*/  BSYNC B3 ;  /* 0x0000000000037941 */ /* 0x000fea0003800000 */
.L_x_11064:
        /* <DEDUP_REMOVED lines=44> */
.L_x_11063:
[----:B------:R-:W-:Y:S05]  /*bf70*/  BSYNC B2 ;  /* 0x0000000000027941 */ /* 0x000fea0003800000 */
.L_x_11062:
        /* <DEDUP_REMOVED lines=21> */
.L_x_11067:
[----:B------:R-:W-:Y:S02]  /*c0d0*/  IMAD.MOV.U32 R159, RZ, RZ, R152 ;  /* 0x000000ffff9f7224 */ /* 0x000fe400078e0098 */
.L_x_11068:
[----:B------:R-:W-:Y:S05]  /*c0e0*/  BSYNC B2 ;  /* 0x0000000000027941 */ /* 0x000fea0003800000 */
.L_x_11066:
        /* <DEDUP_REMOVED lines=18> */
.L_x_11072:
[----:B------:R-:W-:Y:S05]  /*c210*/  BSYNC B3 ;  /* 0x0000000000037941 */ /* 0x000fea0003800000 */
.L_x_11071:
        /* <DEDUP_REMOVED lines=44> */
.L_x_11070:
[----:B------:R-:W-:Y:S05]  /*c4e0*/  BSYNC B2 ;  /* 0x0000000000027941 */ /* 0x000fea0003800000 */
.L_x_11069:
[----:B------:R-:W0:Y:S01]  /*c4f0*/  I2F.U32 R159, R159 ;  /* 0x0000009f009f7306 */ /* 0x000e220000201000 */
[----:B------:R-:W-:Y:S02]  /*c500*/  SEL R160, RZ, 0x10000, P5 ;  /* 0x00010000ffa07807 */ /* 0x000fe40002800000 */
[----:B------:R-:W-:Y:S02]  /*c510*/  SEL R162, RZ, 0x1, P1 ;  /* 0x00000001ffa27807 */ /* 0x000fe40000800000 */
[----:B------:R-:W-:Y:S02]  /*c520*/  ISETP.NE.AND P5, PT, R157, RZ, PT ;  /* 0x000000ff9d00720c */ /* 0x000fe40003fa5270 */
[----:B------:R-:W-:Y:S01]  /*c530*/  SEL R164, RZ, 0x1, P2 ;  /* 0x00000001ffa47807 */ /* 0x000fe20001000000 */
[----:B------:R-:W-:Y:S01]  /*c540*/  IMAD.WIDE.U32 R162, R162, 0x10000, RZ ;  /* 0x00010000a2a27825 */ /* 0x000fe200078e00ff */
[----:B------:R-:W-:-:S02]  /*c550*/  SEL R157, RZ, 0x100, P4 ;  /* 0x00000100ff9d7807 */ /* 0x000fc40002000000 */
[----:B------:R-:W-:Y:S01]  /*c560*/  SEL R161, RZ, 0x1, P5 ;  /* 0x00000001ffa17807 */ /* 0x000fe20002800000 */
[----:B------:R-:W-:Y:S01]  /*c570*/  IMAD.WIDE.U32 R164, R164, 0x1000000, RZ ;  /* 0x01000000a4a47825 */ /* 0x000fe200078e00ff */
[----:B------:R-:W-:Y:S02]  /*c580*/  ISETP.NE.AND P6, PT, R75, RZ, PT ;  /* 0x000000ff4b00720c */ /* 0x000fe40003fc5270 */
[----:B------:R-:W-:Y:S01]  /*c590*/  SEL R75, RZ, 0x1, P3 ;  /* 0x00000001ff4b7807 */ /* 0x000fe20001800000 */
        /* <DEDUP_REMOVED lines=20> */
[----:B------:R-:W-:Y:S01]  /*c6e0*/  LEA.HI.X R163, R74, c[0x0][0x194], RZ, 0x3, P0 ;  /* 0x000065004aa37a11 */ /* 0x000fe200000f1cff */
[----:B------:R0:W-:Y:S04]  /*c6f0*/  STG.E.128 [R164.64+0x10], R68 ;  /* 0x00001044a4007986 */ /* 0x0001e8000c101d06 */
[----:B------:R0:W-:Y:S04]  /*c700*/  STG.E.64 [R162.64], R160 ;  /* 0x000000a0a2007986 */ /* 0x0001e8000c101b06 */
.L_x_11016:
[----:B------:R-:W-:Y:S05]  /*c710*/  BSYNC B1 ;  /* 0x0000000000017941 */ /* 0x000fea0003800000 */
.L_x_11015:
[----:B------:R-:W-:Y:S01]  /*c720*/  FADD.FTZ R74, RZ, R40 ;  /* 0x00000028ff4a7221 */ /* 0x000fe20000010000 */
[----:B------:R-:W-:-:S02]  /*c730*/  ISETP.NE.AND P0, PT, R23, RZ, PT ;  /* 0x000000ff1700720c */ /* 0x000fc40003f05270 */
        /* <DEDUP_REMOVED lines=38> */
.L_x_11085:
[----:B0-2---:R-:W-:Y:S01]  /*c9a0*/  FADD.FTZ R161, R75, R155 ;  /* 0x0000009b4ba17221 */ /* 0x005fe20000010000 */
        /* <DEDUP_REMOVED lines=8> */
[----:B-1----:R-:W0:Y:S02]  /*ca30*/  SHFL.BFLY PT, R75, R74, 0x10, 0x1f ;  /* 0x0e001f004a4b7f89 */ /* 0x002e2400000e0000 */
        /* <DEDUP_REMOVED lines=9> */
[--C-:B------:R-:W-:Y:S02]  /*cad0*/  FADD.FTZ R72, R43, -R159.reuse ;  /* 0x8000009f2b487221 */ /* 0x100fe40000010000 */
[----:B------:R-:W-:Y:S02]  /*cae0*/  FADD.FTZ R74, R49, -R159 ;  /* 0x8000009f314a7221 */ /* 0x000fe40000010000 */
        /* <DEDUP_REMOVED lines=65> */
.L_x_11086:
[----:B------:R-:W-:Y:S01]  /*cf00*/  FMUL.FTZ R73, R159, R159 ;  /* 0x0000009f9f497220 */ /* 0x000fe20000410000 */
[----:B------:R-:W-:Y:S01]  /*cf10*/  ISETP.NE.AND P0, PT, RZ, UR8, PT ;  /* 0x00000008ff007c0c */ /* 0x000fe2000bf05270 */
[----:B-1----:R-:W-:Y:S01]  /*cf20*/  FADD.FTZ R155, R155, R161 ;  /* 0x000000a19b9b7221 */ /* 0x002fe20000010000 */
        /* <DEDUP_REMOVED lines=20> */
[----:B------:R-:W-:-:S02]  /*d070*/  FADD.FTZ R74, R42, -R155 ;  /* 0x8000009b2a4a7221 */ /* 0x000fc40000010000 */
[--C-:B------:R-:W-:Y:S02]  /*d080*/  FADD.FTZ R160, R43, -R155.reuse ;  /* 0x8000009b2ba07221 */ /* 0x100fe40000010000 */
[----:B------:R-:W-:Y:S02]  /*d090*/  FADD.FTZ R162, R44, -R155 ;  /* 0x8000009b2ca27221 */ /* 0x000fe40000010000 */
[----:B------:R-:W-:Y:S02]  /*d0a0*/  FFMA.FTZ R72, R85, R72, R94 ;  /* 0x0000004855487223 */ /* 0x000fe4000001005e */
[C---:B------:R-:W-:Y:S02]  /*d0b0*/  FMUL.FTZ R75, R157.reuse, R74 ;  /* 0x0000004a9d4b7220 */ /* 0x040fe40000410000 */
[----:B------:R-:W-:Y:S01]  /*d0c0*/  FMUL.FTZ R159, R157, R160 ;  /* 0x000000a09d9f7220 */ /* 0x000fe20000410000 */
[----:B------:R-:W-:Y:S01]  /*d0d0*/  F2FP.BF16.PACK_AB R72, R73, R72 ;  /* 0x000000484948723e */ /* 0x000fe200000010ff */
[----:B------:R-:W-:-:S02]  /*d0e0*/  FMUL.FTZ R74, R157, R162 ;  /* 0x000000a29d4a7220 */ /* 0x000fc40000410000 */
[--C-:B------:R-:W-:Y:S02]  /*d0f0*/  FADD.FTZ R160, R45, -R155.reuse ;  /* 0x8000009b2da07221 */ /* 0x100fe40000010000 */
[--C-:B------:R-:W-:Y:S02]  /*d100*/  FADD.FTZ R162, R46, -R155.reuse ;  /* 0x8000009b2ea27221 */ /* 0x100fe40000010000 */
[----:B------:R-:W-:Y:S02]  /*d110*/  FADD.FTZ R164, R47, -R155 ;  /* 0x8000009b2fa47221 */ /* 0x000fe40000010000 */
[C---:B------:R-:W-:Y:S02]  /*d120*/  FMUL.FTZ R160, R157.reuse, R160 ;  /* 0x000000a09da07220 */ /* 0x040fe40000410000 */
[C---:B0-----:R-:W-:Y:S02]  /*d130*/  FMUL.FTZ R161, R157.reuse, R162 ;  /* 0x000000a29da17220 */ /* 0x041fe40000410000 */
[----:B------:R-:W-:-:S02]  /*d140*/  FMUL.FTZ R73, R157, R164 ;  /* 0x000000a49d497220 */ /* 0x000fc40000410000 */
[----:B------:R-:W-:Y:S02]  /*d150*/  FFMA.FTZ R162, R90, R159, R97 ;  /* 0x0000009f5aa27223 */ /* 0x000fe40000010061 */
[----:B------:R-:W-:Y:S02]  /*d160*/  FFMA.FTZ R75, R87, R75, R96 ;  /* 0x0000004b574b7223 */ /* 0x000fe40000010060 */
[----:B------:R-:W-:Y:S02]  /*d170*/  FFMA.FTZ R159, R92, R160, R99 ;  /* 0x000000a05c9f7223 */ /* 0x000fe40000010063 */
[----:B------:R-:W-:Y:S02]  /*d180*/  FFMA.FTZ R161, R91, R161, R100 ;  /* 0x000000a15ba17223 */ /* 0x000fe40000010064 */
[----:B------:R-:W-:Y:S01]  /*d190*/  FFMA.FTZ R160, R93, R73, R102 ;  /* 0x000000495da07223 */ /* 0x000fe20000010066 */
[----:B------:R-:W-:Y:S01]  /*d1a0*/  F2FP.BF16.PACK_AB R73, R162, R75 ;  /* 0x0000004ba249723e */ /* 0x000fe200000010ff */
[----:B------:R-:W-:-:S03]  /*d1b0*/  FFMA.FTZ R74, R89, R74, R98 ;  /* 0x0000004a594a7223 */ /* 0x000fc60000010062 */
[----:B------:R-:W-:Y:S01]  /*d1c0*/  F2FP.BF16.PACK_AB R75, R160, R161 ;  /* 0x000000a1a04b723e */ /* 0x000fe200000010ff */
[----:B------:R-:W-:Y:S01]  /*d1d0*/  IMAD.MOV.U32 R160, RZ, RZ, 0x10 ;  /* 0x00000010ffa07424 */ /* 0x000fe200078e00ff */
[----:B------:R-:W-:-:S03]  /*d1e0*/  F2FP.BF16.PACK_AB R74, R159, R74 ;  /* 0x0000004a9f4a723e */ /* 0x000fc600000010ff */
[C---:B------:R-:W-:Y:S01]  /*d1f0*/  IMAD.WIDE.U32 R160, R153.reuse, R160, c[0x0][0x208] ;  /* 0x0000820099a07625 */ /* 0x040fe200078e00a0 */
[----:B------:R-:W-:-:S04]  /*d200*/  IADD3 R153, R153, 0x20, RZ ;  /* 0x0000002099997810 */ /* 0x000fc80007ffe0ff */
[----:B------:R0:W-:Y:S03]  /*d210*/  STG.E.128 [R160.64], R72 ;  /* 0x00000048a0007986 */ /* 0x0001e6000c101d06 */
.L_x_11076:
[----:B------:R-:W-:Y:S05]  /*d220*/  BSYNC B1 ;  /* 0x0000000000017941 */ /* 0x000fea0003800000 */
.L_x_11075:
        /* <DEDUP_REMOVED lines=35> */
.L_x_11078:
[----:B------:R-:W-:Y:S05]  /*d460*/  BSYNC B1 ;  /* 0x0000000000017941 */ /* 0x000fea0003800000 */
.L_x_11077:
        /* <DEDUP_REMOVED lines=35> */
.L_x_11080:
[----:B------:R-:W-:Y:S05]  /*d6a0*/  BSYNC B1 ;  /* 0x0000000000017941 */ /* 0x000fea0003800000 */
.L_x_11079:
[----:B------:R-:W-:Y:S01]  /*d6b0*/  ISETP.NE.AND P0, PT, R26, RZ, PT ;  /* 0x000000ff1a00720c */ /* 0x000fe20003f05270 */
[----:B------:R-:W-:-:S12]  /*d6c0*/  BSSY B1, `(.L_x_11081) ;  /* 0x0000021000017945 */ /* 0x000fd80003800000 */
[----:B------:R-:W-:Y:S05]  /*d6d0*/  @!P0 BRA `(.L_x_11082) ;  /* 0x000001f000008947 */ /* 0x000fea0003800000 */
[--C-:B01----:R-:W-:Y:S02]  /*d6e0*/  FADD.FTZ R75, R70, -R155.reuse ;  /* 0x8000009b464b7221 */ /* 0x103fe40000010000 */
[--C-:B------:R-:W-:Y:S02]  /*d6f0*/  FADD.FTZ R159, R71, -R155.reuse ;  /* 0x8000009b479f7221 */ /* 0x100fe40000010000 */
[C---:B------:R-:W-:Y:S02]  /*d700*/  FMUL.FTZ R75, R157.reuse, R75 ;  /* 0x0000004b9d4b7220 */ /* 0x040fe40000410000 */
[----:B------:R-:W-:Y:S02]  /*d710*/  FMUL.FTZ R159, R157, R159 ;  /* 0x0000009f9d9f7220 */ /* 0x000fe40000410000 */
[--C-:B------:R-:W-:Y:S02]  /*d720*/  FADD.FTZ R74, R64, -R155.reuse ;  /* 0x8000009b404a7221 */ /* 0x100fe40000010000 */
        /* <DEDUP_REMOVED lines=8> */
[----:B------:R-:W-:Y:S01]  /*d7b0*/  FMUL.FTZ R159, R157, R73 ;  /* 0x000000499d9f7220 */ /* 0x000fe20000410000 */
[----:B------:R-:W-:Y:S01]  /*d7c0*/  F2FP.BF16.PACK_AB R75, R155, R75 ;  /* 0x0000004b9b4b723e */ /* 0x000fe200000010ff */
[C---:B------:R-:W-:Y:S02]  /*d7d0*/  FMUL.FTZ R160, R157.reuse, R160 ;  /* 0x000000a09da07220 */ /* 0x040fe40000410000 */
[----:B------:R-:W-:Y:S02]  /*d7e0*/  FMUL.FTZ R73, R157, R164 ;  /* 0x000000a49d497220 */ /* 0x000fe40000410000 */
[----:B------:R-:W-:Y:S02]  /*d7f0*/  FFMA.FTZ R155, R133, R74, R142 ;  /* 0x0000004a859b7223 */ /* 0x000fe4000001008e */
[----:B------:R-:W-:-:S02]  /*d800*/  FFMA.FTZ R74, R137, R160, R154 ;  /* 0x000000a0894a7223 */ /* 0x000fc4000001009a */
[----:B------:R-:W-:Y:S02]  /*d810*/  FFMA.FTZ R159, R135, R159, R146 ;  /* 0x0000009f879f7223 */ /* 0x000fe40000010092 */
[----:B------:R-:W-:Y:S02]  /*d820*/  FFMA.FTZ R160, R138, R73, R149 ;  /* 0x000000498aa07223 */ /* 0x000fe40000010095 */
[C---:B------:R-:W-:Y:S02]  /*d830*/  FMUL.FTZ R72, R157.reuse, R72 ;  /* 0x000000489d487220 */ /* 0x040fe40000410000 */
[----:B------:R-:W-:Y:S01]  /*d840*/  FMUL.FTZ R162, R157, R162 ;  /* 0x000000a29da27220 */ /* 0x000fe20000410000 */
[----:B------:R-:W-:Y:S01]  /*d850*/  F2FP.BF16.PACK_AB R73, R160, R159 ;  /* 0x0000009fa049723e */ /* 0x000fe200000010ff */
[----:B------:R-:W-:Y:S02]  /*d860*/  FFMA.FTZ R72, R136, R72, R145 ;  /* 0x0000004888487223 */ /* 0x000fe40000010091 */
[----:B------:R-:W-:-:S02]  /*d870*/  FFMA.FTZ R157, R140, R162, R151 ;  /* 0x000000a28c9d7223 */ /* 0x000fc40000010097 */
[----:B------:R-:W-:Y:S01]  /*d880*/  IMAD.MOV.U32 R160, RZ, RZ, 0x10 ;  /* 0x00000010ffa07424 */ /* 0x000fe200078e00ff */
[----:B------:R-:W-:Y:S02]  /*d890*/  F2FP.BF16.PACK_AB R72, R72, R155 ;  /* 0x0000009b4848723e */ /* 0x000fe400000010ff */
[----:B------:R-:W-:Y:S01]  /*d8a0*/  F2FP.BF16.PACK_AB R74, R157, R74 ;  /* 0x0000004a9d4a723e */ /* 0x000fe200000010ff */
[----:B------:R-:W-:-:S05]  /*d8b0*/  IMAD.WIDE.U32 R160, R153, R160, c[0x0][0x208] ;  /* 0x0000820099a07625 */ /* 0x000fca00078e00a0 */
[----:B------:R0:W-:Y:S02]  /*d8c0*/  STG.E.128 [R160.64], R72 ;  /* 0x00000048a0007986 */ /* 0x0001e4000c101d06 */
.L_x_11082:
[----:B------:R-:W-:Y:S05]  /*d8d0*/  BSYNC B1 ;  /* 0x0000000000017941 */ /* 0x000fea0003800000 */
.L_x_11081:
[----:B01----:R-:W-:-:S04]  /*d8e0*/  IMAD.MOV.U32 R73, RZ, RZ, 0x4 ;  /* 0x00000004ff497424 */ /* 0x003fc800078e00ff */
[----:B------:R-:W-:-:S05]  /*d8f0*/  IMAD R18, R73, c[0x0][0x160], R18 ;  /* 0x0000580049127a24 */ /* 0x000fca00078e0212 */
[----:B------:R-:W-:-:S13]  /*d900*/  ISETP.GE.AND P0, PT, R18, c[0x0][0x164], PT ;  /* 0x0000590012007a0c */ /* 0x000fda0003f06270 */
[----:B------:R-:W-:Y:S01]  /*d910*/  @P0 CALL.REL.NOINC `(.L_x_11083) ;  /* 0x0000001000000944 */ /* 0x000fe20003c00000 */
[----:B------:R-:W-:Y:S05]  /*d920*/  BRA `(.L_x_11084) ;  /* 0xffff37a000007947 */ /* 0x000fea000383ffff */
.L_x_11083:
[----:B------:R-:W-:Y:S05]  /*d930*/  BSYNC B0 ;  /* 0x0000000000007941 */ /* 0x000fea0003800000 */
.L_x_10840:
[----:B------:R-:W-:Y:S05]  /*d940*/  EXIT ;  /* 0x000000000000794d */ /* 0x000fea0003800000 */
.L_x_11073:
[----:B------:R-:W-:Y:S01]  /*d950*/  MOV R74, R75 ;  /* 0x0000004b004a7202 */ /* 0x000fe20000000f00 */
[----:B------:R-:W-:Y:S01]  /*d960*/  IMAD.MOV.U32 R157, RZ, RZ, 0x1 ;  /* 0x00000001ff9d7424 */ /* 0x000fe200078e00ff */
[----:B------:R-:W-:Y:S01]  /*d970*/  MOV R72, 0xd9b0 ;  /* 0x0000d9b000487802 */ /* 0x000fe20000000f00 */
[----:B0-----:R-:W-:Y:S02]  /*d980*/  IMAD.MOV.U32 R160, RZ, RZ, 0x1f ;  /* 0x0000001fffa07424 */ /* 0x001fe400078e00ff */
[----:B------:R-:W-:Y:S02]  /*d990*/  IMAD.MOV.U32 R155, RZ, RZ, -0x1 ;  /* 0xffffffffff9b7424 */ /* 0x000fe400078e00ff */
[----:B------:R-:W-:Y:S05]  /*d9a0*/  CALL.REL.NOINC `($__internal_60_$__cuda_sm70_shflsync_bfly_p) ;  /* 0x000007c000007944 */ /* 0x000fea0003c00000 */
[----:B01----:R-:W-:Y:S05]  /*d9b0*/  BRA `(.L_x_11085) ;  /* 0xffffefe000007947 */ /* 0x003fea000383ffff */
.L_x_11074:
[----:B------:R-:W-:Y:S01]  /*d9c0*/  HFMA2.MMA R160, -RZ, RZ, 0, 1.847743988037109375e-06 ;  /* 0x0000001fffa07435 */ /* 0x000fe200000001ff */
[----:B------:R-:W-:Y:S01]  /*d9d0*/  IMAD.MOV.U32 R74, RZ, RZ, R161 ;  /* 0x000000ffff4a7224 */ /* 0x000fe200078e00a1 */
[----:B------:R-:W-:Y:S01]  /*d9e0*/  MOV R72, 0xda20 ;  /* 0x0000da2000487802 */ /* 0x000fe20000000f00 */
[----:B------:R-:W-:Y:S02]  /*d9f0*/  IMAD.MOV.U32 R157, RZ, RZ, 0x2 ;  /* 0x00000002ff9d7424 */ /* 0x000fe400078e00ff */
[----:B------:R-:W-:-:S02]  /*da00*/  IMAD.MOV.U32 R155, RZ, RZ, -0x1 ;  /* 0xffffffffff9b7424 */ /* 0x000fc400078e00ff */
[----:B-1----:R-:W-:Y:S05]  /*da10*/  CALL.REL.NOINC `($__internal_60_$__cuda_sm70_shflsync_bfly_p) ;  /* 0x0000075000007944 */ /* 0x002fea0003c00000 */
[----:B01----:R-:W-:Y:S01]  /*da20*/  FADD.FTZ R74, R161, R155 ;  /* 0x0000009ba14a7221 */ /* 0x003fe20000010000 */
[----:B------:R-:W-:Y:S01]  /*da30*/  MOV R72, 0xda80 ;  /* 0x0000da8000487802 */ /* 0x000fe20000000f00 */
[----:B------:R-:W-:-:S02]  /*da40*/  IMAD.MOV.U32 R157, RZ, RZ, 0x4 ;  /* 0x00000004ff9d7424 */ /* 0x000fc400078e00ff */
[----:B------:R-:W-:Y:S02]  /*da50*/  IMAD.MOV.U32 R160, RZ, RZ, 0x1f ;  /* 0x0000001fffa07424 */ /* 0x000fe400078e00ff */
[----:B------:R-:W-:Y:S02]  /*da60*/  IMAD.MOV.U32 R155, RZ, RZ, -0x1 ;  /* 0xffffffffff9b7424 */ /* 0x000fe400078e00ff */
[----:B------:R-:W-:Y:S05]  /*da70*/  CALL.REL.NOINC `($__internal_60_$__cuda_sm70_shflsync_bfly_p) ;  /* 0x000006f000007944 */ /* 0x000fea0003c00000 */
[----:B01----:R-:W-:Y:S01]  /*da80*/  FADD.FTZ R74, R74, R155 ;  /* 0x0000009b4a4a7221 */ /* 0x003fe20000010000 */
[----:B------:R-:W-:Y:S01]  /*da90*/  MOV R160, 0x1f ;  /* 0x0000001f00a07802 */ /* 0x000fe20000000f00 */
[----:B------:R-:W-:Y:S01]  /*daa0*/  IMAD.MOV.U32 R157, RZ, RZ, 0x8 ;  /* 0x00000008ff9d7424 */ /* 0x000fe200078e00ff */
[----:B------:R-:W-:Y:S01]  /*dab0*/  MOV R72, 0xdae0 ;  /* 0x0000dae000487802 */ /* 0x000fe20000000f00 */
[----:B------:R-:W-:Y:S02]  /*dac0*/  IMAD.MOV.U32 R155, RZ, RZ, -0x1 ;  /* 0xffffffffff9b7424 */ /* 0x000fe400078e00ff */
[----:B------:R-:W-:Y:S05]  /*dad0*/  CALL.REL.NOINC `($__internal_60_$__cuda_sm70_shflsync_bfly_p) ;  /* 0x0000069000007944 */ /* 0x000fea0003c00000 */
[----:B01----:R-:W-:Y:S01]  /*dae0*/  FADD.FTZ R74, R74, R155 ;  /* 0x0000009b4a4a7221 */ /* 0x003fe20000010000 */
[----:B------:R-:W-:Y:S01]  /*daf0*/  MOV R72, 0xdb40 ;  /* 0x0000db4000487802 */ /* 0x000fe20000000f00 */
[----:B------:R-:W-:Y:S02]  /*db00*/  IMAD.MOV.U32 R157, RZ, RZ, 0x10 ;  /* 0x00000010ff9d7424 */ /* 0x000fe400078e00ff */
[----:B------:R-:W-:-:S02]  /*db10*/  IMAD.MOV.U32 R160, RZ, RZ, 0x1f ;  /* 0x0000001fffa07424 */ /* 0x000fc400078e00ff */
[----:B------:R-:W-:Y:S02]  /*db20*/  IMAD.MOV.U32 R155, RZ, RZ, -0x1 ;  /* 0xffffffffff9b7424 */ /* 0x000fe400078e00ff */
[----:B------:R-:W-:Y:S05]  /*db30*/  CALL.REL.NOINC `($__internal_60_$__cuda_sm70_shflsync_bfly_p) ;  /* 0x0000063000007944 */ /* 0x000fea0003c00000 */
[----:B-1----:R-:W-:Y:S01]  /*db40*/  FADD.FTZ R155, R74, R155 ;  /* 0x0000009b4a9b7221 */ /* 0x002fe20000010000 */
[----:B------:R-:W-:Y:S01]  /*db50*/  ISETP.NE.AND P4, PT, R23, RZ, PT ;  /* 0x000000ff1700720c */ /* 0x000fe20003f85270 */
[----:B0-----:R-:W-:Y:S01]  /*db60*/  HFMA2.MMA R160, -RZ, RZ, 0, 1.847743988037109375e-06 ;  /* 0x0000001fffa07435 */ /* 0x001fe200000001ff */
[----:B------:R-:W-:Y:S02]  /*db70*/  IMAD.MOV.U32 R157, RZ, RZ, 0x1 ;  /* 0x00000001ff9d7424 */ /* 0x000fe400078e00ff */
[----:B------:R-:W-:Y:S02]  /*db80*/  FMUL.FTZ R159, R155, c[0x0][0x1e0] ;  /* 0x000078009b9f7a20 */ /* 0x000fe40000410000 */
[----:B------:R-:W-:Y:S02]  /*db90*/  IMAD.MOV.U32 R155, RZ, RZ, -0x1 ;  /* 0xffffffffff9b7424 */ /* 0x000fe400078e00ff */
        /* <DEDUP_REMOVED lines=66> */
[----:B------:R-:W-:Y:S05]  /*dfc0*/  CALL.REL.NOINC `($__internal_60_$__cuda_sm70_shflsync_bfly_p) ;  /* 0x000001a000007944 */ /* 0x000fea0003c00000 */
[----:B01----:R-:W-:Y:S01]  /*dfd0*/  FADD.FTZ R74, R74, R155 ;  /* 0x0000009b4a4a7221 */ /* 0x003fe20000010000 */
[----:B------:R-:W-:Y:S01]  /*dfe0*/  MOV R72, 0xe030 ;  /* 0x0000e03000487802 */ /* 0x000fe20000000f00 */
[----:B------:R-:W-:Y:S02]  /*dff0*/  IMAD.MOV.U32 R157, RZ, RZ, 0x2 ;  /* 0x00000002ff9d7424 */ /* 0x000fe400078e00ff */
[----:B------:R-:W-:Y:S02]  /*e000*/  IMAD.MOV.U32 R160, RZ, RZ, 0x1f ;  /* 0x0000001fffa07424 */ /* 0x000fe400078e00ff */
[----:B------:R-:W-:Y:S02]  /*e010*/  IMAD.MOV.U32 R155, RZ, RZ, -0x1 ;  /* 0xffffffffff9b7424 */ /* 0x000fe400078e00ff */
[----:B------:R-:W-:Y:S05]  /*e020*/  CALL.REL.NOINC `($__internal_60_$__cuda_sm70_shflsync_bfly_p) ;  /* 0x0000014000007944 */ /* 0x000fea0003c00000 */
[----:B01----:R-:W-:Y:S01]  /*e030*/  FADD.FTZ R74, R74, R155 ;  /* 0x0000009b4a4a7221 */ /* 0x003fe20000010000 */
[----:B------:R-:W-:Y:S01]  /*e040*/  MOV R160, 0x1f ;  /* 0x0000001f00a07802 */ /* 0x000fe20000000f00 */
[----:B------:R-:W-:Y:S01]  /*e050*/  IMAD.MOV.U32 R157, RZ, RZ, 0x4 ;  /* 0x00000004ff9d7424 */ /* 0x000fe200078e00ff */
[----:B------:R-:W-:Y:S01]  /*e060*/  MOV R72, 0xe090 ;  /* 0x0000e09000487802 */ /* 0x000fe20000000f00 */
[----:B------:R-:W-:-:S02]  /*e070*/  IMAD.MOV.U32 R155, RZ, RZ, -0x1 ;  /* 0xffffffffff9b7424 */ /* 0x000fc400078e00ff */
[----:B------:R-:W-:Y:S05]  /*e080*/  CALL.REL.NOINC `($__internal_60_$__cuda_sm70_shflsync_bfly_p) ;  /* 0x000000e000007944 */ /* 0x000fea0003c00000 */
[----:B01----:R-:W-:Y:S01]  /*e090*/  FADD.FTZ R74, R74, R155 ;  /* 0x0000009b4a4a7221 */ /* 0x003fe20000010000 */
[----:B------:R-:W-:Y:S01]  /*e0a0*/  MOV R72, 0xe0f0 ;  /* 0x0000e0f000487802 */ /* 0x000fe20000000f00 */
[----:B------:R-:W-:-:S02]  /*e0b0*/  IMAD.MOV.U32 R157, RZ, RZ, 0x8 ;  /* 0x00000008ff9d7424 */ /* 0x000fc400078e00ff */
[----:B------:R-:W-:Y:S02]  /*e0c0*/  IMAD.MOV.U32 R160, RZ, RZ, 0x1f ;  /* 0x0000001fffa07424 */ /* 0x000fe400078e00ff */
[----:B------:R-:W-:Y:S02]  /*e0d0*/  IMAD.MOV.U32 R155, RZ, RZ, -0x1 ;  /* 0xffffffffff9b7424 */ /* 0x000fe400078e00ff */
[----:B------:R-:W-:Y:S05]  /*e0e0*/  CALL.REL.NOINC `($__internal_60_$__cuda_sm70_shflsync_bfly_p) ;  /* 0x0000008000007944 */ /* 0x000fea0003c00000 */
[----:B-1----:R-:W-:Y:S01]  /*e0f0*/  FADD.FTZ R161, R74, R155 ;  /* 0x0000009b4aa17221 */ /* 0x002fe20000010000 */
[----:B0-----:R-:W-:Y:S01]  /*e100*/  HFMA2.MMA R160, -RZ, RZ, 0, 1.847743988037109375e-06 ;  /* 0x0000001fffa07435 */ /* 0x001fe200000001ff */
[----:B------:R-:W-:Y:S01]  /*e110*/  IMAD.MOV.U32 R157, RZ, RZ, 0x10 ;  /* 0x00000010ff9d7424 */ /* 0x000fe200078e00ff */
[----:B------:R-:W-:Y:S01]  /*e120*/  MOV R72, 0xe160 ;  /* 0x0000e16000487802 */ /* 0x000fe20000000f00 */
[----:B------:R-:W-:Y:S02]  /*e130*/  IMAD.MOV.U32 R155, RZ, RZ, -0x1 ;  /* 0xffffffffff9b7424 */ /* 0x000fe400078e00ff */
[----:B------:R-:W-:Y:S02]  /*e140*/  IMAD.MOV.U32 R74, RZ, RZ, R161 ;  /* 0x000000ffff4a7224 */ /* 0x000fe400078e00a1 */
[----:B------:R-:W-:Y:S05]  /*e150*/  CALL.REL.NOINC `($__internal_60_$__cuda_sm70_shflsync_bfly_p) ;  /* 0x0000001000007944 */ /* 0x000fea0003c00000 */
[----:B01----:R-:W-:Y:S05]  /*e160*/  BRA `(.L_x_11086) ;  /* 0xffffed9000007947 */ /* 0x003fea000383ffff */
        .weak           $__internal_60_$__cuda_sm70_shflsync_bfly_p
        .type           $__internal_60_$__cuda_sm70_shflsync_bfly_p,@function
        .size           $__internal_60_$__cuda_sm70_shflsync_bfly_p,(.L_x_29200 - $__internal_60_$__cuda_sm70_shflsync_bfly_p)
$__internal_60_$__cuda_sm70_shflsync_bfly_p:
[----:B------:R-:W-:Y:S01]  /*e170*/  IMAD.MOV.U32 R73, RZ, RZ, 0x0 ;  /* 0x00000000ff497424 */ /* 0x000fe200078e00ff */
[----:B------:R-:W-:Y:S04]  /*e180*/  WARPSYNC R155 ;  /* 0x0000009b00007348 */ /* 0x000fe80003800000 */
[----:B------:R0:W1:Y:S01]  /*e190*/  SHFL.BFLY PT, R155, R74, R157, R160 ;  /* 0x0c00009d4a9b7389 */ /* 0x00006200000e00a0 */
[----:B------:R-:W-:Y:S05]  /*e1a0*/  RET.REL.NODEC R72 `(_ZN10layer_norm13ln_fwd_kernelINS_13Kernel_traitsI13__nv_bfloat16S2_fS2_fjLj1024ELj1ELj4ELj1ELj16ENS_18Kernel_traits_baseILj1024ES2_S2_fS2_fjLj128EEEEELb1ELb1ELb0ELb0EEEvNS_9FwdParamsE) ;  /* 0xffff1e5048007950 */ /* 0x000fea0003c3ffff */
.L_x_11087:
        /* <DEDUP_REMOVED lines=13> */
.L_x_29200:


//--------------------- .text._ZN10layer_norm13ln_fwd_kernelINS_13Kernel_traitsI13__nv_bfloat16S2_fS2_fjLj1024ELj1ELj4ELj1ELj16ENS_18Kernel_traits_baseILj1024ES2_S2_fS2_fjLj128EEEEELb1ELb1ELb0ELb1EEEvNS_9FwdParamsE --------------------------
	.section	.text._ZN10layer_norm13ln_fwd_kernelINS_13Kernel_traitsI13__nv_bfloat16S2_fS2_fjLj1024ELj1ELj4ELj1ELj16ENS_18Kernel_traits_baseILj1024ES2_S2_fS2_fjLj128EEEEELb1ELb1ELb0ELb1EEEvNS_9FwdParamsE,"ax",@progbits
	.sectioninfo	@"SHI_REGISTERS=167"
	.align	128
        .global         _ZN10layer_norm13ln_fwd_kernelINS_13Kernel_traitsI13__nv_bfloat16S2_fS2_fjLj1024ELj1ELj4ELj1ELj16ENS_18Kernel_traits_baseILj1024ES2_S2_fS2_fjLj128EEEEELb1ELb1ELb0ELb1EEEvNS_9FwdParamsE
        .type           _ZN10layer_norm13ln_fwd_kernelINS_13Kernel_traitsI13__nv_bfloat16S2_fS2_fjLj1024ELj1ELj4ELj1ELj16ENS_18Kernel_traits_baseILj1024ES2_S2_fS2_fjLj128EEEEELb1ELb1ELb0ELb1EEEvNS_9FwdParamsE,@function
        .size           _ZN10layer_norm13ln_fwd_kernelINS_13Kernel_traitsI13__nv_bfloat16S2_fS2_fjLj1024ELj1ELj4ELj1ELj16ENS_18Kernel_traits_baseILj1024ES2_S2_fS2_fjLj128EEEEELb1ELb1ELb0ELb1EEEvNS_9FwdParamsE,(.L_x_29201 - _ZN10layer_norm13ln_fwd_kernelINS_13Kernel_traitsI13__nv_bfloat16S2_fS2_fjLj1024ELj1ELj4ELj1ELj16ENS_18Kernel_traits_baseILj1024ES2_S2_fS2_fjLj128EEEEELb1ELb1ELb0ELb1EEEvNS_9FwdParamsE)
        .other          _ZN10layer_norm13ln_fwd_kernelINS_13Kernel_traitsI13__nv_bfloat16S2_fS2_fjLj1024ELj1ELj4ELj1ELj16ENS_18Kernel_traits_baseILj1024ES2_S2_fS2_fjLj128EEEEELb1ELb1ELb0ELb1EEEvNS_9FwdParamsE,@"STO_CUDA_ENTRY STV_DEFAULT"
_ZN10layer_norm13ln_fwd_kernelINS_13Kernel_traitsI13__nv_bfloat16S2_fS2_fjLj1024ELj1ELj4ELj1ELj16ENS_18Kernel_traits_baseILj1024ES2_S2_fS2_fjLj128EEEEELb1ELb1ELb0ELb1EEEvNS_9FwdParamsE:
.text._ZN10layer_norm13ln_fwd_kernelINS_13Kernel_traitsI13__nv_bfloat16S2_fS2_fjLj1024ELj1ELj4ELj1ELj16ENS_18Kernel_traits_baseILj1024ES2_S2_fS2_fjLj128EEEEELb1ELb1ELb0ELb1EEEvNS_9FwdParamsE:
        /* <DEDUP_REMOVED lines=18> */
[----:B------:R-:W1:Y:S01]  /*0120*/  @P0 R2UR UR5, R3 ;  /* 0x00000000030503c2 */ /* 0x000e6200000e0000 */
[----:B---3--:R-:W-:-:S05]  /*0130*/  @P0 IADD3 R117, P1, R4, c[0x0][0x240], RZ ;  /* 0x0000900004750a10 */ /* 0x008fca0007f3e0ff */
[----:B------:R-:W-:Y:S01]  /*0140*/  @P0 IMAD.X R0, RZ, RZ, R5, P1 ;  /* 0x000000ffff000224 */ /* 0x000fe200008e0605 */
[----:B------:R-:W-:-:S04]  /*0150*/  ISETP.NE.U32.AND P0, PT, RZ, c[0x0][0x218], PT ;  /* 0x00008600ff007a0c */ /* 0x000fc80003f05070 */
[--C-:B------:R-:W-:Y:S02]  /*0160*/  SHF.R.U64 R104, R117, 0x2, R0.reuse ;  /* 0x0000000275687819 */ /* 0x100fe40000001200 */
[----:B------:R-:W-:Y:S01]  /*0170*/  SHF.R.U32.HI R105, RZ, 0x2, R0 ;  /* 0x00000002ff697819 */ /* 0x000fe20000011600 */
[----:B------:R-:W-:Y:S01]  /*0180*/  IMAD.SHL.U32 R0, R20, 0x10, RZ ;  /* 0x0000001014007824 */ /* 0x000fe200078e00ff */
[----:B------:R-:W-:Y:S01]  /*0190*/  ISETP.NE.AND.EX P0, PT, RZ, c[0x0][0x21c], PT, P0 ;  /* 0x00008700ff007a0c */ /* 0x000fe20003f05300 */
[----:B------:R-:W-:Y:S01]  /*01a0*/  IMAD.WIDE.U32 R4, R104, -0x2daee0ad, RZ ;  /* 0xd2511f5368047825 */ /* 0x000fe200078e00ff */
[----:B0-----:R-:W-:Y:S01]  /*01b0*/  LOP3.LUT R8, R7, UR4, R105, 0x96, !PT ;  /* 0x0000000407087c12 */ /* 0x001fe2000f8e9669 */
[----:B------:R-:W-:Y:S01]  /*01c0*/  UIADD3 UR9, UR4, -0x61c88647, URZ ;  /* 0x9e3779b904097890 */ /* 0x000fe2000fffe03f */
[----:B------:R-:W-:Y:S01]  /*01d0*/  LOP3.LUT R22, R0, 0x1f0, RZ, 0xc0, !PT ;  /* 0x000001f000167812 */ /* 0x000fe200078ec0ff */
[----:B------:R-:W-:Y:S02]  /*01e0*/  UIADD3 UR11, UR4, 0x3c6ef372, URZ ;  /* 0x3c6ef372040b7890 */ /* 0x000fe4000fffe03f */
[----:B------:R-:W-:Y:S01]  /*01f0*/  IMAD.WIDE.U32 R8, R8, -0x2daee0ad, RZ ;  /* 0xd2511f5308087825 */ /* 0x000fe200078e00ff */
[----:B------:R-:W-:Y:S01]  /*0200*/  UIADD3 UR13, UR4, -0x255992d5, URZ ;  /* 0xdaa66d2b040d7890 */ /* 0x000fe2000fffe03f */
[----:B-1----:R-:W-:Y:S01]  /*0210*/  LOP3.LUT R10, R5, UR5, RZ, 0x3c, !PT ;  /* 0x00000005050a7c12 */ /* 0x002fe2000f8e3cff */
[----:B------:R-:W-:Y:S01]  /*0220*/  UIADD3 UR10, UR5, -0x4498517b, URZ ;  /* 0xbb67ae85050a7890 */ /* 0x000fe2000fffe03f */
[----:B------:R-:W-:Y:S01]  /*0230*/  IADD3 R2, P1, R22, c[0x0][0x218], RZ ;  /* 0x0000860016027a10 */ /* 0x000fe20007f3e0ff */
[----:B------:R-:W-:-:S02]  /*0240*/  UIADD3 UR12, UR5, 0x76cf5d0a, URZ ;  /* 0x76cf5d0a050c7890 */ /* 0x000fc4000fffe03f */
[----:B------:R-:W-:Y:S01]  /*0250*/  IMAD.WIDE.U32 R10, R10, -0x326172a9, RZ ;  /* 0xcd9e8d570a0a7825 */ /* 0x000fe200078e00ff */
[----:B------:R-:W-:Y:S01]  /*0260*/  UIADD3 UR14, UR5, 0x32370b8f, URZ ;  /* 0x32370b8f050e7890 */ /* 0x000fe2000fffe03f */
[----:B------:R-:W-:Y:S01]  /*0270*/  LOP3.LUT R7, R9, UR10, R4, 0x96, !PT ;  /* 0x0000000a09077c12 */ /* 0x000fe2000f8e9604 */
[----:B------:R-:W-:Y:S01]  /*0280*/  UIADD3 UR15, UR4, 0x78dde6e4, URZ ;  /* 0x78dde6e4040f7890 */ /* 0x000fe2000fffe03f */
[----:B------:R-:W-:Y:S02]  /*0290*/  IADD3.X R3, RZ, c[0x0][0x21c], RZ, P1, !PT ;  /* 0x00008700ff037a10 */ /* 0x000fe40000ffe4ff */
[----:B------:R-:W-:Y:S01]  /*02a0*/  LOP3.LUT R4, R11, UR9, R6, 0x96, !PT ;  /* 0x000000090b047c12 */ /* 0x000fe2000f8e9606 */
[----:B------:R-:W-:Y:S01]  /*02b0*/  IMAD.WIDE.U32 R6, R7, -0x326172a9, RZ ;  /* 0xcd9e8d5707067825 */ /* 0x000fe200078e00ff */
[----:B------:R-:W-:Y:S01]  /*02c0*/  UIADD3 UR16, UR5, -0x126145ec, URZ ;  /* 0xed9eba1405107890 */ /* 0x000fe2000fffe03f */
[----:B------:R0:W5:Y:S02]  /*02d0*/  @P0 LDG.E.128 R16, [R2.64+0x200] ;  /* 0x0002000602100981 */ /* 0x000164000c1e1d00 */
[----:B------:R-:W-:Y:S01]  /*02e0*/  IMAD.WIDE.U32 R4, R4, -0x2daee0ad, RZ ;  /* 0xd2511f5304047825 */ /* 0x000fe200078e00ff */
[----:B------:R-:W-:Y:S01]  /*02f0*/  LOP3.LUT R12, R7, UR11, R10, 0x96, !PT ;  /* 0x0000000b070c7c12 */ /* 0x000fe2000f8e960a */
[----:B------:R-:W-:Y:S01]  /*0300*/  UIADD3 UR18, UR5, -0x56f99767, URZ ;  /* 0xa906689905127890 */ /* 0x000fe2000fffe03f */
[----:B------:R0:W5:Y:S02]  /*0310*/  @P0 LDG.E.128 R32, [R2.64+0x400] ;  /* 0x0004000602200981 */ /* 0x000164000c1e1d00 */
[----:B------:R-:W-:Y:S01]  /*0320*/  LOP3.LUT R14, R5, UR12, R8, 0x96, !PT ;  /* 0x0000000c050e7c12 */ /* 0x000fe2000f8e9608 */
[----:B------:R-:W-:Y:S01]  /*0330*/  IMAD.WIDE.U32 R12, R12, -0x2daee0ad, RZ ;  /* 0xd2511f530c0c7825 */ /* 0x000fe200078e00ff */
[----:B------:R-:W-:Y:S01]  /*0340*/  UIADD3 UR17, UR4, 0x1715609d, URZ ;  /* 0x1715609d04117890 */ /* 0x000fe2000fffe03f */
[----:B------:R0:W5:Y:S02]  /*0350*/  @P0 LDG.E.128 R8, [R2.64] ;  /* 0x0000000602080981 */ /* 0x000164000c1e1d00 */
[----:B------:R-:W-:Y:S01]  /*0360*/  IMAD.WIDE.U32 R14, R14, -0x326172a9, RZ ;  /* 0xcd9e8d570e0e7825 */ /* 0x000fe200078e00ff */
[----:B------:R-:W-:Y:S01]  /*0370*/  LOP3.LUT R7, R13, UR14, R4, 0x96, !PT ;  /* 0x0000000e0d077c12 */ /* 0x000fe2000f8e9604 */
[----:B------:R-:W-:Y:S01]  /*0380*/  UIADD3 UR19, UR4, -0x4ab325aa, URZ ;  /* 0xb54cda5604137890 */ /* 0x000fe2000fffe03f */
[----:B------:R0:W5:Y:S02]  /*0390*/  @P0 LDG.E.128 R24, [R2.64+0x600] ;  /* 0x0006000602180981 */ /* 0x000164000c1e1d00 */
        /* <DEDUP_REMOVED lines=9> */
[----:B------:R-:W-:Y:S01]  /*0430*/  UIADD3 UR20, UR5, 0x646e171e, URZ ;  /* 0x646e171e05147890 */ /* 0x000fe2000fffe03f */
[----:B------:R-:W-:-:S04]  /*0440*/  IMAD.WIDE.U32 R6, R7, -0x326172a9, RZ ;  /* 0xcd9e8d5707067825 */ /* 0x000fc800078e00ff */
[----:B------:R-:W-:Y:S01]  /*0450*/  IMAD.WIDE.U32 R4, R4, -0x2daee0ad, RZ ;  /* 0xd2511f5304047825 */ /* 0x000fe200078e00ff */
[----:B------:R-:W-:-:S04]  /*0460*/  LOP3.LUT R13, R7, UR19, R14, 0x96, !PT ;  /* 0x00000013070d7c12 */ /* 0x000fc8000f8e960e */
[----:B------:R-:W-:Y:S02]  /*0470*/  LOP3.LUT R14, R5, UR20, R12, 0x96, !PT ;  /* 0x00000014050e7c12 */ /* 0x000fe4000f8e960c */
[----:B------:R-:W-:Y:S01]  /*0480*/  SHF.R.U32.HI R5, RZ, 0x5, R20 ;  /* 0x00000005ff057819 */ /* 0x000fe20000011614 */
[----:B------:R-:W-:-:S04]  /*0490*/  UIADD3 UR21, UR4, 0x5384540f, URZ ;  /* 0x5384540f04157890 */ /* 0x000fc8000fffe03f */
[----:B0-----:R-:W-:Y:S01]  /*04a0*/  IMAD R2, R21, 0x4, R5 ;  /* 0x0000000415027824 */ /* 0x001fe200078e0205 */
[----:B------:R-:W-:Y:S01]  /*04b0*/  UIADD3 UR22, UR5, 0x1fd5c5a3, URZ ;  /* 0x1fd5c5a305167890 */ /* 0x000fe2000fffe03f */
[----:B------:R-:W-:-:S03]  /*04c0*/  IMAD.WIDE.U32 R12, R13, -0x2daee0ad, RZ ;  /* 0xd2511f530d0c7825 */ /* 0x000fc600078e00ff */
[----:B------:R-:W-:Y:S01]  /*04d0*/  ISETP.GE.AND P1, PT, R2, c[0x0][0x164], PT ;  /* 0x0000590002007a0c */ /* 0x000fe20003f26270 */
[----:B------:R-:W-:Y:S01]  /*04e0*/  IMAD.WIDE.U32 R14, R14, -0x326172a9, RZ ;  /* 0xcd9e8d570e0e7825 */ /* 0x000fe200078e00ff */
[----:B------:R-:W-:Y:S02]  /*04f0*/  LOP3.LUT R116, R13, UR22, R4, 0x96, !PT ;  /* 0x000000160d747c12 */ /* 0x000fe4000f8e9604 */
[----:B------:R-:W-:Y:S02]  /*0500*/  LOP3.LUT R0, R20, 0x1f, RZ, 0xc0, !PT ;  /* 0x0000001f14007812 */ /* 0x000fe400078ec0ff */
        /* <DEDUP_REMOVED lines=12> */
[----:B------:R0:W2:Y:S01]  /*05d0*/  LDG.E.128 R28, [R6.64+0x600] ;  /* 0x00060006061c7981 */ /* 0x0000a2000c1e1d00 */
        /* <DEDUP_REMOVED lines=8> */
[----:B------:R-:W-:Y:S01]  /*0660*/  @!P0 CS2R R34, SRZ ;  /* 0x0000000000228805 */ /* 0x000fe2000001ff00 */
[----:B------:R1:W5:Y:S01]  /*0670*/  LDG.E.128 R68, [R4.64+0x200] ;  /* 0x0002000604447981 */ /* 0x000362000c1e1d00 */
[----:B------:R-:W-:Y:S01]  /*0680*/  @!P0 CS2R R26, SRZ ;  /* 0x00000000001a8805 */ /* 0x000fe2000001ff00 */
[--C-:B------:R-:W-:Y:S01]  /*0690*/  PRMT R95, RZ, 0x5410, R24.reuse ;  /* 0x00005410ff5f7816 */ /* 0x100fe20000000018 */
[----:B------:R-:W-:Y:S01]  /*06a0*/  UIADD3 UR25, UR4, -0x700cb87f, URZ ;  /* 0x8ff3478104197890 */ /* 0x000fe2000fffe03f */
[----:B------:R1:W5:Y:S01]  /*06b0*/  LDG.E.128 R64, [R4.64+0x400] ;  /* 0x0004000604407981 */ /* 0x000362000c1e1d00 */
[----:B------:R-:W-:Y:S01]  /*06c0*/  PRMT R96, RZ, 0x7610, R24 ;  /* 0x00007610ff607816 */ /* 0x000fe20000000018 */
[----:B------:R-:W-:Y:S01]  /*06d0*/  UIADD3 UR26, UR5, -0x695add53, URZ ;  /* 0x96a522ad051a7890 */ /* 0x000fe2000fffe03f */
[--C-:B------:R-:W-:Y:S01]  /*06e0*/  PRMT R97, RZ, 0x5410, R25.reuse ;  /* 0x00005410ff617816 */ /* 0x100fe20000000019 */
[----:B------:R1:W5:Y:S01]  /*06f0*/  LDG.E.128 R60, [R4.64+0x600] ;  /* 0x00060006043c7981 */ /* 0x000362000c1e1d00 */
[----:B------:R-:W-:Y:S01]  /*0700*/  PRMT R99, RZ, 0x7610, R25 ;  /* 0x00007610ff637816 */ /* 0x000fe20000000019 */
[----:B------:R-:W-:-:S02]  /*0710*/  IMAD R115, R115, -0x2daee0ad, RZ ;  /* 0xd2511f5373737824 */ /* 0x000fc400078e02ff */
[----:B------:R0:W5:Y:S01]  /*0720*/  LDG.E.128 R84, [R6.64] ;  /* 0x0000000606547981 */ /* 0x000162000c1e1d00 */
[----:B------:R-:W-:Y:S02]  /*0730*/  IMAD R116, R116, -0x326172a9, RZ ;  /* 0xcd9e8d5774747824 */ /* 0x000fe400078e02ff */
[----:B------:R-:W-:Y:S01]  /*0740*/  IMAD.HI.U32 R25, R130, -0x326172a9, RZ ;  /* 0xcd9e8d5782197827 */ /* 0x000fe200078e00ff */
[----:B------:R0:W5:Y:S01]  /*0750*/  LDG.E.128 R80, [R6.64+0x200] ;  /* 0x0002000606507981 */ /* 0x000162000c1e1d00 */
[----:B-1----:R-:W-:Y:S02]  /*0760*/  PRMT R4, RZ, 0x7610, R8 ;  /* 0x00007610ff047816 */ /* 0x002fe40000000008 */
[----:B------:R-:W-:Y:S01]  /*0770*/  IMAD.HI.U32 R24, R114, -0x2daee0ad, RZ ;  /* 0xd2511f5372187827 */ /* 0x000fe200078e00ff */
[----:B------:R0:W5:Y:S01]  /*0780*/  LDG.E.128 R76, [R6.64+0x400] ;  /* 0x00040006064c7981 */ /* 0x000162000c1e1d00 */
[----:B------:R-:W-:Y:S02]  /*0790*/  PRMT R5, RZ, 0x5410, R9 ;  /* 0x00005410ff057816 */ /* 0x000fe40000000009 */
[----:B------:R-:W-:Y:S01]  /*07a0*/  PRMT R8, RZ, 0x7610, R10 ;  /* 0x00007610ff087816 */ /* 0x000fe2000000000a */
[----:B------:R-:W-:Y:S01]  /*07b0*/  BSSY B0, `(.L_x_11088) ;  /* 0x0000c6f000007945 */ /* 0x000fe20003800000 */
[----:B------:R-:W-:-:S02]  /*07c0*/  PRMT R12, RZ, 0x7610, R16 ;  /* 0x00007610ff0c7816 */ /* 0x000fc40000000010 */
[----:B------:R-:W-:Y:S02]  /*07d0*/  PRMT R13, RZ, 0x5410, R17 ;  /* 0x00005410ff0d7816 */ /* 0x000fe40000000011 */
[----:B0-----:R-:W-:Y:S02]  /*07e0*/  PRMT R6, RZ, 0x7610, R9 ;  /* 0x00007610ff067816 */ /* 0x001fe40000000009 */
[----:B------:R-:W-:Y:S02]  /*07f0*/  PRMT R7, RZ, 0x5410, R10 ;  /* 0x00005410ff077816 */ /* 0x000fe4000000000a */
[--C-:B------:R-:W-:Y:S02]  /*0800*/  PRMT R9, RZ, 0x5410, R11.reuse ;  /* 0x00005410ff097816 */ /* 0x100fe4000000000b */
[----:B------:R-:W-:Y:S02]  /*0810*/  PRMT R10, RZ, 0x7610, R11 ;  /* 0x00007610ff0a7816 */ /* 0x000fe4000000000b */
[----:B------:R-:W-:-:S02]  /*0820*/  PRMT R11, RZ, 0x5410, R16 ;  /* 0x00005410ff0b7816 */ /* 0x000fc40000000010 */
[----:B------:R-:W-:Y:S02]  /*0830*/  PRMT R14, RZ, 0x7610, R17 ;  /* 0x00007610ff0e7816 */ /* 0x000fe40000000011 */
[--C-:B------:R-:W-:Y:S02]  /*0840*/  PRMT R15, RZ, 0x5410, R18.reuse ;  /* 0x00005410ff0f7816 */ /* 0x100fe40000000012 */
        /* <DEDUP_REMOVED lines=20> */
[----:B------:R-:W-:Y:S01]  /*0990*/  LOP3.LUT R117, R117, 0x3, RZ, 0xc0, !PT ;  /* 0x0000000375757812 */ /* 0x000fe200078ec0ff */
[----:B------:R-:W-:Y:S01]  /*09a0*/  ULDC.U8 UR8, c[0x0][0x1f0] ;  /* 0x00007c0000087ab9 */ /* 0x000fe20000000000 */
[--C-:B--2---:R-:W-:Y:S02]  /*09b0*/  PRMT R107, RZ, 0x5410, R28.reuse ;  /* 0x00005410ff6b7816 */ /* 0x104fe4000000001c */
[----:B------:R-:W-:Y:S02]  /*09c0*/  PRMT R109, RZ, 0x7610, R28 ;  /* 0x00007610ff6d7816 */ /* 0x000fe4000000001c */
[--C-:B------:R-:W-:Y:S02]  /*09d0*/  PRMT R108, RZ, 0x5410, R29.reuse ;  /* 0x00005410ff6c7816 */ /* 0x100fe4000000001d */
[----:B------:R-:W-:-:S02]  /*09e0*/  PRMT R111, RZ, 0x7610, R29 ;  /* 0x00007610ff6f7816 */ /* 0x000fc4000000001d */
[--C-:B------:R-:W-:Y:S02]  /*09f0*/  PRMT R110, RZ, 0x5410, R30.reuse ;  /* 0x00005410ff6e7816 */ /* 0x100fe4000000001e */
[----:B------:R-:W-:Y:S02]  /*0a00*/  PRMT R121, RZ, 0x7610, R30 ;  /* 0x00007610ff797816 */ /* 0x000fe4000000001e */
[--C-:B------:R-:W-:Y:S02]  /*0a10*/  PRMT R120, RZ, 0x5410, R31.reuse ;  /* 0x00005410ff787816 */ /* 0x100fe4000000001f */
[----:B------:R-:W-:Y:S02]  /*0a20*/  PRMT R122, RZ, 0x7610, R31 ;  /* 0x00007610ff7a7816 */ /* 0x000fe4000000001f */
.L_x_11316:
[----:B------:R-:W-:Y:S01]  /*0a30*/  ISETP.NE.U32.AND P0, PT, RZ, c[0x0][0x1c0], PT ;  /* 0x00007000ff007a0c */ /* 0x000fe20003f05070 */
[----:B------:R-:W-:Y:S01]  /*0a40*/  IMAD R24, R2, c[0x0][0x168], RZ ;  /* 0x00005a0002187a24 */ /* 0x000fe200078e02ff */
[----:B------:R-:W-:Y:S01]  /*0a50*/  ISETP.NE.U32.AND P1, PT, RZ, c[0x0][0x180], PT ;  /* 0x00006000ff007a0c */ /* 0x000fe20003f25070 */
[----:B------:R-:W-:Y:S01]  /*0a60*/  IMAD.MOV.U32 R132, RZ, RZ, 0x10 ;  /* 0x00000010ff847424 */ /* 0x000fe200078e00ff */
[----:B------:R-:W-:-:S02]  /*0a70*/  ISETP.NE.AND.EX P0, PT, RZ, c[0x0][0x1c4], PT, P0 ;  /* 0x00007100ff007a0c */ /* 0x000fc40003f05300 */
[----:B------:R-:W-:Y:S02]  /*0a80*/  ISETP.NE.AND.EX P2, PT, RZ, c[0x0][0x184], PT, P1 ;  /* 0x00006100ff007a0c */ /* 0x000fe40003f45310 */
[----:B------:R-:W-:-:S09]  /*0a90*/  SHF.R.S32.HI R25, RZ, 0x1f, R24 ;  /* 0x0000001fff197819 */ /* 0x000fd20000011418 */
[----:B------:R-:W-:Y:S02]  /*0aa0*/  @P0 MOV R29, 0x2 ;  /* 0x00000002001d0802 */ /* 0x000fe40000000f00 */
[----:B------:R-:W-:Y:S01]  /*0ab0*/  LEA.HI R25, R25, R24, RZ, 0x3 ;  /* 0x0000001819197211 */ /* 0x000fe200078f18ff */
[----:B------:R-:W-:Y:S01]  /*0ac0*/  @P2 IMAD.MOV.U32 R32, RZ, RZ, 0x20 ;  /* 0x00000020ff202424 */ /* 0x000fe200078e00ff */
[----:B------:R-:W-:Y:S01]  /*0ad0*/  ISETP.NE.AND P1, PT, R117, 0x1, PT ;  /* 0x000000017500780c */ /* 0x000fe20003f25270 */
[----:B------:R-:W-:Y:S01]  /*0ae0*/  @P0 IMAD.WIDE R28, R2, R29, c[0x0][0x1c0] ;  /* 0x00007000021c0625 */ /* 0x000fe200078e021d */
[----:B------:R-:W-:Y:S01]  /*0af0*/  LEA.HI.SX32 R123, R25, R0, 0x1d ;  /* 0x00000000197b7211 */ /* 0x000fe200078feaff */
[----:B------:R-:W-:Y:S01]  /*0b00*/  BSSY B1, `(.L_x_11089) ;  /* 0x0000015000017945 */ /* 0x000fe20003800000 */
[----:B------:R-:W-:-:S03]  /*0b10*/  P2R R31, PR, RZ, 0x4 ;  /* 0x00000004ff1f7803 */ /* 0x000fc60000000000 */
[C---:B------:R-:W-:Y:S01]  /*0b20*/  IMAD.WIDE.U32 R24, R123.reuse, R132, c[0x0][0x170] ;  /* 0x00005c007b187625 */ /* 0x040fe200078e0084 */
[----:B------:R-:W2:Y:S03]  /*0b30*/  @P0 LDG.E.U16 R28, [R28.64] ;  /* 0x000000061c1c0981 */ /* 0x000ea6000c1e1500 */
[----:B------:R-:W-:Y:S02]  /*0b40*/  @P2 IMAD.WIDE.U32 R32, R123, R32, c[0x0][0x180] ;  /* 0x000060007b202625 */ /* 0x000fe400078e0020 */
[----:B-----5:R-:W5:Y:S04]  /*0b50*/  LDG.E.128 R24, [R24.64] ;  /* 0x0000000618187981 */ /* 0x020f68000c1e1d00 */
[----:B------:R0:W5:Y:S04]  /*0b60*/  @P2 LDG.E.128 R56, [R32.64] ;  /* 0x0000000620382981 */ /* 0x000168000c1e1d00 */
[----:B------:R0:W5:Y:S01]  /*0b70*/  @P2 LDG.E.128 R52, [R32.64+0x10] ;  /* 0x0000100620342981 */ /* 0x000162000c1e1d00 */
[----:B------:R-:W-:Y:S01]  /*0b80*/  IMAD.MOV.U32 R125, RZ, RZ, 0x3f800000 ;  /* 0x3f800000ff7d7424 */ /* 0x000fe200078e00ff */
[----:B------:R-:W-:-:S02]  /*0b90*/  IADD3 R34, R117, 0x1, RZ ;  /* 0x0000000175227810 */ /* 0x000fc40007ffe0ff */
[----:B--2---:R-:W-:Y:S01]  /*0ba0*/  @P0 PRMT R125, RZ, 0x5410, R28 ;  /* 0x00005410ff7d0816 */ /* 0x004fe2000000001c */
        /* <DEDUP_REMOVED lines=9> */
.L_x_11090:
[----:B0-----:R-:W-:Y:S02]  /*0c40*/  IMAD.MOV.U32 R30, RZ, RZ, R130 ;  /* 0x000000ffff1e7224 */ /* 0x001fe400078e0082 */
.L_x_11091:
[----:B------:R-:W-:Y:S05]  /*0c50*/  BSYNC B1 ;  /* 0x0000000000017941 */ /* 0x000fea0003800000 */
.L_x_11089:
        /* <DEDUP_REMOVED lines=16> */
.L_x_11095:
[----:B------:R-:W-:Y:S05]  /*0d60*/  BSYNC B2 ;  /* 0x0000000000027941 */ /* 0x000fea0003800000 */
.L_x_11094:
        /* <DEDUP_REMOVED lines=42> */
.L_x_11093:
[----:B------:R-:W-:Y:S05]  /*1010*/  BSYNC B1 ;  /* 0x0000000000017941 */ /* 0x000fea0003800000 */
.L_x_11092:
[----:B------:R-:W0:Y:S01]  /*1020*/  I2F.U32 R29, R30 ;  /* 0x0000001e001d7306 */ /* 0x000e220000201000 */
[----:B-----5:R-:W-:Y:S01]  /*1030*/  PRMT R28, RZ, 0x5410, R24 ;  /* 0x00005410ff1c7816 */ /* 0x020fe20000000018 */
[----:B------:R-:W-:Y:S01]  /*1040*/  IMAD.MOV.U32 R126, RZ, RZ, 0x2f800000 ;  /* 0x2f800000ff7e7424 */ /* 0x000fe200078e00ff */
[----:B------:R-:W-:Y:S01]  /*1050*/  ISETP.NE.U32.AND P0, PT, RZ, c[0x0][0x180], PT ;  /* 0x00006000ff007a0c */ /* 0x000fe20003f05070 */
[----:B------:R-:W-:Y:S02]  /*1060*/  BSSY B1, `(.L_x_11096) ;  /* 0x0000018000017945 */ /* 0x000fe40003800000 */
[----:B------:R-:W-:Y:S01]  /*1070*/  FMUL.FTZ R28, R28, R125 ;  /* 0x0000007d1c1c7220 */ /* 0x000fe20000410000 */
[----:B------:R-:W-:Y:S02]  /*1080*/  ISETP.NE.AND.EX P6, PT, RZ, c[0x0][0x184], PT, P0 ;  /* 0x00006100ff007a0c */ /* 0x000fe40003fc5300 */
[----:B------:R-:W-:Y:S01]  /*1090*/  ISETP.NE.AND P0, PT, R34, 0x1, PT ;  /* 0x000000012200780c */ /* 0x000fe20003f05270 */
[----:B------:R-:W-:Y:S01]  /*10a0*/  FMUL.FTZ R28, R28, c[0x0][0x1e8] ;  /* 0x00007a001c1c7a20 */ /* 0x000fe20000410000 */
[----:B------:R-:W-:Y:S01]  /*10b0*/  P2R R127, PR, RZ, 0x40 ;  /* 0x00000040ff7f7803 */ /* 0x000fe20000000000 */
[----:B0-----:R-:W-:-:S05]  /*10c0*/  FFMA.FTZ R29, R29, R126, 1.1641532182693481445e-10 ;  /* 0x2f0000001d1d7423 */ /* 0x001fca000001007e */
[----:B------:R-:W-:Y:S02]  /*10d0*/  FSETP.GTU.FTZ.AND P1, PT, R29, c[0x0][0x1e4], PT ;  /* 0x000079001d007a0b */ /* 0x000fe40003f3c000 */
[----:B------:R-:W-:Y:S02]  /*10e0*/  PRMT R29, RZ, 0x5410, R84 ;  /* 0x00005410ff1d7816 */ /* 0x000fe40000000054 */
[----:B------:R-:W-:Y:S02]  /*10f0*/  FSEL R28, R28, RZ, !P1 ;  /* 0x000000ff1c1c7208 */ /* 0x000fe40004800000 */
[----:B------:R-:W-:-:S03]  /*1100*/  P2R R30, PR, RZ, 0x2 ;  /* 0x00000002ff1e7803 */ /* 0x000fc60000000000 */
        /* <DEDUP_REMOVED lines=12> */
.L_x_11097:
[----:B------:R-:W-:Y:S02]  /*11d0*/  IMAD.MOV.U32 R40, RZ, RZ, R130 ;  /* 0x000000ffff287224 */ /* 0x000fe400078e0082 */
.L_x_11098:
[----:B------:R-:W-:Y:S05]  /*11e0*/  BSYNC B1 ;  /* 0x0000000000017941 */ /* 0x000fea0003800000 */
.L_x_11096:
        /* <DEDUP_REMOVED lines=16> */
.L_x_11102:
[----:B------:R-:W-:Y:S05]  /*12f0*/  BSYNC B2 ;  /* 0x0000000000027941 */ /* 0x000fea0003800000 */
.L_x_11101:
        /* <DEDUP_REMOVED lines=42> */
.L_x_11100:
[----:B------:R-:W-:Y:S05]  /*15a0*/  BSYNC B1 ;  /* 0x0000000000017941 */ /* 0x000fea0003800000 */
.L_x_11099:
[----:B------:R-:W0:Y:S01]  /*15b0*/  I2F.U32 R29, R40 ;  /* 0x00000028001d7306 */ /* 0x000e220000201000 */
[----:B------:R-:W-:Y:S01]  /*15c0*/  PRMT R24, RZ, 0x7610, R24 ;  /* 0x00007610ff187816 */ /* 0x000fe20000000018 */
[----:B------:R-:W-:Y:S01]  /*15d0*/  BSSY B1, `(.L_x_11103) ;  /* 0x0000015000017945 */ /* 0x000fe20003800000 */
[----:B------:R-:W-:Y:S02]  /*15e0*/  ISETP.NE.AND P1, PT, R28, 0x1, PT ;  /* 0x000000011c00780c */ /* 0x000fe40003f25270 */
[----:B------:R-:W-:Y:S01]  /*15f0*/  PRMT R49, RZ, 0x7610, R84 ;  /* 0x00007610ff317816 */ /* 0x000fe20000000054 */
        /* <DEDUP_REMOVED lines=17> */
.L_x_11104:
[----:B------:R-:W-:Y:S02]  /*1710*/  IMAD.MOV.U32 R40, RZ, RZ, R130 ;  /* 0x000000ffff287224 */ /* 0x000fe400078e0082 */
.L_x_11105:
[----:B------:R-:W-:Y:S05]  /*1720*/  BSYNC B1 ;  /* 0x0000000000017941 */ /* 0x000fea0003800000 */
.L_x_11103:
        /* <DEDUP_REMOVED lines=16> */
.L_x_11109:
[----:B------:R-:W-:Y:S05]  /*1830*/  BSYNC B2 ;  /* 0x0000000000027941 */ /* 0x000fea0003800000 */
.L_x_11108:
        /* <DEDUP_REMOVED lines=42> */
.L_x_11107:
[----:B------:R-:W-:Y:S05]  /*1ae0*/  BSYNC B1 ;  /* 0x0000000000017941 */ /* 0x000fea0003800000 */
.L_x_11106:
        /* <DEDUP_REMOVED lines=22> */
.L_x_11111:
[----:B------:R-:W-:Y:S02]  /*1c50*/  IMAD.MOV.U32 R40, RZ, RZ, R130 ;  /* 0x000000ffff287224 */ /* 0x000fe400078e0082 */
.L_x_11112:
[----:B------:R-:W-:Y:S05]  /*1c60*/  BSYNC B1 ;  /* 0x0000000000017941 */ /* 0x000fea0003800000 */
.L_x_11110:
        /* <DEDUP_REMOVED lines=16> */
.L_x_11116:
[----:B------:R-:W-:Y:S05]  /*1d70*/  BSYNC B2 ;  /* 0x0000000000027941 */ /* 0x000fea0003800000 */
.L_x_11115:
        /* <DEDUP_REMOVED lines=42> */
.L_x_11114:
[----:B------:R-:W-:Y:S05]  /*2020*/  BSYNC B1 ;  /* 0x0000000000017941 */ /* 0x000fea0003800000 */
.L_x_11113:
        /* <DEDUP_REMOVED lines=22> */
.L_x_11118:
[----:B------:R-:W-:Y:S02]  /*2190*/  MOV R38, R130 ;  /* 0x0000008200267202 */ /* 0x000fe40000000f00 */
.L_x_11119:
[----:B------:R-:W-:Y:S05]  /*21a0*/  BSYNC B1 ;  /* 0x0000000000017941 */ /* 0x000fea0003800000 */
.L_x_11117:
        /* <DEDUP_REMOVED lines=16> */
.L_x_11123:
[----:B------:R-:W-:Y:S05]  /*22b0*/  BSYNC B2 ;  /* 0x0000000000027941 */ /* 0x000fea0003800000 */
.L_x_11122:
        /* <DEDUP_REMOVED lines=42> */
.L_x_11121:
[----:B------:R-:W-:Y:S05]  /*2560*/  BSYNC B1 ;  /* 0x0000000000017941 */ /* 0x000fea0003800000 */
.L_x_11120:
        /* <DEDUP_REMOVED lines=22> */
.L_x_11125:
[----:B------:R-:W-:Y:S02]  /*26d0*/  IMAD.MOV.U32 R38, RZ, RZ, R130 ;  /* 0x000000ffff267224 */ /* 0x000fe400078e0082 */
.L_x_11126:
[----:B------:R-:W-:Y:S05]  /*26e0*/  BSYNC B1 ;  /* 0x0000000000017941 */ /* 0x000fea0003800000 */
.L_x_11124:
        /* <DEDUP_REMOVED lines=16> */
.L_x_11130:
[----:B------:R-:W-:Y:S05]  /*27f0*/  BSYNC B2 ;  /* 0x0000000000027941 */ /* 0x000fea0003800000 */
.L_x_11129:
        /* <DEDUP_REMOVED lines=42> */
.L_x_11128:
[----:B------:R-:W-:Y:S05]  /*2aa0*/  BSYNC B1 ;  /* 0x0000000000017941 */ /* 0x000fea0003800000 */
.L_x_11127:
[----:B------:R-:W0:Y:S01]  /*2ab0*/  I2F.U32 R29, R38 ;  /* 0x00000026001d7306 */ /* 0x000e220000201000 */
[----:B------:R-:W-:Y:S01]  /*2ac0*/  PRMT R26, RZ, 0x7610, R26 ;  /* 0x00007610ff1a7816 */ /* 0x000fe2000000001a */
[----:B------:R-:W-:Y:S01]  /*2ad0*/  BSSY B1, `(.L_x_11131) ;  /* 0x0000015000017945 */ /* 0x000fe20003800000 */
[C---:B------:R-:W-:Y:S02]  /*2ae0*/  ISETP.NE.AND P5, PT, R25.reuse, 0x1, PT ;  /* 0x000000011900780c */ /* 0x040fe40003fa5270 */
[----:B------:R-:W-:Y:S01]  /*2af0*/  PRMT R45, RZ, 0x7610, R86 ;  /* 0x00007610ff2d7816 */ /* 0x000fe20000000056 */
        /* <DEDUP_REMOVED lines=17> */
.L_x_11132:
[----:B------:R-:W-:Y:S02]  /*2c10*/  IMAD.MOV.U32 R26, RZ, RZ, R130 ;  /* 0x000000ffff1a7224 */ /* 0x000fe400078e0082 */
.L_x_11133:
[----:B------:R-:W-:Y:S05]  /*2c20*/  BSYNC B1 ;  /* 0x0000000000017941 */ /* 0x000fea0003800000 */
.L_x_11131:
        /* <DEDUP_REMOVED lines=16> */
.L_x_11137:
[----:B------:R-:W-:Y:S05]  /*2d30*/  BSYNC B2 ;  /* 0x0000000000027941 */ /* 0x000fea0003800000 */
.L_x_11136:
        /* <DEDUP_REMOVED lines=42> */
.L_x_11135:
[----:B------:R-:W-:Y:S05]  /*2fe0*/  BSYNC B1 ;  /* 0x0000000000017941 */ /* 0x000fea0003800000 */
.L_x_11134:
[----:B------:R0:W1:Y:S01]  /*2ff0*/  I2F.U32 R25, R26 ;  /* 0x0000001a00197306 */ /* 0x0000620000201000 */
[----:B------:R-:W-:Y:S01]  /*3000*/  ISETP.NE.AND P6, PT, R127, RZ, PT ;  /* 0x000000ff7f00720c */ /* 0x000fe20003fc5270 */
        /* <DEDUP_REMOVED lines=9> */
[----:B------:R-:W-:-:S04]  /*30a0*/  FMUL.FTZ R46, R28, R25 ;  /* 0x000000191c2e7220 */ /* 0x000fc80000410000 */
        /* <DEDUP_REMOVED lines=11> */
.L_x_11139:
[----:B------:R-:W-:Y:S02]  /*3160*/  IMAD.MOV.U32 R36, RZ, RZ, R130 ;  /* 0x000000ffff247224 */ /* 0x000fe400078e0082 */
.L_x_11140:
[----:B------:R-:W-:Y:S05]  /*3170*/  BSYNC B1 ;  /* 0x0000000000017941 */ /* 0x000fea0003800000 */
.L_x_11138:
        /* <DEDUP_REMOVED lines=18> */
.L_x_11144:
[----:B------:R-:W-:Y:S05]  /*32a0*/  BSYNC B2 ;  /* 0x0000000000027941 */ /* 0x000fea0003800000 */
.L_x_11143:
        /* <DEDUP_REMOVED lines=42> */
.L_x_11142:
[----:B------:R-:W-:Y:S05]  /*3550*/  BSYNC B1 ;  /* 0x0000000000017941 */ /* 0x000fea0003800000 */
.L_x_11141:
[----:B------:R-:W0:Y:S01]  /*3560*/  I2F.U32 R25, R36 ;  /* 0x0000002400197306 */ /* 0x000e220000201000 */
[----:B------:R-:W-:Y:S01]  /*3570*/  PRMT R24, RZ, 0x7610, R27 ;  /* 0x00007610ff187816 */ /* 0x000fe2000000001b */
[----:B------:R-:W-:Y:S01]  /*3580*/  IMAD.MOV.U32 R129, RZ, RZ, 0x20 ;  /* 0x00000020ff817424 */ /* 0x000fe200078e00ff */
[----:B------:R-:W-:Y:S02]  /*3590*/  SEL R32, RZ, 0x100, P4 ;  /* 0x00000100ff207807 */ /* 0x000fe40002000000 */
[----:B------:R-:W-:Y:S01]  /*35a0*/  ISETP.NE.AND P4, PT, R30, RZ, PT ;  /* 0x000000ff1e00720c */ /* 0x000fe20003f85270 */
[----:B------:R-:W-:Y:S01]  /*35b0*/  FMUL.FTZ R30, R24, R125 ;  /* 0x0000007d181e7220 */ /* 0x000fe20000410000 */
[----:B------:R-:W-:Y:S02]  /*35c0*/  SEL R28, RZ, 0x1, P2 ;  /* 0x00000001ff1c7807 */ /* 0x000fe40001000000 */
[----:B------:R-:W-:Y:S01]  /*35d0*/  ISETP.NE.AND P6, PT, R127, RZ, PT ;  /* 0x000000ff7f00720c */ /* 0x000fe20003fc5270 */
[----:B------:R-:W-:Y:S01]  /*35e0*/  FMUL.FTZ R30, R30, c[0x0][0x1e8] ;  /* 0x00007a001e1e7a20 */ /* 0x000fe20000410000 */
[----:B------:R-:W-:Y:S01]  /*35f0*/  SEL R26, RZ, 0x1, P1 ;  /* 0x00000001ff1a7807 */ /* 0x000fe20000800000 */
[----:B------:R-:W-:Y:S01]  /*3600*/  IMAD.WIDE.U32 R28, R28, 0x1000000, RZ ;  /* 0x010000001c1c7825 */ /* 0x000fe200078e00ff */
[----:B------:R-:W-:-:S02]  /*3610*/  SEL R33, RZ, 0x10000, P5 ;  /* 0x00010000ff217807 */ /* 0x000fc40002800000 */
[----:B------:R-:W-:Y:S01]  /*3620*/  ISETP.NE.AND P5, PT, R31, RZ, PT ;  /* 0x000000ff1f00720c */ /* 0x000fe20003fa5270 */
[----:B0-----:R-:W-:Y:S01]  /*3630*/  FFMA.FTZ R25, R25, R126, 1.1641532182693481445e-10 ;  /* 0x2f00000019197423 */ /* 0x001fe2000001007e */
[----:B------:R-:W-:Y:S01]  /*3640*/  PRMT R47, RZ, 0x7610, R87 ;  /* 0x00007610ff2f7816 */ /* 0x000fe20000000057 */
[----:B------:R-:W-:Y:S01]  /*3650*/  IMAD.WIDE.U32 R26, R26, 0x10000, RZ ;  /* 0x000100001a1a7825 */ /* 0x000fe200078e00ff */
[----:B------:R-:W-:Y:S02]  /*3660*/  SEL R35, RZ, 0x1, P3 ;  /* 0x00000001ff237807 */ /* 0x000fe40001800000 */
[----:B------:R-:W-:Y:S01]  /*3670*/  FSETP.GTU.FTZ.AND P2, PT, R25, c[0x0][0x1e4], PT ;  /* 0x0000790019007a0b */ /* 0x000fe20003f5c000 */
[----:B------:R-:W-:Y:S01]  /*3680*/  IMAD.WIDE.U32 R36, R123, R129, c[0x0][0x188] ;  /* 0x000062007b247625 */ /* 0x000fe200078e0081 */
[----:B------:R-:W-:Y:S02]  /*3690*/  SEL R25, RZ, 0x1, P0 ;  /* 0x00000001ff197807 */ /* 0x000fe40000000000 */
[----:B------:R-:W-:-:S02]  /*36a0*/  SEL R34, RZ, 0x1000000, P2 ;  /* 0x01000000ff227807 */ /* 0x000fc40001000000 */
[----:B------:R-:W-:Y:S01]  /*36b0*/  FSEL R30, R30, RZ, !P2 ;  /* 0x000000ff1e1e7208 */ /* 0x000fe20005000000 */
[----:B------:R-:W-:Y:S01]  /*36c0*/  IMAD.WIDE.U32 R24, R25, 0x100, RZ ;  /* 0x0000010019187825 */ /* 0x000fe200078e00ff */
[----:B------:R-:W-:Y:S01]  /*36d0*/  LOP3.LUT R32, R32, R34, R33, 0xfe, !PT ;  /* 0x0000002220207212 */ /* 0x000fe200078efe21 */
[----:B------:R0:W-:Y:S01]  /*36e0*/  STG.E.128 [R36.64], R48 ;  /* 0x0000003024007986 */ /* 0x0001e2000c101d06 */
[----:B------:R-:W-:Y:S01]  /*36f0*/  MOV R128, 0x8 ;  /* 0x0000000800807802 */ /* 0x000fe20000000f00 */
[----:B------:R-:W-:Y:S01]  /*3700*/  FMUL.FTZ R47, R30, R47 ;  /* 0x0000002f1e2f7220 */ /* 0x000fe20000410000 */
[----:B------:R-:W-:Y:S02]  /*3710*/  LOP3.LUT R29, R29, R32, R35, 0xfe, !PT ;  /* 0x000000201d1d7212 */ /* 0x000fe400078efe23 */
[----:B------:R-:W-:Y:S01]  /*3720*/  IADD3 R30, R123, 0x20, RZ ;  /* 0x000000207b1e7810 */ /* 0x000fe20007ffe0ff */
[----:B------:R-:W-:Y:S01]  /*3730*/  @P6 FADD.FTZ R47, R55, R47 ;  /* 0x0000002f372f6221 */ /* 0x000fe20000010000 */
[----:B------:R-:W-:Y:S01]  /*3740*/  SEL R33, RZ, 0x1, P4 ;  /* 0x00000001ff217807 */ /* 0x000fe20002000000 */
[----:B------:R-:W-:Y:S01]  /*3750*/  IMAD.WIDE.U32 R34, R123, R128, c[0x0][0x190] ;  /* 0x000064007b227625 */ /* 0x000fe200078e0080 */
[----:B------:R-:W-:-:S02]  /*3760*/  LOP3.LUT R28, R24, R28, R26, 0xfe, !PT ;  /* 0x0000001c181c7212 */ /* 0x000fc400078efe1a */
[----:B------:R-:W-:Y:S01]  /*3770*/  LOP3.LUT R29, R25, R29, R27, 0xfe, !PT ;  /* 0x0000001d191d7212 */ /* 0x000fe200078efe1b */
[----:B------:R-:W-:Y:S01]  /*3780*/  IMAD.WIDE.U32 R24, R30, R132, c[0x0][0x170] ;  /* 0x00005c001e187625 */ /* 0x000fe200078e0084 */
[----:B------:R-:W-:Y:S01]  /*3790*/  LOP3.LUT R28, R28, R33, RZ, 0xfc, !PT ;  /* 0x000000211c1c7212 */ /* 0x000fe200078efcff */
[----:B------:R0:W-:Y:S02]  /*37a0*/  STG.E.128 [R36.64+0x10], R44 ;  /* 0x0000102c24007986 */ /* 0x0001e4000c101d06 */
[----:B------:R-:W-:Y:S02]  /*37b0*/  @P5 IMAD.WIDE.U32 R32, R30, R129, c[0x0][0x180] ;  /* 0x000060001e205625 */ /* 0x000fe400078e0081 */
        /* <DEDUP_REMOVED lines=16> */
.L_x_11146:
[----:B0-----:R-:W-:Y:S02]  /*38c0*/  IMAD.MOV.U32 R38, RZ, RZ, R130 ;  /* 0x000000ffff267224 */ /* 0x001fe400078e0082 */
.L_x_11147:
[----:B------:R-:W-:Y:S05]  /*38d0*/  BSYNC B1 ;  /* 0x0000000000017941 */ /* 0x000fea0003800000 */
.L_x_11145:
        /* <DEDUP_REMOVED lines=16> */
.L_x_11151:
[----:B------:R-:W-:Y:S05]  /*39e0*/  BSYNC B2 ;  /* 0x0000000000027941 */ /* 0x000fea0003800000 */
.L_x_11150:
        /* <DEDUP_REMOVED lines=42> */
.L_x_11149:
[----:B------:R-:W-:Y:S05]  /*3c90*/  BSYNC B1 ;  /* 0x0000000000017941 */ /* 0x000fea0003800000 */
.L_x_11148:
[----:B------:R-:W0:Y:S01]  /*3ca0*/  I2F.U32 R29, R38 ;  /* 0x00000026001d7306 */ /* 0x000e220000201000 */
[----:B-----5:R-:W-:Y:S01]  /*3cb0*/  PRMT R28, RZ, 0x5410, R24 ;  /* 0x00005410ff1c7816 */ /* 0x020fe20000000018 */
[----:B------:R-:W-:Y:S04]  /*3cc0*/  BSSY B1, `(.L_x_11152) ;  /* 0x0000016000017945 */ /* 0x000fe80003800000 */
        /* <DEDUP_REMOVED lines=20> */
.L_x_11153:
[----:B------:R-:W-:Y:S02]  /*3e10*/  IMAD.MOV.U32 R38, RZ, RZ, R130 ;  /* 0x000000ffff267224 */ /* 0x000fe400078e0082 */
.L_x_11154:
[----:B------:R-:W-:Y:S05]  /*3e20*/  BSYNC B1 ;  /* 0x0000000000017941 */ /* 0x000fea0003800000 */
.L_x_11152:
        /* <DEDUP_REMOVED lines=16> */
.L_x_11158:
[----:B------:R-:W-:Y:S05]  /*3f30*/  BSYNC B2 ;  /* 0x0000000000027941 */ /* 0x000fea0003800000 */
.L_x_11157:
        /* <DEDUP_REMOVED lines=42> */
.L_x_11156:
[----:B------:R-:W-:Y:S05]  /*41e0*/  BSYNC B1 ;  /* 0x0000000000017941 */ /* 0x000fea0003800000 */
.L_x_11155:
        /* <DEDUP_REMOVED lines=22> */
.L_x_11160:
[----:B------:R-:W-:Y:S02]  /*4350*/  MOV R24, R130 ;  /* 0x0000008200187202 */ /* 0x000fe40000000f00 */
.L_x_11161:
[----:B------:R-:W-:Y:S05]  /*4360*/  BSYNC B1 ;  /* 0x0000000000017941 */ /* 0x000fea0003800000 */
.L_x_11159:
        /* <DEDUP_REMOVED lines=16> */
.L_x_11165:
[----:B------:R-:W-:Y:S05]  /*4470*/  BSYNC B2 ;  /* 0x0000000000027941 */ /* 0x000fea0003800000 */
.L_x_11164:
        /* <DEDUP_REMOVED lines=42> */
.L_x_11163:
[----:B------:R-:W-:Y:S05]  /*4720*/  BSYNC B1 ;  /* 0x0000000000017941 */ /* 0x000fea0003800000 */
.L_x_11162:
        /* <DEDUP_REMOVED lines=22> */
.L_x_11167:
[----:B------:R-:W-:Y:S02]  /*4890*/  IMAD.MOV.U32 R24, RZ, RZ, R130 ;  /* 0x000000ffff187224 */ /* 0x000fe400078e0082 */
.L_x_11168:
[----:B------:R-:W-:Y:S05]  /*48a0*/  BSYNC B1 ;  /* 0x0000000000017941 */ /* 0x000fea0003800000 */
.L_x_11166:
        /* <DEDUP_REMOVED lines=16> */
.L_x_11172:
[----:B------:R-:W-:Y:S05]  /*49b0*/  BSYNC B2 ;  /* 0x0000000000027941 */ /* 0x000fea0003800000 */
.L_x_11171:
        /* <DEDUP_REMOVED lines=42> */
.L_x_11170:
[----:B------:R-:W-:Y:S05]  /*4c60*/  BSYNC B1 ;  /* 0x0000000000017941 */ /* 0x000fea0003800000 */
.L_x_11169:
        /* <DEDUP_REMOVED lines=22> */
.L_x_11174:
[----:B------:R-:W-:Y:S02]  /*4dd0*/  IMAD.MOV.U32 R37, RZ, RZ, R130 ;  /* 0x000000ffff257224 */ /* 0x000fe400078e0082 */
.L_x_11175:
[----:B------:R-:W-:Y:S05]  /*4de0*/  BSYNC B1 ;  /* 0x0000000000017941 */ /* 0x000fea0003800000 */
.L_x_11173:
        /* <DEDUP_REMOVED lines=16> */
.L_x_11179:
[----:B------:R-:W-:Y:S05]  /*4ef0*/  BSYNC B2 ;  /* 0x0000000000027941 */ /* 0x000fea0003800000 */
.L_x_11178:
        /* <DEDUP_REMOVED lines=42> */
.L_x_11177:
[----:B------:R-:W-:Y:S05]  /*51a0*/  BSYNC B1 ;  /* 0x0000000000017941 */ /* 0x000fea0003800000 */
.L_x_11176:
        /* <DEDUP_REMOVED lines=22> */
.L_x_11181:
[----:B------:R-:W-:Y:S02]  /*5310*/  IMAD.MOV.U32 R38, RZ, RZ, R130 ;  /* 0x000000ffff267224 */ /* 0x000fe400078e0082 */
.L_x_11182:
[----:B------:R-:W-:Y:S05]  /*5320*/  BSYNC B1 ;  /* 0x0000000000017941 */ /* 0x000fea0003800000 */
.L_x_11180:
        /* <DEDUP_REMOVED lines=16> */
.L_x_11186:
[----:B------:R-:W-:Y:S05]  /*5430*/  BSYNC B2 ;  /* 0x0000000000027941 */ /* 0x000fea0003800000 */
.L_x_11185:
        /* <DEDUP_REMOVED lines=42> */
.L_x_11184:
[----:B------:R-:W-:Y:S05]  /*56e0*/  BSYNC B1 ;  /* 0x0000000000017941 */ /* 0x000fea0003800000 */
.L_x_11183:
        /* <DEDUP_REMOVED lines=22> */
.L_x_11188:
[----:B------:R-:W-:Y:S02]  /*5850*/  IMAD.MOV.U32 R26, RZ, RZ, R130 ;  /* 0x000000ffff1a7224 */ /* 0x000fe400078e0082 */
.L_x_11189:
[----:B------:R-:W-:Y:S05]  /*5860*/  BSYNC B1 ;  /* 0x0000000000017941 */ /* 0x000fea0003800000 */
.L_x_11187:
        /* <DEDUP_REMOVED lines=16> */
.L_x_11193:
[----:B------:R-:W-:Y:S05]  /*5970*/  BSYNC B2 ;  /* 0x0000000000027941 */ /* 0x000fea0003800000 */
.L_x_11192:
        /* <DEDUP_REMOVED lines=42> */
.L_x_11191:
[----:B------:R-:W-:Y:S05]  /*5c20*/  BSYNC B1 ;  /* 0x0000000000017941 */ /* 0x000fea0003800000 */
.L_x_11190:
        /* <DEDUP_REMOVED lines=23> */
.L_x_11195:
[----:B------:R-:W-:Y:S02]  /*5da0*/  IMAD.MOV.U32 R88, RZ, RZ, R130 ;  /* 0x000000ffff587224 */ /* 0x000fe400078e0082 */
.L_x_11196:
[----:B------:R-:W-:Y:S05]  /*5db0*/  BSYNC B1 ;  /* 0x0000000000017941 */ /* 0x000fea0003800000 */
.L_x_11194:
        /* <DEDUP_REMOVED lines=18> */
.L_x_11200:
[----:B------:R-:W-:Y:S05]  /*5ee0*/  BSYNC B2 ;  /* 0x0000000000027941 */ /* 0x000fea0003800000 */
.L_x_11199:
        /* <DEDUP_REMOVED lines=42> */
.L_x_11198:
[----:B------:R-:W-:Y:S05]  /*6190*/  BSYNC B1 ;  /* 0x0000000000017941 */ /* 0x000fea0003800000 */
.L_x_11197:
[----:B------:R-:W0:Y:S01]  /*61a0*/  I2F.U32 R25, R88 ;  /* 0x0000005800197306 */ /* 0x000e220000201000 */
[----:B------:R-:W-:Y:S02]  /*61b0*/  PRMT R24, RZ, 0x7610, R27 ;  /* 0x00007610ff187816 */ /* 0x000fe4000000001b */
[----:B------:R-:W-:Y:S02]  /*61c0*/  SEL R28, RZ, 0x1, P2 ;  /* 0x00000001ff1c7807 */ /* 0x000fe40001000000 */
[----:B------:R-:W-:Y:S01]  /*61d0*/  SEL R26, RZ, 0x1, P1 ;  /* 0x00000001ff1a7807 */ /* 0x000fe20000800000 */
[----:B------:R-:W-:Y:S01]  /*61e0*/  FMUL.FTZ R32, R24, R125 ;  /* 0x0000007d18207220 */ /* 0x000fe20000410000 */
[----:B------:R-:W-:Y:S01]  /*61f0*/  SEL R33, RZ, 0x1, P0 ;  /* 0x00000001ff217807 */ /* 0x000fe20000000000 */
[----:B------:R-:W-:Y:S01]  /*6200*/  IMAD.WIDE.U32 R28, R28, 0x1000000, RZ ;  /* 0x010000001c1c7825 */ /* 0x000fe200078e00ff */
[----:B------:R-:W-:Y:S02]  /*6210*/  ISETP.NE.AND P2, PT, R39, RZ, PT ;  /* 0x000000ff2700720c */ /* 0x000fe40003f45270 */
[----:B------:R-:W-:Y:S01]  /*6220*/  SEL R35, RZ, 0x10000, P5 ;  /* 0x00010000ff237807 */ /* 0x000fe20002800000 */
[----:B------:R-:W-:Y:S01]  /*6230*/  IMAD.WIDE.U32 R26, R26, 0x10000, RZ ;  /* 0x000100001a1a7825 */ /* 0x000fe200078e00ff */
[----:B------:R-:W-:-:S02]  /*6240*/  SEL R34, RZ, 0x100, P4 ;  /* 0x00000100ff227807 */ /* 0x000fc40002000000 */
[----:B------:R-:W-:Y:S01]  /*6250*/  ISETP.NE.AND P6, PT, R127, RZ, PT ;  /* 0x000000ff7f00720c */ /* 0x000fe20003fc5270 */
[----:B0-----:R-:W-:Y:S01]  /*6260*/  FFMA.FTZ R25, R25, R126, 1.1641532182693481445e-10 ;  /* 0x2f00000019197423 */ /* 0x001fe2000001007e */
[----:B------:R-:W-:Y:S01]  /*6270*/  ISETP.NE.AND P5, PT, R31, RZ, PT ;  /* 0x000000ff1f00720c */ /* 0x000fe20003fa5270 */
[----:B------:R-:W-:Y:S01]  /*6280*/  FMUL.FTZ R32, R32, c[0x0][0x1e8] ;  /* 0x00007a0020207a20 */ /* 0x000fe20000410000 */
[----:B------:R-:W-:Y:S01]  /*6290*/  IADD3 R133, R123, 0x40, RZ ;  /* 0x000000407b857810 */ /* 0x000fe20007ffe0ff */
[----:B------:R-:W-:Y:S01]  /*62a0*/  IMAD.WIDE.U32 R88, R30, R129, c[0x0][0x188] ;  /* 0x000062001e587625 */ /* 0x000fe200078e0081 */
[----:B------:R-:W-:-:S03]  /*62b0*/  FSETP.GTU.FTZ.AND P0, PT, R25, c[0x0][0x1e4], PT ;  /* 0x0000790019007a0b */ /* 0x000fc60003f1c000 */
[----:B------:R-:W-:Y:S01]  /*62c0*/  IMAD.WIDE.U32 R24, R33, 0x100, RZ ;  /* 0x0000010021187825 */ /* 0x000fe200078e00ff */
[----:B------:R-:W-:Y:S01]  /*62d0*/  SEL R39, RZ, 0x1000000, P0 ;  /* 0x01000000ff277807 */ /* 0x000fe20000000000 */
[----:B------:R0:W-:Y:S01]  /*62e0*/  STG.E.128 [R88.64], R40 ;  /* 0x0000002858007986 */ /* 0x0001e2000c101d06 */
[----:B------:R-:W-:Y:S02]  /*62f0*/  FSEL R32, R32, RZ, !P0 ;  /* 0x000000ff20207208 */ /* 0x000fe40004000000 */
[----:B------:R-:W-:Y:S02]  /*6300*/  LOP3.LUT R28, R24, R28, R26, 0xfe, !PT ;  /* 0x0000001c181c7212 */ /* 0x000fe400078efe1a */
[----:B------:R-:W-:Y:S02]  /*6310*/  LOP3.LUT R24, R34, R39, R35, 0xfe, !PT ;  /* 0x0000002722187212 */ /* 0x000fe400078efe23 */
[----:B------:R-:W-:Y:S02]  /*6320*/  PRMT R39, RZ, 0x7610, R83 ;  /* 0x00007610ff277816 */ /* 0x000fe40000000053 */
[----:B------:R-:W-:-:S02]  /*6330*/  SEL R35, RZ, 0x1, P3 ;  /* 0x00000001ff237807 */ /* 0x000fc40001800000 */
[----:B------:R-:W-:Y:S01]  /*6340*/  SEL R33, RZ, 0x1, P2 ;  /* 0x00000001ff217807 */ /* 0x000fe20001000000 */
[----:B------:R-:W-:Y:S01]  /*6350*/  FMUL.FTZ R39, R32, R39 ;  /* 0x0000002720277220 */ /* 0x000fe20000410000 */
[----:B------:R-:W-:Y:S01]  /*6360*/  LOP3.LUT R29, R29, R24, R35, 0xfe, !PT ;  /* 0x000000181d1d7212 */ /* 0x000fe200078efe23 */
[----:B------:R-:W-:Y:S01]  /*6370*/  IMAD.WIDE.U32 R34, R30, R128, c[0x0][0x190] ;  /* 0x000064001e227625 */ /* 0x000fe200078e0080 */
[----:B------:R-:W-:Y:S02]  /*6380*/  LOP3.LUT R28, R28, R33, RZ, 0xfc, !PT ;  /* 0x000000211c1c7212 */ /* 0x000fe400078efcff */
[----:B------:R-:W-:Y:S01]  /*6390*/  LOP3.LUT R29, R25, R29, R27, 0xfe, !PT ;  /* 0x0000001d191d7212 */ /* 0x000fe200078efe1b */
[----:B------:R-:W-:Y:S02]  /*63a0*/  @P6 FADD.FTZ R39, R55, R39 ;  /* 0x0000002737276221 */ /* 0x000fe40000010000 */
        /* <DEDUP_REMOVED lines=19> */
.L_x_11202:
[----:B0-----:R-:W-:Y:S02]  /*64e0*/  IMAD.MOV.U32 R30, RZ, RZ, R130 ;  /* 0x000000ffff1e7224 */ /* 0x001fe400078e0082 */
.L_x_11203:
[----:B------:R-:W-:Y:S05]  /*64f0*/  BSYNC B1 ;  /* 0x0000000000017941 */ /* 0x000fea0003800000 */
.L_x_11201:
        /* <DEDUP_REMOVED lines=16> */
.L_x_11207:
[----:B------:R-:W-:Y:S05]  /*6600*/  BSYNC B2 ;  /* 0x0000000000027941 */ /* 0x000fea0003800000 */
.L_x_11206:
        /* <DEDUP_REMOVED lines=42> */
.L_x_11205:
[----:B------:R-:W-:Y:S05]  /*68b0*/  BSYNC B1 ;  /* 0x0000000000017941 */ /* 0x000fea0003800000 */
.L_x_11204:
        /* <DEDUP_REMOVED lines=23> */
.L_x_11209:
[----:B------:R-:W-:Y:S02]  /*6a30*/  IMAD.MOV.U32 R30, RZ, RZ, R130 ;  /* 0x000000ffff1e7224 */ /* 0x000fe400078e0082 */
.L_x_11210:
[----:B------:R-:W-:Y:S05]  /*6a40*/  BSYNC B1 ;  /* 0x0000000000017941 */ /* 0x000fea0003800000 */
.L_x_11208:
        /* <DEDUP_REMOVED lines=16> */
.L_x_11214:
[----:B------:R-:W-:Y:S05]  /*6b50*/  BSYNC B2 ;  /* 0x0000000000027941 */ /* 0x000fea0003800000 */
.L_x_11213:
        /* <DEDUP_REMOVED lines=42> */
.L_x_11212:
[----:B------:R-:W-:Y:S05]  /*6e00*/  BSYNC B1 ;  /* 0x0000000000017941 */ /* 0x000fea0003800000 */
.L_x_11211:
        /* <DEDUP_REMOVED lines=22> */
.L_x_11216:
[----:B------:R-:W-:Y:S02]  /*6f70*/  IMAD.MOV.U32 R24, RZ, RZ, R130 ;  /* 0x000000ffff187224 */ /* 0x000fe400078e0082 */
.L_x_11217:
[----:B------:R-:W-:Y:S05]  /*6f80*/  BSYNC B1 ;  /* 0x0000000000017941 */ /* 0x000fea0003800000 */
.L_x_11215:
        /* <DEDUP_REMOVED lines=16> */
.L_x_11221:
[----:B------:R-:W-:Y:S05]  /*7090*/  BSYNC B2 ;  /* 0x0000000000027941 */ /* 0x000fea0003800000 */
.L_x_11220:
        /* <DEDUP_REMOVED lines=42> */
.L_x_11219:
[----:B------:R-:W-:Y:S05]  /*7340*/  BSYNC B1 ;  /* 0x0000000000017941 */ /* 0x000fea0003800000 */
.L_x_11218:
        /* <DEDUP_REMOVED lines=22> */
.L_x_11223:
[----:B------:R-:W-:Y:S02]  /*74b0*/  IMAD.MOV.U32 R24, RZ, RZ, R130 ;  /* 0x000000ffff187224 */ /* 0x000fe400078e0082 */
.L_x_11224:
[----:B------:R-:W-:Y:S05]  /*74c0*/  BSYNC B1 ;  /* 0x0000000000017941 */ /* 0x000fea0003800000 */
.L_x_11222:
        /* <DEDUP_REMOVED lines=16> */
.L_x_11228:
[----:B------:R-:W-:Y:S05]  /*75d0*/  BSYNC B2 ;  /* 0x0000000000027941 */ /* 0x000fea0003800000 */
.L_x_11227:
        /* <DEDUP_REMOVED lines=42> */
.L_x_11226:
[----:B------:R-:W-:Y:S05]  /*7880*/  BSYNC B1 ;  /* 0x0000000000017941 */ /* 0x000fea0003800000 */
.L_x_11225:
        /* <DEDUP_REMOVED lines=22> */
.L_x_11230:
[----:B------:R-:W-:Y:S02]  /*79f0*/  IMAD.MOV.U32 R30, RZ, RZ, R130 ;  /* 0x000000ffff1e7224 */ /* 0x000fe400078e0082 */
.L_x_11231:
[----:B------:R-:W-:Y:S05]  /*7a00*/  BSYNC B1 ;  /* 0x0000000000017941 */ /* 0x000fea0003800000 */
.L_x_11229:
        /* <DEDUP_REMOVED lines=16> */
.L_x_11235:
[----:B------:R-:W-:Y:S05]  /*7b10*/  BSYNC B2 ;  /* 0x0000000000027941 */ /* 0x000fea0003800000 */
.L_x_11234:
        /* <DEDUP_REMOVED lines=42> */
.L_x_11233:
[----:B------:R-:W-:Y:S05]  /*7dc0*/  BSYNC B1 ;  /* 0x0000000000017941 */ /* 0x000fea0003800000 */
.L_x_11232:
        /* <DEDUP_REMOVED lines=22> */
.L_x_11237:
[----:B------:R-:W-:Y:S02]  /*7f30*/  IMAD.MOV.U32 R30, RZ, RZ, R130 ;  /* 0x000000ffff1e7224 */ /* 0x000fe400078e0082 */
.L_x_11238:
[----:B------:R-:W-:Y:S05]  /*7f40*/  BSYNC B1 ;  /* 0x0000000000017941 */ /* 0x000fea0003800000 */
.L_x_11236:
        /* <DEDUP_REMOVED lines=16> */
.L_x_11242:
[----:B------:R-:W-:Y:S05]  /*8050*/  BSYNC B2 ;  /* 0x0000000000027941 */ /* 0x000fea0003800000 */
.L_x_11241:
        /* <DEDUP_REMOVED lines=42> */
.L_x_11240:
[----:B------:R-:W-:Y:S05]  /*8300*/  BSYNC B1 ;  /* 0x0000000000017941 */ /* 0x000fea0003800000 */
.L_x_11239:
        /* <DEDUP_REMOVED lines=22> */
.L_x_11244:
[----:B------:R-:W-:Y:S02]  /*8470*/  IMAD.MOV.U32 R26, RZ, RZ, R130 ;  /* 0x000000ffff1a7224 */ /* 0x000fe400078e0082 */
.L_x_11245:
[----:B------:R-:W-:Y:S05]  /*8480*/  BSYNC B1 ;  /* 0x0000000000017941 */ /* 0x000fea0003800000 */
.L_x_11243:
        /* <DEDUP_REMOVED lines=16> */
.L_x_11249:
[----:B------:R-:W-:Y:S05]  /*8590*/  BSYNC B2 ;  /* 0x0000000000027941 */ /* 0x000fea0003800000 */
.L_x_11248:
        /* <DEDUP_REMOVED lines=42> */
.L_x_11247:
[----:B------:R-:W-:Y:S05]  /*8840*/  BSYNC B1 ;  /* 0x0000000000017941 */ /* 0x000fea0003800000 */
.L_x_11246:
        /* <DEDUP_REMOVED lines=23> */
.L_x_11251:
[----:B------:R-:W-:Y:S02]  /*89c0*/  IMAD.MOV.U32 R119, RZ, RZ, R130 ;  /* 0x000000ffff777224 */ /* 0x000fe400078e0082 */
.L_x_11252:
[----:B------:R-:W-:Y:S05]  /*89d0*/  BSYNC B1 ;  /* 0x0000000000017941 */ /* 0x000fea0003800000 */
.L_x_11250:
        /* <DEDUP_REMOVED lines=18> */
.L_x_11256:
[----:B------:R-:W-:Y:S05]  /*8b00*/  BSYNC B2 ;  /* 0x0000000000027941 */ /* 0x000fea0003800000 */
.L_x_11255:
        /* <DEDUP_REMOVED lines=42> */
.L_x_11254:
[----:B------:R-:W-:Y:S05]  /*8db0*/  BSYNC B1 ;  /* 0x0000000000017941 */ /* 0x000fea0003800000 */
.L_x_11253:
[----:B------:R-:W0:Y:S01]  /*8dc0*/  I2F.U32 R25, R119 ;  /* 0x0000007700197306 */ /* 0x000e220000201000 */
[----:B------:R-:W-:Y:S02]  /*8dd0*/  PRMT R24, RZ, 0x7610, R27 ;  /* 0x00007610ff187816 */ /* 0x000fe4000000001b */
[----:B------:R-:W-:Y:S02]  /*8de0*/  SEL R112, RZ, 0x10000, P5 ;  /* 0x00010000ff707807 */ /* 0x000fe40002800000 */
[----:B------:R-:W-:Y:S02]  /*8df0*/  SEL R88, RZ, 0x1, P2 ;  /* 0x00000001ff587807 */ /* 0x000fe40001000000 */
[----:B------:R-:W-:Y:S02]  /*8e00*/  SEL R26, RZ, 0x1, P1 ;  /* 0x00000001ff1a7807 */ /* 0x000fe40000800000 */
[----:B------:R-:W-:Y:S01]  /*8e10*/  SEL R90, RZ, 0x1, P0 ;  /* 0x00000001ff5a7807 */ /* 0x000fe20000000000 */
[----:B------:R-:W-:Y:S01]  /*8e20*/  IMAD.WIDE.U32 R88, R88, 0x1000000, RZ ;  /* 0x0100000058587825 */ /* 0x000fe200078e00ff */
[----:B------:R-:W-:-:S02]  /*8e30*/  ISETP.NE.AND P5, PT, R31, RZ, PT ;  /* 0x000000ff1f00720c */ /* 0x000fc40003fa5270 */
[----:B------:R-:W-:Y:S01]  /*8e40*/  ISETP.NE.AND P6, PT, R127, RZ, PT ;  /* 0x000000ff7f00720c */ /* 0x000fe20003fc5270 */
[----:B------:R-:W-:Y:S01]  /*8e50*/  FMUL.FTZ R31, R24, R125 ;  /* 0x0000007d181f7220 */ /* 0x000fe20000410000 */
[----:B------:R-:W-:Y:S01]  /*8e60*/  SEL R113, RZ, 0x100, P4 ;  /* 0x00000100ff717807 */ /* 0x000fe20002000000 */
[----:B0-----:R-:W-:Y:S01]  /*8e70*/  FFMA.FTZ R25, R25, R126, 1.1641532182693481445e-10 ;  /* 0x2f00000019197423 */ /* 0x001fe2000001007e */
[----:B------:R-:W-:Y:S01]  /*8e80*/  ISETP.NE.AND P2, PT, R118, RZ, PT ;  /* 0x000000ff7600720c */ /* 0x000fe20003f45270 */
[----:B------:R-:W-:Y:S01]  /*8e90*/  IMAD.WIDE.U32 R26, R26, 0x10000, RZ ;  /* 0x000100001a1a7825 */ /* 0x000fe200078e00ff */
[----:B------:R-:W-:Y:S02]  /*8ea0*/  IADD3 R124, R123, 0x60, RZ ;  /* 0x000000607b7c7810 */ /* 0x000fe40007ffe0ff */
[----:B------:R-:W-:Y:S01]  /*8eb0*/  FSETP.GTU.FTZ.AND P0, PT, R25, c[0x0][0x1e4], PT ;  /* 0x0000790019007a0b */ /* 0x000fe20003f1c000 */
[----:B------:R-:W-:Y:S01]  /*8ec0*/  IMAD.WIDE.U32 R24, R90, 0x100, RZ ;  /* 0x000001005a187825 */ /* 0x000fe200078e00ff */
[----:B------:R-:W-:-:S02]  /*8ed0*/  SEL R91, RZ, 0x1, P2 ;  /* 0x00000001ff5b7807 */ /* 0x000fc40001000000 */
[----:B------:R-:W-:Y:S01]  /*8ee0*/  SEL R90, RZ, 0x1000000, P0 ;  /* 0x01000000ff5a7807 */ /* 0x000fe20000000000 */
[----:B------:R-:W-:Y:S01]  /*8ef0*/  FMUL.FTZ R31, R31, c[0x0][0x1e8] ;  /* 0x00007a001f1f7a20 */ /* 0x000fe20000410000 */
[----:B------:R-:W-:Y:S01]  /*8f00*/  LOP3.LUT R24, R24, R88, R26, 0xfe, !PT ;  /* 0x0000005818187212 */ /* 0x000fe200078efe1a */
[----:B------:R-:W-:Y:S01]  /*8f10*/  IMAD.WIDE.U32 R118, R133, R129, c[0x0][0x188] ;  /* 0x0000620085767625 */ /* 0x000fe200078e0081 */
[----:B------:R-:W-:Y:S02]  /*8f20*/  PRMT R26, RZ, 0x7610, R79 ;  /* 0x00007610ff1a7816 */ /* 0x000fe4000000004f */
[----:B------:R-:W-:Y:S02]  /*8f30*/  FSEL R31, R31, RZ, !P0 ;  /* 0x000000ff1f1f7208 */ /* 0x000fe40004000000 */
[----:B------:R-:W-:Y:S01]  /*8f40*/  LOP3.LUT R113, R113, R90, R112, 0xfe, !PT ;  /* 0x0000005a71717212 */ /* 0x000fe200078efe70 */
[----:B------:R0:W-:Y:S01]  /*8f50*/  STG.E.128 [R118.64], R32 ;  /* 0x0000002076007986 */ /* 0x0001e2000c101d06 */
[----:B------:R-:W-:Y:S01]  /*8f60*/  SEL R88, RZ, 0x1, P3 ;  /* 0x00000001ff587807 */ /* 0x000fe20001800000 */
[----:B------:R-:W-:Y:S01]  /*8f70*/  FMUL.FTZ R31, R31, R26 ;  /* 0x0000001a1f1f7220 */ /* 0x000fe20000410000 */
[----:B------:R-:W-:-:S02]  /*8f80*/  LOP3.LUT R24, R24, R91, RZ, 0xfc, !PT ;  /* 0x0000005b18187212 */ /* 0x000fc400078efcff */
[----:B------:R-:W-:Y:S01]  /*8f90*/  LOP3.LUT R89, R89, R113, R88, 0xfe, !PT ;  /* 0x0000007159597212 */ /* 0x000fe200078efe58 */
[----:B------:R-:W-:Y:S02]  /*8fa0*/  @P6 FADD.FTZ R31, R55, R31 ;  /* 0x0000001f371f6221 */ /* 0x000fe40000010000 */
[----:B------:R-:W-:Y:S01]  /*8fb0*/  IMAD.WIDE.U32 R112, R133, R128, c[0x0][0x190] ;  /* 0x0000640085707625 */ /* 0x000fe200078e0080 */
[----:B------:R-:W-:Y:S02]  /*8fc0*/  LOP3.LUT R25, R25, R89, R27, 0xfe, !PT ;  /* 0x0000005919197212 */ /* 0x000fe400078efe1b */
[----:B------:R0:W-:Y:S01]  /*8fd0*/  STG.E.128 [R118.64+0x10], R28 ;  /* 0x0000101c76007986 */ /* 0x0001e2000c101d06 */
[----:B------:R-:W-:-:S03]  /*8fe0*/  IMAD.WIDE.U32 R88, R124, R132, c[0x0][0x170] ;  /* 0x00005c007c587625 */ /* 0x000fc600078e0084 */
[----:B------:R0:W-:Y:S01]  /*8ff0*/  STG.E.64 [R112.64], R24 ;  /* 0x0000001870007986 */ /* 0x0001e2000c101b06 */
[----:B------:R-:W-:-:S03]  /*9000*/  @P5 IMAD.WIDE.U32 R26, R129, R124, c[0x0][0x180] ;  /* 0x00006000811a5625 */ /* 0x000fc600078e007c */
        /* <DEDUP_REMOVED lines=15> */
.L_x_11258:
[----:B0-----:R-:W-:Y:S02]  /*9100*/  IMAD.MOV.U32 R118, RZ, RZ, R130 ;  /* 0x000000ffff767224 */ /* 0x001fe400078e0082 */
.L_x_11259:
[----:B------:R-:W-:Y:S05]  /*9110*/  BSYNC B1 ;  /* 0x0000000000017941 */ /* 0x000fea0003800000 */
.L_x_11257:
        /* <DEDUP_REMOVED lines=16> */
.L_x_11263:
[----:B------:R-:W-:Y:S05]  /*9220*/  BSYNC B2 ;  /* 0x0000000000027941 */ /* 0x000fea0003800000 */
.L_x_11262:
        /* <DEDUP_REMOVED lines=42> */
.L_x_11261:
[----:B------:R-:W-:Y:S05]  /*94d0*/  BSYNC B1 ;  /* 0x0000000000017941 */ /* 0x000fea0003800000 */
.L_x_11260:
        /* <DEDUP_REMOVED lines=22> */
.L_x_11265:
[----:B------:R-:W-:Y:S02]  /*9640*/  IMAD.MOV.U32 R118, RZ, RZ, R130 ;  /* 0x000000ffff767224 */ /* 0x000fe400078e0082 */
.L_x_11266:
[----:B------:R-:W-:Y:S05]  /*9650*/  BSYNC B1 ;  /* 0x0000000000017941 */ /* 0x000fea0003800000 */
.L_x_11264:
        /* <DEDUP_REMOVED lines=16> */
.L_x_11270:
[----:B------:R-:W-:Y:S05]  /*9760*/  BSYNC B2 ;  /* 0x0000000000027941 */ /* 0x000fea0003800000 */
.L_x_11269:
        /* <DEDUP_REMOVED lines=44> */
.L_x_11268:
[----:B------:R-:W-:Y:S05]  /*9a30*/  BSYNC B1 ;  /* 0x0000000000017941 */ /* 0x000fea0003800000 */
.L_x_11267:
        /* <DEDUP_REMOVED lines=21> */
.L_x_11272:
[----:B------:R-:W-:Y:S02]  /*9b90*/  IMAD.MOV.U32 R88, RZ, RZ, R130 ;  /* 0x000000ffff587224 */ /* 0x000fe400078e0082 */
.L_x_11273:
[----:B------:R-:W-:Y:S05]  /*9ba0*/  BSYNC B1 ;  /* 0x0000000000017941 */ /* 0x000fea0003800000 */
.L_x_11271:
        /* <DEDUP_REMOVED lines=16> */
.L_x_11277:
[----:B------:R-:W-:Y:S05]  /*9cb0*/  BSYNC B2 ;  /* 0x0000000000027941 */ /* 0x000fea0003800000 */
.L_x_11276:
        /* <DEDUP_REMOVED lines=44> */
.L_x_11275:
[----:B------:R-:W-:Y:S05]  /*9f80*/  BSYNC B1 ;  /* 0x0000000000017941 */ /* 0x000fea0003800000 */
.L_x_11274:
        /* <DEDUP_REMOVED lines=21> */
.L_x_11279:
[----:B------:R-:W-:Y:S02]  /*a0e0*/  IMAD.MOV.U32 R88, RZ, RZ, R130 ;  /* 0x000000ffff587224 */ /* 0x000fe400078e0082 */
.L_x_11280:
[----:B------:R-:W-:Y:S05]  /*a0f0*/  BSYNC B1 ;  /* 0x0000000000017941 */ /* 0x000fea0003800000 */
.L_x_11278:
        /* <DEDUP_REMOVED lines=16> */
.L_x_11284:
[----:B------:R-:W-:Y:S05]  /*a200*/  BSYNC B2 ;  /* 0x0000000000027941 */ /* 0x000fea0003800000 */
.L_x_11283:
        /* <DEDUP_REMOVED lines=44> */
.L_x_11282:
[----:B------:R-:W-:Y:S05]  /*a4d0*/  BSYNC B1 ;  /* 0x0000000000017941 */ /* 0x000fea0003800000 */
.L_x_11281:
        /* <DEDUP_REMOVED lines=21> */
.L_x_11286:
[----:B------:R-:W-:Y:S02]  /*a630*/  IMAD.MOV.U32 R118, RZ, RZ, R130 ;  /* 0x000000ffff767224 */ /* 0x000fe400078e0082 */
.L_x_11287:
[----:B------:R-:W-:Y:S05]  /*a640*/  BSYNC B1 ;  /* 0x0000000000017941 */ /* 0x000fea0003800000 */
.L_x_11285:
        /* <DEDUP_REMOVED lines=16> */
.L_x_11291:
[----:B------:R-:W-:Y:S05]  /*a750*/  BSYNC B2 ;  /* 0x0000000000027941 */ /* 0x000fea0003800000 */
.L_x_11290:
        /* <DEDUP_REMOVED lines=44> */
.L_x_11289:
[----:B------:R-:W-:Y:S05]  /*aa20*/  BSYNC B1 ;  /* 0x0000000000017941 */ /* 0x000fea0003800000 */
.L_x_11288:
        /* <DEDUP_REMOVED lines=21> */
.L_x_11293:
[----:B------:R-:W-:Y:S02]  /*ab80*/  IMAD.MOV.U32 R132, RZ, RZ, R130 ;  /* 0x000000ffff847224 */ /* 0x000fe400078e0082 */
.L_x_11294:
[----:B------:R-:W-:Y:S05]  /*ab90*/  BSYNC B1 ;  /* 0x0000000000017941 */ /* 0x000fea0003800000 */
.L_x_11292:
        /* <DEDUP_REMOVED lines=16> */
.L_x_11298:
[----:B------:R-:W-:Y:S05]  /*aca0*/  BSYNC B2 ;  /* 0x0000000000027941 */ /* 0x000fea0003800000 */
.L_x_11297:
        /* <DEDUP_REMOVED lines=44> */
.L_x_11296:
[----:B------:R-:W-:Y:S05]  /*af70*/  BSYNC B1 ;  /* 0x0000000000017941 */ /* 0x000fea0003800000 */
.L_x_11295:
        /* <DEDUP_REMOVED lines=21> */
.L_x_11300:
[----:B------:R-:W-:Y:S02]  /*b0d0*/  IMAD.MOV.U32 R132, RZ, RZ, R130 ;  /* 0x000000ffff847224 */ /* 0x000fe400078e0082 */
.L_x_11301:
[----:B------:R-:W-:Y:S05]  /*b0e0*/  BSYNC B1 ;  /* 0x0000000000017941 */ /* 0x000fea0003800000 */
.L_x_11299:
        /* <DEDUP_REMOVED lines=16> */
.L_x_11305:
[----:B------:R-:W-:Y:S05]  /*b1f0*/  BSYNC B2 ;  /* 0x0000000000027941 */ /* 0x000fea0003800000 */
.L_x_11304:
        /* <DEDUP_REMOVED lines=44> */
.L_x_11303:
[----:B------:R-:W-:Y:S05]  /*b4c0*/  BSYNC B1 ;  /* 0x0000000000017941 */ /* 0x000fea0003800000 */
.L_x_11302:
[----:B------:R-:W0:Y:S01]  /*b4d0*/  I2F.U32 R117, R132 ;  /* 0x0000008400757306 */ /* 0x000e220000201000 */
[----:B------:R-:W-:Y:S01]  /*b4e0*/  PRMT R90, RZ, 0x5410, R91 ;  /* 0x00005410ff5a7816 */ /* 0x000fe2000000005b */
[----:B------:R-:W-:Y:S01]  /*b4f0*/  BSSY B1, `(.L_x_11306) ;  /* 0x0000015000017945 */ /* 0x000fe20003800000 */
[----:B------:R-:W-:-:S03]  /*b500*/  ISETP.NE.AND P6, PT, R127, RZ, PT ;  /* 0x000000ff7f00720c */ /* 0x000fc60003fc5270 */
        /* <DEDUP_REMOVED lines=18> */
.L_x_11307:
[----:B------:R-:W-:Y:S02]  /*b630*/  IMAD.MOV.U32 R132, RZ, RZ, R130 ;  /* 0x000000ffff847224 */ /* 0x000fe400078e0082 */
.L_x_11308:
[----:B------:R-:W-:Y:S05]  /*b640*/  BSYNC B1 ;  /* 0x0000000000017941 */ /* 0x000fea0003800000 */
.L_x_11306:
        /* <DEDUP_REMOVED lines=18> */
.L_x_11312:
[----:B------:R-:W-:Y:S05]  /*b770*/  BSYNC B2 ;  /* 0x0000000000027941 */ /* 0x000fea0003800000 */
.L_x_11311:
        /* <DEDUP_REMOVED lines=43> */
.L_x_11310:
[----:B------:R-:W-:Y:S05]  /*ba30*/  BSYNC B1 ;  /* 0x0000000000017941 */ /* 0x000fea0003800000 */
.L_x_11309:
[----:B------:R-:W-:Y:S01]  /*ba40*/  FADD.FTZ R112, RZ, R48 ;  /* 0x00000030ff707221 */ /* 0x000fe20000010000 */
[----:B------:R-:W-:Y:S02]  /*ba50*/  SEL R133, RZ, 0x10000, P5 ;  /* 0x00010000ff857807 */ /* 0x000fe40002800000 */
[----:B------:R-:W-:Y:S01]  /*ba60*/  ISETP.NE.AND P6, PT, R127, RZ, PT ;  /* 0x000000ff7f00720c */ /* 0x000fe20003fc5270 */
[----:B------:R-:W-:Y:S01]  /*ba70*/  FADD.FTZ R113, R49, R112 ;  /* 0x0000007031717221 */ /* 0x000fe20000010000 */
[----:B------:R-:W-:Y:S02]  /*ba80*/  ISETP.NE.AND P5, PT, R131, RZ, PT ;  /* 0x000000ff8300720c */ /* 0x000fe40003fa5270 */
        /* <DEDUP_REMOVED lines=16> */
[----:B------:R-:W-:-:S04]  /*bb90*/  FADD.FTZ R119, R39, R112 ;  /* 0x0000007027777221 */ /* 0x000fc80000010000 */
[----:B------:R-:W-:Y:S02]  /*bba0*/  FADD.FTZ R112, R32, R119 ;  /* 0x0000007720707221 */ /* 0x000fe40000010000 */
[----:B0-----:R-:W-:Y:S01]  /*bbb0*/  FFMA.FTZ R113, R113, R126, 1.1641532182693481445e-10 ;  /* 0x2f00000071717423 */ /* 0x001fe2000001007e */
[----:B------:R-:W-:Y:S01]  /*bbc0*/  SEL R126, RZ, 0x1, P2 ;  /* 0x00000001ff7e7807 */ /* 0x000fe20001000000 */
[----:B------:R-:W-:Y:S01]  /*bbd0*/  FADD.FTZ R119, R33, R112 ;  /* 0x0000007021777221 */ /* 0x000fe20000010000 */
[----:B------:R-:W-:Y:S02]  /*bbe0*/  PRMT R112, RZ, 0x7610, R91 ;  /* 0x00007610ff707816 */ /* 0x000fe4000000005b */
[----:B------:R-:W-:Y:S01]  /*bbf0*/  FSETP.GTU.FTZ.AND P2, PT, R113, c[0x0][0x1e4], PT ;  /* 0x0000790071007a0b */ /* 0x000fe20003f5c000 */
[----:B------:R-:W-:Y:S02]  /*bc00*/  FADD.FTZ R118, R34, R119 ;  /* 0x0000007722767221 */ /* 0x000fe40000010000 */
[----:B------:R-:W-:Y:S01]  /*bc10*/  FMUL.FTZ R125, R112, R125 ;  /* 0x0000007d707d7220 */ /* 0x000fe20000410000 */
[----:B------:R-:W-:Y:S01]  /*bc20*/  SEL R112, RZ, 0x1, P0 ;  /* 0x00000001ff707807 */ /* 0x000fe20000000000 */
[----:B------:R-:W-:Y:S01]  /*bc30*/  FADD.FTZ R91, R35, R118 ;  /* 0x00000076235b7221 */ /* 0x000fe20000010000 */
[----:B------:R-:W-:Y:S01]  /*bc40*/  SEL R118, RZ, 0x1, P1 ;  /* 0x00000001ff767807 */ /* 0x000fe20000800000 */
[----:B------:R-:W-:Y:S01]  /*bc50*/  FMUL.FTZ R125, R125, c[0x0][0x1e8] ;  /* 0x00007a007d7d7a20 */ /* 0x000fe20000410000 */
[----:B------:R-:W-:Y:S01]  /*bc60*/  SEL R131, RZ, 0x1000000, P2 ;  /* 0x01000000ff837807 */ /* 0x000fe20001000000 */
[----:B------:R-:W-:Y:S01]  /*bc70*/  FADD.FTZ R132, R28, R91 ;  /* 0x0000005b1c847221 */ /* 0x000fe20000010000 */
[----:B------:R-:W-:Y:S01]  /*bc80*/  ISETP.NE.AND P1, PT, R0, RZ, PT ;  /* 0x000000ff0000720c */ /* 0x000fe20003f25270 */
[----:B------:R-:W-:Y:S01]  /*bc90*/  IMAD.WIDE.U32 R126, R126, 0x1000000, RZ ;  /* 0x010000007e7e7825 */ /* 0x000fe200078e00ff */
[----:B------:R-:W-:-:S02]  /*bca0*/  FSEL R125, R125, RZ, !P2 ;  /* 0x000000ff7d7d7208 */ /* 0x000fc40005000000 */
[----:B------:R-:W-:Y:S01]  /*bcb0*/  LOP3.LUT R133, R134, R131, R133, 0xfe, !PT ;  /* 0x0000008386857212 */ /* 0x000fe200078efe85 */
[----:B------:R-:W-:Y:S02]  /*bcc0*/  FADD.FTZ R91, R29, R132 ;  /* 0x000000841d5b7221 */ /* 0x000fe40000010000 */
[----:B------:R-:W-:-:S04]  /*bcd0*/  IMAD.WIDE.U32 R118, R118, 0x10000, RZ ;  /* 0x0001000076767825 */ /* 0x000fc800078e00ff */
[----:B------:R-:W-:-:S04]  /*bce0*/  IMAD.WIDE.U32 R112, R112, 0x100, RZ ;  /* 0x0000010070707825 */ /* 0x000fc800078e00ff */
[----:B------:R-:W-:Y:S01]  /*bcf0*/  FADD.FTZ R132, R30, R91 ;  /* 0x0000005b1e847221 */ /* 0x000fe20000010000 */
[----:B------:R-:W-:Y:S01]  /*bd00*/  LOP3.LUT R112, R112, R126, R118, 0xfe, !PT ;  /* 0x0000007e70707212 */ /* 0x000fe200078efe76 */
[----:B------:R-:W-:Y:S01]  /*bd10*/  FMUL.FTZ R91, R122, R125 ;  /* 0x0000007d7a5b7220 */ /* 0x000fe20000410000 */
[----:B------:R-:W-:Y:S01]  /*bd20*/  SEL R126, RZ, 0x1, P3 ;  /* 0x00000001ff7e7807 */ /* 0x000fe20001800000 */
[----:B------:R-:W-:Y:S01]  /*bd30*/  FADD.FTZ R131, R31, R132 ;  /* 0x000000841f837221 */ /* 0x000fe20000010000 */
[----:B------:R-:W-:Y:S01]  /*bd40*/  LOP3.LUT R112, R112, R135, RZ, 0xfc, !PT ;  /* 0x0000008770707212 */ /* 0x000fe200078efcff */
[----:B------:R-:W-:Y:S02]  /*bd50*/  @P6 FADD.FTZ R91, R55, R91 ;  /* 0x0000005b375b6221 */ /* 0x000fe40000010000 */
[----:B------:R-:W-:Y:S01]  /*bd60*/  FADD.FTZ R118, R24, R131 ;  /* 0x0000008318767221 */ /* 0x000fe20000010000 */
[----:B------:R-:W-:Y:S01]  /*bd70*/  LOP3.LUT R131, R127, R133, R126, 0xfe, !PT ;  /* 0x000000857f837212 */ /* 0x000fe200078efe7e */
[----:B------:R-:W-:-:S03]  /*bd80*/  IMAD.WIDE.U32 R126, R124, R129, c[0x0][0x188] ;  /* 0x000062007c7e7625 */ /* 0x000fc600078e0081 */
[----:B------:R-:W-:Y:S01]  /*bd90*/  LOP3.LUT R113, R113, R131, R119, 0xfe, !PT ;  /* 0x0000008371717212 */ /* 0x000fe200078efe77 */
[----:B------:R-:W-:Y:S01]  /*bda0*/  IMAD.WIDE.U32 R128, R124, R128, c[0x0][0x190] ;  /* 0x000064007c807625 */ /* 0x000fe200078e0080 */
[----:B------:R0:W-:Y:S03]  /*bdb0*/  STG.E.128 [R126.64], R24 ;  /* 0x000000187e007986 */ /* 0x0001e6000c101d06 */
[----:B------:R-:W-:Y:S01]  /*bdc0*/  FADD.FTZ R125, R25, R118 ;  /* 0x00000076197d7221 */ /* 0x000fe20000010000 */
        /* <DEDUP_REMOVED lines=10> */
.L_x_11317:
        /* <DEDUP_REMOVED lines=84> */
.L_x_11318:
[----:B01----:R-:W-:Y:S01]  /*c3b0*/  FADD.FTZ R127, R126, R127 ;  /* 0x0000007f7e7f7221 */ /* 0x003fe20000010000 */
[----:B------:R-:W-:Y:S01]  /*c3c0*/  ISETP.NE.AND P0, PT, RZ, UR8, PT ;  /* 0x00000008ff007c0c */ /* 0x000fe2000bf05270 */
[----:B------:R-:W-:Y:S01]  /*c3d0*/  IMAD.MOV.U32 R118, RZ, RZ, c[0x0][0x1e0] ;  /* 0x00007800ff767624 */ /* 0x000fe200078e00ff */
[----:B------:R-:W-:Y:S01]  /*c3e0*/  HFMA2.MMA R119, -RZ, RZ, 0, 2.384185791015625e-07 ;  /* 0x00000004ff777435 */ /* 0x000fe200000001ff */
[----:B------:R-:W-:Y:S02]  /*c3f0*/  FMUL.FTZ R126, R125, R125 ;  /* 0x0000007d7d7e7220 */ /* 0x000fe40000410000 */
[----:B------:R-:W-:-:S03]  /*c400*/  FFMA.FTZ R118, R127, R118, c[0x0][0x228] ;  /* 0x00008a007f767623 */ /* 0x000fc60000010076 */
[----:B------:R-:W-:Y:S02]  /*c410*/  FSEL R127, R126, RZ, P0 ;  /* 0x000000ff7e7f7208 */ /* 0x000fe40000000000 */
[----:B------:R-:W-:Y:S02]  /*c420*/  FSEL R126, R125, RZ, !P0 ;  /* 0x000000ff7d7e7208 */ /* 0x000fe40004000000 */
[----:B------:R-:W-:-:S04]  /*c430*/  @!P1 IMAD.WIDE R112, R2, R119, c[0x0][0x1a0] ;  /* 0x0000680002709625 */ /* 0x000fc800078e0277 */
[----:B------:R-:W-:Y:S01]  /*c440*/  FADD.FTZ R118, R118, R127 ;  /* 0x0000007f76767221 */ /* 0x000fe20000010000 */
[----:B------:R0:W-:Y:S01]  /*c450*/  @!P1 STG.E [R112.64], R125 ;  /* 0x0000007d70009986 */ /* 0x0001e2000c101906 */
[--C-:B------:R-:W-:Y:S02]  /*c460*/  FADD.FTZ R150, R39, -R126.reuse ;  /* 0x8000007e27967221 */ /* 0x100fe40000010000 */
[----:B------:R-:W1:Y:S01]  /*c470*/  MUFU.RSQ R39, R118 ;  /* 0x0000007600277308 */ /* 0x000e620000001400 */
[--C-:B------:R-:W-:Y:S02]  /*c480*/  FADD.FTZ R162, R24, -R126.reuse ;  /* 0x8000007e18a27221 */ /* 0x100fe40000010000 */
[--C-:B------:R-:W-:Y:S02]  /*c490*/  FADD.FTZ R164, R25, -R126.reuse ;  /* 0x8000007e19a47221 */ /* 0x100fe40000010000 */
[----:B------:R-:W-:Y:S02]  /*c4a0*/  FADD.FTZ R44, R44, -R126 ;  /* 0x8000007e2c2c7221 */ /* 0x000fe40000010000 */
[----:B------:R-:W-:-:S04]  /*c4b0*/  @!P1 IMAD.WIDE R24, R2, R119, c[0x0][0x1a8] ;  /* 0x00006a0002189625 */ /* 0x000fc800078e0277 */
[--C-:B------:R-:W-:Y:S02]  /*c4c0*/  FADD.FTZ R28, R28, -R126.reuse ;  /* 0x8000007e1c1c7221 */ /* 0x100fe40000010000 */
[--C-:B------:R-:W-:Y:S02]  /*c4d0*/  FADD.FTZ R160, R31, -R126.reuse ;  /* 0x8000007e1fa07221 */ /* 0x100fe40000010000 */
[--C-:B0-----:R-:W-:Y:S01]  /*c4e0*/  FADD.FTZ R112, R41, -R126.reuse ;  /* 0x8000007e29707221 */ /* 0x101fe20000010000 */
[----:B-1----:R0:W-:Y:S01]  /*c4f0*/  @!P1 STG.E [R24.64], R39 ;  /* 0x0000002718009986 */ /* 0x0021e2000c101906 */
[--C-:B------:R-:W-:Y:S02]  /*c500*/  FADD.FTZ R32, R32, -R126.reuse ;  /* 0x8000007e20207221 */ /* 0x100fe40000010000 */
[--C-:B------:R-:W-:Y:S02]  /*c510*/  FADD.FTZ R156, R35, -R126.reuse ;  /* 0x8000007e239c7221 */ /* 0x100fe40000010000 */
[----:B------:R-:W-:-:S02]  /*c520*/  FADD.FTZ R31, R26, -R126 ;  /* 0x8000007e1a1f7221 */ /* 0x000fc40000010000 */
[--C-:B------:R-:W-:Y:S02]  /*c530*/  FADD.FTZ R48, R48, -R126.reuse ;  /* 0x8000007e30307221 */ /* 0x100fe40000010000 */
[--C-:B------:R-:W-:Y:S02]  /*c540*/  FADD.FTZ R128, R49, -R126.reuse ;  /* 0x8000007e31807221 */ /* 0x100fe40000010000 */
[--C-:B------:R-:W-:Y:S02]  /*c550*/  FADD.FTZ R50, R50, -R126.reuse ;  /* 0x8000007e32327221 */ /* 0x100fe40000010000 */
        /* <DEDUP_REMOVED lines=31> */
[----:B------:R-:W-:Y:S01]  /*c750*/  PRMT R50, RZ, 0x5410, R72 ;  /* 0x00005410ff327816 */ /* 0x000fe20000000048 */
        /* <DEDUP_REMOVED lines=18> */
[C---:B------:R-:W-:Y:S01]  /*c880*/  FMUL.FTZ R30, R39.reuse, R90 ;  /* 0x0000005a271e7220 */ /* 0x040fe20000410000 */
[----:B------:R-:W-:Y:S01]  /*c890*/  PRMT R90, RZ, 0x5410, R70 ;  /* 0x00005410ff5a7816 */ /* 0x000fe20000000046 */
        /* <DEDUP_REMOVED lines=19> */
[----:B------:R-:W-:-:S04]  /*c9d0*/  IMAD R2, R119, c[0x0][0x160], R2 ;  /* 0x0000580077027a24 */ /* 0x000fc800078e0202 */
[----:B------:R-:W-:Y:S01]  /*c9e0*/  FFMA.FTZ R43, R45, R43, R8 ;  /* 0x0000002b2d2b7223 */ /* 0x000fe20000010008 */
[----:B------:R-:W-:-:S05]  /*c9f0*/  PRMT R45, RZ, 0x5410, R73 ;  /* 0x00005410ff2d7816 */ /* 0x000fca0000000049 */
[----:B------:R-:W-:Y:S01]  /*ca00*/  FFMA.FTZ R42, R42, R45, R5 ;  /* 0x0000002d2a2a7223 */ /* 0x000fe20000010005 */
[----:B------:R-:W-:-:S05]  /*ca10*/  PRMT R45, RZ, 0x7610, R73 ;  /* 0x00007610ff2d7816 */ /* 0x000fca0000000049 */
[----:B------:R-:W-:Y:S01]  /*ca20*/  FFMA.FTZ R45, R51, R45, R6 ;  /* 0x0000002d332d7223 */ /* 0x000fe20000010006 */
[----:B------:R-:W-:-:S05]  /*ca30*/  PRMT R51, RZ, 0x7610, R71 ;  /* 0x00007610ff337816 */ /* 0x000fca0000000047 */
[----:B------:R-:W-:Y:S02]  /*ca40*/  FFMA.FTZ R51, R113, R51, R18 ;  /* 0x0000003371337223 */ /* 0x000fe40000010012 */
[----:B------:R-:W-:Y:S01]  /*ca50*/  FFMA.FTZ R113, R47, R90, R14 ;  /* 0x0000005a2f717223 */ /* 0x000fe2000001000e */
[----:B------:R-:W-:-:S05]  /*ca60*/  PRMT R47, RZ, 0x5410, R68 ;  /* 0x00005410ff2f7816 */ /* 0x000fca0000000044 */
        /* <DEDUP_REMOVED lines=19> */
[----:B------:R-:W-:Y:S02]  /*cba0*/  PRMT R24, RZ, 0x5410, R63 ;  /* 0x00005410ff187816 */ /* 0x000fe4000000003f */
[----:B------:R-:W-:Y:S02]  /*cbb0*/  F2FP.BF16.PACK_AB R25, R45, R42 ;  /* 0x0000002a2d19723e */ /* 0x000fe400000010ff */
[----:B------:R-:W-:Y:S01]  /*cbc0*/  LEA R42, P0, R123, c[0x0][0x208], 0x4 ;  /* 0x000082007b2a7a11 */ /* 0x000fe200078020ff */
[----:B------:R-:W-:Y:S01]  /*cbd0*/  FFMA.FTZ R131, R30, R24, R101 ;  /* 0x000000181e837223 */ /* 0x000fe20000010065 */
[----:B------:R-:W-:Y:S02]  /*cbe0*/  PRMT R24, RZ, 0x7610, R63 ;  /* 0x00007610ff187816 */ /* 0x000fe4000000003f */
[----:B------:R-:W-:-:S03]  /*cbf0*/  F2FP.BF16.PACK_AB R30, R91, R88 ;  /* 0x000000585b1e723e */ /* 0x000fc600000010ff */
[----:B------:R-:W-:Y:S01]  /*cc00*/  FFMA.FTZ R132, R35, R24, R102 ;  /* 0x0000001823847223 */ /* 0x000fe20000010066 */
[----:B------:R-:W-:Y:S02]  /*cc10*/  PRMT R24, RZ, 0x5410, R62 ;  /* 0x00005410ff187816 */ /* 0x000fe4000000003e */
[----:B------:R-:W-:-:S03]  /*cc20*/  F2FP.BF16.PACK_AB R35, R89, R112 ;  /* 0x000000705923723e */ /* 0x000fc600000010ff */
[----:B------:R-:W-:Y:S01]  /*cc30*/  FFMA.FTZ R128, R27, R24, R98 ;  /* 0x000000181b807223 */ /* 0x000fe20000010062 */
[----:B------:R-:W-:Y:S02]  /*cc40*/  PRMT R24, RZ, 0x7610, R62 ;  /* 0x00007610ff187816 */ /* 0x000fe4000000003e */
[----:B------:R-:W-:Y:S02]  /*cc50*/  F2FP.BF16.PACK_AB R27, R39, R38 ;  /* 0x00000026271b723e */ /* 0x000fe400000010ff */
[----:B------:R-:W-:Y:S01]  /*cc60*/  F2FP.BF16.PACK_AB R39, R132, R131 ;  /* 0x000000838427723e */ /* 0x000fe200000010ff */
[----:B------:R-:W-:Y:S01]  /*cc70*/  FFMA.FTZ R129, R31, R24, R100 ;  /* 0x000000181f817223 */ /* 0x000fe20000010064 */
[----:B------:R-:W-:Y:S02]  /*cc80*/  PRMT R24, RZ, 0x5410, R61 ;  /* 0x00005410ff187816 */ /* 0x000fe4000000003d */
[----:B------:R-:W-:Y:S02]  /*cc90*/  F2FP.BF16.PACK_AB R31, R51, R50 ;  /* 0x00000032331f723e */ /* 0x000fe400000010ff */
[----:B------:R-:W-:Y:S01]  /*cca0*/  F2FP.BF16.PACK_AB R38, R129, R128 ;  /* 0x000000808126723e */ /* 0x000fe200000010ff */
[----:B------:R-:W-:Y:S01]  /*ccb0*/  FFMA.FTZ R126, R28, R24, R97 ;  /* 0x000000181c7e7223 */ /* 0x000fe20000010061 */
[----:B------:R-:W-:-:S02]  /*ccc0*/  PRMT R24, RZ, 0x7610, R61 ;  /* 0x00007610ff187816 */ /* 0x000fc4000000003d */
[----:B------:R-:W-:Y:S02]  /*ccd0*/  F2FP.BF16.PACK_AB R28, R33, R34 ;  /* 0x00000022211c723e */ /* 0x000fe400000010ff */
[----:B------:R-:W-:Y:S01]  /*cce0*/  F2FP.BF16.PACK_AB R33, R44, R41 ;  /* 0x000000292c21723e */ /* 0x000fe200000010ff */
[----:B------:R-:W-:Y:S01]  /*ccf0*/  FFMA.FTZ R127, R32, R24, R99 ;  /* 0x00000018207f7223 */ /* 0x000fe20000010063 */
[--C-:B------:R-:W-:Y:S02]  /*cd00*/  PRMT R24, RZ, 0x5410, R60.reuse ;  /* 0x00005410ff187816 */ /* 0x100fe4000000003c */
[----:B------:R-:W-:Y:S01]  /*cd10*/  F2FP.BF16.PACK_AB R34, R90, R47 ;  /* 0x0000002f5a22723e */ /* 0x000fe200000010ff */
[----:B------:R-:W-:Y:S01]  /*cd20*/  IMAD.MOV.U32 R47, RZ, RZ, 0x10 ;  /* 0x00000010ff2f7424 */ /* 0x000fe200078e00ff */
[----:B------:R-:W-:Y:S01]  /*cd30*/  IADD3 R44, R123, 0x20, RZ ;  /* 0x000000207b2c7810 */ /* 0x000fe20007ffe0ff */
[----:B------:R-:W-:Y:S01]  /*cd40*/  FFMA.FTZ R118, R26, R24, R95 ;  /* 0x000000181a767223 */ /* 0x000fe2000001005f */
[----:B------:R-:W-:-:S02]  /*cd50*/  PRMT R24, RZ, 0x7610, R60 ;  /* 0x00007610ff187816 */ /* 0x000fc4000000003c */
[----:B------:R-:W-:Y:S01]  /*cd60*/  F2FP.BF16.PACK_AB R26, R43, R40 ;  /* 0x000000282b1a723e */ /* 0x000fe200000010ff */
[-C--:B------:R-:W-:Y:S01]  /*cd70*/  IMAD.WIDE.U32 R44, R44, R47.reuse, c[0x0][0x208] ;  /* 0x000082002c2c7625 */ /* 0x080fe200078e002f */
[----:B------:R-:W-:Y:S02]  /*cd80*/  LEA R40, P1, R124, c[0x0][0x208], 0x4 ;  /* 0x000082007c287a11 */ /* 0x000fe400078220ff */
[----:B------:R-:W-:Y:S01]  /*cd90*/  LEA.HI.X R43, R123, c[0x0][0x20c], RZ, 0x4, P0 ;  /* 0x000083007b2b7a11 */ /* 0x000fe200000f24ff */
[----:B------:R-:W-:Y:S01]  /*cda0*/  FFMA.FTZ R125, R29, R24, R96 ;  /* 0x000000181d7d7223 */ /* 0x000fe20000010060 */
[----:B------:R-:W-:Y:S02]  /*cdb0*/  F2FP.BF16.PACK_AB R24, R49, R46 ;  /* 0x0000002e3118723e */ /* 0x000fe400000010ff */
[----:B------:R-:W-:Y:S02]  /*cdc0*/  IADD3 R46, R123, 0x40, RZ ;  /* 0x000000407b2e7810 */ /* 0x000fe40007ffe0ff */
[----:B------:R-:W-:Y:S01]  /*cdd0*/  F2FP.BF16.PACK_AB R29, R113, R48 ;  /* 0x00000030711d723e */ /* 0x000fe200000010ff */
[----:B------:R0:W-:Y:S01]  /*cde0*/  STG.E.128 [R42.64], R24 ;  /* 0x000000182a007986 */ /* 0x0001e2000c101d06 */
[----:B------:R-:W-:Y:S01]  /*cdf0*/  F2FP.BF16.PACK_AB R32, R37, R36 ;  /* 0x000000242520723e */ /* 0x000fe200000010ff */
[----:B------:R-:W-:Y:S01]  /*ce00*/  IMAD.WIDE.U32 R46, R46, R47, c[0x0][0x208] ;  /* 0x000082002e2e7625 */ /* 0x000fe200078e002f */
[----:B------:R-:W-:Y:S01]  /*ce10*/  F2FP.BF16.PACK_AB R37, R127, R126 ;  /* 0x0000007e7f25723e */ /* 0x000fe200000010ff */
[----:B------:R0:W-:Y:S01]  /*ce20*/  STG.E.128 [R44.64], R28 ;  /* 0x0000001c2c007986 */ /* 0x0001e2000c101d06 */
[----:B------:R-:W-:-:S02]  /*ce30*/  F2FP.BF16.PACK_AB R36, R125, R118 ;  /* 0x000000767d24723e */ /* 0x000fc400000010ff */
[----:B------:R-:W-:Y:S01]  /*ce40*/  LEA.HI.X R41, R124, c[0x0][0x20c], RZ, 0x4, P1 ;  /* 0x000083007c297a11 */ /* 0x000fe200008f24ff */
[----:B------:R0:W-:Y:S01]  /*ce50*/  STG.E.128 [R46.64], R32 ;  /* 0x000000202e007986 */ /* 0x0001e2000c101d06 */
[----:B------:R-:W-:-:S03]  /*ce60*/  ISETP.GE.AND P0, PT, R2, c[0x0][0x164], PT ;  /* 0x0000590002007a0c */ /* 0x000fc60003f06270 */
[----:B------:R0:W-:Y:S10]  /*ce70*/  STG.E.128 [R40.64], R36 ;  /* 0x0000002428007986 */ /* 0x0001f4000c101d06 */
[----:B0-----:R-:W-:Y:S01]  /*ce80*/  @P0 CALL.REL.NOINC `(.L_x_11315) ;  /* 0x0000001000000944 */ /* 0x001fe20003c00000 */
[----:B------:R-:W-:Y:S05]  /*ce90*/  BRA `(.L_x_11316) ;  /* 0xffff3b9000007947 */ /* 0x000fea000383ffff */
.L_x_11315:
[----:B------:R-:W-:Y:S05]  /*cea0*/  BSYNC B0 ;  /* 0x0000000000007941 */ /* 0x000fea0003800000 */
.L_x_11088:
[----:B------:R-:W-:Y:S05]  /*ceb0*/  EXIT ;  /* 0x000000000000794d */ /* 0x000fea0003800000 */
.L_x_11313:
[----:B0-----:R-:W-:Y:S01]  /*cec0*/  IMAD.MOV.U32 R127, RZ, RZ, R125 ;  /* 0x000000ffff7f7224 */ /* 0x001fe200078e007d */
[----:B------:R-:W-:Y:S01]  /*ced0*/  MOV R118, 0x1f ;  /* 0x0000001f00767802 */ /* 0x000fe20000000f00 */
[----:B------:R-:W-:Y:S01]  /*cee0*/  IMAD.MOV.U32 R126, RZ, RZ, 0x1 ;  /* 0x00000001ff7e7424 */ /* 0x000fe200078e00ff */
[----:B------:R-:W-:Y:S01]  /*cef0*/  MOV R112, 0xcf20 ;  /* 0x0000cf2000707802 */ /* 0x000fe20000000f00 */
[----:B------:R-:W-:-:S02]  /*cf00*/  IMAD.MOV.U32 R119, RZ, RZ, -0x1 ;  /* 0xffffffffff777424 */ /* 0x000fc400078e00ff */
[----:B------:R-:W-:Y:S05]  /*cf10*/  CALL.REL.NOINC `($__internal_61_$__cuda_sm70_shflsync_bfly_p) ;  /* 0x0000079000007944 */ /* 0x000fea0003c00000 */
[----:B-1----:R-:W-:Y:S01]  /*cf20*/  IMAD.MOV.U32 R112, RZ, RZ, R126 ;  /* 0x000000ffff707224 */ /* 0x002fe200078e007e */
[----:B0-----:R-:W-:Y:S05]  /*cf30*/  BRA `(.L_x_11317) ;  /* 0xffffef3000007947 */ /* 0x001fea000383ffff */
.L_x_11314:
[----:B------:R-:W-:Y:S01]  /*cf40*/  HFMA2.MMA R118, -RZ, RZ, 0, 1.847743988037109375e-06 ;  /* 0x0000001fff767435 */ /* 0x000fe200000001ff */
[----:B------:R-:W-:Y:S01]  /*cf50*/  IMAD.MOV.U32 R126, RZ, RZ, 0x2 ;  /* 0x00000002ff7e7424 */ /* 0x000fe200078e00ff */
[----:B------:R-:W-:Y:S01]  /*cf60*/  MOV R112, 0xcf90 ;  /* 0x0000cf9000707802 */ /* 0x000fe20000000f00 */
[----:B------:R-:W-:-:S03]  /*cf70*/  IMAD.MOV.U32 R119, RZ, RZ, -0x1 ;  /* 0xffffffffff777424 */ /* 0x000fc600078e00ff */
[----:B0-----:R-:W-:Y:S05]  /*cf80*/  CALL.REL.NOINC `($__internal_61_$__cuda_sm70_shflsync_bfly_p) ;  /* 0x0000072000007944 */ /* 0x001fea0003c00000 */
[----:B01----:R-:W-:Y:S01]  /*cf90*/  FADD.FTZ R127, R127, R126 ;  /* 0x0000007e7f7f7221 */ /* 0x003fe20000010000 */
[----:B------:R-:W-:Y:S01]  /*cfa0*/  MOV R119, 0xffffffff ;  /* 0xffffffff00777802 */ /* 0x000fe20000000f00 */
[----:B------:R-:W-:Y:S01]  /*cfb0*/  IMAD.MOV.U32 R126, RZ, RZ, 0x4 ;  /* 0x00000004ff7e7424 */ /* 0x000fe200078e00ff */
[----:B------:R-:W-:Y:S01]  /*cfc0*/  MOV R112, 0xcff0 ;  /* 0x0000cff000707802 */ /* 0x000fe20000000f00 */
[----:B------:R-:W-:-:S02]  /*cfd0*/  IMAD.MOV.U32 R118, RZ, RZ, 0x1f ;  /* 0x0000001fff767424 */ /* 0x000fc400078e00ff */
[----:B------:R-:W-:Y:S05]  /*cfe0*/  CALL.REL.NOINC `($__internal_61_$__cuda_sm70_shflsync_bfly_p) ;  /* 0x000006c000007944 */ /* 0x000fea0003c00000 */
[----:B01----:R-:W-:Y:S01]  /*cff0*/  FADD.FTZ R127, R127, R126 ;  /* 0x0000007e7f7f7221 */ /* 0x003fe20000010000 */
[----:B------:R-:W-:Y:S01]  /*d000*/  MOV R112, 0xd050 ;  /* 0x0000d05000707802 */ /* 0x000fe20000000f00 */
[----:B------:R-:W-:-:S02]  /*d010*/  IMAD.MOV.U32 R126, RZ, RZ, 0x8 ;  /* 0x00000008ff7e7424 */ /* 0x000fc400078e00ff */
[----:B------:R-:W-:Y:S02]  /*d020*/  IMAD.MOV.U32 R118, RZ, RZ, 0x1f ;  /* 0x0000001fff767424 */ /* 0x000fe400078e00ff */
[----:B------:R-:W-:Y:S02]  /*d030*/  IMAD.MOV.U32 R119, RZ, RZ, -0x1 ;  /* 0xffffffffff777424 */ /* 0x000fe400078e00ff */
[----:B------:R-:W-:Y:S05]  /*d040*/  CALL.REL.NOINC `($__internal_61_$__cuda_sm70_shflsync_bfly_p) ;  /* 0x0000066000007944 */ /* 0x000fea0003c00000 */
[----:B01----:R-:W-:Y:S01]  /*d050*/  FADD.FTZ R127, R127, R126 ;  /* 0x0000007e7f7f7221 */ /* 0x003fe20000010000 */
[----:B------:R-:W-:Y:S01]  /*d060*/  HFMA2.MMA R126, -RZ, RZ, 0, 9.5367431640625e-07 ;  /* 0x00000010ff7e7435 */ /* 0x000fe200000001ff */
[----:B------:R-:W-:Y:S01]  /*d070*/  IMAD.MOV.U32 R118, RZ, RZ, 0x1f ;  /* 0x0000001fff767424 */ /* 0x000fe200078e00ff */
[----:B------:R-:W-:Y:S01]  /*d080*/  MOV R112, 0xd0b0 ;  /* 0x0000d0b000707802 */ /* 0x000fe20000000f00 */
[----:B------:R-:W-:-:S03]  /*d090*/  IMAD.MOV.U32 R119, RZ, RZ, -0x1 ;  /* 0xffffffffff777424 */ /* 0x000fc600078e00ff */
[----:B------:R-:W-:Y:S05]  /*d0a0*/  CALL.REL.NOINC `($__internal_61_$__cuda_sm70_shflsync_bfly_p) ;  /* 0x0000060000007944 */ /* 0x000fea0003c00000 */
[----:B-1----:R-:W-:Y:S01]  /*d0b0*/  FADD.FTZ R125, R127, R126 ;  /* 0x0000007e7f7d7221 */ /* 0x002fe20000010000 */
[----:B0-----:R-:W-:Y:S01]  /*d0c0*/  MOV R118, 0x1f ;  /* 0x0000001f00767802 */ /* 0x001fe20000000f00 */
[----:B------:R-:W-:Y:S02]  /*d0d0*/  IMAD.MOV.U32 R126, RZ, RZ, 0x1 ;  /* 0x00000001ff7e7424 */ /* 0x000fe400078e00ff */
        /* <DEDUP_REMOVED lines=63> */
[----:B------:R-:W-:Y:S02]  /*d4d0*/  FFMA.FTZ R112, R119, R119, R112 ;  /* 0x0000007777707223 */ /* 0x000fe40000010070 */
[----:B------:R-:W-:Y:S02]  /*d4e0*/  IMAD.MOV.U32 R119, RZ, RZ, -0x1 ;  /* 0xffffffffff777424 */ /* 0x000fe400078e00ff */
[----:B------:R-:W-:Y:S01]  /*d4f0*/  FFMA.FTZ R127, R113, R113, R112 ;  /* 0x00000071717f7223 */ /* 0x000fe20000010070 */
[----:B------:R-:W-:Y:S02]  /*d500*/  MOV R112, 0xd520 ;  /* 0x0000d52000707802 */ /* 0x000fe40000000f00 */
[----:B------:R-:W-:Y:S05]  /*d510*/  CALL.REL.NOINC `($__internal_61_$__cuda_sm70_shflsync_bfly_p) ;  /* 0x0000019000007944 */ /* 0x000fea0003c00000 */
        /* <DEDUP_REMOVED lines=13> */
[----:B------:R-:W-:Y:S01]  /*d5f0*/  HFMA2.MMA R126, -RZ, RZ, 0, 4.76837158203125e-07 ;  /* 0x00000008ff7e7435 */ /* 0x000fe200000001ff */
[----:B------:R-:W-:Y:S01]  /*d600*/  IMAD.MOV.U32 R118, RZ, RZ, 0x1f ;  /* 0x0000001fff767424 */ /* 0x000fe200078e00ff */
[----:B------:R-:W-:Y:S01]  /*d610*/  MOV R112, 0xd640 ;  /* 0x0000d64000707802 */ /* 0x000fe20000000f00 */
[----:B------:R-:W-:-:S03]  /*d620*/  IMAD.MOV.U32 R119, RZ, RZ, -0x1 ;  /* 0xffffffffff777424 */ /* 0x000fc600078e00ff */
[----:B------:R-:W-:Y:S05]  /*d630*/  CALL.REL.NOINC `($__internal_61_$__cuda_sm70_shflsync_bfly_p) ;  /* 0x0000007000007944 */ /* 0x000fea0003c00000 */
[----:B01----:R-:W-:Y:S01]  /*d640*/  FADD.FTZ R127, R127, R126 ;  /* 0x0000007e7f7f7221 */ /* 0x003fe20000010000 */
[----:B------:R-:W-:Y:S01]  /*d650*/  MOV R118, 0x1f ;  /* 0x0000001f00767802 */ /* 0x000fe20000000f00 */
[----:B------:R-:W-:Y:S01]  /*d660*/  IMAD.MOV.U32 R126, RZ, RZ, 0x10 ;  /* 0x00000010ff7e7424 */ /* 0x000fe200078e00ff */
[----:B------:R-:W-:Y:S01]  /*d670*/  MOV R112, 0xd6a0 ;  /* 0x0000d6a000707802 */ /* 0x000fe20000000f00 */
[----:B------:R-:W-:-:S02]  /*d680*/  IMAD.MOV.U32 R119, RZ, RZ, -0x1 ;  /* 0xffffffffff777424 */ /* 0x000fc400078e00ff */
[----:B------:R-:W-:Y:S05]  /*d690*/  CALL.REL.NOINC `($__internal_61_$__cuda_sm70_shflsync_bfly_p) ;  /* 0x0000001000007944 */ /* 0x000fea0003c00000 */
[----:B01----:R-:W-:Y:S05]  /*d6a0*/  BRA `(.L_x_11318) ;  /* 0xffffed0000007947 */ /* 0x003fea000383ffff */
        .weak           $__internal_61_$__cuda_sm70_shflsync_bfly_p
        .type           $__internal_61_$__cuda_sm70_shflsync_bfly_p,@function
        .size           $__internal_61_$__cuda_sm70_shflsync_bfly_p,(.L_x_29201 - $__internal_61_$__cuda_sm70_shflsync_bfly_p)
$__internal_61_$__cuda_sm70_shflsync_bfly_p:
[----:B------:R-:W-:Y:S01]  /*d6b0*/  IMAD.MOV.U32 R113, RZ, RZ, 0x0 ;  /* 0x00000000ff717424 */ /* 0x000fe200078e00ff */
[----:B------:R-:W-:Y:S04]  /*d6c0*/  WARPSYNC R119 ;  /* 0x0000007700007348 */ /* 0x000fe80003800000 */
[----:B------:R0:W1:Y:S01]  /*d6d0*/  SHFL.BFLY PT, R126, R127, R126, R118 ;  /* 0x0c00007e7f7e7389 */ /* 0x00006200000e0076 */
[----:B------:R-:W-:Y:S05]  /*d6e0*/  RET.REL.NODEC R112 `(_ZN10layer_norm13ln_fwd_kernelINS_13Kernel_traitsI13__nv_bfloat16S2_fS2_fjLj1024ELj1ELj4ELj1ELj16ENS_18Kernel_traits_baseILj1024ES2_S2_fS2_fjLj128EEEEELb1ELb1ELb0ELb1EEEvNS_9FwdParamsE) ;  /* 0xffff291070007950 */ /* 0x000fea0003c3ffff */
.L_x_11319:
        /* <DEDUP_REMOVED lines=9> */
.L_x_29201:


//--------------------- .text._ZN10layer_norm13ln_fwd_kernelINS_13Kernel_traitsI13__nv_bfloat16S2_fS2_fjLj1024ELj1ELj4ELj1ELj16ENS_18Kernel_traits_baseILj1024ES2_S2_fS2_fjLj128EEEEELb1ELb1ELb1ELb0EEEvNS_9FwdParamsE --------------------------
	.section	.text._ZN10layer_norm13ln_fwd_kernelINS_13Kernel_traitsI13__nv_bfloat16S2_fS2_fjLj1024ELj1ELj4ELj1ELj16ENS_18Kernel_traits_baseILj1024ES2_S2_fS2_fjLj128EEEEELb1ELb1ELb1ELb0EEEvNS_9FwdParamsE,"ax",@progbits
	.sectioninfo	@"SHI_REGISTERS=201"
	.align	128
        .global         _ZN10layer_norm13ln_fwd_kernelINS_13Kernel_traitsI13__nv_bfloat16S2_fS2_fjLj1024ELj1ELj4ELj1ELj16ENS_18Kernel_traits_baseILj1024ES2_S2_fS2_fjLj128EEEEELb1ELb1ELb1ELb0EEEvNS_9FwdParamsE
        .type           _ZN10layer_norm13ln_fwd_kernelINS_13Kernel_traitsI13__nv_bfloat16S2_fS2_fjLj1024ELj1ELj4ELj1ELj16ENS_18Kernel_traits_baseILj1024ES2_S2_fS2_fjLj128EEEEELb1ELb1ELb1ELb0EEEvNS_9FwdParamsE,@function
        .size           _ZN10layer_norm13ln_fwd_kernelINS_13Kernel_traitsI13__nv_bfloat16S2_fS2_fjLj1024ELj1ELj4ELj1ELj16ENS_18Kernel_traits_baseILj1024ES2_S2_fS2_fjLj128EEEEELb1ELb1ELb1ELb0EEEvNS_9FwdParamsE,(.L_x_29202 - _ZN10layer_norm13ln_fwd_kernelINS_13Kernel_traitsI13__nv_bfloat16S2_fS2_fjLj1024ELj1ELj4ELj1ELj16ENS_18Kernel_traits_baseILj1024ES2_S2_fS2_fjLj128EEEEELb1ELb1ELb1ELb0EEEvNS_9FwdParamsE)
        .other          _ZN10layer_norm13ln_fwd_kernelINS_13Kernel_traitsI13__nv_bfloat16S2_fS2_fjLj1024ELj1ELj4ELj1ELj16ENS_18Kernel_traits_baseILj1024ES2_S2_fS2_fjLj128EEEEELb1ELb1ELb1ELb0EEEvNS_9FwdParamsE,@"STO_CUDA_ENTRY STV_DEFAULT"
_ZN10layer_norm13ln_fwd_kernelINS_13Kernel_traitsI13__nv_bfloat16S2_fS2_fjLj1024ELj1ELj4ELj1ELj16ENS_18Kernel_traits_baseILj1024ES2_S2_fS2_fjLj128EEEEELb1ELb1ELb1ELb0EEEvNS_9FwdParamsE:
.text._ZN10layer_norm13ln_fwd_kernelINS_13Kernel_traitsI13__nv_bfloat16S2_fS2_fjLj1024ELj1ELj4ELj1ELj16ENS_18Kernel_traits_baseILj1024ES2_S2_fS2_fjLj128EEEEELb1ELb1ELb1ELb0EEEvNS_9FwdParamsE:
[----:B------:R-:W-:Y:S02]  /*0000*/  IMAD.MOV.U32 R1, RZ, RZ, c[0x0][0x28] ;  /* 0x00000a00ff017624 */ /* 0x000fe400078e00ff */
[----:B------:R-:W-:Y:S01]  /*0010*/  ULDC.U8 UR4, c[0x0][0x244] ;  /* 0x0000910000047ab9 */ /* 0x000fe20000000000 */
[----:B------:R-:W-:Y:S01]  /*0020*/  IMAD.MOV.U32 R84, RZ, RZ, c[0x0][0x238] ;  /* 0x00008e00ff547624 */ /* 0x000fe200078e00ff */
[----:B------:R-:W-:Y:S01]  /*0030*/  ISETP.NE.AND P0, PT, RZ, UR4, PT ;  /* 0x00000004ff007c0c */ /* 0x000fe2000bf05270 */
[----:B------:R-:W-:Y:S01]  /*0040*/  IMAD.MOV.U32 R85, RZ, RZ, c[0x0][0x23c] ;  /* 0x00008f00ff557624 */ /* 0x000fe200078e00ff */
[----:B------:R-:W-:-:S11]  /*0050*/  ULDC.64 UR4, c[0x0][0x118] ;  /* 0x0000460000047ab9 */ /* 0x000fd60000000a00 */
[----:B------:R-:W-:Y:S02]  /*0060*/  @P0 IMAD.MOV.U32 R2, RZ, RZ, R84 ;  /* 0x000000ffff020224 */ /* 0x000fe400078e0054 */
[----:B------:R-:W-:-:S06]  /*0070*/  @P0 IMAD.MOV.U32 R3, RZ, RZ, R85 ;  /* 0x000000ffff030224 */ /* 0x000fcc00078e0055 */
[----:B------:R-:W2:Y:S01]  /*0080*/  @P0 LDG.E.64 R2, [R2.64] ;  /* 0x0000000402020981 */ /* 0x000ea2000c1e1b00 */
[----:B------:R-:W-:Y:S02]  /*0090*/  IMAD.MOV.U32 R128, RZ, RZ, c[0x0][0x230] ;  /* 0x00008c00ff807624 */ /* 0x000fe400078e00ff */
[----:B------:R-:W-:-:S06]  /*00a0*/  IMAD.MOV.U32 R129, RZ, RZ, c[0x0][0x234] ;  /* 0x00008d00ff817624 */ /* 0x000fcc00078e00ff */
[----:B------:R-:W3:Y:S01]  /*00b0*/  @P0 LDG.E.64 R128, [R128.64] ;  /* 0x0000000480800981 */ /* 0x000ee2000c1e1b00 */
[----:B------:R-:W-:Y:S01]  /*00c0*/  IMAD.MOV.U32 R0, RZ, RZ, c[0x0][0x168] ;  /* 0x00005a00ff007624 */ /* 0x000fe200078e00ff */
[----:B------:R-:W-:Y:S02]  /*00d0*/  BSSY B0, `(.L_x_11320) ;  /* 0x000003d000007945 */ /* 0x000fe40003800000 */
[----:B------:R-:W0:Y:S02]  /*00e0*/  S2R R39, SR_TID.X ;  /* 0x0000000000277919 */ /* 0x000e240000002100 */
[----:B------:R-:W-:Y:S02]  /*00f0*/  SHF.R.S32.HI R0, RZ, 0x1f, R0 ;  /* 0x0000001fff007819 */ /* 0x000fe40000011400 */
[----:B------:R-:W1:Y:S02]  /*0100*/  S2R R10, SR_CTAID.X ;  /* 0x00000000000a7919 */ /* 0x000e640000002500 */
[----:B------:R-:W-:-:S02]  /*0110*/  LEA.HI R0, R0, c[0x0][0x168], RZ, 0x3 ;  /* 0x00005a0000007a11 */ /* 0x000fc400078f18ff */
[----:B0-----:R-:W-:Y:S01]  /*0120*/  LOP3.LUT R52, R39, 0x1f, RZ, 0xc0, !PT ;  /* 0x0000001f27347812 */ /* 0x001fe200078ec0ff */
[--C-:B-1----:R-:W-:Y:S01]  /*0130*/  IMAD R46, R10, c[0x0][0x0], R39.reuse ;  /* 0x000000000a2e7a24 */ /* 0x102fe200078e0227 */
[----:B------:R-:W-:-:S03]  /*0140*/  SHF.R.U32.HI R39, RZ, 0x5, R39 ;  /* 0x00000005ff277819 */ /* 0x000fc60000011627 */
[----:B------:R-:W-:-:S04]  /*0150*/  IMAD.WIDE.U32 R4, R46, -0x326172a9, RZ ;  /* 0xcd9e8d572e047825 */ /* 0x000fc800078e00ff */
[----:B------:R-:W-:-:S05]  /*0160*/  IMAD R39, R10, 0x4, R39 ;  /* 0x000000040a277824 */ /* 0x000fca00078e0227 */
[----:B------:R-:W-:Y:S02]  /*0170*/  ISETP.GE.AND P3, PT, R39, c[0x0][0x164], PT ;  /* 0x0000590027007a0c */ /* 0x000fe40003f66270 */
[----:B--2---:R-:W-:-:S05]  /*0180*/  @P0 IADD3 R84, P1, R2, c[0x0][0x240], RZ ;  /* 0x0000900002540a10 */ /* 0x004fca0007f3e0ff */
[----:B------:R-:W-:Y:S01]  /*0190*/  @P0 IMAD.X R85, RZ, RZ, R3, P1 ;  /* 0x000000ffff550224 */ /* 0x000fe200008e0603 */
[----:B---3--:R-:W-:-:S04]  /*01a0*/  IADD3 R43, R129, -0x4498517b, RZ ;  /* 0xbb67ae85812b7810 */ /* 0x008fc80007ffe0ff */
[--C-:B------:R-:W-:Y:S02]  /*01b0*/  SHF.R.U64 R45, R84, 0x2, R85.reuse ;  /* 0x00000002542d7819 */ /* 0x100fe40000001255 */
[----:B------:R-:W-:Y:S02]  /*01c0*/  SHF.R.U32.HI R44, RZ, 0x2, R85 ;  /* 0x00000002ff2c7819 */ /* 0x000fe40000011655 */
[C---:B------:R-:W-:Y:S01]  /*01d0*/  IADD3 R42, R128.reuse, -0x61c88647, RZ ;  /* 0x9e3779b9802a7810 */ /* 0x040fe20007ffe0ff */
[----:B------:R-:W-:Y:S01]  /*01e0*/  IMAD.WIDE.U32 R2, R45, -0x2daee0ad, RZ ;  /* 0xd2511f532d027825 */ /* 0x000fe200078e00ff */
[----:B------:R-:W-:Y:S02]  /*01f0*/  LOP3.LUT R6, R5, R44, R128, 0x96, !PT ;  /* 0x0000002c05067212 */ /* 0x000fe400078e9680 */
[----:B------:R-:W-:Y:S02]  /*0200*/  IADD3 R41, R128, 0x3c6ef372, RZ ;  /* 0x3c6ef37280297810 */ /* 0x000fe40007ffe0ff */
[----:B------:R-:W-:Y:S01]  /*0210*/  LOP3.LUT R8, R3, R129, RZ, 0x3c, !PT ;  /* 0x0000008103087212 */ /* 0x000fe200078e3cff */
[----:B------:R-:W-:Y:S01]  /*0220*/  IMAD.WIDE.U32 R6, R6, -0x2daee0ad, RZ ;  /* 0xd2511f5306067825 */ /* 0x000fe200078e00ff */
[----:B------:R-:W-:-:S02]  /*0230*/  IADD3 R40, R129, 0x76cf5d0a, RZ ;  /* 0x76cf5d0a81287810 */ /* 0x000fc40007ffe0ff */
[----:B------:R-:W-:Y:S01]  /*0240*/  IADD3 R37, R129, 0x32370b8f, RZ ;  /* 0x32370b8f81257810 */ /* 0x000fe20007ffe0ff */
[----:B------:R-:W-:Y:S01]  /*0250*/  IMAD.WIDE.U32 R8, R8, -0x326172a9, RZ ;  /* 0xcd9e8d5708087825 */ /* 0x000fe200078e00ff */
[----:B------:R-:W-:Y:S02]  /*0260*/  LOP3.LUT R5, R7, R2, R43, 0x96, !PT ;  /* 0x0000000207057212 */ /* 0x000fe400078e962b */
[----:B------:R-:W-:Y:S02]  /*0270*/  LOP3.LUT R7, R52, 0x1f, RZ, 0x3c, !PT ;  /* 0x0000001f34077812 */ /* 0x000fe400078e3cff */
[----:B------:R-:W-:Y:S01]  /*0280*/  LOP3.LUT R2, R9, R42, R4, 0x96, !PT ;  /* 0x0000002a09027212 */ /* 0x000fe200078e9604 */
[----:B------:R-:W-:Y:S01]  /*0290*/  IMAD.WIDE.U32 R4, R5, -0x326172a9, RZ ;  /* 0xcd9e8d5705047825 */ /* 0x000fe200078e00ff */
[----:B------:R-:W-:Y:S02]  /*02a0*/  LEA.HI.SX32 R38, R0, R7, 0x1d ;  /* 0x0000000700267211 */ /* 0x000fe400078feaff */
[----:B------:R-:W-:Y:S01]  /*02b0*/  IADD3 R36, R128, -0x255992d5, RZ ;  /* 0xdaa66d2b80247810 */ /* 0x000fe20007ffe0ff */
[----:B------:R-:W-:Y:S01]  /*02c0*/  IMAD.WIDE.U32 R2, R2, -0x2daee0ad, RZ ;  /* 0xd2511f5302027825 */ /* 0x000fe200078e00ff */
[----:B------:R-:W-:-:S02]  /*02d0*/  LOP3.LUT R8, R5, R8, R41, 0x96, !PT ;  /* 0x0000000805087212 */ /* 0x000fc400078e9629 */
[----:B------:R-:W-:Y:S02]  /*02e0*/  LOP3.LUT P0, RZ, R38, 0xffffffe0, RZ, 0xc0, !PT ;  /* 0xffffffe026ff7812 */ /* 0x000fe4000780c0ff */
[----:B------:R-:W-:Y:S01]  /*02f0*/  LOP3.LUT R10, R3, R6, R40, 0x96, !PT ;  /* 0x00000006030a7212 */ /* 0x000fe200078e9628 */
[----:B------:R-:W-:Y:S01]  /*0300*/  IMAD.WIDE.U32 R8, R8, -0x2daee0ad, RZ ;  /* 0xd2511f5308087825 */ /* 0x000fe200078e00ff */
[C---:B------:R-:W-:Y:S02]  /*0310*/  ISETP.GE.U32.AND P6, PT, R38.reuse, 0x40, PT ;  /* 0x000000402600780c */ /* 0x040fe40003fc6070 */
[----:B------:R-:W-:Y:S01]  /*0320*/  ISETP.GE.U32.AND P5, PT, R38, 0x60, PT ;  /* 0x000000602600780c */ /* 0x000fe20003fa6070 */
[----:B------:R-:W-:Y:S01]  /*0330*/  IMAD.WIDE.U32 R10, R10, -0x326172a9, RZ ;  /* 0xcd9e8d570a0a7825 */ /* 0x000fe200078e00ff */
[----:B------:R-:W-:Y:S02]  /*0340*/  LOP3.LUT R86, R9, R2, R37, 0x96, !PT ;  /* 0x0000000209567212 */ /* 0x000fe400078e9625 */
[----:B------:R-:W-:-:S02]  /*0350*/  ISETP.GE.U32.AND P1, PT, R38, 0x80, PT ;  /* 0x000000802600780c */ /* 0x000fc40003f26070 */
[----:B------:R-:W-:Y:S01]  /*0360*/  P2R R47, PR, RZ, 0x40 ;  /* 0x00000040ff2f7803 */ /* 0x000fe20000000000 */
[----:B------:R-:W-:Y:S01]  /*0370*/  IMAD.WIDE.U32 R86, R86, -0x326172a9, RZ ;  /* 0xcd9e8d5756567825 */ /* 0x000fe200078e00ff */
[----:B------:R-:W-:Y:S02]  /*0380*/  P2R R48, PR, RZ, 0x20 ;  /* 0x00000020ff307803 */ /* 0x000fe40000000000 */
[----:B------:R-:W-:Y:S02]  /*0390*/  LOP3.LUT R88, R11, R4, R36, 0x96, !PT ;  /* 0x000000040b587212 */ /* 0x000fe400078e9624 */
[----:B------:R-:W-:Y:S01]  /*03a0*/  IADD3 R35, R128, 0x78dde6e4, RZ ;  /* 0x78dde6e480237810 */ /* 0x000fe20007ffe0ff */
        /* <DEDUP_REMOVED lines=15> */
.L_x_11321:
[----:B0-----:R-:W-:Y:S05]  /*04a0*/  BSYNC B0 ;  /* 0x0000000000007941 */ /* 0x001fea0003800000 */
.L_x_11320:
        /* <DEDUP_REMOVED lines=16> */
.L_x_11323:
[----:B0-----:R-:W-:Y:S05]  /*05b0*/  BSYNC B0 ;  /* 0x0000000000007941 */ /* 0x001fea0003800000 */
.L_x_11322:
        /* <DEDUP_REMOVED lines=16> */
.L_x_11325:
[----:B0-----:R-:W-:Y:S05]  /*06c0*/  BSYNC B0 ;  /* 0x0000000000007941 */ /* 0x001fea0003800000 */
.L_x_11324:
        /* <DEDUP_REMOVED lines=15> */
.L_x_11327:
[----:B0-----:R-:W-:Y:S05]  /*07c0*/  BSYNC B0 ;  /* 0x0000000000007941 */ /* 0x001fea0003800000 */
.L_x_11326:
[----:B------:R-:W-:Y:S01]  /*07d0*/  LOP3.LUT R85, R87, R10, R35, 0x96, !PT ;  /* 0x0000000a57557212 */ /* 0x000fe200078e9623 */
[----:B------:R-:W-:Y:S01]  /*07e0*/  IMAD.WIDE.U32 R88, R88, -0x2daee0ad, RZ ;  /* 0xd2511f5358587825 */ /* 0x000fe200078e00ff */
[----:B------:R-:W-:Y:S01]  /*07f0*/  IADD3 R34, R129, -0x126145ec, RZ ;  /* 0xed9eba1481227810 */ /* 0x000fe20007ffe0ff */
[----:B------:R-:W-:Y:S06]  /*0800*/  @P3 EXIT ;  /* 0x000000000000394d */ /* 0x000fec0003800000 */
[----:B------:R-:W-:Y:S01]  /*0810*/  LOP3.LUT R87, R89, R8, R34, 0x96, !PT ;  /* 0x0000000859577212 */ /* 0x000fe200078e9622 */
[----:B------:R-:W-:Y:S01]  /*0820*/  IMAD.MOV.U32 R171, RZ, RZ, RZ ;  /* 0x000000ffffab7224 */ /* 0x000fe200078e00ff */
[--C-:B-----5:R-:W-:Y:S01]  /*0830*/  PRMT R0, RZ, 0x5410, R100.reuse ;  /* 0x00005410ff007816 */ /* 0x120fe20000000064 */
        /* <DEDUP_REMOVED lines=10> */
[----:B------:R-:W-:Y:S01]  /*08e0*/  IMAD.WIDE.U32 R76, R87, -0x326172a9, RZ ;  /* 0xcd9e8d57574c7825 */ /* 0x000fe200078e00ff */
[--C-:B------:R-:W-:Y:S02]  /*08f0*/  PRMT R111, RZ, 0x5410, R68.reuse ;  /* 0x00005410ff6f7816 */ /* 0x100fe40000000044 */
[----:B------:R-:W-:Y:S02]  /*0900*/  PRMT R116, RZ, 0x7610, R68 ;  /* 0x00007610ff747816 */ /* 0x000fe40000000044 */
[--C-:B------:R-:W-:Y:S02]  /*0910*/  PRMT R114, RZ, 0x5410, R69.reuse ;  /* 0x00005410ff727816 */ /* 0x100fe40000000045 */
[----:B------:R-:W-:Y:S01]  /*0920*/  PRMT R118, RZ, 0x7610, R69 ;  /* 0x00007610ff767816 */ /* 0x000fe20000000045 */
[----:B------:R-:W-:Y:S01]  /*0930*/  IMAD.WIDE.U32 R68, R85, -0x2daee0ad, RZ ;  /* 0xd2511f5355447825 */ /* 0x000fe200078e00ff */
[----:B------:R-:W-:-:S02]  /*0940*/  IADD3 R113, R129, -0x56f99767, RZ ;  /* 0xa906689981717810 */ /* 0x000fc40007ffe0ff */
[----:B------:R-:W-:Y:S02]  /*0950*/  IADD3 R112, R128, 0x1715609d, RZ ;  /* 0x1715609d80707810 */ /* 0x000fe40007ffe0ff */
[--C-:B------:R-:W-:Y:S02]  /*0960*/  PRMT R117, RZ, 0x5410, R70.reuse ;  /* 0x00005410ff757816 */ /* 0x100fe40000000046 */
[----:B------:R-:W-:Y:S02]  /*0970*/  PRMT R120, RZ, 0x7610, R70 ;  /* 0x00007610ff787816 */ /* 0x000fe40000000046 */
[----:B------:R-:W-:Y:S02]  /*0980*/  LOP3.LUT R88, R69, R88, R113, 0x96, !PT ;  /* 0x0000005845587212 */ /* 0x000fe400078e9671 */
[----:B------:R-:W-:Y:S02]  /*0990*/  LOP3.LUT R70, R77, R86, R112, 0x96, !PT ;  /* 0x000000564d467212 */ /* 0x000fe400078e9670 */
[----:B------:R-:W-:-:S02]  /*09a0*/  PRMT R119, RZ, 0x5410, R71 ;  /* 0x00005410ff777816 */ /* 0x000fc40000000047 */
[----:B------:R-:W-:Y:S01]  /*09b0*/  PRMT R124, RZ, 0x7610, R71 ;  /* 0x00007610ff7c7816 */ /* 0x000fe20000000047 */
[----:B------:R-:W-:Y:S01]  /*09c0*/  IMAD.WIDE.U32 R70, R70, -0x2daee0ad, RZ ;  /* 0xd2511f5346467825 */ /* 0x000fe200078e00ff */
[--C-:B------:R-:W-:Y:S02]  /*09d0*/  PRMT R122, RZ, 0x5410, R72.reuse ;  /* 0x00005410ff7a7816 */ /* 0x100fe40000000048 */
[----:B------:R-:W-:Y:S02]  /*09e0*/  PRMT R127, RZ, 0x7610, R72 ;  /* 0x00007610ff7f7816 */ /* 0x000fe40000000048 */
[--C-:B------:R-:W-:Y:S02]  /*09f0*/  PRMT R125, RZ, 0x5410, R73.reuse ;  /* 0x00005410ff7d7816 */ /* 0x100fe40000000049 */
[----:B------:R-:W-:Y:S01]  /*0a00*/  PRMT R131, RZ, 0x7610, R73 ;  /* 0x00007610ff837816 */ /* 0x000fe20000000049 */
[----:B------:R-:W-:Y:S01]  /*0a10*/  IMAD.WIDE.U32 R72, R88, -0x326172a9, RZ ;  /* 0xcd9e8d5758487825 */ /* 0x000fe200078e00ff */
[----:B------:R-:W-:-:S02]  /*0a20*/  IADD3 R123, R129, 0x646e171e, RZ ;  /* 0x646e171e817b7810 */ /* 0x000fc40007ffe0ff */
[----:B------:R-:W-:Y:S02]  /*0a30*/  IADD3 R121, R128, -0x4ab325aa, RZ ;  /* 0xb54cda5680797810 */ /* 0x000fe40007ffe0ff */
[----:B------:R-:W-:Y:S02]  /*0a40*/  LOP3.LUT R68, R71, R68, R123, 0x96, !PT ;  /* 0x0000004447447212 */ /* 0x000fe400078e967b */
[----:B------:R-:W-:Y:S02]  /*0a50*/  LOP3.LUT R76, R73, R76, R121, 0x96, !PT ;  /* 0x0000004c494c7212 */ /* 0x000fe400078e9679 */
[--C-:B------:R-:W-:Y:S01]  /*0a60*/  PRMT R132, RZ, 0x5410, R60.reuse ;  /* 0x00005410ff847816 */ /* 0x100fe2000000003c */
[----:B------:R-:W-:Y:S01]  /*0a70*/  IMAD.WIDE.U32 R68, R68, -0x326172a9, RZ ;  /* 0xcd9e8d5744447825 */ /* 0x000fe200078e00ff */
[----:B------:R-:W-:Y:S02]  /*0a80*/  PRMT R138, RZ, 0x7610, R60 ;  /* 0x00007610ff8a7816 */ /* 0x000fe4000000003c */
[----:B------:R-:W-:-:S02]  /*0a90*/  PRMT R136, RZ, 0x5410, R61 ;  /* 0x00005410ff887816 */ /* 0x000fc4000000003d */
[----:B------:R-:W-:Y:S01]  /*0aa0*/  PRMT R140, RZ, 0x7610, R61 ;  /* 0x00007610ff8c7816 */ /* 0x000fe2000000003d */
[----:B------:R-:W-:Y:S01]  /*0ab0*/  IMAD.WIDE.U32 R60, R76, -0x2daee0ad, RZ ;  /* 0xd2511f534c3c7825 */ /* 0x000fe200078e00ff */
[----:B------:R-:W-:Y:S02]  /*0ac0*/  IADD3 R135, R129, 0x1fd5c5a3, RZ ;  /* 0x1fd5c5a381877810 */ /* 0x000fe40007ffe0ff */
[----:B------:R-:W-:Y:S02]  /*0ad0*/  IADD3 R134, R128, 0x5384540f, RZ ;  /* 0x5384540f80867810 */ /* 0x000fe40007ffe0ff */
[----:B------:R-:W-:Y:S02]  /*0ae0*/  LOP3.LUT R70, R61, R70, R135, 0x96, !PT ;  /* 0x000000463d467212 */ /* 0x000fe400078e9687 */
[----:B------:R-:W-:Y:S02]  /*0af0*/  LOP3.LUT R72, R69, R72, R134, 0x96, !PT ;  /* 0x0000004845487212 */ /* 0x000fe400078e9686 */
[----:B------:R-:W-:-:S02]  /*0b00*/  PRMT R141, RZ, 0x5410, R63 ;  /* 0x00005410ff8d7816 */ /* 0x000fc4000000003f */
[----:B------:R-:W-:Y:S01]  /*0b10*/  PRMT R146, RZ, 0x7610, R63 ;  /* 0x00007610ff927816 */ /* 0x000fe2000000003f */
[----:B------:R-:W-:Y:S01]  /*0b20*/  IMAD.HI.U32 R63, R70, -0x326172a9, RZ ;  /* 0xcd9e8d57463f7827 */ /* 0x000fe200078e00ff */
[----:B------:R-:W-:Y:S02]  /*0b30*/  IADD3 R145, R129, -0x24c28bd8, RZ ;  /* 0xdb3d742881917810 */ /* 0x000fe40007ffe0ff */
[----:B------:R-:W-:Y:S01]  /*0b40*/  IADD3 R144, R128, -0xe443238, RZ ;  /* 0xf1bbcdc880907810 */ /* 0x000fe20007ffe0ff */
[----:B------:R-:W-:Y:S01]  /*0b50*/  IMAD.HI.U32 R61, R72, -0x2daee0ad, RZ ;  /* 0xd2511f53483d7827 */ /* 0x000fe200078e00ff */
[----:B------:R-:W-:Y:S02]  /*0b60*/  PRMT R160, RZ, 0x5410, R53 ;  /* 0x00005410ffa07816 */ /* 0x000fe40000000035 */
[----:B------:R-:W-:Y:S02]  /*0b70*/  LOP3.LUT R63, R63, R68, R144, 0x96, !PT ;  /* 0x000000443f3f7212 */ /* 0x000fe400078e9690 */
[----:B------:R-:W-:Y:S01]  /*0b80*/  LOP3.LUT R60, R61, R60, R145, 0x96, !PT ;  /* 0x0000003c3d3c7212 */ /* 0x000fe200078e9691 */
[----:B------:R-:W-:Y:S01]  /*0b90*/  IMAD R61, R70, -0x326172a9, RZ ;  /* 0xcd9e8d57463d7824 */ /* 0x000fe200078e02ff */
[----:B------:R-:W-:Y:S01]  /*0ba0*/  PRMT R161, RZ, 0x7610, R53 ;  /* 0x00007610ffa17816 */ /* 0x000fe20000000035 */
[----:B------:R-:W-:Y:S01]  /*0bb0*/  IMAD R53, R72, -0x2daee0ad, RZ ;  /* 0xd2511f5348357824 */ /* 0x000fe200078e02ff */
[----:B------:R-:W-:Y:S01]  /*0bc0*/  IADD3 R154, R128, -0x700cb87f, RZ ;  /* 0x8ff34781809a7810 */ /* 0x000fe20007ffe0ff */
[----:B------:R-:W-:Y:S01]  /*0bd0*/  IMAD.HI.U32 R168, R63, -0x2daee0ad, RZ ;  /* 0xd2511f533fa87827 */ /* 0x000fe200078e00ff */
[----:B------:R-:W-:-:S02]  /*0be0*/  IADD3 R156, R129, -0x695add53, RZ ;  /* 0x96a522ad819c7810 */ /* 0x000fc40007ffe0ff */
[--C-:B------:R-:W-:Y:S01]  /*0bf0*/  PRMT R33, RZ, 0x5410, R12.reuse ;  /* 0x00005410ff217816 */ /* 0x100fe2000000000c */
[C---:B------:R-:W-:Y:S01]  /*0c00*/  IMAD.HI.U32 R166, R60.reuse, -0x326172a9, RZ ;  /* 0xcd9e8d573ca67827 */ /* 0x040fe200078e00ff */
[----:B------:R-:W-:Y:S02]  /*0c10*/  PRMT R32, RZ, 0x7610, R12 ;  /* 0x00007610ff207816 */ /* 0x000fe4000000000c */
[--C-:B------:R-:W-:Y:S01]  /*0c20*/  PRMT R31, RZ, 0x5410, R13.reuse ;  /* 0x00005410ff1f7816 */ /* 0x100fe2000000000d */
[----:B------:R-:W-:Y:S01]  /*0c30*/  IMAD R174, R63, -0x2daee0ad, RZ ;  /* 0xd2511f533fae7824 */ /* 0x000fe200078e02ff */
        /* <DEDUP_REMOVED lines=56> */
[----:B------:R-:W-:Y:S02]  /*0fc0*/  LOP3.LUT R168, R168, R53, R156, 0x96, !PT ;  /* 0x00000035a8a87212 */ /* 0x000fe400078e969c */
[----:B------:R-:W-:-:S02]  /*0fd0*/  LOP3.LUT R166, R166, R61, R154, 0x96, !PT ;  /* 0x0000003da6a67212 */ /* 0x000fc400078e969a */
        /* <DEDUP_REMOVED lines=9> */
.L_x_11641:
[----:B------:R-:W-:-:S04]  /*1070*/  IMAD.MOV.U32 R96, RZ, RZ, 0x4 ;  /* 0x00000004ff607424 */ /* 0x000fc800078e00ff */
        /* <DEDUP_REMOVED lines=48> */
.L_x_11333:
[----:B------:R-:W-:Y:S02]  /*1380*/  IMAD.MOV.U32 R96, RZ, RZ, R172 ;  /* 0x000000ffff607224 */ /* 0x000fe400078e00ac */
.L_x_11334:
[----:B------:R-:W-:Y:S05]  /*1390*/  BSYNC B2 ;  /* 0x0000000000027941 */ /* 0x000fea0003800000 */
.L_x_11332:
        /* <DEDUP_REMOVED lines=16> */
.L_x_11338:
[----:B------:R-:W-:Y:S05]  /*14a0*/  BSYNC B3 ;  /* 0x0000000000037941 */ /* 0x000fea0003800000 */
.L_x_11337:
[----:B------:R-:W-:Y:S01]  /*14b0*/  IMAD.HI.U32 R57, R46, -0x326172a9, RZ ;  /* 0xcd9e8d572e397827 */ /* 0x000fe200078e00ff */
[----:B------:R-:W-:-:S03]  /*14c0*/  LOP3.LUT R56, R56, R171, R129, 0x96, !PT ;  /* 0x000000ab38387212 */ /* 0x000fc600078e9681 */
[----:B------:R-:W-:Y:S01]  /*14d0*/  IMAD R59, R46, -0x326172a9, RZ ;  /* 0xcd9e8d572e3b7824 */ /* 0x000fe200078e02ff */
[----:B------:R-:W-:Y:S01]  /*14e0*/  LOP3.LUT R70, R57, R44, R128, 0x96, !PT ;  /* 0x0000002c39467212 */ /* 0x000fe200078e9680 */
[----:B------:R-:W-:-:S04]  /*14f0*/  IMAD.WIDE.U32 R56, R56, -0x326172a9, RZ ;  /* 0xcd9e8d5738387825 */ /* 0x000fc800078e00ff */
[----:B------:R-:W-:Y:S01]  /*1500*/  IMAD R58, R45, -0x2daee0ad, RZ ;  /* 0xd2511f532d3a7824 */ /* 0x000fe200078e02ff */
[----:B------:R-:W-:Y:S01]  /*1510*/  LOP3.LUT R59, R57, R59, R42, 0x96, !PT ;  /* 0x0000003b393b7212 */ /* 0x000fe200078e962a */
[----:B------:R-:W-:-:S04]  /*1520*/  IMAD.WIDE.U32 R70, R70, -0x2daee0ad, RZ ;  /* 0xd2511f5346467825 */ /* 0x000fc800078e00ff */
[----:B------:R-:W-:Y:S01]  /*1530*/  IMAD.WIDE.U32 R68, R59, -0x2daee0ad, RZ ;  /* 0xd2511f533b447825 */ /* 0x000fe200078e00ff */
[----:B------:R-:W-:-:S04]  /*1540*/  LOP3.LUT R58, R71, R58, R43, 0x96, !PT ;  /* 0x0000003a473a7212 */ /* 0x000fc800078e962b */
[----:B------:R-:W-:Y:S01]  /*1550*/  LOP3.LUT R57, R69, R70, R40, 0x96, !PT ;  /* 0x0000004645397212 */ /* 0x000fe200078e9628 */
[----:B------:R-:W-:-:S05]  /*1560*/  IMAD.WIDE.U32 R58, R58, -0x326172a9, RZ ;  /* 0xcd9e8d573a3a7825 */ /* 0x000fca00078e00ff */
[----:B------:R-:W-:Y:S01]  /*1570*/  LOP3.LUT R70, R59, R56, R41, 0x96, !PT ;  /* 0x000000383b467212 */ /* 0x000fe200078e9629 */
[----:B------:R-:W-:-:S04]  /*1580*/  IMAD.WIDE.U32 R56, R57, -0x326172a9, RZ ;  /* 0xcd9e8d5739387825 */ /* 0x000fc800078e00ff */
[----:B------:R-:W-:Y:S01]  /*1590*/  IMAD.WIDE.U32 R70, R70, -0x2daee0ad, RZ ;  /* 0xd2511f5346467825 */ /* 0x000fe200078e00ff */
[----:B------:R-:W-:-:S04]  /*15a0*/  LOP3.LUT R69, R57, R58, R36, 0x96, !PT ;  /* 0x0000003a39457212 */ /* 0x000fc800078e9624 */
        /* <DEDUP_REMOVED lines=19> */
[----:B------:R-:W-:-:S03]  /*16e0*/  LOP3.LUT R172, R59, R70, R145, 0x96, !PT ;  /* 0x000000463bac7212 */ /* 0x000fc600078e9691 */
[----:B------:R-:W-:Y:S01]  /*16f0*/  IMAD.MOV.U32 R70, RZ, RZ, RZ ;  /* 0x000000ffff467224 */ /* 0x000fe200078e00ff */
[----:B------:R-:W-:Y:S01]  /*1700*/  LOP3.LUT R56, R69, R56, R144, 0x96, !PT ;  /* 0x0000003845387212 */ /* 0x000fe200078e9690 */
[----:B------:R-:W-:-:S04]  /*1710*/  IMAD.WIDE.U32 R172, R172, -0x326172a9, RZ ;  /* 0xcd9e8d57acac7825 */ /* 0x000fc800078e00ff */
[----:B------:R-:W-:Y:S01]  /*1720*/  IMAD.WIDE.U32 R56, R56, -0x2daee0ad, RZ ;  /* 0xd2511f5338387825 */ /* 0x000fe200078e00ff */
[----:B------:R-:W-:-:S03]  /*1730*/  LOP3.LUT R166, R173, R68, R154, 0x96, !PT ;  /* 0x00000044ada67212 */ /* 0x000fc600078e969a */
[----:B------:R-:W-:Y:S01]  /*1740*/  IMAD.MOV.U32 R174, RZ, RZ, R56 ;  /* 0x000000ffffae7224 */ /* 0x000fe200078e0038 */
[----:B------:R-:W-:Y:S02]  /*1750*/  LOP3.LUT R168, R57, R58, R156, 0x96, !PT ;  /* 0x0000003a39a87212 */ /* 0x000fe400078e969c */
.L_x_11336:
[----:B------:R-:W-:Y:S05]  /*1760*/  BSYNC B2 ;  /* 0x0000000000027941 */ /* 0x000fea0003800000 */
.L_x_11335:
        /* <DEDUP_REMOVED lines=9> */
[----:B------:R-:W-:-:S04]  /*1800*/  FMUL.FTZ R56, R33, R56 ;  /* 0x0000003821387220 */ /* 0x000fc80000410000 */
[----:B------:R-:W-:Y:S02]  /*1810*/  @P3 FADD.FTZ R56, R52, R56 ;  /* 0x0000003834383221 */ /* 0x000fe40000010000 */
.L_x_11331:
[----:B0-----:R-:W-:Y:S05]  /*1820*/  BSYNC B1 ;  /* 0x0000000000017941 */ /* 0x001fea0003800000 */
.L_x_11330:
        /* <DEDUP_REMOVED lines=18> */
.L_x_11342:
[----:B------:R-:W-:Y:S02]  /*1950*/  IMAD.MOV.U32 R98, RZ, RZ, R172 ;  /* 0x000000ffff627224 */ /* 0x000fe400078e00ac */
.L_x_11343:
[----:B------:R-:W-:Y:S05]  /*1960*/  BSYNC B2 ;  /* 0x0000000000027941 */ /* 0x000fea0003800000 */
.L_x_11341:
        /* <DEDUP_REMOVED lines=16> */
.L_x_11347:
[----:B------:R-:W-:Y:S05]  /*1a70*/  BSYNC B3 ;  /* 0x0000000000037941 */ /* 0x000fea0003800000 */
.L_x_11346:
        /* <DEDUP_REMOVED lines=40> */
[----:B------:R-:W-:Y:S01]  /*1d00*/  IMAD.MOV.U32 R174, RZ, RZ, R58 ;  /* 0x000000ffffae7224 */ /* 0x000fe200078e003a */
[----:B------:R-:W-:Y:S01]  /*1d10*/  LOP3.LUT R168, R59, R68, R156, 0x96, !PT ;  /* 0x000000443ba87212 */ /* 0x000fe200078e969c */
[----:B------:R-:W-:Y:S02]  /*1d20*/  IMAD.MOV.U32 R59, RZ, RZ, RZ ;  /* 0x000000ffff3b7224 */ /* 0x000fe400078e00ff */
.L_x_11345:
[----:B------:R-:W-:Y:S05]  /*1d30*/  BSYNC B2 ;  /* 0x0000000000027941 */ /* 0x000fea0003800000 */
.L_x_11344:
        /* <DEDUP_REMOVED lines=11> */
.L_x_11340:
[----:B------:R-:W-:Y:S05]  /*1df0*/  BSYNC B1 ;  /* 0x0000000000017941 */ /* 0x000fea0003800000 */
.L_x_11339:
        /* <DEDUP_REMOVED lines=18> */
.L_x_11351:
[----:B------:R-:W-:Y:S02]  /*1f20*/  IMAD.MOV.U32 R98, RZ, RZ, R172 ;  /* 0x000000ffff627224 */ /* 0x000fe400078e00ac */
.L_x_11352:
[----:B------:R-:W-:Y:S05]  /*1f30*/  BSYNC B2 ;  /* 0x0000000000027941 */ /* 0x000fea0003800000 */
.L_x_11350:
        /* <DEDUP_REMOVED lines=16> */
.L_x_11356:
[----:B------:R-:W-:Y:S05]  /*2040*/  BSYNC B3 ;  /* 0x0000000000037941 */ /* 0x000fea0003800000 */
.L_x_11355:
        /* <DEDUP_REMOVED lines=43> */
.L_x_11354:
[----:B------:R-:W-:Y:S05]  /*2300*/  BSYNC B2 ;  /* 0x0000000000027941 */ /* 0x000fea0003800000 */
.L_x_11353:
        /* <DEDUP_REMOVED lines=11> */
.L_x_11349:
[----:B------:R-:W-:Y:S05]  /*23c0*/  BSYNC B1 ;  /* 0x0000000000017941 */ /* 0x000fea0003800000 */
.L_x_11348:
        /* <DEDUP_REMOVED lines=18> */
.L_x_11360:
[----:B------:R-:W-:Y:S02]  /*24f0*/  IMAD.MOV.U32 R150, RZ, RZ, R172 ;  /* 0x000000ffff967224 */ /* 0x000fe400078e00ac */
.L_x_11361:
[----:B------:R-:W-:Y:S05]  /*2500*/  BSYNC B2 ;  /* 0x0000000000027941 */ /* 0x000fea0003800000 */
.L_x_11359:
        /* <DEDUP_REMOVED lines=16> */
.L_x_11365:
[----:B------:R-:W-:Y:S05]  /*2610*/  BSYNC B3 ;  /* 0x0000000000037941 */ /* 0x000fea0003800000 */
.L_x_11364:
        /* <DEDUP_REMOVED lines=43> */
.L_x_11363:
[----:B------:R-:W-:Y:S05]  /*28d0*/  BSYNC B2 ;  /* 0x0000000000027941 */ /* 0x000fea0003800000 */
.L_x_11362:
        /* <DEDUP_REMOVED lines=11> */
.L_x_11358:
[----:B------:R-:W-:Y:S05]  /*2990*/  BSYNC B1 ;  /* 0x0000000000017941 */ /* 0x000fea0003800000 */
.L_x_11357:
        /* <DEDUP_REMOVED lines=18> */
.L_x_11369:
[----:B------:R-:W-:Y:S02]  /*2ac0*/  IMAD.MOV.U32 R150, RZ, RZ, R172 ;  /* 0x000000ffff967224 */ /* 0x000fe400078e00ac */
.L_x_11370:
[----:B------:R-:W-:Y:S05]  /*2ad0*/  BSYNC B2 ;  /* 0x0000000000027941 */ /* 0x000fea0003800000 */
.L_x_11368:
        /* <DEDUP_REMOVED lines=16> */
.L_x_11374:
[----:B------:R-:W-:Y:S05]  /*2be0*/  BSYNC B3 ;  /* 0x0000000000037941 */ /* 0x000fea0003800000 */
.L_x_11373:
        /* <DEDUP_REMOVED lines=43> */
.L_x_11372:
[----:B------:R-:W-:Y:S05]  /*2ea0*/  BSYNC B2 ;  /* 0x0000000000027941 */ /* 0x000fea0003800000 */
.L_x_11371:
        /* <DEDUP_REMOVED lines=11> */
.L_x_11367:
[----:B------:R-:W-:Y:S05]  /*2f60*/  BSYNC B1 ;  /* 0x0000000000017941 */ /* 0x000fea0003800000 */
.L_x_11366:
        /* <DEDUP_REMOVED lines=18> */
.L_x_11378:
[----:B------:R-:W-:Y:S02]  /*3090*/  IMAD.MOV.U32 R194, RZ, RZ, R172 ;  /* 0x000000ffffc27224 */ /* 0x000fe400078e00ac */
.L_x_11379:
[----:B------:R-:W-:Y:S05]  /*30a0*/  BSYNC B2 ;  /* 0x0000000000027941 */ /* 0x000fea0003800000 */
.L_x_11377:
        /* <DEDUP_REMOVED lines=16> */
.L_x_11383:
[----:B------:R-:W-:Y:S05]  /*31b0*/  BSYNC B3 ;  /* 0x0000000000037941 */ /* 0x000fea0003800000 */
.L_x_11382:
        /* <DEDUP_REMOVED lines=43> */
.L_x_11381:
[----:B------:R-:W-:Y:S05]  /*3470*/  BSYNC B2 ;  /* 0x0000000000027941 */ /* 0x000fea0003800000 */
.L_x_11380:
        /* <DEDUP_REMOVED lines=11> */
.L_x_11376:
[----:B------:R-:W-:Y:S05]  /*3530*/  BSYNC B1 ;  /* 0x0000000000017941 */ /* 0x000fea0003800000 */
.L_x_11375:
        /* <DEDUP_REMOVED lines=18> */
.L_x_11387:
[----:B------:R-:W-:Y:S02]  /*3660*/  IMAD.MOV.U32 R194, RZ, RZ, R172 ;  /* 0x000000ffffc27224 */ /* 0x000fe400078e00ac */
.L_x_11388:
[----:B------:R-:W-:Y:S05]  /*3670*/  BSYNC B2 ;  /* 0x0000000000027941 */ /* 0x000fea0003800000 */
.L_x_11386:
        /* <DEDUP_REMOVED lines=16> */
.L_x_11392:
[----:B------:R-:W-:Y:S05]  /*3780*/  BSYNC B3 ;  /* 0x0000000000037941 */ /* 0x000fea0003800000 */
.L_x_11391:
        /* <DEDUP_REMOVED lines=43> */
.L_x_11390:
[----:B------:R-:W-:Y:S05]  /*3a40*/  BSYNC B2 ;  /* 0x0000000000027941 */ /* 0x000fea0003800000 */
.L_x_11389:
        /* <DEDUP_REMOVED lines=11> */
.L_x_11385:
[----:B------:R-:W-:Y:S05]  /*3b00*/  BSYNC B1 ;  /* 0x0000000000017941 */ /* 0x000fea0003800000 */
.L_x_11384:
        /* <DEDUP_REMOVED lines=18> */
.L_x_11396:
[----:B------:R-:W-:Y:S02]  /*3c30*/  IMAD.MOV.U32 R194, RZ, RZ, R172 ;  /* 0x000000ffffc27224 */ /* 0x000fe400078e00ac */
.L_x_11397:
[----:B------:R-:W-:Y:S05]  /*3c40*/  BSYNC B2 ;  /* 0x0000000000027941 */ /* 0x000fea0003800000 */
.L_x_11395:
        /* <DEDUP_REMOVED lines=16> */
.L_x_11401:
[----:B------:R-:W-:Y:S05]  /*3d50*/  BSYNC B3 ;  /* 0x0000000000037941 */ /* 0x000fea0003800000 */
.L_x_11400:
        /* <DEDUP_REMOVED lines=43> */
.L_x_11399:
[----:B------:R-:W-:Y:S05]  /*4010*/  BSYNC B2 ;  /* 0x0000000000027941 */ /* 0x000fea0003800000 */
.L_x_11398:
        /* <DEDUP_REMOVED lines=11> */
.L_x_11394:
[----:B------:R-:W-:Y:S05]  /*40d0*/  BSYNC B1 ;  /* 0x0000000000017941 */ /* 0x000fea0003800000 */
.L_x_11393:
[----:B------:R-:W-:Y:S01]  /*40e0*/  IMAD.MOV.U32 R96, RZ, RZ, 0x20 ;  /* 0x00000020ff607424 */ /* 0x000fe200078e00ff */
[----:B------:R-:W-:Y:S03]  /*40f0*/  BSSY B1, `(.L_x_11402) ;  /* 0x0000019000017945 */ /* 0x000fe60003800000 */
[----:B------:R-:W-:-:S05]  /*4100*/  IMAD.WIDE.U32 R96, R193, R96, c[0x0][0x188] ;  /* 0x00006200c1607625 */ /* 0x000fca00078e0060 */
[----:B------:R0:W-:Y:S04]  /*4110*/  STG.E.128 [R96.64], R56 ;  /* 0x0000003860007986 */ /* 0x0001e8000c101d04 */
[----:B------:R0:W-:Y:S01]  /*4120*/  STG.E.128 [R96.64+0x10], R68 ;  /* 0x0000104460007986 */ /* 0x0001e2000c101d04 */
[----:B------:R-:W-:Y:S05]  /*4130*/  @!P2 BRA `(.L_x_11403) ;  /* 0x000001400000a947 */ /* 0x000fea0003800000 */
[----:B0-----:R-:W-:Y:S01]  /*4140*/  IMAD.U32 R96, R186, 0x10000, RZ ;  /* 0x00010000ba607824 */ /* 0x001fe200078e00ff */
[----:B------:R-:W-:Y:S02]  /*4150*/  LOP3.LUT R97, R187, 0xffff, RZ, 0xc0, !PT ;  /* 0x0000ffffbb617812 */ /* 0x000fe400078ec0ff */
[----:B------:R-:W-:Y:S02]  /*4160*/  PRMT R99, R185, 0x7104, RZ ;  /* 0x00007104b9637816 */ /* 0x000fe400000000ff */
[----:B------:R-:W-:-:S02]  /*4170*/  LOP3.LUT R194, R96, 0xff0000, RZ, 0xc0, !PT ;  /* 0x00ff000060c27812 */ /* 0x000fc400078ec0ff */
[----:B------:R-:W-:Y:S02]  /*4180*/  LOP3.LUT R96, R183, 0xff, RZ, 0xc0, !PT ;  /* 0x000000ffb7607812 */ /* 0x000fe400078ec0ff */
[----:B------:R-:W-:Y:S02]  /*4190*/  PRMT R194, R194, 0x4210, R97 ;  /* 0x00004210c2c27816 */ /* 0x000fe40000000061 */
[----:B------:R-:W-:Y:S01]  /*41a0*/  LOP3.LUT R98, R182, 0xff, RZ, 0xc0, !PT ;  /* 0x000000ffb6627812 */ /* 0x000fe200078ec0ff */
[----:B------:R-:W-:Y:S01]  /*41b0*/  IMAD.WIDE.U32 R96, R96, 0x1000000, RZ ;  /* 0x0100000060607825 */ /* 0x000fe200078e00ff */
[----:B------:R-:W-:Y:S02]  /*41c0*/  LOP3.LUT R150, R181, 0xff, RZ, 0xc0, !PT ;  /* 0x000000ffb5967812 */ /* 0x000fe400078ec0ff */
[----:B------:R-:W-:Y:S01]  /*41d0*/  LOP3.LUT R195, R194, 0xff00, R99, 0xf8, !PT ;  /* 0x0000ff00c2c37812 */ /* 0x000fe200078ef863 */
[----:B------:R-:W-:Y:S01]  /*41e0*/  HFMA2.MMA R194, -RZ, RZ, 0, 4.76837158203125e-07 ;  /* 0x00000008ffc27435 */ /* 0x000fe200000001ff */
[----:B------:R-:W-:-:S02]  /*41f0*/  IMAD.WIDE.U32 R98, R98, 0x10000, RZ ;  /* 0x0001000062627825 */ /* 0x000fc400078e00ff */
[----:B------:R-:W-:Y:S02]  /*4200*/  LOP3.LUT R195, R195, 0xff, R184, 0xf8, !PT ;  /* 0x000000ffc3c37812 */ /* 0x000fe400078ef8b8 */
[----:B------:R-:W-:Y:S02]  /*4210*/  IMAD.WIDE.U32 R150, R150, 0x100, RZ ;  /* 0x0000010096967825 */ /* 0x000fe400078e00ff */
[----:B------:R-:W-:-:S03]  /*4220*/  LOP3.LUT R97, R99, R195, R97, 0xfe, !PT ;  /* 0x000000c363617212 */ /* 0x000fc600078efe61 */
[----:B------:R-:W-:Y:S01]  /*4230*/  LOP3.LUT R96, R150, R96, R98, 0xfe, !PT ;  /* 0x0000006096607212 */ /* 0x000fe200078efe62 */
[----:B------:R-:W-:Y:S01]  /*4240*/  IMAD.WIDE.U32 R98, R191, R194, c[0x0][0x190] ;  /* 0x00006400bf627625 */ /* 0x000fe200078e00c2 */
[----:B------:R-:W-:Y:S02]  /*4250*/  LOP3.LUT R97, R97, R151, RZ, 0xfc, !PT ;  /* 0x0000009761617212 */ /* 0x000fe400078efcff */
[----:B------:R-:W-:-:S05]  /*4260*/  LOP3.LUT R96, R96, 0xff, R179, 0xf8, !PT ;  /* 0x000000ff60607812 */ /* 0x000fca00078ef8b3 */
[----:B------:R0:W-:Y:S02]  /*4270*/  STG.E.64 [R98.64], R96 ;  /* 0x0000006062007986 */ /* 0x0001e4000c101b04 */
.L_x_11403:
[----:B------:R-:W-:Y:S05]  /*4280*/  BSYNC B1 ;  /* 0x0000000000017941 */ /* 0x000fea0003800000 */
.L_x_11402:
[----:B------:R-:W-:Y:S02]  /*4290*/  IADD3 R193, R193, 0x20, RZ ;  /* 0x00000020c1c17810 */ /* 0x000fe40007ffe0ff */
[----:B------:R-:W-:Y:S02]  /*42a0*/  IADD3 R191, R191, 0x20, RZ ;  /* 0x00000020bfbf7810 */ /* 0x000fe40007ffe0ff */
.L_x_11329:
[----:B0-----:R-:W-:Y:S05]  /*42b0*/  BSYNC B0 ;  /* 0x0000000000007941 */ /* 0x001fea0003800000 */
.L_x_11328:
        /* <DEDUP_REMOVED lines=31> */
.L_x_11409:
[----:B------:R-:W-:Y:S02]  /*44b0*/  IMAD.MOV.U32 R96, RZ, RZ, R172 ;  /* 0x000000ffff607224 */ /* 0x000fe400078e00ac */
.L_x_11410:
[----:B------:R-:W-:Y:S05]  /*44c0*/  BSYNC B2 ;  /* 0x0000000000027941 */ /* 0x000fea0003800000 */
.L_x_11408:
        /* <DEDUP_REMOVED lines=16> */
.L_x_11414:
[----:B------:R-:W-:Y:S05]  /*45d0*/  BSYNC B3 ;  /* 0x0000000000037941 */ /* 0x000fea0003800000 */
.L_x_11413:
        /* <DEDUP_REMOVED lines=40> */
[----:B------:R-:W-:-:S04]  /*4860*/  LOP3.LUT R166, R173, R76, R154, 0x96, !PT ;  /* 0x0000004cada67212 */ /* 0x000fc800078e969a */
[----:B------:R-:W-:Y:S02]  /*4870*/  LOP3.LUT R168, R73, R74, R156, 0x96, !PT ;  /* 0x0000004a49a87212 */ /* 0x000fe400078e969c */
[----:B------:R-:W-:Y:S02]  /*4880*/  MOV R174, R72 ;  /* 0x0000004800ae7202 */ /* 0x000fe40000000f00 */
.L_x_11412:
[----:B------:R-:W-:Y:S05]  /*4890*/  BSYNC B2 ;  /* 0x0000000000027941 */ /* 0x000fea0003800000 */
.L_x_11411:
        /* <DEDUP_REMOVED lines=11> */
.L_x_11407:
[----:B0-----:R-:W-:Y:S05]  /*4950*/  BSYNC B1 ;  /* 0x0000000000017941 */ /* 0x001fea0003800000 */
.L_x_11406:
        /* <DEDUP_REMOVED lines=18> */
.L_x_11418:
[----:B------:R-:W-:Y:S02]  /*4a80*/  IMAD.MOV.U32 R98, RZ, RZ, R172 ;  /* 0x000000ffff627224 */ /* 0x000fe400078e00ac */
.L_x_11419:
[----:B------:R-:W-:Y:S05]  /*4a90*/  BSYNC B2 ;  /* 0x0000000000027941 */ /* 0x000fea0003800000 */
.L_x_11417:
        /* <DEDUP_REMOVED lines=16> */
.L_x_11423:
[----:B------:R-:W-:Y:S05]  /*4ba0*/  BSYNC B3 ;  /* 0x0000000000037941 */ /* 0x000fea0003800000 */
.L_x_11422:
        /* <DEDUP_REMOVED lines=41> */
[----:B------:R-:W-:Y:S01]  /*4e40*/  IMAD.MOV.U32 R75, RZ, RZ, RZ ;  /* 0x000000ffff4b7224 */ /* 0x000fe200078e00ff */
[----:B------:R-:W-:Y:S02]  /*4e50*/  MOV R174, R74 ;  /* 0x0000004a00ae7202 */ /* 0x000fe40000000f00 */
.L_x_11421:
[----:B------:R-:W-:Y:S05]  /*4e60*/  BSYNC B2 ;  /* 0x0000000000027941 */ /* 0x000fea0003800000 */
.L_x_11420:
        /* <DEDUP_REMOVED lines=11> */
.L_x_11416:
[----:B------:R-:W-:Y:S05]  /*4f20*/  BSYNC B1 ;  /* 0x0000000000017941 */ /* 0x000fea0003800000 */
.L_x_11415:
        /* <DEDUP_REMOVED lines=18> */
.L_x_11427:
[----:B------:R-:W-:Y:S02]  /*5050*/  IMAD.MOV.U32 R98, RZ, RZ, R172 ;  /* 0x000000ffff627224 */ /* 0x000fe400078e00ac */
.L_x_11428:
[----:B------:R-:W-:Y:S05]  /*5060*/  BSYNC B2 ;  /* 0x0000000000027941 */ /* 0x000fea0003800000 */
.L_x_11426:
        /* <DEDUP_REMOVED lines=16> */
.L_x_11432:
[----:B------:R-:W-:Y:S05]  /*5170*/  BSYNC B3 ;  /* 0x0000000000037941 */ /* 0x000fea0003800000 */
.L_x_11431:
        /* <DEDUP_REMOVED lines=43> */
.L_x_11430:
[----:B------:R-:W-:Y:S05]  /*5430*/  BSYNC B2 ;  /* 0x0000000000027941 */ /* 0x000fea0003800000 */
.L_x_11429:
        /* <DEDUP_REMOVED lines=11> */
.L_x_11425:
[----:B------:R-:W-:Y:S05]  /*54f0*/  BSYNC B1 ;  /* 0x0000000000017941 */ /* 0x000fea0003800000 */
.L_x_11424:
        /* <DEDUP_REMOVED lines=18> */
.L_x_11436:
[----:B------:R-:W-:Y:S02]  /*5620*/  IMAD.MOV.U32 R150, RZ, RZ, R172 ;  /* 0x000000ffff967224 */ /* 0x000fe400078e00ac */
.L_x_11437:
[----:B------:R-:W-:Y:S05]  /*5630*/  BSYNC B2 ;  /* 0x0000000000027941 */ /* 0x000fea0003800000 */
.L_x_11435:
        /* <DEDUP_REMOVED lines=16> */
.L_x_11441:
[----:B------:R-:W-:Y:S05]  /*5740*/  BSYNC B3 ;  /* 0x0000000000037941 */ /* 0x000fea0003800000 */
.L_x_11440:
        /* <DEDUP_REMOVED lines=43> */
.L_x_11439:
[----:B------:R-:W-:Y:S05]  /*5a00*/  BSYNC B2 ;  /* 0x0000000000027941 */ /* 0x000fea0003800000 */
.L_x_11438:
        /* <DEDUP_REMOVED lines=11> */
.L_x_11434:
[----:B------:R-:W-:Y:S05]  /*5ac0*/  BSYNC B1 ;  /* 0x0000000000017941 */ /* 0x000fea0003800000 */
.L_x_11433:
        /* <DEDUP_REMOVED lines=18> */
.L_x_11445:
[----:B------:R-:W-:Y:S02]  /*5bf0*/  IMAD.MOV.U32 R150, RZ, RZ, R172 ;  /* 0x000000ffff967224 */ /* 0x000fe400078e00ac */
.L_x_11446:
[----:B------:R-:W-:Y:S05]  /*5c00*/  BSYNC B2 ;  /* 0x0000000000027941 */ /* 0x000fea0003800000 */
.L_x_11444:
        /* <DEDUP_REMOVED lines=16> */
.L_x_11450:
[----:B------:R-:W-:Y:S05]  /*5d10*/  BSYNC B3 ;  /* 0x0000000000037941 */ /* 0x000fea0003800000 */
.L_x_11449:
        /* <DEDUP_REMOVED lines=43> */
.L_x_11448:
[----:B------:R-:W-:Y:S05]  /*5fd0*/  BSYNC B2 ;  /* 0x0000000000027941 */ /* 0x000fea0003800000 */
.L_x_11447:
        /* <DEDUP_REMOVED lines=11> */
.L_x_11443:
[----:B------:R-:W-:Y:S05]  /*6090*/  BSYNC B1 ;  /* 0x0000000000017941 */ /* 0x000fea0003800000 */
.L_x_11442:
        /* <DEDUP_REMOVED lines=18> */
.L_x_11454:
[----:B------:R-:W-:Y:S02]  /*61c0*/  IMAD.MOV.U32 R194, RZ, RZ, R172 ;  /* 0x000000ffffc27224 */ /* 0x000fe400078e00ac */
.L_x_11455:
[----:B------:R-:W-:Y:S05]  /*61d0*/  BSYNC B2 ;  /* 0x0000000000027941 */ /* 0x000fea0003800000 */
.L_x_11453:
        /* <DEDUP_REMOVED lines=16> */
.L_x_11459:
[----:B------:R-:W-:Y:S05]  /*62e0*/  BSYNC B3 ;  /* 0x0000000000037941 */ /* 0x000fea0003800000 */
.L_x_11458:
        /* <DEDUP_REMOVED lines=43> */
.L_x_11457:
[----:B------:R-:W-:Y:S05]  /*65a0*/  BSYNC B2 ;  /* 0x0000000000027941 */ /* 0x000fea0003800000 */
.L_x_11456:
        /* <DEDUP_REMOVED lines=11> */
.L_x_11452:
[----:B------:R-:W-:Y:S05]  /*6660*/  BSYNC B1 ;  /* 0x0000000000017941 */ /* 0x000fea0003800000 */
.L_x_11451:
        /* <DEDUP_REMOVED lines=18> */
.L_x_11463:
[----:B------:R-:W-:Y:S02]  /*6790*/  IMAD.MOV.U32 R194, RZ, RZ, R172 ;  /* 0x000000ffffc27224 */ /* 0x000fe400078e00ac */
.L_x_11464:
[----:B------:R-:W-:Y:S05]  /*67a0*/  BSYNC B2 ;  /* 0x0000000000027941 */ /* 0x000fea0003800000 */
.L_x_11462:
        /* <DEDUP_REMOVED lines=16> */
.L_x_11468:
[----:B------:R-:W-:Y:S05]  /*68b0*/  BSYNC B3 ;  /* 0x0000000000037941 */ /* 0x000fea0003800000 */
.L_x_11467:
        /* <DEDUP_REMOVED lines=43> */
.L_x_11466:
[----:B------:R-:W-:Y:S05]  /*6b70*/  BSYNC B2 ;  /* 0x0000000000027941 */ /* 0x000fea0003800000 */
.L_x_11465:
        /* <DEDUP_REMOVED lines=11> */
.L_x_11461:
[----:B------:R-:W-:Y:S05]  /*6c30*/  BSYNC B1 ;  /* 0x0000000000017941 */ /* 0x000fea0003800000 */
.L_x_11460:
        /* <DEDUP_REMOVED lines=18> */
.L_x_11472:
[----:B------:R-:W-:Y:S02]  /*6d60*/  IMAD.MOV.U32 R194, RZ, RZ, R172 ;  /* 0x000000ffffc27224 */ /* 0x000fe400078e00ac */
.L_x_11473:
[----:B------:R-:W-:Y:S05]  /*6d70*/  BSYNC B2 ;  /* 0x0000000000027941 */ /* 0x000fea0003800000 */
.L_x_11471:
        /* <DEDUP_REMOVED lines=16> */
.L_x_11477:
[----:B------:R-:W-:Y:S05]  /*6e80*/  BSYNC B3 ;  /* 0x0000000000037941 */ /* 0x000fea0003800000 */
.L_x_11476:
        /* <DEDUP_REMOVED lines=41> */
[----:B------:R-:W-:Y:S02]  /*7120*/  LOP3.LUT R168, R97, R98, R156, 0x96, !PT ;  /* 0x0000006261a87212 */ /* 0x000fe400078e969c */
[----:B------:R-:W-:Y:S02]  /*7130*/  MOV R174, R96 ;  /* 0x0000006000ae7202 */ /* 0x000fe40000000f00 */
.L_x_11475:
[----:B------:R-:W-:Y:S05]  /*7140*/  BSYNC B2 ;  /* 0x0000000000027941 */ /* 0x000fea0003800000 */
.L_x_11474:
        /* <DEDUP_REMOVED lines=11> */
.L_x_11470:
[----:B------:R-:W-:Y:S05]  /*7200*/  BSYNC B1 ;  /* 0x0000000000017941 */ /* 0x000fea0003800000 */
.L_x_11469:
        /* <DEDUP_REMOVED lines=26> */
.L_x_11479:
[----:B------:R-:W-:Y:S05]  /*73b0*/  BSYNC B1 ;  /* 0x0000000000017941 */ /* 0x000fea0003800000 */
.L_x_11478:
[----:B------:R-:W-:Y:S02]  /*73c0*/  IADD3 R193, R193, 0x20, RZ ;  /* 0x00000020c1c17810 */ /* 0x000fe40007ffe0ff */
[----:B------:R-:W-:Y:S02]  /*73d0*/  IADD3 R191, R191, 0x20, RZ ;  /* 0x00000020bfbf7810 */ /* 0x000fe40007ffe0ff */
.L_x_11405:
[----:B------:R-:W-:Y:S05]  /*73e0*/  BSYNC B0 ;  /* 0x0000000000007941 */ /* 0x000fea0003800000 */
.L_x_11404:
        /* <DEDUP_REMOVED lines=31> */
.L_x_11485:
[----:B0-----:R-:W-:Y:S02]  /*75e0*/  IMAD.MOV.U32 R96, RZ, RZ, R172 ;  /* 0x000000ffff607224 */ /* 0x001fe400078e00ac */
.L_x_11486:
[----:B------:R-:W-:Y:S05]  /*75f0*/  BSYNC B2 ;  /* 0x0000000000027941 */ /* 0x000fea0003800000 */
.L_x_11484:
        /* <DEDUP_REMOVED lines=16> */
.L_x_11490:
[----:B------:R-:W-:Y:S05]  /*7700*/  BSYNC B3 ;  /* 0x0000000000037941 */ /* 0x000fea0003800000 */
.L_x_11489:
        /* <DEDUP_REMOVED lines=43> */
.L_x_11488:
[----:B------:R-:W-:Y:S05]  /*79c0*/  BSYNC B2 ;  /* 0x0000000000027941 */ /* 0x000fea0003800000 */
.L_x_11487:
        /* <DEDUP_REMOVED lines=11> */
.L_x_11483:
[----:B-1----:R-:W-:Y:S05]  /*7a80*/  BSYNC B1 ;  /* 0x0000000000017941 */ /* 0x002fea0003800000 */
.L_x_11482:
        /* <DEDUP_REMOVED lines=18> */
.L_x_11494:
[----:B0-----:R-:W-:Y:S02]  /*7bb0*/  IMAD.MOV.U32 R98, RZ, RZ, R172 ;  /* 0x000000ffff627224 */ /* 0x001fe400078e00ac */
.L_x_11495:
[----:B------:R-:W-:Y:S05]  /*7bc0*/  BSYNC B2 ;  /* 0x0000000000027941 */ /* 0x000fea0003800000 */
.L_x_11493:
        /* <DEDUP_REMOVED lines=16> */
.L_x_11499:
[----:B------:R-:W-:Y:S05]  /*7cd0*/  BSYNC B3 ;  /* 0x0000000000037941 */ /* 0x000fea0003800000 */
.L_x_11498:
        /* <DEDUP_REMOVED lines=43> */
.L_x_11497:
[----:B------:R-:W-:Y:S05]  /*7f90*/  BSYNC B2 ;  /* 0x0000000000027941 */ /* 0x000fea0003800000 */
.L_x_11496:
        /* <DEDUP_REMOVED lines=11> */
.L_x_11492:
[----:B------:R-:W-:Y:S05]  /*8050*/  BSYNC B1 ;  /* 0x0000000000017941 */ /* 0x000fea0003800000 */
.L_x_11491:
        /* <DEDUP_REMOVED lines=18> */
.L_x_11503:
[----:B0-----:R-:W-:Y:S02]  /*8180*/  IMAD.MOV.U32 R98, RZ, RZ, R172 ;  /* 0x000000ffff627224 */ /* 0x001fe400078e00ac */
.L_x_11504:
[----:B------:R-:W-:Y:S05]  /*8190*/  BSYNC B2 ;  /* 0x0000000000027941 */ /* 0x000fea0003800000 */
.L_x_11502:
        /* <DEDUP_REMOVED lines=16> */
.L_x_11508:
[----:B------:R-:W-:Y:S05]  /*82a0*/  BSYNC B3 ;  /* 0x0000000000037941 */ /* 0x000fea0003800000 */
.L_x_11507:
        /* <DEDUP_REMOVED lines=43> */
.L_x_11506:
[----:B------:R-:W-:Y:S05]  /*8560*/  BSYNC B2 ;  /* 0x0000000000027941 */ /* 0x000fea0003800000 */
.L_x_11505:
        /* <DEDUP_REMOVED lines=11> */
.L_x_11501:
[----:B------:R-:W-:Y:S05]  /*8620*/  BSYNC B1 ;  /* 0x0000000000017941 */ /* 0x000fea0003800000 */
.L_x_11500:
        /* <DEDUP_REMOVED lines=18> */
.L_x_11512:
[----:B------:R-:W-:Y:S02]  /*8750*/  IMAD.MOV.U32 R150, RZ, RZ, R172 ;  /* 0x000000ffff967224 */ /* 0x000fe400078e00ac */
.L_x_11513:
[----:B------:R-:W-:Y:S05]  /*8760*/  BSYNC B2 ;  /* 0x0000000000027941 */ /* 0x000fea0003800000 */
.L_x_11511:
        /* <DEDUP_REMOVED lines=16> */
.L_x_11517:
[----:B------:R-:W-:Y:S05]  /*8870*/  BSYNC B3 ;  /* 0x0000000000037941 */ /* 0x000fea0003800000 */
.L_x_11516:
[----:B------:R-:W-:Y:S01]  /*8880*/  IMAD.HI.U32 R83, R46, -0x326172a9, RZ ;  /* 0xcd9e8d572e537827 */ /* 0x000fe200078e00ff */
[----:B------:R-:W-:-:S03]  /*8890*/  LOP3.LUT R84, R84, R171, R129, 0x96, !PT ;  /* 0x000000ab54547212 */ /* 0x000fc600078e9681 */
[----:B------:R-:W-:Y:S01]  /*88a0*/  IMAD R87, R46, -0x326172a9, RZ ;  /* 0xcd9e8d572e577824 */ /* 0x000fe200078e02ff */
[----:B------:R-:W-:Y:S01]  /*88b0*/  LOP3.LUT R83, R83, R44, R128, 0x96, !PT ;  /* 0x0000002c53537212 */ /* 0x000fe200078e9680 */
[----:B------:R-:W-:-:S04]  /*88c0*/  IMAD.WIDE.U32 R84, R84, -0x326172a9, RZ ;  /* 0xcd9e8d5754547825 */ /* 0x000fc800078e00ff */
[----:B------:R-:W-:Y:S01]  /*88d0*/  IMAD R86, R45, -0x2daee0ad, RZ ;  /* 0xd2511f532d567824 */ /* 0x000fe200078e02ff */
[----:B------:R-:W-:Y:S01]  /*88e0*/  LOP3.LUT R87, R85, R87, R42, 0x96, !PT ;  /* 0x0000005755577212 */ /* 0x000fe200078e962a */
[----:B0-----:R-:W-:-:S04]  /*88f0*/  IMAD.WIDE.U32 R98, R83, -0x2daee0ad, RZ ;  /* 0xd2511f5353627825 */ /* 0x001fc800078e00ff */
        /* <DEDUP_REMOVED lines=35> */
.L_x_11515:
[----:B------:R-:W-:Y:S05]  /*8b30*/  BSYNC B2 ;  /* 0x0000000000027941 */ /* 0x000fea0003800000 */
.L_x_11514:
        /* <DEDUP_REMOVED lines=9> */
[----:B------:R-:W-:-:S04]  /*8bd0*/  FMUL.FTZ R83, R14, R83 ;  /* 0x000000530e537220 */ /* 0x000fc80000410000 */
[----:B------:R-:W-:Y:S02]  /*8be0*/  @P3 FADD.FTZ R83, R55, R83 ;  /* 0x0000005337533221 */ /* 0x000fe40000010000 */
.L_x_11510:
[----:B------:R-:W-:Y:S05]  /*8bf0*/  BSYNC B1 ;  /* 0x0000000000017941 */ /* 0x000fea0003800000 */
.L_x_11509:
        /* <DEDUP_REMOVED lines=18> */
.L_x_11521:
[----:B------:R-:W-:Y:S02]  /*8d20*/  IMAD.MOV.U32 R150, RZ, RZ, R172 ;  /* 0x000000ffff967224 */ /* 0x000fe400078e00ac */
.L_x_11522:
[----:B------:R-:W-:Y:S05]  /*8d30*/  BSYNC B2 ;  /* 0x0000000000027941 */ /* 0x000fea0003800000 */
.L_x_11520:
        /* <DEDUP_REMOVED lines=16> */
.L_x_11526:
[----:B------:R-:W-:Y:S05]  /*8e40*/  BSYNC B3 ;  /* 0x0000000000037941 */ /* 0x000fea0003800000 */
.L_x_11525:
[----:B------:R-:W-:Y:S01]  /*8e50*/  IMAD.HI.U32 R85, R46, -0x326172a9, RZ ;  /* 0xcd9e8d572e557827 */ /* 0x000fe200078e00ff */
[----:B------:R-:W-:-:S03]  /*8e60*/  LOP3.LUT R84, R84, R171, R129, 0x96, !PT ;  /* 0x000000ab54547212 */ /* 0x000fc600078e9681 */
[----:B------:R-:W-:Y:S01]  /*8e70*/  IMAD R87, R46, -0x326172a9, RZ ;  /* 0xcd9e8d572e577824 */ /* 0x000fe200078e02ff */
[----:B0-----:R-:W-:Y:S01]  /*8e80*/  LOP3.LUT R98, R85, R44, R128, 0x96, !PT ;  /* 0x0000002c55627212 */ /* 0x001fe200078e9680 */
        /* <DEDUP_REMOVED lines=39> */
.L_x_11524:
[----:B------:R-:W-:Y:S05]  /*9100*/  BSYNC B2 ;  /* 0x0000000000027941 */ /* 0x000fea0003800000 */
.L_x_11523:
        /* <DEDUP_REMOVED lines=11> */
.L_x_11519:
[----:B------:R-:W-:Y:S05]  /*91c0*/  BSYNC B1 ;  /* 0x0000000000017941 */ /* 0x000fea0003800000 */
.L_x_11518:
        /* <DEDUP_REMOVED lines=18> */
.L_x_11530:
[----:B------:R-:W-:Y:S02]  /*92f0*/  IMAD.MOV.U32 R194, RZ, RZ, R172 ;  /* 0x000000ffffc27224 */ /* 0x000fe400078e00ac */
.L_x_11531:
[----:B------:R-:W-:Y:S05]  /*9300*/  BSYNC B2 ;  /* 0x0000000000027941 */ /* 0x000fea0003800000 */
.L_x_11529:
        /* <DEDUP_REMOVED lines=16> */
.L_x_11535:
[----:B------:R-:W-:Y:S05]  /*9410*/  BSYNC B3 ;  /* 0x0000000000037941 */ /* 0x000fea0003800000 */
.L_x_11534:
[----:B------:R-:W-:Y:S01]  /*9420*/  IMAD.HI.U32 R85, R46, -0x326172a9, RZ ;  /* 0xcd9e8d572e557827 */ /* 0x000fe200078e00ff */
[----:B------:R-:W-:-:S03]  /*9430*/  LOP3.LUT R86, R86, R171, R129, 0x96, !PT ;  /* 0x000000ab56567212 */ /* 0x000fc600078e9681 */
[----:B0-----:R-:W-:Y:S01]  /*9440*/  IMAD R97, R46, -0x326172a9, RZ ;  /* 0xcd9e8d572e617824 */ /* 0x001fe200078e02ff */
        /* <DEDUP_REMOVED lines=40> */
.L_x_11533:
[----:B------:R-:W-:Y:S05]  /*96d0*/  BSYNC B2 ;  /* 0x0000000000027941 */ /* 0x000fea0003800000 */
.L_x_11532:
        /* <DEDUP_REMOVED lines=11> */
.L_x_11528:
[----:B------:R-:W-:Y:S05]  /*9790*/  BSYNC B1 ;  /* 0x0000000000017941 */ /* 0x000fea0003800000 */
.L_x_11527:
        /* <DEDUP_REMOVED lines=18> */
.L_x_11539:
[----:B------:R-:W-:Y:S02]  /*98c0*/  IMAD.MOV.U32 R194, RZ, RZ, R172 ;  /* 0x000000ffffc27224 */ /* 0x000fe400078e00ac */
.L_x_11540:
[----:B------:R-:W-:Y:S05]  /*98d0*/  BSYNC B2 ;  /* 0x0000000000027941 */ /* 0x000fea0003800000 */
.L_x_11538:
        /* <DEDUP_REMOVED lines=16> */
.L_x_11544:
[----:B------:R-:W-:Y:S05]  /*99e0*/  BSYNC B3 ;  /* 0x0000000000037941 */ /* 0x000fea0003800000 */
.L_x_11543:
        /* <DEDUP_REMOVED lines=43> */
.L_x_11542:
[----:B------:R-:W-:Y:S05]  /*9ca0*/  BSYNC B2 ;  /* 0x0000000000027941 */ /* 0x000fea0003800000 */
.L_x_11541:
        /* <DEDUP_REMOVED lines=11> */
.L_x_11537:
[----:B------:R-:W-:Y:S05]  /*9d60*/  BSYNC B1 ;  /* 0x0000000000017941 */ /* 0x000fea0003800000 */
.L_x_11536:
        /* <DEDUP_REMOVED lines=18> */
.L_x_11548:
[----:B------:R-:W-:Y:S02]  /*9e90*/  IMAD.MOV.U32 R194, RZ, RZ, R172 ;  /* 0x000000ffffc27224 */ /* 0x000fe400078e00ac */
.L_x_11549:
[----:B------:R-:W-:Y:S05]  /*9ea0*/  BSYNC B2 ;  /* 0x0000000000027941 */ /* 0x000fea0003800000 */
.L_x_11547:
        /* <DEDUP_REMOVED lines=16> */
.L_x_11553:
[----:B------:R-:W-:Y:S05]  /*9fb0*/  BSYNC B3 ;  /* 0x0000000000037941 */ /* 0x000fea0003800000 */
.L_x_11552:
        /* <DEDUP_REMOVED lines=39> */
[----:B------:R-:W-:Y:S02]  /*a230*/  LOP3.LUT R166, R173, R150, R154, 0x96, !PT ;  /* 0x00000096ada67212 */ /* 0x000fe400078e969a */
[----:B------:R-:W-:Y:S01]  /*a240*/  MOV R173, RZ ;  /* 0x000000ff00ad7202 */ /* 0x000fe20000000f00 */
[----:B------:R-:W-:Y:S01]  /*a250*/  IMAD.MOV.U32 R174, RZ, RZ, R96 ;  /* 0x000000ffffae7224 */ /* 0x000fe200078e0060 */
[----:B------:R-:W-:Y:S02]  /*a260*/  LOP3.LUT R168, R97, R98, R156, 0x96, !PT ;  /* 0x0000006261a87212 */ /* 0x000fe400078e969c */
.L_x_11551:
[----:B------:R-:W-:Y:S05]  /*a270*/  BSYNC B2 ;  /* 0x0000000000027941 */ /* 0x000fea0003800000 */
.L_x_11550:
        /* <DEDUP_REMOVED lines=11> */
.L_x_11546:
[----:B------:R-:W-:Y:S05]  /*a330*/  BSYNC B1 ;  /* 0x0000000000017941 */ /* 0x000fea0003800000 */
.L_x_11545:
        /* <DEDUP_REMOVED lines=26> */
.L_x_11555:
[----:B------:R-:W-:Y:S05]  /*a4e0*/  BSYNC B1 ;  /* 0x0000000000017941 */ /* 0x000fea0003800000 */
.L_x_11554:
[----:B------:R-:W-:Y:S02]  /*a4f0*/  IADD3 R193, R193, 0x20, RZ ;  /* 0x00000020c1c17810 */ /* 0x000fe40007ffe0ff */
[----:B------:R-:W-:Y:S02]  /*a500*/  IADD3 R191, R191, 0x20, RZ ;  /* 0x00000020bfbf7810 */ /* 0x000fe40007ffe0ff */
.L_x_11481:
[----:B------:R-:W-:Y:S05]  /*a510*/  BSYNC B0 ;  /* 0x0000000000007941 */ /* 0x000fea0003800000 */
.L_x_11480:
        /* <DEDUP_REMOVED lines=30> */
.L_x_11561:
[----:B0-----:R-:W-:Y:S02]  /*a700*/  IMAD.MOV.U32 R96, RZ, RZ, R172 ;  /* 0x000000ffff607224 */ /* 0x001fe400078e00ac */
.L_x_11562:
[----:B------:R-:W-:Y:S05]  /*a710*/  BSYNC B2 ;  /* 0x0000000000027941 */ /* 0x000fea0003800000 */
.L_x_11560:
        /* <DEDUP_REMOVED lines=16> */
.L_x_11566:
[----:B------:R-:W-:Y:S05]  /*a820*/  BSYNC B3 ;  /* 0x0000000000037941 */ /* 0x000fea0003800000 */
.L_x_11565:
        /* <DEDUP_REMOVED lines=43> */
.L_x_11564:
[----:B------:R-:W-:Y:S05]  /*aae0*/  BSYNC B2 ;  /* 0x0000000000027941 */ /* 0x000fea0003800000 */
.L_x_11563:
        /* <DEDUP_REMOVED lines=11> */
.L_x_11559:
[----:B-1----:R-:W-:Y:S05]  /*aba0*/  BSYNC B1 ;  /* 0x0000000000017941 */ /* 0x002fea0003800000 */
.L_x_11558:
        /* <DEDUP_REMOVED lines=18> */
.L_x_11570:
[----:B0-----:R-:W-:Y:S02]  /*acd0*/  IMAD.MOV.U32 R98, RZ, RZ, R172 ;  /* 0x000000ffff627224 */ /* 0x001fe400078e00ac */
.L_x_11571:
[----:B------:R-:W-:Y:S05]  /*ace0*/  BSYNC B2 ;  /* 0x0000000000027941 */ /* 0x000fea0003800000 */
.L_x_11569:
        /* <DEDUP_REMOVED lines=16> */
.L_x_11575:
[----:B------:R-:W-:Y:S05]  /*adf0*/  BSYNC B3 ;  /* 0x0000000000037941 */ /* 0x000fea0003800000 */
.L_x_11574:
        /* <DEDUP_REMOVED lines=43> */
.L_x_11573:
[----:B------:R-:W-:Y:S05]  /*b0b0*/  BSYNC B2 ;  /* 0x0000000000027941 */ /* 0x000fea0003800000 */
.L_x_11572:
        /* <DEDUP_REMOVED lines=11> */
.L_x_11568:
[----:B------:R-:W-:Y:S05]  /*b170*/  BSYNC B1 ;  /* 0x0000000000017941 */ /* 0x000fea0003800000 */
.L_x_11567:
        /* <DEDUP_REMOVED lines=18> */
.L_x_11579:
[----:B0-----:R-:W-:Y:S02]  /*b2a0*/  IMAD.MOV.U32 R98, RZ, RZ, R172 ;  /* 0x000000ffff627224 */ /* 0x001fe400078e00ac */
.L_x_11580:
[----:B------:R-:W-:Y:S05]  /*b2b0*/  BSYNC B2 ;  /* 0x0000000000027941 */ /* 0x000fea0003800000 */
.L_x_11578:
        /* <DEDUP_REMOVED lines=16> */
.L_x_11584:
[----:B------:R-:W-:Y:S05]  /*b3c0*/  BSYNC B3 ;  /* 0x0000000000037941 */ /* 0x000fea0003800000 */
.L_x_11583:
        /* <DEDUP_REMOVED lines=43> */
.L_x_11582:
[----:B------:R-:W-:Y:S05]  /*b680*/  BSYNC B2 ;  /* 0x0000000000027941 */ /* 0x000fea0003800000 */
.L_x_11581:
        /* <DEDUP_REMOVED lines=11> */
.L_x_11577:
[----:B------:R-:W-:Y:S05]  /*b740*/  BSYNC B1 ;  /* 0x0000000000017941 */ /* 0x000fea0003800000 */
.L_x_11576:
        /* <DEDUP_REMOVED lines=18> */
.L_x_11588:
[----:B------:R-:W-:Y:S02]  /*b870*/  IMAD.MOV.U32 R150, RZ, RZ, R172 ;  /* 0x000000ffff967224 */ /* 0x000fe400078e00ac */
.L_x_11589:
[----:B------:R-:W-:Y:S05]  /*b880*/  BSYNC B2 ;  /* 0x0000000000027941 */ /* 0x000fea0003800000 */
.L_x_11587:
        /* <DEDUP_REMOVED lines=16> */
.L_x_11593:
[----:B------:R-:W-:Y:S05]  /*b990*/  BSYNC B3 ;  /* 0x0000000000037941 */ /* 0x000fea0003800000 */
.L_x_11592:
        /* <DEDUP_REMOVED lines=43> */
.L_x_11591:
[----:B------:R-:W-:Y:S05]  /*bc50*/  BSYNC B2 ;  /* 0x0000000000027941 */ /* 0x000fea0003800000 */
.L_x_11590:
        /* <DEDUP_REMOVED lines=11> */
.L_x_11586:
[----:B------:R-:W-:Y:S05]  /*bd10*/  BSYNC B1 ;  /* 0x0000000000017941 */ /* 0x000fea0003800000 */
.L_x_11585:
        /* <DEDUP_REMOVED lines=18> */
.L_x_11597:
[----:B------:R-:W-:Y:S02]  /*be40*/  IMAD.MOV.U32 R150, RZ, RZ, R172 ;  /* 0x000000ffff967224 */ /* 0x000fe400078e00ac */
.L_x_11598:
[----:B------:R-:W-:Y:S05]  /*be50*/  BSYNC B2 ;  /* 0x0000000000027941 */ /* 0x000fea0003800000 */
.L_x_11596:
        /* <DEDUP_REMOVED lines=16> */
.L_x_11602:
[----:B------:R-:W-:Y:S05]  /*bf60*/  BSYNC B3 ;  /* 0x0000000000037941 */ /* 0x000fea0003800000 */
.L_x_11601:
        /* <DEDUP_REMOVED lines=41> */
[----:B------:R-:W-:Y:S02]  /*c200*/  LOP3.LUT R168, R93, R94, R156, 0x96, !PT ;  /* 0x0000005e5da87212 */ /* 0x000fe400078e969c */
[----:B------:R-:W-:Y:S02]  /*c210*/  MOV R94, RZ ;  /* 0x000000ff005e7202 */ /* 0x000fe40000000f00 */
.L_x_11600:
[----:B------:R-:W-:Y:S05]  /*c220*/  BSYNC B2 ;  /* 0x0000000000027941 */ /* 0x000fea0003800000 */
.L_x_11599:
        /* <DEDUP_REMOVED lines=11> */
.L_x_11595:
[----:B------:R-:W-:Y:S05]  /*c2e0*/  BSYNC B1 ;  /* 0x0000000000017941 */ /* 0x000fea0003800000 */
.L_x_11594:
        /* <DEDUP_REMOVED lines=18> */
.L_x_11606:
[----:B------:R-:W-:Y:S02]  /*c410*/  IMAD.MOV.U32 R192, RZ, RZ, R172 ;  /* 0x000000ffffc07224 */ /* 0x000fe400078e00ac */
.L_x_11607:
[----:B------:R-:W-:Y:S05]  /*c420*/  BSYNC B2 ;  /* 0x0000000000027941 */ /* 0x000fea0003800000 */
.L_x_11605:
        /* <DEDUP_REMOVED lines=16> */
.L_x_11611:
[----:B------:R-:W-:Y:S05]  /*c530*/  BSYNC B3 ;  /* 0x0000000000037941 */ /* 0x000fea0003800000 */
.L_x_11610:
        /* <DEDUP_REMOVED lines=43> */
.L_x_11609:
[----:B------:R-:W-:Y:S05]  /*c7f0*/  BSYNC B2 ;  /* 0x0000000000027941 */ /* 0x000fea0003800000 */
.L_x_11608:
        /* <DEDUP_REMOVED lines=11> */
.L_x_11604:
[----:B------:R-:W-:Y:S05]  /*c8b0*/  BSYNC B1 ;  /* 0x0000000000017941 */ /* 0x000fea0003800000 */
.L_x_11603:
        /* <DEDUP_REMOVED lines=18> */
.L_x_11615:
[----:B------:R-:W-:Y:S02]  /*c9e0*/  IMAD.MOV.U32 R192, RZ, RZ, R172 ;  /* 0x000000ffffc07224 */ /* 0x000fe400078e00ac */
.L_x_11616:
[----:B------:R-:W-:Y:S05]  /*c9f0*/  BSYNC B2 ;  /* 0x0000000000027941 */ /* 0x000fea0003800000 */
.L_x_11614:
        /* <DEDUP_REMOVED lines=16> */
.L_x_11620:
[----:B------:R-:W-:Y:S05]  /*cb00*/  BSYNC B3 ;  /* 0x0000000000037941 */ /* 0x000fea0003800000 */
.L_x_11619:
        /* <DEDUP_REMOVED lines=43> */
.L_x_11618:
[----:B------:R-:W-:Y:S05]  /*cdc0*/  BSYNC B2 ;  /* 0x0000000000027941 */ /* 0x000fea0003800000 */
.L_x_11617:
        /* <DEDUP_REMOVED lines=11> */
.L_x_11613:
[----:B------:R-:W-:Y:S05]  /*ce80*/  BSYNC B1 ;  /* 0x0000000000017941 */ /* 0x000fea0003800000 */
.L_x_11612:
        /* <DEDUP_REMOVED lines=18> */
.L_x_11624:
[----:B------:R-:W-:Y:S02]  /*cfb0*/  IMAD.MOV.U32 R192, RZ, RZ, R172 ;  /* 0x000000ffffc07224 */ /* 0x000fe400078e00ac */
.L_x_11625:
[----:B------:R-:W-:Y:S05]  /*cfc0*/  BSYNC B2 ;  /* 0x0000000000027941 */ /* 0x000fea0003800000 */
.L_x_11623:
        /* <DEDUP_REMOVED lines=16> */
.L_x_11629:
[----:B------:R-:W-:Y:S05]  /*d0d0*/  BSYNC B3 ;  /* 0x0000000000037941 */ /* 0x000fea0003800000 */
.L_x_11628:
        /* <DEDUP_REMOVED lines=43> */
.L_x_11627:
[----:B------:R-:W-:Y:S05]  /*d390*/  BSYNC B2 ;  /* 0x0000000000027941 */ /* 0x000fea0003800000 */
.L_x_11626:
        /* <DEDUP_REMOVED lines=11> */
.L_x_11622:
[----:B------:R-:W-:Y:S05]  /*d450*/  BSYNC B1 ;  /* 0x0000000000017941 */ /* 0x000fea0003800000 */
.L_x_11621:
        /* <DEDUP_REMOVED lines=25> */
.L_x_11557:
[----:B------:R-:W-:Y:S05]  /*d5f0*/  BSYNC B0 ;  /* 0x0000000000007941 */ /* 0x000fea0003800000 */
.L_x_11556:
        /* <DEDUP_REMOVED lines=39> */
.L_x_11642:
        /* <DEDUP_REMOVED lines=85> */
.L_x_11643:
        /* <DEDUP_REMOVED lines=58> */
.L_x_11635:
[----:B------:R-:W-:Y:S05]  /*e160*/  BSYNC B1 ;  /* 0x0000000000017941 */ /* 0x000fea0003800000 */
.L_x_11634:
        /* <DEDUP_REMOVED lines=35> */
.L_x_11637:
[----:B------:R-:W-:Y:S05]  /*e3a0*/  BSYNC B1 ;  /* 0x0000000000017941 */ /* 0x000fea0003800000 */
.L_x_11636:
        /* <DEDUP_REMOVED lines=35> */
.L_x_11639:
[----:B------:R-:W-:Y:S05]  /*e5e0*/  BSYNC B1 ;  /* 0x0000000000017941 */ /* 0x000fea0003800000 */
.L_x_11638:
        /* <DEDUP_REMOVED lines=32> */
.L_x_11633:
[----:B------:R-:W-:Y:S05]  /*e7f0*/  BSYNC B0 ;  /* 0x0000000000007941 */ /* 0x000fea0003800000 */
.L_x_11632:
[----:B01----:R-:W-:-:S04]  /*e800*/  IMAD.MOV.U32 R96, RZ, RZ, c[0x0][0x160] ;  /* 0x00005800ff607624 */ /* 0x003fc800078e00ff */
[----:B------:R-:W-:-:S05]  /*e810*/  IMAD R39, R96, 0x4, R39 ;  /* 0x0000000460277824 */ /* 0x000fca00078e0227 */
[----:B------:R-:W-:-:S13]  /*e820*/  ISETP.GE.AND P2, PT, R39, c[0x0][0x164], PT ;  /* 0x0000590027007a0c */ /* 0x000fda0003f46270 */
[----:B------:R-:W-:Y:S01]  /*e830*/  @P2 CALL.REL.NOINC `(.L_x_11640) ;  /* 0x0000001000002944 */ /* 0x000fe20003c00000 */
[----:B------:R-:W-:Y:S05]  /*e840*/  BRA `(.L_x_11641) ;  /* 0xffff282000007947 */ /* 0x000fea000383ffff */
.L_x_11640:
[----:B------:R-:W-:Y:S05]  /*e850*/  EXIT ;  /* 0x000000000000794d */ /* 0x000fea0003800000 */
.L_x_11630:
[----:B------:R-:W-:Y:S01]  /*e860*/  IMAD.MOV.U32 R150, RZ, RZ, 0x1 ;  /* 0x00000001ff967424 */ /* 0x000fe200078e00ff */
[----:B------:R-:W-:Y:S01]  /*e870*/  MOV R96, 0xe8b0 ;  /* 0x0000e8b000607802 */ /* 0x000fe20000000f00 */
[----:B------:R-:W-:Y:S02]  /*e880*/  IMAD.MOV.U32 R98, RZ, RZ, 0x1f ;  /* 0x0000001fff627424 */ /* 0x000fe400078e00ff */
[----:B------:R-:W-:Y:S02]  /*e890*/  IMAD.MOV.U32 R193, RZ, RZ, -0x1 ;  /* 0xffffffffffc17424 */ /* 0x000fe400078e00ff */
[----:B-----5:R-:W-:Y:S05]  /*e8a0*/  CALL.REL.NOINC `($__internal_62_$__cuda_sm70_shflsync_bfly_p) ;  /* 0x000007c000007944 */ /* 0x020fea0003c00000 */
[----:B-1----:R-:W-:Y:S01]  /*e8b0*/  IMAD.MOV.U32 R96, RZ, RZ, R150 ;  /* 0x000000ffff607224 */ /* 0x002fe200078e0096 */
[----:B0-----:R-:W-:Y:S05]  /*e8c0*/  BRA `(.L_x_11642) ;  /* 0xffffefa000007947 */ /* 0x001fea000383ffff */
.L_x_11631:
[----:B0-----:R-:W-:Y:S01]  /*e8d0*/  IMAD.MOV.U32 R99, RZ, RZ, R191 ;  /* 0x000000ffff637224 */ /* 0x001fe200078e00bf */
[----:B------:R-:W-:Y:S01]  /*e8e0*/  MOV R150, 0x2 ;  /* 0x0000000200967802 */ /* 0x000fe20000000f00 */
[----:B------:R-:W-:Y:S01]  /*e8f0*/  IMAD.MOV.U32 R98, RZ, RZ, 0x1f ;  /* 0x0000001fff627424 */ /* 0x000fe200078e00ff */
[----:B------:R-:W-:Y:S01]  /*e900*/  MOV R96, 0xe930 ;  /* 0x0000e93000607802 */ /* 0x000fe20000000f00 */
[----:B------:R-:W-:Y:S02]  /*e910*/  IMAD.MOV.U32 R193, RZ, RZ, -0x1 ;  /* 0xffffffffffc17424 */ /* 0x000fe400078e00ff */
[----:B-----5:R-:W-:Y:S05]  /*e920*/  CALL.REL.NOINC `($__internal_62_$__cuda_sm70_shflsync_bfly_p) ;  /* 0x0000074000007944 */ /* 0x020fea0003c00000 */
[----:B01----:R-:W-:Y:S01]  /*e930*/  FADD.FTZ R99, R191, R150 ;  /* 0x00000096bf637221 */ /* 0x003fe20000010000 */
[----:B------:R-:W-:Y:S01]  /*e940*/  MOV R96, 0xe990 ;  /* 0x0000e99000607802 */ /* 0x000fe20000000f00 */
[----:B------:R-:W-:-:S02]  /*e950*/  IMAD.MOV.U32 R150, RZ, RZ, 0x4 ;  /* 0x00000004ff967424 */ /* 0x000fc400078e00ff */
[----:B------:R-:W-:Y:S02]  /*e960*/  IMAD.MOV.U32 R98, RZ, RZ, 0x1f ;  /* 0x0000001fff627424 */ /* 0x000fe400078e00ff */
[----:B------:R-:W-:Y:S02]  /*e970*/  IMAD.MOV.U32 R193, RZ, RZ, -0x1 ;  /* 0xffffffffffc17424 */ /* 0x000fe400078e00ff */
[----:B------:R-:W-:Y:S05]  /*e980*/  CALL.REL.NOINC `($__internal_62_$__cuda_sm70_shflsync_bfly_p) ;  /* 0x000006e000007944 */ /* 0x000fea0003c00000 */
[----:B01----:R-:W-:Y:S01]  /*e990*/  FADD.FTZ R99, R99, R150 ;  /* 0x0000009663637221 */ /* 0x003fe20000010000 */
[----:B------:R-:W-:Y:S01]  /*e9a0*/  MOV R96, 0xe9f0 ;  /* 0x0000e9f000607802 */ /* 0x000fe20000000f00 */
[----:B------:R-:W-:Y:S02]  /*e9b0*/  IMAD.MOV.U32 R150, RZ, RZ, 0x8 ;  /* 0x00000008ff967424 */ /* 0x000fe400078e00ff */
[----:B------:R-:W-:Y:S02]  /*e9c0*/  IMAD.MOV.U32 R98, RZ, RZ, 0x1f ;  /* 0x0000001fff627424 */ /* 0x000fe400078e00ff */
[----:B------:R-:W-:Y:S02]  /*e9d0*/  IMAD.MOV.U32 R193, RZ, RZ, -0x1 ;  /* 0xffffffffffc17424 */ /* 0x000fe400078e00ff */
[----:B------:R-:W-:Y:S05]  /*e9e0*/  CALL.REL.NOINC `($__internal_62_$__cuda_sm70_shflsync_bfly_p) ;  /* 0x0000068000007944 */ /* 0x000fea0003c00000 */
[----:B0-----:R-:W-:Y:S01]  /*e9f0*/  HFMA2.MMA R98, -RZ, RZ, 0, 1.847743988037109375e-06 ;  /* 0x0000001fff627435 */ /* 0x001fe200000001ff */
[----:B-1----:R-:W-:Y:S01]  /*ea00*/  FADD.FTZ R99, R99, R150 ;  /* 0x0000009663637221 */ /* 0x002fe20000010000 */
[----:B------:R-:W-:Y:S01]  /*ea10*/  MOV R96, 0xea50 ;  /* 0x0000ea5000607802 */ /* 0x000fe20000000f00 */
[----:B------:R-:W-:-:S02]  /*ea20*/  IMAD.MOV.U32 R150, RZ, RZ, 0x10 ;  /* 0x00000010ff967424 */ /* 0x000fc400078e00ff */
[----:B------:R-:W-:Y:S02]  /*ea30*/  IMAD.MOV.U32 R193, RZ, RZ, -0x1 ;  /* 0xffffffffffc17424 */ /* 0x000fe400078e00ff */
[----:B------:R-:W-:Y:S05]  /*ea40*/  CALL.REL.NOINC `($__internal_62_$__cuda_sm70_shflsync_bfly_p) ;  /* 0x0000062000007944 */ /* 0x000fea0003c00000 */
[----:B-1----:R-:W-:Y:S02]  /*ea50*/  FADD.FTZ R150, R99, R150 ;  /* 0x0000009663967221 */ /* 0x002fe40000010000 */
[----:B0-----:R-:W-:Y:S02]  /*ea60*/  IMAD.MOV.U32 R193, RZ, RZ, -0x1 ;  /* 0xffffffffffc17424 */ /* 0x001fe400078e00ff */
        /* <DEDUP_REMOVED lines=67> */
[----:B------:R-:W-:Y:S02]  /*eea0*/  @P4 FFMA.FTZ R99, R97, R97, R98 ;  /* 0x0000006161634223 */ /* 0x000fe40000010062 */
[----:B------:R-:W-:Y:S02]  /*eeb0*/  IMAD.MOV.U32 R98, RZ, RZ, 0x1f ;  /* 0x0000001fff627424 */ /* 0x000fe400078e00ff */
[----:B------:R-:W-:Y:S05]  /*eec0*/  CALL.REL.NOINC `($__internal_62_$__cuda_sm70_shflsync_bfly_p) ;  /* 0x000001a000007944 */ /* 0x000fea0003c00000 */
[----:B01----:R-:W-:Y:S01]  /*eed0*/  FADD.FTZ R99, R99, R150 ;  /* 0x0000009663637221 */ /* 0x003fe20000010000 */
[----:B------:R-:W-:Y:S01]  /*eee0*/  MOV R96, 0xef30 ;  /* 0x0000ef3000607802 */ /* 0x000fe20000000f00 */
[----:B------:R-:W-:Y:S02]  /*eef0*/  IMAD.MOV.U32 R150, RZ, RZ, 0x2 ;  /* 0x00000002ff967424 */ /* 0x000fe400078e00ff */
[----:B------:R-:W-:Y:S02]  /*ef00*/  IMAD.MOV.U32 R98, RZ, RZ, 0x1f ;  /* 0x0000001fff627424 */ /* 0x000fe400078e00ff */
[----:B------:R-:W-:Y:S02]  /*ef10*/  IMAD.MOV.U32 R193, RZ, RZ, -0x1 ;  /* 0xffffffffffc17424 */ /* 0x000fe400078e00ff */
[----:B------:R-:W-:Y:S05]  /*ef20*/  CALL.REL.NOINC `($__internal_62_$__cuda_sm70_shflsync_bfly_p) ;  /* 0x0000014000007944 */ /* 0x000fea0003c00000 */
[----:B01----:R-:W-:Y:S01]  /*ef30*/  FADD.FTZ R99, R99, R150 ;  /* 0x0000009663637221 */ /* 0x003fe20000010000 */
[----:B------:R-:W-:Y:S01]  /*ef40*/  MOV R193, 0xffffffff ;  /* 0xffffffff00c17802 */ /* 0x000fe20000000f00 */
[----:B------:R-:W-:Y:S01]  /*ef50*/  IMAD.MOV.U32 R150, RZ, RZ, 0x4 ;  /* 0x00000004ff967424 */ /* 0x000fe200078e00ff */
[----:B------:R-:W-:Y:S01]  /*ef60*/  MOV R96, 0xef90 ;  /* 0x0000ef9000607802 */ /* 0x000fe20000000f00 */
[----:B------:R-:W-:-:S02]  /*ef70*/  IMAD.MOV.U32 R98, RZ, RZ, 0x1f ;  /* 0x0000001fff627424 */ /* 0x000fc400078e00ff */
[----:B------:R-:W-:Y:S05]  /*ef80*/  CALL.REL.NOINC `($__internal_62_$__cuda_sm70_shflsync_bfly_p) ;  /* 0x000000e000007944 */ /* 0x000fea0003c00000 */
[----:B01----:R-:W-:Y:S01]  /*ef90*/  FADD.FTZ R99, R99, R150 ;  /* 0x0000009663637221 */ /* 0x003fe20000010000 */
[----:B------:R-:W-:Y:S01]  /*efa0*/  MOV R96, 0xeff0 ;  /* 0x0000eff000607802 */ /* 0x000fe20000000f00 */
[----:B------:R-:W-:-:S02]  /*efb0*/  IMAD.MOV.U32 R150, RZ, RZ, 0x8 ;  /* 0x00000008ff967424 */ /* 0x000fc400078e00ff */
[----:B------:R-:W-:Y:S02]  /*efc0*/  IMAD.MOV.U32 R98, RZ, RZ, 0x1f ;  /* 0x0000001fff627424 */ /* 0x000fe400078e00ff */
[----:B------:R-:W-:Y:S02]  /*efd0*/  IMAD.MOV.U32 R193, RZ, RZ, -0x1 ;  /* 0xffffffffffc17424 */ /* 0x000fe400078e00ff */
[----:B------:R-:W-:Y:S05]  /*efe0*/  CALL.REL.NOINC `($__internal_62_$__cuda_sm70_shflsync_bfly_p) ;  /* 0x0000008000007944 */ /* 0x000fea0003c00000 */
[----:B-1----:R-:W-:Y:S01]  /*eff0*/  FADD.FTZ R191, R99, R150 ;  /* 0x0000009663bf7221 */ /* 0x002fe20000010000 */
[----:B------:R-:W-:Y:S01]  /*f000*/  MOV R96, 0xf060 ;  /* 0x0000f06000607802 */ /* 0x000fe20000000f00 */
[----:B------:R-:W-:Y:S02]  /*f010*/  IMAD.MOV.U32 R150, RZ, RZ, 0x10 ;  /* 0x00000010ff967424 */ /* 0x000fe400078e00ff */
[----:B0-----:R-:W-:Y:S02]  /*f020*/  IMAD.MOV.U32 R98, RZ, RZ, 0x1f ;  /* 0x0000001fff627424 */ /* 0x001fe400078e00ff */
[----:B------:R-:W-:Y:S02]  /*f030*/  IMAD.MOV.U32 R193, RZ, RZ, -0x1 ;  /* 0xffffffffffc17424 */ /* 0x000fe400078e00ff */
[----:B------:R-:W-:-:S02]  /*f040*/  IMAD.MOV.U32 R99, RZ, RZ, R191 ;  /* 0x000000ffff637224 */ /* 0x000fc400078e00bf */
[----:B------:R-:W-:Y:S05]  /*f050*/  CALL.REL.NOINC `($__internal_62_$__cuda_sm70_shflsync_bfly_p) ;  /* 0x0000001000007944 */ /* 0x000fea0003c00000 */
[----:B01----:R-:W-:Y:S05]  /*f060*/  BRA `(.L_x_11643) ;  /* 0xffffed5000007947 */ /* 0x003fea000383ffff */
        .weak           $__internal_62_$__cuda_sm70_shflsync_bfly_p
        .type           $__internal_62_$__cuda_sm70_shflsync_bfly_p,@function
        .size           $__internal_62_$__cuda_sm70_shflsync_bfly_p,(.L_x_29202 - $__internal_62_$__cuda_sm70_shflsync_bfly_p)
$__internal_62_$__cuda_sm70_shflsync_bfly_p:
[----:B------:R-:W-:Y:S01]  /*f070*/  IMAD.MOV.U32 R97, RZ, RZ, 0x0 ;  /* 0x00000000ff617424 */ /* 0x000fe200078e00ff */
[----:B------:R-:W-:Y:S04]  /*f080*/  WARPSYNC R193 ;  /* 0x000000c100007348 */ /* 0x000fe80003800000 */
[----:B------:R0:W1:Y:S01]  /*f090*/  SHFL.BFLY PT, R150, R99, R150, R98 ;  /* 0x0c00009663967389 */ /* 0x00006200000e0062 */
[----:B------:R-:W-:Y:S05]  /*f0a0*/  RET.REL.NODEC R96 `(_ZN10layer_norm13ln_fwd_kernelINS_13Kernel_traitsI13__nv_bfloat16S2_fS2_fjLj1024ELj1ELj4ELj1ELj16ENS_18Kernel_traits_baseILj1024ES2_S2_fS2_fjLj128EEEEELb1ELb1ELb1ELb0EEEvNS_9FwdParamsE) ;  /* 0xffff0f5060007950 */ /* 0x000fea0003c3ffff */
.L_x_11644:
        /* <DEDUP_REMOVED lines=13> */
.L_x_29202:


//--------------------- .text._ZN10layer_norm13ln_fwd_kernelINS_13Kernel_traitsI13__nv_bfloat16S2_fS2_fjLj1024ELj1ELj4ELj1ELj16ENS_18Kernel_traits_baseILj1024ES2_S2_fS2_fjLj128EEEEELb1ELb1ELb1ELb1EEEvNS_9FwdParamsE --------------------------
	.section	.text._ZN10layer_norm13ln_fwd_kernelINS_13Kernel_traitsI13__nv_bfloat16S2_fS2_fjLj1024ELj1ELj4ELj1ELj16ENS_18Kernel_traits_baseILj1024ES2_S2_fS2_fjLj128EEEEELb1ELb1ELb1ELb1EEEvNS_9FwdParamsE,"ax",@progbits
	.sectioninfo	@"SHI_REGISTERS=167"
	.align	128
        .global         _ZN10layer_norm13ln_fwd_kernelINS_13Kernel_traitsI13__nv_bfloat16S2_fS2_fjLj1024ELj1ELj4ELj1ELj16ENS_18Kernel_traits_baseILj1024ES2_S2_fS2_fjLj128EEEEELb1ELb1ELb1ELb1EEEvNS_9FwdParamsE
        .type           _ZN10layer_norm13ln_fwd_kernelINS_13Kernel_traitsI13__nv_bfloat16S2_fS2_fjLj1024ELj1ELj4ELj1ELj16ENS_18Kernel_traits_baseILj1024ES2_S2_fS2_fjLj128EEEEELb1ELb1ELb1ELb1EEEvNS_9FwdParamsE,@function
        .size           _ZN10layer_norm13ln_fwd_kernelINS_13Kernel_traitsI13__nv_bfloat16S2_fS2_fjLj1024ELj1ELj4ELj1ELj16ENS_18Kernel_traits_baseILj1024ES2_S2_fS2_fjLj128EEEEELb1ELb1ELb1ELb1EEEvNS_9FwdParamsE,(.L_x_29203 - _ZN10layer_norm13ln_fwd_kernelINS_13Kernel_traitsI13__nv_bfloat16S2_fS2_fjLj1024ELj1ELj4ELj1ELj16ENS_18Kernel_traits_baseILj1024ES2_S2_fS2_fjLj128EEEEELb1ELb1ELb1ELb1EEEvNS_9FwdParamsE)
        .other          _ZN10layer_norm13ln_fwd_kernelINS_13Kernel_traitsI13__nv_bfloat16S2_fS2_fjLj1024ELj1ELj4ELj1ELj16ENS_18Kernel_traits_baseILj1024ES2_S2_fS2_fjLj128EEEEELb1ELb1ELb1ELb1EEEvNS_9FwdParamsE,@"STO_CUDA_ENTRY STV_DEFAULT"
_ZN10layer_norm13ln_fwd_kernelINS_13Kernel_traitsI13__nv_bfloat16S2_fS2_fjLj1024ELj1ELj4ELj1ELj16ENS_18Kernel_traits_baseILj1024ES2_S2_fS2_fjLj128EEEEELb1ELb1ELb1ELb1EEEvNS_9FwdParamsE:
.text._ZN10layer_norm13ln_fwd_kernelINS_13Kernel_traitsI13__nv_bfloat16S2_fS2_fjLj1024ELj1ELj4ELj1ELj16ENS_18Kernel_traits_baseILj1024ES2_S2_fS2_fjLj128EEEEELb1ELb1ELb1ELb1EEEvNS_9FwdParamsE:
[----:B------:R-:W-:Y:S02]  /*0000*/  IMAD.MOV.U32 R1, RZ, RZ, c[0x0][0x28] ;  /* 0x00000a00ff017624 */ /* 0x000fe400078e00ff */
[----:B------:R-:W-:Y:S01]  /*0010*/  ULDC.U8 UR4, c[0x0][0x244] ;  /* 0x0000910000047ab9 */ /* 0x000fe20000000000 */
[----:B------:R-:W-:Y:S01]  /*0020*/  IMAD.MOV.U32 R124, RZ, RZ, c[0x0][0x238] ;  /* 0x00008e00ff7c7624 */ /* 0x000fe200078e00ff */
[----:B------:R-:W-:Y:S01]  /*0030*/  ISETP.NE.AND P0, PT, RZ, UR4, PT ;  /* 0x00000004ff007c0c */ /* 0x000fe2000bf05270 */
[----:B------:R-:W-:Y:S02]  /*0040*/  ULDC.64 UR4, c[0x0][0x230] ;  /* 0x00008c0000047ab9 */ /* 0x000fe40000000a00 */
[----:B------:R-:W-:Y:S01]  /*0050*/  IMAD.U32 R2, RZ, RZ, UR4 ;  /* 0x00000004ff027e24 */ /* 0x000fe2000f8e00ff */
[----:B------:R-:W-:Y:S01]  /*0060*/  ULDC.64 UR6, c[0x0][0x118] ;  /* 0x0000460000067ab9 */ /* 0x000fe20000000a00 */
[----:B------:R-:W-:Y:S02]  /*0070*/  IMAD.U32 R3, RZ, RZ, UR5 ;  /* 0x00000005ff037e24 */ /* 0x000fe4000f8e00ff */
[----:B------:R-:W-:-:S06]  /*0080*/  IMAD.MOV.U32 R125, RZ, RZ, c[0x0][0x23c] ;  /* 0x00008f00ff7d7624 */ /* 0x000fcc00078e00ff */
        /* <DEDUP_REMOVED lines=29> */
[----:B------:R-:W-:Y:S01]  /*0260*/  LOP3.LUT R7, R3, UR10, R4, 0x96, !PT ;  /* 0x0000000a03077c12 */ /* 0x000fe2000f8e9604 */
[----:B------:R-:W-:Y:S01]  /*0270*/  UIADD3 UR15, UR4, 0x78dde6e4, URZ ;  /* 0x78dde6e4040f7890 */ /* 0x000fe2000fffe03f */
[----:B------:R-:W-:Y:S01]  /*0280*/  IADD3 R56, P1, R22, c[0x0][0x218], RZ ;  /* 0x0000860016387a10 */ /* 0x000fe20007f3e0ff */
[----:B------:R-:W-:Y:S01]  /*0290*/  UIADD3 UR16, UR5, -0x126145ec, URZ ;  /* 0xed9eba1405107890 */ /* 0x000fe2000fffe03f */
        /* <DEDUP_REMOVED lines=36> */
[----:B------:R-:W-:Y:S01]  /*04e0*/  IMAD.WIDE.U32 R14, R14, -0x326172a9, RZ ;  /* 0xcd9e8d570e0e7825 */ /* 0x000fe200078e00ff */
[----:B------:R-:W-:Y:S02]  /*04f0*/  LOP3.LUT R0, R20, 0x1f, RZ, 0xc0, !PT ;  /* 0x0000001f14007812 */ /* 0x000fe400078ec0ff */
[----:B------:R-:W-:-:S02]  /*0500*/  LOP3.LUT R133, R13, UR22, R4, 0x96, !PT ;  /* 0x000000160d857c12 */ /* 0x000fc4000f8e9604 */
        /* <DEDUP_REMOVED lines=16> */
[----:B------:R-:W-:Y:S01]  /*0610*/  @!P0 CS2R R60, SRZ ;  /* 0x00000000003c8805 */ /* 0x000fe2000001ff00 */
[----:B------:R-:W-:Y:S01]  /*0620*/  @!P0 CS2R R62, SRZ ;  /* 0x00000000003e8805 */ /* 0x000fe2000001ff00 */
[----:B------:R0:W5:Y:S01]  /*0630*/  LDG.E.128 R52, [R2.64] ;  /* 0x0000000602347981 */ /* 0x000162000c1e1d00 */
[----:B------:R-:W-:-:S03]  /*0640*/  PRMT R6, RZ, 0x5410, R10 ;  /* 0x00005410ff067816 */ /* 0x000fc6000000000a */
[----:B------:R0:W5:Y:S01]  /*0650*/  LDG.E.128 R48, [R2.64+0x200] ;  /* 0x0002000602307981 */ /* 0x000162000c1e1d00 */
[----:B------:R-:W-:-:S03]  /*0660*/  PRMT R7, RZ, 0x7610, R10 ;  /* 0x00007610ff077816 */ /* 0x000fc6000000000a */
[----:B------:R0:W5:Y:S01]  /*0670*/  LDG.E.128 R44, [R2.64+0x400] ;  /* 0x00040006022c7981 */ /* 0x000162000c1e1d00 */
[----:B------:R-:W-:-:S03]  /*0680*/  PRMT R10, RZ, 0x5410, R16 ;  /* 0x00005410ff0a7816 */ /* 0x000fc60000000010 */
[----:B------:R0:W5:Y:S01]  /*0690*/  LDG.E.128 R40, [R2.64+0x600] ;  /* 0x0006000602287981 */ /* 0x000162000c1e1d00 */
[----:B------:R-:W-:-:S03]  /*06a0*/  PRMT R12, RZ, 0x5410, R17 ;  /* 0x00005410ff0c7816 */ /* 0x000fc60000000011 */
[----:B------:R1:W5:Y:S01]  /*06b0*/  LDG.E.128 R36, [R4.64] ;  /* 0x0000000604247981 */ /* 0x000362000c1e1d00 */
[----:B------:R-:W-:-:S03]  /*06c0*/  PRMT R13, RZ, 0x7610, R17 ;  /* 0x00007610ff0d7816 */ /* 0x000fc60000000011 */
[----:B------:R1:W5:Y:S01]  /*06d0*/  LDG.E.128 R32, [R4.64+0x200] ;  /* 0x0002000604207981 */ /* 0x000362000c1e1d00 */
[----:B0-----:R-:W-:-:S03]  /*06e0*/  PRMT R2, RZ, 0x5410, R8 ;  /* 0x00005410ff027816 */ /* 0x001fc60000000008 */
[----:B------:R1:W5:Y:S01]  /*06f0*/  LDG.E.128 R28, [R4.64+0x400] ;  /* 0x00040006041c7981 */ /* 0x000362000c1e1d00 */
[----:B------:R-:W-:-:S03]  /*0700*/  PRMT R3, RZ, 0x7610, R8 ;  /* 0x00007610ff037816 */ /* 0x000fc60000000008 */
[----:B------:R1:W5:Y:S01]  /*0710*/  LDG.E.128 R24, [R4.64+0x600] ;  /* 0x0006000604187981 */ /* 0x000362000c1e1d00 */
[----:B------:R-:W-:Y:S01]  /*0720*/  PRMT R8, RZ, 0x5410, R11 ;  /* 0x00005410ff087816 */ /* 0x000fe2000000000b */
[----:B------:R-:W-:Y:S01]  /*0730*/  UIADD3 UR25, UR4, -0x700cb87f, URZ ;  /* 0x8ff3478104197890 */ /* 0x000fe2000fffe03f */
[--C-:B------:R-:W-:Y:S01]  /*0740*/  PRMT R14, RZ, 0x5410, R18.reuse ;  /* 0x00005410ff0e7816 */ /* 0x100fe20000000012 */
[----:B------:R-:W-:Y:S01]  /*0750*/  UIADD3 UR26, UR5, -0x695add53, URZ ;  /* 0x96a522ad051a7890 */ /* 0x000fe2000fffe03f */
[----:B------:R-:W-:Y:S01]  /*0760*/  PRMT R15, RZ, 0x7610, R18 ;  /* 0x00007610ff0f7816 */ /* 0x000fe20000000012 */
[----:B------:R-:W-:Y:S01]  /*0770*/  @!P0 CS2R R56, SRZ ;  /* 0x0000000000388805 */ /* 0x000fe2000001ff00 */
[----:B------:R-:W-:Y:S01]  /*0780*/  PRMT R17, RZ, 0x7610, R19 ;  /* 0x00007610ff117816 */ /* 0x000fe20000000013 */
[----:B------:R-:W-:Y:S01]  /*0790*/  @!P0 CS2R R58, SRZ ;  /* 0x00000000003a8805 */ /* 0x000fe2000001ff00 */
[----:B------:R-:W-:Y:S01]  /*07a0*/  PRMT R18, RZ, 0x5410, R60 ;  /* 0x00005410ff127816 */ /* 0x000fe2000000003c */
[----:B------:R-:W-:Y:S01]  /*07b0*/  IMAD R133, R133, -0x326172a9, RZ ;  /* 0xcd9e8d5785857824 */ /* 0x000fe200078e02ff */
[--C-:B-1----:R-:W-:Y:S01]  /*07c0*/  PRMT R4, RZ, 0x5410, R9.reuse ;  /* 0x00005410ff047816 */ /* 0x102fe20000000009 */
[----:B------:R-:W-:Y:S01]  /*07d0*/  IMAD R125, R125, -0x2daee0ad, RZ ;  /* 0xd2511f537d7d7824 */ /* 0x000fe200078e02ff */
[----:B------:R-:W-:Y:S01]  /*07e0*/  PRMT R5, RZ, 0x7610, R9 ;  /* 0x00007610ff057816 */ /* 0x000fe20000000009 */
[----:B------:R-:W-:Y:S01]  /*07f0*/  HFMA2.MMA R106, -RZ, RZ, 0, 0 ;  /* 0x00000000ff6a7435 */ /* 0x000fe200000001ff */
[----:B------:R-:W-:Y:S01]  /*0800*/  PRMT R9, RZ, 0x7610, R11 ;  /* 0x00007610ff097816 */ /* 0x000fe2000000000b */
[----:B------:R-:W-:Y:S01]  /*0810*/  BSSY B0, `(.L_x_11645) ;  /* 0x0000dae000007945 */ /* 0x000fe20003800000 */
[----:B------:R-:W-:Y:S01]  /*0820*/  PRMT R11, RZ, 0x7610, R16 ;  /* 0x00007610ff0b7816 */ /* 0x000fe20000000010 */
[----:B------:R-:W-:Y:S01]  /*0830*/  ULDC.U8 UR8, c[0x0][0x1f0] ;  /* 0x00007c0000087ab9 */ /* 0x000fe20000000000 */
[----:B------:R-:W-:-:S02]  /*0840*/  PRMT R16, RZ, 0x5410, R19 ;  /* 0x00005410ff107816 */ /* 0x000fc40000000013 */
[----:B------:R-:W-:Y:S01]  /*0850*/  PRMT R19, RZ, 0x7610, R60 ;  /* 0x00007610ff137816 */ /* 0x000fe2000000003c */
[----:B------:R-:W-:Y:S01]  /*0860*/  IMAD.HI.U32 R60, R138, -0x2daee0ad, RZ ;  /* 0xd2511f538a3c7827 */ /* 0x000fe200078e00ff */
[--C-:B------:R-:W-:Y:S02]  /*0870*/  PRMT R22, RZ, 0x5410, R62.reuse ;  /* 0x00005410ff167816 */ /* 0x100fe4000000003e */
[----:B------:R-:W-:Y:S01]  /*0880*/  PRMT R23, RZ, 0x7610, R62 ;  /* 0x00007610ff177816 */ /* 0x000fe2000000003e */
[C---:B------:R-:W-:Y:S01]  /*0890*/  IMAD.HI.U32 R62, R134.reuse, -0x326172a9, RZ ;  /* 0xcd9e8d57863e7827 */ /* 0x040fe200078e00ff */
[--C-:B------:R-:W-:Y:S02]  /*08a0*/  PRMT R20, RZ, 0x5410, R61.reuse ;  /* 0x00005410ff147816 */ /* 0x100fe4000000003d */
[----:B------:R-:W-:Y:S01]  /*08b0*/  PRMT R21, RZ, 0x7610, R61 ;  /* 0x00007610ff157816 */ /* 0x000fe2000000003d */
[----:B------:R-:W-:Y:S01]  /*08c0*/  IMAD R134, R134, -0x326172a9, RZ ;  /* 0xcd9e8d5786867824 */ /* 0x000fe200078e02ff */
[--C-:B------:R-:W-:Y:S01]  /*08d0*/  PRMT R100, RZ, 0x5410, R63.reuse ;  /* 0x00005410ff647816 */ /* 0x100fe2000000003f */
[----:B------:R-:W-:Y:S01]  /*08e0*/  IMAD R138, R138, -0x2daee0ad, RZ ;  /* 0xd2511f538a8a7824 */ /* 0x000fe200078e02ff */
[----:B------:R-:W-:-:S02]  /*08f0*/  PRMT R101, RZ, 0x7610, R63 ;  /* 0x00007610ff657816 */ /* 0x000fc4000000003f */
[----:B------:R-:W-:Y:S02]  /*0900*/  LOP3.LUT R133, R62, UR25, R133, 0x96, !PT ;  /* 0x000000193e857c12 */ /* 0x000fe4000f8e9685 */
[----:B------:R-:W-:Y:S02]  /*0910*/  LOP3.LUT R125, R60, UR26, R125, 0x96, !PT ;  /* 0x0000001a3c7d7c12 */ /* 0x000fe4000f8e967d */
[--C-:B------:R-:W-:Y:S02]  /*0920*/  PRMT R102, RZ, 0x5410, R56.reuse ;  /* 0x00005410ff667816 */ /* 0x100fe40000000038 */
        /* <DEDUP_REMOVED lines=8> */
.L_x_11947:
[----:B------:R-:W-:-:S04]  /*09b0*/  IMAD.MOV.U32 R74, RZ, RZ, 0x4 ;  /* 0x00000004ff4a7424 */ /* 0x000fc800078e00ff */
[----:B------:R-:W-:-:S06]  /*09c0*/  IMAD.WIDE R68, R103, R74, c[0x0][0x1d0] ;  /* 0x0000740067447625 */ /* 0x000fcc00078e024a */
[----:B------:R-:W2:Y:S01]  /*09d0*/  LDG.E R69, [R68.64] ;  /* 0x0000000644457981 */ /* 0x000ea2000c1e1900 */
[----:B------:R-:W-:Y:S01]  /*09e0*/  ISETP.NE.U32.AND P0, PT, RZ, c[0x0][0x180], PT ;  /* 0x00006000ff007a0c */ /* 0x000fe20003f05070 */
[----:B------:R-:W-:Y:S02]  /*09f0*/  IMAD R70, R103, c[0x0][0x168], RZ ;  /* 0x00005a0067467a24 */ /* 0x000fe400078e02ff */
[----:B------:R-:W-:Y:S01]  /*0a00*/  IMAD.MOV.U32 R131, RZ, RZ, RZ ;  /* 0x000000ffff837224 */ /* 0x000fe200078e00ff */
[----:B------:R-:W-:Y:S02]  /*0a10*/  ISETP.NE.AND.EX P0, PT, RZ, c[0x0][0x184], PT, P0 ;  /* 0x00006100ff007a0c */ /* 0x000fe40003f05300 */
[----:B------:R-:W-:-:S04]  /*0a20*/  SHF.R.S32.HI R71, RZ, 0x1f, R70 ;  /* 0x0000001fff477819 */ /* 0x000fc80000011446 */
[----:B------:R-:W-:-:S04]  /*0a30*/  LEA.HI R71, R71, R70, RZ, 0x3 ;  /* 0x0000004647477211 */ /* 0x000fc800078f18ff */
[----:B------:R-:W-:-:S03]  /*0a40*/  LEA.HI.SX32 R119, R71, R0, 0x1d ;  /* 0x0000000047777211 */ /* 0x000fc600078feaff */
[----:B------:R-:W-:-:S04]  /*0a50*/  @P0 IMAD.MOV.U32 R70, RZ, RZ, 0x20 ;  /* 0x00000020ff460424 */ /* 0x000fc800078e00ff */
[----:B------:R-:W-:-:S05]  /*0a60*/  @P0 IMAD.WIDE.U32 R70, R119, R70, c[0x0][0x180] ;  /* 0x0000600077460625 */ /* 0x000fca00078e0046 */
[----:B------:R-:W3:Y:S04]  /*0a70*/  @P0 LDG.E.128 R56, [R70.64] ;  /* 0x0000000646380981 */ /* 0x000ee8000c1e1d00 */
[----:B-----5:R0:W5:Y:S01]  /*0a80*/  @P0 LDG.E.128 R60, [R70.64+0x10] ;  /* 0x00001006463c0981 */ /* 0x020162000c1e1d00 */
[----:B--2---:R-:W-:-:S13]  /*0a90*/  ISETP.GE.AND P2, PT, R69, 0x1, PT ;  /* 0x000000014500780c */ /* 0x004fda0003f46270 */
[----:B------:R-:W-:Y:S01]  /*0aa0*/  @P2 IADD3 R72, R69, -0x1, RZ ;  /* 0xffffffff45482810 */ /* 0x000fe20007ffe0ff */
[----:B------:R-:W-:-:S04]  /*0ab0*/  @P2 IMAD.MOV.U32 R68, RZ, RZ, 0x10 ;  /* 0x00000010ff442424 */ /* 0x000fc800078e00ff */
[----:B------:R-:W-:-:S05]  /*0ac0*/  @P2 IMAD R72, R72, c[0x0][0x168], RZ ;  /* 0x00005a0048482a24 */ /* 0x000fca00078e02ff */
[----:B------:R-:W-:-:S04]  /*0ad0*/  @P2 SHF.R.S32.HI R73, RZ, 0x1f, R72 ;  /* 0x0000001fff492819 */ /* 0x000fc80000011448 */
[----:B------:R-:W-:-:S04]  /*0ae0*/  @P2 LEA.HI R73, R73, R72, RZ, 0x3 ;  /* 0x0000004849492211 */ /* 0x000fc800078f18ff */
[----:B------:R-:W-:Y:S01]  /*0af0*/  @P2 LEA.HI.SX32 R131, R73, R0, 0x1d ;  /* 0x0000000049832211 */ /* 0x000fe200078feaff */
[----:B------:R-:W-:-:S04]  /*0b00*/  IMAD.WIDE R72, R103, R74, c[0x0][0x1d8] ;  /* 0x0000760067487625 */ /* 0x000fc800078e024a */
[----:B------:R-:W-:Y:S01]  /*0b10*/  @P2 IMAD.WIDE.U32 R74, R131, R68, c[0x0][0x170] ;  /* 0x00005c00834a2625 */ /* 0x000fe200078e0044 */
[----:B------:R0:W5:Y:S04]  /*0b20*/  LDG.E R130, [R72.64] ;  /* 0x0000000648827981 */ /* 0x000168000c1e1900 */
[----:B------:R0:W5:Y:S01]  /*0b30*/  @P2 LDG.E.128 R64, [R74.64] ;  /* 0x000000064a402981 */ /* 0x000162000c1e1d00 */
[----:B------:R-:W-:Y:S01]  /*0b40*/  ISETP.GT.AND P3, PT, R69, RZ, PT ;  /* 0x000000ff4500720c */ /* 0x000fe20003f64270 */
[----:B------:R-:W-:Y:S01]  /*0b50*/  BSSY B1, `(.L_x_11646) ;  /* 0x000005e000017945 */ /* 0x000fe20003800000 */
[----:B------:R-:W-:-:S11]  /*0b60*/  SHF.R.S32.HI R132, RZ, 0x1f, R103 ;  /* 0x0000001fff847819 */ /* 0x000fd60000011467 */
[----:B------:R-:W-:-:S04]  /*0b70*/  @!P3 ISETP.NE.U32.AND P1, PT, RZ, c[0x0][0x180], PT ;  /* 0x00006000ff00ba0c */ /* 0x000fc80003f25070 */
[----:B------:R-:W-:Y:S01]  /*0b80*/  @!P3 ISETP.NE.AND.EX P1, PT, RZ, c[0x0][0x184], PT, P1 ;  /* 0x00006100ff00ba0c */ /* 0x000fe20003f25310 */
[----:B------:R-:W-:-:S03]  /*0b90*/  @!P3 IMAD.MOV.U32 R76, RZ, RZ, R124 ;  /* 0x000000ffff4cb224 */ /* 0x000fc600078e007c */
[----:B---3--:R-:W-:Y:S01]  /*0ba0*/  @!P3 FSEL R68, R56, RZ, P1 ;  /* 0x000000ff3844b208 */ /* 0x008fe20000800000 */
        /* <DEDUP_REMOVED lines=13> */
.L_x_11649:
[----:B------:R-:W-:Y:S02]  /*0c80*/  IMAD.MOV.U32 R78, RZ, RZ, R134 ;  /* 0x000000ffff4e7224 */ /* 0x000fe400078e0086 */
.L_x_11650:
[----:B------:R-:W-:Y:S05]  /*0c90*/  BSYNC B2 ;  /* 0x0000000000027941 */ /* 0x000fea0003800000 */
.L_x_11648:
        /* <DEDUP_REMOVED lines=16> */
.L_x_11654:
[----:B------:R-:W-:Y:S05]  /*0da0*/  BSYNC B3 ;  /* 0x0000000000037941 */ /* 0x000fea0003800000 */
.L_x_11653:
        /* <DEDUP_REMOVED lines=43> */
.L_x_11652:
[----:B------:R-:W-:Y:S05]  /*1060*/  BSYNC B2 ;  /* 0x0000000000027941 */ /* 0x000fea0003800000 */
.L_x_11651:
[----:B------:R-:W0:Y:S01]  /*1070*/  I2F.U32 R68, R78 ;  /* 0x0000004e00447306 */ /* 0x000e220000201000 */
[----:B-----5:R-:W-:Y:S01]  /*1080*/  PRMT R69, RZ, 0x5410, R64 ;  /* 0x00005410ff457816 */ /* 0x020fe20000000040 */
[----:B------:R-:W-:-:S04]  /*1090*/  IMAD.MOV.U32 R71, RZ, RZ, 0x2f800000 ;  /* 0x2f800000ff477424 */ /* 0x000fc800078e00ff */
[----:B------:R-:W-:-:S04]  /*10a0*/  FMUL.FTZ R69, R69, c[0x0][0x1ec] ;  /* 0x00007b0045457a20 */ /* 0x000fc80000410000 */
[----:B------:R-:W-:Y:S02]  /*10b0*/  FMUL.FTZ R69, R69, c[0x0][0x1e8] ;  /* 0x00007a0045457a20 */ /* 0x000fe40000410000 */
[----:B0-----:R-:W-:-:S05]  /*10c0*/  FFMA.FTZ R68, R68, R71, 1.1641532182693481445e-10 ;  /* 0x2f00000044447423 */ /* 0x001fca0000010047 */
[----:B------:R-:W-:Y:S02]  /*10d0*/  FSETP.GTU.FTZ.AND P1, PT, R68, c[0x0][0x1e4], PT ;  /* 0x0000790044007a0b */ /* 0x000fe40003f3c000 */
[----:B------:R-:W-:Y:S02]  /*10e0*/  PRMT R68, RZ, 0x5410, R36 ;  /* 0x00005410ff447816 */ /* 0x000fe40000000024 */
[----:B------:R-:W-:Y:S02]  /*10f0*/  FSEL R69, R69, RZ, !P1 ;  /* 0x000000ff45457208 */ /* 0x000fe40004800000 */
[----:B------:R-:W-:-:S03]  /*1100*/  SEL R115, RZ, 0x1, P1 ;  /* 0x00000001ff737807 */ /* 0x000fc60000800000 */
[----:B------:R-:W-:-:S04]  /*1110*/  FMUL.FTZ R68, R69, R68 ;  /* 0x0000004445447220 */ /* 0x000fc80000410000 */
[----:B------:R-:W-:Y:S02]  /*1120*/  @P0 FADD.FTZ R68, R56, R68 ;  /* 0x0000004438440221 */ /* 0x000fe40000010000 */
.L_x_11647:
[----:B0-----:R-:W-:Y:S05]  /*1130*/  BSYNC B1 ;  /* 0x0000000000017941 */ /* 0x001fea0003800000 */
.L_x_11646:
        /* <DEDUP_REMOVED lines=18> */
.L_x_11658:
[----:B------:R-:W-:Y:S02]  /*1260*/  IMAD.MOV.U32 R80, RZ, RZ, R134 ;  /* 0x000000ffff507224 */ /* 0x000fe400078e0086 */
.L_x_11659:
[----:B------:R-:W-:Y:S05]  /*1270*/  BSYNC B2 ;  /* 0x0000000000027941 */ /* 0x000fea0003800000 */
.L_x_11657:
        /* <DEDUP_REMOVED lines=16> */
.L_x_11663:
[----:B------:R-:W-:Y:S05]  /*1380*/  BSYNC B3 ;  /* 0x0000000000037941 */ /* 0x000fea0003800000 */
.L_x_11662:
        /* <DEDUP_REMOVED lines=43> */
.L_x_11661:
[----:B------:R-:W-:Y:S05]  /*1640*/  BSYNC B2 ;  /* 0x0000000000027941 */ /* 0x000fea0003800000 */
.L_x_11660:
        /* <DEDUP_REMOVED lines=12> */
.L_x_11656:
[----:B------:R-:W-:Y:S05]  /*1710*/  BSYNC B1 ;  /* 0x0000000000017941 */ /* 0x000fea0003800000 */
.L_x_11655:
        /* <DEDUP_REMOVED lines=18> */
.L_x_11667:
[----:B------:R-:W-:Y:S02]  /*1840*/  IMAD.MOV.U32 R80, RZ, RZ, R134 ;  /* 0x000000ffff507224 */ /* 0x000fe400078e0086 */
.L_x_11668:
[----:B------:R-:W-:Y:S05]  /*1850*/  BSYNC B2 ;  /* 0x0000000000027941 */ /* 0x000fea0003800000 */
.L_x_11666:
        /* <DEDUP_REMOVED lines=16> */
.L_x_11672:
[----:B------:R-:W-:Y:S05]  /*1960*/  BSYNC B3 ;  /* 0x0000000000037941 */ /* 0x000fea0003800000 */
.L_x_11671:
        /* <DEDUP_REMOVED lines=43> */
.L_x_11670:
[----:B------:R-:W-:Y:S05]  /*1c20*/  BSYNC B2 ;  /* 0x0000000000027941 */ /* 0x000fea0003800000 */
.L_x_11669:
        /* <DEDUP_REMOVED lines=12> */
.L_x_11665:
[----:B------:R-:W-:Y:S05]  /*1cf0*/  BSYNC B1 ;  /* 0x0000000000017941 */ /* 0x000fea0003800000 */
.L_x_11664:
        /* <DEDUP_REMOVED lines=18> */
.L_x_11676:
[----:B------:R-:W-:Y:S02]  /*1e20*/  MOV R80, R134 ;  /* 0x0000008600507202 */ /* 0x000fe40000000f00 */
.L_x_11677:
[----:B------:R-:W-:Y:S05]  /*1e30*/  BSYNC B2 ;  /* 0x0000000000027941 */ /* 0x000fea0003800000 */
.L_x_11675:
        /* <DEDUP_REMOVED lines=16> */
.L_x_11681:
[----:B------:R-:W-:Y:S05]  /*1f40*/  BSYNC B3 ;  /* 0x0000000000037941 */ /* 0x000fea0003800000 */
.L_x_11680:
        /* <DEDUP_REMOVED lines=43> */
.L_x_11679:
[----:B------:R-:W-:Y:S05]  /*2200*/  BSYNC B2 ;  /* 0x0000000000027941 */ /* 0x000fea0003800000 */
.L_x_11678:
        /* <DEDUP_REMOVED lines=12> */
.L_x_11674:
[----:B------:R-:W-:Y:S05]  /*22d0*/  BSYNC B1 ;  /* 0x0000000000017941 */ /* 0x000fea0003800000 */
.L_x_11673:
        /* <DEDUP_REMOVED lines=18> */
.L_x_11685:
[----:B------:R-:W-:Y:S02]  /*2400*/  IMAD.MOV.U32 R80, RZ, RZ, R134 ;  /* 0x000000ffff507224 */ /* 0x000fe400078e0086 */
.L_x_11686:
[----:B------:R-:W-:Y:S05]  /*2410*/  BSYNC B2 ;  /* 0x0000000000027941 */ /* 0x000fea0003800000 */
.L_x_11684:
        /* <DEDUP_REMOVED lines=16> */
.L_x_11690:
[----:B------:R-:W-:Y:S05]  /*2520*/  BSYNC B3 ;  /* 0x0000000000037941 */ /* 0x000fea0003800000 */
.L_x_11689:
        /* <DEDUP_REMOVED lines=43> */
.L_x_11688:
[----:B------:R-:W-:Y:S05]  /*27e0*/  BSYNC B2 ;  /* 0x0000000000027941 */ /* 0x000fea0003800000 */
.L_x_11687:
[----:B------:R-:W0:Y:S01]  /*27f0*/  I2F.U32 R72, R80 ;  /* 0x0000005000487306 */ /* 0x000e220000201000 */
[----:B------:R-:W-:Y:S01]  /*2800*/  PRMT R73, RZ, 0x5410, R66 ;  /* 0x00005410ff497816 */ /* 0x000fe20000000042 */
        /* <DEDUP_REMOVED lines=10> */
.L_x_11683:
[----:B------:R-:W-:Y:S05]  /*28b0*/  BSYNC B1 ;  /* 0x0000000000017941 */ /* 0x000fea0003800000 */
.L_x_11682:
        /* <DEDUP_REMOVED lines=18> */
.L_x_11694:
[----:B------:R-:W-:Y:S02]  /*29e0*/  IMAD.MOV.U32 R84, RZ, RZ, R134 ;  /* 0x000000ffff547224 */ /* 0x000fe400078e0086 */
.L_x_11695:
[----:B------:R-:W-:Y:S05]  /*29f0*/  BSYNC B2 ;  /* 0x0000000000027941 */ /* 0x000fea0003800000 */
.L_x_11693:
        /* <DEDUP_REMOVED lines=16> */
.L_x_11699:
[----:B------:R-:W-:Y:S05]  /*2b00*/  BSYNC B3 ;  /* 0x0000000000037941 */ /* 0x000fea0003800000 */
.L_x_11698:
        /* <DEDUP_REMOVED lines=43> */
.L_x_11697:
[----:B------:R-:W-:Y:S05]  /*2dc0*/  BSYNC B2 ;  /* 0x0000000000027941 */ /* 0x000fea0003800000 */
.L_x_11696:
        /* <DEDUP_REMOVED lines=12> */
.L_x_11692:
[----:B------:R-:W-:Y:S05]  /*2e90*/  BSYNC B1 ;  /* 0x0000000000017941 */ /* 0x000fea0003800000 */
.L_x_11691:
        /* <DEDUP_REMOVED lines=18> */
.L_x_11703:
[----:B------:R-:W-:Y:S02]  /*2fc0*/  MOV R84, R134 ;  /* 0x0000008600547202 */ /* 0x000fe40000000f00 */
.L_x_11704:
[----:B------:R-:W-:Y:S05]  /*2fd0*/  BSYNC B2 ;  /* 0x0000000000027941 */ /* 0x000fea0003800000 */
.L_x_11702:
        /* <DEDUP_REMOVED lines=16> */
.L_x_11708:
[----:B------:R-:W-:Y:S05]  /*30e0*/  BSYNC B3 ;  /* 0x0000000000037941 */ /* 0x000fea0003800000 */
.L_x_11707:
        /* <DEDUP_REMOVED lines=43> */
.L_x_11706:
[----:B------:R-:W-:Y:S05]  /*33a0*/  BSYNC B2 ;  /* 0x0000000000027941 */ /* 0x000fea0003800000 */
.L_x_11705:
[----:B------:R-:W0:Y:S01]  /*33b0*/  I2F.U32 R74, R84 ;  /* 0x00000054004a7306 */ /* 0x000e220000201000 */
[----:B------:R-:W-:Y:S01]  /*33c0*/  HFMA2.MMA R77, -RZ, RZ, 0.1171875, 0 ;  /* 0x2f800000ff4d7435 */ /* 0x000fe200000001ff */
[----:B------:R-:W-:-:S05]  /*33d0*/  PRMT R75, RZ, 0x5410, R67 ;  /* 0x00005410ff4b7816 */ /* 0x000fca0000000043 */
        /* <DEDUP_REMOVED lines=9> */
.L_x_11701:
[----:B------:R-:W-:Y:S05]  /*3470*/  BSYNC B1 ;  /* 0x0000000000017941 */ /* 0x000fea0003800000 */
.L_x_11700:
        /* <DEDUP_REMOVED lines=18> */
.L_x_11712:
[----:B------:R-:W-:Y:S02]  /*35a0*/  IMAD.MOV.U32 R86, RZ, RZ, R134 ;  /* 0x000000ffff567224 */ /* 0x000fe400078e0086 */
.L_x_11713:
[----:B------:R-:W-:Y:S05]  /*35b0*/  BSYNC B2 ;  /* 0x0000000000027941 */ /* 0x000fea0003800000 */
.L_x_11711:
        /* <DEDUP_REMOVED lines=16> */
.L_x_11717:
[----:B------:R-:W-:Y:S05]  /*36c0*/  BSYNC B3 ;  /* 0x0000000000037941 */ /* 0x000fea0003800000 */
.L_x_11716:
        /* <DEDUP_REMOVED lines=42> */
.L_x_11715:
[----:B------:R-:W-:Y:S05]  /*3970*/  BSYNC B2 ;  /* 0x0000000000027941 */ /* 0x000fea0003800000 */
.L_x_11714:
        /* <DEDUP_REMOVED lines=12> */
.L_x_11710:
[----:B------:R-:W-:Y:S05]  /*3a40*/  BSYNC B1 ;  /* 0x0000000000017941 */ /* 0x000fea0003800000 */
.L_x_11709:
[----:B------:R-:W-:Y:S01]  /*3a50*/  IMAD.MOV.U32 R136, RZ, RZ, 0x20 ;  /* 0x00000020ff887424 */ /* 0x000fe200078e00ff */
[----:B------:R-:W-:Y:S01]  /*3a60*/  IADD3 R93, R119, 0x20, RZ ;  /* 0x00000020775d7810 */ /* 0x000fe20007ffe0ff */
[----:B------:R-:W-:Y:S01]  /*3a70*/  BSSY B1, `(.L_x_11718) ;  /* 0x000001c000017945 */ /* 0x000fe20003800000 */
[----:B------:R-:W-:Y:S01]  /*3a80*/  IADD3 R92, R131, 0x20, RZ ;  /* 0x00000020835c7810 */ /* 0x000fe20007ffe0ff */
[----:B------:R-:W-:Y:S01]  /*3a90*/  IMAD.WIDE.U32 R76, R119, R136, c[0x0][0x188] ;  /* 0x00006200774c7625 */ /* 0x000fe200078e0088 */
[----:B------:R-:W-:-:S03]  /*3aa0*/  @P2 MOV R89, 0x10 ;  /* 0x0000001000592802 */ /* 0x000fc60000000f00 */
[----:B------:R-:W-:Y:S01]  /*3ab0*/  @P0 IMAD.WIDE.U32 R78, R93, R136, c[0x0][0x180] ;  /* 0x000060005d4e0625 */ /* 0x000fe200078e0088 */
[----:B------:R0:W-:Y:S04]  /*3ac0*/  STG.E.128 [R76.64], R68 ;  /* 0x000000444c007986 */ /* 0x0001e8000c101d06 */
[----:B------:R0:W-:Y:S01]  /*3ad0*/  STG.E.128 [R76.64+0x10], R72 ;  /* 0x000010484c007986 */ /* 0x0001e2000c101d06 */
[----:B------:R-:W-:Y:S05]  /*3ae0*/  @!P2 BRA `(.L_x_11719) ;  /* 0x000001400000a947 */ /* 0x000fea0003800000 */
[----:B0-----:R-:W-:Y:S01]  /*3af0*/  IMAD.U32 R77, R129, 0x10000, RZ ;  /* 0x00010000814d7824 */ /* 0x001fe200078e00ff */
[----:B------:R-:W-:Y:S02]  /*3b00*/  LOP3.LUT R76, R139, 0xffff, RZ, 0xc0, !PT ;  /* 0x0000ffff8b4c7812 */ /* 0x000fe400078ec0ff */
        /* <DEDUP_REMOVED lines=18> */
.L_x_11719:
[----:B------:R-:W-:Y:S05]  /*3c30*/  BSYNC B1 ;  /* 0x0000000000017941 */ /* 0x000fea0003800000 */
.L_x_11718:
        /* <DEDUP_REMOVED lines=22> */
.L_x_11723:
[----:B------:R-:W-:Y:S02]  /*3da0*/  IMAD.MOV.U32 R84, RZ, RZ, R134 ;  /* 0x000000ffff547224 */ /* 0x000fe400078e0086 */
.L_x_11724:
[----:B------:R-:W-:Y:S05]  /*3db0*/  BSYNC B2 ;  /* 0x0000000000027941 */ /* 0x000fea0003800000 */
.L_x_11722:
        /* <DEDUP_REMOVED lines=16> */
.L_x_11728:
[----:B------:R-:W-:Y:S05]  /*3ec0*/  BSYNC B3 ;  /* 0x0000000000037941 */ /* 0x000fea0003800000 */
.L_x_11727:
        /* <DEDUP_REMOVED lines=43> */
.L_x_11726:
[----:B------:R-:W-:Y:S05]  /*4180*/  BSYNC B2 ;  /* 0x0000000000027941 */ /* 0x000fea0003800000 */
.L_x_11725:
        /* <DEDUP_REMOVED lines=10> */
[----:B------:R-:W-:-:S04]  /*4230*/  FMUL.FTZ R76, R76, R77 ;  /* 0x0000004d4c4c7220 */ /* 0x000fc80000410000 */
[----:B------:R-:W-:Y:S02]  /*4240*/  @P0 FADD.FTZ R76, R56, R76 ;  /* 0x0000004c384c0221 */ /* 0x000fe40000010000 */
.L_x_11721:
[----:B0-----:R-:W-:Y:S05]  /*4250*/  BSYNC B1 ;  /* 0x0000000000017941 */ /* 0x001fea0003800000 */
.L_x_11720:
        /* <DEDUP_REMOVED lines=18> */
.L_x_11732:
[----:B------:R-:W-:Y:S02]  /*4380*/  MOV R86, R134 ;  /* 0x0000008600567202 */ /* 0x000fe40000000f00 */
.L_x_11733:
[----:B------:R-:W-:Y:S05]  /*4390*/  BSYNC B2 ;  /* 0x0000000000027941 */ /* 0x000fea0003800000 */
.L_x_11731:
        /* <DEDUP_REMOVED lines=16> */
.L_x_11737:
[----:B------:R-:W-:Y:S05]  /*44a0*/  BSYNC B3 ;  /* 0x0000000000037941 */ /* 0x000fea0003800000 */
.L_x_11736:
        /* <DEDUP_REMOVED lines=43> */
.L_x_11735:
[----:B------:R-:W-:Y:S05]  /*4760*/  BSYNC B2 ;  /* 0x0000000000027941 */ /* 0x000fea0003800000 */
.L_x_11734:
        /* <DEDUP_REMOVED lines=12> */
.L_x_11730:
[----:B------:R-:W-:Y:S05]  /*4830*/  BSYNC B1 ;  /* 0x0000000000017941 */ /* 0x000fea0003800000 */
.L_x_11729:
        /* <DEDUP_REMOVED lines=18> */
.L_x_11741:
[----:B------:R-:W-:Y:S02]  /*4960*/  IMAD.MOV.U32 R86, RZ, RZ, R134 ;  /* 0x000000ffff567224 */ /* 0x000fe400078e0086 */
.L_x_11742:
[----:B------:R-:W-:Y:S05]  /*4970*/  BSYNC B2 ;  /* 0x0000000000027941 */ /* 0x000fea0003800000 */
.L_x_11740:
        /* <DEDUP_REMOVED lines=16> */
.L_x_11746:
[----:B------:R-:W-:Y:S05]  /*4a80*/  BSYNC B3 ;  /* 0x0000000000037941 */ /* 0x000fea0003800000 */
.L_x_11745:
        /* <DEDUP_REMOVED lines=43> */
.L_x_11744:
[----:B------:R-:W-:Y:S05]  /*4d40*/  BSYNC B2 ;  /* 0x0000000000027941 */ /* 0x000fea0003800000 */
.L_x_11743:
        /* <DEDUP_REMOVED lines=12> */
.L_x_11739:
[----:B------:R-:W-:Y:S05]  /*4e10*/  BSYNC B1 ;  /* 0x0000000000017941 */ /* 0x000fea0003800000 */
.L_x_11738:
        /* <DEDUP_REMOVED lines=18> */
.L_x_11750:
[----:B------:R-:W-:Y:S02]  /*4f40*/  IMAD.MOV.U32 R88, RZ, RZ, R134 ;  /* 0x000000ffff587224 */ /* 0x000fe400078e0086 */
.L_x_11751:
[----:B------:R-:W-:Y:S05]  /*4f50*/  BSYNC B2 ;  /* 0x0000000000027941 */ /* 0x000fea0003800000 */
.L_x_11749:
        /* <DEDUP_REMOVED lines=16> */
.L_x_11755:
[----:B------:R-:W-:Y:S05]  /*5060*/  BSYNC B3 ;  /* 0x0000000000037941 */ /* 0x000fea0003800000 */
.L_x_11754:
        /* <DEDUP_REMOVED lines=43> */
.L_x_11753:
[----:B------:R-:W-:Y:S05]  /*5320*/  BSYNC B2 ;  /* 0x0000000000027941 */ /* 0x000fea0003800000 */
.L_x_11752:
        /* <DEDUP_REMOVED lines=12> */
.L_x_11748:
[----:B------:R-:W-:Y:S05]  /*53f0*/  BSYNC B1 ;  /* 0x0000000000017941 */ /* 0x000fea0003800000 */
.L_x_11747:
        /* <DEDUP_REMOVED lines=18> */
.L_x_11759:
[----:B------:R-:W-:Y:S02]  /*5520*/  IMAD.MOV.U32 R88, RZ, RZ, R134 ;  /* 0x000000ffff587224 */ /* 0x000fe400078e0086 */
.L_x_11760:
[----:B------:R-:W-:Y:S05]  /*5530*/  BSYNC B2 ;  /* 0x0000000000027941 */ /* 0x000fea0003800000 */
.L_x_11758:
        /* <DEDUP_REMOVED lines=16> */
.L_x_11764:
[----:B------:R-:W-:Y:S05]  /*5640*/  BSYNC B3 ;  /* 0x0000000000037941 */ /* 0x000fea0003800000 */
.L_x_11763:
        /* <DEDUP_REMOVED lines=43> */
.L_x_11762:
[----:B------:R-:W-:Y:S05]  /*5900*/  BSYNC B2 ;  /* 0x0000000000027941 */ /* 0x000fea0003800000 */
.L_x_11761:
[----:B------:R-:W0:Y:S01]  /*5910*/  I2F.U32 R80, R88 ;  /* 0x0000005800507306 */ /* 0x000e220000201000 */
[----:B------:R-:W-:Y:S01]  /*5920*/  PRMT R83, RZ, 0x5410, R66 ;  /* 0x00005410ff537816 */ /* 0x000fe20000000042 */
        /* <DEDUP_REMOVED lines=10> */
.L_x_11757:
[----:B------:R-:W-:Y:S05]  /*59d0*/  BSYNC B1 ;  /* 0x0000000000017941 */ /* 0x000fea0003800000 */
.L_x_11756:
        /* <DEDUP_REMOVED lines=18> */
.L_x_11768:
[----:B------:R-:W-:Y:S02]  /*5b00*/  IMAD.MOV.U32 R90, RZ, RZ, R134 ;  /* 0x000000ffff5a7224 */ /* 0x000fe400078e0086 */
.L_x_11769:
[----:B------:R-:W-:Y:S05]  /*5b10*/  BSYNC B2 ;  /* 0x0000000000027941 */ /* 0x000fea0003800000 */
.L_x_11767:
        /* <DEDUP_REMOVED lines=16> */
.L_x_11773:
[----:B------:R-:W-:Y:S05]  /*5c20*/  BSYNC B3 ;  /* 0x0000000000037941 */ /* 0x000fea0003800000 */
.L_x_11772:
        /* <DEDUP_REMOVED lines=43> */
.L_x_11771:
[----:B------:R-:W-:Y:S05]  /*5ee0*/  BSYNC B2 ;  /* 0x0000000000027941 */ /* 0x000fea0003800000 */
.L_x_11770:
        /* <DEDUP_REMOVED lines=12> */
.L_x_11766:
[----:B------:R-:W-:Y:S05]  /*5fb0*/  BSYNC B1 ;  /* 0x0000000000017941 */ /* 0x000fea0003800000 */
.L_x_11765:
        /* <DEDUP_REMOVED lines=18> */
.L_x_11777:
[----:B------:R-:W-:Y:S02]  /*60e0*/  IMAD.MOV.U32 R90, RZ, RZ, R134 ;  /* 0x000000ffff5a7224 */ /* 0x000fe400078e0086 */
.L_x_11778:
[----:B------:R-:W-:Y:S05]  /*60f0*/  BSYNC B2 ;  /* 0x0000000000027941 */ /* 0x000fea0003800000 */
.L_x_11776:
        /* <DEDUP_REMOVED lines=16> */
.L_x_11782:
[----:B------:R-:W-:Y:S05]  /*6200*/  BSYNC B3 ;  /* 0x0000000000037941 */ /* 0x000fea0003800000 */
.L_x_11781:
        /* <DEDUP_REMOVED lines=43> */
.L_x_11780:
[----:B------:R-:W-:Y:S05]  /*64c0*/  BSYNC B2 ;  /* 0x0000000000027941 */ /* 0x000fea0003800000 */
.L_x_11779:
        /* <DEDUP_REMOVED lines=12> */
.L_x_11775:
[----:B------:R-:W-:Y:S05]  /*6590*/  BSYNC B1 ;  /* 0x0000000000017941 */ /* 0x000fea0003800000 */
.L_x_11774:
        /* <DEDUP_REMOVED lines=18> */
.L_x_11786:
[----:B------:R-:W-:Y:S02]  /*66c0*/  MOV R94, R134 ;  /* 0x00000086005e7202 */ /* 0x000fe40000000f00 */
.L_x_11787:
[----:B------:R-:W-:Y:S05]  /*66d0*/  BSYNC B2 ;  /* 0x0000000000027941 */ /* 0x000fea0003800000 */
.L_x_11785:
        /* <DEDUP_REMOVED lines=16> */
.L_x_11791:
[----:B------:R-:W-:Y:S05]  /*67e0*/  BSYNC B3 ;  /* 0x0000000000037941 */ /* 0x000fea0003800000 */
.L_x_11790:
        /* <DEDUP_REMOVED lines=42> */
.L_x_11789:
[----:B------:R-:W-:Y:S05]  /*6a90*/  BSYNC B2 ;  /* 0x0000000000027941 */ /* 0x000fea0003800000 */
.L_x_11788:
        /* <DEDUP_REMOVED lines=12> */
.L_x_11784:
[----:B------:R-:W-:Y:S05]  /*6b60*/  BSYNC B1 ;  /* 0x0000000000017941 */ /* 0x000fea0003800000 */
.L_x_11783:
[-C--:B------:R-:W-:Y:S01]  /*6b70*/  IMAD.WIDE.U32 R84, R93, R136.reuse, c[0x0][0x188] ;  /* 0x000062005d547625 */ /* 0x080fe200078e0088 */
[----:B------:R-:W-:Y:S01]  /*6b80*/  IADD3 R121, R119, 0x40, RZ ;  /* 0x0000004077797810 */ /* 0x000fe20007ffe0ff */
[----:B------:R-:W-:Y:S01]  /*6b90*/  BSSY B1, `(.L_x_11792) ;  /* 0x000001b000017945 */ /* 0x000fe20003800000 */
[----:B------:R-:W-:Y:S02]  /*6ba0*/  IADD3 R118, R131, 0x40, RZ ;  /* 0x0000004083767810 */ /* 0x000fe40007ffe0ff */
[----:B------:R0:W-:Y:S01]  /*6bb0*/  STG.E.128 [R84.64], R76 ;  /* 0x0000004c54007986 */ /* 0x0001e2000c101d06 */
[----:B------:R-:W-:Y:S01]  /*6bc0*/  @P2 MOV R99, 0x10 ;  /* 0x0000001000632802 */ /* 0x000fe20000000f00 */
[----:B------:R-:W-:Y:S02]  /*6bd0*/  @P0 IMAD.WIDE.U32 R90, R121, R136, c[0x0][0x180] ;  /* 0x00006000795a0625 */ /* 0x000fe400078e0088 */
[----:B------:R0:W-:Y:S01]  /*6be0*/  STG.E.128 [R84.64+0x10], R80 ;  /* 0x0000105054007986 */ /* 0x0001e2000c101d06 */
[----:B------:R-:W-:Y:S05]  /*6bf0*/  @!P2 BRA `(.L_x_11793) ;  /* 0x000001400000a947 */ /* 0x000fea0003800000 */
[----:B0-----:R-:W-:Y:S01]  /*6c00*/  IMAD.U32 R85, R129, 0x10000, RZ ;  /* 0x0001000081557824 */ /* 0x001fe200078e00ff */
[----:B------:R-:W-:Y:S01]  /*6c10*/  LOP3.LUT R84, R139, 0xffff, RZ, 0xc0, !PT ;  /* 0x0000ffff8b547812 */ /* 0x000fe200078ec0ff */
[----:B------:R-:W-:Y:S01]  /*6c20*/  IMAD.MOV.U32 R97, RZ, RZ, 0x8 ;  /* 0x00000008ff617424 */ /* 0x000fe200078e00ff */
[----:B------:R-:W-:-:S02]  /*6c30*/  PRMT R87, R128, 0x7104, RZ ;  /* 0x0000710480577816 */ /* 0x000fc400000000ff */
[----:B------:R-:W-:Y:S02]  /*6c40*/  LOP3.LUT R85, R85, 0xff0000, RZ, 0xc0, !PT ;  /* 0x00ff000055557812 */ /* 0x000fe400078ec0ff */
[----:B------:R-:W-:Y:S02]  /*6c50*/  LOP3.LUT R88, R126, 0xff, RZ, 0xc0, !PT ;  /* 0x000000ff7e587812 */ /* 0x000fe400078ec0ff */
[----:B------:R-:W-:Y:S02]  /*6c60*/  PRMT R84, R85, 0x4210, R84 ;  /* 0x0000421055547816 */ /* 0x000fe40000000054 */
        /* <DEDUP_REMOVED lines=13> */
.L_x_11793:
[----:B------:R-:W-:Y:S05]  /*6d40*/  BSYNC B1 ;  /* 0x0000000000017941 */ /* 0x000fea0003800000 */
.L_x_11792:
        /* <DEDUP_REMOVED lines=22> */
.L_x_11797:
[----:B------:R-:W-:Y:S02]  /*6eb0*/  IMAD.MOV.U32 R92, RZ, RZ, R134 ;  /* 0x000000ffff5c7224 */ /* 0x000fe400078e0086 */
.L_x_11798:
[----:B------:R-:W-:Y:S05]  /*6ec0*/  BSYNC B2 ;  /* 0x0000000000027941 */ /* 0x000fea0003800000 */
.L_x_11796:
        /* <DEDUP_REMOVED lines=16> */
.L_x_11802:
[----:B------:R-:W-:Y:S05]  /*6fd0*/  BSYNC B3 ;  /* 0x0000000000037941 */ /* 0x000fea0003800000 */
.L_x_11801:
        /* <DEDUP_REMOVED lines=43> */
.L_x_11800:
[----:B------:R-:W-:Y:S05]  /*7290*/  BSYNC B2 ;  /* 0x0000000000027941 */ /* 0x000fea0003800000 */
.L_x_11799:
        /* <DEDUP_REMOVED lines=12> */
.L_x_11795:
[----:B0-----:R-:W-:Y:S05]  /*7360*/  BSYNC B1 ;  /* 0x0000000000017941 */ /* 0x001fea0003800000 */
.L_x_11794:
        /* <DEDUP_REMOVED lines=18> */
.L_x_11806:
[----:B------:R-:W-:Y:S02]  /*7490*/  MOV R94, R134 ;  /* 0x00000086005e7202 */ /* 0x000fe40000000f00 */
.L_x_11807:
[----:B------:R-:W-:Y:S05]  /*74a0*/  BSYNC B2 ;  /* 0x0000000000027941 */ /* 0x000fea0003800000 */
.L_x_11805:
        /* <DEDUP_REMOVED lines=16> */
.L_x_11811:
[----:B------:R-:W-:Y:S05]  /*75b0*/  BSYNC B3 ;  /* 0x0000000000037941 */ /* 0x000fea0003800000 */
.L_x_11810:
        /* <DEDUP_REMOVED lines=43> */
.L_x_11809:
[----:B------:R-:W-:Y:S05]  /*7870*/  BSYNC B2 ;  /* 0x0000000000027941 */ /* 0x000fea0003800000 */
.L_x_11808:
        /* <DEDUP_REMOVED lines=12> */
.L_x_11804:
[----:B------:R-:W-:Y:S05]  /*7940*/  BSYNC B1 ;  /* 0x0000000000017941 */ /* 0x000fea0003800000 */
.L_x_11803:
        /* <DEDUP_REMOVED lines=18> */
.L_x_11815:
[----:B------:R-:W-:Y:S02]  /*7a70*/  IMAD.MOV.U32 R94, RZ, RZ, R134 ;  /* 0x000000ffff5e7224 */ /* 0x000fe400078e0086 */
.L_x_11816:
[----:B------:R-:W-:Y:S05]  /*7a80*/  BSYNC B2 ;  /* 0x0000000000027941 */ /* 0x000fea0003800000 */
.L_x_11814:
        /* <DEDUP_REMOVED lines=16> */
.L_x_11820:
[----:B------:R-:W-:Y:S05]  /*7b90*/  BSYNC B3 ;  /* 0x0000000000037941 */ /* 0x000fea0003800000 */
.L_x_11819:
        /* <DEDUP_REMOVED lines=43> */
.L_x_11818:
[----:B------:R-:W-:Y:S05]  /*7e50*/  BSYNC B2 ;  /* 0x0000000000027941 */ /* 0x000fea0003800000 */
.L_x_11817:
        /* <DEDUP_REMOVED lines=12> */
.L_x_11813:
[----:B------:R-:W-:Y:S05]  /*7f20*/  BSYNC B1 ;  /* 0x0000000000017941 */ /* 0x000fea0003800000 */
.L_x_11812:
        /* <DEDUP_REMOVED lines=18> */
.L_x_11824:
[----:B------:R-:W-:Y:S02]  /*8050*/  IMAD.MOV.U32 R96, RZ, RZ, R134 ;  /* 0x000000ffff607224 */ /* 0x000fe400078e0086 */
.L_x_11825:
[----:B------:R-:W-:Y:S05]  /*8060*/  BSYNC B2 ;  /* 0x0000000000027941 */ /* 0x000fea0003800000 */
.L_x_11823:
        /* <DEDUP_REMOVED lines=16> */
.L_x_11829:
[----:B------:R-:W-:Y:S05]  /*8170*/  BSYNC B3 ;  /* 0x0000000000037941 */ /* 0x000fea0003800000 */
.L_x_11828:
        /* <DEDUP_REMOVED lines=43> */
.L_x_11827:
[----:B------:R-:W-:Y:S05]  /*8430*/  BSYNC B2 ;  /* 0x0000000000027941 */ /* 0x000fea0003800000 */
.L_x_11826:
        /* <DEDUP_REMOVED lines=12> */
.L_x_11822:
[----:B------:R-:W-:Y:S05]  /*8500*/  BSYNC B1 ;  /* 0x0000000000017941 */ /* 0x000fea0003800000 */
.L_x_11821:
        /* <DEDUP_REMOVED lines=18> */
.L_x_11833:
[----:B------:R-:W-:Y:S02]  /*8630*/  IMAD.MOV.U32 R96, RZ, RZ, R134 ;  /* 0x000000ffff607224 */ /* 0x000fe400078e0086 */
.L_x_11834:
[----:B------:R-:W-:Y:S05]  /*8640*/  BSYNC B2 ;  /* 0x0000000000027941 */ /* 0x000fea0003800000 */
.L_x_11832:
        /* <DEDUP_REMOVED lines=16> */
.L_x_11838:
[----:B------:R-:W-:Y:S05]  /*8750*/  BSYNC B3 ;  /* 0x0000000000037941 */ /* 0x000fea0003800000 */
.L_x_11837:
        /* <DEDUP_REMOVED lines=43> */
.L_x_11836:
[----:B------:R-:W-:Y:S05]  /*8a10*/  BSYNC B2 ;  /* 0x0000000000027941 */ /* 0x000fea0003800000 */
.L_x_11835:
        /* <DEDUP_REMOVED lines=12> */
.L_x_11831:
[----:B------:R-:W-:Y:S05]  /*8ae0*/  BSYNC B1 ;  /* 0x0000000000017941 */ /* 0x000fea0003800000 */
.L_x_11830:
        /* <DEDUP_REMOVED lines=18> */
.L_x_11842:
[----:B------:R-:W-:Y:S02]  /*8c10*/  IMAD.MOV.U32 R98, RZ, RZ, R134 ;  /* 0x000000ffff627224 */ /* 0x000fe400078e0086 */
.L_x_11843:
[----:B------:R-:W-:Y:S05]  /*8c20*/  BSYNC B2 ;  /* 0x0000000000027941 */ /* 0x000fea0003800000 */
.L_x_11841:
        /* <DEDUP_REMOVED lines=16> */
.L_x_11847:
[----:B------:R-:W-:Y:S05]  /*8d30*/  BSYNC B3 ;  /* 0x0000000000037941 */ /* 0x000fea0003800000 */
.L_x_11846:
        /* <DEDUP_REMOVED lines=43> */
.L_x_11845:
[----:B------:R-:W-:Y:S05]  /*8ff0*/  BSYNC B2 ;  /* 0x0000000000027941 */ /* 0x000fea0003800000 */
.L_x_11844:
        /* <DEDUP_REMOVED lines=12> */
.L_x_11840:
[----:B------:R-:W-:Y:S05]  /*90c0*/  BSYNC B1 ;  /* 0x0000000000017941 */ /* 0x000fea0003800000 */
.L_x_11839:
        /* <DEDUP_REMOVED lines=18> */
.L_x_11851:
[----:B------:R-:W-:Y:S02]  /*91f0*/  IMAD.MOV.U32 R98, RZ, RZ, R134 ;  /* 0x000000ffff627224 */ /* 0x000fe400078e0086 */
.L_x_11852:
[----:B------:R-:W-:Y:S05]  /*9200*/  BSYNC B2 ;  /* 0x0000000000027941 */ /* 0x000fea0003800000 */
.L_x_11850:
        /* <DEDUP_REMOVED lines=16> */
.L_x_11856:
[----:B------:R-:W-:Y:S05]  /*9310*/  BSYNC B3 ;  /* 0x0000000000037941 */ /* 0x000fea0003800000 */
.L_x_11855:
        /* <DEDUP_REMOVED lines=43> */
.L_x_11854:
[----:B------:R-:W-:Y:S05]  /*95d0*/  BSYNC B2 ;  /* 0x0000000000027941 */ /* 0x000fea0003800000 */
.L_x_11853:
        /* <DEDUP_REMOVED lines=12> */
.L_x_11849:
[----:B------:R-:W-:Y:S05]  /*96a0*/  BSYNC B1 ;  /* 0x0000000000017941 */ /* 0x000fea0003800000 */
.L_x_11848:
        /* <DEDUP_REMOVED lines=18> */
.L_x_11860:
[----:B------:R-:W-:Y:S02]  /*97d0*/  MOV R120, R134 ;  /* 0x0000008600787202 */ /* 0x000fe40000000f00 */
.L_x_11861:
[----:B------:R-:W-:Y:S05]  /*97e0*/  BSYNC B2 ;  /* 0x0000000000027941 */ /* 0x000fea0003800000 */
.L_x_11859:
        /* <DEDUP_REMOVED lines=16> */
.L_x_11865:
[----:B------:R-:W-:Y:S05]  /*98f0*/  BSYNC B3 ;  /* 0x0000000000037941 */ /* 0x000fea0003800000 */
.L_x_11864:
        /* <DEDUP_REMOVED lines=42> */
.L_x_11863:
[----:B------:R-:W-:Y:S05]  /*9ba0*/  BSYNC B2 ;  /* 0x0000000000027941 */ /* 0x000fea0003800000 */
.L_x_11862:
        /* <DEDUP_REMOVED lines=12> */
.L_x_11858:
[----:B------:R-:W-:Y:S05]  /*9c70*/  BSYNC B1 ;  /* 0x0000000000017941 */ /* 0x000fea0003800000 */
.L_x_11857:
        /* <DEDUP_REMOVED lines=29> */
.L_x_11867:
[----:B------:R-:W-:Y:S05]  /*9e50*/  BSYNC B1 ;  /* 0x0000000000017941 */ /* 0x000fea0003800000 */
.L_x_11866:
        /* <DEDUP_REMOVED lines=22> */
.L_x_11871:
[----:B------:R-:W-:Y:S02]  /*9fc0*/  IMAD.MOV.U32 R115, RZ, RZ, R134 ;  /* 0x000000ffff737224 */ /* 0x000fe400078e0086 */
.L_x_11872:
[----:B------:R-:W-:Y:S05]  /*9fd0*/  BSYNC B2 ;  /* 0x0000000000027941 */ /* 0x000fea0003800000 */
.L_x_11870:
        /* <DEDUP_REMOVED lines=16> */
.L_x_11876:
[----:B------:R-:W-:Y:S05]  /*a0e0*/  BSYNC B3 ;  /* 0x0000000000037941 */ /* 0x000fea0003800000 */
.L_x_11875:
        /* <DEDUP_REMOVED lines=44> */
.L_x_11874:
[----:B------:R-:W-:Y:S05]  /*a3b0*/  BSYNC B2 ;  /* 0x0000000000027941 */ /* 0x000fea0003800000 */
.L_x_11873:
        /* <DEDUP_REMOVED lines=13> */
.L_x_11869:
[----:B0-----:R-:W-:Y:S05]  /*a490*/  BSYNC B1 ;  /* 0x0000000000017941 */ /* 0x001fea0003800000 */
.L_x_11868:
        /* <DEDUP_REMOVED lines=18> */
.L_x_11880:
[----:B------:R-:W-:Y:S02]  /*a5c0*/  IMAD.MOV.U32 R116, RZ, RZ, R134 ;  /* 0x000000ffff747224 */ /* 0x000fe400078e0086 */
.L_x_11881:
[----:B------:R-:W-:Y:S05]  /*a5d0*/  BSYNC B2 ;  /* 0x0000000000027941 */ /* 0x000fea0003800000 */
.L_x_11879:
        /* <DEDUP_REMOVED lines=16> */
.L_x_11885:
[----:B------:R-:W-:Y:S05]  /*a6e0*/  BSYNC B3 ;  /* 0x0000000000037941 */ /* 0x000fea0003800000 */
.L_x_11884:
        /* <DEDUP_REMOVED lines=44> */
.L_x_11883:
[----:B------:R-:W-:Y:S05]  /*a9b0*/  BSYNC B2 ;  /* 0x0000000000027941 */ /* 0x000fea0003800000 */
.L_x_11882:
        /* <DEDUP_REMOVED lines=11> */
[----:B------:R-:W-:-:S03]  /*aa70*/  PRMT R116, R94, 0x7610, R116 ;  /* 0x000076105e747816 */ /* 0x000fc60000000074 */
[----:B------:R-:W-:Y:S02]  /*aa80*/  @P0 FADD.FTZ R93, R57, R93 ;  /* 0x0000005d395d0221 */ /* 0x000fe40000010000 */
.L_x_11878:
[----:B------:R-:W-:Y:S05]  /*aa90*/  BSYNC B1 ;  /* 0x0000000000017941 */ /* 0x000fea0003800000 */
.L_x_11877:
        /* <DEDUP_REMOVED lines=18> */
.L_x_11889:
[----:B------:R-:W-:Y:S02]  /*abc0*/  IMAD.MOV.U32 R117, RZ, RZ, R134 ;  /* 0x000000ffff757224 */ /* 0x000fe400078e0086 */
.L_x_11890:
[----:B------:R-:W-:Y:S05]  /*abd0*/  BSYNC B2 ;  /* 0x0000000000027941 */ /* 0x000fea0003800000 */
.L_x_11888:
        /* <DEDUP_REMOVED lines=16> */
.L_x_11894:
[----:B------:R-:W-:Y:S05]  /*ace0*/  BSYNC B3 ;  /* 0x0000000000037941 */ /* 0x000fea0003800000 */
.L_x_11893:
        /* <DEDUP_REMOVED lines=44> */
.L_x_11892:
[----:B------:R-:W-:Y:S05]  /*afb0*/  BSYNC B2 ;  /* 0x0000000000027941 */ /* 0x000fea0003800000 */
.L_x_11891:
        /* <DEDUP_REMOVED lines=13> */
.L_x_11887:
[----:B------:R-:W-:Y:S05]  /*b090*/  BSYNC B1 ;  /* 0x0000000000017941 */ /* 0x000fea0003800000 */
.L_x_11886:
        /* <DEDUP_REMOVED lines=18> */
.L_x_11898:
[----:B------:R-:W-:Y:S02]  /*b1c0*/  IMAD.MOV.U32 R122, RZ, RZ, R134 ;  /* 0x000000ffff7a7224 */ /* 0x000fe400078e0086 */
.L_x_11899:
[----:B------:R-:W-:Y:S05]  /*b1d0*/  BSYNC B2 ;  /* 0x0000000000027941 */ /* 0x000fea0003800000 */
.L_x_11897:
        /* <DEDUP_REMOVED lines=16> */
.L_x_11903:
[----:B------:R-:W-:Y:S05]  /*b2e0*/  BSYNC B3 ;  /* 0x0000000000037941 */ /* 0x000fea0003800000 */
.L_x_11902:
        /* <DEDUP_REMOVED lines=44> */
.L_x_11901:
[----:B------:R-:W-:Y:S05]  /*b5b0*/  BSYNC B2 ;  /* 0x0000000000027941 */ /* 0x000fea0003800000 */
.L_x_11900:
        /* <DEDUP_REMOVED lines=12> */
.L_x_11896:
[----:B------:R-:W-:Y:S05]  /*b680*/  BSYNC B1 ;  /* 0x0000000000017941 */ /* 0x000fea0003800000 */
.L_x_11895:
        /* <DEDUP_REMOVED lines=18> */
.L_x_11907:
[----:B------:R-:W-:Y:S02]  /*b7b0*/  IMAD.MOV.U32 R122, RZ, RZ, R134 ;  /* 0x000000ffff7a7224 */ /* 0x000fe400078e0086 */
.L_x_11908:
[----:B------:R-:W-:Y:S05]  /*b7c0*/  BSYNC B2 ;  /* 0x0000000000027941 */ /* 0x000fea0003800000 */
.L_x_11906:
        /* <DEDUP_REMOVED lines=16> */
.L_x_11912:
[----:B------:R-:W-:Y:S05]  /*b8d0*/  BSYNC B3 ;  /* 0x0000000000037941 */ /* 0x000fea0003800000 */
.L_x_11911:
        /* <DEDUP_REMOVED lines=44> */
.L_x_11910:
[----:B------:R-:W-:Y:S05]  /*bba0*/  BSYNC B2 ;  /* 0x0000000000027941 */ /* 0x000fea0003800000 */
.L_x_11909:
        /* <DEDUP_REMOVED lines=12> */
.L_x_11905:
[----:B------:R-:W-:Y:S05]  /*bc70*/  BSYNC B1 ;  /* 0x0000000000017941 */ /* 0x000fea0003800000 */
.L_x_11904:
        /* <DEDUP_REMOVED lines=18> */
.L_x_11916:
[----:B------:R-:W-:Y:S02]  /*bda0*/  IMAD.MOV.U32 R124, RZ, RZ, R134 ;  /* 0x000000ffff7c7224 */ /* 0x000fe400078e0086 */
.L_x_11917:
[----:B------:R-:W-:Y:S05]  /*bdb0*/  BSYNC B2 ;  /* 0x0000000000027941 */ /* 0x000fea0003800000 */
.L_x_11915:
        /* <DEDUP_REMOVED lines=16> */
.L_x_11921:
[----:B------:R-:W-:Y:S05]  /*bec0*/  BSYNC B3 ;  /* 0x0000000000037941 */ /* 0x000fea0003800000 */
.L_x_11920:
        /* <DEDUP_REMOVED lines=44> */
.L_x_11919:
[----:B------:R-:W-:Y:S05]  /*c190*/  BSYNC B2 ;  /* 0x0000000000027941 */ /* 0x000fea0003800000 */
.L_x_11918:
        /* <DEDUP_REMOVED lines=12> */
.L_x_11914:
[----:B------:R-:W-:Y:S05]  /*c260*/  BSYNC B1 ;  /* 0x0000000000017941 */ /* 0x000fea0003800000 */
.L_x_11913:
        /* <DEDUP_REMOVED lines=18> */
.L_x_11925:
[----:B------:R-:W-:Y:S02]  /*c390*/  IMAD.MOV.U32 R124, RZ, RZ, R134 ;  /* 0x000000ffff7c7224 */ /* 0x000fe400078e0086 */
.L_x_11926:
[----:B------:R-:W-:Y:S05]  /*c3a0*/  BSYNC B2 ;  /* 0x0000000000027941 */ /* 0x000fea0003800000 */
.L_x_11924:
        /* <DEDUP_REMOVED lines=16> */
.L_x_11930:
[----:B------:R-:W-:Y:S05]  /*c4b0*/  BSYNC B3 ;  /* 0x0000000000037941 */ /* 0x000fea0003800000 */
.L_x_11929:
        /* <DEDUP_REMOVED lines=44> */
.L_x_11928:
[----:B------:R-:W-:Y:S05]  /*c780*/  BSYNC B2 ;  /* 0x0000000000027941 */ /* 0x000fea0003800000 */
.L_x_11927:
        /* <DEDUP_REMOVED lines=12> */
.L_x_11923:
[----:B------:R-:W-:Y:S05]  /*c850*/  BSYNC B1 ;  /* 0x0000000000017941 */ /* 0x000fea0003800000 */
.L_x_11922:
        /* <DEDUP_REMOVED lines=18> */
.L_x_11934:
[----:B------:R-:W-:Y:S02]  /*c980*/  IMAD.MOV.U32 R137, RZ, RZ, R134 ;  /* 0x000000ffff897224 */ /* 0x000fe400078e0086 */
.L_x_11935:
[----:B------:R-:W-:Y:S05]  /*c990*/  BSYNC B2 ;  /* 0x0000000000027941 */ /* 0x000fea0003800000 */
.L_x_11933:
        /* <DEDUP_REMOVED lines=16> */
.L_x_11939:
[----:B------:R-:W-:Y:S05]  /*caa0*/  BSYNC B3 ;  /* 0x0000000000037941 */ /* 0x000fea0003800000 */
.L_x_11938:
        /* <DEDUP_REMOVED lines=44> */
.L_x_11937:
[----:B------:R-:W-:Y:S05]  /*cd70*/  BSYNC B2 ;  /* 0x0000000000027941 */ /* 0x000fea0003800000 */
.L_x_11936:
        /* <DEDUP_REMOVED lines=12> */
.L_x_11932:
[----:B------:R-:W-:Y:S05]  /*ce40*/  BSYNC B1 ;  /* 0x0000000000017941 */ /* 0x000fea0003800000 */
.L_x_11931:
[----:B------:R-:W-:Y:S01]  /*ce50*/  FADD.FTZ R118, RZ, R68 ;  /* 0x00000044ff767221 */ /* 0x000fe20000010000 */
[----:B------:R-:W-:Y:S01]  /*ce60*/  BSSY B1, `(.L_x_11940) ;  /* 0x0000038000017945 */ /* 0x000fe20003800000 */
[----:B------:R-:W-:Y:S01]  /*ce70*/  IMAD.WIDE.U32 R136, R135, R136, c[0x0][0x188] ;  /* 0x0000620087887625 */ /* 0x000fe200078e0088 */
[----:B------:R-:W-:-:S03]  /*ce80*/  ISETP.NE.AND P1, PT, R0, RZ, PT ;  /* 0x000000ff0000720c */ /* 0x000fc60003f25270 */
        /* <DEDUP_REMOVED lines=53> */
.L_x_11941:
[----:B0-----:R-:W-:Y:S05]  /*d1e0*/  BSYNC B1 ;  /* 0x0000000000017941 */ /* 0x001fea0003800000 */
.L_x_11940:
[----:B------:R-:W-:Y:S01]  /*d1f0*/  FADD.FTZ R131, R140, R99 ;  /* 0x000000638c837221 */ /* 0x000fe20000010000 */
[----:B------:R-:W-:Y:S05]  /*d200*/  BRA.DIV ~URZ, `(.L_x_11942) ;  /* 0x000011027f007947 */ /* 0x000fea000b800000 */
[----:B------:R0:W1:Y:S02]  /*d210*/  SHFL.BFLY PT, R118, R131, 0x1, 0x1f ;  /* 0x0c201f0083767f89 */ /* 0x00006400000e0000 */
.L_x_11948:
        /* <DEDUP_REMOVED lines=84> */
.L_x_11949:
        /* <DEDUP_REMOVED lines=21> */
[----:B------:R-:W-:Y:S02]  /*d8b0*/  FADD.FTZ R120, -R123, R71 ;  /* 0x000000477b787221 */ /* 0x000fe40000010100 */
[----:B------:R-:W-:Y:S01]  /*d8c0*/  FMUL.FTZ R71, R131, R92 ;  /* 0x0000005c83477220 */ /* 0x000fe20000410000 */
[----:B------:R-:W-:Y:S01]  /*d8d0*/  PRMT R92, RZ, 0x5410, R53 ;  /* 0x00005410ff5c7816 */ /* 0x000fe20000000035 */
[----:B------:R-:W-:Y:S02]  /*d8e0*/  FADD.FTZ R158, -R123, R93 ;  /* 0x0000005d7b9e7221 */ /* 0x000fe40000010100 */
[----:B------:R-:W-:-:S02]  /*d8f0*/  FMUL.FTZ R93, R131, R70 ;  /* 0x00000046835d7220 */ /* 0x000fc40000410000 */
[----:B------:R-:W-:Y:S02]  /*d900*/  FADD.FTZ R164, -R123, R96 ;  /* 0x000000607ba47221 */ /* 0x000fe40000010100 */
[----:B------:R-:W-:Y:S01]  /*d910*/  FFMA.FTZ R92, R93, R92, R4 ;  /* 0x0000005c5d5c7223 */ /* 0x000fe20000010004 */
[----:B------:R-:W-:Y:S01]  /*d920*/  PRMT R93, RZ, 0x7610, R53 ;  /* 0x00007610ff5d7816 */ /* 0x000fe20000000035 */
[----:B------:R-:W-:Y:S02]  /*d930*/  FMUL.FTZ R96, R131, R120 ;  /* 0x0000007883607220 */ /* 0x000fe40000410000 */
[C---:B------:R-:W-:Y:S02]  /*d940*/  FADD.FTZ R74, -R123.reuse, R74 ;  /* 0x0000004a7b4a7221 */ /* 0x040fe40000010100 */
[C---:B------:R-:W-:Y:S02]  /*d950*/  FADD.FTZ R68, -R123.reuse, R68 ;  /* 0x000000447b447221 */ /* 0x040fe40000010100 */
[----:B------:R-:W-:-:S02]  /*d960*/  FADD.FTZ R121, -R123, R98 ;  /* 0x000000627b797221 */ /* 0x000fc40000010100 */
[----:B------:R-:W-:Y:S02]  /*d970*/  IMAD R130, R130, c[0x0][0x168], RZ ;  /* 0x00005a0082827a24 */ /* 0x000fe400078e02ff */
[C---:B------:R-:W-:Y:S02]  /*d980*/  FADD.FTZ R148, -R123.reuse, R85 ;  /* 0x000000557b947221 */ /* 0x040fe40000010100 */
[----:B------:R-:W-:Y:S01]  /*d990*/  FFMA.FTZ R93, R96, R93, R5 ;  /* 0x0000005d605d7223 */ /* 0x000fe20000010005 */
[----:B------:R-:W-:Y:S01]  /*d9a0*/  PRMT R96, RZ, 0x5410, R52 ;  /* 0x00005410ff607816 */ /* 0x000fe20000000034 */
[----:B------:R-:W-:Y:S02]  /*d9b0*/  FADD.FTZ R152, -R123, R89 ;  /* 0x000000597b987221 */ /* 0x000fe40000010100 */
[C---:B------:R-:W-:Y:S02]  /*d9c0*/  FMUL.FTZ R85, R131.reuse, R74 ;  /* 0x0000004a83557220 */ /* 0x040fe40000410000 */
[----:B------:R-:W-:-:S02]  /*d9d0*/  FMUL.FTZ R89, R131, R68 ;  /* 0x0000004483597220 */ /* 0x000fc40000410000 */
[----:B------:R-:W-:Y:S01]  /*d9e0*/  FMUL.FTZ R74, R131, R121 ;  /* 0x00000079834a7220 */ /* 0x000fe20000410000 */
[----:B------:R-:W-:Y:S01]  /*d9f0*/  SHF.R.S32.HI R121, RZ, 0x1f, R130 ;  /* 0x0000001fff797819 */ /* 0x000fe20000011482 */
[----:B------:R-:W-:Y:S02]  /*da00*/  FADD.FTZ R136, -R123, R77 ;  /* 0x0000004d7b887221 */ /* 0x000fe40000010100 */
[----:B------:R-:W-:Y:S01]  /*da10*/  FFMA.FTZ R96, R89, R96, R2 ;  /* 0x0000006059607223 */ /* 0x000fe20000010002 */
[----:B------:R-:W-:Y:S01]  /*da20*/  LEA.HI R89, R121, R130, RZ, 0x3 ;  /* 0x0000008279597211 */ /* 0x000fe200078f18ff */
[----:B------:R-:W-:Y:S01]  /*da30*/  FMUL.FTZ R68, R131, R136 ;  /* 0x0000008883447220 */ /* 0x000fe20000410000 */
[----:B------:R-:W-:Y:S01]  /*da40*/  PRMT R121, RZ, 0x7610, R48 ;  /* 0x00007610ff797816 */ /* 0x000fe20000000030 */
[----:B------:R-:W-:Y:S01]  /*da50*/  FADD.FTZ R154, -R123, R90 ;  /* 0x0000005a7b9a7221 */ /* 0x000fe20000010100 */
[----:B------:R-:W-:Y:S01]  /*da60*/  LEA.HI.SX32 R89, R89, R0, 0x1d ;  /* 0x0000000059597211 */ /* 0x000fe200078feaff */
[----:B------:R-:W-:-:S02]  /*da70*/  FADD.FTZ R162, -R123, R95 ;  /* 0x0000005f7ba27221 */ /* 0x000fc40000010100 */
[----:B------:R-:W-:Y:S01]  /*da80*/  FFMA.FTZ R121, R68, R121, R11 ;  /* 0x0000007944797223 */ /* 0x000fe2000001000b */
[----:B------:R-:W-:Y:S01]  /*da90*/  PRMT R68, RZ, 0x5410, R47 ;  /* 0x00005410ff447816 */ /* 0x000fe2000000002f */
[----:B------:R-:W-:Y:S02]  /*daa0*/  FMUL.FTZ R95, R131, R154 ;  /* 0x0000009a835f7220 */ /* 0x000fe40000410000 */
        /* <DEDUP_REMOVED lines=9> */
[----:B------:R-:W-:Y:S02]  /*db40*/  FADD.FTZ R118, -R123, R69 ;  /* 0x000000457b767221 */ /* 0x000fe40000010100 */
[----:B------:R-:W-:Y:S01]  /*db50*/  FMUL.FTZ R77, R131, R88 ;  /* 0x00000058834d7220 */ /* 0x000fe20000410000 */
[----:B------:R-:W-:Y:S01]  /*db60*/  PRMT R88, RZ, 0x5410, R54 ;  /* 0x00005410ff587816 */ /* 0x000fe20000000036 */
[----:B------:R-:W-:-:S02]  /*db70*/  FADD.FTZ R80, -R123, R80 ;  /* 0x000000507b507221 */ /* 0x000fc40000010100 */
[----:B------:R-:W-:Y:S02]  /*db80*/  FADD.FTZ R144, -R123, R83 ;  /* 0x000000537b907221 */ /* 0x000fe40000010100 */
[----:B------:R-:W-:Y:S02]  /*db90*/  FMUL.FTZ R90, R131, R118 ;  /* 0x00000076835a7220 */ /* 0x000fe40000410000 */
[----:B------:R-:W-:Y:S02]  /*dba0*/  FADD.FTZ R83, -R123, R97 ;  /* 0x000000617b537221 */ /* 0x000fe40000010100 */
[----:B------:R-:W-:Y:S01]  /*dbb0*/  FFMA.FTZ R118, R77, R68, R22 ;  /* 0x000000444d767223 */ /* 0x000fe20000010016 */
[----:B------:R-:W-:Y:S01]  /*dbc0*/  PRMT R68, RZ, 0x7610, R46 ;  /* 0x00007610ff447816 */ /* 0x000fe2000000002e */
[C---:B------:R-:W-:Y:S02]  /*dbd0*/  FMUL.FTZ R97, R131.reuse, R80 ;  /* 0x0000005083617220 */ /* 0x040fe40000410000 */
[----:B------:R-:W-:-:S02]  /*dbe0*/  FMUL.FTZ R80, R131, R152 ;  /* 0x0000009883507220 */ /* 0x000fc40000410000 */
[C---:B------:R-:W-:Y:S02]  /*dbf0*/  FADD.FTZ R86, -R123.reuse, R86 ;  /* 0x000000567b567221 */ /* 0x040fe40000010100 */
[----:B------:R-:W-:Y:S01]  /*dc00*/  FFMA.FTZ R135, R80, R68, R23 ;  /* 0x0000004450877223 */ /* 0x000fe20000010017 */
[----:B------:R-:W-:Y:S01]  /*dc10*/  PRMT R68, RZ, 0x5410, R45 ;  /* 0x00005410ff447816 */ /* 0x000fe2000000002d */
[----:B------:R-:W-:Y:S02]  /*dc20*/  FADD.FTZ R132, -R123, R75 ;  /* 0x0000004b7b847221 */ /* 0x000fe40000010100 */
[----:B------:R-:W-:Y:S01]  /*dc30*/  FMUL.FTZ R75, R131, R86 ;  /* 0x00000056834b7220 */ /* 0x000fe20000410000 */
[----:B------:R-:W-:Y:S01]  /*dc40*/  PRMT R86, RZ, 0x5410, R55 ;  /* 0x00005410ff567816 */ /* 0x000fe20000000037 */
[C---:B------:R-:W-:Y:S02]  /*dc50*/  FADD.FTZ R78, -R123.reuse, R78 ;  /* 0x0000004e7b4e7221 */ /* 0x040fe40000010100 */
[----:B------:R-:W-:-:S02]  /*dc60*/  FADD.FTZ R150, -R123, R87 ;  /* 0x000000577b967221 */ /* 0x000fc40000010100 */
[----:B------:R-:W-:Y:S01]  /*dc70*/  FFMA.FTZ R77, R75, R68, R20 ;  /* 0x000000444b4d7223 */ /* 0x000fe20000010014 */
[----:B------:R-:W-:Y:S01]  /*dc80*/  PRMT R68, RZ, 0x7610, R45 ;  /* 0x00007610ff447816 */ /* 0x000fe2000000002d */
[C---:B------:R-:W-:Y:S02]  /*dc90*/  FMUL.FTZ R87, R131.reuse, R78 ;  /* 0x0000004e83577220 */ /* 0x040fe40000410000 */
[----:B------:R-:W-:Y:S02]  /*dca0*/  FMUL.FTZ R78, R131, R150 ;  /* 0x00000096834e7220 */ /* 0x000fe40000410000 */
[C---:B------:R-:W-:Y:S02]  /*dcb0*/  FADD.FTZ R146, -R123.reuse, R84 ;  /* 0x000000547b927221 */ /* 0x040fe40000010100 */
[----:B------:R-:W-:Y:S01]  /*dcc0*/  FFMA.FTZ R82, R78, R68, R21 ;  /* 0x000000444e527223 */ /* 0x000fe20000010015 */
[----:B------:R-:W-:Y:S01]  /*dcd0*/  PRMT R68, RZ, 0x5410, R44 ;  /* 0x00005410ff447816 */ /* 0x000fe2000000002c */
[----:B------:R-:W-:Y:S01]  /*dce0*/  FADD.FTZ R122, -R123, R73 ;  /* 0x000000497b7a7221 */ /* 0x000fe20000010100 */
[----:B------:R-:W-:Y:S01]  /*dcf0*/  F2FP.BF16.PACK_AB R78, R135, R118 ;  /* 0x00000076874e723e */ /* 0x000fe200000010ff */
[----:B------:R-:W-:Y:S01]  /*dd00*/  FMUL.FTZ R73, R131, R146 ;  /* 0x0000009283497220 */ /* 0x000fe20000410000 */
[----:B------:R-:W-:Y:S01]  /*dd10*/  F2FP.BF16.PACK_AB R77, R82, R77 ;  /* 0x0000004d524d723e */ /* 0x000fe200000010ff */
[----:B------:R-:W-:-:S02]  /*dd20*/  FADD.FTZ R76, -R123, R76 ;  /* 0x0000004c7b4c7221 */ /* 0x000fc40000010100 */
[----:B------:R-:W-:Y:S01]  /*dd30*/  FFMA.FTZ R80, R73, R68, R18 ;  /* 0x0000004449507223 */ /* 0x000fe20000010012 */
[----:B------:R-:W-:Y:S01]  /*dd40*/  PRMT R68, RZ, 0x7610, R44 ;  /* 0x00007610ff447816 */ /* 0x000fe2000000002c */
[----:B------:R-:W-:Y:S02]  /*dd50*/  FMUL.FTZ R69, R131, R76 ;  /* 0x0000004c83457220 */ /* 0x000fe40000410000 */
[----:B------:R-:W-:Y:S02]  /*dd60*/  FADD.FTZ R72, -R123, R72 ;  /* 0x000000487b487221 */ /* 0x000fe40000010100 */
[----:B------:R-:W-:Y:S02]  /*dd70*/  FMUL.FTZ R76, R131, R148 ;  /* 0x00000094834c7220 */ /* 0x000fe40000410000 */
[C---:B------:R-:W-:Y:S02]  /*dd80*/  FADD.FTZ R140, -R123.reuse, R79 ;  /* 0x0000004f7b8c7221 */ /* 0x040fe40000010100 */
[----:B------:R-:W-:-:S02]  /*dd90*/  FADD.FTZ R142, -R123, R81 ;  /* 0x000000517b8e7221 */ /* 0x000fc40000010100 */
[C---:B------:R-:W-:Y:S02]  /*dda0*/  FADD.FTZ R160, -R123.reuse, R94 ;  /* 0x0000005e7ba07221 */ /* 0x040fe40000010100 */
[----:B------:R-:W-:Y:S02]  /*ddb0*/  FADD.FTZ R99, -R123, R99 ;  /* 0x000000637b637221 */ /* 0x000fe40000010100 */
[C---:B------:R-:W-:Y:S02]  /*ddc0*/  FMUL.FTZ R91, R131.reuse, R72 ;  /* 0x00000048835b7220 */ /* 0x040fe40000410000 */
[----:B------:R-:W-:Y:S01]  /*ddd0*/  FFMA.FTZ R123, R76, R68, R19 ;  /* 0x000000444c7b7223 */ /* 0x000fe20000010013 */
[----:B------:R-:W-:Y:S01]  /*dde0*/  PRMT R68, RZ, 0x5410, R43 ;  /* 0x00005410ff447816 */ /* 0x000fe2000000002b */
        /* <DEDUP_REMOVED lines=40> */
[--C-:B------:R-:W-:Y:S01]  /*e070*/  PRMT R98, RZ, 0x5410, R49.reuse ;  /* 0x00005410ff627816 */ /* 0x100fe20000000031 */
[----:B------:R-:W-:Y:S01]  /*e080*/  FFMA.FTZ R81, R81, R68, R110 ;  /* 0x0000004451517223 */ /* 0x000fe2000001006e */
[----:B------:R-:W-:Y:S02]  /*e090*/  PRMT R68, RZ, 0x5410, R40 ;  /* 0x00005410ff447816 */ /* 0x000fe40000000028 */
[----:B------:R-:W-:Y:S01]  /*e0a0*/  IADD3 R88, R89, 0x20, RZ ;  /* 0x0000002059587810 */ /* 0x000fe20007ffe0ff */
[----:B------:R-:W-:Y:S01]  /*e0b0*/  FFMA.FTZ R87, R87, R98, R12 ;  /* 0x0000006257577223 */ /* 0x000fe2000001000c */
[----:B------:R-:W-:Y:S01]  /*e0c0*/  PRMT R98, RZ, 0x7610, R49 ;  /* 0x00007610ff627816 */ /* 0x000fe20000000031 */
[----:B------:R-:W-:Y:S01]  /*e0d0*/  FFMA.FTZ R122, R71, R68, R102 ;  /* 0x00000044477a7223 */ /* 0x000fe20000010066 */
[----:B------:R-:W-:Y:S01]  /*e0e0*/  F2FP.BF16.PACK_AB R71, R86, R85 ;  /* 0x000000555647723e */ /* 0x000fe200000010ff */
[----:B------:R-:W-:Y:S01]  /*e0f0*/  HFMA2.MMA R85, -RZ, RZ, 0, 9.5367431640625e-07 ;  /* 0x00000010ff557435 */ /* 0x000fe200000001ff */
[----:B------:R-:W-:Y:S01]  /*e100*/  PRMT R68, RZ, 0x7610, R40 ;  /* 0x00007610ff447816 */ /* 0x000fe20000000028 */
[----:B------:R-:W-:Y:S01]  /*e110*/  FFMA.FTZ R84, R84, R98, R13 ;  /* 0x0000006254547223 */ /* 0x000fe2000001000d */
[----:B------:R-:W-:-:S02]  /*e120*/  PRMT R98, RZ, 0x5410, R48 ;  /* 0x00005410ff627816 */ /* 0x000fc40000000030 */
[----:B------:R-:W-:Y:S01]  /*e130*/  IADD3 R86, R89, 0x40, RZ ;  /* 0x0000004059567810 */ /* 0x000fe20007ffe0ff */
[----:B------:R-:W-:Y:S01]  /*e140*/  FFMA.FTZ R131, R79, R68, R104 ;  /* 0x000000444f837223 */ /* 0x000fe20000010068 */
[----:B------:R-:W-:Y:S01]  /*e150*/  F2FP.BF16.PACK_AB R73, R84, R87 ;  /* 0x000000575449723e */ /* 0x000fe200000010ff */
[----:B------:R-:W-:Y:S01]  /*e160*/  FFMA.FTZ R98, R69, R98, R10 ;  /* 0x0000006245627223 */ /* 0x000fe2000001000a */
[C---:B------:R-:W-:Y:S01]  /*e170*/  IADD3 R84, R89.reuse, 0x60, RZ ;  /* 0x0000006059547810 */ /* 0x040fe20007ffe0ff */
[-C--:B------:R-:W-:Y:S01]  /*e180*/  IMAD.WIDE.U32 R90, R89, R85.reuse, c[0x0][0x208] ;  /* 0x00008200595a7625 */ /* 0x080fe200078e0055 */
[----:B------:R-:W-:Y:S02]  /*e190*/  F2FP.BF16.PACK_AB R69, R93, R92 ;  /* 0x0000005c5d45723e */ /* 0x000fe400000010ff */
        /* <DEDUP_REMOVED lines=15> */
.L_x_11945:
[----:B-1----:R-:W-:Y:S05]  /*e290*/  BSYNC B1 ;  /* 0x0000000000017941 */ /* 0x002fea0003800000 */
.L_x_11944:
[----:B0-----:R-:W-:-:S04]  /*e2a0*/  IMAD.MOV.U32 R68, RZ, RZ, c[0x0][0x160] ;  /* 0x00005800ff447624 */ /* 0x001fc800078e00ff */
[----:B------:R-:W-:-:S05]  /*e2b0*/  IMAD R103, R68, 0x4, R103 ;  /* 0x0000000444677824 */ /* 0x000fca00078e0267 */
[----:B------:R-:W-:-:S13]  /*e2c0*/  ISETP.GE.AND P0, PT, R103, c[0x0][0x164], PT ;  /* 0x0000590067007a0c */ /* 0x000fda0003f06270 */
[----:B------:R-:W-:Y:S01]  /*e2d0*/  @P0 CALL.REL.NOINC `(.L_x_11946) ;  /* 0x0000001000000944 */ /* 0x000fe20003c00000 */
[----:B------:R-:W-:Y:S05]  /*e2e0*/  BRA `(.L_x_11947) ;  /* 0xffff26c000007947 */ /* 0x000fea000383ffff */
.L_x_11946:
[----:B------:R-:W-:Y:S05]  /*e2f0*/  BSYNC B0 ;  /* 0x0000000000007941 */ /* 0x000fea0003800000 */
.L_x_11645:
[----:B------:R-:W-:Y:S05]  /*e300*/  EXIT ;  /* 0x000000000000794d */ /* 0x000fea0003800000 */
.L_x_11942:
[----:B------:R-:W-:Y:S01]  /*e310*/  IMAD.MOV.U32 R122, RZ, RZ, 0x1 ;  /* 0x00000001ff7a7424 */ /* 0x000fe200078e00ff */
[----:B------:R-:W-:Y:S01]  /*e320*/  MOV R118, 0xe360 ;  /* 0x0000e36000767802 */ /* 0x000fe20000000f00 */
[----:B------:R-:W-:Y:S02]  /*e330*/  IMAD.MOV.U32 R120, RZ, RZ, 0x1f ;  /* 0x0000001fff787424 */ /* 0x000fe400078e00ff */
[----:B------:R-:W-:Y:S02]  /*e340*/  IMAD.MOV.U32 R121, RZ, RZ, -0x1 ;  /* 0xffffffffff797424 */ /* 0x000fe400078e00ff */
[----:B------:R-:W-:Y:S05]  /*e350*/  CALL.REL.NOINC `($__internal_63_$__cuda_sm70_shflsync_bfly_p) ;  /* 0x0000079000007944 */ /* 0x000fea0003c00000 */
[----:B-1----:R-:W-:Y:S01]  /*e360*/  MOV R118, R122 ;  /* 0x0000007a00767202 */ /* 0x002fe20000000f00 */
[----:B0-----:R-:W-:Y:S05]  /*e370*/  BRA `(.L_x_11948) ;  /* 0xffffeea000007947 */ /* 0x001fea000383ffff */
.L_x_11943:
[----:B------:R-:W-:Y:S01]  /*e380*/  IMAD.MOV.U32 R122, RZ, RZ, 0x2 ;  /* 0x00000002ff7a7424 */ /* 0x000fe200078e00ff */
[----:B------:R-:W-:Y:S01]  /*e390*/  MOV R118, 0xe3d0 ;  /* 0x0000e3d000767802 */ /* 0x000fe20000000f00 */
[----:B------:R-:W-:Y:S02]  /*e3a0*/  IMAD.MOV.U32 R120, RZ, RZ, 0x1f ;  /* 0x0000001fff787424 */ /* 0x000fe400078e00ff */
[----:B------:R-:W-:Y:S02]  /*e3b0*/  IMAD.MOV.U32 R121, RZ, RZ, -0x1 ;  /* 0xffffffffff797424 */ /* 0x000fe400078e00ff */
[----:B------:R-:W-:Y:S05]  /*e3c0*/  CALL.REL.NOINC `($__internal_63_$__cuda_sm70_shflsync_bfly_p) ;  /* 0x0000072000007944 */ /* 0x000fea0003c00000 */
[----:B01----:R-:W-:Y:S01]  /*e3d0*/  FADD.FTZ R131, R131, R122 ;  /* 0x0000007a83837221 */ /* 0x003fe20000010000 */
[----:B------:R-:W-:Y:S01]  /*e3e0*/  MOV R121, 0xffffffff ;  /* 0xffffffff00797802 */ /* 0x000fe20000000f00 */
[----:B------:R-:W-:Y:S01]  /*e3f0*/  IMAD.MOV.U32 R122, RZ, RZ, 0x4 ;  /* 0x00000004ff7a7424 */ /* 0x000fe200078e00ff */
[----:B------:R-:W-:Y:S01]  /*e400*/  MOV R118, 0xe430 ;  /* 0x0000e43000767802 */ /* 0x000fe20000000f00 */
[----:B------:R-:W-:-:S02]  /*e410*/  IMAD.MOV.U32 R120, RZ, RZ, 0x1f ;  /* 0x0000001fff787424 */ /* 0x000fc400078e00ff */
[----:B------:R-:W-:Y:S05]  /*e420*/  CALL.REL.NOINC `($__internal_63_$__cuda_sm70_shflsync_bfly_p) ;  /* 0x000006c000007944 */ /* 0x000fea0003c00000 */
[----:B01----:R-:W-:Y:S01]  /*e430*/  FADD.FTZ R131, R131, R122 ;  /* 0x0000007a83837221 */ /* 0x003fe20000010000 */
[----:B------:R-:W-:Y:S01]  /*e440*/  MOV R118, 0xe490 ;  /* 0x0000e49000767802 */ /* 0x000fe20000000f00 */
[----:B------:R-:W-:-:S02]  /*e450*/  IMAD.MOV.U32 R122, RZ, RZ, 0x8 ;  /* 0x00000008ff7a7424 */ /* 0x000fc400078e00ff */
[----:B------:R-:W-:Y:S02]  /*e460*/  IMAD.MOV.U32 R120, RZ, RZ, 0x1f ;  /* 0x0000001fff787424 */ /* 0x000fe400078e00ff */
[----:B------:R-:W-:Y:S02]  /*e470*/  IMAD.MOV.U32 R121, RZ, RZ, -0x1 ;  /* 0xffffffffff797424 */ /* 0x000fe400078e00ff */
[----:B------:R-:W-:Y:S05]  /*e480*/  CALL.REL.NOINC `($__internal_63_$__cuda_sm70_shflsync_bfly_p) ;  /* 0x0000066000007944 */ /* 0x000fea0003c00000 */
[----:B01----:R-:W-:Y:S01]  /*e490*/  FADD.FTZ R131, R131, R122 ;  /* 0x0000007a83837221 */ /* 0x003fe20000010000 */
[----:B------:R-:W-:Y:S01]  /*e4a0*/  MOV R121, 0xffffffff ;  /* 0xffffffff00797802 */ /* 0x000fe20000000f00 */
[----:B------:R-:W-:Y:S01]  /*e4b0*/  IMAD.MOV.U32 R122, RZ, RZ, 0x10 ;  /* 0x00000010ff7a7424 */ /* 0x000fe200078e00ff */
[----:B------:R-:W-:Y:S01]  /*e4c0*/  MOV R118, 0xe4f0 ;  /* 0x0000e4f000767802 */ /* 0x000fe20000000f00 */
[----:B------:R-:W-:Y:S02]  /*e4d0*/  IMAD.MOV.U32 R120, RZ, RZ, 0x1f ;  /* 0x0000001fff787424 */ /* 0x000fe400078e00ff */
[----:B------:R-:W-:Y:S05]  /*e4e0*/  CALL.REL.NOINC `($__internal_63_$__cuda_sm70_shflsync_bfly_p) ;  /* 0x0000060000007944 */ /* 0x000fea0003c00000 */
[----:B-1----:R-:W-:Y:S02]  /*e4f0*/  FADD.FTZ R122, R131, R122 ;  /* 0x0000007a837a7221 */ /* 0x002fe40000010000 */
[----:B0-----:R-:W-:Y:S02]  /*e500*/  IMAD.MOV.U32 R120, RZ, RZ, 0x1f ;  /* 0x0000001fff787424 */ /* 0x001fe400078e00ff */
        /* <DEDUP_REMOVED lines=65> */
[----:B------:R-:W-:Y:S02]  /*e920*/  IMAD.MOV.U32 R121, RZ, RZ, -0x1 ;  /* 0xffffffffff797424 */ /* 0x000fe400078e00ff */
[----:B------:R-:W-:Y:S01]  /*e930*/  FFMA.FTZ R131, R119, R119, R118 ;  /* 0x0000007777837223 */ /* 0x000fe20000010076 */
[----:B------:R-:W-:-:S02]  /*e940*/  MOV R118, 0xe960 ;  /* 0x0000e96000767802 */ /* 0x000fc40000000f00 */
        /* <DEDUP_REMOVED lines=19> */
[----:B01----:R-:W-:Y:S01]  /*ea80*/  FADD.FTZ R131, R131, R122 ;  /* 0x0000007a83837221 */ /* 0x003fe20000010000 */
[----:B------:R-:W-:Y:S01]  /*ea90*/  MOV R118, 0xeae0 ;  /* 0x0000eae000767802 */ /* 0x000fe20000000f00 */
[----:B------:R-:W-:Y:S02]  /*eaa0*/  IMAD.MOV.U32 R122, RZ, RZ, 0x10 ;  /* 0x00000010ff7a7424 */ /* 0x000fe400078e00ff */
[----:B------:R-:W-:-:S02]  /*eab0*/  IMAD.MOV.U32 R120, RZ, RZ, 0x1f ;  /* 0x0000001fff787424 */ /* 0x000fc400078e00ff */
[----:B------:R-:W-:Y:S02]  /*eac0*/  IMAD.MOV.U32 R121, RZ, RZ, -0x1 ;  /* 0xffffffffff797424 */ /* 0x000fe400078e00ff */
[----:B------:R-:W-:Y:S05]  /*ead0*/  CALL.REL.NOINC `($__internal_63_$__cuda_sm70_shflsync_bfly_p) ;  /* 0x0000001000007944 */ /* 0x000fea0003c00000 */
[----:B01----:R-:W-:Y:S05]  /*eae0*/  BRA `(.L_x_11949) ;  /* 0xffffec7000007947 */ /* 0x003fea000383ffff */
        .weak           $__internal_63_$__cuda_sm70_shflsync_bfly_p
        .type           $__internal_63_$__cuda_sm70_shflsync_bfly_p,@function
        .size           $__internal_63_$__cuda_sm70_shflsync_bfly_p,(.L_x_29203 - $__internal_63_$__cuda_sm70_shflsync_bfly_p)
$__internal_63_$__cuda_sm70_shflsync_bfly_p:
[----:B------:R-:W-:Y:S01]  /*eaf0*/  IMAD.MOV.U32 R119, RZ, RZ, 0x0 ;  /* 0x00000000ff777424 */ /* 0x000fe200078e00ff */
[----:B------:R-:W-:Y:S04]  /*eb00*/  WARPSYNC R121 ;  /* 0x0000007900007348 */ /* 0x000fe80003800000 */
[----:B------:R0:W1:Y:S01]  /*eb10*/  SHFL.BFLY PT, R122, R131, R122, R120 ;  /* 0x0c00007a837a7389 */ /* 0x00006200000e0078 */
[----:B------:R-:W-:Y:S05]  /*eb20*/  RET.REL.NODEC R118 `(_ZN10layer_norm13ln_fwd_kernelINS_13Kernel_traitsI13__nv_bfloat16S2_fS2_fjLj1024ELj1ELj4ELj1ELj16ENS_18Kernel_traits_baseILj1024ES2_S2_fS2_fjLj128EEEEELb1ELb1ELb1ELb1EEEvNS_9FwdParamsE) ;  /* 0xffff14d076007950 */ /* 0x000fea0003c3ffff */
.L_x_11950:
        /* <DEDUP_REMOVED lines=13> */
.L_x_29203:


//--------------------- .text._ZN10layer_norm13ln_fwd_kernelINS_13Kernel_traitsIf13__nv_bfloat16fS2_fjLj1024ELj1ELj4ELj1ELj16ENS_18Kernel_traits_baseILj1024EfS2_fS2_fjLj128EEEEELb0ELb0ELb0ELb0EEEvNS_9FwdParamsE --------------------------
	.section	.text._ZN10layer_norm13ln_fwd_kernelINS_13Kernel_traitsIf13__nv_bfloat16fS2_fjLj1024ELj1ELj4ELj1ELj16ENS_18Kernel_traits_baseILj1024EfS2_fS2_fjLj128EEEEELb0ELb0ELb0ELb0EEEvNS_9FwdParamsE,"ax",@progbits
	.sectioninfo	@"SHI_REGISTERS=126"
	.align	128
        .global         _ZN10layer_norm13ln_fwd_kernelINS_13Kernel_traitsIf13__nv_bfloat16fS2_fjLj1024ELj1ELj4ELj1ELj16ENS_18Kernel_traits_baseILj1024EfS2_fS2_fjLj128EEEEELb0ELb0ELb0ELb0EEEvNS_9FwdParamsE
        .type           _ZN10layer_norm13ln_fwd_kernelINS_13Kernel_traitsIf13__nv_bfloat16fS2_fjLj1024ELj1ELj4ELj1ELj16ENS_18Kernel_traits_baseILj1024EfS2_fS2_fjLj128EEEEELb0ELb0ELb0ELb0EEEvNS_9FwdParamsE,@function
        .size           _ZN10layer_norm13ln_fwd_kernelINS_13Kernel_traitsIf13__nv_bfloat16fS2_fjLj1024ELj1ELj4ELj1ELj16ENS_18Kernel_traits_baseILj1024EfS2_fS2_fjLj128EEEEELb0ELb0ELb0ELb0EEEvNS_9FwdParamsE,(.L_x_29204 - _ZN10layer_norm13ln_fwd_kernelINS_13Kernel_traitsIf13__nv_bfloat16fS2_fjLj1024ELj1ELj4ELj1ELj16ENS_18Kernel_traits_baseILj1024EfS2_fS2_fjLj128EEEEELb0ELb0ELb0ELb0EEEvNS_9FwdParamsE)
        .other          _ZN10layer_norm13ln_fwd_kernelINS_13Kernel_traitsIf13__nv_bfloat16fS2_fjLj1024ELj1ELj4ELj1ELj16ENS_18Kernel_traits_baseILj1024EfS2_fS2_fjLj128EEEEELb0ELb0ELb0ELb0EEEvNS_9FwdParamsE,@"STO_CUDA_ENTRY STV_DEFAULT"
_ZN10layer_norm13ln_fwd_kernelINS_13Kernel_traitsIf13__nv_bfloat16fS2_fjLj1024ELj1ELj4ELj1ELj16ENS_18Kernel_traits_baseILj1024EfS2_fS2_fjLj128EEEEELb0ELb0ELb0ELb0EEEvNS_9FwdParamsE:
.text._ZN10layer_norm13ln_fwd_kernelINS_13Kernel_traitsIf13__nv_bfloat16fS2_fjLj1024ELj1ELj4ELj1ELj16ENS_18Kernel_traits_baseILj1024EfS2_fS2_fjLj128EEEEELb0ELb0ELb0ELb0EEEvNS_9FwdParamsE:
        /* <DEDUP_REMOVED lines=35> */
.L_x_11952:
[----:B------:R-:W-:Y:S05]  /*0230*/  BSYNC B0 ;  /* 0x0000000000007941 */ /* 0x000fea0003800000 */
.L_x_11951:
        /* <DEDUP_REMOVED lines=17> */
.L_x_11954:
[----:B------:R-:W-:Y:S05]  /*0350*/  BSYNC B0 ;  /* 0x0000000000007941 */ /* 0x000fea0003800000 */
.L_x_11953:
        /* <DEDUP_REMOVED lines=17> */
.L_x_11956:
[----:B------:R-:W-:Y:S05]  /*0470*/  BSYNC B0 ;  /* 0x0000000000007941 */ /* 0x000fea0003800000 */
.L_x_11955:
        /* <DEDUP_REMOVED lines=10> */
[----:B------:R0:W5:Y:S05]  /*0520*/  LDG.E.128 R8, [R2.64] ;  /* 0x0000000402087981 */ /* 0x00016a000c1e1d00 */
[----:B------:R-:W-:-:S04]  /*0530*/  @P3 LEA R68, P5, R6, c[0x0][0x218], 0x5 ;  /* 0x0000860006443a11 */ /* 0x000fc800078a28ff */
[----:B------:R-:W-:Y:S02]  /*0540*/  @P3 LEA.HI.X R69, R6, c[0x0][0x21c], RZ, 0x5, P5 ;  /* 0x0000870006453a11 */ /* 0x000fe400028f2cff */
[----:B------:R0:W5:Y:S04]  /*0550*/  LDG.E.128 R4, [R2.64+0x10] ;  /* 0x0000100402047981 */ /* 0x000168000c1e1d00 */
[----:B------:R0:W5:Y:S04]  /*0560*/  @P3 LDG.E.128 R16, [R68.64] ;  /* 0x0000000444103981 */ /* 0x000168000c1e1d00 */
[----:B------:R0:W5:Y:S02]  /*0570*/  @P3 LDG.E.128 R12, [R68.64+0x10] ;  /* 0x00001004440c3981 */ /* 0x000164000c1e1d00 */
.L_x_11958:
[----:B------:R-:W-:Y:S05]  /*0580*/  BSYNC B0 ;  /* 0x0000000000007941 */ /* 0x000fea0003800000 */
.L_x_11957:
[----:B------:R-:W-:Y:S05]  /*0590*/  @P4 EXIT ;  /* 0x000000000000494d */ /* 0x000fea0003800000 */
[----:B0-----:R-:W-:Y:S01]  /*05a0*/  MOV R2, R70 ;  /* 0x0000004600027202 */ /* 0x001fe20000000f00 */
[----:B------:R-:W-:-:S02]  /*05b0*/  ULDC.U8 UR6, c[0x0][0x1f0] ;  /* 0x00007c0000067ab9 */ /* 0x000fc40000000000 */
.L_x_11978:
        /* <DEDUP_REMOVED lines=56> */
.L_x_11960:
[----:B------:R-:W-:Y:S05]  /*0940*/  BSYNC B0 ;  /* 0x0000000000007941 */ /* 0x000fea0003800000 */
.L_x_11959:
        /* <DEDUP_REMOVED lines=43> */
.L_x_11962:
[----:B------:R-:W-:Y:S05]  /*0c00*/  BSYNC B0 ;  /* 0x0000000000007941 */ /* 0x000fea0003800000 */
.L_x_11961:
        /* <DEDUP_REMOVED lines=42> */
.L_x_11964:
[----:B------:R-:W-:Y:S05]  /*0eb0*/  BSYNC B0 ;  /* 0x0000000000007941 */ /* 0x000fea0003800000 */
.L_x_11963:
        /* <DEDUP_REMOVED lines=12> */
[----:B0-----:R-:W-:Y:S02]  /*0f80*/  LEA R112, P4, R110, c[0x0][0x188], 0x5 ;  /* 0x000062006e707a11 */ /* 0x001fe400078828ff */
[----:B------:R-:W-:Y:S02]  /*0f90*/  ISETP.NE.AND.EX P3, PT, RZ, c[0x0][0x184], PT, P3 ;  /* 0x00006100ff007a0c */ /* 0x000fe40003f65330 */
[----:B--2---:R-:W-:-:S02]  /*0fa0*/  PRMT R105, RZ, 0x5410, R100 ;  /* 0x00005410ff697816 */ /* 0x004fc40000000064 */
        /* <DEDUP_REMOVED lines=12> */
[----:B------:R-:W-:Y:S01]  /*1070*/  LEA.HI.X R113, R110, c[0x0][0x18c], RZ, 0x5, P4 ;  /* 0x000063006e717a11 */ /* 0x000fe200020f2cff */
        /* <DEDUP_REMOVED lines=13> */
.L_x_11966:
[----:B------:R-:W-:Y:S05]  /*1150*/  BSYNC B0 ;  /* 0x0000000000007941 */ /* 0x000fea0003800000 */
.L_x_11965:
[----:B------:R-:W-:Y:S01]  /*1160*/  FADD.FTZ R108, RZ, R76 ;  /* 0x0000004cff6c7221 */ /* 0x000fe20000010000 */
        /* <DEDUP_REMOVED lines=13> */
[----:B0-----:R-:W-:-:S04]  /*1240*/  FADD.FTZ R113, R85, R108 ;  /* 0x0000006c55717221 */ /* 0x001fc80000010000 */
        /* <DEDUP_REMOVED lines=24> */
.L_x_11979:
        /* <DEDUP_REMOVED lines=85> */
.L_x_11980:
[----:B------:R-:W-:Y:S01]  /*1920*/  FMUL.FTZ R109, R108, R108 ;  /* 0x0000006c6c6d7220 */ /* 0x000fe20000410000 */
[----:B------:R-:W-:Y:S01]  /*1930*/  ISETP.NE.AND P3, PT, RZ, UR6, PT ;  /* 0x00000006ff007c0c */ /* 0x000fe2000bf65270 */
[----:B01----:R-:W-:Y:S01]  /*1940*/  FADD.FTZ R114, R113, R114 ;  /* 0x0000007271727221 */ /* 0x003fe20000010000 */
[----:B------:R-:W-:Y:S01]  /*1950*/  MOV R111, c[0x0][0x1e0] ;  /* 0x00007800006f7a02 */ /* 0x000fe20000000f00 */
[----:B------:R-:W-:Y:S01]  /*1960*/  BSSY B0, `(.L_x_11969) ;  /* 0x000002d000007945 */ /* 0x000fe20003800000 */
[----:B------:R-:W-:Y:S02]  /*1970*/  FSEL R110, R109, RZ, P3 ;  /* 0x000000ff6d6e7208 */ /* 0x000fe40001800000 */
[----:B------:R-:W-:Y:S01]  /*1980*/  @!P6 MOV R115, 0x4 ;  /* 0x000000040073e802 */ /* 0x000fe20000000f00 */
[----:B------:R-:W-:Y:S01]  /*1990*/  FFMA.FTZ R109, R114, R111, c[0x0][0x228] ;  /* 0x00008a00726d7623 */ /* 0x000fe2000001006f */
[----:B------:R-:W-:Y:S02]  /*19a0*/  @!P6 MOV R111, 0x4 ;  /* 0x00000004006fe802 */ /* 0x000fe40000000f00 */
[----:B------:R-:W-:Y:S01]  /*19b0*/  FSEL R113, R108, RZ, !P3 ;  /* 0x000000ff6c717208 */ /* 0x000fe20005800000 */
[----:B------:R-:W-:-:S02]  /*19c0*/  FADD.FTZ R109, R109, R110 ;  /* 0x0000006e6d6d7221 */ /* 0x000fc40000010000 */
[C---:B------:R-:W-:Y:S02]  /*19d0*/  @!P6 IMAD.WIDE R110, R2.reuse, R111, c[0x0][0x1a0] ;  /* 0x00006800026ee625 */ /* 0x040fe400078e026f */
[----:B------:R-:W0:Y:S02]  /*19e0*/  MUFU.RSQ R112, R109 ;  /* 0x0000006d00707308 */ /* 0x000e240000001400 */
[----:B------:R-:W-:Y:S01]  /*19f0*/  @!P6 IMAD.WIDE R114, R2, R115, c[0x0][0x1a8] ;  /* 0x00006a000272e625 */ /* 0x000fe200078e0273 */
[----:B------:R1:W-:Y:S04]  /*1a00*/  @!P6 STG.E [R110.64], R108 ;  /* 0x0000006c6e00e986 */ /* 0x0003e8000c101904 */
[----:B0-----:R1:W-:Y:S01]  /*1a10*/  @!P6 STG.E [R114.64], R112 ;  /* 0x000000707200e986 */ /* 0x0013e2000c101904 */
[----:B------:R-:W-:Y:S05]  /*1a20*/  @!P0 BRA `(.L_x_11970) ;  /* 0x0000020000008947 */ /* 0x000fea0003800000 */
[--C-:B-1----:R-:W-:Y:S02]  /*1a30*/  FADD.FTZ R111, R77, -R113.reuse ;  /* 0x800000714d6f7221 */ /* 0x102fe40000010000 */
[----:B------:R-:W-:-:S02]  /*1a40*/  FADD.FTZ R109, R76, -R113 ;  /* 0x800000714c6d7221 */ /* 0x000fc40000010000 */
[----:B------:R-:W-:Y:S02]  /*1a50*/  FMUL.FTZ R110, R112, R111 ;  /* 0x0000006f706e7220 */ /* 0x000fe40000410000 */
        /* <DEDUP_REMOVED lines=29> */
.L_x_11970:
[----:B------:R-:W-:Y:S05]  /*1c30*/  BSYNC B0 ;  /* 0x0000000000007941 */ /* 0x000fea0003800000 */
.L_x_11969:
[----:B------:R-:W-:Y:S01]  /*1c40*/  ISETP.GE.U32.AND P3, PT, R0, 0x40, PT ;  /* 0x000000400000780c */ /* 0x000fe20003f66070 */
[----:B------:R-:W-:-:S12]  /*1c50*/  BSSY B0, `(.L_x_11971) ;  /* 0x0000022000007945 */ /* 0x000fd80003800000 */
[----:B------:R-:W-:Y:S05]  /*1c60*/  @!P3 BRA `(.L_x_11972) ;  /* 0x000002000000b947 */ /* 0x000fea0003800000 */
[--C-:B01----:R-:W-:Y:S02]  /*1c70*/  FADD.FTZ R111, R85, -R113.reuse ;  /* 0x80000071556f7221 */ /* 0x103fe40000010000 */
        /* <DEDUP_REMOVED lines=31> */
.L_x_11972:
[----:B------:R-:W-:Y:S05]  /*1e70*/  BSYNC B0 ;  /* 0x0000000000007941 */ /* 0x000fea0003800000 */
.L_x_11971:
[----:B------:R-:W-:Y:S01]  /*1e80*/  BSSY B0, `(.L_x_11973) ;  /* 0x0000022000007945 */ /* 0x000fe20003800000 */
        /* <DEDUP_REMOVED lines=33> */
.L_x_11974:
[----:B------:R-:W-:Y:S05]  /*20a0*/  BSYNC B0 ;  /* 0x0000000000007941 */ /* 0x000fea0003800000 */
.L_x_11973:
[----:B------:R-:W-:Y:S01]  /*20b0*/  BSSY B0, `(.L_x_11975) ;  /* 0x0000021000007945 */ /* 0x000fe20003800000 */
        /* <DEDUP_REMOVED lines=13> */
[----:B------:R-:W-:Y:S02]  /*2190*/  FFMA.FTZ R116, R7, R114, R15 ;  /* 0x0000007207747223 */ /* 0x000fe4000001000f */
[----:B------:R-:W-:Y:S02]  /*21a0*/  FFMA.FTZ R113, R5, R108, R13 ;  /* 0x0000006c05717223 */ /* 0x000fe4000001000d */
[C---:B------:R-:W-:Y:S02]  /*21b0*/  FMUL.FTZ R109, R112.reuse, R109 ;  /* 0x0000006d706d7220 */ /* 0x040fe40000410000 */
[C---:B------:R-:W-:Y:S01]  /*21c0*/  FMUL.FTZ R123, R112.reuse, R123 ;  /* 0x0000007b707b7220 */ /* 0x040fe20000410000 */
        /* <DEDUP_REMOVED lines=8> */
[----:B------:R-:W-:Y:S01]  /*2250*/  MOV R114, 0x10 ;  /* 0x0000001000727802 */ /* 0x000fe20000000f00 */
[----:B------:R-:W-:Y:S01]  /*2260*/  FFMA.FTZ R123, R6, R123, R14 ;  /* 0x0000007b067b7223 */ /* 0x000fe2000001000e */
[----:B------:R-:W-:-:S02]  /*2270*/  F2FP.BF16.PACK_AB R109, R112, R109 ;  /* 0x0000006d706d723e */ /* 0x000fc400000010ff */
[----:B------:R-:W-:Y:S01]  /*2280*/  F2FP.BF16.PACK_AB R108, R113, R108 ;  /* 0x0000006c716c723e */ /* 0x000fe200000010ff */
[----:B------:R-:W-:Y:S01]  /*2290*/  IMAD.WIDE.U32 R112, R3, R114, c[0x0][0x208] ;  /* 0x0000820003707625 */ /* 0x000fe200078e0072 */
[----:B------:R-:W-:-:S05]  /*22a0*/  F2FP.BF16.PACK_AB R111, R116, R123 ;  /* 0x0000007b746f723e */ /* 0x000fca00000010ff */
[----:B------:R0:W-:Y:S02]  /*22b0*/  STG.E.128 [R112.64], R108 ;  /* 0x0000006c70007986 */ /* 0x0001e4000c101d04 */
.L_x_11976:
[----:B------:R-:W-:Y:S05]  /*22c0*/  BSYNC B0 ;  /* 0x0000000000007941 */ /* 0x000fea0003800000 */
.L_x_11975:
[----:B------:R-:W-:-:S10]  /*22d0*/  HFMA2.MMA R3, -RZ, RZ, 0, 2.384185791015625e-07 ;  /* 0x00000004ff037435 */ /* 0x000fd400000001ff */
[----:B------:R-:W-:-:S05]  /*22e0*/  IMAD R2, R3, c[0x0][0x160], R2 ;  /* 0x0000580003027a24 */ /* 0x000fca00078e0202 */
[----:B------:R-:W-:-:S13]  /*22f0*/  ISETP.GE.AND P3, PT, R2, c[0x0][0x164], PT ;  /* 0x0000590002007a0c */ /* 0x000fda0003f66270 */
[----:B01---5:R-:W-:Y:S01]  /*2300*/  @P3 CALL.REL.NOINC `(.L_x_11977) ;  /* 0x0000001000003944 */ /* 0x023fe20003c00000 */
[----:B------:R-:W-:Y:S05]  /*2310*/  BRA `(.L_x_11978) ;  /* 0xffffe2a000007947 */ /* 0x000fea000383ffff */
.L_x_11977:
[----:B------:R-:W-:Y:S05]  /*2320*/  EXIT ;  /* 0x000000000000794d */ /* 0x000fea0003800000 */
.L_x_11967:
[----:B------:R-:W-:Y:S01]  /*2330*/  HFMA2.MMA R110, -RZ, RZ, 0, 5.9604644775390625e-08 ;  /* 0x00000001ff6e7435 */ /* 0x000fe200000001ff */
[----:B------:R-:W-:Y:S02]  /*2340*/  MOV R109, R111 ;  /* 0x0000006f006d7202 */ /* 0x000fe40000000f00 */
[----:B------:R-:W-:Y:S02]  /*2350*/  MOV R115, 0x1f ;  /* 0x0000001f00737802 */ /* 0x000fe40000000f00 */
[----:B------:R-:W-:Y:S02]  /*2360*/  MOV R116, 0xffffffff ;  /* 0xffffffff00747802 */ /* 0x000fe40000000f00 */
[----:B------:R-:W-:Y:S02]  /*2370*/  MOV R112, 0x2390 ;  /* 0x0000239000707802 */ /* 0x000fe40000000f00 */
[----:B-----5:R-:W-:Y:S05]  /*2380*/  CALL.REL.NOINC `($__internal_64_$__cuda_sm70_shflsync_bfly_p) ;  /* 0x000007c000007944 */ /* 0x020fea0003c00000 */
[----:B-1----:R-:W-:Y:S01]  /*2390*/  MOV R108, R110 ;  /* 0x0000006e006c7202 */ /* 0x002fe20000000f00 */
[----:B0-----:R-:W-:Y:S05]  /*23a0*/  BRA `(.L_x_11979) ;  /* 0xfffff02000007947 */ /* 0x001fea000383ffff */
.L_x_11968:
[----:B------:R-:W-:Y:S01]  /*23b0*/  HFMA2.MMA R110, -RZ, RZ, 0, 1.1920928955078125e-07 ;  /* 0x00000002ff6e7435 */ /* 0x000fe200000001ff */
[----:B------:R-:W-:Y:S02]  /*23c0*/  MOV R115, 0x1f ;  /* 0x0000001f00737802 */ /* 0x000fe40000000f00 */
[----:B------:R-:W-:-:S02]  /*23d0*/  MOV R116, 0xffffffff ;  /* 0xffffffff00747802 */ /* 0x000fc40000000f00 */
[----:B------:R-:W-:Y:S02]  /*23e0*/  MOV R112, 0x2400 ;  /* 0x0000240000707802 */ /* 0x000fe40000000f00 */
[----:B0----5:R-:W-:Y:S05]  /*23f0*/  CALL.REL.NOINC `($__internal_64_$__cuda_sm70_shflsync_bfly_p) ;  /* 0x0000075000007944 */ /* 0x021fea0003c00000 */
[----:B01----:R-:W-:Y:S01]  /*2400*/  FADD.FTZ R109, R109, R110 ;  /* 0x0000006e6d6d7221 */ /* 0x003fe20000010000 */
[----:B------:R-:W-:Y:S01]  /*2410*/  HFMA2.MMA R110, -RZ, RZ, 0, 2.384185791015625e-07 ;  /* 0x00000004ff6e7435 */ /* 0x000fe200000001ff */
[----:B------:R-:W-:Y:S02]  /*2420*/  MOV R115, 0x1f ;  /* 0x0000001f00737802 */ /* 0x000fe40000000f00 */
[----:B------:R-:W-:Y:S02]  /*2430*/  MOV R116, 0xffffffff ;  /* 0xffffffff00747802 */ /* 0x000fe40000000f00 */
[----:B------:R-:W-:Y:S02]  /*2440*/  MOV R112, 0x2460 ;  /* 0x0000246000707802 */ /* 0x000fe40000000f00 */
[----:B------:R-:W-:Y:S05]  /*2450*/  CALL.REL.NOINC `($__internal_64_$__cuda_sm70_shflsync_bfly_p) ;  /* 0x000006f000007944 */ /* 0x000fea0003c00000 */
[----:B01----:R-:W-:Y:S01]  /*2460*/  FADD.FTZ R109, R109, R110 ;  /* 0x0000006e6d6d7221 */ /* 0x003fe20000010000 */
[----:B------:R-:W-:Y:S01]  /*2470*/  HFMA2.MMA R110, -RZ, RZ, 0, 4.76837158203125e-07 ;  /* 0x00000008ff6e7435 */ /* 0x000fe200000001ff */
[----:B------:R-:W-:Y:S02]  /*2480*/  MOV R115, 0x1f ;  /* 0x0000001f00737802 */ /* 0x000fe40000000f00 */
[----:B------:R-:W-:-:S02]  /*2490*/  MOV R116, 0xffffffff ;  /* 0xffffffff00747802 */ /* 0x000fc40000000f00 */
[----:B------:R-:W-:Y:S02]  /*24a0*/  MOV R112, 0x24c0 ;  /* 0x000024c000707802 */ /* 0x000fe40000000f00 */
[----:B------:R-:W-:Y:S05]  /*24b0*/  CALL.REL.NOINC `($__internal_64_$__cuda_sm70_shflsync_bfly_p) ;  /* 0x0000069000007944 */ /* 0x000fea0003c00000 */
[----:B01----:R-:W-:Y:S01]  /*24c0*/  FADD.FTZ R109, R109, R110 ;  /* 0x0000006e6d6d7221 */ /* 0x003fe20000010000 */
[----:B------:R-:W-:Y:S01]  /*24d0*/  HFMA2.MMA R110, -RZ, RZ, 0, 9.5367431640625e-07 ;  /* 0x00000010ff6e7435 */ /* 0x000fe200000001ff */
[----:B------:R-:W-:Y:S02]  /*24e0*/  MOV R115, 0x1f ;  /* 0x0000001f00737802 */ /* 0x000fe40000000f00 */
[----:B------:R-:W-:Y:S02]  /*24f0*/  MOV R116, 0xffffffff ;  /* 0xffffffff00747802 */ /* 0x000fe40000000f00 */
[----:B------:R-:W-:Y:S02]  /*2500*/  MOV R112, 0x2520 ;  /* 0x0000252000707802 */ /* 0x000fe40000000f00 */
[----:B------:R-:W-:Y:S05]  /*2510*/  CALL.REL.NOINC `($__internal_64_$__cuda_sm70_shflsync_bfly_p) ;  /* 0x0000063000007944 */ /* 0x000fea0003c00000 */
        /* <DEDUP_REMOVED lines=54> */
[----:B------:R-:W-:Y:S01]  /*2880*/  @P4 FFMA.FTZ R109, R111, R111, R110 ;  /* 0x0000006f6f6d4223 */ /* 0x000fe2000001006e */
[----:B------:R-:W-:Y:S01]  /*2890*/  HFMA2.MMA R110, -RZ, RZ, 0, 5.9604644775390625e-08 ;  /* 0x00000001ff6e7435 */ /* 0x000fe200000001ff */
        /* <DEDUP_REMOVED lines=15> */
[----:B------:R-:W-:Y:S05]  /*2990*/  CALL.REL.NOINC `($__internal_64_$__cuda_sm70_shflsync_bfly_p) ;  /* 0x000001b000007944 */ /* 0x000fea0003c00000 */
[----:B01----:R-:W-:Y:S01]  /*29a0*/  FADD.FTZ R109, R109, R110 ;  /* 0x0000006e6d6d7221 */ /* 0x003fe20000010000 */
[----:B------:R-:W-:Y:S01]  /*29b0*/  HFMA2.MMA R110, -RZ, RZ, 0, 1.1920928955078125e-07 ;  /* 0x00000002ff6e7435 */ /* 0x000fe200000001ff */
[----:B------:R-:W-:Y:S02]  /*29c0*/  MOV R115, 0x1f ;  /* 0x0000001f00737802 */ /* 0x000fe40000000f00 */
[----:B------:R-:W-:Y:S02]  /*29d0*/  MOV R116, 0xffffffff ;  /* 0xffffffff00747802 */ /* 0x000fe40000000f00 */
[----:B------:R-:W-:Y:S02]  /*29e0*/  MOV R112, 0x2a00 ;  /* 0x00002a0000707802 */ /* 0x000fe40000000f00 */
[----:B------:R-:W-:Y:S05]  /*29f0*/  CALL.REL.NOINC `($__internal_64_$__cuda_sm70_shflsync_bfly_p) ;  /* 0x0000015000007944 */ /* 0x000fea0003c00000 */
[----:B01----:R-:W-:Y:S01]  /*2a00*/  FADD.FTZ R109, R109, R110 ;  /* 0x0000006e6d6d7221 */ /* 0x003fe20000010000 */
[----:B------:R-:W-:Y:S01]  /*2a10*/  HFMA2.MMA R110, -RZ, RZ, 0, 2.384185791015625e-07 ;  /* 0x00000004ff6e7435 */ /* 0x000fe200000001ff */
[----:B------:R-:W-:Y:S02]  /*2a20*/  MOV R115, 0x1f ;  /* 0x0000001f00737802 */ /* 0x000fe40000000f00 */
[----:B------:R-:W-:-:S02]  /*2a30*/  MOV R116, 0xffffffff ;  /* 0xffffffff00747802 */ /* 0x000fc40000000f00 */
[----:B------:R-:W-:Y:S02]  /*2a40*/  MOV R112, 0x2a60 ;  /* 0x00002a6000707802 */ /* 0x000fe40000000f00 */
[----:B------:R-:W-:Y:S05]  /*2a50*/  CALL.REL.NOINC `($__internal_64_$__cuda_sm70_shflsync_bfly_p) ;  /* 0x000000f000007944 */ /* 0x000fea0003c00000 */
[----:B01----:R-:W-:Y:S01]  /*2a60*/  FADD.FTZ R109, R109, R110 ;  /* 0x0000006e6d6d7221 */ /* 0x003fe20000010000 */
[----:B------:R-:W-:Y:S01]  /*2a70*/  HFMA2.MMA R110, -RZ, RZ, 0, 4.76837158203125e-07 ;  /* 0x00000008ff6e7435 */ /* 0x000fe200000001ff */
[----:B------:R-:W-:Y:S02]  /*2a80*/  MOV R115, 0x1f ;  /* 0x0000001f00737802 */ /* 0x000fe40000000f00 */
[----:B------:R-:W-:Y:S02]  /*2a90*/  MOV R116, 0xffffffff ;  /* 0xffffffff00747802 */ /* 0x000fe40000000f00 */
[----:B------:R-:W-:Y:S02]  /*2aa0*/  MOV R112, 0x2ac0 ;  /* 0x00002ac000707802 */ /* 0x000fe40000000f00 */
[----:B------:R-:W-:Y:S05]  /*2ab0*/  CALL.REL.NOINC `($__internal_64_$__cuda_sm70_shflsync_bfly_p) ;  /* 0x0000009000007944 */ /* 0x000fea0003c00000 */
[----:B-1----:R-:W-:Y:S01]  /*2ac0*/  FADD.FTZ R114, R109, R110 ;  /* 0x0000006e6d727221 */ /* 0x002fe20000010000 */
[----:B------:R-:W-:Y:S01]  /*2ad0*/  HFMA2.MMA R110, -RZ, RZ, 0, 9.5367431640625e-07 ;  /* 0x00000010ff6e7435 */ /* 0x000fe200000001ff */
[----:B0-----:R-:W-:Y:S02]  /*2ae0*/  MOV R115, 0x1f ;  /* 0x0000001f00737802 */ /* 0x001fe40000000f00 */
[----:B------:R-:W-:-:S02]  /*2af0*/  MOV R116, 0xffffffff ;  /* 0xffffffff00747802 */ /* 0x000fc40000000f00 */
[----:B------:R-:W-:Y:S02]  /*2b00*/  MOV R109, R114 ;  /* 0x00000072006d7202 */ /* 0x000fe40000000f00 */
[----:B------:R-:W-:Y:S02]  /*2b10*/  MOV R112, 0x2b30 ;  /* 0x00002b3000707802 */ /* 0x000fe40000000f00 */
[----:B------:R-:W-:Y:S05]  /*2b20*/  CALL.REL.NOINC `($__internal_64_$__cuda_sm70_shflsync_bfly_p) ;  /* 0x0000002000007944 */ /* 0x000fea0003c00000 */
[----:B-1----:R-:W-:Y:S01]  /*2b30*/  MOV R113, R110 ;  /* 0x0000006e00717202 */ /* 0x002fe20000000f00 */
[----:B0-----:R-:W-:Y:S05]  /*2b40*/  BRA `(.L_x_11980) ;  /* 0xffffedd000007947 */ /* 0x001fea000383ffff */
        .weak           $__internal_64_$__cuda_sm70_shflsync_bfly_p
        .type           $__internal_64_$__cuda_sm70_shflsync_bfly_p,@function
        .size           $__internal_64_$__cuda_sm70_shflsync_bfly_p,(.L_x_29204 - $__internal_64_$__cuda_sm70_shflsync_bfly_p)
$__internal_64_$__cuda_sm70_shflsync_bfly_p:
[----:B------:R-:W-:Y:S01]  /*2b50*/  HFMA2.MMA R113, -RZ, RZ, 0, 0 ;  /* 0x00000000ff717435 */ /* 0x000fe200000001ff */
[----:B------:R-:W-:Y:S04]  /*2b60*/  WARPSYNC R116 ;  /* 0x0000007400007348 */ /* 0x000fe80003800000 */
[----:B------:R0:W1:Y:S01]  /*2b70*/  SHFL.BFLY PT, R110, R109, R110, R115 ;  /* 0x0c00006e6d6e7389 */ /* 0x00006200000e0073 */
[----:B------:R-:W-:Y:S05]  /*2b80*/  RET.REL.NODEC R112 `(_ZN10layer_norm13ln_fwd_kernelINS_13Kernel_traitsIf13__nv_bfloat16fS2_fjLj1024ELj1ELj4ELj1ELj16ENS_18Kernel_traits_baseILj1024EfS2_fS2_fjLj128EEEEELb0ELb0ELb0ELb0EEEvNS_9FwdParamsE) ;  /* 0xffffd47070007950 */ /* 0x000fea0003c3ffff */
.L_x_11981:
        /* <DEDUP_REMOVED lines=15> */
.L_x_29204:


//--------------------- .text._ZN10layer_norm13ln_fwd_kernelINS_13Kernel_traitsIf13__nv_bfloat16fS2_fjLj1024ELj1ELj4ELj1ELj16ENS_18Kernel_traits_baseILj1024EfS2_fS2_fjLj128EEEEELb0ELb0ELb0ELb1EEEvNS_9FwdParamsE --------------------------
	.section	.text._ZN10layer_norm13ln_fwd_kernelINS_13Kernel_traitsIf13__nv_bfloat16fS2_fjLj1024ELj1ELj4ELj1ELj16ENS_18Kernel_traits_baseILj1024EfS2_fS2_fjLj128EEEEELb0ELb0ELb0ELb1EEEvNS_9FwdParamsE,"ax",@progbits
	.sectioninfo	@"SHI_REGISTERS=128"
	.align	128
        .global         _ZN10layer_norm13ln_fwd_kernelINS_13Kernel_traitsIf13__nv_bfloat16fS2_fjLj1024ELj1ELj4ELj1ELj16ENS_18Kernel_traits_baseILj1024EfS2_fS2_fjLj128EEEEELb0ELb0ELb0ELb1EEEvNS_9FwdParamsE
        .type           _ZN10layer_norm13ln_fwd_kernelINS_13Kernel_traitsIf13__nv_bfloat16fS2_fjLj1024ELj1ELj4ELj1ELj16ENS_18Kernel_traits_baseILj1024EfS2_fS2_fjLj128EEEEELb0ELb0ELb0ELb1EEEvNS_9FwdParamsE,@function
        .size           _ZN10layer_norm13ln_fwd_kernelINS_13Kernel_traitsIf13__nv_bfloat16fS2_fjLj1024ELj1ELj4ELj1ELj16ENS_18Kernel_traits_baseILj1024EfS2_fS2_fjLj128EEEEELb0ELb0ELb0ELb1EEEvNS_9FwdParamsE,(.L_x_29205 - _ZN10layer_norm13ln_fwd_kernelINS_13Kernel_traitsIf13__nv_bfloat16fS2_fjLj1024ELj1ELj4ELj1ELj16ENS_18Kernel_traits_baseILj1024EfS2_fS2_fjLj128EEEEELb0ELb0ELb0ELb1EEEvNS_9FwdParamsE)
        .other          _ZN10layer_norm13ln_fwd_kernelINS_13Kernel_traitsIf13__nv_bfloat16fS2_fjLj1024ELj1ELj4ELj1ELj16ENS_18Kernel_traits_baseILj1024EfS2_fS2_fjLj128EEEEELb0ELb0ELb0ELb1EEEvNS_9FwdParamsE,@"STO_CUDA_ENTRY STV_DEFAULT"
_ZN10layer_norm13ln_fwd_kernelINS_13Kernel_traitsIf13__nv_bfloat16fS2_fjLj1024ELj1ELj4ELj1ELj16ENS_18Kernel_traits_baseILj1024EfS2_fS2_fjLj128EEEEELb0ELb0ELb0ELb1EEEvNS_9FwdParamsE:
.text._ZN10layer_norm13ln_fwd_kernelINS_13Kernel_traitsIf13__nv_bfloat16fS2_fjLj1024ELj1ELj4ELj1ELj16ENS_18Kernel_traits_baseILj1024EfS2_fS2_fjLj128EEEEELb0ELb0ELb0ELb1EEEvNS_9FwdParamsE:
        /* <DEDUP_REMOVED lines=48> */
[----:B0-----:R-:W-:Y:S01]  /*0300*/  LOP3.LUT R3, R6, 0x1f, RZ, 0xc0, !PT ;  /* 0x0000001f06037812 */ /* 0x001fe200078ec0ff */
[----:B------:R-:W-:-:S02]  /*0310*/  ULDC.U8 UR6, c[0x0][0x1f0] ;  /* 0x00007c0000067ab9 */ /* 0x000fc40000000000 */
.L_x_11985:
[----:B------:R-:W-:Y:S01]  /*0320*/  ISETP.NE.U32.AND P1, PT, RZ, c[0x0][0x1c0], PT ;  /* 0x00007000ff007a0c */ /* 0x000fe20003f25070 */
[----:B------:R-:W-:Y:S01]  /*0330*/  IMAD R0, R116, c[0x0][0x168], RZ ;  /* 0x00005a0074007a24 */ /* 0x000fe200078e02ff */
        /* <DEDUP_REMOVED lines=15> */
[----:B-1----:R2:W4:Y:S01]  /*0430*/  @P0 LDG.E.128 R4, [R82.64+0x10] ;  /* 0x0000100452040981 */ /* 0x002522000c1e1d00 */
[----:B------:R-:W-:Y:S02]  /*0440*/  ISETP.NE.U32.AND P2, PT, RZ, c[0x0][0x180], PT ;  /* 0x00006000ff007a0c */ /* 0x000fe40003f45070 */
[----:B------:R-:W-:Y:S02]  /*0450*/  MOV R115, 0x3f800000 ;  /* 0x3f80000000737802 */ /* 0x000fe40000000f00 */
[----:B------:R-:W-:Y:S02]  /*0460*/  IADD3 R2, R117, 0x20, RZ ;  /* 0x0000002075027810 */ /* 0x000fe40007ffe0ff */
[----:B--2---:R-:W-:-:S02]  /*0470*/  PRMT R82, RZ, 0x5410, R77 ;  /* 0x00005410ff527816 */ /* 0x004fc4000000004d */
[----:B---3--:R-:W-:Y:S02]  /*0480*/  @P1 PRMT R115, RZ, 0x5410, R80 ;  /* 0x00005410ff731816 */ /* 0x008fe40000000050 */
[----:B------:R-:W-:Y:S02]  /*0490*/  ISETP.NE.AND.EX P1, PT, RZ, c[0x0][0x184], PT, P2 ;  /* 0x00006100ff007a0c */ /* 0x000fe40003f25320 */
[--C-:B------:R-:W-:Y:S02]  /*04a0*/  PRMT R80, RZ, 0x7610, R76.reuse ;  /* 0x00007610ff507816 */ /* 0x100fe4000000004c */
[----:B------:R-:W-:Y:S02]  /*04b0*/  PRMT R0, RZ, 0x5410, R76 ;  /* 0x00005410ff007816 */ /* 0x000fe4000000004c */
        /* <DEDUP_REMOVED lines=19> */
[----:B------:R-:W-:Y:S02]  /*05f0*/  @P1 FADD.FTZ R80, R4, R80 ;  /* 0x0000005004501221 */ /* 0x000fe40000010000 */
[----:B------:R-:W-:Y:S02]  /*0600*/  @P1 FADD.FTZ R81, R5, R81 ;  /* 0x0000005105511221 */ /* 0x000fe40000010000 */
[----:B------:R-:W-:Y:S02]  /*0610*/  @P1 FADD.FTZ R82, R6, R82 ;  /* 0x0000005206521221 */ /* 0x000fe40000010000 */
[----:B------:R-:W-:-:S02]  /*0620*/  @P1 FADD.FTZ R83, R7, R83 ;  /* 0x0000005307531221 */ /* 0x000fc40000010000 */
[C---:B------:R-:W-:Y:S01]  /*0630*/  IMAD.WIDE.U32 R92, R2.reuse, R109, c[0x0][0x170] ;  /* 0x00005c00025c7625 */ /* 0x040fe200078e006d */
[----:B------:R-:W-:Y:S01]  /*0640*/  STG.E.128 [R96.64], R76 ;  /* 0x0000004c60007986 */ /* 0x000fe2000c101d04 */
[----:B------:R-:W-:-:S03]  /*0650*/  @P0 LEA R98, P2, R2, c[0x0][0x180], 0x5 ;  /* 0x0000600002620a11 */ /* 0x000fc600078428ff */
[----:B------:R0:W-:Y:S04]  /*0660*/  STG.E.128 [R96.64+0x10], R80 ;  /* 0x0000105060007986 */ /* 0x0001e8000c101d04 */
[----:B------:R-:W0:Y:S01]  /*0670*/  LDG.E.128 R92, [R92.64] ;  /* 0x000000045c5c7981 */ /* 0x000e22000c1e1d00 */
        /* <DEDUP_REMOVED lines=9> */
[----:B------:R1:W2:Y:S04]  /*0710*/  @P0 LDG.E.128 R84, [R98.64] ;  /* 0x0000000462540981 */ /* 0x0002a8000c1e1d00 */
[----:B------:R1:W3:Y:S01]  /*0720*/  @P0 LDG.E.128 R88, [R98.64+0x10] ;  /* 0x0000100462580981 */ /* 0x0002e2000c1e1d00 */
[----:B------:R-:W-:Y:S02]  /*0730*/  IADD3 R0, R117, 0x40, RZ ;  /* 0x0000004075007810 */ /* 0x000fe40007ffe0ff */
[----:B------:R-:W-:-:S04]  /*0740*/  LEA R104, P2, R2, c[0x0][0x188], 0x5 ;  /* 0x0000620002687a11 */ /* 0x000fc800078428ff */
[----:B------:R-:W-:Y:S02]  /*0750*/  LEA.HI.X R105, R2, c[0x0][0x18c], RZ, 0x5, P2 ;  /* 0x0000630002697a11 */ /* 0x000fe400010f2cff */
[--C-:B0-----:R-:W-:Y:S02]  /*0760*/  PRMT R96, RZ, 0x5410, R92.reuse ;  /* 0x00005410ff607816 */ /* 0x101fe4000000005c */
[----:B-1----:R-:W-:Y:S02]  /*0770*/  PRMT R98, RZ, 0x7610, R92 ;  /* 0x00007610ff627816 */ /* 0x002fe4000000005c */
        /* <DEDUP_REMOVED lines=14> */
[----:B--2---:R-:W-:Y:S02]  /*0860*/  @P1 FADD.FTZ R92, R84, R92 ;  /* 0x0000005c545c1221 */ /* 0x004fe40000010000 */
[----:B------:R-:W-:-:S02]  /*0870*/  @P1 FADD.FTZ R93, R85, R93 ;  /* 0x0000005d555d1221 */ /* 0x000fc40000010000 */
[----:B------:R-:W-:Y:S02]  /*0880*/  @P1 FADD.FTZ R94, R86, R94 ;  /* 0x0000005e565e1221 */ /* 0x000fe40000010000 */
[----:B------:R-:W-:Y:S02]  /*0890*/  @P1 FADD.FTZ R95, R87, R95 ;  /* 0x0000005f575f1221 */ /* 0x000fe40000010000 */
[----:B---3--:R-:W-:Y:S02]  /*08a0*/  @P1 FADD.FTZ R96, R88, R96 ;  /* 0x0000006058601221 */ /* 0x008fe40000010000 */
        /* <DEDUP_REMOVED lines=8> */
[----:B------:R-:W-:Y:S02]  /*0930*/  @P0 LEA.HI.X R107, R0, c[0x0][0x184], RZ, 0x5, P2 ;  /* 0x00006100006b0a11 */ /* 0x000fe400010f2cff */
[----:B------:R-:W-:Y:S02]  /*0940*/  @P0 MOV R8, R84 ;  /* 0x0000005400080202 */ /* 0x000fe40000000f00 */
[----:B------:R-:W-:Y:S02]  /*0950*/  @P0 MOV R9, R85 ;  /* 0x0000005500090202 */ /* 0x000fe40000000f00 */
[----:B------:R-:W-:-:S02]  /*0960*/  @P0 MOV R10, R86 ;  /* 0x00000056000a0202 */ /* 0x000fc40000000f00 */
[----:B------:R-:W-:Y:S02]  /*0970*/  @P0 MOV R11, R87 ;  /* 0x00000057000b0202 */ /* 0x000fe40000000f00 */
[----:B------:R-:W-:Y:S01]  /*0980*/  @P0 MOV R4, R88 ;  /* 0x0000005800040202 */ /* 0x000fe20000000f00 */
[----:B------:R1:W2:Y:S01]  /*0990*/  @P0 LDG.E.128 R84, [R106.64] ;  /* 0x000000046a540981 */ /* 0x0002a2000c1e1d00 */
[----:B------:R-:W-:Y:S02]  /*09a0*/  @P0 MOV R5, R89 ;  /* 0x0000005900050202 */ /* 0x000fe40000000f00 */
[----:B------:R-:W-:Y:S02]  /*09b0*/  @P0 MOV R6, R90 ;  /* 0x0000005a00060202 */ /* 0x000fe40000000f00 */
[----:B------:R-:W-:Y:S02]  /*09c0*/  @P0 MOV R7, R91 ;  /* 0x0000005b00070202 */ /* 0x000fe40000000f00 */
[----:B------:R1:W3:Y:S01]  /*09d0*/  @P0 LDG.E.128 R88, [R106.64+0x10] ;  /* 0x000010046a580981 */ /* 0x0002e2000c1e1d00 */
[----:B------:R-:W-:-:S02]  /*09e0*/  IADD3 R118, R117, 0x60, RZ ;  /* 0x0000006075767810 */ /* 0x000fc40007ffe0ff */
        /* <DEDUP_REMOVED lines=31> */
[----:B------:R-:W-:Y:S02]  /*0be0*/  @P0 MOV R8, R84 ;  /* 0x0000005400080202 */ /* 0x000fe40000000f00 */
[----:B------:R-:W-:Y:S02]  /*0bf0*/  @P0 MOV R9, R85 ;  /* 0x0000005500090202 */ /* 0x000fe40000000f00 */
[----:B------:R-:W-:Y:S02]  /*0c00*/  @P0 MOV R10, R86 ;  /* 0x00000056000a0202 */ /* 0x000fe40000000f00 */
[----:B------:R-:W-:-:S02]  /*0c10*/  @P0 MOV R11, R87 ;  /* 0x00000057000b0202 */ /* 0x000fc40000000f00 */
[----:B------:R-:W-:-:S05]  /*0c20*/  @P0 LEA.HI.X R121, R118, c[0x0][0x184], RZ, 0x5, P2 ;  /* 0x0000610076790a11 */ /* 0x000fca00010f2cff */
[----:B------:R1:W3:Y:S01]  /*0c30*/  @P0 LDG.E.128 R8, [R120.64] ;  /* 0x0000000478080981 */ /* 0x0002e2000c1e1d00 */
[----:B------:R-:W-:Y:S02]  /*0c40*/  @P0 MOV R4, R88 ;  /* 0x0000005800040202 */ /* 0x000fe40000000f00 */
[----:B------:R-:W-:Y:S02]  /*0c50*/  @P0 MOV R5, R89 ;  /* 0x0000005900050202 */ /* 0x000fe40000000f00 */
[----:B------:R-:W-:Y:S02]  /*0c60*/  @P0 MOV R6, R90 ;  /* 0x0000005a00060202 */ /* 0x000fe40000000f00 */
[----:B------:R-:W-:-:S06]  /*0c70*/  @P0 MOV R7, R91 ;  /* 0x0000005b00070202 */ /* 0x000fcc0000000f00 */
[----:B------:R1:W4:Y:S01]  /*0c80*/  @P0 LDG.E.128 R4, [R120.64+0x10] ;  /* 0x0000100478040981 */ /* 0x000322000c1e1d00 */
[----:B0-----:R-:W-:-:S04]  /*0c90*/  FADD.FTZ R112, RZ, R76 ;  /* 0x0000004cff707221 */ /* 0x001fc80000010000 */
        /* <DEDUP_REMOVED lines=11> */
[--C-:B--2---:R-:W-:Y:S02]  /*0d50*/  PRMT R113, RZ, 0x7610, R109.reuse ;  /* 0x00007610ff717816 */ /* 0x104fe4000000006d */
[--C-:B-1----:R-:W-:Y:S02]  /*0d60*/  PRMT R121, RZ, 0x5410, R108.reuse ;  /* 0x00005410ff797816 */ /* 0x102fe4000000006c */
[----:B------:R-:W-:Y:S02]  /*0d70*/  PRMT R123, RZ, 0x7610, R108 ;  /* 0x00007610ff7b7816 */ /* 0x000fe4000000006c */
[----:B------:R-:W-:Y:S02]  /*0d80*/  PRMT R124, RZ, 0x5410, R109 ;  /* 0x00005410ff7c7816 */ /* 0x000fe4000000006d */
[--C-:B------:R-:W-:Y:S02]  /*0d90*/  PRMT R112, RZ, 0x5410, R110.reuse ;  /* 0x00005410ff707816 */ /* 0x100fe4000000006e */
[----:B------:R-:W-:-:S02]  /*0da0*/  PRMT R122, RZ, 0x7610, R110 ;  /* 0x00007610ff7a7816 */ /* 0x000fc4000000006e */
[--C-:B------:R-:W-:Y:S02]  /*0db0*/  PRMT R114, RZ, 0x5410, R111.reuse ;  /* 0x00005410ff727816 */ /* 0x100fe4000000006f */
[----:B------:R-:W-:Y:S01]  /*0dc0*/  PRMT R120, RZ, 0x7610, R111 ;  /* 0x00007610ff787816 */ /* 0x000fe2000000006f */
[-C--:B------:R-:W-:Y:S02]  /*0dd0*/  FMUL.FTZ R111, R113, R115.reuse ;  /* 0x00000073716f7220 */ /* 0x080fe40000410000 */
[-C--:B------:R-:W-:Y:S02]  /*0de0*/  FMUL.FTZ R108, R121, R115.reuse ;  /* 0x00000073796c7220 */ /* 0x080fe40000410000 */
[-C--:B------:R-:W-:Y:S02]  /*0df0*/  FMUL.FTZ R109, R123, R115.reuse ;  /* 0x000000737b6d7220 */ /* 0x080fe40000410000 */
[-C--:B------:R-:W-:Y:S02]  /*0e00*/  FMUL.FTZ R110, R124, R115.reuse ;  /* 0x000000737c6e7220 */ /* 0x080fe40000410000 */
[----:B------:R-:W-:-:S02]  /*0e10*/  FMUL.FTZ R112, R112, R115 ;  /* 0x0000007370707220 */ /* 0x000fc40000410000 */
[-C--:B------:R-:W-:Y:S02]  /*0e20*/  FMUL.FTZ R113, R122, R115.reuse ;  /* 0x000000737a717220 */ /* 0x080fe40000410000 */
[-C--:B------:R-:W-:Y:S02]  /*0e30*/  FMUL.FTZ R114, R114, R115.reuse ;  /* 0x0000007372727220 */ /* 0x080fe40000410000 */
[----:B------:R-:W-:Y:S02]  /*0e40*/  FMUL.FTZ R115, R120, R115 ;  /* 0x0000007378737220 */ /* 0x000fe40000410000 */
[----:B------:R-:W-:Y:S01]  /*0e50*/  FADD.FTZ R120, R96, R119 ;  /* 0x0000007760787221 */ /* 0x000fe20000010000 */
[----:B---3--:R-:W-:-:S03]  /*0e60*/  @P0 MOV R84, R8 ;  /* 0x0000000800540202 */ /* 0x008fc60000000f00 */
[----:B------:R-:W-:Y:S02]  /*0e70*/  FADD.FTZ R119, R97, R120 ;  /* 0x0000007861777221 */ /* 0x000fe40000010000 */
[----:B------:R-:W-:Y:S02]  /*0e80*/  @P1 FADD.FTZ R108, R108, R84 ;  /* 0x000000546c6c1221 */ /* 0x000fe40000010000 */
[----:B------:R-:W-:Y:S01]  /*0e90*/  FADD.FTZ R84, R98, R119 ;  /* 0x0000007762547221 */ /* 0x000fe20000010000 */
[----:B------:R-:W-:-:S03]  /*0ea0*/  @P0 MOV R85, R9 ;  /* 0x0000000900550202 */ /* 0x000fc60000000f00 */
[----:B------:R-:W-:-:S04]  /*0eb0*/  FADD.FTZ R119, R99, R84 ;  /* 0x0000005463777221 */ /* 0x000fc80000010000 */
[----:B------:R-:W-:Y:S02]  /*0ec0*/  FADD.FTZ R84, R100, R119 ;  /* 0x0000007764547221 */ /* 0x000fe40000010000 */
        /* <DEDUP_REMOVED lines=8> */
[----:B------:R-:W-:-:S03]  /*0f50*/  @P0 MOV R87, R11 ;  /* 0x0000000b00570202 */ /* 0x000fc60000000f00 */
[----:B------:R-:W-:Y:S01]  /*0f60*/  FADD.FTZ R85, R107, R84 ;  /* 0x000000546b557221 */ /* 0x000fe20000010000 */
[----:B----4-:R-:W-:Y:S01]  /*0f70*/  @P0 MOV R88, R4 ;  /* 0x0000000400580202 */ /* 0x010fe20000000f00 */
[----:B------:R-:W-:Y:S01]  /*0f80*/  @P1 FADD.FTZ R110, R110, R86 ;  /* 0x000000566e6e1221 */ /* 0x000fe20000010000 */
[----:B------:R-:W-:Y:S02]  /*0f90*/  @P0 MOV R89, R5 ;  /* 0x0000000500590202 */ /* 0x000fe40000000f00 */
[----:B------:R-:W-:Y:S02]  /*0fa0*/  @P0 MOV R90, R6 ;  /* 0x00000006005a0202 */ /* 0x000fe40000000f00 */
[----:B------:R-:W-:Y:S01]  /*0fb0*/  @P0 MOV R91, R7 ;  /* 0x00000007005b0202 */ /* 0x000fe20000000f00 */
[----:B------:R-:W-:Y:S01]  /*0fc0*/  FADD.FTZ R86, R108, R85 ;  /* 0x000000556c567221 */ /* 0x000fe20000010000 */
[----:B------:R-:W-:Y:S01]  /*0fd0*/  LEA R84, P2, R118, c[0x0][0x188], 0x5 ;  /* 0x0000620076547a11 */ /* 0x000fe200078428ff */
[----:B------:R-:W-:-:S02]  /*0fe0*/  @P1 FADD.FTZ R111, R111, R87 ;  /* 0x000000576f6f1221 */ /* 0x000fc40000010000 */
[----:B------:R-:W-:Y:S01]  /*0ff0*/  @P1 FADD.FTZ R112, R112, R88 ;  /* 0x0000005870701221 */ /* 0x000fe20000010000 */
[----:B------:R-:W-:Y:S01]  /*1000*/  LEA.HI.X R85, R118, c[0x0][0x18c], RZ, 0x5, P2 ;  /* 0x0000630076557a11 */ /* 0x000fe200010f2cff */
[----:B------:R-:W-:Y:S02]  /*1010*/  @P1 FADD.FTZ R113, R113, R89 ;  /* 0x0000005971711221 */ /* 0x000fe40000010000 */
[----:B------:R-:W-:Y:S02]  /*1020*/  @P1 FADD.FTZ R114, R114, R90 ;  /* 0x0000005a72721221 */ /* 0x000fe40000010000 */
[----:B------:R-:W-:Y:S02]  /*1030*/  @P1 FADD.FTZ R115, R115, R91 ;  /* 0x0000005b73731221 */ /* 0x000fe40000010000 */
        /* <DEDUP_REMOVED lines=12> */
.L_x_11986:
        /* <DEDUP_REMOVED lines=12> */
[--C-:B0-----:R-:W-:Y:S02]  /*11c0*/  FADD.FTZ R90, R77, -R88.reuse ;  /* 0x800000584d5a7221 */ /* 0x101fe40000010000 */
[----:B------:R-:W-:Y:S02]  /*11d0*/  FFMA.FTZ R87, R87, R87, RZ ;  /* 0x0000005757577223 */ /* 0x000fe400000100ff */
        /* <DEDUP_REMOVED lines=70> */
.L_x_11987:
[----:B------:R-:W-:Y:S01]  /*1640*/  FMUL.FTZ R84, R88, R88 ;  /* 0x0000005858547220 */ /* 0x000fe20000410000 */
[----:B------:R-:W-:Y:S01]  /*1650*/  ISETP.NE.AND P0, PT, RZ, UR6, PT ;  /* 0x00000006ff007c0c */ /* 0x000fe2000bf05270 */
[----:B-1----:R-:W-:Y:S01]  /*1660*/  FADD.FTZ R89, R89, R90 ;  /* 0x0000005a59597221 */ /* 0x002fe20000010000 */
[----:B------:R-:W-:Y:S02]  /*1670*/  MOV R86, c[0x0][0x1e0] ;  /* 0x0000780000567a02 */ /* 0x000fe40000000f00 */
[----:B------:R-:W-:-:S03]  /*1680*/  FSEL R85, R84, RZ, P0 ;  /* 0x000000ff54557208 */ /* 0x000fc60000000000 */
[----:B------:R-:W-:Y:S01]  /*1690*/  FFMA.FTZ R84, R89, R86, c[0x0][0x228] ;  /* 0x00008a0059547623 */ /* 0x000fe20000010056 */
[----:B------:R-:W-:-:S03]  /*16a0*/  FSEL R86, R88, RZ, !P0 ;  /* 0x000000ff58567208 */ /* 0x000fc60004000000 */
[----:B------:R-:W-:Y:S01]  /*16b0*/  FADD.FTZ R84, R84, R85 ;  /* 0x0000005554547221 */ /* 0x000fe20000010000 */
[----:B------:R-:W-:Y:S01]  /*16c0*/  HFMA2.MMA R85, -RZ, RZ, 0, 2.384185791015625e-07 ;  /* 0x00000004ff557435 */ /* 0x000fe200000001ff */
[--C-:B------:R-:W-:Y:S02]  /*16d0*/  FADD.FTZ R123, R82, -R86.reuse ;  /* 0x80000056527b7221 */ /* 0x100fe40000010000 */
[--C-:B------:R-:W-:Y:S02]  /*16e0*/  FADD.FTZ R125, R83, -R86.reuse ;  /* 0x80000056537d7221 */ /* 0x100fe40000010000 */
[----:B------:R-:W1:Y:S01]  /*16f0*/  MUFU.RSQ R84, R84 ;  /* 0x0000005400547308 */ /* 0x000e620000001400 */
[--C-:B------:R-:W-:Y:S02]  /*1700*/  FADD.FTZ R89, R78, -R86.reuse ;  /* 0x800000564e597221 */ /* 0x100fe40000010000 */
[----:B------:R-:W-:Y:S02]  /*1710*/  FADD.FTZ R79, R79, -R86 ;  /* 0x800000564f4f7221 */ /* 0x000fe40000010000 */
[----:B------:R-:W-:-:S04]  /*1720*/  @!P1 IMAD.WIDE R120, R116, R85, c[0x0][0x1a0] ;  /* 0x0000680074789625 */ /* 0x000fc800078e0255 */
[----:B0-----:R-:W-:Y:S01]  /*1730*/  @!P1 IMAD.WIDE R90, R116, R85, c[0x0][0x1a8] ;  /* 0x00006a00745a9625 */ /* 0x001fe200078e0255 */
[----:B------:R0:W-:Y:S03]  /*1740*/  @!P1 STG.E [R120.64], R88 ;  /* 0x0000005878009986 */ /* 0x0001e6000c101904 */
[--C-:B------:R-:W-:Y:S02]  /*1750*/  FADD.FTZ R119, R81, -R86.reuse ;  /* 0x8000005651777221 */ /* 0x100fe40000010000 */
[--C-:B------:R-:W-:Y:S01]  /*1760*/  FADD.FTZ R87, R76, -R86.reuse ;  /* 0x800000564c577221 */ /* 0x100fe20000010000 */
[----:B-1----:R1:W-:Y:S01]  /*1770*/  @!P1 STG.E [R90.64], R84 ;  /* 0x000000545a009986 */ /* 0x0023e2000c101904 */
[--C-:B------:R-:W-:Y:S02]  /*1780*/  FADD.FTZ R77, R77, -R86.reuse ;  /* 0x800000564d4d7221 */ /* 0x100fe40000010000 */
[----:B------:R-:W-:-:S02]  /*1790*/  FADD.FTZ R81, R92, -R86 ;  /* 0x800000565c517221 */ /* 0x000fc40000010000 */
[--C-:B------:R-:W-:Y:S02]  /*17a0*/  FADD.FTZ R93, R93, -R86.reuse ;  /* 0x800000565d5d7221 */ /* 0x100fe40000010000 */
[--C-:B------:R-:W-:Y:S02]  /*17b0*/  FADD.FTZ R83, R94, -R86.reuse ;  /* 0x800000565e537221 */ /* 0x100fe40000010000 */
[--C-:B------:R-:W-:Y:S02]  /*17c0*/  FADD.FTZ R95, R95, -R86.reuse ;  /* 0x800000565f5f7221 */ /* 0x100fe40000010000 */
[--C-:B0-----:R-:W-:Y:S02]  /*17d0*/  FADD.FTZ R121, R96, -R86.reuse ;  /* 0x8000005660797221 */ /* 0x101fe40000010000 */
[--C-:B-1----:R-:W-:Y:S02]  /*17e0*/  FADD.FTZ R91, R80, -R86.reuse ;  /* 0x80000056505b7221 */ /* 0x102fe40000010000 */
        /* <DEDUP_REMOVED lines=19> */
[C---:B------:R-:W-:Y:S02]  /*1920*/  FMUL.FTZ R123, R84.reuse, R123 ;  /* 0x0000007b547b7220 */ /* 0x040fe40000410000 */
[C---:B------:R-:W-:Y:S02]  /*1930*/  FMUL.FTZ R86, R84.reuse, R125 ;  /* 0x0000007d54567220 */ /* 0x040fe40000410000 */
[C---:B------:R-:W-:Y:S02]  /*1940*/  FMUL.FTZ R89, R84.reuse, R89 ;  /* 0x0000005954597220 */ /* 0x040fe40000410000 */
[C---:B------:R-:W-:Y:S02]  /*1950*/  FMUL.FTZ R80, R84.reuse, R79 ;  /* 0x0000004f54507220 */ /* 0x040fe40000410000 */
[C---:B------:R-:W-:Y:S02]  /*1960*/  FMUL.FTZ R91, R84.reuse, R91 ;  /* 0x0000005b545b7220 */ /* 0x040fe40000410000 */
[----:B------:R-:W-:-:S02]  /*1970*/  FMUL.FTZ R82, R84, R119 ;  /* 0x0000007754527220 */ /* 0x000fc40000410000 */
[C---:B------:R-:W-:Y:S02]  /*1980*/  FMUL.FTZ R87, R84.reuse, R87 ;  /* 0x0000005754577220 */ /* 0x040fe40000410000 */
[----:B------:R-:W-:Y:S02]  /*1990*/  FMUL.FTZ R78, R84, R77 ;  /* 0x0000004d544e7220 */ /* 0x000fe40000410000 */
[----:B-----5:R-:W-:Y:S02]  /*19a0*/  FFMA.FTZ R79, R38, R123, R70 ;  /* 0x0000007b264f7223 */ /* 0x020fe40000010046 */
[----:B------:R-:W-:Y:S02]  /*19b0*/  FFMA.FTZ R86, R39, R86, R71 ;  /* 0x0000005627567223 */ /* 0x000fe40000010047 */
[----:B------:R-:W-:Y:S02]  /*19c0*/  FFMA.FTZ R77, R42, R89, R74 ;  /* 0x000000592a4d7223 */ /* 0x000fe4000001004a */
[----:B------:R-:W-:Y:S01]  /*19d0*/  FFMA.FTZ R80, R43, R80, R75 ;  /* 0x000000502b507223 */ /* 0x000fe2000001004b */
[----:B------:R-:W-:Y:S01]  /*19e0*/  F2FP.BF16.PACK_AB R79, R86, R79 ;  /* 0x0000004f564f723e */ /* 0x000fe200000010ff */
[----:B------:R-:W-:Y:S01]  /*19f0*/  FFMA.FTZ R91, R36, R91, R68 ;  /* 0x0000005b245b7223 */ /* 0x000fe20000010044 */
[----:B------:R-:W-:Y:S01]  /*1a00*/  LEA R86, P0, R117, c[0x0][0x208], 0x4 ;  /* 0x0000820075567a11 */ /* 0x000fe200078020ff */
[----:B------:R-:W-:Y:S01]  /*1a10*/  FFMA.FTZ R82, R37, R82, R69 ;  /* 0x0000005225527223 */ /* 0x000fe20000010045 */
[----:B------:R-:W-:Y:S01]  /*1a20*/  F2FP.BF16.PACK_AB R77, R80, R77 ;  /* 0x0000004d504d723e */ /* 0x000fe200000010ff */
[----:B------:R-:W-:-:S02]  /*1a30*/  FFMA.FTZ R76, R40, R87, R72 ;  /* 0x00000057284c7223 */ /* 0x000fc40000010048 */
[----:B------:R-:W-:Y:S01]  /*1a40*/  FFMA.FTZ R87, R41, R78, R73 ;  /* 0x0000004e29577223 */ /* 0x000fe20000010049 */
[----:B------:R-:W-:Y:S01]  /*1a50*/  F2FP.BF16.PACK_AB R78, R82, R91 ;  /* 0x0000005b524e723e */ /* 0x000fe200000010ff */
[C---:B------:R-:W-:Y:S02]  /*1a60*/  FMUL.FTZ R81, R84.reuse, R81 ;  /* 0x0000005154517220 */ /* 0x040fe40000410000 */
[C---:B------:R-:W-:Y:S01]  /*1a70*/  FMUL.FTZ R80, R84.reuse, R93 ;  /* 0x0000005d54507220 */ /* 0x040fe20000410000 */
[----:B------:R-:W-:Y:S01]  /*1a80*/  F2FP.BF16.PACK_AB R76, R87, R76 ;  /* 0x0000004c574c723e */ /* 0x000fe200000010ff */
[C---:B------:R-:W-:Y:S01]  /*1a90*/  FMUL.FTZ R83, R84.reuse, R83 ;  /* 0x0000005354537220 */ /* 0x040fe20000410000 */
[----:B------:R-:W-:Y:S01]  /*1aa0*/  LEA.HI.X R87, R117, c[0x0][0x20c], RZ, 0x4, P0 ;  /* 0x0000830075577a11 */ /* 0x000fe200000f24ff */
[C---:B------:R-:W-:Y:S02]  /*1ab0*/  FMUL.FTZ R82, R84.reuse, R95 ;  /* 0x0000005f54527220 */ /* 0x040fe40000410000 */
[----:B------:R-:W-:-:S02]  /*1ac0*/  FMUL.FTZ R93, R84, R98 ;  /* 0x00000062545d7220 */ /* 0x000fc40000410000 */
[----:B------:R-:W-:Y:S01]  /*1ad0*/  FFMA.FTZ R81, R32, R81, R64 ;  /* 0x0000005120517223 */ /* 0x000fe20000010040 */
[----:B------:R0:W-:Y:S01]  /*1ae0*/  STG.E.128 [R86.64], R76 ;  /* 0x0000004c56007986 */ /* 0x0001e2000c101d04 */
[----:B------:R-:W-:Y:S02]  /*1af0*/  FFMA.FTZ R80, R33, R80, R65 ;  /* 0x0000005021507223 */ /* 0x000fe40000010041 */
[C---:B------:R-:W-:Y:S02]  /*1b00*/  FMUL.FTZ R121, R84.reuse, R121 ;  /* 0x0000007954797220 */ /* 0x040fe40000410000 */
[C---:B------:R-:W-:Y:S02]  /*1b10*/  FMUL.FTZ R90, R84.reuse, R97 ;  /* 0x00000061545a7220 */ /* 0x040fe40000410000 */
[----:B------:R-:W-:Y:S02]  /*1b20*/  FMUL.FTZ R98, R84, R99 ;  /* 0x0000006354627220 */ /* 0x000fe40000410000 */
[----:B------:R-:W-:-:S02]  /*1b30*/  FFMA.FTZ R83, R34, R83, R66 ;  /* 0x0000005322537223 */ /* 0x000fc40000010042 */
[----:B------:R-:W-:Y:S02]  /*1b40*/  FFMA.FTZ R82, R35, R82, R67 ;  /* 0x0000005223527223 */ /* 0x000fe40000010043 */
[C---:B------:R-:W-:Y:S02]  /*1b50*/  FMUL.FTZ R89, R84.reuse, R100 ;  /* 0x0000006454597220 */ /* 0x040fe40000410000 */
[C---:B------:R-:W-:Y:S02]  /*1b60*/  FMUL.FTZ R91, R84.reuse, R102 ;  /* 0x00000066545b7220 */ /* 0x040fe40000410000 */
[----:B------:R-:W-:Y:S01]  /*1b70*/  FMUL.FTZ R92, R84, R103 ;  /* 0x00000067545c7220 */ /* 0x000fe20000410000 */
[----:B0-----:R-:W-:Y:S01]  /*1b80*/  F2FP.BF16.PACK_AB R76, R80, R81 ;  /* 0x00000051504c723e */ /* 0x001fe200000010ff */
[----:B------:R-:W-:Y:S01]  /*1b90*/  FMUL.FTZ R99, R84, R104 ;  /* 0x0000006854637220 */ /* 0x000fe20000410000 */
[----:B------:R-:W-:Y:S01]  /*1ba0*/  F2FP.BF16.PACK_AB R77, R82, R83 ;  /* 0x00000053524d723e */ /* 0x000fe200000010ff */
[----:B------:R-:W-:Y:S01]  /*1bb0*/  FMUL.FTZ R100, R84, R105 ;  /* 0x0000006954647220 */ /* 0x000fe20000410000 */
[----:B------:R-:W-:Y:S01]  /*1bc0*/  LEA R86, P0, R2, c[0x0][0x208], 0x4 ;  /* 0x0000820002567a11 */ /* 0x000fe200078020ff */
[----:B------:R-:W-:-:S02]  /*1bd0*/  FFMA.FTZ R121, R28, R121, R60 ;  /* 0x000000791c797223 */ /* 0x000fc4000001003c */
[----:B------:R-:W-:Y:S02]  /*1be0*/  FFMA.FTZ R93, R30, R93, R62 ;  /* 0x0000005d1e5d7223 */ /* 0x000fe4000001003e */
[----:B------:R-:W-:Y:S02]  /*1bf0*/  FFMA.FTZ R98, R31, R98, R63 ;  /* 0x000000621f627223 */ /* 0x000fe4000001003f */
[----:B------:R-:W-:Y:S02]  /*1c00*/  FFMA.FTZ R90, R29, R90, R61 ;  /* 0x0000005a1d5a7223 */ /* 0x000fe4000001003d */
[----:B------:R-:W-:Y:S01]  /*1c10*/  FMUL.FTZ R88, R84, R101 ;  /* 0x0000006554587220 */ /* 0x000fe20000410000 */
[----:B------:R-:W-:Y:S01]  /*1c20*/  F2FP.BF16.PACK_AB R79, R98, R93 ;  /* 0x0000005d624f723e */ /* 0x000fe200000010ff */
[----:B------:R-:W-:Y:S01]  /*1c30*/  FFMA.FTZ R80, R24, R89, R56 ;  /* 0x0000005918507223 */ /* 0x000fe20000010038 */
[----:B------:R-:W-:Y:S01]  /*1c40*/  F2FP.BF16.PACK_AB R78, R90, R121 ;  /* 0x000000795a4e723e */ /* 0x000fe200000010ff */
        /* <DEDUP_REMOVED lines=8> */
[----:B------:R-:W-:Y:S01]  /*1cd0*/  FMUL.FTZ R101, R84, R106 ;  /* 0x0000006a54657220 */ /* 0x000fe20000410000 */
[----:B------:R-:W-:Y:S01]  /*1ce0*/  LEA R92, P1, R0, c[0x0][0x208], 0x4 ;  /* 0x00008200005c7a11 */ /* 0x000fe200078220ff */
[C---:B------:R-:W-:Y:S01]  /*1cf0*/  FMUL.FTZ R104, R84.reuse, R107 ;  /* 0x0000006b54687220 */ /* 0x040fe20000410000 */
[----:B------:R-:W-:Y:S01]  /*1d00*/  F2FP.BF16.PACK_AB R82, R89, R82 ;  /* 0x000000525952723e */ /* 0x000fe200000010ff */
        /* <DEDUP_REMOVED lines=25> */
[----:B------:R0:W-:Y:S01]  /*1ea0*/  STG.E.128 [R86.64], R76 ;  /* 0x0000004c56007986 */ /* 0x0001e2000c101d04 */
[----:B------:R-:W-:-:S02]  /*1eb0*/  IMAD R116, R85, c[0x0][0x160], R116 ;  /* 0x0000580055747a24 */ /* 0x000fc400078e0274 */
[----:B------:R-:W-:Y:S01]  /*1ec0*/  F2FP.BF16.PACK_AB R89, R96, R89 ;  /* 0x000000596059723e */ /* 0x000fe200000010ff */
[----:B------:R0:W-:Y:S02]  /*1ed0*/  STG.E.128 [R92.64], R80 ;  /* 0x000000505c007986 */ /* 0x0001e4000c101d04 */
[----:B------:R-:W-:Y:S02]  /*1ee0*/  ISETP.GE.AND P0, PT, R116, c[0x0][0x164], PT ;  /* 0x0000590074007a0c */ /* 0x000fe40003f06270 */
[----:B------:R0:W-:Y:S11]  /*1ef0*/  STG.E.128 [R94.64], R88 ;  /* 0x000000585e007986 */ /* 0x0001f6000c101d04 */
[----:B0-----:R-:W-:Y:S01]  /*1f00*/  @P0 CALL.REL.NOINC `(.L_x_11984) ;  /* 0x0000001000000944 */ /* 0x001fe20003c00000 */
[----:B------:R-:W-:Y:S05]  /*1f10*/  BRA `(.L_x_11985) ;  /* 0xffffe40000007947 */ /* 0x000fea000383ffff */
.L_x_11984:
[----:B------:R-:W-:Y:S05]  /*1f20*/  EXIT ;  /* 0x000000000000794d */ /* 0x000fea0003800000 */
.L_x_11982:
[----:B0-----:R-:W-:Y:S02]  /*1f30*/  MOV R89, 0x1 ;  /* 0x0000000100597802 */ /* 0x001fe40000000f00 */
[----:B------:R-:W-:-:S02]  /*1f40*/  MOV R87, 0x1f ;  /* 0x0000001f00577802 */ /* 0x000fc40000000f00 */
[----:B------:R-:W-:Y:S02]  /*1f50*/  MOV R86, 0xffffffff ;  /* 0xffffffff00567802 */ /* 0x000fe40000000f00 */
[----:B------:R-:W-:Y:S02]  /*1f60*/  MOV R84, 0x1f80 ;  /* 0x00001f8000547802 */ /* 0x000fe40000000f00 */
[----:B-----5:R-:W-:Y:S05]  /*1f70*/  CALL.REL.NOINC `($__internal_65_$__cuda_sm70_shflsync_bfly_p) ;  /* 0x000007a000007944 */ /* 0x020fea0003c00000 */
[----:B01----:R-:W-:Y:S05]  /*1f80*/  BRA `(.L_x_11986) ;  /* 0xfffff17000007947 */ /* 0x003fea000383ffff */
.L_x_11983:
[----:B------:R-:W-:Y:S01]  /*1f90*/  HFMA2.MMA R89, -RZ, RZ, 0, 1.1920928955078125e-07 ;  /* 0x00000002ff597435 */ /* 0x000fe200000001ff */
[----:B0-----:R-:W-:Y:S02]  /*1fa0*/  MOV R90, R91 ;  /* 0x0000005b005a7202 */ /* 0x001fe40000000f00 */
[----:B------:R-:W-:Y:S02]  /*1fb0*/  MOV R87, 0x1f ;  /* 0x0000001f00577802 */ /* 0x000fe40000000f00 */
[----:B------:R-:W-:Y:S02]  /*1fc0*/  MOV R86, 0xffffffff ;  /* 0xffffffff00567802 */ /* 0x000fe40000000f00 */
[----:B------:R-:W-:Y:S02]  /*1fd0*/  MOV R84, 0x1ff0 ;  /* 0x00001ff000547802 */ /* 0x000fe40000000f00 */
[----:B-----5:R-:W-:Y:S05]  /*1fe0*/  CALL.REL.NOINC `($__internal_65_$__cuda_sm70_shflsync_bfly_p) ;  /* 0x0000073000007944 */ /* 0x020fea0003c00000 */
[----:B0-----:R-:W-:Y:S01]  /*1ff0*/  HFMA2.MMA R89, -RZ, RZ, 0, 2.384185791015625e-07 ;  /* 0x00000004ff597435 */ /* 0x001fe200000001ff */
[----:B-1----:R-:W-:Y:S01]  /*2000*/  FADD.FTZ R90, R91, R86 ;  /* 0x000000565b5a7221 */ /* 0x002fe20000010000 */
[----:B------:R-:W-:-:S02]  /*2010*/  MOV R87, 0x1f ;  /* 0x0000001f00577802 */ /* 0x000fc40000000f00 */
[----:B------:R-:W-:Y:S02]  /*2020*/  MOV R86, 0xffffffff ;  /* 0xffffffff00567802 */ /* 0x000fe40000000f00 */
[----:B------:R-:W-:Y:S02]  /*2030*/  MOV R84, 0x2050 ;  /* 0x0000205000547802 */ /* 0x000fe40000000f00 */
[----:B------:R-:W-:Y:S05]  /*2040*/  CALL.REL.NOINC `($__internal_65_$__cuda_sm70_shflsync_bfly_p) ;  /* 0x000006d000007944 */ /* 0x000fea0003c00000 */
[----:B0-----:R-:W-:Y:S01]  /*2050*/  HFMA2.MMA R89, -RZ, RZ, 0, 4.76837158203125e-07 ;  /* 0x00000008ff597435 */ /* 0x001fe200000001ff */
[----:B-1----:R-:W-:Y:S01]  /*2060*/  FADD.FTZ R90, R90, R86 ;  /* 0x000000565a5a7221 */ /* 0x002fe20000010000 */
[----:B------:R-:W-:Y:S02]  /*2070*/  MOV R87, 0x1f ;  /* 0x0000001f00577802 */ /* 0x000fe40000000f00 */
[----:B------:R-:W-:Y:S02]  /*2080*/  MOV R86, 0xffffffff ;  /* 0xffffffff00567802 */ /* 0x000fe40000000f00 */
[----:B------:R-:W-:Y:S02]  /*2090*/  MOV R84, 0x20b0 ;  /* 0x000020b000547802 */ /* 0x000fe40000000f00 */
[----:B------:R-:W-:Y:S05]  /*20a0*/  CALL.REL.NOINC `($__internal_65_$__cuda_sm70_shflsync_bfly_p) ;  /* 0x0000067000007944 */ /* 0x000fea0003c00000 */
[----:B0-----:R-:W-:Y:S01]  /*20b0*/  HFMA2.MMA R89, -RZ, RZ, 0, 9.5367431640625e-07 ;  /* 0x00000010ff597435 */ /* 0x001fe200000001ff */
[----:B-1----:R-:W-:Y:S01]  /*20c0*/  FADD.FTZ R90, R90, R86 ;  /* 0x000000565a5a7221 */ /* 0x002fe20000010000 */
[----:B------:R-:W-:-:S02]  /*20d0*/  MOV R87, 0x1f ;  /* 0x0000001f00577802 */ /* 0x000fc40000000f00 */
[----:B------:R-:W-:Y:S02]  /*20e0*/  MOV R86, 0xffffffff ;  /* 0xffffffff00567802 */ /* 0x000fe40000000f00 */
[----:B------:R-:W-:Y:S02]  /*20f0*/  MOV R84, 0x2110 ;  /* 0x0000211000547802 */ /* 0x000fe40000000f00 */
[----:B------:R-:W-:Y:S05]  /*2100*/  CALL.REL.NOINC `($__internal_65_$__cuda_sm70_shflsync_bfly_p) ;  /* 0x0000061000007944 */ /* 0x000fea0003c00000 */
        /* <DEDUP_REMOVED lines=70> */
[----:B------:R-:W-:Y:S05]  /*2570*/  CALL.REL.NOINC `($__internal_65_$__cuda_sm70_shflsync_bfly_p) ;  /* 0x000001a000007944 */ /* 0x000fea0003c00000 */
[----:B0-----:R-:W-:Y:S01]  /*2580*/  HFMA2.MMA R89, -RZ, RZ, 0, 1.1920928955078125e-07 ;  /* 0x00000002ff597435 */ /* 0x001fe200000001ff */
[----:B-1----:R-:W-:Y:S01]  /*2590*/  FADD.FTZ R90, R90, R86 ;  /* 0x000000565a5a7221 */ /* 0x002fe20000010000 */
[----:B------:R-:W-:Y:S02]  /*25a0*/  MOV R87, 0x1f ;  /* 0x0000001f00577802 */ /* 0x000fe40000000f00 */
[----:B------:R-:W-:Y:S02]  /*25b0*/  MOV R86, 0xffffffff ;  /* 0xffffffff00567802 */ /* 0x000fe40000000f00 */
[----:B------:R-:W-:Y:S02]  /*25c0*/  MOV R84, 0x25e0 ;  /* 0x000025e000547802 */ /* 0x000fe40000000f00 */
[----:B------:R-:W-:Y:S05]  /*25d0*/  CALL.REL.NOINC `($__internal_65_$__cuda_sm70_shflsync_bfly_p) ;  /* 0x0000014000007944 */ /* 0x000fea0003c00000 */
[----:B0-----:R-:W-:Y:S01]  /*25e0*/  HFMA2.MMA R89, -RZ, RZ, 0, 2.384185791015625e-07 ;  /* 0x00000004ff597435 */ /* 0x001fe200000001ff */
[----:B-1----:R-:W-:Y:S01]  /*25f0*/  FADD.FTZ R90, R90, R86 ;  /* 0x000000565a5a7221 */ /* 0x002fe20000010000 */
[----:B------:R-:W-:Y:S02]  /*2600*/  MOV R87, 0x1f ;  /* 0x0000001f00577802 */ /* 0x000fe40000000f00 */
[----:B------:R-:W-:-:S02]  /*2610*/  MOV R86, 0xffffffff ;  /* 0xffffffff00567802 */ /* 0x000fc40000000f00 */
        /* <DEDUP_REMOVED lines=10> */
[----:B------:R-:W-:Y:S02]  /*26c0*/  MOV R87, 0x1f ;  /* 0x0000001f00577802 */ /* 0x000fe40000000f00 */
[----:B------:R-:W-:-:S02]  /*26d0*/  MOV R86, 0xffffffff ;  /* 0xffffffff00567802 */ /* 0x000fc40000000f00 */
[----:B------:R-:W-:Y:S02]  /*26e0*/  MOV R84, 0x2700 ;  /* 0x0000270000547802 */ /* 0x000fe40000000f00 */
[----:B------:R-:W-:Y:S05]  /*26f0*/  CALL.REL.NOINC `($__internal_65_$__cuda_sm70_shflsync_bfly_p) ;  /* 0x0000002000007944 */ /* 0x000fea0003c00000 */
[----:B01----:R-:W-:Y:S01]  /*2700*/  MOV R89, R86 ;  /* 0x0000005600597202 */ /* 0x003fe20000000f00 */
[----:B------:R-:W-:Y:S05]  /*2710*/  BRA `(.L_x_11987) ;  /* 0xffffef2000007947 */ /* 0x000fea000383ffff */
        .weak           $__internal_65_$__cuda_sm70_shflsync_bfly_p
        .type           $__internal_65_$__cuda_sm70_shflsync_bfly_p,@function
        .size           $__internal_65_$__cuda_sm70_shflsync_bfly_p,(.L_x_29205 - $__internal_65_$__cuda_sm70_shflsync_bfly_p)
$__internal_65_$__cuda_sm70_shflsync_bfly_p:
[----:B------:R-:W-:Y:S01]  /*2720*/  HFMA2.MMA R85, -RZ, RZ, 0, 0 ;  /* 0x00000000ff557435 */ /* 0x000fe200000001ff */
[----:B------:R-:W-:Y:S04]  /*2730*/  WARPSYNC R86 ;  /* 0x0000005600007348 */ /* 0x000fe80003800000 */
[----:B------:R0:W1:Y:S01]  /*2740*/  SHFL.BFLY PT, R86, R90, R89, R87 ;  /* 0x0c0000595a567389 */ /* 0x00006200000e0057 */
[----:B------:R-:W-:Y:S05]  /*2750*/  RET.REL.NODEC R84 `(_ZN10layer_norm13ln_fwd_kernelINS_13Kernel_traitsIf13__nv_bfloat16fS2_fjLj1024ELj1ELj4ELj1ELj16ENS_18Kernel_traits_baseILj1024EfS2_fS2_fjLj128EEEEELb0ELb0ELb0ELb1EEEvNS_9FwdParamsE) ;  /* 0xffffd8a054007950 */ /* 0x000fea0003c3ffff */
.L_x_11988:
        /* <DEDUP_REMOVED lines=10> */
.L_x_29205:


//--------------------- .text._ZN10layer_norm13ln_fwd_kernelINS_13Kernel_traitsIf13__nv_bfloat16fS2_fjLj1024ELj1ELj4ELj1ELj16ENS_18Kernel_traits_baseILj1024EfS2_fS2_fjLj128EEEEELb0ELb0ELb1ELb0EEEvNS_9FwdParamsE --------------------------
	.section	.text._ZN10layer_norm13ln_fwd_kernelINS_13Kernel_traitsIf13__nv_bfloat16fS2_fjLj1024ELj1ELj4ELj1ELj16ENS_18Kernel_traits_baseILj1024EfS2_fS2_fjLj128EEEEELb0ELb0ELb1ELb0EEEvNS_9FwdParamsE,"ax",@progbits
	.sectioninfo	@"SHI_REGISTERS=128"
	.align	128
        .global         _ZN10layer_norm13ln_fwd_kernelINS_13Kernel_traitsIf13__nv_bfloat16fS2_fjLj1024ELj1ELj4ELj1ELj16ENS_18Kernel_traits_baseILj1024EfS2_fS2_fjLj128EEEEELb0ELb0ELb1ELb0EEEvNS_9FwdParamsE
        .type           _ZN10layer_norm13ln_fwd_kernelINS_13Kernel_traitsIf13__nv_bfloat16fS2_fjLj1024ELj1ELj4ELj1ELj16ENS_18Kernel_traits_baseILj1024EfS2_fS2_fjLj128EEEEELb0ELb0ELb1ELb0EEEvNS_9FwdParamsE,@function
        .size           _ZN10layer_norm13ln_fwd_kernelINS_13Kernel_traitsIf13__nv_bfloat16fS2_fjLj1024ELj1ELj4ELj1ELj16ENS_18Kernel_traits_baseILj1024EfS2_fS2_fjLj128EEEEELb0ELb0ELb1ELb0EEEvNS_9FwdParamsE,(.L_x_29206 - _ZN10layer_norm13ln_fwd_kernelINS_13Kernel_traitsIf13__nv_bfloat16fS2_fjLj1024ELj1ELj4ELj1ELj16ENS_18Kernel_traits_baseILj1024EfS2_fS2_fjLj128EEEEELb0ELb0ELb1ELb0EEEvNS_9FwdParamsE)
        .other          _ZN10layer_norm13ln_fwd_kernelINS_13Kernel_traitsIf13__nv_bfloat16fS2_fjLj1024ELj1ELj4ELj1ELj16ENS_18Kernel_traits_baseILj1024EfS2_fS2_fjLj128EEEEELb0ELb0ELb1ELb0EEEvNS_9FwdParamsE,@"STO_CUDA_ENTRY STV_DEFAULT"
_ZN10layer_norm13ln_fwd_kernelINS_13Kernel_traitsIf13__nv_bfloat16fS2_fjLj1024ELj1ELj4ELj1ELj16ENS_18Kernel_traits_baseILj1024EfS2_fS2_fjLj128EEEEELb0ELb0ELb1ELb0EEEvNS_9FwdParamsE:
.text._ZN10layer_norm13ln_fwd_kernelINS_13Kernel_traitsIf13__nv_bfloat16fS2_fjLj1024ELj1ELj4ELj1ELj16ENS_18Kernel_traits_baseILj1024EfS2_fS2_fjLj128EEEEELb0ELb0ELb1ELb0EEEvNS_9FwdParamsE:
        /* <DEDUP_REMOVED lines=15> */
[----:B------:R-:W-:Y:S02]  /*00f0*/  P2R R0, PR, RZ, 0x40 ;  /* 0x00000040ff007803 */ /* 0x000fe40000000000 */
[C---:B------:R-:W-:Y:S02]  /*0100*/  ISETP.GE.U32.AND P2, PT, R3.reuse, 0x60, PT ;  /* 0x000000600300780c */ /* 0x040fe40003f46070 */
        /* <DEDUP_REMOVED lines=18> */
.L_x_11990:
[----:B------:R-:W-:Y:S05]  /*0230*/  BSYNC B0 ;  /* 0x0000000000007941 */ /* 0x000fea0003800000 */
.L_x_11989:
[----:B------:R-:W-:Y:S01]  /*0240*/  BSSY B0, `(.L_x_11991) ;  /* 0x0000011000007945 */ /* 0x000fe20003800000 */
[----:B------:R-:W-:Y:S05]  /*0250*/  @!P6 BRA `(.L_x_11992) ;  /* 0x000000f00000e947 */ /* 0x000fea0003800000 */
[----:B------:R-:W-:Y:S01]  /*0260*/  ISETP.NE.U32.AND P0, PT, RZ, c[0x0][0x218], PT ;  /* 0x00008600ff007a0c */ /* 0x000fe20003f05070 */
[----:B0-----:R-:W-:Y:S01]  /*0270*/  CS2R R22, SRZ ;  /* 0x0000000000167805 */ /* 0x001fe2000001ff00 */
[----:B------:R-:W-:Y:S01]  /*0280*/  MOV R39, 0x20 ;  /* 0x0000002000277802 */ /* 0x000fe20000000f00 */
        /* <DEDUP_REMOVED lines=12> */
.L_x_11992:
[----:B------:R-:W-:Y:S05]  /*0350*/  BSYNC B0 ;  /* 0x0000000000007941 */ /* 0x000fea0003800000 */
.L_x_11991:
[----:B------:R-:W-:Y:S01]  /*0360*/  BSSY B0, `(.L_x_11993) ;  /* 0x0000011000007945 */ /* 0x000fe20003800000 */
[----:B------:R-:W-:Y:S05]  /*0370*/  @!P2 BRA `(.L_x_11994) ;  /* 0x000000f00000a947 */ /* 0x000fea0003800000 */
[----:B------:R-:W-:Y:S01]  /*0380*/  ISETP.NE.U32.AND P0, PT, RZ, c[0x0][0x218], PT ;  /* 0x00008600ff007a0c */ /* 0x000fe20003f05070 */
[----:B------:R-:W-:Y:S01]  /*0390*/  HFMA2.MMA R55, -RZ, RZ, 0, 1.9073486328125e-06 ;  /* 0x00000020ff377435 */ /* 0x000fe200000001ff */
[----:B0-----:R-:W-:Y:S01]  /*03a0*/  CS2R R38, SRZ ;  /* 0x0000000000267805 */ /* 0x001fe2000001ff00 */
        /* <DEDUP_REMOVED lines=12> */
.L_x_11994:
[----:B------:R-:W-:Y:S05]  /*0470*/  BSYNC B0 ;  /* 0x0000000000007941 */ /* 0x000fea0003800000 */
.L_x_11993:
        /* <DEDUP_REMOVED lines=16> */
.L_x_11996:
[----:B------:R-:W-:Y:S05]  /*0580*/  BSYNC B0 ;  /* 0x0000000000007941 */ /* 0x000fea0003800000 */
.L_x_11995:
[----:B------:R-:W-:Y:S05]  /*0590*/  @P4 EXIT ;  /* 0x000000000000494d */ /* 0x000fea0003800000 */
[----:B------:R-:W-:Y:S01]  /*05a0*/  MOV R0, R2 ;  /* 0x0000000200007202 */ /* 0x000fe20000000f00 */
[----:B------:R-:W-:Y:S02]  /*05b0*/  ULDC.U8 UR6, c[0x0][0x1f0] ;  /* 0x00007c0000067ab9 */ /* 0x000fe40000000000 */
.L_x_12080:
[----:B------:R-:W-:-:S10]  /*05c0*/  HFMA2.MMA R113, -RZ, RZ, 0, 2.384185791015625e-07 ;  /* 0x00000004ff717435 */ /* 0x000fd400000001ff */
[----:B------:R-:W-:-:S06]  /*05d0*/  IMAD.WIDE R118, R0, R113, c[0x0][0x1d0] ;  /* 0x0000740000767625 */ /* 0x000fcc00078e0271 */
[----:B------:R-:W2:Y:S04]  /*05e0*/  LDG.E R118, [R118.64] ;  /* 0x0000000476767981 */ /* 0x000ea8000c1e1900 */
[----:B------:R-:W1:Y:S01]  /*05f0*/  S2R R2, SR_TID.X ;  /* 0x0000000000027919 */ /* 0x000e620000002100 */
[C---:B------:R-:W-:Y:S02]  /*0600*/  IMAD R114, R0.reuse, c[0x0][0x168], RZ ;  /* 0x00005a0000727a24 */ /* 0x040fe400078e02ff */
[----:B------:R-:W-:Y:S01]  /*0610*/  IMAD.WIDE R112, R0, R113, c[0x0][0x1d8] ;  /* 0x0000760000707625 */ /* 0x000fe200078e0271 */
[----:B------:R-:W-:Y:S05]  /*0620*/  BSSY B0, `(.L_x_11997) ;  /* 0x0000067000007945 */ /* 0x000fea0003800000 */
[----:B-----5:R1:W5:Y:S02]  /*0630*/  LDG.E R112, [R112.64] ;  /* 0x0000000470707981 */ /* 0x020364000c1e1900 */
[----:B-1----:R-:W-:-:S02]  /*0640*/  LOP3.LUT R113, R2, 0x1f, RZ, 0xc0, !PT ;  /* 0x0000001f02717812 */ /* 0x002fc400078ec0ff */
[----:B--2---:R-:W-:-:S13]  /*0650*/  ISETP.GE.AND P4, PT, R118, 0x1, PT ;  /* 0x000000017600780c */ /* 0x004fda0003f86270 */
[----:B------:R-:W-:-:S05]  /*0660*/  @P4 IADD3 R115, R118, -0x1, RZ ;  /* 0xffffffff76734810 */ /* 0x000fca0007ffe0ff */
[----:B------:R-:W-:Y:S01]  /*0670*/  @P4 IMAD R116, R115, c[0x0][0x168], RZ ;  /* 0x00005a0073744a24 */ /* 0x000fe200078e02ff */
[----:B------:R-:W-:-:S04]  /*0680*/  SHF.R.S32.HI R115, RZ, 0x1f, R114 ;  /* 0x0000001fff737819 */ /* 0x000fc80000011472 */
[----:B------:R-:W-:Y:S02]  /*0690*/  LEA.HI R114, R115, R114, RZ, 0x3 ;  /* 0x0000007273727211 */ /* 0x000fe400078f18ff */
[----:B------:R-:W-:Y:S02]  /*06a0*/  @P4 SHF.R.S32.HI R115, RZ, 0x1f, R116 ;  /* 0x0000001fff734819 */ /* 0x000fe40000011474 */
[-C--:B------:R-:W-:Y:S02]  /*06b0*/  LEA.HI.SX32 R114, R114, R113.reuse, 0x1d ;  /* 0x0000007172727211 */ /* 0x080fe400078feaff */
[----:B------:R-:W-:Y:S02]  /*06c0*/  @P4 LEA.HI R116, R115, R116, RZ, 0x3 ;  /* 0x0000007473744211 */ /* 0x000fe400078f18ff */
[----:B------:R-:W-:Y:S02]  /*06d0*/  MOV R115, RZ ;  /* 0x000000ff00737202 */ /* 0x000fe40000000f00 */
[----:B------:R-:W-:-:S02]  /*06e0*/  @P4 LEA.HI.SX32 R115, R116, R113, 0x1d ;  /* 0x0000007174734211 */ /* 0x000fc400078feaff */
[----:B------:R-:W-:Y:S01]  /*06f0*/  SHF.R.S32.HI R113, RZ, 0x1f, R0 ;  /* 0x0000001fff717819 */ /* 0x000fe20000011400 */
[----:B------:R-:W-:Y:S05]  /*0700*/  @!P1 BRA `(.L_x_11998) ;  /* 0x0000058000009947 */ /* 0x000fea0003800000 */
[----:B------:R-:W-:-:S04]  /*0710*/  ISETP.NE.U32.AND P5, PT, RZ, c[0x0][0x180], PT ;  /* 0x00006000ff007a0c */ /* 0x000fc80003fa5070 */
[----:B------:R-:W-:-:S13]  /*0720*/  ISETP.NE.AND.EX P5, PT, RZ, c[0x0][0x184], PT, P5 ;  /* 0x00006100ff007a0c */ /* 0x000fda0003fa5350 */
[----:B------:R-:W-:-:S05]  /*0730*/  @P5 MOV R117, 0x20 ;  /* 0x0000002000755802 */ /* 0x000fca0000000f00 */
[----:B------:R-:W-:-:S05]  /*0740*/  @P5 IMAD.WIDE.U32 R116, R114, R117, c[0x0][0x180] ;  /* 0x0000600072745625 */ /* 0x000fca00078e0075 */
[----:B0-----:R0:W2:Y:S01]  /*0750*/  @P5 LDG.E.128 R68, [R116.64] ;  /* 0x0000000474445981 */ /* 0x0010a2000c1e1d00 */
        /* <DEDUP_REMOVED lines=34> */
.L_x_12000:
[----:B0-----:R-:W-:Y:S05]  /*0980*/  BSYNC B1 ;  /* 0x0000000000017941 */ /* 0x001fea0003800000 */
.L_x_11999:
[----:B------:R-:W-:Y:S01]  /*0990*/  BSSY B1, `(.L_x_12001) ;  /* 0x0000005000017945 */ /* 0x000fe20003800000 */
[----:B------:R-:W-:Y:S05]  /*09a0*/  @!P6 BRA `(.L_x_12002) ;  /* 0x000000300000e947 */ /* 0x000fea0003800000 */
[----:B-----5:R-:W-:-:S05]  /*09b0*/  PRMT R73, RZ, 0x7610, R84 ;  /* 0x00007610ff497816 */ /* 0x020fca0000000054 */
[----:B------:R-:W-:-:S04]  /*09c0*/  FMUL.FTZ R73, R73, c[0x0][0x1ec] ;  /* 0x00007b0049497a20 */ /* 0x000fc80000410000 */
[----:B------:R-:W-:Y:S02]  /*09d0*/  @P5 FADD.FTZ R73, R69, R73 ;  /* 0x0000004945495221 */ /* 0x000fe40000010000 */
.L_x_12002:
[----:B------:R-:W-:Y:S05]  /*09e0*/  BSYNC B1 ;  /* 0x0000000000017941 */ /* 0x000fea0003800000 */
.L_x_12001:
[----:B------:R-:W-:Y:S01]  /*09f0*/  BSSY B1, `(.L_x_12003) ;  /* 0x0000005000017945 */ /* 0x000fe20003800000 */
[----:B------:R-:W-:Y:S05]  /*0a00*/  @!P6 BRA `(.L_x_12004) ;  /* 0x000000300000e947 */ /* 0x000fea0003800000 */
[----:B-----5:R-:W-:-:S05]  /*0a10*/  PRMT R74, RZ, 0x5410, R85 ;  /* 0x00005410ff4a7816 */ /* 0x020fca0000000055 */
[----:B------:R-:W-:-:S04]  /*0a20*/  FMUL.FTZ R74, R74, c[0x0][0x1ec] ;  /* 0x00007b004a4a7a20 */ /* 0x000fc80000410000 */
[----:B------:R-:W-:Y:S02]  /*0a30*/  @P5 FADD.FTZ R74, R70, R74 ;  /* 0x0000004a464a5221 */ /* 0x000fe40000010000 */
.L_x_12004:
[----:B------:R-:W-:Y:S05]  /*0a40*/  BSYNC B1 ;  /* 0x0000000000017941 */ /* 0x000fea0003800000 */
.L_x_12003:
[----:B------:R-:W-:Y:S01]  /*0a50*/  BSSY B1, `(.L_x_12005) ;  /* 0x0000005000017945 */ /* 0x000fe20003800000 */
[----:B------:R-:W-:Y:S05]  /*0a60*/  @!P6 BRA `(.L_x_12006) ;  /* 0x000000300000e947 */ /* 0x000fea0003800000 */
[----:B-----5:R-:W-:-:S05]  /*0a70*/  PRMT R75, RZ, 0x7610, R85 ;  /* 0x00007610ff4b7816 */ /* 0x020fca0000000055 */
[----:B------:R-:W-:-:S04]  /*0a80*/  FMUL.FTZ R75, R75, c[0x0][0x1ec] ;  /* 0x00007b004b4b7a20 */ /* 0x000fc80000410000 */
[----:B------:R-:W-:Y:S02]  /*0a90*/  @P5 FADD.FTZ R75, R71, R75 ;  /* 0x0000004b474b5221 */ /* 0x000fe40000010000 */
.L_x_12006:
[----:B------:R-:W-:Y:S05]  /*0aa0*/  BSYNC B1 ;  /* 0x0000000000017941 */ /* 0x000fea0003800000 */
.L_x_12005:
[----:B------:R-:W-:Y:S01]  /*0ab0*/  BSSY B1, `(.L_x_12007) ;  /* 0x0000005000017945 */ /* 0x000fe20003800000 */
[----:B------:R-:W-:Y:S05]  /*0ac0*/  @!P6 BRA `(.L_x_12008) ;  /* 0x000000300000e947 */ /* 0x000fea0003800000 */
[----:B-----5:R-:W-:-:S05]  /*0ad0*/  PRMT R80, RZ, 0x5410, R86 ;  /* 0x00005410ff507816 */ /* 0x020fca0000000056 */
[----:B------:R-:W-:-:S04]  /*0ae0*/  FMUL.FTZ R80, R80, c[0x0][0x1ec] ;  /* 0x00007b0050507a20 */ /* 0x000fc80000410000 */
[----:B------:R-:W-:Y:S02]  /*0af0*/  @P5 FADD.FTZ R80, R76, R80 ;  /* 0x000000504c505221 */ /* 0x000fe40000010000 */
.L_x_12008:
[----:B------:R-:W-:Y:S05]  /*0b00*/  BSYNC B1 ;  /* 0x0000000000017941 */ /* 0x000fea0003800000 */
.L_x_12007:
[----:B------:R-:W-:Y:S01]  /*0b10*/  BSSY B1, `(.L_x_12009) ;  /* 0x0000005000017945 */ /* 0x000fe20003800000 */
[----:B------:R-:W-:Y:S05]  /*0b20*/  @!P6 BRA `(.L_x_12010) ;  /* 0x000000300000e947 */ /* 0x000fea0003800000 */
[----:B-----5:R-:W-:-:S05]  /*0b30*/  PRMT R81, RZ, 0x7610, R86 ;  /* 0x00007610ff517816 */ /* 0x020fca0000000056 */
[----:B------:R-:W-:-:S04]  /*0b40*/  FMUL.FTZ R81, R81, c[0x0][0x1ec] ;  /* 0x00007b0051517a20 */ /* 0x000fc80000410000 */
[----:B------:R-:W-:Y:S02]  /*0b50*/  @P5 FADD.FTZ R81, R77, R81 ;  /* 0x000000514d515221 */ /* 0x000fe40000010000 */
.L_x_12010:
[----:B------:R-:W-:Y:S05]  /*0b60*/  BSYNC B1 ;  /* 0x0000000000017941 */ /* 0x000fea0003800000 */
.L_x_12009:
[----:B------:R-:W-:Y:S01]  /*0b70*/  BSSY B1, `(.L_x_12011) ;  /* 0x0000006000017945 */ /* 0x000fe20003800000 */
[----:B------:R-:W-:Y:S01]  /*0b80*/  HFMA2.MMA R117, -RZ, RZ, 0, 1.9073486328125e-06 ;  /* 0x00000020ff757435 */ /* 0x000fe200000001ff */
[----:B------:R-:W-:Y:S05]  /*0b90*/  @!P6 BRA `(.L_x_12012) ;  /* 0x000000300000e947 */ /* 0x000fea0003800000 */
[----:B-----5:R-:W-:-:S05]  /*0ba0*/  PRMT R82, RZ, 0x5410, R87 ;  /* 0x00005410ff527816 */ /* 0x020fca0000000057 */
[----:B------:R-:W-:-:S04]  /*0bb0*/  FMUL.FTZ R82, R82, c[0x0][0x1ec] ;  /* 0x00007b0052527a20 */ /* 0x000fc80000410000 */
[----:B------:R-:W-:Y:S02]  /*0bc0*/  @P5 FADD.FTZ R82, R78, R82 ;  /* 0x000000524e525221 */ /* 0x000fe40000010000 */
.L_x_12012:
[----:B------:R-:W-:Y:S05]  /*0bd0*/  BSYNC B1 ;  /* 0x0000000000017941 */ /* 0x000fea0003800000 */
.L_x_12011:
[----:B------:R-:W-:Y:S01]  /*0be0*/  BSSY B1, `(.L_x_12013) ;  /* 0x0000006000017945 */ /* 0x000fe20003800000 */
[----:B------:R-:W-:Y:S01]  /*0bf0*/  IMAD.WIDE.U32 R116, R114, R117, c[0x0][0x188] ;  /* 0x0000620072747625 */ /* 0x000fe200078e0075 */
[----:B------:R-:W-:Y:S05]  /*0c00*/  @!P6 BRA `(.L_x_12014) ;  /* 0x000000300000e947 */ /* 0x000fea0003800000 */
[----:B-----5:R-:W-:-:S05]  /*0c10*/  PRMT R83, RZ, 0x7610, R87 ;  /* 0x00007610ff537816 */ /* 0x020fca0000000057 */
[----:B------:R-:W-:-:S04]  /*0c20*/  FMUL.FTZ R83, R83, c[0x0][0x1ec] ;  /* 0x00007b0053537a20 */ /* 0x000fc80000410000 */
[----:B------:R-:W-:Y:S02]  /*0c30*/  @P5 FADD.FTZ R83, R79, R83 ;  /* 0x000000534f535221 */ /* 0x000fe40000010000 */
.L_x_12014:
[----:B------:R-:W-:Y:S05]  /*0c40*/  BSYNC B1 ;  /* 0x0000000000017941 */ /* 0x000fea0003800000 */
.L_x_12013:
[----:B------:R0:W-:Y:S01]  /*0c50*/  STG.E.128 [R116.64], R72 ;  /* 0x0000004874007986 */ /* 0x0001e2000c101d04 */
[----:B------:R-:W-:Y:S02]  /*0c60*/  IADD3 R115, R115, 0x20, RZ ;  /* 0x0000002073737810 */ /* 0x000fe40007ffe0ff */
[----:B------:R-:W-:Y:S01]  /*0c70*/  IADD3 R114, R114, 0x20, RZ ;  /* 0x0000002072727810 */ /* 0x000fe20007ffe0ff */
[----:B------:R0:W-:Y:S04]  /*0c80*/  STG.E.128 [R116.64+0x10], R80 ;  /* 0x0000105074007986 */ /* 0x0001e8000c101d04 */
.L_x_11998:
[----:B------:R-:W-:Y:S05]  /*0c90*/  BSYNC B0 ;  /* 0x0000000000007941 */ /* 0x000fea0003800000 */
.L_x_11997:
        /* <DEDUP_REMOVED lines=42> */
.L_x_12018:
[----:B0-----:R-:W-:Y:S05]  /*0f40*/  BSYNC B1 ;  /* 0x0000000000017941 */ /* 0x001fea0003800000 */
.L_x_12017:
[----:B------:R-:W-:Y:S01]  /*0f50*/  BSSY B1, `(.L_x_12019) ;  /* 0x0000005000017945 */ /* 0x000fe20003800000 */
[----:B------:R-:W-:Y:S05]  /*0f60*/  @!P6 BRA `(.L_x_12020) ;  /* 0x000000300000e947 */ /* 0x000fea0003800000 */
[----:B-----5:R-:W-:-:S05]  /*0f70*/  PRMT R89, RZ, 0x7610, R84 ;  /* 0x00007610ff597816 */ /* 0x020fca0000000054 */
[----:B------:R-:W-:-:S04]  /*0f80*/  FMUL.FTZ R89, R89, c[0x0][0x1ec] ;  /* 0x00007b0059597a20 */ /* 0x000fc80000410000 */
[----:B------:R-:W-:Y:S02]  /*0f90*/  @P5 FADD.FTZ R89, R69, R89 ;  /* 0x0000005945595221 */ /* 0x000fe40000010000 */
.L_x_12020:
[----:B------:R-:W-:Y:S05]  /*0fa0*/  BSYNC B1 ;  /* 0x0000000000017941 */ /* 0x000fea0003800000 */
.L_x_12019:
[----:B------:R-:W-:Y:S01]  /*0fb0*/  BSSY B1, `(.L_x_12021) ;  /* 0x0000005000017945 */ /* 0x000fe20003800000 */
[----:B------:R-:W-:Y:S05]  /*0fc0*/  @!P6 BRA `(.L_x_12022) ;  /* 0x000000300000e947 */ /* 0x000fea0003800000 */
[----:B-----5:R-:W-:-:S05]  /*0fd0*/  PRMT R90, RZ, 0x5410, R85 ;  /* 0x00005410ff5a7816 */ /* 0x020fca0000000055 */
[----:B------:R-:W-:-:S04]  /*0fe0*/  FMUL.FTZ R90, R90, c[0x0][0x1ec] ;  /* 0x00007b005a5a7a20 */ /* 0x000fc80000410000 */
[----:B------:R-:W-:Y:S02]  /*0ff0*/  @P5 FADD.FTZ R90, R70, R90 ;  /* 0x0000005a465a5221 */ /* 0x000fe40000010000 */
.L_x_12022:
[----:B------:R-:W-:Y:S05]  /*1000*/  BSYNC B1 ;  /* 0x0000000000017941 */ /* 0x000fea0003800000 */
.L_x_12021:
[----:B------:R-:W-:Y:S01]  /*1010*/  BSSY B1, `(.L_x_12023) ;  /* 0x0000005000017945 */ /* 0x000fe20003800000 */
[----:B------:R-:W-:Y:S05]  /*1020*/  @!P6 BRA `(.L_x_12024) ;  /* 0x000000300000e947 */ /* 0x000fea0003800000 */
[----:B-----5:R-:W-:-:S05]  /*1030*/  PRMT R91, RZ, 0x7610, R85 ;  /* 0x00007610ff5b7816 */ /* 0x020fca0000000055 */
[----:B------:R-:W-:-:S04]  /*1040*/  FMUL.FTZ R91, R91, c[0x0][0x1ec] ;  /* 0x00007b005b5b7a20 */ /* 0x000fc80000410000 */
[----:B------:R-:W-:Y:S02]  /*1050*/  @P5 FADD.FTZ R91, R71, R91 ;  /* 0x0000005b475b5221 */ /* 0x000fe40000010000 */
.L_x_12024:
[----:B------:R-:W-:Y:S05]  /*1060*/  BSYNC B1 ;  /* 0x0000000000017941 */ /* 0x000fea0003800000 */
.L_x_12023:
[----:B------:R-:W-:Y:S01]  /*1070*/  BSSY B1, `(.L_x_12025) ;  /* 0x0000005000017945 */ /* 0x000fe20003800000 */
[----:B------:R-:W-:Y:S05]  /*1080*/  @!P6 BRA `(.L_x_12026) ;  /* 0x000000300000e947 */ /* 0x000fea0003800000 */
[----:B-----5:R-:W-:-:S05]  /*1090*/  PRMT R92, RZ, 0x5410, R86 ;  /* 0x00005410ff5c7816 */ /* 0x020fca0000000056 */
[----:B------:R-:W-:-:S04]  /*10a0*/  FMUL.FTZ R92, R92, c[0x0][0x1ec] ;  /* 0x00007b005c5c7a20 */ /* 0x000fc80000410000 */
[----:B------:R-:W-:Y:S02]  /*10b0*/  @P5 FADD.FTZ R92, R76, R92 ;  /* 0x0000005c4c5c5221 */ /* 0x000fe40000010000 */
.L_x_12026:
[----:B------:R-:W-:Y:S05]  /*10c0*/  BSYNC B1 ;  /* 0x0000000000017941 */ /* 0x000fea0003800000 */
.L_x_12025:
[----:B------:R-:W-:Y:S01]  /*10d0*/  BSSY B1, `(.L_x_12027) ;  /* 0x0000005000017945 */ /* 0x000fe20003800000 */
[----:B------:R-:W-:Y:S05]  /*10e0*/  @!P6 BRA `(.L_x_12028) ;  /* 0x000000300000e947 */ /* 0x000fea0003800000 */
[----:B-----5:R-:W-:-:S05]  /*10f0*/  PRMT R93, RZ, 0x7610, R86 ;  /* 0x00007610ff5d7816 */ /* 0x020fca0000000056 */
[----:B------:R-:W-:-:S04]  /*1100*/  FMUL.FTZ R93, R93, c[0x0][0x1ec] ;  /* 0x00007b005d5d7a20 */ /* 0x000fc80000410000 */
[----:B------:R-:W-:Y:S02]  /*1110*/  @P5 FADD.FTZ R93, R77, R93 ;  /* 0x0000005d4d5d5221 */ /* 0x000fe40000010000 */
.L_x_12028:
[----:B------:R-:W-:Y:S05]  /*1120*/  BSYNC B1 ;  /* 0x0000000000017941 */ /* 0x000fea0003800000 */
.L_x_12027:
[----:B------:R-:W-:Y:S01]  /*1130*/  BSSY B1, `(.L_x_12029) ;  /* 0x0000006000017945 */ /* 0x000fe20003800000 */
[----:B------:R-:W-:Y:S01]  /*1140*/  HFMA2.MMA R117, -RZ, RZ, 0, 1.9073486328125e-06 ;  /* 0x00000020ff757435 */ /* 0x000fe200000001ff */
[----:B------:R-:W-:Y:S05]  /*1150*/  @!P6 BRA `(.L_x_12030) ;  /* 0x000000300000e947 */ /* 0x000fea0003800000 */
[----:B-----5:R-:W-:-:S05]  /*1160*/  PRMT R94, RZ, 0x5410, R87 ;  /* 0x00005410ff5e7816 */ /* 0x020fca0000000057 */
[----:B------:R-:W-:-:S04]  /*1170*/  FMUL.FTZ R94, R94, c[0x0][0x1ec] ;  /* 0x00007b005e5e7a20 */ /* 0x000fc80000410000 */
[----:B------:R-:W-:Y:S02]  /*1180*/  @P5 FADD.FTZ R94, R78, R94 ;  /* 0x0000005e4e5e5221 */ /* 0x000fe40000010000 */
.L_x_12030:
[----:B------:R-:W-:Y:S05]  /*1190*/  BSYNC B1 ;  /* 0x0000000000017941 */ /* 0x000fea0003800000 */
.L_x_12029:
[----:B------:R-:W-:Y:S01]  /*11a0*/  BSSY B1, `(.L_x_12031) ;  /* 0x0000006000017945 */ /* 0x000fe20003800000 */
[----:B------:R-:W-:Y:S01]  /*11b0*/  IMAD.WIDE.U32 R116, R114, R117, c[0x0][0x188] ;  /* 0x0000620072747625 */ /* 0x000fe200078e0075 */
[----:B------:R-:W-:Y:S05]  /*11c0*/  @!P6 BRA `(.L_x_12032) ;  /* 0x000000300000e947 */ /* 0x000fea0003800000 */
[----:B-----5:R-:W-:-:S05]  /*11d0*/  PRMT R95, RZ, 0x7610, R87 ;  /* 0x00007610ff5f7816 */ /* 0x020fca0000000057 */
[----:B------:R-:W-:-:S04]  /*11e0*/  FMUL.FTZ R95, R95, c[0x0][0x1ec] ;  /* 0x00007b005f5f7a20 */ /* 0x000fc80000410000 */
[----:B------:R-:W-:Y:S02]  /*11f0*/  @P5 FADD.FTZ R95, R79, R95 ;  /* 0x0000005f4f5f5221 */ /* 0x000fe40000010000 */
.L_x_12032:
[----:B------:R-:W-:Y:S05]  /*1200*/  BSYNC B1 ;  /* 0x0000000000017941 */ /* 0x000fea0003800000 */
.L_x_12031:
[----:B------:R0:W-:Y:S01]  /*1210*/  STG.E.128 [R116.64], R88 ;  /* 0x0000005874007986 */ /* 0x0001e2000c101d04 */
[----:B------:R-:W-:Y:S02]  /*1220*/  IADD3 R115, R115, 0x20, RZ ;  /* 0x0000002073737810 */ /* 0x000fe40007ffe0ff */
[----:B------:R-:W-:Y:S01]  /*1230*/  IADD3 R114, R114, 0x20, RZ ;  /* 0x0000002072727810 */ /* 0x000fe20007ffe0ff */
[----:B------:R0:W-:Y:S04]  /*1240*/  STG.E.128 [R116.64+0x10], R92 ;  /* 0x0000105c74007986 */ /* 0x0001e8000c101d04 */
.L_x_12016:
[----:B------:R-:W-:Y:S05]  /*1250*/  BSYNC B0 ;  /* 0x0000000000007941 */ /* 0x000fea0003800000 */
.L_x_12015:
        /* <DEDUP_REMOVED lines=41> */
.L_x_12036:
[----:B0-----:R-:W-:Y:S05]  /*14f0*/  BSYNC B1 ;  /* 0x0000000000017941 */ /* 0x001fea0003800000 */
.L_x_12035:
[----:B------:R-:W-:Y:S01]  /*1500*/  BSSY B1, `(.L_x_12037) ;  /* 0x0000005000017945 */ /* 0x000fe20003800000 */
[----:B------:R-:W-:Y:S05]  /*1510*/  @!P6 BRA `(.L_x_12038) ;  /* 0x000000300000e947 */ /* 0x000fea0003800000 */
[----:B-----5:R-:W-:-:S05]  /*1520*/  PRMT R97, RZ, 0x7610, R84 ;  /* 0x00007610ff617816 */ /* 0x020fca0000000054 */
[----:B------:R-:W-:-:S04]  /*1530*/  FMUL.FTZ R97, R97, c[0x0][0x1ec] ;  /* 0x00007b0061617a20 */ /* 0x000fc80000410000 */
[----:B------:R-:W-:Y:S02]  /*1540*/  @P5 FADD.FTZ R97, R69, R97 ;  /* 0x0000006145615221 */ /* 0x000fe40000010000 */
.L_x_12038:
[----:B------:R-:W-:Y:S05]  /*1550*/  BSYNC B1 ;  /* 0x0000000000017941 */ /* 0x000fea0003800000 */
.L_x_12037:
[----:B------:R-:W-:Y:S01]  /*1560*/  BSSY B1, `(.L_x_12039) ;  /* 0x0000005000017945 */ /* 0x000fe20003800000 */
[----:B------:R-:W-:Y:S05]  /*1570*/  @!P6 BRA `(.L_x_12040) ;  /* 0x000000300000e947 */ /* 0x000fea0003800000 */
[----:B-----5:R-:W-:-:S05]  /*1580*/  PRMT R98, RZ, 0x5410, R85 ;  /* 0x00005410ff627816 */ /* 0x020fca0000000055 */
[----:B------:R-:W-:-:S04]  /*1590*/  FMUL.FTZ R98, R98, c[0x0][0x1ec] ;  /* 0x00007b0062627a20 */ /* 0x000fc80000410000 */
[----:B------:R-:W-:Y:S02]  /*15a0*/  @P5 FADD.FTZ R98, R70, R98 ;  /* 0x0000006246625221 */ /* 0x000fe40000010000 */
.L_x_12040:
[----:B------:R-:W-:Y:S05]  /*15b0*/  BSYNC B1 ;  /* 0x0000000000017941 */ /* 0x000fea0003800000 */
.L_x_12039:
[----:B------:R-:W-:Y:S01]  /*15c0*/  BSSY B1, `(.L_x_12041) ;  /* 0x0000005000017945 */ /* 0x000fe20003800000 */
[----:B------:R-:W-:Y:S05]  /*15d0*/  @!P6 BRA `(.L_x_12042) ;  /* 0x000000300000e947 */ /* 0x000fea0003800000 */
[----:B-----5:R-:W-:-:S05]  /*15e0*/  PRMT R99, RZ, 0x7610, R85 ;  /* 0x00007610ff637816 */ /* 0x020fca0000000055 */
[----:B------:R-:W-:-:S04]  /*15f0*/  FMUL.FTZ R99, R99, c[0x0][0x1ec] ;  /* 0x00007b0063637a20 */ /* 0x000fc80000410000 */
[----:B------:R-:W-:Y:S02]  /*1600*/  @P5 FADD.FTZ R99, R71, R99 ;  /* 0x0000006347635221 */ /* 0x000fe40000010000 */
.L_x_12042:
[----:B------:R-:W-:Y:S05]  /*1610*/  BSYNC B1 ;  /* 0x0000000000017941 */ /* 0x000fea0003800000 */
.L_x_12041:
[----:B------:R-:W-:Y:S01]  /*1620*/  BSSY B1, `(.L_x_12043) ;  /* 0x0000005000017945 */ /* 0x000fe20003800000 */
[----:B------:R-:W-:Y:S05]  /*1630*/  @!P6 BRA `(.L_x_12044) ;  /* 0x000000300000e947 */ /* 0x000fea0003800000 */
[----:B-----5:R-:W-:-:S05]  /*1640*/  PRMT R100, RZ, 0x5410, R86 ;  /* 0x00005410ff647816 */ /* 0x020fca0000000056 */
[----:B------:R-:W-:-:S04]  /*1650*/  FMUL.FTZ R100, R100, c[0x0][0x1ec] ;  /* 0x00007b0064647a20 */ /* 0x000fc80000410000 */
[----:B------:R-:W-:Y:S02]  /*1660*/  @P5 FADD.FTZ R100, R76, R100 ;  /* 0x000000644c645221 */ /* 0x000fe40000010000 */
.L_x_12044:
[----:B------:R-:W-:Y:S05]  /*1670*/  BSYNC B1 ;  /* 0x0000000000017941 */ /* 0x000fea0003800000 */
.L_x_12043:
[----:B------:R-:W-:Y:S01]  /*1680*/  BSSY B1, `(.L_x_12045) ;  /* 0x0000005000017945 */ /* 0x000fe20003800000 */
[----:B------:R-:W-:Y:S05]  /*1690*/  @!P6 BRA `(.L_x_12046) ;  /* 0x000000300000e947 */ /* 0x000fea0003800000 */
[----:B-----5:R-:W-:-:S05]  /*16a0*/  PRMT R101, RZ, 0x7610, R86 ;  /* 0x00007610ff657816 */ /* 0x020fca0000000056 */
[----:B------:R-:W-:-:S04]  /*16b0*/  FMUL.FTZ R101, R101, c[0x0][0x1ec] ;  /* 0x00007b0065657a20 */ /* 0x000fc80000410000 */
[----:B------:R-:W-:Y:S02]  /*16c0*/  @P5 FADD.FTZ R101, R77, R101 ;  /* 0x000000654d655221 */ /* 0x000fe40000010000 */
.L_x_12046:
[----:B------:R-:W-:Y:S05]  /*16d0*/  BSYNC B1 ;  /* 0x0000000000017941 */ /* 0x000fea0003800000 */
.L_x_12045:
[----:B------:R-:W-:Y:S01]  /*16e0*/  BSSY B1, `(.L_x_12047) ;  /* 0x0000006000017945 */ /* 0x000fe20003800000 */
[----:B------:R-:W-:Y:S01]  /*16f0*/  HFMA2.MMA R117, -RZ, RZ, 0, 1.9073486328125e-06 ;  /* 0x00000020ff757435 */ /* 0x000fe200000001ff */
[----:B------:R-:W-:Y:S05]  /*1700*/  @!P6 BRA `(.L_x_12048) ;  /* 0x000000300000e947 */ /* 0x000fea0003800000 */
[----:B-----5:R-:W-:-:S05]  /*1710*/  PRMT R102, RZ, 0x5410, R87 ;  /* 0x00005410ff667816 */ /* 0x020fca0000000057 */
[----:B------:R-:W-:-:S04]  /*1720*/  FMUL.FTZ R102, R102, c[0x0][0x1ec] ;  /* 0x00007b0066667a20 */ /* 0x000fc80000410000 */
[----:B------:R-:W-:Y:S02]  /*1730*/  @P5 FADD.FTZ R102, R78, R102 ;  /* 0x000000664e665221 */ /* 0x000fe40000010000 */
.L_x_12048:
[----:B------:R-:W-:Y:S05]  /*1740*/  BSYNC B1 ;  /* 0x0000000000017941 */ /* 0x000fea0003800000 */
.L_x_12047:
[----:B------:R-:W-:Y:S01]  /*1750*/  BSSY B1, `(.L_x_12049) ;  /* 0x0000006000017945 */ /* 0x000fe20003800000 */
[----:B------:R-:W-:Y:S01]  /*1760*/  IMAD.WIDE.U32 R116, R114, R117, c[0x0][0x188] ;  /* 0x0000620072747625 */ /* 0x000fe200078e0075 */
[----:B------:R-:W-:Y:S05]  /*1770*/  @!P6 BRA `(.L_x_12050) ;  /* 0x000000300000e947 */ /* 0x000fea0003800000 */
[----:B-----5:R-:W-:-:S05]  /*1780*/  PRMT R103, RZ, 0x7610, R87 ;  /* 0x00007610ff677816 */ /* 0x020fca0000000057 */
[----:B------:R-:W-:-:S04]  /*1790*/  FMUL.FTZ R103, R103, c[0x0][0x1ec] ;  /* 0x00007b0067677a20 */ /* 0x000fc80000410000 */
[----:B------:R-:W-:Y:S02]  /*17a0*/  @P5 FADD.FTZ R103, R79, R103 ;  /* 0x000000674f675221 */ /* 0x000fe40000010000 */
.L_x_12050:
[----:B------:R-:W-:Y:S05]  /*17b0*/  BSYNC B1 ;  /* 0x0000000000017941 */ /* 0x000fea0003800000 */
.L_x_12049:
[----:B------:R0:W-:Y:S01]  /*17c0*/  STG.E.128 [R116.64], R96 ;  /* 0x0000006074007986 */ /* 0x0001e2000c101d04 */
[----:B------:R-:W-:Y:S02]  /*17d0*/  IADD3 R115, R115, 0x20, RZ ;  /* 0x0000002073737810 */ /* 0x000fe40007ffe0ff */
[----:B------:R-:W-:Y:S01]  /*17e0*/  IADD3 R114, R114, 0x20, RZ ;  /* 0x0000002072727810 */ /* 0x000fe20007ffe0ff */
[----:B------:R0:W-:Y:S04]  /*17f0*/  STG.E.128 [R116.64+0x10], R100 ;  /* 0x0000106474007986 */ /* 0x0001e8000c101d04 */
.L_x_12034:
[----:B------:R-:W-:Y:S05]  /*1800*/  BSYNC B0 ;  /* 0x0000000000007941 */ /* 0x000fea0003800000 */
.L_x_12033:
[----:B------:R-:W-:Y:S01]  /*1810*/  BSSY B0, `(.L_x_12051) ;  /* 0x0000058000007945 */ /* 0x000fe20003800000 */
[----:B------:R-:W-:Y:S05]  /*1820*/  @!P3 BRA `(.L_x_12052) ;  /* 0x000005600000b947 */ /* 0x000fea0003800000 */
[----:B------:R-:W-:-:S04]  /*1830*/  ISETP.NE.U32.AND P0, PT, RZ, c[0x0][0x180], PT ;  /* 0x00006000ff007a0c */ /* 0x000fc80003f05070 */
[----:B------:R-:W-:-:S13]  /*1840*/  ISETP.NE.AND.EX P0, PT, RZ, c[0x0][0x184], PT, P0 ;  /* 0x00006100ff007a0c */ /* 0x000fda0003f05300 */
[----:B------:R-:W-:-:S05]  /*1850*/  @P0 MOV R107, 0x20 ;  /* 0x00000020006b0802 */ /* 0x000fca0000000f00 */
[----:B------:R-:W-:-:S05]  /*1860*/  @P0 IMAD.WIDE.U32 R106, R114, R107, c[0x0][0x180] ;  /* 0x00006000726a0625 */ /* 0x000fca00078e006b */
[----:B0-----:R-:W2:Y:S04]  /*1870*/  @P0 LDG.E.128 R68, [R106.64] ;  /* 0x000000046a440981 */ /* 0x001ea8000c1e1d00 */
        /* <DEDUP_REMOVED lines=16> */
[----:B0-----:R-:W-:Y:S02]  /*1980*/  @!P5 FSEL R106, R70, RZ, P4 ;  /* 0x000000ff466ad208 */ /* 0x001fe40002000000 */
        /* <DEDUP_REMOVED lines=18> */
.L_x_12054:
[----:B------:R-:W-:Y:S05]  /*1ab0*/  BSYNC B1 ;  /* 0x0000000000017941 */ /* 0x000fea0003800000 */
.L_x_12053:
[----:B------:R-:W-:Y:S01]  /*1ac0*/  BSSY B1, `(.L_x_12055) ;  /* 0x0000005000017945 */ /* 0x000fe20003800000 */
[----:B------:R-:W-:Y:S05]  /*1ad0*/  @!P5 BRA `(.L_x_12056) ;  /* 0x000000300000d947 */ /* 0x000fea0003800000 */
[----:B-----5:R-:W-:-:S05]  /*1ae0*/  PRMT R105, RZ, 0x7610, R84 ;  /* 0x00007610ff697816 */ /* 0x020fca0000000054 */
[----:B------:R-:W-:-:S04]  /*1af0*/  FMUL.FTZ R105, R105, c[0x0][0x1ec] ;  /* 0x00007b0069697a20 */ /* 0x000fc80000410000 */
[----:B------:R-:W-:Y:S02]  /*1b00*/  @P0 FADD.FTZ R105, R69, R105 ;  /* 0x0000006945690221 */ /* 0x000fe40000010000 */
.L_x_12056:
[----:B------:R-:W-:Y:S05]  /*1b10*/  BSYNC B1 ;  /* 0x0000000000017941 */ /* 0x000fea0003800000 */
.L_x_12055:
[----:B------:R-:W-:Y:S01]  /*1b20*/  BSSY B1, `(.L_x_12057) ;  /* 0x0000005000017945 */ /* 0x000fe20003800000 */
[----:B------:R-:W-:Y:S05]  /*1b30*/  @!P5 BRA `(.L_x_12058) ;  /* 0x000000300000d947 */ /* 0x000fea0003800000 */
[----:B-----5:R-:W-:-:S05]  /*1b40*/  PRMT R106, RZ, 0x5410, R85 ;  /* 0x00005410ff6a7816 */ /* 0x020fca0000000055 */
[----:B------:R-:W-:-:S04]  /*1b50*/  FMUL.FTZ R106, R106, c[0x0][0x1ec] ;  /* 0x00007b006a6a7a20 */ /* 0x000fc80000410000 */
[----:B------:R-:W-:Y:S02]  /*1b60*/  @P0 FADD.FTZ R106, R70, R106 ;  /* 0x0000006a466a0221 */ /* 0x000fe40000010000 */
.L_x_12058:
[----:B------:R-:W-:Y:S05]  /*1b70*/  BSYNC B1 ;  /* 0x0000000000017941 */ /* 0x000fea0003800000 */
.L_x_12057:
[----:B------:R-:W-:Y:S01]  /*1b80*/  BSSY B1, `(.L_x_12059) ;  /* 0x0000005000017945 */ /* 0x000fe20003800000 */
[----:B------:R-:W-:Y:S05]  /*1b90*/  @!P5 BRA `(.L_x_12060) ;  /* 0x000000300000d947 */ /* 0x000fea0003800000 */
[----:B-----5:R-:W-:-:S05]  /*1ba0*/  PRMT R107, RZ, 0x7610, R85 ;  /* 0x00007610ff6b7816 */ /* 0x020fca0000000055 */
[----:B------:R-:W-:-:S04]  /*1bb0*/  FMUL.FTZ R107, R107, c[0x0][0x1ec] ;  /* 0x00007b006b6b7a20 */ /* 0x000fc80000410000 */
[----:B------:R-:W-:Y:S02]  /*1bc0*/  @P0 FADD.FTZ R107, R71, R107 ;  /* 0x0000006b476b0221 */ /* 0x000fe40000010000 */
.L_x_12060:
[----:B------:R-:W-:Y:S05]  /*1bd0*/  BSYNC B1 ;  /* 0x0000000000017941 */ /* 0x000fea0003800000 */
.L_x_12059:
[----:B------:R-:W-:Y:S01]  /*1be0*/  BSSY B1, `(.L_x_12061) ;  /* 0x0000005000017945 */ /* 0x000fe20003800000 */
[----:B------:R-:W-:Y:S05]  /*1bf0*/  @!P5 BRA `(.L_x_12062) ;  /* 0x000000300000d947 */ /* 0x000fea0003800000 */
[----:B-----5:R-:W-:-:S05]  /*1c00*/  PRMT R108, RZ, 0x5410, R86 ;  /* 0x00005410ff6c7816 */ /* 0x020fca0000000056 */
[----:B------:R-:W-:-:S04]  /*1c10*/  FMUL.FTZ R108, R108, c[0x0][0x1ec] ;  /* 0x00007b006c6c7a20 */ /* 0x000fc80000410000 */
[----:B------:R-:W-:Y:S02]  /*1c20*/  @P0 FADD.FTZ R108, R76, R108 ;  /* 0x0000006c4c6c0221 */ /* 0x000fe40000010000 */
.L_x_12062:
[----:B------:R-:W-:Y:S05]  /*1c30*/  BSYNC B1 ;  /* 0x0000000000017941 */ /* 0x000fea0003800000 */
.L_x_12061:
[----:B------:R-:W-:Y:S01]  /*1c40*/  BSSY B1, `(.L_x_12063) ;  /* 0x0000005000017945 */ /* 0x000fe20003800000 */
[----:B------:R-:W-:Y:S05]  /*1c50*/  @!P5 BRA `(.L_x_12064) ;  /* 0x000000300000d947 */ /* 0x000fea0003800000 */
[----:B-----5:R-:W-:-:S05]  /*1c60*/  PRMT R109, RZ, 0x7610, R86 ;  /* 0x00007610ff6d7816 */ /* 0x020fca0000000056 */
[----:B------:R-:W-:-:S04]  /*1c70*/  FMUL.FTZ R109, R109, c[0x0][0x1ec] ;  /* 0x00007b006d6d7a20 */ /* 0x000fc80000410000 */
[----:B------:R-:W-:Y:S02]  /*1c80*/  @P0 FADD.FTZ R109, R77, R109 ;  /* 0x0000006d4d6d0221 */ /* 0x000fe40000010000 */
.L_x_12064:
[----:B------:R-:W-:Y:S05]  /*1c90*/  BSYNC B1 ;  /* 0x0000000000017941 */ /* 0x000fea0003800000 */
.L_x_12063:
[----:B------:R-:W-:Y:S01]  /*1ca0*/  BSSY B1, `(.L_x_12065) ;  /* 0x0000005000017945 */ /* 0x000fe20003800000 */
[----:B------:R-:W-:Y:S05]  /*1cb0*/  @!P5 BRA `(.L_x_12066) ;  /* 0x000000300000d947 */ /* 0x000fea0003800000 */
[----:B-----5:R-:W-:-:S05]  /*1cc0*/  PRMT R110, RZ, 0x5410, R87 ;  /* 0x00005410ff6e7816 */ /* 0x020fca0000000057 */
[----:B------:R-:W-:-:S04]  /*1cd0*/  FMUL.FTZ R110, R110, c[0x0][0x1ec] ;  /* 0x00007b006e6e7a20 */ /* 0x000fc80000410000 */
[----:B------:R-:W-:Y:S02]  /*1ce0*/  @P0 FADD.FTZ R110, R78, R110 ;  /* 0x0000006e4e6e0221 */ /* 0x000fe40000010000 */
.L_x_12066:
[----:B------:R-:W-:Y:S05]  /*1cf0*/  BSYNC B1 ;  /* 0x0000000000017941 */ /* 0x000fea0003800000 */
.L_x_12065:
[----:B------:R-:W-:Y:S01]  /*1d00*/  BSSY B1, `(.L_x_12067) ;  /* 0x0000006000017945 */ /* 0x000fe20003800000 */
[----:B------:R-:W-:Y:S01]  /*1d10*/  @!P5 FSEL R111, R79, RZ, P4 ;  /* 0x000000ff4f6fd208 */ /* 0x000fe20002000000 */
[----:B------:R-:W-:Y:S05]  /*1d20*/  @!P5 BRA `(.L_x_12068) ;  /* 0x000000300000d947 */ /* 0x000fea0003800000 */
[----:B-----5:R-:W-:-:S05]  /*1d30*/  PRMT R111, RZ, 0x7610, R87 ;  /* 0x00007610ff6f7816 */ /* 0x020fca0000000057 */
[----:B------:R-:W-:-:S04]  /*1d40*/  FMUL.FTZ R111, R111, c[0x0][0x1ec] ;  /* 0x00007b006f6f7a20 */ /* 0x000fc80000410000 */
[----:B------:R-:W-:Y:S02]  /*1d50*/  @P0 FADD.FTZ R111, R79, R111 ;  /* 0x0000006f4f6f0221 */ /* 0x000fe40000010000 */
.L_x_12068:
[----:B------:R-:W-:Y:S05]  /*1d60*/  BSYNC B1 ;  /* 0x0000000000017941 */ /* 0x000fea0003800000 */
.L_x_12067:
[----:B------:R0:W-:Y:S04]  /*1d70*/  STG.E.128 [R114.64], R104 ;  /* 0x0000006872007986 */ /* 0x0001e8000c101d04 */
[----:B------:R0:W-:Y:S02]  /*1d80*/  STG.E.128 [R114.64+0x10], R108 ;  /* 0x0000106c72007986 */ /* 0x0001e4000c101d04 */
.L_x_12052:
[----:B------:R-:W-:Y:S05]  /*1d90*/  BSYNC B0 ;  /* 0x0000000000007941 */ /* 0x000fea0003800000 */
.L_x_12051:
        /* <DEDUP_REMOVED lines=39> */
.L_x_12081:
        /* <DEDUP_REMOVED lines=85> */
.L_x_12082:
[----:B------:R-:W-:Y:S01]  /*2560*/  FMUL.FTZ R115, R117, R117 ;  /* 0x0000007575737220 */ /* 0x000fe20000410000 */
[----:B------:R-:W-:Y:S01]  /*2570*/  ISETP.NE.AND P0, PT, RZ, UR6, PT ;  /* 0x00000006ff007c0c */ /* 0x000fe2000bf05270 */
[----:B01----:R-:W-:Y:S01]  /*2580*/  FADD.FTZ R121, R118, R121 ;  /* 0x0000007976797221 */ /* 0x003fe20000010000 */
[----:B------:R-:W-:Y:S01]  /*2590*/  MOV R114, c[0x0][0x1e0] ;  /* 0x0000780000727a02 */ /* 0x000fe20000000f00 */
[----:B------:R-:W-:Y:S01]  /*25a0*/  BSSY B0, `(.L_x_12071) ;  /* 0x000009e000007945 */ /* 0x000fe20003800000 */
        /* <DEDUP_REMOVED lines=14> */
[----:B------:R-:W-:-:S02]  /*2690*/  LOP3.LUT R2, R2, 0x1f, RZ, 0xc0, !PT ;  /* 0x0000001f02027812 */ /* 0x000fc400078ec0ff */
[----:B-1----:R-:W-:Y:S01]  /*26a0*/  FSEL R117, R117, RZ, !P0 ;  /* 0x000000ff75757208 */ /* 0x002fe20004000000 */
        /* <DEDUP_REMOVED lines=15> */
[C---:B------:R-:W-:Y:S02]  /*27a0*/  FMUL.FTZ R114, R116.reuse, R115 ;  /* 0x0000007374727220 */ /* 0x040fe40000410000 */
        /* <DEDUP_REMOVED lines=21> */
.L_x_12074:
[----:B------:R-:W-:Y:S05]  /*2900*/  BSYNC B1 ;  /* 0x0000000000017941 */ /* 0x000fea0003800000 */
.L_x_12073:
        /* <DEDUP_REMOVED lines=35> */
.L_x_12076:
[----:B------:R-:W-:Y:S05]  /*2b40*/  BSYNC B1 ;  /* 0x0000000000017941 */ /* 0x000fea0003800000 */
.L_x_12075:
        /* <DEDUP_REMOVED lines=34> */
.L_x_12078:
[----:B------:R-:W-:Y:S05]  /*2d70*/  BSYNC B1 ;  /* 0x0000000000017941 */ /* 0x000fea0003800000 */
.L_x_12077:
[----:B------:R-:W-:Y:S05]  /*2d80*/  @!P3 BRA `(.L_x_12072) ;  /* 0x000001f00000b947 */ /* 0x000fea0003800000 */
[--C-:B0-----:R-:W-:Y:S02]  /*2d90*/  FADD.FTZ R112, R110, -R117.reuse ;  /* 0x800000756e707221 */ /* 0x101fe40000010000 */
[--C-:B------:R-:W-:Y:S02]  /*2da0*/  FADD.FTZ R118, R111, -R117.reuse ;  /* 0x800000756f767221 */ /* 0x100fe40000010000 */
[--C-:B------:R-:W-:Y:S02]  /*2db0*/  FADD.FTZ R123, R104, -R117.reuse ;  /* 0x80000075687b7221 */ /* 0x100fe40000010000 */
[--C-:B------:R-:W-:Y:S02]  /*2dc0*/  FADD.FTZ R125, R105, -R117.reuse ;  /* 0x80000075697d7221 */ /* 0x100fe40000010000 */
[----:B------:R-:W-:Y:S02]  /*2dd0*/  FMUL.FTZ R114, R116, R112 ;  /* 0x0000007074727220 */ /* 0x000fe40000410000 */
[----:B------:R-:W-:-:S02]  /*2de0*/  FADD.FTZ R119, R107, -R117 ;  /* 0x800000756b777221 */ /* 0x000fc40000010000 */
[----:B------:R-:W-:Y:S02]  /*2df0*/  FMUL.FTZ R120, R116, R118 ;  /* 0x0000007674787220 */ /* 0x000fe40000410000 */
[--C-:B------:R-:W-:Y:S02]  /*2e00*/  FADD.FTZ R121, R106, -R117.reuse ;  /* 0x800000756a797221 */ /* 0x100fe40000010000 */
[--C-:B------:R-:W-:Y:S02]  /*2e10*/  FADD.FTZ R113, R108, -R117.reuse ;  /* 0x800000756c717221 */ /* 0x100fe40000010000 */
[----:B------:R-:W-:Y:S02]  /*2e20*/  FADD.FTZ R115, R109, -R117 ;  /* 0x800000756d737221 */ /* 0x000fe40000010000 */
[C---:B------:R-:W-:Y:S02]  /*2e30*/  FMUL.FTZ R117, R116.reuse, R123 ;  /* 0x0000007b74757220 */ /* 0x040fe40000410000 */
[----:B------:R-:W-:-:S02]  /*2e40*/  FMUL.FTZ R112, R116, R125 ;  /* 0x0000007d74707220 */ /* 0x000fc40000410000 */
[----:B------:R-:W-:Y:S02]  /*2e50*/  FFMA.FTZ R118, R66, R114, R58 ;  /* 0x0000007242767223 */ /* 0x000fe4000001003a */
[----:B------:R-:W-:Y:S02]  /*2e60*/  FFMA.FTZ R123, R67, R120, R59 ;  /* 0x00000078437b7223 */ /* 0x000fe4000001003b */
[C---:B------:R-:W-:Y:S02]  /*2e70*/  FMUL.FTZ R114, R116.reuse, R119 ;  /* 0x0000007774727220 */ /* 0x040fe40000410000 */
[C---:B------:R-:W-:Y:S02]  /*2e80*/  FMUL.FTZ R121, R116.reuse, R121 ;  /* 0x0000007974797220 */ /* 0x040fe40000410000 */
        /* <DEDUP_REMOVED lines=8> */
[----:B------:R-:W-:Y:S01]  /*2f10*/  FFMA.FTZ R116, R63, R114, R55 ;  /* 0x000000723f747223 */ /* 0x000fe20000010037 */
[----:B------:R-:W-:Y:S01]  /*2f20*/  MOV R117, 0x10 ;  /* 0x0000001000757802 */ /* 0x000fe20000000f00 */
[----:B------:R-:W-:-:S03]  /*2f30*/  FFMA.FTZ R119, R64, R119, R56 ;  /* 0x0000007740777223 */ /* 0x000fc60000010038 */
[----:B------:R-:W-:Y:S01]  /*2f40*/  F2FP.BF16.PACK_AB R113, R116, R113 ;  /* 0x000000717471723e */ /* 0x000fe200000010ff */
[----:B------:R-:W-:Y:S01]  /*2f50*/  IMAD.WIDE.U32 R116, R2, R117, c[0x0][0x208] ;  /* 0x0000820002747625 */ /* 0x000fe200078e0075 */
[----:B------:R-:W-:-:S05]  /*2f60*/  F2FP.BF16.PACK_AB R114, R118, R119 ;  /* 0x000000777672723e */ /* 0x000fca00000010ff */
[----:B------:R0:W-:Y:S02]  /*2f70*/  STG.E.128 [R116.64], R112 ;  /* 0x0000007074007986 */ /* 0x0001e4000c101d04 */
.L_x_12072:
[----:B------:R-:W-:Y:S05]  /*2f80*/  BSYNC B0 ;  /* 0x0000000000007941 */ /* 0x000fea0003800000 */
.L_x_12071:
[----:B0-----:R-:W-:-:S04]  /*2f90*/  MOV R113, c[0x0][0x160] ;  /* 0x0000580000717a02 */ /* 0x001fc80000000f00 */
[----:B------:R-:W-:-:S04]  /*2fa0*/  LEA R0, R113, R0, 0x2 ;  /* 0x0000000071007211 */ /* 0x000fc800078e10ff */
[----:B------:R-:W-:-:S13]  /*2fb0*/  ISETP.GE.AND P0, PT, R0, c[0x0][0x164], PT ;  /* 0x0000590000007a0c */ /* 0x000fda0003f06270 */
[----:B-1----:R-:W-:Y:S01]  /*2fc0*/  @P0 CALL.REL.NOINC `(.L_x_12079) ;  /* 0x0000001000000944 */ /* 0x002fe20003c00000 */
[----:B------:R-:W-:Y:S05]  /*2fd0*/  BRA `(.L_x_12080) ;  /* 0xffffd5e000007947 */ /* 0x000fea000383ffff */
.L_x_12079:
[----:B------:R-:W-:Y:S05]  /*2fe0*/  EXIT ;  /* 0x000000000000794d */ /* 0x000fea0003800000 */
.L_x_12069:
[----:B------:R-:W-:Y:S01]  /*2ff0*/  HFMA2.MMA R120, -RZ, RZ, 0, 5.9604644775390625e-08 ;  /* 0x00000001ff787435 */ /* 0x000fe200000001ff */
[----:B------:R-:W-:Y:S02]  /*3000*/  MOV R121, R117 ;  /* 0x0000007500797202 */ /* 0x000fe40000000f00 */
[----:B------:R-:W-:Y:S02]  /*3010*/  MOV R118, 0x1f ;  /* 0x0000001f00767802 */ /* 0x000fe40000000f00 */
[----:B------:R-:W-:Y:S02]  /*3020*/  MOV R119, 0xffffffff ;  /* 0xffffffff00777802 */ /* 0x000fe40000000f00 */
[----:B------:R-:W-:Y:S02]  /*3030*/  MOV R114, 0x3050 ;  /* 0x0000305000727802 */ /* 0x000fe40000000f00 */
[----:B-----5:R-:W-:Y:S05]  /*3040*/  CALL.REL.NOINC `($__internal_66_$__cuda_sm70_shflsync_bfly_p) ;  /* 0x000007b000007944 */ /* 0x020fea0003c00000 */
[----:B01----:R-:W-:Y:S05]  /*3050*/  BRA `(.L_x_12081) ;  /* 0xffffefb000007947 */ /* 0x003fea000383ffff */
.L_x_12070:
[----:B------:R-:W-:Y:S01]  /*3060*/  HFMA2.MMA R120, -RZ, RZ, 0, 1.1920928955078125e-07 ;  /* 0x00000002ff787435 */ /* 0x000fe200000001ff */
[----:B------:R-:W-:Y:S02]  /*3070*/  MOV R118, 0x1f ;  /* 0x0000001f00767802 */ /* 0x000fe40000000f00 */
[----:B------:R-:W-:-:S02]  /*3080*/  MOV R119, 0xffffffff ;  /* 0xffffffff00777802 */ /* 0x000fc40000000f00 */
[----:B------:R-:W-:Y:S02]  /*3090*/  MOV R114, 0x30b0 ;  /* 0x000030b000727802 */ /* 0x000fe40000000f00 */
[----:B0----5:R-:W-:Y:S05]  /*30a0*/  CALL.REL.NOINC `($__internal_66_$__cuda_sm70_shflsync_bfly_p) ;  /* 0x0000075000007944 */ /* 0x021fea0003c00000 */
[----:B0-----:R-:W-:Y:S01]  /*30b0*/  HFMA2.MMA R120, -RZ, RZ, 0, 2.384185791015625e-07 ;  /* 0x00000004ff787435 */ /* 0x001fe200000001ff */
[----:B-1----:R-:W-:Y:S01]  /*30c0*/  FADD.FTZ R121, R121, R119 ;  /* 0x0000007779797221 */ /* 0x002fe20000010000 */
[----:B------:R-:W-:Y:S02]  /*30d0*/  MOV R118, 0x1f ;  /* 0x0000001f00767802 */ /* 0x000fe40000000f00 */
[----:B------:R-:W-:Y:S02]  /*30e0*/  MOV R119, 0xffffffff ;  /* 0xffffffff00777802 */ /* 0x000fe40000000f00 */
[----:B------:R-:W-:Y:S02]  /*30f0*/  MOV R114, 0x3110 ;  /* 0x0000311000727802 */ /* 0x000fe40000000f00 */
[----:B------:R-:W-:Y:S05]  /*3100*/  CALL.REL.NOINC `($__internal_66_$__cuda_sm70_shflsync_bfly_p) ;  /* 0x000006f000007944 */ /* 0x000fea0003c00000 */
[----:B0-----:R-:W-:Y:S01]  /*3110*/  HFMA2.MMA R120, -RZ, RZ, 0, 4.76837158203125e-07 ;  /* 0x00000008ff787435 */ /* 0x001fe200000001ff */
[----:B-1----:R-:W-:Y:S01]  /*3120*/  FADD.FTZ R121, R121, R119 ;  /* 0x0000007779797221 */ /* 0x002fe20000010000 */
[----:B------:R-:W-:Y:S02]  /*3130*/  MOV R118, 0x1f ;  /* 0x0000001f00767802 */ /* 0x000fe40000000f00 */
[----:B------:R-:W-:-:S02]  /*3140*/  MOV R119, 0xffffffff ;  /* 0xffffffff00777802 */ /* 0x000fc40000000f00 */
[----:B------:R-:W-:Y:S02]  /*3150*/  MOV R114, 0x3170 ;  /* 0x0000317000727802 */ /* 0x000fe40000000f00 */
[----:B------:R-:W-:Y:S05]  /*3160*/  CALL.REL.NOINC `($__internal_66_$__cuda_sm70_shflsync_bfly_p) ;  /* 0x0000069000007944 */ /* 0x000fea0003c00000 */
[----:B0-----:R-:W-:Y:S01]  /*3170*/  HFMA2.MMA R120, -RZ, RZ, 0, 9.5367431640625e-07 ;  /* 0x00000010ff787435 */ /* 0x001fe200000001ff */
[----:B-1----:R-:W-:Y:S01]  /*3180*/  FADD.FTZ R121, R121, R119 ;  /* 0x0000007779797221 */ /* 0x002fe20000010000 */
[----:B------:R-:W-:Y:S02]  /*3190*/  MOV R118, 0x1f ;  /* 0x0000001f00767802 */ /* 0x000fe40000000f00 */
[----:B------:R-:W-:Y:S02]  /*31a0*/  MOV R119, 0xffffffff ;  /* 0xffffffff00777802 */ /* 0x000fe40000000f00 */
[----:B------:R-:W-:Y:S02]  /*31b0*/  MOV R114, 0x31d0 ;  /* 0x000031d000727802 */ /* 0x000fe40000000f00 */
[----:B------:R-:W-:Y:S05]  /*31c0*/  CALL.REL.NOINC `($__internal_66_$__cuda_sm70_shflsync_bfly_p) ;  /* 0x0000063000007944 */ /* 0x000fea0003c00000 */
        /* <DEDUP_REMOVED lines=72> */
[----:B------:R-:W-:Y:S05]  /*3650*/  CALL.REL.NOINC `($__internal_66_$__cuda_sm70_shflsync_bfly_p) ;  /* 0x000001a000007944 */ /* 0x000fea0003c00000 */
[----:B0-----:R-:W-:Y:S01]  /*3660*/  HFMA2.MMA R120, -RZ, RZ, 0, 1.1920928955078125e-07 ;  /* 0x00000002ff787435 */ /* 0x001fe200000001ff */
[----:B-1----:R-:W-:Y:S01]  /*3670*/  FADD.FTZ R121, R116, R119 ;  /* 0x0000007774797221 */ /* 0x002fe20000010000 */
[----:B------:R-:W-:Y:S02]  /*3680*/  MOV R118, 0x1f ;  /* 0x0000001f00767802 */ /* 0x000fe40000000f00 */
[----:B------:R-:W-:Y:S02]  /*3690*/  MOV R119, 0xffffffff ;  /* 0xffffffff00777802 */ /* 0x000fe40000000f00 */
[----:B------:R-:W-:Y:S02]  /*36a0*/  MOV R114, 0x36c0 ;  /* 0x000036c000727802 */ /* 0x000fe40000000f00 */
[----:B------:R-:W-:Y:S05]  /*36b0*/  CALL.REL.NOINC `($__internal_66_$__cuda_sm70_shflsync_bfly_p) ;  /* 0x0000014000007944 */ /* 0x000fea0003c00000 */
[----:B0-----:R-:W-:Y:S01]  /*36c0*/  HFMA2.MMA R120, -RZ, RZ, 0, 2.384185791015625e-07 ;  /* 0x00000004ff787435 */ /* 0x001fe200000001ff */
[----:B-1----:R-:W-:Y:S01]  /*36d0*/  FADD.FTZ R121, R121, R119 ;  /* 0x0000007779797221 */ /* 0x002fe20000010000 */
[----:B------:R-:W-:Y:S02]  /*36e0*/  MOV R118, 0x1f ;  /* 0x0000001f00767802 */ /* 0x000fe40000000f00 */
[----:B------:R-:W-:-:S02]  /*36f0*/  MOV R119, 0xffffffff ;  /* 0xffffffff00777802 */ /* 0x000fc40000000f00 */
[----:B------:R-:W-:Y:S02]  /*3700*/  MOV R114, 0x3720 ;  /* 0x0000372000727802 */ /* 0x000fe40000000f00 */
[----:B------:R-:W-:Y:S05]  /*3710*/  CALL.REL.NOINC `($__internal_66_$__cuda_sm70_shflsync_bfly_p) ;  /* 0x000000e000007944 */ /* 0x000fea0003c00000 */
[----:B0-----:R-:W-:Y:S01]  /*3720*/  HFMA2.MMA R120, -RZ, RZ, 0, 4.76837158203125e-07 ;  /* 0x00000008ff787435 */ /* 0x001fe200000001ff */
[----:B-1----:R-:W-:Y:S01]  /*3730*/  FADD.FTZ R121, R121, R119 ;  /* 0x0000007779797221 */ /* 0x002fe20000010000 */
[----:B------:R-:W-:Y:S02]  /*3740*/  MOV R118, 0x1f ;  /* 0x0000001f00767802 */ /* 0x000fe40000000f00 */
[----:B------:R-:W-:Y:S02]  /*3750*/  MOV R119, 0xffffffff ;  /* 0xffffffff00777802 */ /* 0x000fe40000000f00 */
[----:B------:R-:W-:Y:S02]  /*3760*/  MOV R114, 0x3780 ;  /* 0x0000378000727802 */ /* 0x000fe40000000f00 */
[----:B------:R-:W-:Y:S05]  /*3770*/  CALL.REL.NOINC `($__internal_66_$__cuda_sm70_shflsync_bfly_p) ;  /* 0x0000008000007944 */ /* 0x000fea0003c00000 */
[----:B0-----:R-:W-:Y:S01]  /*3780*/  HFMA2.MMA R120, -RZ, RZ, 0, 9.5367431640625e-07 ;  /* 0x00000010ff787435 */ /* 0x001fe200000001ff */
[----:B-1----:R-:W-:Y:S01]  /*3790*/  FADD.FTZ R121, R121, R119 ;  /* 0x0000007779797221 */ /* 0x002fe20000010000 */
[----:B------:R-:W-:Y:S02]  /*37a0*/  MOV R118, 0x1f ;  /* 0x0000001f00767802 */ /* 0x000fe40000000f00 */
[----:B------:R-:W-:-:S02]  /*37b0*/  MOV R119, 0xffffffff ;  /* 0xffffffff00777802 */ /* 0x000fc40000000f00 */
[----:B------:R-:W-:Y:S02]  /*37c0*/  MOV R114, 0x37e0 ;  /* 0x000037e000727802 */ /* 0x000fe40000000f00 */
[----:B------:R-:W-:Y:S05]  /*37d0*/  CALL.REL.NOINC `($__internal_66_$__cuda_sm70_shflsync_bfly_p) ;  /* 0x0000002000007944 */ /* 0x000fea0003c00000 */
[----:B01----:R-:W-:Y:S01]  /*37e0*/  MOV R118, R119 ;  /* 0x0000007700767202 */ /* 0x003fe20000000f00 */
[----:B------:R-:W-:Y:S05]  /*37f0*/  BRA `(.L_x_12082) ;  /* 0xffffed6000007947 */ /* 0x000fea000383ffff */
        .weak           $__internal_66_$__cuda_sm70_shflsync_bfly_p
        .type           $__internal_66_$__cuda_sm70_shflsync_bfly_p,@function
        .size           $__internal_66_$__cuda_sm70_shflsync_bfly_p,(.L_x_29206 - $__internal_66_$__cuda_sm70_shflsync_bfly_p)
$__internal_66_$__cuda_sm70_shflsync_bfly_p:
[----:B------:R-:W-:Y:S01]  /*3800*/  HFMA2.MMA R115, -RZ, RZ, 0, 0 ;  /* 0x00000000ff737435 */ /* 0x000fe200000001ff */
[----:B------:R-:W-:Y:S04]  /*3810*/  WARPSYNC R119 ;  /* 0x0000007700007348 */ /* 0x000fe80003800000 */
[----:B------:R0:W1:Y:S01]  /*3820*/  SHFL.BFLY PT, R119, R121, R120, R118 ;  /* 0x0c00007879777389 */ /* 0x00006200000e0076 */
[----:B------:R-:W-:Y:S05]  /*3830*/  RET.REL.NODEC R114 `(_ZN10layer_norm13ln_fwd_kernelINS_13Kernel_traitsIf13__nv_bfloat16fS2_fjLj1024ELj1ELj4ELj1ELj16ENS_18Kernel_traits_baseILj1024EfS2_fS2_fjLj128EEEEELb0ELb0ELb1ELb0EEEvNS_9FwdParamsE) ;  /* 0xffffc7c072007950 */ /* 0x000fea0003c3ffff */
.L_x_12083:
        /* <DEDUP_REMOVED lines=12> */
.L_x_29206:


//--------------------- .text._ZN10layer_norm13ln_fwd_kernelINS_13Kernel_traitsIf13__nv_bfloat16fS2_fjLj1024ELj1ELj4ELj1ELj16ENS_18Kernel_traits_baseILj1024EfS2_fS2_fjLj128EEEEELb0ELb0ELb1ELb1EEEvNS_9FwdParamsE --------------------------
	.section	.text._ZN10layer_norm13ln_fwd_kernelINS_13Kernel_traitsIf13__nv_bfloat16fS2_fjLj1024ELj1ELj4ELj1ELj16ENS_18Kernel_traits_baseILj1024EfS2_fS2_fjLj128EEEEELb0ELb0ELb1ELb1EEEvNS_9FwdParamsE,"ax",@progbits
	.sectioninfo	@"SHI_REGISTERS=127"
	.align	128
        .global         _ZN10layer_norm13ln_fwd_kernelINS_13Kernel_traitsIf13__nv_bfloat16fS2_fjLj1024ELj1ELj4ELj1ELj16ENS_18Kernel_traits_baseILj1024EfS2_fS2_fjLj128EEEEELb0ELb0ELb1ELb1EEEvNS_9FwdParamsE
        .type           _ZN10layer_norm13ln_fwd_kernelINS_13Kernel_traitsIf13__nv_bfloat16fS2_fjLj1024ELj1ELj4ELj1ELj16ENS_18Kernel_traits_baseILj1024EfS2_fS2_fjLj128EEEEELb0ELb0ELb1ELb1EEEvNS_9FwdParamsE,@function
        .size           _ZN10layer_norm13ln_fwd_kernelINS_13Kernel_traitsIf13__nv_bfloat16fS2_fjLj1024ELj1ELj4ELj1ELj16ENS_18Kernel_traits_baseILj1024EfS2_fS2_fjLj128EEEEELb0ELb0ELb1ELb1EEEvNS_9FwdParamsE,(.L_x_29207 - _ZN10layer_norm13ln_fwd_kernelINS_13Kernel_traitsIf13__nv_bfloat16fS2_fjLj1024ELj1ELj4ELj1ELj16ENS_18Kernel_traits_baseILj1024EfS2_fS2_fjLj128EEEEELb0ELb0ELb1ELb1EEEvNS_9FwdParamsE)
        .other          _ZN10layer_norm13ln_fwd_kernelINS_13Kernel_traitsIf13__nv_bfloat16fS2_fjLj1024ELj1ELj4ELj1ELj16ENS_18Kernel_traits_baseILj1024EfS2_fS2_fjLj128EEEEELb0ELb0ELb1ELb1EEEvNS_9FwdParamsE,@"STO_CUDA_ENTRY STV_DEFAULT"
_ZN10layer_norm13ln_fwd_kernelINS_13Kernel_traitsIf13__nv_bfloat16fS2_fjLj1024ELj1ELj4ELj1ELj16ENS_18Kernel_traits_baseILj1024EfS2_fS2_fjLj128EEEEELb0ELb0ELb1ELb1EEEvNS_9FwdParamsE:
.text._ZN10layer_norm13ln_fwd_kernelINS_13Kernel_traitsIf13__nv_bfloat16fS2_fjLj1024ELj1ELj4ELj1ELj16ENS_18Kernel_traits_baseILj1024EfS2_fS2_fjLj128EEEEELb0ELb0ELb1ELb1EEEvNS_9FwdParamsE:
        /* <DEDUP_REMOVED lines=47> */
[----:B0-----:R1:W5:Y:S01]  /*02f0*/  LDG.E.128 R4, [R2.64+0xc10] ;  /* 0x000c100402047981 */ /* 0x001362000c1e1d00 */
[----:B------:R-:W-:Y:S01]  /*0300*/  MOV R0, R68 ;  /* 0x0000004400007202 */ /* 0x000fe20000000f00 */
[----:B------:R-:W-:-:S02]  /*0310*/  ULDC.U8 UR6, c[0x0][0x1f0] ;  /* 0x00007c0000067ab9 */ /* 0x000fc40000000000 */
.L_x_12153:
[----:B------:R-:W-:Y:S01]  /*0320*/  HFMA2.MMA R83, -RZ, RZ, 0, 2.384185791015625e-07 ;  /* 0x00000004ff537435 */ /* 0x000fe200000001ff */
[----:B------:R-:W0:Y:S09]  /*0330*/  S2R R112, SR_TID.X ;  /* 0x0000000000707919 */ /* 0x000e320000002100 */
[----:B-1----:R-:W-:-:S05]  /*0340*/  IMAD.WIDE R2, R0, R83, c[0x0][0x1d0] ;  /* 0x0000740000027625 */ /* 0x002fca00078e0253 */
[----:B------:R1:W2:Y:S01]  /*0350*/  LDG.E R85, [R2.64] ;  /* 0x0000000402557981 */ /* 0x0002a2000c1e1900 */
[----:B------:R-:W-:Y:S01]  /*0360*/  ISETP.NE.U32.AND P0, PT, RZ, c[0x0][0x180], PT ;  /* 0x00006000ff007a0c */ /* 0x000fe20003f05070 */
[----:B------:R-:W-:-:S03]  /*0370*/  IMAD R80, R0, c[0x0][0x168], RZ ;  /* 0x00005a0000507a24 */ /* 0x000fc600078e02ff */
[----:B------:R-:W-:Y:S02]  /*0380*/  ISETP.NE.AND.EX P0, PT, RZ, c[0x0][0x184], PT, P0 ;  /* 0x00006100ff007a0c */ /* 0x000fe40003f05300 */
[----:B------:R-:W-:Y:S02]  /*0390*/  SHF.R.S32.HI R81, RZ, 0x1f, R80 ;  /* 0x0000001fff517819 */ /* 0x000fe40000011450 */
[----:B0-----:R-:W-:Y:S02]  /*03a0*/  LOP3.LUT R82, R112, 0x1f, RZ, 0xc0, !PT ;  /* 0x0000001f70527812 */ /* 0x001fe400078ec0ff */
[----:B------:R-:W-:-:S04]  /*03b0*/  LEA.HI R81, R81, R80, RZ, 0x3 ;  /* 0x0000005051517211 */ /* 0x000fc800078f18ff */
[----:B------:R-:W-:-:S03]  /*03c0*/  LEA.HI.SX32 R97, R81, R82, 0x1d ;  /* 0x0000005251617211 */ /* 0x000fc600078feaff */
[----:B------:R-:W-:-:S05]  /*03d0*/  @P0 MOV R80, 0x20 ;  /* 0x0000002000500802 */ /* 0x000fca0000000f00 */
[----:B------:R-:W-:-:S05]  /*03e0*/  @P0 IMAD.WIDE.U32 R80, R97, R80, c[0x0][0x180] ;  /* 0x0000600061500625 */ /* 0x000fca00078e0050 */
[----:B------:R0:W3:Y:S04]  /*03f0*/  @P0 LDG.E.128 R68, [R80.64] ;  /* 0x0000000450440981 */ /* 0x0000e8000c1e1d00 */
[----:B------:R0:W4:Y:S01]  /*0400*/  @P0 LDG.E.128 R72, [R80.64+0x10] ;  /* 0x0000100450480981 */ /* 0x000122000c1e1d00 */
[----:B-1----:R-:W-:Y:S01]  /*0410*/  IMAD.WIDE R2, R0, R83, c[0x0][0x1d8] ;  /* 0x0000760000027625 */ /* 0x002fe200078e0253 */
[----:B------:R-:W-:-:S05]  /*0420*/  HFMA2.MMA R104, -RZ, RZ, 0, 0 ;  /* 0x00000000ff687435 */ /* 0x000fca00000001ff */
[----:B-----5:R1:W5:Y:S01]  /*0430*/  LDG.E R3, [R2.64] ;  /* 0x0000000402037981 */ /* 0x020362000c1e1900 */
[----:B------:R-:W-:Y:S01]  /*0440*/  IADD3 R99, R97, 0x20, RZ ;  /* 0x0000002061637810 */ /* 0x000fe20007ffe0ff */
[----:B------:R-:W-:Y:S01]  /*0450*/  BSSY B0, `(.L_x_12084) ;  /* 0x000002a000007945 */ /* 0x000fe20003800000 */
[----:B-1----:R-:W-:-:S10]  /*0460*/  HFMA2.MMA R2, -RZ, RZ, 0, 1.9073486328125e-06 ;  /* 0x00000020ff027435 */ /* 0x002fd400000001ff */
[----:B------:R-:W-:-:S04]  /*0470*/  IMAD.WIDE.U32 R88, R97, R2, c[0x0][0x188] ;  /* 0x0000620061587625 */ /* 0x000fc800078e0002 */
[----:B------:R-:W-:Y:S01]  /*0480*/  @P0 IMAD.WIDE.U32 R92, R99, R2, c[0x0][0x180] ;  /* 0x00006000635c0625 */ /* 0x000fe200078e0002 */
[C---:B--2---:R-:W-:Y:S02]  /*0490*/  ISETP.GE.AND P5, PT, R85.reuse, 0x1, PT ;  /* 0x000000015500780c */ /* 0x044fe40003fa6270 */
[----:B------:R-:W-:-:S11]  /*04a0*/  ISETP.GT.AND P6, PT, R85, RZ, PT ;  /* 0x000000ff5500720c */ /* 0x000fd60003fc4270 */
[----:B------:R-:W-:Y:S02]  /*04b0*/  @P5 IADD3 R83, R85, -0x1, RZ ;  /* 0xffffffff55535810 */ /* 0x000fe40007ffe0ff */
[----:B0-----:R-:W-:-:S03]  /*04c0*/  @P5 MOV R81, 0x10 ;  /* 0x0000001000515802 */ /* 0x001fc60000000f00 */
        /* <DEDUP_REMOVED lines=27> */
[----:B------:R-:W-:Y:S02]  /*0680*/  @!P6 FSEL R82, R74, RZ, P4 ;  /* 0x000000ff4a52e208 */ /* 0x000fe40002000000 */
[----:B------:R-:W-:Y:S02]  /*0690*/  @!P6 FSEL R83, R75, RZ, P3 ;  /* 0x000000ff4b53e208 */ /* 0x000fe40001800000 */
[----:B------:R-:W-:Y:S01]  /*06a0*/  @!P6 FSEL R84, R68, RZ, P1 ;  /* 0x000000ff4454e208 */ /* 0x000fe20000800000 */
[----:B------:R-:W-:Y:S05]  /*06b0*/  @!P6 BRA `(.L_x_12085) ;  /* 0x000000300000e947 */ /* 0x000fea0003800000 */
[----:B-----5:R-:W-:-:S05]  /*06c0*/  PRMT R84, RZ, 0x5410, R76 ;  /* 0x00005410ff547816 */ /* 0x020fca000000004c */
[----:B------:R-:W-:-:S04]  /*06d0*/  FMUL.FTZ R84, R84, c[0x0][0x1ec] ;  /* 0x00007b0054547a20 */ /* 0x000fc80000410000 */
[----:B------:R-:W-:Y:S02]  /*06e0*/  @P0 FADD.FTZ R84, R68, R84 ;  /* 0x0000005444540221 */ /* 0x000fe40000010000 */
.L_x_12085:
[----:B------:R-:W-:Y:S05]  /*06f0*/  BSYNC B0 ;  /* 0x0000000000007941 */ /* 0x000fea0003800000 */
.L_x_12084:
[----:B------:R-:W-:Y:S01]  /*0700*/  BSSY B0, `(.L_x_12086) ;  /* 0x0000005000007945 */ /* 0x000fe20003800000 */
[----:B------:R-:W-:Y:S05]  /*0710*/  @!P6 BRA `(.L_x_12087) ;  /* 0x000000300000e947 */ /* 0x000fea0003800000 */
[----:B-----5:R-:W-:-:S05]  /*0720*/  PRMT R85, RZ, 0x7610, R76 ;  /* 0x00007610ff557816 */ /* 0x020fca000000004c */
[----:B------:R-:W-:-:S04]  /*0730*/  FMUL.FTZ R85, R85, c[0x0][0x1ec] ;  /* 0x00007b0055557a20 */ /* 0x000fc80000410000 */
[----:B------:R-:W-:Y:S02]  /*0740*/  @P0 FADD.FTZ R85, R69, R85 ;  /* 0x0000005545550221 */ /* 0x000fe40000010000 */
.L_x_12087:
[----:B------:R-:W-:Y:S05]  /*0750*/  BSYNC B0 ;  /* 0x0000000000007941 */ /* 0x000fea0003800000 */
.L_x_12086:
[----:B------:R-:W-:Y:S01]  /*0760*/  BSSY B0, `(.L_x_12088) ;  /* 0x0000005000007945 */ /* 0x000fe20003800000 */
[----:B------:R-:W-:Y:S05]  /*0770*/  @!P6 BRA `(.L_x_12089) ;  /* 0x000000300000e947 */ /* 0x000fea0003800000 */
[----:B-----5:R-:W-:-:S05]  /*0780*/  PRMT R86, RZ, 0x5410, R77 ;  /* 0x00005410ff567816 */ /* 0x020fca000000004d */
[----:B------:R-:W-:-:S04]  /*0790*/  FMUL.FTZ R86, R86, c[0x0][0x1ec] ;  /* 0x00007b0056567a20 */ /* 0x000fc80000410000 */
[----:B------:R-:W-:Y:S02]  /*07a0*/  @P0 FADD.FTZ R86, R70, R86 ;  /* 0x0000005646560221 */ /* 0x000fe40000010000 */
.L_x_12089:
[----:B------:R-:W-:Y:S05]  /*07b0*/  BSYNC B0 ;  /* 0x0000000000007941 */ /* 0x000fea0003800000 */
.L_x_12088:
[----:B------:R-:W-:Y:S01]  /*07c0*/  BSSY B0, `(.L_x_12090) ;  /* 0x0000005000007945 */ /* 0x000fe20003800000 */
[----:B------:R-:W-:Y:S05]  /*07d0*/  @!P6 BRA `(.L_x_12091) ;  /* 0x000000300000e947 */ /* 0x000fea0003800000 */
[----:B-----5:R-:W-:-:S05]  /*07e0*/  PRMT R87, RZ, 0x7610, R77 ;  /* 0x00007610ff577816 */ /* 0x020fca000000004d */
[----:B------:R-:W-:-:S04]  /*07f0*/  FMUL.FTZ R87, R87, c[0x0][0x1ec] ;  /* 0x00007b0057577a20 */ /* 0x000fc80000410000 */
[----:B------:R-:W-:Y:S02]  /*0800*/  @P0 FADD.FTZ R87, R71, R87 ;  /* 0x0000005747570221 */ /* 0x000fe40000010000 */
.L_x_12091:
[----:B------:R-:W-:Y:S05]  /*0810*/  BSYNC B0 ;  /* 0x0000000000007941 */ /* 0x000fea0003800000 */
.L_x_12090:
[----:B------:R-:W-:Y:S01]  /*0820*/  BSSY B0, `(.L_x_12092) ;  /* 0x0000005000007945 */ /* 0x000fe20003800000 */
[----:B------:R-:W-:Y:S05]  /*0830*/  @!P6 BRA `(.L_x_12093) ;  /* 0x000000300000e947 */ /* 0x000fea0003800000 */
[----:B-----5:R-:W-:-:S05]  /*0840*/  PRMT R80, RZ, 0x5410, R78 ;  /* 0x00005410ff507816 */ /* 0x020fca000000004e */
[----:B------:R-:W-:-:S04]  /*0850*/  FMUL.FTZ R80, R80, c[0x0][0x1ec] ;  /* 0x00007b0050507a20 */ /* 0x000fc80000410000 */
[----:B------:R-:W-:Y:S02]  /*0860*/  @P0 FADD.FTZ R80, R72, R80 ;  /* 0x0000005048500221 */ /* 0x000fe40000010000 */
.L_x_12093:
[----:B------:R-:W-:Y:S05]  /*0870*/  BSYNC B0 ;  /* 0x0000000000007941 */ /* 0x000fea0003800000 */
.L_x_12092:
[----:B------:R-:W-:Y:S01]  /*0880*/  BSSY B0, `(.L_x_12094) ;  /* 0x0000005000007945 */ /* 0x000fe20003800000 */
[----:B------:R-:W-:Y:S05]  /*0890*/  @!P6 BRA `(.L_x_12095) ;  /* 0x000000300000e947 */ /* 0x000fea0003800000 */
[----:B-----5:R-:W-:-:S05]  /*08a0*/  PRMT R81, RZ, 0x7610, R78 ;  /* 0x00007610ff517816 */ /* 0x020fca000000004e */
[----:B------:R-:W-:-:S04]  /*08b0*/  FMUL.FTZ R81, R81, c[0x0][0x1ec] ;  /* 0x00007b0051517a20 */ /* 0x000fc80000410000 */
[----:B------:R-:W-:Y:S02]  /*08c0*/  @P0 FADD.FTZ R81, R73, R81 ;  /* 0x0000005149510221 */ /* 0x000fe40000010000 */
.L_x_12095:
[----:B------:R-:W-:Y:S05]  /*08d0*/  BSYNC B0 ;  /* 0x0000000000007941 */ /* 0x000fea0003800000 */
.L_x_12094:
[----:B------:R-:W-:Y:S01]  /*08e0*/  BSSY B0, `(.L_x_12096) ;  /* 0x0000005000007945 */ /* 0x000fe20003800000 */
[----:B------:R-:W-:Y:S05]  /*08f0*/  @!P6 BRA `(.L_x_12097) ;  /* 0x000000300000e947 */ /* 0x000fea0003800000 */
[----:B-----5:R-:W-:-:S05]  /*0900*/  PRMT R82, RZ, 0x5410, R79 ;  /* 0x00005410ff527816 */ /* 0x020fca000000004f */
[----:B------:R-:W-:-:S04]  /*0910*/  FMUL.FTZ R82, R82, c[0x0][0x1ec] ;  /* 0x00007b0052527a20 */ /* 0x000fc80000410000 */
[----:B------:R-:W-:Y:S02]  /*0920*/  @P0 FADD.FTZ R82, R74, R82 ;  /* 0x000000524a520221 */ /* 0x000fe40000010000 */
.L_x_12097:
[----:B------:R-:W-:Y:S05]  /*0930*/  BSYNC B0 ;  /* 0x0000000000007941 */ /* 0x000fea0003800000 */
.L_x_12096:
[----:B------:R-:W-:Y:S01]  /*0940*/  BSSY B0, `(.L_x_12098) ;  /* 0x0000005000007945 */ /* 0x000fe20003800000 */
[----:B------:R-:W-:Y:S05]  /*0950*/  @!P6 BRA `(.L_x_12099) ;  /* 0x000000300000e947 */ /* 0x000fea0003800000 */
[----:B-----5:R-:W-:-:S05]  /*0960*/  PRMT R83, RZ, 0x7610, R79 ;  /* 0x00007610ff537816 */ /* 0x020fca000000004f */
[----:B------:R-:W-:-:S04]  /*0970*/  FMUL.FTZ R83, R83, c[0x0][0x1ec] ;  /* 0x00007b0053537a20 */ /* 0x000fc80000410000 */
[----:B------:R-:W-:Y:S02]  /*0980*/  @P0 FADD.FTZ R83, R75, R83 ;  /* 0x000000534b530221 */ /* 0x000fe40000010000 */
.L_x_12099:
[----:B------:R-:W-:Y:S05]  /*0990*/  BSYNC B0 ;  /* 0x0000000000007941 */ /* 0x000fea0003800000 */
.L_x_12098:
[----:B------:R-:W-:Y:S04]  /*09a0*/  STG.E.128 [R88.64], R84 ;  /* 0x0000005458007986 */ /* 0x000fe8000c101d04 */
[----:B------:R0:W-:Y:S04]  /*09b0*/  STG.E.128 [R88.64+0x10], R80 ;  /* 0x0000105058007986 */ /* 0x0001e8000c101d04 */
[----:B------:R-:W2:Y:S04]  /*09c0*/  @P0 LDG.E.128 R68, [R92.64] ;  /* 0x000000045c440981 */ /* 0x000ea8000c1e1d00 */
[----:B------:R2:W0:Y:S01]  /*09d0*/  @P0 LDG.E.128 R72, [R92.64+0x10] ;  /* 0x000010045c480981 */ /* 0x000422000c1e1d00 */
[----:B------:R-:W-:-:S02]  /*09e0*/  @!P6 ISETP.NE.U32.AND P1, PT, RZ, c[0x0][0x180], PT ;  /* 0x00006000ff00ea0c */ /* 0x000fc40003f25070 */
[----:B------:R-:W-:Y:S02]  /*09f0*/  @!P6 ISETP.NE.U32.AND P2, PT, RZ, c[0x0][0x180], PT ;  /* 0x00006000ff00ea0c */ /* 0x000fe40003f45070 */
[----:B------:R-:W-:Y:S02]  /*0a00*/  @!P6 ISETP.NE.U32.AND P4, PT, RZ, c[0x0][0x180], PT ;  /* 0x00006000ff00ea0c */ /* 0x000fe40003f85070 */
[----:B------:R-:W-:Y:S02]  /*0a10*/  @!P6 ISETP.NE.U32.AND P3, PT, RZ, c[0x0][0x180], PT ;  /* 0x00006000ff00ea0c */ /* 0x000fe40003f65070 */
[----:B------:R-:W-:Y:S02]  /*0a20*/  @!P6 ISETP.NE.AND.EX P1, PT, RZ, c[0x0][0x184], PT, P1 ;  /* 0x00006100ff00ea0c */ /* 0x000fe40003f25310 */
[----:B------:R-:W-:Y:S02]  /*0a30*/  @!P6 ISETP.NE.AND.EX P2, PT, RZ, c[0x0][0x184], PT, P2 ;  /* 0x00006100ff00ea0c */ /* 0x000fe40003f45320 */
[----:B------:R-:W-:-:S02]  /*0a40*/  @!P6 ISETP.NE.AND.EX P4, PT, RZ, c[0x0][0x184], PT, P4 ;  /* 0x00006100ff00ea0c */ /* 0x000fc40003f85340 */
[----:B------:R-:W-:Y:S02]  /*0a50*/  @!P6 ISETP.NE.AND.EX P3, PT, RZ, c[0x0][0x184], PT, P3 ;  /* 0x00006100ff00ea0c */ /* 0x000fe40003f65330 */
[----:B------:R-:W-:Y:S02]  /*0a60*/  @P5 MOV R91, 0x10 ;  /* 0x00000010005b5802 */ /* 0x000fe40000000f00 */
[----:B------:R-:W-:Y:S02]  /*0a70*/  @P5 IADD3 R90, R104, 0x20, RZ ;  /* 0x00000020685a5810 */ /* 0x000fe40007ffe0ff */
[----:B------:R-:W-:-:S03]  /*0a80*/  IADD3 R107, R97, 0x40, RZ ;  /* 0x00000040616b7810 */ /* 0x000fc60007ffe0ff */
[----:B------:R-:W-:Y:S01]  /*0a90*/  @P5 IMAD.WIDE.U32 R90, R90, R91, c[0x0][0x170] ;  /* 0x00005c005a5a5625 */ /* 0x000fe200078e005b */
[----:B------:R-:W-:Y:S03]  /*0aa0*/  BSSY B0, `(.L_x_12100) ;  /* 0x0000018000007945 */ /* 0x000fe60003800000 */
[-C--:B------:R-:W-:Y:S01]  /*0ab0*/  IMAD.WIDE.U32 R98, R99, R2.reuse, c[0x0][0x188] ;  /* 0x0000620063627625 */ /* 0x080fe200078e0002 */
[----:B-----5:R1:W5:Y:S03]  /*0ac0*/  @P5 LDG.E.128 R76, [R90.64] ;  /* 0x000000045a4c5981 */ /* 0x020366000c1e1d00 */
[----:B------:R-:W-:Y:S01]  /*0ad0*/  @P0 IMAD.WIDE.U32 R100, R107, R2, c[0x0][0x180] ;  /* 0x000060006b640625 */ /* 0x000fe200078e0002 */
[----:B--2---:R-:W-:Y:S02]  /*0ae0*/  @!P6 FSEL R93, R69, RZ, P1 ;  /* 0x000000ff455de208 */ /* 0x004fe40000800000 */
[----:B------:R-:W-:-:S02]  /*0af0*/  @!P6 FSEL R94, R70, RZ, P2 ;  /* 0x000000ff465ee208 */ /* 0x000fc40001000000 */
[----:B------:R-:W-:Y:S02]  /*0b00*/  @!P6 FSEL R95, R71, RZ, P4 ;  /* 0x000000ff475fe208 */ /* 0x000fe40002000000 */
[----:B0-----:R-:W-:Y:S02]  /*0b10*/  @!P6 FSEL R88, R72, RZ, P3 ;  /* 0x000000ff4858e208 */ /* 0x001fe40001800000 */
[----:B------:R-:W-:Y:S02]  /*0b20*/  @!P6 ISETP.NE.U32.AND P1, PT, RZ, c[0x0][0x180], PT ;  /* 0x00006000ff00ea0c */ /* 0x000fe40003f25070 */
[----:B------:R-:W-:Y:S02]  /*0b30*/  @!P6 ISETP.NE.U32.AND P2, PT, RZ, c[0x0][0x180], PT ;  /* 0x00006000ff00ea0c */ /* 0x000fe40003f45070 */
[----:B------:R-:W-:Y:S02]  /*0b40*/  @!P6 ISETP.NE.U32.AND P4, PT, RZ, c[0x0][0x180], PT ;  /* 0x00006000ff00ea0c */ /* 0x000fe40003f85070 */
[----:B------:R-:W-:-:S02]  /*0b50*/  @!P6 ISETP.NE.U32.AND P3, PT, RZ, c[0x0][0x180], PT ;  /* 0x00006000ff00ea0c */ /* 0x000fc40003f65070 */
[----:B------:R-:W-:Y:S02]  /*0b60*/  @!P6 ISETP.NE.AND.EX P2, PT, RZ, c[0x0][0x184], PT, P2 ;  /* 0x00006100ff00ea0c */ /* 0x000fe40003f45320 */
[----:B------:R-:W-:Y:S02]  /*0b70*/  @!P6 ISETP.NE.AND.EX P4, PT, RZ, c[0x0][0x184], PT, P4 ;  /* 0x00006100ff00ea0c */ /* 0x000fe40003f85340 */
[----:B------:R-:W-:Y:S02]  /*0b80*/  @!P6 ISETP.NE.AND.EX P3, PT, RZ, c[0x0][0x184], PT, P3 ;  /* 0x00006100ff00ea0c */ /* 0x000fe40003f65330 */
[----:B------:R-:W-:Y:S02]  /*0b90*/  @!P6 ISETP.NE.AND.EX P1, PT, RZ, c[0x0][0x184], PT, P1 ;  /* 0x00006100ff00ea0c */ /* 0x000fe40003f25310 */
[----:B------:R-:W-:Y:S02]  /*0ba0*/  @!P6 FSEL R89, R73, RZ, P2 ;  /* 0x000000ff4959e208 */ /* 0x000fe40001000000 */
[----:B-1----:R-:W-:-:S02]  /*0bb0*/  @!P6 FSEL R90, R74, RZ, P4 ;  /* 0x000000ff4a5ae208 */ /* 0x002fc40002000000 */
[----:B------:R-:W-:Y:S02]  /*0bc0*/  @!P6 FSEL R91, R75, RZ, P3 ;  /* 0x000000ff4b5be208 */ /* 0x000fe40001800000 */
[----:B------:R-:W-:Y:S01]  /*0bd0*/  @!P6 FSEL R92, R68, RZ, P1 ;  /* 0x000000ff445ce208 */ /* 0x000fe20000800000 */
[----:B------:R-:W-:Y:S05]  /*0be0*/  @!P6 BRA `(.L_x_12101) ;  /* 0x000000300000e947 */ /* 0x000fea0003800000 */
[----:B-----5:R-:W-:-:S05]  /*0bf0*/  PRMT R92, RZ, 0x5410, R76 ;  /* 0x00005410ff5c7816 */ /* 0x020fca000000004c */
[----:B------:R-:W-:-:S04]  /*0c00*/  FMUL.FTZ R92, R92, c[0x0][0x1ec] ;  /* 0x00007b005c5c7a20 */ /* 0x000fc80000410000 */
[----:B------:R-:W-:Y:S02]  /*0c10*/  @P0 FADD.FTZ R92, R68, R92 ;  /* 0x0000005c445c0221 */ /* 0x000fe40000010000 */
.L_x_12101:
[----:B------:R-:W-:Y:S05]  /*0c20*/  BSYNC B0 ;  /* 0x0000000000007941 */ /* 0x000fea0003800000 */
.L_x_12100:
[----:B------:R-:W-:Y:S01]  /*0c30*/  BSSY B0, `(.L_x_12102) ;  /* 0x0000005000007945 */ /* 0x000fe20003800000 */
[----:B------:R-:W-:Y:S05]  /*0c40*/  @!P6 BRA `(.L_x_12103) ;  /* 0x000000300000e947 */ /* 0x000fea0003800000 */
[----:B-----5:R-:W-:-:S05]  /*0c50*/  PRMT R93, RZ, 0x7610, R76 ;  /* 0x00007610ff5d7816 */ /* 0x020fca000000004c */
[----:B------:R-:W-:-:S04]  /*0c60*/  FMUL.FTZ R93, R93, c[0x0][0x1ec] ;  /* 0x00007b005d5d7a20 */ /* 0x000fc80000410000 */
[----:B------:R-:W-:Y:S02]  /*0c70*/  @P0 FADD.FTZ R93, R69, R93 ;  /* 0x0000005d455d0221 */ /* 0x000fe40000010000 */
.L_x_12103:
[----:B------:R-:W-:Y:S05]  /*0c80*/  BSYNC B0 ;  /* 0x0000000000007941 */ /* 0x000fea0003800000 */
.L_x_12102:
[----:B------:R-:W-:Y:S01]  /*0c90*/  BSSY B0, `(.L_x_12104) ;  /* 0x0000005000007945 */ /* 0x000fe20003800000 */
[----:B------:R-:W-:Y:S05]  /*0ca0*/  @!P6 BRA `(.L_x_12105) ;  /* 0x000000300000e947 */ /* 0x000fea0003800000 */
[----:B-----5:R-:W-:-:S05]  /*0cb0*/  PRMT R94, RZ, 0x5410, R77 ;  /* 0x00005410ff5e7816 */ /* 0x020fca000000004d */
[----:B------:R-:W-:-:S04]  /*0cc0*/  FMUL.FTZ R94, R94, c[0x0][0x1ec] ;  /* 0x00007b005e5e7a20 */ /* 0x000fc80000410000 */
[----:B------:R-:W-:Y:S02]  /*0cd0*/  @P0 FADD.FTZ R94, R70, R94 ;  /* 0x0000005e465e0221 */ /* 0x000fe40000010000 */
.L_x_12105:
[----:B------:R-:W-:Y:S05]  /*0ce0*/  BSYNC B0 ;  /* 0x0000000000007941 */ /* 0x000fea0003800000 */
.L_x_12104:
[----:B------:R-:W-:Y:S01]  /*0cf0*/  BSSY B0, `(.L_x_12106) ;  /* 0x0000005000007945 */ /* 0x000fe20003800000 */
[----:B------:R-:W-:Y:S05]  /*0d00*/  @!P6 BRA `(.L_x_12107) ;  /* 0x000000300000e947 */ /* 0x000fea0003800000 */
[----:B-----5:R-:W-:-:S05]  /*0d10*/  PRMT R95, RZ, 0x7610, R77 ;  /* 0x00007610ff5f7816 */ /* 0x020fca000000004d */
[----:B------:R-:W-:-:S04]  /*0d20*/  FMUL.FTZ R95, R95, c[0x0][0x1ec] ;  /* 0x00007b005f5f7a20 */ /* 0x000fc80000410000 */
[----:B------:R-:W-:Y:S02]  /*0d30*/  @P0 FADD.FTZ R95, R71, R95 ;  /* 0x0000005f475f0221 */ /* 0x000fe40000010000 */
.L_x_12107:
[----:B------:R-:W-:Y:S05]  /*0d40*/  BSYNC B0 ;  /* 0x0000000000007941 */ /* 0x000fea0003800000 */
.L_x_12106:
[----:B------:R-:W-:Y:S01]  /*0d50*/  BSSY B0, `(.L_x_12108) ;  /* 0x0000005000007945 */ /* 0x000fe20003800000 */
[----:B------:R-:W-:Y:S05]  /*0d60*/  @!P6 BRA `(.L_x_12109) ;  /* 0x000000300000e947 */ /* 0x000fea0003800000 */
[----:B-----5:R-:W-:-:S05]  /*0d70*/  PRMT R88, RZ, 0x5410, R78 ;  /* 0x00005410ff587816 */ /* 0x020fca000000004e */
[----:B------:R-:W-:-:S04]  /*0d80*/  FMUL.FTZ R88, R88, c[0x0][0x1ec] ;  /* 0x00007b0058587a20 */ /* 0x000fc80000410000 */
[----:B------:R-:W-:Y:S02]  /*0d90*/  @P0 FADD.FTZ R88, R72, R88 ;  /* 0x0000005848580221 */ /* 0x000fe40000010000 */
.L_x_12109:
[----:B------:R-:W-:Y:S05]  /*0da0*/  BSYNC B0 ;  /* 0x0000000000007941 */ /* 0x000fea0003800000 */
.L_x_12108:
[----:B------:R-:W-:Y:S01]  /*0db0*/  BSSY B0, `(.L_x_12110) ;  /* 0x0000005000007945 */ /* 0x000fe20003800000 */
[----:B------:R-:W-:Y:S05]  /*0dc0*/  @!P6 BRA `(.L_x_12111) ;  /* 0x000000300000e947 */ /* 0x000fea0003800000 */
[----:B-----5:R-:W-:-:S05]  /*0dd0*/  PRMT R89, RZ, 0x7610, R78 ;  /* 0x00007610ff597816 */ /* 0x020fca000000004e */
[----:B------:R-:W-:-:S04]  /*0de0*/  FMUL.FTZ R89, R89, c[0x0][0x1ec] ;  /* 0x00007b0059597a20 */ /* 0x000fc80000410000 */
[----:B------:R-:W-:Y:S02]  /*0df0*/  @P0 FADD.FTZ R89, R73, R89 ;  /* 0x0000005949590221 */ /* 0x000fe40000010000 */
.L_x_12111:
[----:B------:R-:W-:Y:S05]  /*0e00*/  BSYNC B0 ;  /* 0x0000000000007941 */ /* 0x000fea0003800000 */
.L_x_12110:
[----:B------:R-:W-:Y:S01]  /*0e10*/  BSSY B0, `(.L_x_12112) ;  /* 0x0000005000007945 */ /* 0x000fe20003800000 */
[----:B------:R-:W-:Y:S05]  /*0e20*/  @!P6 BRA `(.L_x_12113) ;  /* 0x000000300000e947 */ /* 0x000fea0003800000 */
[----:B-----5:R-:W-:-:S05]  /*0e30*/  PRMT R90, RZ, 0x5410, R79 ;  /* 0x00005410ff5a7816 */ /* 0x020fca000000004f */
[----:B------:R-:W-:-:S04]  /*0e40*/  FMUL.FTZ R90, R90, c[0x0][0x1ec] ;  /* 0x00007b005a5a7a20 */ /* 0x000fc80000410000 */
[----:B------:R-:W-:Y:S02]  /*0e50*/  @P0 FADD.FTZ R90, R74, R90 ;  /* 0x0000005a4a5a0221 */ /* 0x000fe40000010000 */
.L_x_12113:
[----:B------:R-:W-:Y:S05]  /*0e60*/  BSYNC B0 ;  /* 0x0000000000007941 */ /* 0x000fea0003800000 */
.L_x_12112:
[----:B------:R-:W-:Y:S01]  /*0e70*/  BSSY B0, `(.L_x_12114) ;  /* 0x0000005000007945 */ /* 0x000fe20003800000 */
[----:B------:R-:W-:Y:S05]  /*0e80*/  @!P6 BRA `(.L_x_12115) ;  /* 0x000000300000e947 */ /* 0x000fea0003800000 */
[----:B-----5:R-:W-:-:S05]  /*0e90*/  PRMT R91, RZ, 0x7610, R79 ;  /* 0x00007610ff5b7816 */ /* 0x020fca000000004f */
[----:B------:R-:W-:-:S04]  /*0ea0*/  FMUL.FTZ R91, R91, c[0x0][0x1ec] ;  /* 0x00007b005b5b7a20 */ /* 0x000fc80000410000 */
[----:B------:R-:W-:Y:S02]  /*0eb0*/  @P0 FADD.FTZ R91, R75, R91 ;  /* 0x0000005b4b5b0221 */ /* 0x000fe40000010000 */
.L_x_12115:
[----:B------:R-:W-:Y:S05]  /*0ec0*/  BSYNC B0 ;  /* 0x0000000000007941 */ /* 0x000fea0003800000 */
.L_x_12114:
[----:B------:R-:W-:Y:S04]  /*0ed0*/  STG.E.128 [R98.64], R92 ;  /* 0x0000005c62007986 */ /* 0x000fe8000c101d04 */
[----:B------:R0:W-:Y:S04]  /*0ee0*/  STG.E.128 [R98.64+0x10], R88 ;  /* 0x0000105862007986 */ /* 0x0001e8000c101d04 */
[----:B------:R-:W2:Y:S04]  /*0ef0*/  @P0 LDG.E.128 R68, [R100.64] ;  /* 0x0000000464440981 */ /* 0x000ea8000c1e1d00 */
[----:B------:R2:W3:Y:S01]  /*0f00*/  @P0 LDG.E.128 R72, [R100.64+0x10] ;  /* 0x0000100464480981 */ /* 0x0004e2000c1e1d00 */
        /* <DEDUP_REMOVED lines=36> */
.L_x_12117:
[----:B------:R-:W-:Y:S05]  /*1150*/  BSYNC B0 ;  /* 0x0000000000007941 */ /* 0x000fea0003800000 */
.L_x_12116:
[----:B------:R-:W-:Y:S01]  /*1160*/  BSSY B0, `(.L_x_12118) ;  /* 0x0000005000007945 */ /* 0x000fe20003800000 */
[----:B------:R-:W-:Y:S05]  /*1170*/  @!P6 BRA `(.L_x_12119) ;  /* 0x000000300000e947 */ /* 0x000fea0003800000 */
[----:B-----5:R-:W-:-:S05]  /*1180*/  PRMT R101, RZ, 0x7610, R76 ;  /* 0x00007610ff657816 */ /* 0x020fca000000004c */
[----:B------:R-:W-:-:S04]  /*1190*/  FMUL.FTZ R101, R101, c[0x0][0x1ec] ;  /* 0x00007b0065657a20 */ /* 0x000fc80000410000 */
[----:B------:R-:W-:Y:S02]  /*11a0*/  @P0 FADD.FTZ R101, R69, R101 ;  /* 0x0000006545650221 */ /* 0x000fe40000010000 */
.L_x_12119:
[----:B------:R-:W-:Y:S05]  /*11b0*/  BSYNC B0 ;  /* 0x0000000000007941 */ /* 0x000fea0003800000 */
.L_x_12118:
[----:B------:R-:W-:Y:S01]  /*11c0*/  BSSY B0, `(.L_x_12120) ;  /* 0x0000005000007945 */ /* 0x000fe20003800000 */
[----:B------:R-:W-:Y:S05]  /*11d0*/  @!P6 BRA `(.L_x_12121) ;  /* 0x000000300000e947 */ /* 0x000fea0003800000 */
[----:B-----5:R-:W-:-:S05]  /*11e0*/  PRMT R102, RZ, 0x5410, R77 ;  /* 0x00005410ff667816 */ /* 0x020fca000000004d */
[----:B------:R-:W-:-:S04]  /*11f0*/  FMUL.FTZ R102, R102, c[0x0][0x1ec] ;  /* 0x00007b0066667a20 */ /* 0x000fc80000410000 */
[----:B------:R-:W-:Y:S02]  /*1200*/  @P0 FADD.FTZ R102, R70, R102 ;  /* 0x0000006646660221 */ /* 0x000fe40000010000 */
.L_x_12121:
[----:B------:R-:W-:Y:S05]  /*1210*/  BSYNC B0 ;  /* 0x0000000000007941 */ /* 0x000fea0003800000 */
.L_x_12120:
[----:B------:R-:W-:Y:S01]  /*1220*/  BSSY B0, `(.L_x_12122) ;  /* 0x0000005000007945 */ /* 0x000fe20003800000 */
[----:B------:R-:W-:Y:S05]  /*1230*/  @!P6 BRA `(.L_x_12123) ;  /* 0x000000300000e947 */ /* 0x000fea0003800000 */
[----:B-----5:R-:W-:-:S05]  /*1240*/  PRMT R103, RZ, 0x7610, R77 ;  /* 0x00007610ff677816 */ /* 0x020fca000000004d */
[----:B------:R-:W-:-:S04]  /*1250*/  FMUL.FTZ R103, R103, c[0x0][0x1ec] ;  /* 0x00007b0067677a20 */ /* 0x000fc80000410000 */
[----:B------:R-:W-:Y:S02]  /*1260*/  @P0 FADD.FTZ R103, R71, R103 ;  /* 0x0000006747670221 */ /* 0x000fe40000010000 */
.L_x_12123:
[----:B------:R-:W-:Y:S05]  /*1270*/  BSYNC B0 ;  /* 0x0000000000007941 */ /* 0x000fea0003800000 */
.L_x_12122:
[----:B------:R-:W-:Y:S01]  /*1280*/  BSSY B0, `(.L_x_12124) ;  /* 0x0000005000007945 */ /* 0x000fe20003800000 */
[----:B------:R-:W-:Y:S05]  /*1290*/  @!P6 BRA `(.L_x_12125) ;  /* 0x000000300000e947 */ /* 0x000fea0003800000 */
[----:B-----5:R-:W-:-:S05]  /*12a0*/  PRMT R96, RZ, 0x5410, R78 ;  /* 0x00005410ff607816 */ /* 0x020fca000000004e */
[----:B------:R-:W-:-:S04]  /*12b0*/  FMUL.FTZ R96, R96, c[0x0][0x1ec] ;  /* 0x00007b0060607a20 */ /* 0x000fc80000410000 */
[----:B------:R-:W-:Y:S02]  /*12c0*/  @P0 FADD.FTZ R96, R72, R96 ;  /* 0x0000006048600221 */ /* 0x000fe40000010000 */
.L_x_12125:
[----:B------:R-:W-:Y:S05]  /*12d0*/  BSYNC B0 ;  /* 0x0000000000007941 */ /* 0x000fea0003800000 */
.L_x_12124:
[----:B------:R-:W-:Y:S01]  /*12e0*/  BSSY B0, `(.L_x_12126) ;  /* 0x0000005000007945 */ /* 0x000fe20003800000 */
[----:B------:R-:W-:Y:S05]  /*12f0*/  @!P6 BRA `(.L_x_12127) ;  /* 0x000000300000e947 */ /* 0x000fea0003800000 */
[----:B-----5:R-:W-:-:S05]  /*1300*/  PRMT R97, RZ, 0x7610, R78 ;  /* 0x00007610ff617816 */ /* 0x020fca000000004e */
[----:B------:R-:W-:-:S04]  /*1310*/  FMUL.FTZ R97, R97, c[0x0][0x1ec] ;  /* 0x00007b0061617a20 */ /* 0x000fc80000410000 */
[----:B------:R-:W-:Y:S02]  /*1320*/  @P0 FADD.FTZ R97, R73, R97 ;  /* 0x0000006149610221 */ /* 0x000fe40000010000 */
.L_x_12127:
[----:B------:R-:W-:Y:S05]  /*1330*/  BSYNC B0 ;  /* 0x0000000000007941 */ /* 0x000fea0003800000 */
.L_x_12126:
[----:B------:R-:W-:Y:S01]  /*1340*/  BSSY B0, `(.L_x_12128) ;  /* 0x0000005000007945 */ /* 0x000fe20003800000 */
[----:B------:R-:W-:Y:S05]  /*1350*/  @!P6 BRA `(.L_x_12129) ;  /* 0x000000300000e947 */ /* 0x000fea0003800000 */
[----:B-----5:R-:W-:-:S05]  /*1360*/  PRMT R98, RZ, 0x5410, R79 ;  /* 0x00005410ff627816 */ /* 0x020fca000000004f */
[----:B------:R-:W-:-:S04]  /*1370*/  FMUL.FTZ R98, R98, c[0x0][0x1ec] ;  /* 0x00007b0062627a20 */ /* 0x000fc80000410000 */
[----:B------:R-:W-:Y:S02]  /*1380*/  @P0 FADD.FTZ R98, R74, R98 ;  /* 0x000000624a620221 */ /* 0x000fe40000010000 */
.L_x_12129:
[----:B------:R-:W-:Y:S05]  /*1390*/  BSYNC B0 ;  /* 0x0000000000007941 */ /* 0x000fea0003800000 */
.L_x_12128:
[----:B------:R-:W-:Y:S01]  /*13a0*/  BSSY B0, `(.L_x_12130) ;  /* 0x0000005000007945 */ /* 0x000fe20003800000 */
[----:B------:R-:W-:Y:S05]  /*13b0*/  @!P6 BRA `(.L_x_12131) ;  /* 0x000000300000e947 */ /* 0x000fea0003800000 */
[----:B-----5:R-:W-:-:S05]  /*13c0*/  PRMT R99, RZ, 0x7610, R79 ;  /* 0x00007610ff637816 */ /* 0x020fca000000004f */
[----:B------:R-:W-:-:S04]  /*13d0*/  FMUL.FTZ R99, R99, c[0x0][0x1ec] ;  /* 0x00007b0063637a20 */ /* 0x000fc80000410000 */
[----:B------:R-:W-:Y:S02]  /*13e0*/  @P0 FADD.FTZ R99, R75, R99 ;  /* 0x000000634b630221 */ /* 0x000fe40000010000 */
.L_x_12131:
[----:B------:R-:W-:Y:S05]  /*13f0*/  BSYNC B0 ;  /* 0x0000000000007941 */ /* 0x000fea0003800000 */
.L_x_12130:
[----:B------:R-:W-:Y:S04]  /*1400*/  STG.E.128 [R106.64], R100 ;  /* 0x000000646a007986 */ /* 0x000fe8000c101d04 */
[----:B------:R0:W-:Y:S04]  /*1410*/  STG.E.128 [R106.64+0x10], R96 ;  /* 0x000010606a007986 */ /* 0x0001e8000c101d04 */
[----:B------:R-:W2:Y:S04]  /*1420*/  @P0 LDG.E.128 R68, [R108.64] ;  /* 0x000000046c440981 */ /* 0x000ea8000c1e1d00 */
[----:B------:R2:W3:Y:S01]  /*1430*/  @P0 LDG.E.128 R72, [R108.64+0x10] ;  /* 0x000010046c480981 */ /* 0x0004e2000c1e1d00 */
        /* <DEDUP_REMOVED lines=16> */
[----:B------:R-:W-:Y:S02]  /*1540*/  @!P6 FSEL R110, R70, RZ, P3 ;  /* 0x000000ff466ee208 */ /* 0x000fe40001800000 */
        /* <DEDUP_REMOVED lines=16> */
.L_x_12133:
[----:B------:R-:W-:Y:S05]  /*1650*/  BSYNC B0 ;  /* 0x0000000000007941 */ /* 0x000fea0003800000 */
.L_x_12132:
[----:B------:R-:W-:Y:S01]  /*1660*/  BSSY B0, `(.L_x_12134) ;  /* 0x0000005000007945 */ /* 0x000fe20003800000 */
[----:B------:R-:W-:Y:S05]  /*1670*/  @!P6 BRA `(.L_x_12135) ;  /* 0x000000300000e947 */ /* 0x000fea0003800000 */
[----:B-----5:R-:W-:-:S05]  /*1680*/  PRMT R109, RZ, 0x7610, R76 ;  /* 0x00007610ff6d7816 */ /* 0x020fca000000004c */
[----:B------:R-:W-:-:S04]  /*1690*/  FMUL.FTZ R109, R109, c[0x0][0x1ec] ;  /* 0x00007b006d6d7a20 */ /* 0x000fc80000410000 */
[----:B------:R-:W-:Y:S02]  /*16a0*/  @P0 FADD.FTZ R109, R69, R109 ;  /* 0x0000006d456d0221 */ /* 0x000fe40000010000 */
.L_x_12135:
[----:B------:R-:W-:Y:S05]  /*16b0*/  BSYNC B0 ;  /* 0x0000000000007941 */ /* 0x000fea0003800000 */
.L_x_12134:
[----:B------:R-:W-:Y:S01]  /*16c0*/  BSSY B0, `(.L_x_12136) ;  /* 0x0000005000007945 */ /* 0x000fe20003800000 */
[----:B------:R-:W-:Y:S05]  /*16d0*/  @!P6 BRA `(.L_x_12137) ;  /* 0x000000300000e947 */ /* 0x000fea0003800000 */
[----:B-----5:R-:W-:-:S05]  /*16e0*/  PRMT R110, RZ, 0x5410, R77 ;  /* 0x00005410ff6e7816 */ /* 0x020fca000000004d */
[----:B------:R-:W-:-:S04]  /*16f0*/  FMUL.FTZ R110, R110, c[0x0][0x1ec] ;  /* 0x00007b006e6e7a20 */ /* 0x000fc80000410000 */
[----:B------:R-:W-:Y:S02]  /*1700*/  @P0 FADD.FTZ R110, R70, R110 ;  /* 0x0000006e466e0221 */ /* 0x000fe40000010000 */
.L_x_12137:
[----:B------:R-:W-:Y:S05]  /*1710*/  BSYNC B0 ;  /* 0x0000000000007941 */ /* 0x000fea0003800000 */
.L_x_12136:
[----:B------:R-:W-:Y:S01]  /*1720*/  BSSY B0, `(.L_x_12138) ;  /* 0x0000005000007945 */ /* 0x000fe20003800000 */
[----:B------:R-:W-:Y:S05]  /*1730*/  @!P6 BRA `(.L_x_12139) ;  /* 0x000000300000e947 */ /* 0x000fea0003800000 */
[----:B-----5:R-:W-:-:S05]  /*1740*/  PRMT R111, RZ, 0x7610, R77 ;  /* 0x00007610ff6f7816 */ /* 0x020fca000000004d */
[----:B------:R-:W-:-:S04]  /*1750*/  FMUL.FTZ R111, R111, c[0x0][0x1ec] ;  /* 0x00007b006f6f7a20 */ /* 0x000fc80000410000 */
[----:B------:R-:W-:Y:S02]  /*1760*/  @P0 FADD.FTZ R111, R71, R111 ;  /* 0x0000006f476f0221 */ /* 0x000fe40000010000 */
.L_x_12139:
[----:B------:R-:W-:Y:S05]  /*1770*/  BSYNC B0 ;  /* 0x0000000000007941 */ /* 0x000fea0003800000 */
.L_x_12138:
[----:B------:R-:W-:Y:S01]  /*1780*/  BSSY B0, `(.L_x_12140) ;  /* 0x0000005000007945 */ /* 0x000fe20003800000 */
[----:B------:R-:W-:Y:S05]  /*1790*/  @!P6 BRA `(.L_x_12141) ;  /* 0x000000300000e947 */ /* 0x000fea0003800000 */
[----:B-----5:R-:W-:-:S05]  /*17a0*/  PRMT R104, RZ, 0x5410, R78 ;  /* 0x00005410ff687816 */ /* 0x020fca000000004e */
[----:B------:R-:W-:-:S04]  /*17b0*/  FMUL.FTZ R104, R104, c[0x0][0x1ec] ;  /* 0x00007b0068687a20 */ /* 0x000fc80000410000 */
[----:B------:R-:W-:Y:S02]  /*17c0*/  @P0 FADD.FTZ R104, R72, R104 ;  /* 0x0000006848680221 */ /* 0x000fe40000010000 */
.L_x_12141:
[----:B------:R-:W-:Y:S05]  /*17d0*/  BSYNC B0 ;  /* 0x0000000000007941 */ /* 0x000fea0003800000 */
.L_x_12140:
[----:B------:R-:W-:Y:S01]  /*17e0*/  BSSY B0, `(.L_x_12142) ;  /* 0x0000005000007945 */ /* 0x000fe20003800000 */
[----:B------:R-:W-:Y:S05]  /*17f0*/  @!P6 BRA `(.L_x_12143) ;  /* 0x000000300000e947 */ /* 0x000fea0003800000 */
[----:B-----5:R-:W-:-:S05]  /*1800*/  PRMT R105, RZ, 0x7610, R78 ;  /* 0x00007610ff697816 */ /* 0x020fca000000004e */
[----:B------:R-:W-:-:S04]  /*1810*/  FMUL.FTZ R105, R105, c[0x0][0x1ec] ;  /* 0x00007b0069697a20 */ /* 0x000fc80000410000 */
[----:B------:R-:W-:Y:S02]  /*1820*/  @P0 FADD.FTZ R105, R73, R105 ;  /* 0x0000006949690221 */ /* 0x000fe40000010000 */
.L_x_12143:
[----:B------:R-:W-:Y:S05]  /*1830*/  BSYNC B0 ;  /* 0x0000000000007941 */ /* 0x000fea0003800000 */
.L_x_12142:
[----:B------:R-:W-:Y:S01]  /*1840*/  BSSY B0, `(.L_x_12144) ;  /* 0x0000005000007945 */ /* 0x000fe20003800000 */
[----:B------:R-:W-:Y:S05]  /*1850*/  @!P6 BRA `(.L_x_12145) ;  /* 0x000000300000e947 */ /* 0x000fea0003800000 */
[----:B-----5:R-:W-:-:S05]  /*1860*/  PRMT R106, RZ, 0x5410, R79 ;  /* 0x00005410ff6a7816 */ /* 0x020fca000000004f */
[----:B------:R-:W-:-:S04]  /*1870*/  FMUL.FTZ R106, R106, c[0x0][0x1ec] ;  /* 0x00007b006a6a7a20 */ /* 0x000fc80000410000 */
[----:B------:R-:W-:Y:S02]  /*1880*/  @P0 FADD.FTZ R106, R74, R106 ;  /* 0x0000006a4a6a0221 */ /* 0x000fe40000010000 */
.L_x_12145:
[----:B------:R-:W-:Y:S05]  /*1890*/  BSYNC B0 ;  /* 0x0000000000007941 */ /* 0x000fea0003800000 */
.L_x_12144:
[----:B------:R-:W-:Y:S01]  /*18a0*/  BSSY B0, `(.L_x_12146) ;  /* 0x0000005000007945 */ /* 0x000fe20003800000 */
[----:B------:R-:W-:Y:S05]  /*18b0*/  @!P6 BRA `(.L_x_12147) ;  /* 0x000000300000e947 */ /* 0x000fea0003800000 */
[----:B-----5:R-:W-:-:S05]  /*18c0*/  PRMT R107, RZ, 0x7610, R79 ;  /* 0x00007610ff6b7816 */ /* 0x020fca000000004f */
[----:B------:R-:W-:-:S04]  /*18d0*/  FMUL.FTZ R107, R107, c[0x0][0x1ec] ;  /* 0x00007b006b6b7a20 */ /* 0x000fc80000410000 */
[----:B------:R-:W-:Y:S02]  /*18e0*/  @P0 FADD.FTZ R107, R75, R107 ;  /* 0x0000006b4b6b0221 */ /* 0x000fe40000010000 */
.L_x_12147:
[----:B------:R-:W-:Y:S05]  /*18f0*/  BSYNC B0 ;  /* 0x0000000000007941 */ /* 0x000fea0003800000 */
.L_x_12146:
[----:B------:R-:W-:Y:S01]  /*1900*/  FADD.FTZ R114, RZ, R84 ;  /* 0x00000054ff727221 */ /* 0x000fe20000010000 */
[----:B------:R-:W-:Y:S01]  /*1910*/  LOP3.LUT P0, RZ, R112, 0x1f, RZ, 0xc0, !PT ;  /* 0x0000001f70ff7812 */ /* 0x000fe2000780c0ff */
        /* <DEDUP_REMOVED lines=30> */
[----:B------:R-:W-:-:S04]  /*1b00*/  FADD.FTZ R113, R2, R111 ;  /* 0x0000006f02717221 */ /* 0x000fc80000010000 */
[----:B------:R-:W-:-:S04]  /*1b10*/  FADD.FTZ R2, R113, R104 ;  /* 0x0000006871027221 */ /* 0x000fc80000010000 */
[----:B------:R-:W-:-:S04]  /*1b20*/  FADD.FTZ R113, R2, R105 ;  /* 0x0000006902717221 */ /* 0x000fc80000010000 */
[----:B------:R-:W-:-:S04]  /*1b30*/  FADD.FTZ R2, R113, R106 ;  /* 0x0000006a71027221 */ /* 0x000fc80000010000 */
[----:B------:R-:W-:Y:S01]  /*1b40*/  FADD.FTZ R119, R2, R107 ;  /* 0x0000006b02777221 */ /* 0x000fe20000010000 */
[----:B------:R-:W-:Y:S05]  /*1b50*/  BRA.DIV ~URZ, `(.L_x_12148) ;  /* 0x00000f027f007947 */ /* 0x000fea000b800000 */
[----:B0-----:R0:W1:Y:S02]  /*1b60*/  SHFL.BFLY PT, R113, R119, 0x1, 0x1f ;  /* 0x0c201f0077717f89 */ /* 0x00106400000e0000 */
.L_x_12154:
        /* <DEDUP_REMOVED lines=84> */
.L_x_12155:
[----:B------:R-:W-:Y:S01]  /*20b0*/  FMUL.FTZ R114, R2, R2 ;  /* 0x0000000202727220 */ /* 0x000fe20000410000 */
[----:B------:R-:W-:Y:S01]  /*20c0*/  ISETP.NE.AND P1, PT, RZ, UR6, PT ;  /* 0x00000006ff007c0c */ /* 0x000fe2000bf25270 */
[----:B-1----:R-:W-:Y:S01]  /*20d0*/  FADD.FTZ R118, R118, R119 ;  /* 0x0000007776767221 */ /* 0x002fe20000010000 */
        /* <DEDUP_REMOVED lines=10> */
[----:B------:R-:W2:Y:S04]  /*2180*/  MUFU.RSQ R113, R113 ;  /* 0x0000007100717308 */ /* 0x000ea80000001400 */
[----:B--2---:R1:W-:Y:S01]  /*2190*/  @!P0 STG.E [R114.64], R113 ;  /* 0x0000007172008986 */ /* 0x0043e2000c101904 */
[----:B------:R-:W-:-:S13]  /*21a0*/  ISETP.GE.AND P0, PT, R3, 0x1, PT ;  /* 0x000000010300780c */ /* 0x000fda0003f06270 */
[----:B------:R-:W-:Y:S05]  /*21b0*/  @!P0 BRA `(.L_x_12151) ;  /* 0x0000083000008947 */ /* 0x000fea0003800000 */
[----:B-1----:R-:W-:Y:S02]  /*21c0*/  IADD3 R3, R3, -0x1, RZ ;  /* 0xffffffff03037810 */ /* 0x002fe40007ffe0ff */
[----:B------:R-:W-:Y:S02]  /*21d0*/  FSEL R2, R2, RZ, !P1 ;  /* 0x000000ff02027208 */ /* 0x000fe40004800000 */
[----:B------:R-:W-:Y:S01]  /*21e0*/  LOP3.LUT R112, R112, 0x1f, RZ, 0xc0, !PT ;  /* 0x0000001f70707812 */ /* 0x000fe200078ec0ff */
[----:B------:R-:W-:Y:S02]  /*21f0*/  IMAD R3, R3, c[0x0][0x168], RZ ;  /* 0x00005a0003037a24 */ /* 0x000fe400078e02ff */
[C---:B------:R-:W-:Y:S02]  /*2200*/  FADD.FTZ R118, -R2.reuse, R81 ;  /* 0x0000005102767221 */ /* 0x040fe40000010100 */
[C---:B------:R-:W-:Y:S01]  /*2210*/  FADD.FTZ R84, -R2.reuse, R84 ;  /* 0x0000005402547221 */ /* 0x040fe20000010100 */
[----:B------:R-:W-:Y:S01]  /*2220*/  SHF.R.S32.HI R81, RZ, 0x1f, R3 ;  /* 0x0000001fff517819 */ /* 0x000fe20000011403 */
[----:B------:R-:W-:-:S02]  /*2230*/  FADD.FTZ R114, -R2, R85 ;  /* 0x0000005502727221 */ /* 0x000fc40000010100 */
[C---:B------:R-:W-:Y:S01]  /*2240*/  FADD.FTZ R92, -R2.reuse, R92 ;  /* 0x0000005c025c7221 */ /* 0x040fe20000010100 */
[----:B------:R-:W-:Y:S01]  /*2250*/  LEA.HI R3, R81, R3, RZ, 0x3 ;  /* 0x0000000351037211 */ /* 0x000fe200078f18ff */
[C---:B------:R-:W-:Y:S02]  /*2260*/  FADD.FTZ R89, -R2.reuse, R89 ;  /* 0x0000005902597221 */ /* 0x040fe40000010100 */
[C---:B------:R-:W-:Y:S01]  /*2270*/  FADD.FTZ R80, -R2.reuse, R80 ;  /* 0x0000005002507221 */ /* 0x040fe20000010100 */
[----:B------:R-:W-:Y:S01]  /*2280*/  LEA.HI.SX32 R3, R3, R112, 0x1d ;  /* 0x0000007003037211 */ /* 0x000fe200078feaff */
[C---:B------:R-:W-:Y:S02]  /*2290*/  FADD.FTZ R100, -R2.reuse, R100 ;  /* 0x0000006402647221 */ /* 0x040fe40000010100 */
[C---:B------:R-:W-:Y:S02]  /*22a0*/  FADD.FTZ R111, -R2.reuse, R111 ;  /* 0x0000006f026f7221 */ /* 0x040fe40000010100 */
[----:B------:R-:W-:-:S02]  /*22b0*/  FADD.FTZ R91, -R2, R91 ;  /* 0x0000005b025b7221 */ /* 0x000fc40000010100 */
[C---:B------:R-:W-:Y:S02]  /*22c0*/  FMUL.FTZ R81, R113.reuse, R84 ;  /* 0x0000005471517220 */ /* 0x040fe40000410000 */
[----:B------:R-:W-:Y:S02]  /*22d0*/  FMUL.FTZ R114, R113, R114 ;  /* 0x0000007271727220 */ /* 0x000fe40000410000 */
        /* <DEDUP_REMOVED lines=24> */
[C---:B------:R-:W-:Y:S02]  /*2460*/  FMUL.FTZ R87, R113.reuse, R80 ;  /* 0x0000005071577220 */ /* 0x040fe40000410000 */
[C---:B------:R-:W-:Y:S02]  /*2470*/  FMUL.FTZ R89, R113.reuse, R100 ;  /* 0x0000006471597220 */ /* 0x040fe40000410000 */
[----:B------:R-:W-:Y:S02]  /*2480*/  FMUL.FTZ R92, R113, R111 ;  /* 0x0000006f715c7220 */ /* 0x000fe40000410000 */
[----:B------:R-:W-:-:S02]  /*2490*/  FADD.FTZ R2, -R2, R107 ;  /* 0x0000006b02027221 */ /* 0x000fc40000010100 */
[----:B------:R-:W-:Y:S02]  /*24a0*/  FMUL.FTZ R80, R113, R91 ;  /* 0x0000005b71507220 */ /* 0x000fe40000410000 */
[----:B------:R-:W-:Y:S02]  /*24b0*/  FFMA.FTZ R100, R32, R81, R64 ;  /* 0x0000005120647223 */ /* 0x000fe40000010040 */
[----:B------:R-:W-:Y:S02]  /*24c0*/  FFMA.FTZ R111, R33, R114, R65 ;  /* 0x00000072216f7223 */ /* 0x000fe40000010041 */
        /* <DEDUP_REMOVED lines=13> */
[----:B------:R-:W-:Y:S01]  /*25a0*/  FFMA.FTZ R102, R23, R80, R55 ;  /* 0x0000005017667223 */ /* 0x000fe20000010037 */
[----:B------:R-:W-:Y:S01]  /*25b0*/  F2FP.BF16.PACK_AB R80, R111, R100 ;  /* 0x000000646f50723e */ /* 0x000fe200000010ff */
[----:B------:R-:W-:-:S02]  /*25c0*/  FFMA.FTZ R81, R34, R83, R66 ;  /* 0x0000005322517223 */ /* 0x000fc40000010042 */
[----:B------:R-:W-:Y:S02]  /*25d0*/  FFMA.FTZ R83, R30, R95, R62 ;  /* 0x0000005f1e537223 */ /* 0x000fe4000001003e */
[----:B------:R-:W-:Y:S02]  /*25e0*/  FFMA.FTZ R107, R20, R107, R52 ;  /* 0x0000006b146b7223 */ /* 0x000fe40000010034 */
[----:B------:R-:W-:Y:S02]  /*25f0*/  FFMA.FTZ R84, R21, R84, R53 ;  /* 0x0000005415547223 */ /* 0x000fe40000010035 */
[----:B------:R-:W-:Y:S02]  /*2600*/  FFMA.FTZ R100, R15, R94, R47 ;  /* 0x0000005e0f647223 */ /* 0x000fe4000001002f */
[----:B------:R-:W-:Y:S02]  /*2610*/  FFMA.FTZ R95, R24, R85, R56 ;  /* 0x00000055185f7223 */ /* 0x000fe40000010038 */
[----:B------:R-:W-:-:S02]  /*2620*/  FFMA.FTZ R122, R25, R122, R57 ;  /* 0x0000007a197a7223 */ /* 0x000fc40000010039 */
[----:B------:R-:W-:Y:S02]  /*2630*/  FFMA.FTZ R101, R12, R101, R44 ;  /* 0x000000650c657223 */ /* 0x000fe4000001002c */
[----:B------:R-:W-:Y:S01]  /*2640*/  FFMA.FTZ R94, R13, R86, R45 ;  /* 0x000000560d5e7223 */ /* 0x000fe2000001002d */
[----:B------:R-:W-:Y:S01]  /*2650*/  F2FP.BF16.PACK_AB R86, R84, R107 ;  /* 0x0000006b5456723e */ /* 0x000fe200000010ff */
[----:B------:R-:W-:Y:S01]  /*2660*/  FFMA.FTZ R103, R14, R103, R46 ;  /* 0x000000670e677223 */ /* 0x000fe2000001002e */
[----:B------:R-:W-:Y:S01]  /*2670*/  F2FP.BF16.PACK_AB R84, R122, R95 ;  /* 0x0000005f7a54723e */ /* 0x000fe200000010ff */
[C---:B------:R-:W-:Y:S01]  /*2680*/  FMUL.FTZ R96, R113.reuse, R109 ;  /* 0x0000006d71607220 */ /* 0x040fe20000410000 */
[----:B------:R-:W-:Y:S01]  /*2690*/  F2FP.BF16.PACK_AB R94, R94, R101 ;  /* 0x000000655e5e723e */ /* 0x000fe200000010ff */
[C---:B------:R-:W-:Y:S01]  /*26a0*/  FMUL.FTZ R109, R113.reuse, R104 ;  /* 0x00000068716d7220 */ /* 0x040fe20000410000 */
[----:B------:R-:W-:Y:S01]  /*26b0*/  F2FP.BF16.PACK_AB R95, R100, R103 ;  /* 0x00000067645f723e */ /* 0x000fe200000010ff */
[C---:B------:R-:W-:Y:S01]  /*26c0*/  FMUL.FTZ R98, R113.reuse, R105 ;  /* 0x0000006971627220 */ /* 0x040fe20000410000 */
[----:B------:R-:W-:Y:S01]  /*26d0*/  HFMA2.MMA R101, -RZ, RZ, 0, 9.5367431640625e-07 ;  /* 0x00000010ff657435 */ /* 0x000fe200000001ff */
[----:B------:R-:W-:-:S02]  /*26e0*/  FMUL.FTZ R2, R113, R2 ;  /* 0x0000000271027220 */ /* 0x000fc40000410000 */
[----:B------:R-:W-:Y:S02]  /*26f0*/  FMUL.FTZ R105, R113, R106 ;  /* 0x0000006a71697220 */ /* 0x000fe40000410000 */
[----:B------:R-:W-:Y:S02]  /*2700*/  FFMA.FTZ R89, R16, R89, R48 ;  /* 0x0000005910597223 */ /* 0x000fe40000010030 */
[----:B------:R-:W-:Y:S02]  /*2710*/  FFMA.FTZ R88, R17, R88, R49 ;  /* 0x0000005811587223 */ /* 0x000fe40000010031 */
[C---:B------:R-:W-:Y:S02]  /*2720*/  FMUL.FTZ R97, R113.reuse, R108 ;  /* 0x0000006c71617220 */ /* 0x040fe40000410000 */
[----:B------:R-:W-:Y:S02]  /*2730*/  FMUL.FTZ R99, R113, R110 ;  /* 0x0000006e71637220 */ /* 0x000fe40000410000 */
[----:B------:R-:W-:-:S02]  /*2740*/  FFMA.FTZ R91, R18, R91, R50 ;  /* 0x0000005b125b7223 */ /* 0x000fc40000010032 */
[----:B------:R-:W-:Y:S02]  /*2750*/  FFMA.FTZ R90, R19, R90, R51 ;  /* 0x0000005a135a7223 */ /* 0x000fe40000010033 */
[C---:B------:R-:W-:Y:S02]  /*2760*/  FMUL.FTZ R116, R113.reuse, R116 ;  /* 0x0000007471747220 */ /* 0x040fe40000410000 */
[C---:B------:R-:W-:Y:S02]  /*2770*/  FMUL.FTZ R118, R113.reuse, R118 ;  /* 0x0000007671767220 */ /* 0x040fe40000410000 */
[----:B------:R-:W-:Y:S02]  /*2780*/  FMUL.FTZ R120, R113, R120 ;  /* 0x0000007871787220 */ /* 0x000fe40000410000 */
[----:B------:R-:W-:Y:S02]  /*2790*/  FFMA.FTZ R109, R4, R109, R36 ;  /* 0x0000006d046d7223 */ /* 0x000fe40000010024 */
[----:B------:R-:W-:-:S02]  /*27a0*/  FFMA.FTZ R100, R7, R2, R39 ;  /* 0x0000000207647223 */ /* 0x000fc40000010027 */
[----:B------:R-:W-:Y:S02]  /*27b0*/  FFMA.FTZ R98, R5, R98, R37 ;  /* 0x0000006205627223 */ /* 0x000fe40000010025 */
[----:B------:R-:W-:Y:S02]  /*27c0*/  FMUL.FTZ R124, R113, R124 ;  /* 0x0000007c717c7220 */ /* 0x000fe40000410000 */
        /* <DEDUP_REMOVED lines=8> */
[----:B------:R-:W-:Y:S01]  /*2850*/  FFMA.FTZ R88, R8, R97, R40 ;  /* 0x0000006108587223 */ /* 0x000fe20000010028 */
[----:B------:R-:W-:Y:S01]  /*2860*/  F2FP.BF16.PACK_AB R91, R100, R105 ;  /* 0x00000069645b723e */ /* 0x000fe200000010ff */
[----:B------:R-:W-:Y:S01]  /*2870*/  FFMA.FTZ R120, R31, R120, R63 ;  /* 0x000000781f787223 */ /* 0x000fe2000001003f */
[----:B------:R-:W-:Y:S01]  /*2880*/  IADD3 R98, R3, 0x40, RZ ;  /* 0x0000004003627810 */ /* 0x000fe20007ffe0ff */
        /* <DEDUP_REMOVED lines=17> */
[----:B------:R-:W-:-:S04]  /*29a0*/  IMAD.WIDE.U32 R98, R98, R101, c[0x0][0x208] ;  /* 0x0000820062627625 */ /* 0x000fc800078e0065 */
[----:B------:R-:W-:Y:S01]  /*29b0*/  IMAD.WIDE.U32 R100, R100, R101, c[0x0][0x208] ;  /* 0x0000820064647625 */ /* 0x000fe200078e0065 */
[----:B------:R1:W-:Y:S04]  /*29c0*/  STG.E.128 [R96.64], R84 ;  /* 0x0000005460007986 */ /* 0x0003e8000c101d04 */
[----:B------:R1:W-:Y:S04]  /*29d0*/  STG.E.128 [R98.64], R92 ;  /* 0x0000005c62007986 */ /* 0x0003e8000c101d04 */
[----:B------:R1:W-:Y:S02]  /*29e0*/  STG.E.128 [R100.64], R88 ;  /* 0x0000005864007986 */ /* 0x0003e4000c101d04 */
.L_x_12151:
[----:B-1----:R-:W-:Y:S05]  /*29f0*/  BSYNC B0 ;  /* 0x0000000000007941 */ /* 0x002fea0003800000 */
.L_x_12150:
[----:B------:R-:W-:-:S04]  /*2a00*/  MOV R3, c[0x0][0x160] ;  /* 0x0000580000037a02 */ /* 0x000fc80000000f00 */
[----:B------:R-:W-:-:S04]  /*2a10*/  LEA R0, R3, R0, 0x2 ;  /* 0x0000000003007211 */ /* 0x000fc800078e10ff */
[----:B------:R-:W-:-:S13]  /*2a20*/  ISETP.GE.AND P0, PT, R0, c[0x0][0x164], PT ;  /* 0x0000590000007a0c */ /* 0x000fda0003f06270 */
[----:B0----5:R-:W-:Y:S01]  /*2a30*/  @P0 CALL.REL.NOINC `(.L_x_12152) ;  /* 0x0000001000000944 */ /* 0x021fe20003c00000 */
[----:B------:R-:W-:Y:S05]  /*2a40*/  BRA `(.L_x_12153) ;  /* 0xffffd8d000007947 */ /* 0x000fea000383ffff */
.L_x_12152:
[----:B------:R-:W-:Y:S05]  /*2a50*/  EXIT ;  /* 0x000000000000794d */ /* 0x000fea0003800000 */
.L_x_12148:
[----:B0-----:R-:W-:Y:S01]  /*2a60*/  HFMA2.MMA R118, -RZ, RZ, 0, 5.9604644775390625e-08 ;  /* 0x00000001ff767435 */ /* 0x001fe200000001ff */
[----:B------:R-:W-:Y:S02]  /*2a70*/  MOV R114, 0x1f ;  /* 0x0000001f00727802 */ /* 0x000fe40000000f00 */
[----:B------:R-:W-:Y:S02]  /*2a80*/  MOV R113, 0xffffffff ;  /* 0xffffffff00717802 */ /* 0x000fe40000000f00 */
[----:B------:R-:W-:Y:S02]  /*2a90*/  MOV R116, 0x2ab0 ;  /* 0x00002ab000747802 */ /* 0x000fe40000000f00 */
[----:B-----5:R-:W-:Y:S05]  /*2aa0*/  CALL.REL.NOINC `($__internal_67_$__cuda_sm70_shflsync_bfly_p) ;  /* 0x0000079000007944 */ /* 0x020fea0003c00000 */
[----:B01----:R-:W-:Y:S05]  /*2ab0*/  BRA `(.L_x_12154) ;  /* 0xfffff0b000007947 */ /* 0x003fea000383ffff */
.L_x_12149:
[----:B------:R-:W-:Y:S01]  /*2ac0*/  HFMA2.MMA R118, -RZ, RZ, 0, 1.1920928955078125e-07 ;  /* 0x00000002ff767435 */ /* 0x000fe200000001ff */
[----:B------:R-:W-:Y:S02]  /*2ad0*/  MOV R114, 0x1f ;  /* 0x0000001f00727802 */ /* 0x000fe40000000f00 */
[----:B------:R-:W-:Y:S02]  /*2ae0*/  MOV R113, 0xffffffff ;  /* 0xffffffff00717802 */ /* 0x000fe40000000f00 */
[----:B------:R-:W-:-:S02]  /*2af0*/  MOV R116, 0x2b10 ;  /* 0x00002b1000747802 */ /* 0x000fc40000000f00 */
[----:B-----5:R-:W-:Y:S05]  /*2b00*/  CALL.REL.NOINC `($__internal_67_$__cuda_sm70_shflsync_bfly_p) ;  /* 0x0000073000007944 */ /* 0x020fea0003c00000 */
[----:B0-----:R-:W-:Y:S01]  /*2b10*/  HFMA2.MMA R118, -RZ, RZ, 0, 2.384185791015625e-07 ;  /* 0x00000004ff767435 */ /* 0x001fe200000001ff */
[----:B-1----:R-:W-:Y:S01]  /*2b20*/  FADD.FTZ R119, R119, R113 ;  /* 0x0000007177777221 */ /* 0x002fe20000010000 */
[----:B------:R-:W-:-:S02]  /*2b30*/  MOV R114, 0x1f ;  /* 0x0000001f00727802 */ /* 0x000fc40000000f00 */
[----:B------:R-:W-:Y:S02]  /*2b40*/  MOV R113, 0xffffffff ;  /* 0xffffffff00717802 */ /* 0x000fe40000000f00 */
[----:B------:R-:W-:Y:S02]  /*2b50*/  MOV R116, 0x2b70 ;  /* 0x00002b7000747802 */ /* 0x000fe40000000f00 */
[----:B------:R-:W-:Y:S05]  /*2b60*/  CALL.REL.NOINC `($__internal_67_$__cuda_sm70_shflsync_bfly_p) ;  /* 0x000006d000007944 */ /* 0x000fea0003c00000 */
[----:B0-----:R-:W-:Y:S01]  /*2b70*/  HFMA2.MMA R118, -RZ, RZ, 0, 4.76837158203125e-07 ;  /* 0x00000008ff767435 */ /* 0x001fe200000001ff */
[----:B-1----:R-:W-:Y:S01]  /*2b80*/  FADD.FTZ R119, R119, R113 ;  /* 0x0000007177777221 */ /* 0x002fe20000010000 */
[----:B------:R-:W-:Y:S02]  /*2b90*/  MOV R114, 0x1f ;  /* 0x0000001f00727802 */ /* 0x000fe40000000f00 */
[----:B------:R-:W-:Y:S02]  /*2ba0*/  MOV R113, 0xffffffff ;  /* 0xffffffff00717802 */ /* 0x000fe40000000f00 */
[----:B------:R-:W-:Y:S02]  /*2bb0*/  MOV R116, 0x2bd0 ;  /* 0x00002bd000747802 */ /* 0x000fe40000000f00 */
[----:B------:R-:W-:Y:S05]  /*2bc0*/  CALL.REL.NOINC `($__internal_67_$__cuda_sm70_shflsync_bfly_p) ;  /* 0x0000067000007944 */ /* 0x000fea0003c00000 */
[----:B0-----:R-:W-:Y:S01]  /*2bd0*/  HFMA2.MMA R118, -RZ, RZ, 0, 9.5367431640625e-07 ;  /* 0x00000010ff767435 */ /* 0x001fe200000001ff */
[----:B-1----:R-:W-:Y:S01]  /*2be0*/  FADD.FTZ R119, R119, R113 ;  /* 0x0000007177777221 */ /* 0x002fe20000010000 */
[----:B------:R-:W-:-:S02]  /*2bf0*/  MOV R114, 0x1f ;  /* 0x0000001f00727802 */ /* 0x000fc40000000f00 */
[----:B------:R-:W-:Y:S02]  /*2c00*/  MOV R113, 0xffffffff ;  /* 0xffffffff00717802 */ /* 0x000fe40000000f00 */
[----:B------:R-:W-:Y:S02]  /*2c10*/  MOV R116, 0x2c30 ;  /* 0x00002c3000747802 */ /* 0x000fe40000000f00 */
[----:B------:R-:W-:Y:S05]  /*2c20*/  CALL.REL.NOINC `($__internal_67_$__cuda_sm70_shflsync_bfly_p) ;  /* 0x0000061000007944 */ /* 0x000fea0003c00000 */
[----:B-1----:R-:W-:Y:S01]  /*2c30*/  FADD.FTZ R2, R119, R113 ;  /* 0x0000007177027221 */ /* 0x002fe20000010000 */
[----:B0-----:R-:W-:Y:S01]  /*2c40*/  HFMA2.MMA R118, -RZ, RZ, 0, 5.9604644775390625e-08 ;  /* 0x00000001ff767435 */ /* 0x001fe200000001ff */
[----:B------:R-:W-:Y:S02]  /*2c50*/  MOV R116, 0x30a0 ;  /* 0x000030a000747802 */ /* 0x000fe40000000f00 */
        /* <DEDUP_REMOVED lines=67> */
[----:B------:R-:W-:Y:S05]  /*3090*/  CALL.REL.NOINC `($__internal_67_$__cuda_sm70_shflsync_bfly_p) ;  /* 0x000001a000007944 */ /* 0x000fea0003c00000 */
[----:B0-----:R-:W-:Y:S01]  /*30a0*/  HFMA2.MMA R118, -RZ, RZ, 0, 1.1920928955078125e-07 ;  /* 0x00000002ff767435 */ /* 0x001fe200000001ff */
[----:B-1----:R-:W-:Y:S01]  /*30b0*/  FADD.FTZ R119, R119, R113 ;  /* 0x0000007177777221 */ /* 0x002fe20000010000 */
[----:B------:R-:W-:Y:S02]  /*30c0*/  MOV R114, 0x1f ;  /* 0x0000001f00727802 */ /* 0x000fe40000000f00 */
[----:B------:R-:W-:Y:S02]  /*30d0*/  MOV R113, 0xffffffff ;  /* 0xffffffff00717802 */ /* 0x000fe40000000f00 */
[----:B------:R-:W-:Y:S02]  /*30e0*/  MOV R116, 0x3100 ;  /* 0x0000310000747802 */ /* 0x000fe40000000f00 */
[----:B------:R-:W-:Y:S05]  /*30f0*/  CALL.REL.NOINC `($__internal_67_$__cuda_sm70_shflsync_bfly_p) ;  /* 0x0000014000007944 */ /* 0x000fea0003c00000 */
        /* <DEDUP_REMOVED lines=18> */
[----:B01----:R-:W-:Y:S01]  /*3220*/  MOV R118, R113 ;  /* 0x0000007100767202 */ /* 0x003fe20000000f00 */
[----:B------:R-:W-:Y:S05]  /*3230*/  BRA `(.L_x_12155) ;  /* 0xffffee7000007947 */ /* 0x000fea000383ffff */
        .weak           $__internal_67_$__cuda_sm70_shflsync_bfly_p
        .type           $__internal_67_$__cuda_sm70_shflsync_bfly_p,@function
        .size           $__internal_67_$__cuda_sm70_shflsync_bfly_p,(.L_x_29207 - $__internal_67_$__cuda_sm70_shflsync_bfly_p)
$__internal_67_$__cuda_sm70_shflsync_bfly_p:
[----:B------:R-:W-:Y:S01]  /*3240*/  HFMA2.MMA R117, -RZ, RZ, 0, 0 ;  /* 0x00000000ff757435 */ /* 0x000fe200000001ff */
[----:B------:R-:W-:Y:S04]  /*3250*/  WARPSYNC R113 ;  /* 0x0000007100007348 */ /* 0x000fe80003800000 */
[----:B------:R0:W1:Y:S01]  /*3260*/  SHFL.BFLY PT, R113, R119, R118, R114 ;  /* 0x0c00007677717389 */ /* 0x00006200000e0072 */
[----:B------:R-:W-:Y:S05]  /*3270*/  RET.REL.NODEC R116 `(_ZN10layer_norm13ln_fwd_kernelINS_13Kernel_traitsIf13__nv_bfloat16fS2_fjLj1024ELj1ELj4ELj1ELj16ENS_18Kernel_traits_baseILj1024EfS2_fS2_fjLj128EEEEELb0ELb0ELb1ELb1EEEvNS_9FwdParamsE) ;  /* 0xffffcd8074007950 */ /* 0x000fea0003c3ffff */
.L_x_12156:
        /* <DEDUP_REMOVED lines=16> */
.L_x_29207:


//--------------------- .text._ZN10layer_norm13ln_fwd_kernelINS_13Kernel_traitsIf13__nv_bfloat16fS2_fjLj1024ELj1ELj4ELj1ELj16ENS_18Kernel_traits_baseILj1024EfS2_fS2_fjLj128EEEEELb0ELb1ELb0ELb0EEEvNS_9FwdParamsE --------------------------
	.section	.text._ZN10layer_norm13ln_fwd_kernelINS_13Kernel_traitsIf13__nv_bfloat16fS2_fjLj1024ELj1ELj4ELj1ELj16ENS_18Kernel_traits_baseILj1024EfS2_fS2_fjLj128EEEEELb0ELb1ELb0ELb0EEEvNS_9FwdParamsE,"ax",@progbits
	.sectioninfo	@"SHI_REGISTERS=158"
	.align	128
        .global         _ZN10layer_norm13ln_fwd_kernelINS_13Kernel_traitsIf13__nv_bfloat16fS2_fjLj1024ELj1ELj4ELj1ELj16ENS_18Kernel_traits_baseILj1024EfS2_fS2_fjLj128EEEEELb0ELb1ELb0ELb0EEEvNS_9FwdParamsE
        .type           _ZN10layer_norm13ln_fwd_kernelINS_13Kernel_traitsIf13__nv_bfloat16fS2_fjLj1024ELj1ELj4ELj1ELj16ENS_18Kernel_traits_baseILj1024EfS2_fS2_fjLj128EEEEELb0ELb1ELb0ELb0EEEvNS_9FwdParamsE,@function
        .size           _ZN10layer_norm13ln_fwd_kernelINS_13Kernel_traitsIf13__nv_bfloat16fS2_fjLj1024ELj1ELj4ELj1ELj16ENS_18Kernel_traits_baseILj1024EfS2_fS2_fjLj128EEEEELb0ELb1ELb0ELb0EEEvNS_9FwdParamsE,(.L_x_29208 - _ZN10layer_norm13ln_fwd_kernelINS_13Kernel_traitsIf13__nv_bfloat16fS2_fjLj1024ELj1ELj4ELj1ELj16ENS_18Kernel_traits_baseILj1024EfS2_fS2_fjLj128EEEEELb0ELb1ELb0ELb0EEEvNS_9FwdParamsE)
        .other          _ZN10layer_norm13ln_fwd_kernelINS_13Kernel_traitsIf13__nv_bfloat16fS2_fjLj1024ELj1ELj4ELj1ELj16ENS_18Kernel_traits_baseILj1024EfS2_fS2_fjLj128EEEEELb0ELb1ELb0ELb0EEEvNS_9FwdParamsE,@"STO_CUDA_ENTRY STV_DEFAULT"
_ZN10layer_norm13ln_fwd_kernelINS_13Kernel_traitsIf13__nv_bfloat16fS2_fjLj1024ELj1ELj4ELj1ELj16ENS_18Kernel_traits_baseILj1024EfS2_fS2_fjLj128EEEEELb0ELb1ELb0ELb0EEEvNS_9FwdParamsE:
.text._ZN10layer_norm13ln_fwd_kernelINS_13Kernel_traitsIf13__nv_bfloat16fS2_fjLj1024ELj1ELj4ELj1ELj16ENS_18Kernel_traits_baseILj1024EfS2_fS2_fjLj128EEEEELb0ELb1ELb0ELb0EEEvNS_9FwdParamsE:
        /* <DEDUP_REMOVED lines=39> */
.L_x_12158:
[----:B------:R-:W-:Y:S05]  /*0270*/  BSYNC B0 ;  /* 0x0000000000007941 */ /* 0x000fea0003800000 */
.L_x_12157:
        /* <DEDUP_REMOVED lines=21> */
.L_x_12160:
[----:B------:R-:W-:Y:S05]  /*03d0*/  BSYNC B0 ;  /* 0x0000000000007941 */ /* 0x000fea0003800000 */
.L_x_12159:
        /* <DEDUP_REMOVED lines=21> */
.L_x_12162:
[----:B------:R-:W-:Y:S05]  /*0530*/  BSYNC B0 ;  /* 0x0000000000007941 */ /* 0x000fea0003800000 */
.L_x_12161:
        /* <DEDUP_REMOVED lines=20> */
.L_x_12164:
[----:B------:R-:W-:Y:S05]  /*0680*/  BSYNC B0 ;  /* 0x0000000000007941 */ /* 0x000fea0003800000 */
.L_x_12163:
[----:B------:R-:W-:Y:S05]  /*0690*/  @P4 EXIT ;  /* 0x000000000000494d */ /* 0x000fea0003800000 */
[----:B0-----:R-:W-:Y:S01]  /*06a0*/  MOV R2, R104 ;  /* 0x0000006800027202 */ /* 0x001fe20000000f00 */
[----:B------:R-:W-:Y:S02]  /*06b0*/  ULDC.U8 UR6, c[0x0][0x1f0] ;  /* 0x00007c0000067ab9 */ /* 0x000fe40000000000 */
.L_x_12184:
        /* <DEDUP_REMOVED lines=31> */
[----:B------:R-:W-:Y:S02]  /*08b0*/  PRMT R114, RZ, 0x5410, R109 ;  /* 0x00005410ff727816 */ /* 0x000fe4000000006d */
[--C-:B------:R-:W-:Y:S02]  /*08c0*/  PRMT R146, RZ, 0x5410, R110.reuse ;  /* 0x00005410ff927816 */ /* 0x100fe4000000006e */
[----:B------:R-:W-:Y:S02]  /*08d0*/  PRMT R150, RZ, 0x5410, R111 ;  /* 0x00005410ff967816 */ /* 0x000fe4000000006f */
[----:B------:R-:W-:Y:S01]  /*08e0*/  PRMT R142, RZ, 0x7610, R109 ;  /* 0x00007610ff8e7816 */ /* 0x000fe2000000006d */
[-C--:B------:R-:W-:Y:S01]  /*08f0*/  FMUL.FTZ R109, R112, R141.reuse ;  /* 0x0000008d706d7220 */ /* 0x080fe20000410000 */
[----:B------:R-:W-:Y:S01]  /*0900*/  PRMT R148, RZ, 0x7610, R110 ;  /* 0x00007610ff947816 */ /* 0x000fe2000000006e */
[-C--:B------:R-:W-:Y:S01]  /*0910*/  FMUL.FTZ R110, R108, R141.reuse ;  /* 0x0000008d6c6e7220 */ /* 0x080fe20000410000 */
[----:B------:R-:W-:Y:S01]  /*0920*/  PRMT R152, RZ, 0x7610, R111 ;  /* 0x00007610ff987816 */ /* 0x000fe2000000006f */
[----:B------:R-:W-:-:S02]  /*0930*/  FMUL.FTZ R111, R114, R141 ;  /* 0x0000008d726f7220 */ /* 0x000fc40000410000 */
[-C--:B------:R-:W-:Y:S02]  /*0940*/  FMUL.FTZ R113, R146, R141.reuse ;  /* 0x0000008d92717220 */ /* 0x080fe40000410000 */
[-C--:B------:R-:W-:Y:S02]  /*0950*/  FMUL.FTZ R115, R150, R141.reuse ;  /* 0x0000008d96737220 */ /* 0x080fe40000410000 */
[-C--:B------:R-:W-:Y:S02]  /*0960*/  FMUL.FTZ R142, R142, R141.reuse ;  /* 0x0000008d8e8e7220 */ /* 0x080fe40000410000 */
[-C--:B------:R-:W-:Y:S02]  /*0970*/  FMUL.FTZ R148, R148, R141.reuse ;  /* 0x0000008d94947220 */ /* 0x080fe40000410000 */
[----:B------:R-:W-:Y:S02]  /*0980*/  FMUL.FTZ R152, R152, R141 ;  /* 0x0000008d98987220 */ /* 0x000fe40000410000 */
[----:B-----5:R-:W-:-:S02]  /*0990*/  FMUL.FTZ R108, R80, R109 ;  /* 0x0000006d506c7220 */ /* 0x020fc40000410000 */
[----:B------:R-:W-:Y:S02]  /*09a0*/  FMUL.FTZ R109, R81, R110 ;  /* 0x0000006e516d7220 */ /* 0x000fe40000410000 */
[----:B------:R-:W-:Y:S02]  /*09b0*/  FMUL.FTZ R110, R82, R111 ;  /* 0x0000006f526e7220 */ /* 0x000fe40000410000 */
[----:B------:R-:W-:Y:S02]  /*09c0*/  FMUL.FTZ R112, R76, R113 ;  /* 0x000000714c707220 */ /* 0x000fe40000410000 */
[----:B------:R-:W-:Y:S02]  /*09d0*/  FMUL.FTZ R114, R78, R115 ;  /* 0x000000734e727220 */ /* 0x000fe40000410000 */
[----:B------:R-:W-:Y:S01]  /*09e0*/  FMUL.FTZ R111, R83, R142 ;  /* 0x0000008e536f7220 */ /* 0x000fe20000410000 */
[----:B------:R-:W-:Y:S01]  /*09f0*/  IADD3 R142, R3, 0x20, RZ ;  /* 0x00000020038e7810 */ /* 0x000fe20007ffe0ff */
[----:B------:R-:W-:-:S02]  /*0a00*/  FMUL.FTZ R113, R77, R148 ;  /* 0x000000944d717220 */ /* 0x000fc40000410000 */
[----:B------:R-:W-:Y:S02]  /*0a10*/  FMUL.FTZ R115, R79, R152 ;  /* 0x000000984f737220 */ /* 0x000fe40000410000 */
[----:B---3--:R-:W-:Y:S02]  /*0a20*/  @P3 FADD.FTZ R108, R100, R108 ;  /* 0x0000006c646c3221 */ /* 0x008fe40000010000 */
[----:B------:R-:W-:Y:S02]  /*0a30*/  @P3 FADD.FTZ R109, R101, R109 ;  /* 0x0000006d656d3221 */ /* 0x000fe40000010000 */
[----:B------:R-:W-:Y:S02]  /*0a40*/  @P3 FADD.FTZ R110, R102, R110 ;  /* 0x0000006e666e3221 */ /* 0x000fe40000010000 */
[----:B------:R-:W-:Y:S02]  /*0a50*/  @P3 FADD.FTZ R111, R103, R111 ;  /* 0x0000006f676f3221 */ /* 0x000fe40000010000 */
[----:B----4-:R-:W-:-:S02]  /*0a60*/  @P3 FADD.FTZ R112, R104, R112 ;  /* 0x0000007068703221 */ /* 0x010fc40000010000 */
[----:B------:R-:W-:Y:S01]  /*0a70*/  @P3 FADD.FTZ R113, R105, R113 ;  /* 0x0000007169713221 */ /* 0x000fe20000010000 */
[----:B------:R0:W-:Y:S01]  /*0a80*/  STG.E.128 [R144.64], R108 ;  /* 0x0000006c90007986 */ /* 0x0001e2000c101d04 */
[----:B------:R-:W-:Y:S02]  /*0a90*/  @P3 FADD.FTZ R114, R106, R114 ;  /* 0x000000726a723221 */ /* 0x000fe40000010000 */
[----:B------:R-:W-:-:S05]  /*0aa0*/  @P3 FADD.FTZ R115, R107, R115 ;  /* 0x000000736b733221 */ /* 0x000fca0000010000 */
[----:B------:R0:W-:Y:S02]  /*0ab0*/  STG.E.128 [R144.64+0x10], R112 ;  /* 0x0000107090007986 */ /* 0x0001e4000c101d04 */
.L_x_12166:
[----:B------:R-:W-:Y:S05]  /*0ac0*/  BSYNC B0 ;  /* 0x0000000000007941 */ /* 0x000fea0003800000 */
.L_x_12165:
        /* <DEDUP_REMOVED lines=19> */
[----:B------:R-:W-:Y:S02]  /*0c00*/  PRMT R138, RZ, 0x5410, R133 ;  /* 0x00005410ff8a7816 */ /* 0x000fe40000000085 */
[----:B------:R-:W-:Y:S02]  /*0c10*/  PRMT R148, RZ, 0x5410, R134 ;  /* 0x00005410ff947816 */ /* 0x000fe40000000086 */
[----:B------:R-:W-:-:S02]  /*0c20*/  PRMT R152, RZ, 0x5410, R135 ;  /* 0x00005410ff987816 */ /* 0x000fc40000000087 */
[----:B------:R-:W-:Y:S01]  /*0c30*/  PRMT R146, RZ, 0x7610, R133 ;  /* 0x00007610ff927816 */ /* 0x000fe20000000085 */
[-C--:B------:R-:W-:Y:S01]  /*0c40*/  FMUL.FTZ R133, R136, R141.reuse ;  /* 0x0000008d88857220 */ /* 0x080fe20000410000 */
[----:B------:R-:W-:Y:S01]  /*0c50*/  PRMT R150, RZ, 0x7610, R134 ;  /* 0x00007610ff967816 */ /* 0x000fe20000000086 */
[-C--:B------:R-:W-:Y:S01]  /*0c60*/  FMUL.FTZ R134, R132, R141.reuse ;  /* 0x0000008d84867220 */ /* 0x080fe20000410000 */
[----:B------:R-:W-:Y:S01]  /*0c70*/  PRMT R154, RZ, 0x7610, R135 ;  /* 0x00007610ff9a7816 */ /* 0x000fe20000000087 */
[-C--:B------:R-:W-:Y:S02]  /*0c80*/  FMUL.FTZ R135, R138, R141.reuse ;  /* 0x0000008d8a877220 */ /* 0x080fe40000410000 */
[-C--:B------:R-:W-:Y:S02]  /*0c90*/  FMUL.FTZ R137, R148, R141.reuse ;  /* 0x0000008d94897220 */ /* 0x080fe40000410000 */
[-C--:B------:R-:W-:Y:S02]  /*0ca0*/  FMUL.FTZ R139, R152, R141.reuse ;  /* 0x0000008d988b7220 */ /* 0x080fe40000410000 */
[----:B------:R-:W-:-:S02]  /*0cb0*/  FMUL.FTZ R146, R146, R141 ;  /* 0x0000008d92927220 */ /* 0x000fc40000410000 */
[-C--:B------:R-:W-:Y:S02]  /*0cc0*/  FMUL.FTZ R150, R150, R141.reuse ;  /* 0x0000008d96967220 */ /* 0x080fe40000410000 */
[----:B------:R-:W-:Y:S02]  /*0cd0*/  FMUL.FTZ R154, R154, R141 ;  /* 0x0000008d9a9a7220 */ /* 0x000fe40000410000 */
[----:B-----5:R-:W-:Y:S02]  /*0ce0*/  FMUL.FTZ R132, R56, R133 ;  /* 0x0000008538847220 */ /* 0x020fe40000410000 */
        /* <DEDUP_REMOVED lines=17> */
.L_x_12168:
[----:B------:R-:W-:Y:S05]  /*0e00*/  BSYNC B0 ;  /* 0x0000000000007941 */ /* 0x000fea0003800000 */
.L_x_12167:
[----:B------:R-:W-:Y:S01]  /*0e10*/  BSSY B0, `(.L_x_12169) ;  /* 0x0000032000007945 */ /* 0x000fe20003800000 */
        /* <DEDUP_REMOVED lines=49> */
.L_x_12170:
[----:B------:R-:W-:Y:S05]  /*1130*/  BSYNC B0 ;  /* 0x0000000000007941 */ /* 0x000fea0003800000 */
.L_x_12169:
        /* <DEDUP_REMOVED lines=36> */
[----:B------:R-:W-:Y:S02]  /*1380*/  FMUL.FTZ R127, R11, R146 ;  /* 0x000000920b7f7220 */ /* 0x000fe40000410000 */
        /* <DEDUP_REMOVED lines=12> */
.L_x_12172:
[----:B------:R-:W-:Y:S05]  /*1450*/  BSYNC B0 ;  /* 0x0000000000007941 */ /* 0x000fea0003800000 */
.L_x_12171:
        /* <DEDUP_REMOVED lines=39> */
.L_x_12185:
        /* <DEDUP_REMOVED lines=11> */
[--C-:B0-----:R-:W-:Y:S02]  /*1780*/  FADD.FTZ R144, R108, -R140.reuse ;  /* 0x8000008c6c907221 */ /* 0x101fe40000010000 */
        /* <DEDUP_REMOVED lines=73> */
.L_x_12186:
        /* <DEDUP_REMOVED lines=8> */
[----:B------:R-:W-:Y:S02]  /*1ca0*/  @!P6 MOV R143, 0x4 ;  /* 0x00000004008fe802 */ /* 0x000fe40000000f00 */
[----:B0-----:R-:W-:Y:S01]  /*1cb0*/  FSEL R145, R140, RZ, !P3 ;  /* 0x000000ff8c917208 */ /* 0x001fe20005800000 */
[----:B------:R-:W-:-:S02]  /*1cc0*/  FADD.FTZ R141, R141, R142 ;  /* 0x0000008e8d8d7221 */ /* 0x000fc40000010000 */
[C---:B------:R-:W-:Y:S02]  /*1cd0*/  @!P6 IMAD.WIDE R142, R2.reuse, R143, c[0x0][0x1a0] ;  /* 0x00006800028ee625 */ /* 0x040fe400078e028f */
[----:B------:R-:W0:Y:S02]  /*1ce0*/  MUFU.RSQ R144, R141 ;  /* 0x0000008d00907308 */ /* 0x000e240000001400 */
[----:B------:R-:W-:Y:S01]  /*1cf0*/  @!P6 IMAD.WIDE R146, R2, R147, c[0x0][0x1a8] ;  /* 0x00006a000292e625 */ /* 0x000fe200078e0293 */
[----:B------:R1:W-:Y:S04]  /*1d00*/  @!P6 STG.E [R142.64], R140 ;  /* 0x0000008c8e00e986 */ /* 0x0003e8000c101904 */
[----:B0-----:R1:W-:Y:S01]  /*1d10*/  @!P6 STG.E [R146.64], R144 ;  /* 0x000000909200e986 */ /* 0x0013e2000c101904 */
[----:B------:R-:W-:Y:S05]  /*1d20*/  @!P0 BRA `(.L_x_12176) ;  /* 0x0000020000008947 */ /* 0x000fea0003800000 */
[--C-:B------:R-:W-:Y:S01]  /*1d30*/  FADD.FTZ R141, R108, -R145.reuse ;  /* 0x800000916c8d7221 */ /* 0x100fe20000010000 */
[----:B------:R-:W-:Y:S01]  /*1d40*/  HFMA2.MMA R150, -RZ, RZ, 0, 9.5367431640625e-07 ;  /* 0x00000010ff967435 */ /* 0x000fe200000001ff */
[----:B-1----:R-:W-:-:S02]  /*1d50*/  FADD.FTZ R143, R109, -R145 ;  /* 0x800000916d8f7221 */ /* 0x002fc40000010000 */
[C---:B------:R-:W-:Y:S02]  /*1d60*/  FMUL.FTZ R141, R144.reuse, R141 ;  /* 0x0000008d908d7220 */ /* 0x040fe40000410000 */
[----:B------:R-:W-:Y:S02]  /*1d70*/  FMUL.FTZ R142, R144, R143 ;  /* 0x0000008f908e7220 */ /* 0x000fe40000410000 */
[----:B-----5:R-:W-:Y:S02]  /*1d80*/  FFMA.FTZ R140, R88, R141, R96 ;  /* 0x0000008d588c7223 */ /* 0x020fe40000010060 */
[----:B------:R-:W-:Y:S02]  /*1d90*/  FFMA.FTZ R141, R89, R142, R97 ;  /* 0x0000008e598d7223 */ /* 0x000fe40000010061 */
[--C-:B------:R-:W-:Y:S02]  /*1da0*/  FADD.FTZ R143, R110, -R145.reuse ;  /* 0x800000916e8f7221 */ /* 0x100fe40000010000 */
[--C-:B------:R-:W-:Y:S01]  /*1db0*/  FADD.FTZ R147, R111, -R145.reuse ;  /* 0x800000916f937221 */ /* 0x100fe20000010000 */
[----:B------:R-:W-:Y:S01]  /*1dc0*/  F2FP.BF16.PACK_AB R140, R141, R140 ;  /* 0x0000008c8d8c723e */ /* 0x000fe200000010ff */
[----:B------:R-:W-:-:S02]  /*1dd0*/  FADD.FTZ R141, R112, -R145 ;  /* 0x80000091708d7221 */ /* 0x000fc40000010000 */
[--C-:B------:R-:W-:Y:S02]  /*1de0*/  FADD.FTZ R149, R113, -R145.reuse ;  /* 0x8000009171957221 */ /* 0x100fe40000010000 */
[--C-:B------:R-:W-:Y:S02]  /*1df0*/  FADD.FTZ R151, R114, -R145.reuse ;  /* 0x8000009172977221 */ /* 0x100fe40000010000 */
[----:B------:R-:W-:Y:S02]  /*1e00*/  FADD.FTZ R153, R115, -R145 ;  /* 0x8000009173997221 */ /* 0x000fe40000010000 */
        /* <DEDUP_REMOVED lines=18> */
.L_x_12176:
[----:B------:R-:W-:Y:S05]  /*1f30*/  BSYNC B0 ;  /* 0x0000000000007941 */ /* 0x000fea0003800000 */
.L_x_12175:
[----:B------:R-:W-:Y:S01]  /*1f40*/  ISETP.GE.U32.AND P3, PT, R0, 0x40, PT ;  /* 0x000000400000780c */ /* 0x000fe20003f66070 */
[----:B------:R-:W-:-:S12]  /*1f50*/  BSSY B0, `(.L_x_12177) ;  /* 0x0000022000007945 */ /* 0x000fd80003800000 */
[----:B------:R-:W-:Y:S05]  /*1f60*/  @!P3 BRA `(.L_x_12178) ;  /* 0x000002000000b947 */ /* 0x000fea0003800000 */
[--C-:B0-----:R-:W-:Y:S01]  /*1f70*/  FADD.FTZ R141, R132, -R145.reuse ;  /* 0x80000091848d7221 */ /* 0x101fe20000010000 */
[----:B------:R-:W-:Y:S01]  /*1f80*/  MOV R150, 0x10 ;  /* 0x0000001000967802 */ /* 0x000fe20000000f00 */
[----:B-1----:R-:W-:Y:S02]  /*1f90*/  FADD.FTZ R143, R133, -R145 ;  /* 0x80000091858f7221 */ /* 0x002fe40000010000 */
        /* <DEDUP_REMOVED lines=29> */
.L_x_12178:
[----:B------:R-:W-:Y:S05]  /*2170*/  BSYNC B0 ;  /* 0x0000000000007941 */ /* 0x000fea0003800000 */
.L_x_12177:
[----:B------:R-:W-:Y:S01]  /*2180*/  BSSY B0, `(.L_x_12179) ;  /* 0x0000022000007945 */ /* 0x000fe20003800000 */
[----:B------:R-:W-:Y:S05]  /*2190*/  @!P1 BRA `(.L_x_12180) ;  /* 0x0000020000009947 */ /* 0x000fea0003800000 */
[--C-:B0-----:R-:W-:Y:S01]  /*21a0*/  FADD.FTZ R141, R116, -R145.reuse ;  /* 0x80000091748d7221 */ /* 0x101fe20000010000 */
[----:B------:R-:W-:Y:S01]  /*21b0*/  HFMA2.MMA R150, -RZ, RZ, 0, 9.5367431640625e-07 ;  /* 0x00000010ff967435 */ /* 0x000fe200000001ff */
        /* <DEDUP_REMOVED lines=30> */
.L_x_12180:
[----:B------:R-:W-:Y:S05]  /*23a0*/  BSYNC B0 ;  /* 0x0000000000007941 */ /* 0x000fea0003800000 */
.L_x_12179:
[----:B------:R-:W-:Y:S01]  /*23b0*/  BSSY B0, `(.L_x_12181) ;  /* 0x0000021000007945 */ /* 0x000fe20003800000 */
[----:B------:R-:W-:Y:S05]  /*23c0*/  @!P2 BRA `(.L_x_12182) ;  /* 0x000001f00000a947 */ /* 0x000fea0003800000 */
[--C-:B0-----:R-:W-:Y:S01]  /*23d0*/  FADD.FTZ R141, R124, -R145.reuse ;  /* 0x800000917c8d7221 */ /* 0x101fe20000010000 */
[----:B------:R-:W-:Y:S01]  /*23e0*/  MOV R150, 0x10 ;  /* 0x0000001000967802 */ /* 0x000fe20000000f00 */
[--C-:B-1----:R-:W-:Y:S02]  /*23f0*/  FADD.FTZ R143, R125, -R145.reuse ;  /* 0x800000917d8f7221 */ /* 0x102fe40000010000 */
        /* <DEDUP_REMOVED lines=18> */
[----:B------:R-:W-:Y:S01]  /*2520*/  FFMA.FTZ R141, R18, R147, R26 ;  /* 0x00000093128d7223 */ /* 0x000fe2000001001a */
[----:B------:R-:W-:Y:S01]  /*2530*/  F2FP.BF16.PACK_AB R143, R144, R143 ;  /* 0x0000008f908f723e */ /* 0x000fe200000010ff */
[----:B------:R-:W-:Y:S01]  /*2540*/  FFMA.FTZ R151, R12, R151, R20 ;  /* 0x000000970c977223 */ /* 0x000fe20000010014 */
[----:B------:R-:W-:Y:S01]  /*2550*/  F2FP.BF16.PACK_AB R140, R145, R140 ;  /* 0x0000008c918c723e */ /* 0x000fe200000010ff */
[----:B------:R-:W-:Y:S02]  /*2560*/  FFMA.FTZ R148, R13, R148, R21 ;  /* 0x000000940d947223 */ /* 0x000fe40000010015 */
[----:B------:R-:W-:-:S02]  /*2570*/  FFMA.FTZ R146, R19, R146, R27 ;  /* 0x0000009213927223 */ /* 0x000fc4000001001b */
[----:B------:R-:W-:Y:S01]  /*2580*/  IMAD.WIDE.U32 R144, R3, R150, c[0x0][0x208] ;  /* 0x0000820003907625 */ /* 0x000fe200078e0096 */
[----:B------:R-:W-:Y:S02]  /*2590*/  F2FP.BF16.PACK_AB R142, R148, R151 ;  /* 0x00000097948e723e */ /* 0x000fe400000010ff */
[----:B------:R-:W-:-:S05]  /*25a0*/  F2FP.BF16.PACK_AB R141, R146, R141 ;  /* 0x0000008d928d723e */ /* 0x000fca00000010ff */
[----:B------:R0:W-:Y:S02]  /*25b0*/  STG.E.128 [R144.64], R140 ;  /* 0x0000008c90007986 */ /* 0x0001e4000c101d04 */
.L_x_12182:
[----:B------:R-:W-:Y:S05]  /*25c0*/  BSYNC B0 ;  /* 0x0000000000007941 */ /* 0x000fea0003800000 */
.L_x_12181:
[----:B------:R-:W-:-:S10]  /*25d0*/  HFMA2.MMA R3, -RZ, RZ, 0, 2.384185791015625e-07 ;  /* 0x00000004ff037435 */ /* 0x000fd400000001ff */
[----:B------:R-:W-:-:S05]  /*25e0*/  IMAD R2, R3, c[0x0][0x160], R2 ;  /* 0x0000580003027a24 */ /* 0x000fca00078e0202 */
[----:B------:R-:W-:-:S13]  /*25f0*/  ISETP.GE.AND P3, PT, R2, c[0x0][0x164], PT ;  /* 0x0000590002007a0c */ /* 0x000fda0003f66270 */
[----:B01---5:R-:W-:Y:S01]  /*2600*/  @P3 CALL.REL.NOINC `(.L_x_12183) ;  /* 0x0000001000003944 */ /* 0x023fe20003c00000 */
[----:B------:R-:W-:Y:S05]  /*2610*/  BRA `(.L_x_12184) ;  /* 0xffffe0a000007947 */ /* 0x000fea000383ffff */
.L_x_12183:
[----:B------:R-:W-:Y:S05]  /*2620*/  EXIT ;  /* 0x000000000000794d */ /* 0x000fea0003800000 */
.L_x_12173:
[----:B0-----:R-:W-:Y:S01]  /*2630*/  HFMA2.MMA R144, -RZ, RZ, 0, 1.847743988037109375e-06 ;  /* 0x0000001fff907435 */ /* 0x001fe200000001ff */
[----:B------:R-:W-:Y:S02]  /*2640*/  MOV R146, 0x1 ;  /* 0x0000000100927802 */ /* 0x000fe40000000f00 */
[----:B------:R-:W-:Y:S02]  /*2650*/  MOV R147, 0xffffffff ;  /* 0xffffffff00937802 */ /* 0x000fe40000000f00 */
[----:B------:R-:W-:Y:S02]  /*2660*/  MOV R142, 0x2680 ;  /* 0x00002680008e7802 */ /* 0x000fe40000000f00 */
[----:B-----5:R-:W-:Y:S05]  /*2670*/  CALL.REL.NOINC `($__internal_68_$__cuda_sm70_shflsync_bfly_p) ;  /* 0x000007b000007944 */ /* 0x020fea0003c00000 */
[----:B-1----:R-:W-:Y:S01]  /*2680*/  MOV R140, R146 ;  /* 0x00000092008c7202 */ /* 0x002fe20000000f00 */
[----:B0-----:R-:W-:Y:S05]  /*2690*/  BRA `(.L_x_12185) ;  /* 0xfffff03000007947 */ /* 0x001fea000383ffff */
.L_x_12174:
[----:B------:R-:W-:Y:S01]  /*26a0*/  HFMA2.MMA R146, -RZ, RZ, 0, 1.1920928955078125e-07 ;  /* 0x00000002ff927435 */ /* 0x000fe200000001ff */
[----:B0-----:R-:W-:Y:S02]  /*26b0*/  MOV R144, 0x1f ;  /* 0x0000001f00907802 */ /* 0x001fe40000000f00 */
[----:B------:R-:W-:Y:S02]  /*26c0*/  MOV R147, 0xffffffff ;  /* 0xffffffff00937802 */ /* 0x000fe40000000f00 */
[----:B------:R-:W-:-:S02]  /*26d0*/  MOV R142, 0x26f0 ;  /* 0x000026f0008e7802 */ /* 0x000fc40000000f00 */
[----:B-----5:R-:W-:Y:S05]  /*26e0*/  CALL.REL.NOINC `($__internal_68_$__cuda_sm70_shflsync_bfly_p) ;  /* 0x0000074000007944 */ /* 0x020fea0003c00000 */
[----:B01----:R-:W-:Y:S01]  /*26f0*/  FADD.FTZ R141, R141, R146 ;  /* 0x000000928d8d7221 */ /* 0x003fe20000010000 */
[----:B------:R-:W-:Y:S01]  /*2700*/  HFMA2.MMA R146, -RZ, RZ, 0, 2.384185791015625e-07 ;  /* 0x00000004ff927435 */ /* 0x000fe200000001ff */
[----:B------:R-:W-:-:S02]  /*2710*/  MOV R144, 0x1f ;  /* 0x0000001f00907802 */ /* 0x000fc40000000f00 */
[----:B------:R-:W-:Y:S02]  /*2720*/  MOV R147, 0xffffffff ;  /* 0xffffffff00937802 */ /* 0x000fe40000000f00 */
[----:B------:R-:W-:Y:S02]  /*2730*/  MOV R142, 0x2750 ;  /* 0x00002750008e7802 */ /* 0x000fe40000000f00 */
[----:B------:R-:W-:Y:S05]  /*2740*/  CALL.REL.NOINC `($__internal_68_$__cuda_sm70_shflsync_bfly_p) ;  /* 0x000006e000007944 */ /* 0x000fea0003c00000 */
[----:B01----:R-:W-:Y:S01]  /*2750*/  FADD.FTZ R141, R141, R146 ;  /* 0x000000928d8d7221 */ /* 0x003fe20000010000 */
[----:B------:R-:W-:Y:S01]  /*2760*/  HFMA2.MMA R146, -RZ, RZ, 0, 4.76837158203125e-07 ;  /* 0x00000008ff927435 */ /* 0x000fe200000001ff */
[----:B------:R-:W-:Y:S02]  /*2770*/  MOV R144, 0x1f ;  /* 0x0000001f00907802 */ /* 0x000fe40000000f00 */
[----:B------:R-:W-:Y:S02]  /*2780*/  MOV R147, 0xffffffff ;  /* 0xffffffff00937802 */ /* 0x000fe40000000f00 */
[----:B------:R-:W-:Y:S02]  /*2790*/  MOV R142, 0x27b0 ;  /* 0x000027b0008e7802 */ /* 0x000fe40000000f00 */
[----:B------:R-:W-:Y:S05]  /*27a0*/  CALL.REL.NOINC `($__internal_68_$__cuda_sm70_shflsync_bfly_p) ;  /* 0x0000068000007944 */ /* 0x000fea0003c00000 */
[----:B01----:R-:W-:Y:S01]  /*27b0*/  FADD.FTZ R141, R141, R146 ;  /* 0x000000928d8d7221 */ /* 0x003fe20000010000 */
[----:B------:R-:W-:Y:S01]  /*27c0*/  HFMA2.MMA R146, -RZ, RZ, 0, 9.5367431640625e-07 ;  /* 0x00000010ff927435 */ /* 0x000fe200000001ff */
[----:B------:R-:W-:-:S02]  /*27d0*/  MOV R144, 0x1f ;  /* 0x0000001f00907802 */ /* 0x000fc40000000f00 */
[----:B------:R-:W-:Y:S02]  /*27e0*/  MOV R147, 0xffffffff ;  /* 0xffffffff00937802 */ /* 0x000fe40000000f00 */
[----:B------:R-:W-:Y:S02]  /*27f0*/  MOV R142, 0x2810 ;  /* 0x00002810008e7802 */ /* 0x000fe40000000f00 */
[----:B------:R-:W-:Y:S05]  /*2800*/  CALL.REL.NOINC `($__internal_68_$__cuda_sm70_shflsync_bfly_p) ;  /* 0x0000062000007944 */ /* 0x000fea0003c00000 */
        /* <DEDUP_REMOVED lines=55> */
[----:B------:R-:W-:Y:S01]  /*2b80*/  MOV R142, 0x2c90 ;  /* 0x00002c90008e7802 */ /* 0x000fe20000000f00 */
        /* <DEDUP_REMOVED lines=15> */
[----:B------:R-:W-:Y:S05]  /*2c80*/  CALL.REL.NOINC `($__internal_68_$__cuda_sm70_shflsync_bfly_p) ;  /* 0x000001a000007944 */ /* 0x000fea0003c00000 */
[----:B01----:R-:W-:Y:S01]  /*2c90*/  FADD.FTZ R141, R141, R146 ;  /* 0x000000928d8d7221 */ /* 0x003fe20000010000 */
[----:B------:R-:W-:Y:S01]  /*2ca0*/  HFMA2.MMA R146, -RZ, RZ, 0, 1.1920928955078125e-07 ;  /* 0x00000002ff927435 */ /* 0x000fe200000001ff */
[----:B------:R-:W-:Y:S02]  /*2cb0*/  MOV R144, 0x1f ;  /* 0x0000001f00907802 */ /* 0x000fe40000000f00 */
[----:B------:R-:W-:Y:S02]  /*2cc0*/  MOV R147, 0xffffffff ;  /* 0xffffffff00937802 */ /* 0x000fe40000000f00 */
[----:B------:R-:W-:Y:S02]  /*2cd0*/  MOV R142, 0x2cf0 ;  /* 0x00002cf0008e7802 */ /* 0x000fe40000000f00 */
[----:B------:R-:W-:Y:S05]  /*2ce0*/  CALL.REL.NOINC `($__internal_68_$__cuda_sm70_shflsync_bfly_p) ;  /* 0x0000014000007944 */ /* 0x000fea0003c00000 */
[----:B01----:R-:W-:Y:S01]  /*2cf0*/  FADD.FTZ R141, R141, R146 ;  /* 0x000000928d8d7221 */ /* 0x003fe20000010000 */
[----:B------:R-:W-:Y:S01]  /*2d00*/  HFMA2.MMA R146, -RZ, RZ, 0, 2.384185791015625e-07 ;  /* 0x00000004ff927435 */ /* 0x000fe200000001ff */
[----:B------:R-:W-:Y:S02]  /*2d10*/  MOV R144, 0x1f ;  /* 0x0000001f00907802 */ /* 0x000fe40000000f00 */
[----:B------:R-:W-:-:S02]  /*2d20*/  MOV R147, 0xffffffff ;  /* 0xffffffff00937802 */ /* 0x000fc40000000f00 */
        /* <DEDUP_REMOVED lines=8> */
[----:B-1----:R-:W-:Y:S01]  /*2db0*/  FADD.FTZ R145, R141, R146 ;  /* 0x000000928d917221 */ /* 0x002fe20000010000 */
[----:B------:R-:W-:Y:S01]  /*2dc0*/  HFMA2.MMA R146, -RZ, RZ, 0, 9.5367431640625e-07 ;  /* 0x00000010ff927435 */ /* 0x000fe200000001ff */
[----:B0-----:R-:W-:Y:S02]  /*2dd0*/  MOV R144, 0x1f ;  /* 0x0000001f00907802 */ /* 0x001fe40000000f00 */
[----:B------:R-:W-:-:S02]  /*2de0*/  MOV R147, 0xffffffff ;  /* 0xffffffff00937802 */ /* 0x000fc40000000f00 */
[----:B------:R-:W-:Y:S02]  /*2df0*/  MOV R141, R145 ;  /* 0x00000091008d7202 */ /* 0x000fe40000000f00 */
[----:B------:R-:W-:Y:S02]  /*2e00*/  MOV R142, 0x2e20 ;  /* 0x00002e20008e7802 */ /* 0x000fe40000000f00 */
[----:B------:R-:W-:Y:S05]  /*2e10*/  CALL.REL.NOINC `($__internal_68_$__cuda_sm70_shflsync_bfly_p) ;  /* 0x0000001000007944 */ /* 0x000fea0003c00000 */
[----:B01----:R-:W-:Y:S05]  /*2e20*/  BRA `(.L_x_12186) ;  /* 0xffffedf000007947 */ /* 0x003fea000383ffff */
        .weak           $__internal_68_$__cuda_sm70_shflsync_bfly_p
        .type           $__internal_68_$__cuda_sm70_shflsync_bfly_p,@function
        .size           $__internal_68_$__cuda_sm70_shflsync_bfly_p,(.L_x_29208 - $__internal_68_$__cuda_sm70_shflsync_bfly_p)
$__internal_68_$__cuda_sm70_shflsync_bfly_p:
[----:B------:R-:W-:Y:S01]  /*2e30*/  HFMA2.MMA R143, -RZ, RZ, 0, 0 ;  /* 0x00000000ff8f7435 */ /* 0x000fe200000001ff */
[----:B------:R-:W-:Y:S04]  /*2e40*/  WARPSYNC R147 ;  /* 0x0000009300007348 */ /* 0x000fe80003800000 */
[----:B------:R0:W1:Y:S01]  /*2e50*/  SHFL.BFLY PT, R146, R141, R146, R144 ;  /* 0x0c0000928d927389 */ /* 0x00006200000e0090 */
[----:B------:R-:W-:Y:S05]  /*2e60*/  RET.REL.NODEC R142 `(_ZN10layer_norm13ln_fwd_kernelINS_13Kernel_traitsIf13__nv_bfloat16fS2_fjLj1024ELj1ELj4ELj1ELj16ENS_18Kernel_traits_baseILj1024EfS2_fS2_fjLj128EEEEELb0ELb1ELb0ELb0EEEvNS_9FwdParamsE) ;  /* 0xffffd1908e007950 */ /* 0x000fea0003c3ffff */
.L_x_12187:
        /* <DEDUP_REMOVED lines=9> */
.L_x_29208:


//--------------------- .text._ZN10layer_norm13ln_fwd_kernelINS_13Kernel_traitsIf13__nv_bfloat16fS2_fjLj1024ELj1ELj4ELj1ELj16ENS_18Kernel_traits_baseILj1024EfS2_fS2_fjLj128EEEEELb0ELb1ELb0ELb1EEEvNS_9FwdParamsE --------------------------
	.section	.text._ZN10layer_norm13ln_fwd_kernelINS_13Kernel_traitsIf13__nv_bfloat16fS2_fjLj1024ELj1ELj4ELj1ELj16ENS_18Kernel_traits_baseILj1024EfS2_fS2_fjLj128EEEEELb0ELb1ELb0ELb1EEEvNS_9FwdParamsE,"ax",@progbits
	.sectioninfo	@"SHI_REGISTERS=168"
	.align	128
        .global         _ZN10layer_norm13ln_fwd_kernelINS_13Kernel_traitsIf13__nv_bfloat16fS2_fjLj1024ELj1ELj4ELj1ELj16ENS_18Kernel_traits_baseILj1024EfS2_fS2_fjLj128EEEEELb0ELb1ELb0ELb1EEEvNS_9FwdParamsE
        .type           _ZN10layer_norm13ln_fwd_kernelINS_13Kernel_traitsIf13__nv_bfloat16fS2_fjLj1024ELj1ELj4ELj1ELj16ENS_18Kernel_traits_baseILj1024EfS2_fS2_fjLj128EEEEELb0ELb1ELb0ELb1EEEvNS_9FwdParamsE,@function
        .size           _ZN10layer_norm13ln_fwd_kernelINS_13Kernel_traitsIf13__nv_bfloat16fS2_fjLj1024ELj1ELj4ELj1ELj16ENS_18Kernel_traits_baseILj1024EfS2_fS2_fjLj128EEEEELb0ELb1ELb0ELb1EEEvNS_9FwdParamsE,(.L_x_29209 - _ZN10layer_norm13ln_fwd_kernelINS_13Kernel_traitsIf13__nv_bfloat16fS2_fjLj1024ELj1ELj4ELj1ELj16ENS_18Kernel_traits_baseILj1024EfS2_fS2_fjLj128EEEEELb0ELb1ELb0ELb1EEEvNS_9FwdParamsE)
        .other          _ZN10layer_norm13ln_fwd_kernelINS_13Kernel_traitsIf13__nv_bfloat16fS2_fjLj1024ELj1ELj4ELj1ELj16ENS_18Kernel_traits_baseILj1024EfS2_fS2_fjLj128EEEEELb0ELb1ELb0ELb1EEEvNS_9FwdParamsE,@"STO_CUDA_ENTRY STV_DEFAULT"
_ZN10layer_norm13ln_fwd_kernelINS_13Kernel_traitsIf13__nv_bfloat16fS2_fjLj1024ELj1ELj4ELj1ELj16ENS_18Kernel_traits_baseILj1024EfS2_fS2_fjLj128EEEEELb0ELb1ELb0ELb1EEEvNS_9FwdParamsE:
.text._ZN10layer_norm13ln_fwd_kernelINS_13Kernel_traitsIf13__nv_bfloat16fS2_fjLj1024ELj1ELj4ELj1ELj16ENS_18Kernel_traits_baseILj1024EfS2_fS2_fjLj128EEEEELb0ELb1ELb0ELb1EEEvNS_9FwdParamsE:
        /* <DEDUP_REMOVED lines=59> */
[----:B0-----:R-:W-:Y:S01]  /*03b0*/  MOV R2, R8 ;  /* 0x0000000800027202 */ /* 0x001fe20000000f00 */
[----:B------:R-:W-:-:S03]  /*03c0*/  ULDC.U8 UR6, c[0x0][0x1f0] ;  /* 0x00007c0000067ab9 */ /* 0x000fc60000000000 */
.L_x_12191:
[----:B------:R-:W-:Y:S01]  /*03d0*/  ISETP.NE.U32.AND P0, PT, RZ, c[0x0][0x1c0], PT ;  /* 0x00007000ff007a0c */ /* 0x000fe20003f05070 */
[----:B------:R-:W-:Y:S01]  /*03e0*/  IMAD R3, R2, c[0x0][0x168], RZ ;  /* 0x00005a0002037a24 */ /* 0x000fe200078e02ff */
[----:B------:R-:W-:-:S02]  /*03f0*/  HFMA2.MMA R140, -RZ, RZ, 0, 9.5367431640625e-07 ;  /* 0x00000010ff8c7435 */ /* 0x000fc400000001ff */
[----:B------:R-:W-:Y:S02]  /*0400*/  ISETP.NE.AND.EX P0, PT, RZ, c[0x0][0x1c4], PT, P0 ;  /* 0x00007100ff007a0c */ /* 0x000fe40003f05300 */
[----:B------:R-:W-:-:S04]  /*0410*/  SHF.R.S32.HI R108, RZ, 0x1f, R3 ;  /* 0x0000001fff6c7819 */ /* 0x000fc80000011403 */
[----:B------:R-:W-:-:S04]  /*0420*/  LEA.HI R3, R108, R3, RZ, 0x3 ;  /* 0x000000036c037211 */ /* 0x000fc800078f18ff */
[----:B------:R-:W-:-:S03]  /*0430*/  LEA.HI.SX32 R3, R3, R0, 0x1d ;  /* 0x0000000003037211 */ /* 0x000fc600078feaff */
[----:B------:R-:W-:Y:S02]  /*0440*/  @P0 MOV R113, 0x2 ;  /* 0x0000000200710802 */ /* 0x000fe40000000f00 */
[----:B------:R-:W-:Y:S01]  /*0450*/  ISETP.NE.U32.AND P1, PT, RZ, c[0x0][0x180], PT ;  /* 0x00006000ff007a0c */ /* 0x000fe20003f25070 */
[----:B------:R-:W-:-:S04]  /*0460*/  IMAD.WIDE.U32 R108, R3, R140, c[0x0][0x170] ;  /* 0x00005c00036c7625 */ /* 0x000fc800078e008c */
[----:B------:R-:W-:Y:S01]  /*0470*/  @P0 IMAD.WIDE R112, R2, R113, c[0x0][0x1c0] ;  /* 0x0000700002700625 */ /* 0x000fe200078e0271 */
[----:B------:R-:W-:Y:S01]  /*0480*/  ISETP.NE.AND.EX P1, PT, RZ, c[0x0][0x184], PT, P1 ;  /* 0x00006100ff007a0c */ /* 0x000fe20003f25310 */
[----:B------:R-:W2:Y:S04]  /*0490*/  LDG.E.128 R108, [R108.64] ;  /* 0x000000046c6c7981 */ /* 0x000ea8000c1e1d00 */
[----:B------:R2:W3:Y:S01]  /*04a0*/  @P0 LDG.E.U16 R112, [R112.64] ;  /* 0x0000000470700981 */ /* 0x0004e2000c1e1500 */
[----:B------:R-:W-:-:S07]  /*04b0*/  MOV R147, 0x20 ;  /* 0x0000002000937802 */ /* 0x000fce0000000f00 */
[----:B------:R-:W-:-:S05]  /*04c0*/  @P1 IMAD.WIDE.U32 R114, R3, R147, c[0x0][0x180] ;  /* 0x0000600003721625 */ /* 0x000fca00078e0093 */
[----:B------:R0:W4:Y:S04]  /*04d0*/  @P1 LDG.E.128 R8, [R114.64] ;  /* 0x0000000472081981 */ /* 0x000128000c1e1d00 */
[----:B-1----:R0:W4:Y:S01]  /*04e0*/  @P1 LDG.E.128 R4, [R114.64+0x10] ;  /* 0x0000100472041981 */ /* 0x002122000c1e1d00 */
[----:B------:R-:W-:Y:S01]  /*04f0*/  HFMA2.MMA R148, -RZ, RZ, 1.875, 0 ;  /* 0x3f800000ff947435 */ /* 0x000fe200000001ff */
[C---:B------:R-:W-:Y:S01]  /*0500*/  IADD3 R144, R3.reuse, 0x20, RZ ;  /* 0x0000002003907810 */ /* 0x040fe20007ffe0ff */
[----:B------:R-:W-:-:S04]  /*0510*/  IMAD.WIDE.U32 R124, R3, R147, c[0x0][0x188] ;  /* 0x00006200037c7625 */ /* 0x000fc800078e0093 */
[----:B------:R-:W-:Y:S01]  /*0520*/  @P1 IMAD.WIDE.U32 R126, R147, R144, c[0x0][0x180] ;  /* 0x00006000937e1625 */ /* 0x000fe200078e0090 */
[----:B--2---:R-:W-:Y:S02]  /*0530*/  PRMT R113, RZ, 0x5410, R108 ;  /* 0x00005410ff717816 */ /* 0x004fe4000000006c */
[----:B---3--:R-:W-:Y:S02]  /*0540*/  @P0 PRMT R148, RZ, 0x5410, R112 ;  /* 0x00005410ff940816 */ /* 0x008fe40000000070 */
[----:B------:R-:W-:Y:S02]  /*0550*/  ISETP.NE.U32.AND P0, PT, RZ, c[0x0][0x180], PT ;  /* 0x00006000ff007a0c */ /* 0x000fe40003f05070 */
[--C-:B------:R-:W-:Y:S02]  /*0560*/  PRMT R117, RZ, 0x5410, R109.reuse ;  /* 0x00005410ff757816 */ /* 0x100fe4000000006d */
[----:B0-----:R-:W-:Y:S02]  /*0570*/  PRMT R115, RZ, 0x7610, R108 ;  /* 0x00007610ff737816 */ /* 0x001fe4000000006c */
[----:B------:R-:W-:-:S02]  /*0580*/  PRMT R109, RZ, 0x7610, R109 ;  /* 0x00007610ff6d7816 */ /* 0x000fc4000000006d */
[--C-:B------:R-:W-:Y:S02]  /*0590*/  PRMT R121, RZ, 0x7610, R110.reuse ;  /* 0x00007610ff797816 */ /* 0x100fe4000000006e */
[--C-:B------:R-:W-:Y:S02]  /*05a0*/  PRMT R123, RZ, 0x5410, R111.reuse ;  /* 0x00005410ff7b7816 */ /* 0x100fe4000000006f */
[----:B------:R-:W-:Y:S02]  /*05b0*/  PRMT R119, RZ, 0x5410, R110 ;  /* 0x00005410ff777816 */ /* 0x000fe4000000006e */
[----:B------:R-:W-:Y:S02]  /*05c0*/  PRMT R111, RZ, 0x7610, R111 ;  /* 0x00007610ff6f7816 */ /* 0x000fe4000000006f */
[----:B------:R-:W-:Y:S01]  /*05d0*/  ISETP.NE.AND.EX P0, PT, RZ, c[0x0][0x184], PT, P0 ;  /* 0x00006100ff007a0c */ /* 0x000fe20003f05300 */
[-C--:B------:R-:W-:Y:S02]  /*05e0*/  FMUL.FTZ R113, R113, R148.reuse ;  /* 0x0000009471717220 */ /* 0x080fe40000410000 */
[----:B------:R-:W-:-:S02]  /*05f0*/  FMUL.FTZ R110, R115, R148 ;  /* 0x00000094736e7220 */ /* 0x000fc40000410000 */
[-C--:B------:R-:W-:Y:S02]  /*0600*/  FMUL.FTZ R112, R109, R148.reuse ;  /* 0x000000946d707220 */ /* 0x080fe40000410000 */
[-C--:B------:R-:W-:Y:S02]  /*0610*/  FMUL.FTZ R114, R121, R148.reuse ;  /* 0x0000009479727220 */ /* 0x080fe40000410000 */
[-C--:B------:R-:W-:Y:S02]  /*0620*/  FMUL.FTZ R117, R117, R148.reuse ;  /* 0x0000009475757220 */ /* 0x080fe40000410000 */
[-C--:B------:R-:W-:Y:S02]  /*0630*/  FMUL.FTZ R119, R119, R148.reuse ;  /* 0x0000009477777220 */ /* 0x080fe40000410000 */
[-C--:B------:R-:W-:Y:S02]  /*0640*/  FMUL.FTZ R123, R123, R148.reuse ;  /* 0x000000947b7b7220 */ /* 0x080fe40000410000 */
[----:B------:R-:W-:-:S02]  /*0650*/  FMUL.FTZ R116, R111, R148 ;  /* 0x000000946f747220 */ /* 0x000fc40000410000 */
[----:B-----5:R-:W-:Y:S02]  /*0660*/  FMUL.FTZ R108, R40, R113 ;  /* 0x00000071286c7220 */ /* 0x020fe40000410000 */
[----:B------:R-:W-:Y:S02]  /*0670*/  FMUL.FTZ R109, R41, R110 ;  /* 0x0000006e296d7220 */ /* 0x000fe40000410000 */
[----:B------:R-:W-:Y:S02]  /*0680*/  FMUL.FTZ R111, R43, R112 ;  /* 0x000000702b6f7220 */ /* 0x000fe40000410000 */
[----:B------:R-:W-:Y:S02]  /*0690*/  FMUL.FTZ R113, R37, R114 ;  /* 0x0000007225717220 */ /* 0x000fe40000410000 */
[----:B------:R-:W-:Y:S02]  /*06a0*/  FMUL.FTZ R110, R42, R117 ;  /* 0x000000752a6e7220 */ /* 0x000fe40000410000 */
[----:B------:R-:W-:-:S02]  /*06b0*/  FMUL.FTZ R112, R36, R119 ;  /* 0x0000007724707220 */ /* 0x000fc40000410000 */
[----:B------:R-:W-:Y:S02]  /*06c0*/  FMUL.FTZ R114, R38, R123 ;  /* 0x0000007b26727220 */ /* 0x000fe40000410000 */
[----:B------:R-:W-:Y:S02]  /*06d0*/  FMUL.FTZ R115, R39, R116 ;  /* 0x0000007427737220 */ /* 0x000fe40000410000 */
[----:B----4-:R-:W-:Y:S02]  /*06e0*/  @P0 FADD.FTZ R108, R8, R108 ;  /* 0x0000006c086c0221 */ /* 0x010fe40000010000 */
[----:B------:R-:W-:Y:S02]  /*06f0*/  @P0 FADD.FTZ R109, R9, R109 ;  /* 0x0000006d096d0221 */ /* 0x000fe40000010000 */
[----:B------:R-:W-:Y:S02]  /*0700*/  @P0 FADD.FTZ R110, R10, R110 ;  /* 0x0000006e0a6e0221 */ /* 0x000fe40000010000 */
[----:B------:R-:W-:-:S02]  /*0710*/  @P0 FADD.FTZ R111, R11, R111 ;  /* 0x0000006f0b6f0221 */ /* 0x000fc40000010000 */
[----:B------:R-:W-:Y:S02]  /*0720*/  @P0 FADD.FTZ R112, R4, R112 ;  /* 0x0000007004700221 */ /* 0x000fe40000010000 */
[----:B------:R-:W-:Y:S02]  /*0730*/  @P0 FADD.FTZ R113, R5, R113 ;  /* 0x0000007105710221 */ /* 0x000fe40000010000 */
[----:B------:R-:W-:Y:S02]  /*0740*/  @P0 FADD.FTZ R114, R6, R114 ;  /* 0x0000007206720221 */ /* 0x000fe40000010000 */
[----:B------:R-:W-:Y:S02]  /*0750*/  @P0 FADD.FTZ R115, R7, R115 ;  /* 0x0000007307730221 */ /* 0x000fe40000010000 */
[----:B------:R-:W-:Y:S01]  /*0760*/  IMAD.WIDE.U32 R120, R144, R140, c[0x0][0x170] ;  /* 0x00005c0090787625 */ /* 0x000fe200078e008c */
[----:B------:R-:W-:Y:S04]  /*0770*/  STG.E.128 [R124.64], R108 ;  /* 0x0000006c7c007986 */ /* 0x000fe8000c101d04 */
[----:B------:R0:W-:Y:S04]  /*0780*/  STG.E.128 [R124.64+0x10], R112 ;  /* 0x000010707c007986 */ /* 0x0001e8000c101d04 */
[----:B------:R-:W0:Y:S01]  /*0790*/  LDG.E.128 R120, [R120.64] ;  /* 0x0000000478787981 */ /* 0x000e22000c1e1d00 */
[----:B------:R-:W-:-:S02]  /*07a0*/  MOV R136, R8 ;  /* 0x0000000800887202 */ /* 0x000fc40000000f00 */
[----:B------:R-:W-:Y:S02]  /*07b0*/  MOV R137, R9 ;  /* 0x0000000900897202 */ /* 0x000fe40000000f00 */
[----:B------:R-:W-:Y:S02]  /*07c0*/  MOV R138, R10 ;  /* 0x0000000a008a7202 */ /* 0x000fe40000000f00 */
[----:B------:R-:W-:Y:S02]  /*07d0*/  MOV R139, R11 ;  /* 0x0000000b008b7202 */ /* 0x000fe40000000f00 */
[----:B------:R-:W-:Y:S02]  /*07e0*/  MOV R116, R4 ;  /* 0x0000000400747202 */ /* 0x000fe40000000f00 */
[----:B------:R-:W-:Y:S02]  /*07f0*/  MOV R117, R5 ;  /* 0x0000000500757202 */ /* 0x000fe40000000f00 */
[----:B------:R-:W-:Y:S01]  /*0800*/  MOV R118, R6 ;  /* 0x0000000600767202 */ /* 0x000fe20000000f00 */
[----:B------:R1:W2:Y:S01]  /*0810*/  @P1 LDG.E.128 R136, [R126.64] ;  /* 0x000000047e881981 */ /* 0x0002a2000c1e1d00 */
[----:B------:R-:W-:-:S06]  /*0820*/  MOV R119, R7 ;  /* 0x0000000700777202 */ /* 0x000fcc0000000f00 */
[----:B------:R1:W3:Y:S01]  /*0830*/  @P1 LDG.E.128 R116, [R126.64+0x10] ;  /* 0x000010047e741981 */ /* 0x0002e2000c1e1d00 */
[----:B------:R-:W-:Y:S01]  /*0840*/  IADD3 R145, R3, 0x40, RZ ;  /* 0x0000004003917810 */ /* 0x000fe20007ffe0ff */
[----:B------:R-:W-:Y:S01]  /*0850*/  IMAD.WIDE.U32 R132, R147, R144, c[0x0][0x188] ;  /* 0x0000620093847625 */ /* 0x000fe200078e0090 */
[--C-:B0-----:R-:W-:Y:S02]  /*0860*/  PRMT R125, RZ, 0x5410, R120.reuse ;  /* 0x00005410ff7d7816 */ /* 0x101fe40000000078 */
[--C-:B------:R-:W-:Y:S02]  /*0870*/  PRMT R129, RZ, 0x5410, R121.reuse ;  /* 0x00005410ff817816 */ /* 0x100fe40000000079 */
[----:B-1----:R-:W-:Y:S02]  /*0880*/  PRMT R127, RZ, 0x7610, R120 ;  /* 0x00007610ff7f7816 */ /* 0x002fe40000000078 */
[----:B------:R-:W-:Y:S02]  /*0890*/  PRMT R121, RZ, 0x7610, R121 ;  /* 0x00007610ff797816 */ /* 0x000fe40000000079 */
[----:B------:R-:W-:-:S02]  /*08a0*/  PRMT R135, RZ, 0x7610, R122 ;  /* 0x00007610ff877816 */ /* 0x000fc4000000007a */
[--C-:B------:R-:W-:Y:S02]  /*08b0*/  PRMT R141, RZ, 0x5410, R123.reuse ;  /* 0x00005410ff8d7816 */ /* 0x100fe4000000007b */
[----:B------:R-:W-:Y:S02]  /*08c0*/  PRMT R131, RZ, 0x5410, R122 ;  /* 0x00005410ff837816 */ /* 0x000fe4000000007a */
        /* <DEDUP_REMOVED lines=17> */
[----:B--2---:R-:W-:Y:S02]  /*09e0*/  @P0 FADD.FTZ R120, R136, R120 ;  /* 0x0000007888780221 */ /* 0x004fe40000010000 */
[----:B------:R-:W-:Y:S02]  /*09f0*/  @P0 FADD.FTZ R121, R137, R121 ;  /* 0x0000007989790221 */ /* 0x000fe40000010000 */
[----:B------:R-:W-:Y:S02]  /*0a00*/  @P0 FADD.FTZ R122, R138, R122 ;  /* 0x0000007a8a7a0221 */ /* 0x000fe40000010000 */
[----:B------:R-:W-:Y:S02]  /*0a10*/  @P0 FADD.FTZ R123, R139, R123 ;  /* 0x0000007b8b7b0221 */ /* 0x000fe40000010000 */
[----:B---3--:R-:W-:Y:S02]  /*0a20*/  @P0 FADD.FTZ R124, R116, R124 ;  /* 0x0000007c747c0221 */ /* 0x008fe40000010000 */
[----:B------:R-:W-:-:S02]  /*0a30*/  @P0 FADD.FTZ R125, R117, R125 ;  /* 0x0000007d757d0221 */ /* 0x000fc40000010000 */
[----:B------:R-:W-:Y:S02]  /*0a40*/  @P0 FADD.FTZ R126, R118, R126 ;  /* 0x0000007e767e0221 */ /* 0x000fe40000010000 */
[----:B------:R-:W-:Y:S02]  /*0a50*/  @P0 FADD.FTZ R127, R119, R127 ;  /* 0x0000007f777f0221 */ /* 0x000fe40000010000 */
[----:B------:R-:W-:Y:S01]  /*0a60*/  IMAD.WIDE.U32 R128, R145, R140, c[0x0][0x170] ;  /* 0x00005c0091807625 */ /* 0x000fe200078e008c */
[----:B------:R-:W-:Y:S04]  /*0a70*/  STG.E.128 [R132.64], R120 ;  /* 0x0000007884007986 */ /* 0x000fe8000c101d04 */
[----:B------:R0:W-:Y:S04]  /*0a80*/  STG.E.128 [R132.64+0x10], R124 ;  /* 0x0000107c84007986 */ /* 0x0001e8000c101d04 */
[----:B------:R-:W0:Y:S01]  /*0a90*/  LDG.E.128 R128, [R128.64] ;  /* 0x0000000480807981 */ /* 0x000e22000c1e1d00 */
[----:B------:R-:W-:Y:S01]  /*0aa0*/  @P1 IMAD.WIDE.U32 R134, R147, R145, c[0x0][0x180] ;  /* 0x0000600093861625 */ /* 0x000fe200078e0091 */
[----:B------:R-:W-:-:S02]  /*0ab0*/  @P1 MOV R8, R136 ;  /* 0x0000008800081202 */ /* 0x000fc40000000f00 */
[----:B------:R-:W-:Y:S02]  /*0ac0*/  @P1 MOV R9, R137 ;  /* 0x0000008900091202 */ /* 0x000fe40000000f00 */
[----:B------:R-:W-:Y:S02]  /*0ad0*/  @P1 MOV R10, R138 ;  /* 0x0000008a000a1202 */ /* 0x000fe40000000f00 */
[----:B------:R-:W-:Y:S02]  /*0ae0*/  @P1 MOV R11, R139 ;  /* 0x0000008b000b1202 */ /* 0x000fe40000000f00 */
[----:B------:R-:W-:Y:S01]  /*0af0*/  @P1 MOV R4, R116 ;  /* 0x0000007400041202 */ /* 0x000fe20000000f00 */
[----:B------:R1:W2:Y:S01]  /*0b00*/  @P1 LDG.E.128 R136, [R134.64] ;  /* 0x0000000486881981 */ /* 0x0002a2000c1e1d00 */
[----:B------:R-:W-:Y:S02]  /*0b10*/  @P1 MOV R5, R117 ;  /* 0x0000007500051202 */ /* 0x000fe40000000f00 */
[----:B------:R-:W-:-:S02]  /*0b20*/  @P1 MOV R6, R118 ;  /* 0x0000007600061202 */ /* 0x000fc40000000f00 */
[----:B------:R-:W-:Y:S02]  /*0b30*/  @P1 MOV R7, R119 ;  /* 0x0000007700071202 */ /* 0x000fe40000000f00 */
[----:B------:R1:W3:Y:S01]  /*0b40*/  @P1 LDG.E.128 R116, [R134.64+0x10] ;  /* 0x0000100486741981 */ /* 0x0002e2000c1e1d00 */
[----:B------:R-:W-:Y:S01]  /*0b50*/  IADD3 R146, R3, 0x60, RZ ;  /* 0x0000006003927810 */ /* 0x000fe20007ffe0ff */
[----:B------:R-:W-:Y:S01]  /*0b60*/  IMAD.WIDE.U32 R150, R147, R145, c[0x0][0x188] ;  /* 0x0000620093967625 */ /* 0x000fe200078e0091 */
[--C-:B0-----:R-:W-:Y:S02]  /*0b70*/  PRMT R133, RZ, 0x5410, R128.reuse ;  /* 0x00005410ff857816 */ /* 0x101fe40000000080 */
[--C-:B------:R-:W-:Y:S02]  /*0b80*/  PRMT R141, RZ, 0x5410, R129.reuse ;  /* 0x00005410ff8d7816 */ /* 0x100fe40000000081 */
[----:B-1----:R-:W-:Y:S02]  /*0b90*/  PRMT R135, RZ, 0x7610, R128 ;  /* 0x00007610ff877816 */ /* 0x002fe40000000080 */
[----:B------:R-:W-:-:S02]  /*0ba0*/  PRMT R129, RZ, 0x7610, R129 ;  /* 0x00007610ff817816 */ /* 0x000fc40000000081 */
[--C-:B------:R-:W-:Y:S02]  /*0bb0*/  PRMT R149, RZ, 0x7610, R130.reuse ;  /* 0x00007610ff957816 */ /* 0x100fe40000000082 */
[--C-:B------:R-:W-:Y:S02]  /*0bc0*/  PRMT R153, RZ, 0x5410, R131.reuse ;  /* 0x00005410ff997816 */ /* 0x100fe40000000083 */
[----:B------:R-:W-:Y:S02]  /*0bd0*/  PRMT R143, RZ, 0x5410, R130 ;  /* 0x00005410ff8f7816 */ /* 0x000fe40000000082 */
[----:B------:R-:W-:Y:S01]  /*0be0*/  PRMT R131, RZ, 0x7610, R131 ;  /* 0x00007610ff837816 */ /* 0x000fe20000000083 */
[-C--:B------:R-:W-:Y:S02]  /*0bf0*/  FMUL.FTZ R133, R133, R148.reuse ;  /* 0x0000009485857220 */ /* 0x080fe40000410000 */
[-C--:B------:R-:W-:Y:S02]  /*0c00*/  FMUL.FTZ R130, R135, R148.reuse ;  /* 0x0000009487827220 */ /* 0x080fe40000410000 */
[----:B------:R-:W-:-:S02]  /*0c10*/  FMUL.FTZ R132, R129, R148 ;  /* 0x0000009481847220 */ /* 0x000fc40000410000 */
[-C--:B------:R-:W-:Y:S02]  /*0c20*/  FMUL.FTZ R134, R149, R148.reuse ;  /* 0x0000009495867220 */ /* 0x080fe40000410000 */
[-C--:B------:R-:W-:Y:S02]  /*0c30*/  FMUL.FTZ R141, R141, R148.reuse ;  /* 0x000000948d8d7220 */ /* 0x080fe40000410000 */
[-C--:B------:R-:W-:Y:S02]  /*0c40*/  FMUL.FTZ R143, R143, R148.reuse ;  /* 0x000000948f8f7220 */ /* 0x080fe40000410000 */
[-C--:B------:R-:W-:Y:S02]  /*0c50*/  FMUL.FTZ R153, R153, R148.reuse ;  /* 0x0000009499997220 */ /* 0x080fe40000410000 */
        /* <DEDUP_REMOVED lines=8> */
[----:B------:R-:W-:Y:S02]  /*0ce0*/  FMUL.FTZ R135, R23, R142 ;  /* 0x0000008e17877220 */ /* 0x000fe40000410000 */
[----:B--2---:R-:W-:Y:S02]  /*0cf0*/  @P0 FADD.FTZ R128, R136, R128 ;  /* 0x0000008088800221 */ /* 0x004fe40000010000 */
[----:B------:R-:W-:Y:S02]  /*0d00*/  @P0 FADD.FTZ R129, R137, R129 ;  /* 0x0000008189810221 */ /* 0x000fe40000010000 */
[----:B------:R-:W-:Y:S02]  /*0d10*/  @P0 FADD.FTZ R130, R138, R130 ;  /* 0x000000828a820221 */ /* 0x000fe40000010000 */
[----:B------:R-:W-:Y:S02]  /*0d20*/  @P0 FADD.FTZ R131, R139, R131 ;  /* 0x000000838b830221 */ /* 0x000fe40000010000 */
[----:B---3--:R-:W-:-:S02]  /*0d30*/  @P0 FADD.FTZ R132, R116, R132 ;  /* 0x0000008474840221 */ /* 0x008fc40000010000 */
[----:B------:R-:W-:Y:S02]  /*0d40*/  @P0 FADD.FTZ R133, R117, R133 ;  /* 0x0000008575850221 */ /* 0x000fe40000010000 */
[----:B------:R-:W-:Y:S02]  /*0d50*/  @P0 FADD.FTZ R134, R118, R134 ;  /* 0x0000008676860221 */ /* 0x000fe40000010000 */
[----:B------:R-:W-:Y:S02]  /*0d60*/  @P0 FADD.FTZ R135, R119, R135 ;  /* 0x0000008777870221 */ /* 0x000fe40000010000 */
[----:B------:R-:W-:Y:S01]  /*0d70*/  IMAD.WIDE.U32 R140, R146, R140, c[0x0][0x170] ;  /* 0x00005c00928c7625 */ /* 0x000fe200078e008c */
[----:B------:R-:W-:Y:S01]  /*0d80*/  STG.E.128 [R150.64], R128 ;  /* 0x0000008096007986 */ /* 0x000fe2000c101d04 */
[----:B------:R-:W-:-:S03]  /*0d90*/  @P1 MOV R8, R136 ;  /* 0x0000008800081202 */ /* 0x000fc60000000f00 */
[----:B------:R0:W-:Y:S01]  /*0da0*/  STG.E.128 [R150.64+0x10], R132 ;  /* 0x0000108496007986 */ /* 0x0001e2000c101d04 */
[----:B------:R-:W-:-:S03]  /*0db0*/  @P1 MOV R9, R137 ;  /* 0x0000008900091202 */ /* 0x000fc60000000f00 */
[----:B------:R-:W2:Y:S01]  /*0dc0*/  LDG.E.128 R140, [R140.64] ;  /* 0x000000048c8c7981 */ /* 0x000ea2000c1e1d00 */
[----:B------:R-:W-:Y:S01]  /*0dd0*/  @P1 MOV R10, R138 ;  /* 0x0000008a000a1202 */ /* 0x000fe20000000f00 */
[----:B------:R-:W-:Y:S01]  /*0de0*/  @P1 IMAD.WIDE.U32 R152, R147, R146, c[0x0][0x180] ;  /* 0x0000600093981625 */ /* 0x000fe200078e0092 */
[----:B------:R-:W-:-:S06]  /*0df0*/  @P1 MOV R11, R139 ;  /* 0x0000008b000b1202 */ /* 0x000fcc0000000f00 */
        /* <DEDUP_REMOVED lines=23> */
[----:B------:R-:W-:Y:S01]  /*0f70*/  PRMT R155, RZ, 0x7610, R141 ;  /* 0x00007610ff9b7816 */ /* 0x000fe2000000008d */
[----:B------:R-:W-:Y:S01]  /*0f80*/  FMUL.FTZ R141, R149, R148 ;  /* 0x00000094958d7220 */ /* 0x000fe20000410000 */
[----:B------:R-:W-:Y:S02]  /*0f90*/  PRMT R151, RZ, 0x7610, R140 ;  /* 0x00007610ff977816 */ /* 0x000fe4000000008c */
[----:B---3--:R-:W-:Y:S01]  /*0fa0*/  @P1 MOV R136, R8 ;  /* 0x0000000800881202 */ /* 0x008fe20000000f00 */
[----:B------:R-:W-:Y:S01]  /*0fb0*/  FMUL.FTZ R140, R16, R141 ;  /* 0x0000008d108c7220 */ /* 0x000fe20000410000 */
[----:B------:R-:W-:Y:S01]  /*0fc0*/  PRMT R157, RZ, 0x5410, R142 ;  /* 0x00005410ff9d7816 */ /* 0x000fe2000000008e */
[----:B------:R-:W-:Y:S01]  /*0fd0*/  FADD.FTZ R141, R127, R154 ;  /* 0x0000009a7f8d7221 */ /* 0x000fe20000010000 */
[----:B------:R-:W-:-:S02]  /*0fe0*/  PRMT R159, RZ, 0x7610, R142 ;  /* 0x00007610ff9f7816 */ /* 0x000fc4000000008e */
[--C-:B------:R-:W-:Y:S01]  /*0ff0*/  PRMT R161, RZ, 0x5410, R143.reuse ;  /* 0x00005410ffa17816 */ /* 0x100fe2000000008f */
[----:B------:R-:W-:Y:S01]  /*1000*/  @P0 FADD.FTZ R140, R140, R136 ;  /* 0x000000888c8c0221 */ /* 0x000fe20000010000 */
[----:B------:R-:W-:Y:S01]  /*1010*/  PRMT R143, RZ, 0x7610, R143 ;  /* 0x00007610ff8f7816 */ /* 0x000fe2000000008f */
[----:B------:R-:W-:Y:S02]  /*1020*/  FADD.FTZ R136, R128, R141 ;  /* 0x0000008d80887221 */ /* 0x000fe40000010000 */
        /* <DEDUP_REMOVED lines=8> */
[----:B------:R-:W-:Y:S01]  /*10b0*/  @P1 MOV R137, R9 ;  /* 0x0000000900891202 */ /* 0x000fe20000000f00 */
[----:B------:R-:W-:Y:S02]  /*10c0*/  FMUL.FTZ R141, R17, R142 ;  /* 0x0000008e118d7220 */ /* 0x000fe40000410000 */
[----:B------:R-:W-:-:S02]  /*10d0*/  FADD.FTZ R136, R130, R143 ;  /* 0x0000008f82887221 */ /* 0x000fc40000010000 */
[----:B------:R-:W-:Y:S02]  /*10e0*/  @P0 FADD.FTZ R141, R141, R137 ;  /* 0x000000898d8d0221 */ /* 0x000fe40000010000 */
[----:B------:R-:W-:Y:S01]  /*10f0*/  FADD.FTZ R137, R131, R136 ;  /* 0x0000008883897221 */ /* 0x000fe20000010000 */
[----:B------:R-:W-:-:S03]  /*1100*/  @P1 MOV R138, R10 ;  /* 0x0000000a008a1202 */ /* 0x000fc60000000f00 */
[----:B------:R-:W-:Y:S02]  /*1110*/  FADD.FTZ R136, R132, R137 ;  /* 0x0000008984887221 */ /* 0x000fe40000010000 */
[----:B------:R-:W-:Y:S02]  /*1120*/  FMUL.FTZ R142, R18, R153 ;  /* 0x00000099128e7220 */ /* 0x000fe40000410000 */
[----:B------:R-:W-:Y:S01]  /*1130*/  FADD.FTZ R137, R133, R136 ;  /* 0x0000008885897221 */ /* 0x000fe20000010000 */
[----:B------:R-:W-:Y:S01]  /*1140*/  @P1 MOV R139, R11 ;  /* 0x0000000b008b1202 */ /* 0x000fe20000000f00 */
[----:B------:R-:W-:Y:S02]  /*1150*/  @P0 FADD.FTZ R142, R142, R138 ;  /* 0x0000008a8e8e0221 */ /* 0x000fe40000010000 */
[----:B------:R-:W-:Y:S02]  /*1160*/  FMUL.FTZ R143, R19, R150 ;  /* 0x00000096138f7220 */ /* 0x000fe40000410000 */
[----:B------:R-:W-:Y:S01]  /*1170*/  FADD.FTZ R138, R134, R137 ;  /* 0x00000089868a7221 */ /* 0x000fe20000010000 */
[----:B----4-:R-:W-:Y:S01]  /*1180*/  @P1 MOV R116, R4 ;  /* 0x0000000400741202 */ /* 0x010fe20000000f00 */
[----:B------:R-:W-:-:S02]  /*1190*/  FMUL.FTZ R136, R12, R149 ;  /* 0x000000950c887220 */ /* 0x000fc40000410000 */
[----:B------:R-:W-:Y:S02]  /*11a0*/  @P0 FADD.FTZ R143, R143, R139 ;  /* 0x0000008b8f8f0221 */ /* 0x000fe40000010000 */
[----:B------:R-:W-:Y:S01]  /*11b0*/  FADD.FTZ R139, R135, R138 ;  /* 0x0000008a878b7221 */ /* 0x000fe20000010000 */
[----:B------:R-:W-:Y:S01]  /*11c0*/  @P1 MOV R117, R5 ;  /* 0x0000000500751202 */ /* 0x000fe20000000f00 */
[----:B------:R-:W-:Y:S01]  /*11d0*/  @P0 FADD.FTZ R136, R136, R116 ;  /* 0x0000007488880221 */ /* 0x000fe20000010000 */
[----:B------:R-:W-:Y:S01]  /*11e0*/  @P1 MOV R118, R6 ;  /* 0x0000000600761202 */ /* 0x000fe20000000f00 */
[----:B------:R-:W-:Y:S01]  /*11f0*/  FMUL.FTZ R137, R13, R152 ;  /* 0x000000980d897220 */ /* 0x000fe20000410000 */
[----:B------:R-:W-:Y:S01]  /*1200*/  @P1 MOV R119, R7 ;  /* 0x0000000700771202 */ /* 0x000fe20000000f00 */
[----:B------:R-:W-:Y:S02]  /*1210*/  FADD.FTZ R116, R140, R139 ;  /* 0x0000008b8c747221 */ /* 0x000fe40000010000 */
[----:B------:R-:W-:-:S02]  /*1220*/  FMUL.FTZ R138, R14, R151 ;  /* 0x000000970e8a7220 */ /* 0x000fc40000410000 */
[----:B------:R-:W-:Y:S02]  /*1230*/  FMUL.FTZ R139, R15, R148 ;  /* 0x000000940f8b7220 */ /* 0x000fe40000410000 */
[----:B------:R-:W-:Y:S02]  /*1240*/  @P0 FADD.FTZ R137, R137, R117 ;  /* 0x0000007589890221 */ /* 0x000fe40000010000 */
[----:B------:R-:W-:Y:S02]  /*1250*/  FADD.FTZ R149, R141, R116 ;  /* 0x000000748d957221 */ /* 0x000fe40000010000 */
[----:B------:R-:W-:Y:S02]  /*1260*/  @P0 FADD.FTZ R138, R138, R118 ;  /* 0x000000768a8a0221 */ /* 0x000fe40000010000 */
[----:B------:R-:W-:-:S04]  /*1270*/  IMAD.WIDE.U32 R116, R147, R146, c[0x0][0x188] ;  /* 0x0000620093747625 */ /* 0x000fc800078e0092 */
[----:B------:R-:W-:Y:S01]  /*1280*/  @P0 FADD.FTZ R139, R139, R119 ;  /* 0x000000778b8b0221 */ /* 0x000fe20000010000 */
[----:B------:R0:W-:Y:S01]  /*1290*/  STG.E.128 [R116.64], R140 ;  /* 0x0000008c74007986 */ /* 0x0001e2000c101d04 */
[----:B------:R-:W-:-:S03]  /*12a0*/  FADD.FTZ R118, R142, R149 ;  /* 0x000000958e767221 */ /* 0x000fc60000010000 */
[----:B------:R0:W-:Y:S01]  /*12b0*/  STG.E.128 [R116.64+0x10], R136 ;  /* 0x0000108874007986 */ /* 0x0001e2000c101d04 */
        /* <DEDUP_REMOVED lines=8> */
.L_x_12192:
        /* <DEDUP_REMOVED lines=84> */
.L_x_12193:
[----:B------:R-:W-:Y:S01]  /*1880*/  HFMA2.MMA R117, -RZ, RZ, 0, 2.384185791015625e-07 ;  /* 0x00000004ff757435 */ /* 0x000fe200000001ff */
[----:B------:R-:W-:Y:S01]  /*1890*/  FMUL.FTZ R118, R116, R116 ;  /* 0x0000007474767220 */ /* 0x000fe20000410000 */
[----:B------:R-:W-:Y:S01]  /*18a0*/  MOV R119, c[0x0][0x1e0] ;  /* 0x0000780000777a02 */ /* 0x000fe20000000f00 */
[----:B-1----:R-:W-:Y:S01]  /*18b0*/  FADD.FTZ R150, R150, R149 ;  /* 0x0000009596967221 */ /* 0x002fe20000010000 */
[----:B------:R-:W-:-:S03]  /*18c0*/  ISETP.NE.AND P0, PT, RZ, UR6, PT ;  /* 0x00000006ff007c0c */ /* 0x000fc6000bf05270 */
[----:B------:R-:W-:Y:S01]  /*18d0*/  FFMA.FTZ R119, R150, R119, c[0x0][0x228] ;  /* 0x00008a0096777623 */ /* 0x000fe20000010077 */
[----:B------:R-:W-:Y:S02]  /*18e0*/  FSEL R148, R118, RZ, P0 ;  /* 0x000000ff76947208 */ /* 0x000fe40000000000 */
[----:B------:R-:W-:Y:S01]  /*18f0*/  @!P1 IMAD.WIDE R154, R2, R117, c[0x0][0x1a0] ;  /* 0x00006800029a9625 */ /* 0x000fe200078e0275 */
[----:B------:R-:W-:-:S03]  /*1900*/  FSEL R118, R116, RZ, !P0 ;  /* 0x000000ff74767208 */ /* 0x000fc60004000000 */
[----:B------:R-:W-:Y:S01]  /*1910*/  FADD.FTZ R148, R119, R148 ;  /* 0x0000009477947221 */ /* 0x000fe20000010000 */
[----:B------:R1:W-:Y:S01]  /*1920*/  @!P1 STG.E [R154.64], R116 ;  /* 0x000000749a009986 */ /* 0x0003e2000c101904 */
[--C-:B------:R-:W-:Y:S02]  /*1930*/  FADD.FTZ R151, R111, -R118.reuse ;  /* 0x800000766f977221 */ /* 0x100fe40000010000 */
[--C-:B------:R-:W-:Y:S02]  /*1940*/  FADD.FTZ R111, R112, -R118.reuse ;  /* 0x80000076706f7221 */ /* 0x100fe40000010000 */
[--C-:B------:R-:W-:Y:S02]  /*1950*/  FADD.FTZ R153, R114, -R118.reuse ;  /* 0x8000007672997221 */ /* 0x100fe40000010000 */
[--C-:B------:R-:W-:Y:S02]  /*1960*/  FADD.FTZ R115, R115, -R118.reuse ;  /* 0x8000007673737221 */ /* 0x100fe40000010000 */
[----:B------:R-:W-:-:S02]  /*1970*/  FADD.FTZ R113, R113, -R118 ;  /* 0x8000007671717221 */ /* 0x000fc40000010000 */
[--C-:B------:R-:W-:Y:S01]  /*1980*/  FADD.FTZ R119, R108, -R118.reuse ;  /* 0x800000766c777221 */ /* 0x100fe20000010000 */
[----:B-1----:R-:W1:Y:S01]  /*1990*/  MUFU.RSQ R116, R148 ;  /* 0x0000009400747308 */ /* 0x002e620000001400 */
[--C-:B------:R-:W-:Y:S02]  /*19a0*/  FADD.FTZ R155, R122, -R118.reuse ;  /* 0x800000767a9b7221 */ /* 0x100fe40000010000 */
[--C-:B------:R-:W-:Y:S02]  /*19b0*/  FADD.FTZ R147, R110, -R118.reuse ;  /* 0x800000766e937221 */ /* 0x100fe40000010000 */
[--C-:B------:R-:W-:Y:S02]  /*19c0*/  FADD.FTZ R165, R126, -R118.reuse ;  /* 0x800000767ea57221 */ /* 0x100fe40000010000 */
[--C-:B------:R-:W-:Y:S02]  /*19d0*/  FADD.FTZ R108, R127, -R118.reuse ;  /* 0x800000767f6c7221 */ /* 0x100fe40000010000 */
[----:B------:R-:W-:-:S02]  /*19e0*/  FADD.FTZ R109, R109, -R118 ;  /* 0x800000766d6d7221 */ /* 0x000fc40000010000 */
[--C-:B0-----:R-:W-:Y:S02]  /*19f0*/  FADD.FTZ R149, R120, -R118.reuse ;  /* 0x8000007678957221 */ /* 0x101fe40000010000 */
[--C-:B------:R-:W-:Y:S02]  /*1a00*/  FADD.FTZ R123, R123, -R118.reuse ;  /* 0x800000767b7b7221 */ /* 0x100fe40000010000 */
[----:B------:R-:W-:Y:S02]  /*1a10*/  FADD.FTZ R159, R125, -R118 ;  /* 0x800000767d9f7221 */ /* 0x000fe40000010000 */
[C---:B-1----:R-:W-:Y:S02]  /*1a20*/  FMUL.FTZ R111, R116.reuse, R111 ;  /* 0x0000006f746f7220 */ /* 0x042fe40000410000 */
[C---:B------:R-:W-:Y:S02]  /*1a30*/  FMUL.FTZ R153, R116.reuse, R153 ;  /* 0x0000009974997220 */ /* 0x040fe40000410000 */
[----:B------:R-:W-:-:S02]  /*1a40*/  FMUL.FTZ R122, R116, R115 ;  /* 0x00000073747a7220 */ /* 0x000fc40000410000 */
[----:B------:R-:W-:Y:S02]  /*1a50*/  FMUL.FTZ R114, R116, R113 ;  /* 0x0000007174727220 */ /* 0x000fe40000410000 */
[----:B------:R-:W-:Y:S02]  /*1a60*/  FFMA.FTZ R110, R68, R111, R100 ;  /* 0x0000006f446e7223 */ /* 0x000fe40000010064 */
[----:B------:R-:W-:Y:S02]  /*1a70*/  FFMA.FTZ R111, R70, R153, R102 ;  /* 0x00000099466f7223 */ /* 0x000fe40000010066 */
[----:B------:R-:W-:Y:S02]  /*1a80*/  FFMA.FTZ R122, R71, R122, R103 ;  /* 0x0000007a477a7223 */ /* 0x000fe40000010067 */
[C---:B------:R-:W-:Y:S02]  /*1a90*/  FMUL.FTZ R165, R116.reuse, R165 ;  /* 0x000000a574a57220 */ /* 0x040fe40000410000 */
[----:B------:R-:W-:Y:S01]  /*1aa0*/  FMUL.FTZ R126, R116, R108 ;  /* 0x0000006c747e7220 */ /* 0x000fe20000410000 */
[----:B------:R-:W-:Y:S01]  /*1ab0*/  F2FP.BF16.PACK_AB R111, R122, R111 ;  /* 0x0000006f7a6f723e */ /* 0x000fe200000010ff */
[----:B------:R-:W-:-:S02]  /*1ac0*/  FADD.FTZ R161, R131, -R118 ;  /* 0x8000007683a17221 */ /* 0x000fc40000010000 */
[--C-:B------:R-:W-:Y:S02]  /*1ad0*/  FADD.FTZ R112, R133, -R118.reuse ;  /* 0x8000007685707221 */ /* 0x100fe40000010000 */
[--C-:B------:R-:W-:Y:S02]  /*1ae0*/  FADD.FTZ R120, R135, -R118.reuse ;  /* 0x8000007687787221 */ /* 0x100fe40000010000 */
[----:B------:R-:W-:Y:S02]  /*1af0*/  FFMA.FTZ R113, R69, R114, R101 ;  /* 0x0000007245717223 */ /* 0x000fe40000010065 */
[--C-:B------:R-:W-:Y:S02]  /*1b00*/  FADD.FTZ R121, R121, -R118.reuse ;  /* 0x8000007679797221 */ /* 0x100fe40000010000 */
[--C-:B------:R-:W-:Y:S01]  /*1b10*/  FADD.FTZ R157, R124, -R118.reuse ;  /* 0x800000767c9d7221 */ /* 0x100fe20000010000 */
[----:B------:R-:W-:Y:S01]  /*1b20*/  F2FP.BF16.PACK_AB R110, R113, R110 ;  /* 0x0000006e716e723e */ /* 0x000fe200000010ff */
        /* <DEDUP_REMOVED lines=21> */
[C---:B------:R-:W-:Y:S02]  /*1c80*/  FMUL.FTZ R157, R116.reuse, R157 ;  /* 0x0000009d749d7220 */ /* 0x040fe40000410000 */
[----:B------:R-:W-:Y:S01]  /*1c90*/  FMUL.FTZ R124, R116, R159 ;  /* 0x0000009f747c7220 */ /* 0x000fe20000410000 */
[----:B------:R-:W-:Y:S01]  /*1ca0*/  F2FP.BF16.PACK_AB R115, R126, R115 ;  /* 0x000000737e73723e */ /* 0x000fe200000010ff */
[----:B------:R-:W-:Y:S02]  /*1cb0*/  FFMA.FTZ R108, R72, R119, R104 ;  /* 0x00000077486c7223 */ /* 0x000fe40000010068 */
[----:B------:R-:W-:-:S02]  /*1cc0*/  FFMA.FTZ R113, R73, R114, R105 ;  /* 0x0000007249717223 */ /* 0x000fc40000010069 */
[----:B------:R-:W-:Y:S01]  /*1cd0*/  FFMA.FTZ R109, R74, R147, R106 ;  /* 0x000000934a6d7223 */ /* 0x000fe2000001006a */
[----:B------:R-:W-:Y:S01]  /*1ce0*/  MOV R147, 0x10 ;  /* 0x0000001000937802 */ /* 0x000fe20000000f00 */
[----:B------:R-:W-:Y:S01]  /*1cf0*/  FFMA.FTZ R118, R75, R118, R107 ;  /* 0x000000764b767223 */ /* 0x000fe2000001006b */
[----:B------:R-:W-:Y:S01]  /*1d00*/  F2FP.BF16.PACK_AB R108, R113, R108 ;  /* 0x0000006c716c723e */ /* 0x000fe200000010ff */
[----:B------:R-:W-:Y:S02]  /*1d10*/  FFMA.FTZ R155, R66, R155, R98 ;  /* 0x0000009b429b7223 */ /* 0x000fe40000010062 */
[----:B------:R-:W-:Y:S01]  /*1d20*/  FFMA.FTZ R122, R67, R122, R99 ;  /* 0x0000007a437a7223 */ /* 0x000fe20000010063 */
[----:B------:R-:W-:Y:S01]  /*1d30*/  F2FP.BF16.PACK_AB R109, R118, R109 ;  /* 0x0000006d766d723e */ /* 0x000fe200000010ff */
[C---:B------:R-:W-:Y:S02]  /*1d40*/  FMUL.FTZ R123, R116.reuse, R134 ;  /* 0x00000086747b7220 */ /* 0x040fe40000410000 */
[----:B------:R-:W-:Y:S01]  /*1d50*/  FMUL.FTZ R128, R116, R120 ;  /* 0x0000007874807220 */ /* 0x000fe20000410000 */
[----:B------:R-:W-:Y:S01]  /*1d60*/  F2FP.BF16.PACK_AB R113, R122, R155 ;  /* 0x0000009b7a71723e */ /* 0x000fe200000010ff */
[----:B------:R-:W-:-:S02]  /*1d70*/  FMUL.FTZ R163, R116, R163 ;  /* 0x000000a374a37220 */ /* 0x000fc40000410000 */
[----:B------:R-:W-:Y:S02]  /*1d80*/  FMUL.FTZ R126, R116, R112 ;  /* 0x00000070747e7220 */ /* 0x000fe40000410000 */
[----:B------:R-:W-:Y:S02]  /*1d90*/  FFMA.FTZ R114, R60, R157, R92 ;  /* 0x0000009d3c727223 */ /* 0x000fe4000001005c */
[----:B------:R-:W-:Y:S02]  /*1da0*/  FFMA.FTZ R119, R61, R124, R93 ;  /* 0x0000007c3d777223 */ /* 0x000fe4000001005d */
[C---:B------:R-:W-:Y:S02]  /*1db0*/  FMUL.FTZ R149, R116.reuse, R149 ;  /* 0x0000009574957220 */ /* 0x040fe40000410000 */
[C---:B------:R-:W-:Y:S01]  /*1dc0*/  FMUL.FTZ R118, R116.reuse, R121 ;  /* 0x0000007974767220 */ /* 0x040fe20000410000 */
[----:B------:R-:W-:Y:S01]  /*1dd0*/  F2FP.BF16.PACK_AB R114, R119, R114 ;  /* 0x000000727772723e */ /* 0x000fe200000010ff */
[----:B------:R-:W-:-:S02]  /*1de0*/  FMUL.FTZ R125, R116, R125 ;  /* 0x0000007d747d7220 */ /* 0x000fc40000410000 */
[C---:B------:R-:W-:Y:S02]  /*1df0*/  FMUL.FTZ R127, R116.reuse, R127 ;  /* 0x0000007f747f7220 */ /* 0x040fe40000410000 */
[----:B------:R-:W-:Y:S02]  /*1e00*/  FMUL.FTZ R124, R116, R161 ;  /* 0x000000a1747c7220 */ /* 0x000fe40000410000 */
[----:B------:R-:W-:Y:S02]  /*1e10*/  FFMA.FTZ R123, R54, R123, R86 ;  /* 0x0000007b367b7223 */ /* 0x000fe40000010056 */
[----:B------:R-:W-:Y:S02]  /*1e20*/  FFMA.FTZ R128, R55, R128, R87 ;  /* 0x0000008037807223 */ /* 0x000fe40000010057 */
[----:B------:R-:W-:Y:S02]  /*1e30*/  FMUL.FTZ R122, R116, R129 ;  /* 0x00000081747a7220 */ /* 0x000fe40000410000 */
[----:B------:R-:W-:Y:S01]  /*1e40*/  FFMA.FTZ R163, R52, R163, R84 ;  /* 0x000000a334a37223 */ /* 0x000fe20000010054 */
[----:B------:R-:W-:Y:S01]  /*1e50*/  F2FP.BF16.PACK_AB R123, R128, R123 ;  /* 0x0000007b807b723e */ /* 0x000fe200000010ff */
[----:B------:R-:W-:-:S02]  /*1e60*/  FFMA.FTZ R126, R53, R126, R85 ;  /* 0x0000007e357e7223 */ /* 0x000fc40000010055 */
        /* <DEDUP_REMOVED lines=8> */
[----:B------:R-:W-:Y:S01]  /*1ef0*/  FMUL.FTZ R130, R116, R139 ;  /* 0x0000008b74827220 */ /* 0x000fe20000410000 */
[----:B------:R-:W-:Y:S01]  /*1f00*/  F2FP.BF16.PACK_AB R121, R124, R121 ;  /* 0x000000797c79723e */ /* 0x000fe200000010ff */
[C---:B------:R-:W-:Y:S01]  /*1f10*/  FMUL.FTZ R131, R116.reuse, R131 ;  /* 0x0000008374837220 */ /* 0x040fe20000410000 */
[----:B------:R-:W-:Y:S01]  /*1f20*/  F2FP.BF16.PACK_AB R120, R125, R120 ;  /* 0x000000787d78723e */ /* 0x000fe200000010ff */
        /* <DEDUP_REMOVED lines=16> */
[----:B------:R-:W-:Y:S01]  /*2030*/  @!P1 IMAD.WIDE R118, R2, R117, c[0x0][0x1a8] ;  /* 0x00006a0002769625 */ /* 0x000fe200078e0275 */
[----:B------:R-:W-:Y:S02]  /*2040*/  F2FP.BF16.PACK_AB R126, R130, R135 ;  /* 0x00000087827e723e */ /* 0x000fe400000010ff */
[----:B------:R-:W-:Y:S01]  /*2050*/  F2FP.BF16.PACK_AB R127, R132, R127 ;  /* 0x0000007f847f723e */ /* 0x000fe200000010ff */
[-C--:B------:R-:W-:Y:S01]  /*2060*/  IMAD.WIDE.U32 R128, R3, R147.reuse, c[0x0][0x208] ;  /* 0x0000820003807625 */ /* 0x080fe200078e0093 */
[----:B------:R0:W-:Y:S03]  /*2070*/  @!P1 STG.E [R118.64], R116 ;  /* 0x0000007476009986 */ /* 0x0001e6000c101904 */
[-C--:B------:R-:W-:Y:S01]  /*2080*/  IMAD.WIDE.U32 R130, R144, R147.reuse, c[0x0][0x208] ;  /* 0x0000820090827625 */ /* 0x080fe200078e0093 */
[----:B------:R0:W-:Y:S03]  /*2090*/  STG.E.128 [R128.64], R108 ;  /* 0x0000006c80007986 */ /* 0x0001e6000c101d04 */
[-C--:B------:R-:W-:Y:S01]  /*20a0*/  IMAD.WIDE.U32 R132, R145, R147.reuse, c[0x0][0x208] ;  /* 0x0000820091847625 */ /* 0x080fe200078e0093 */
[----:B------:R0:W-:Y:S03]  /*20b0*/  STG.E.128 [R130.64], R112 ;  /* 0x0000007082007986 */ /* 0x0001e6000c101d04 */
[----:B------:R-:W-:Y:S01]  /*20c0*/  IMAD.WIDE.U32 R146, R146, R147, c[0x0][0x208] ;  /* 0x0000820092927625 */ /* 0x000fe200078e0093 */
[----:B------:R0:W-:Y:S03]  /*20d0*/  STG.E.128 [R132.64], R120 ;  /* 0x0000007884007986 */ /* 0x0001e6000c101d04 */
[----:B------:R-:W-:Y:S01]  /*20e0*/  IMAD R2, R117, c[0x0][0x160], R2 ;  /* 0x0000580075027a24 */ /* 0x000fe200078e0202 */
[----:B------:R0:W-:Y:S04]  /*20f0*/  STG.E.128 [R146.64], R124 ;  /* 0x0000007c92007986 */ /* 0x0001e8000c101d04 */
[----:B------:R-:W-:-:S13]  /*2100*/  ISETP.GE.AND P0, PT, R2, c[0x0][0x164], PT ;  /* 0x0000590002007a0c */ /* 0x000fda0003f06270 */
[----:B0-----:R-:W-:Y:S01]  /*2110*/  @P0 CALL.REL.NOINC `(.L_x_12190) ;  /* 0x0000001000000944 */ /* 0x001fe20003c00000 */
[----:B------:R-:W-:Y:S05]  /*2120*/  BRA `(.L_x_12191) ;  /* 0xffffe2a000007947 */ /* 0x000fea000383ffff */
.L_x_12190:
[----:B------:R-:W-:Y:S05]  /*2130*/  EXIT ;  /* 0x000000000000794d */ /* 0x000fea0003800000 */
.L_x_12188:
[----:B0-----:R-:W-:Y:S02]  /*2140*/  MOV R150, 0x1 ;  /* 0x0000000100967802 */ /* 0x001fe40000000f00 */
[----:B------:R-:W-:Y:S02]  /*2150*/  MOV R117, 0x1f ;  /* 0x0000001f00757802 */ /* 0x000fe40000000f00 */
[----:B------:R-:W-:Y:S02]  /*2160*/  MOV R148, 0xffffffff ;  /* 0xffffffff00947802 */ /* 0x000fe40000000f00 */
[----:B------:R-:W-:Y:S02]  /*2170*/  MOV R118, 0x2190 ;  /* 0x0000219000767802 */ /* 0x000fe40000000f00 */
[----:B------:R-:W-:Y:S05]  /*2180*/  CALL.REL.NOINC `($__internal_69_$__cuda_sm70_shflsync_bfly_p) ;  /* 0x0000079000007944 */ /* 0x000fea0003c00000 */
[----:B-1----:R-:W-:Y:S01]  /*2190*/  MOV R116, R150 ;  /* 0x0000009600747202 */ /* 0x002fe20000000f00 */
[----:B0-----:R-:W-:Y:S05]  /*21a0*/  BRA `(.L_x_12192) ;  /* 0xfffff19000007947 */ /* 0x001fea000383ffff */
.L_x_12189:
[----:B------:R-:W-:Y:S01]  /*21b0*/  HFMA2.MMA R150, -RZ, RZ, 0, 1.1920928955078125e-07 ;  /* 0x00000002ff967435 */ /* 0x000fe200000001ff */
[----:B------:R-:W-:Y:S02]  /*21c0*/  MOV R117, 0x1f ;  /* 0x0000001f00757802 */ /* 0x000fe40000000f00 */
[----:B------:R-:W-:-:S02]  /*21d0*/  MOV R148, 0xffffffff ;  /* 0xffffffff00947802 */ /* 0x000fc40000000f00 */
[----:B------:R-:W-:Y:S02]  /*21e0*/  MOV R118, 0x2200 ;  /* 0x0000220000767802 */ /* 0x000fe40000000f00 */
[----:B------:R-:W-:Y:S05]  /*21f0*/  CALL.REL.NOINC `($__internal_69_$__cuda_sm70_shflsync_bfly_p) ;  /* 0x0000072000007944 */ /* 0x000fea0003c00000 */
[----:B01----:R-:W-:Y:S01]  /*2200*/  FADD.FTZ R149, R149, R150 ;  /* 0x0000009695957221 */ /* 0x003fe20000010000 */
[----:B------:R-:W-:Y:S01]  /*2210*/  HFMA2.MMA R150, -RZ, RZ, 0, 2.384185791015625e-07 ;  /* 0x00000004ff967435 */ /* 0x000fe200000001ff */
[----:B------:R-:W-:Y:S02]  /*2220*/  MOV R117, 0x1f ;  /* 0x0000001f00757802 */ /* 0x000fe40000000f00 */
[----:B------:R-:W-:Y:S02]  /*2230*/  MOV R148, 0xffffffff ;  /* 0xffffffff00947802 */ /* 0x000fe40000000f00 */
[----:B------:R-:W-:Y:S02]  /*2240*/  MOV R118, 0x2260 ;  /* 0x0000226000767802 */ /* 0x000fe40000000f00 */
[----:B------:R-:W-:Y:S05]  /*2250*/  CALL.REL.NOINC `($__internal_69_$__cuda_sm70_shflsync_bfly_p) ;  /* 0x000006c000007944 */ /* 0x000fea0003c00000 */
[----:B01----:R-:W-:Y:S01]  /*2260*/  FADD.FTZ R149, R149, R150 ;  /* 0x0000009695957221 */ /* 0x003fe20000010000 */
[----:B------:R-:W-:Y:S01]  /*2270*/  HFMA2.MMA R150, -RZ, RZ, 0, 4.76837158203125e-07 ;  /* 0x00000008ff967435 */ /* 0x000fe200000001ff */
[----:B------:R-:W-:Y:S02]  /*2280*/  MOV R117, 0x1f ;  /* 0x0000001f00757802 */ /* 0x000fe40000000f00 */
[----:B------:R-:W-:-:S02]  /*2290*/  MOV R148, 0xffffffff ;  /* 0xffffffff00947802 */ /* 0x000fc40000000f00 */
[----:B------:R-:W-:Y:S02]  /*22a0*/  MOV R118, 0x22c0 ;  /* 0x000022c000767802 */ /* 0x000fe40000000f00 */
[----:B------:R-:W-:Y:S05]  /*22b0*/  CALL.REL.NOINC `($__internal_69_$__cuda_sm70_shflsync_bfly_p) ;  /* 0x0000066000007944 */ /* 0x000fea0003c00000 */
[----:B01----:R-:W-:Y:S01]  /*22c0*/  FADD.FTZ R149, R149, R150 ;  /* 0x0000009695957221 */ /* 0x003fe20000010000 */
[----:B------:R-:W-:Y:S01]  /*22d0*/  HFMA2.MMA R150, -RZ, RZ, 0, 9.5367431640625e-07 ;  /* 0x00000010ff967435 */ /* 0x000fe200000001ff */
[----:B------:R-:W-:Y:S02]  /*22e0*/  MOV R117, 0x1f ;  /* 0x0000001f00757802 */ /* 0x000fe40000000f00 */
[----:B------:R-:W-:Y:S02]  /*22f0*/  MOV R148, 0xffffffff ;  /* 0xffffffff00947802 */ /* 0x000fe40000000f00 */
[----:B------:R-:W-:Y:S02]  /*2300*/  MOV R118, 0x2320 ;  /* 0x0000232000767802 */ /* 0x000fe40000000f00 */
[----:B------:R-:W-:Y:S05]  /*2310*/  CALL.REL.NOINC `($__internal_69_$__cuda_sm70_shflsync_bfly_p) ;  /* 0x0000060000007944 */ /* 0x000fea0003c00000 */
[----:B-1----:R-:W-:Y:S01]  /*2320*/  FADD.FTZ R116, R149, R150 ;  /* 0x0000009695747221 */ /* 0x002fe20000010000 */
[----:B------:R-:W-:-:S03]  /*2330*/  HFMA2.MMA R150, -RZ, RZ, 0, 5.9604644775390625e-08 ;  /* 0x00000001ff967435 */ /* 0x000fc600000001ff */
[----:B------:R-:W-:-:S04]  /*2340*/  FMUL.FTZ R116, R116, c[0x0][0x1e0] ;  /* 0x0000780074747a20 */ /* 0x000fc80000410000 */
[--C-:B0-----:R-:W-:Y:S02]  /*2350*/  FADD.FTZ R117, R108, -R116.reuse ;  /* 0x800000746c757221 */ /* 0x101fe40000010000 */
        /* <DEDUP_REMOVED lines=65> */
[----:B------:R-:W-:Y:S02]  /*2770*/  MOV R118, 0x2790 ;  /* 0x0000279000767802 */ /* 0x000fe40000000f00 */
[----:B------:R-:W-:Y:S05]  /*2780*/  CALL.REL.NOINC `($__internal_69_$__cuda_sm70_shflsync_bfly_p) ;  /* 0x0000019000007944 */ /* 0x000fea0003c00000 */
[----:B01----:R-:W-:Y:S01]  /*2790*/  FADD.FTZ R149, R149, R150 ;  /* 0x0000009695957221 */ /* 0x003fe20000010000 */
[----:B------:R-:W-:Y:S01]  /*27a0*/  HFMA2.MMA R150, -RZ, RZ, 0, 1.1920928955078125e-07 ;  /* 0x00000002ff967435 */ /* 0x000fe200000001ff */
[----:B------:R-:W-:Y:S02]  /*27b0*/  MOV R117, 0x1f ;  /* 0x0000001f00757802 */ /* 0x000fe40000000f00 */
[----:B------:R-:W-:Y:S02]  /*27c0*/  MOV R148, 0xffffffff ;  /* 0xffffffff00947802 */ /* 0x000fe40000000f00 */
[----:B------:R-:W-:Y:S02]  /*27d0*/  MOV R118, 0x27f0 ;  /* 0x000027f000767802 */ /* 0x000fe40000000f00 */
[----:B------:R-:W-:Y:S05]  /*27e0*/  CALL.REL.NOINC `($__internal_69_$__cuda_sm70_shflsync_bfly_p) ;  /* 0x0000013000007944 */ /* 0x000fea0003c00000 */
[----:B01----:R-:W-:Y:S01]  /*27f0*/  FADD.FTZ R149, R149, R150 ;  /* 0x0000009695957221 */ /* 0x003fe20000010000 */
[----:B------:R-:W-:Y:S01]  /*2800*/  HFMA2.MMA R150, -RZ, RZ, 0, 2.384185791015625e-07 ;  /* 0x00000004ff967435 */ /* 0x000fe200000001ff */
[----:B------:R-:W-:-:S02]  /*2810*/  MOV R117, 0x1f ;  /* 0x0000001f00757802 */ /* 0x000fc40000000f00 */
[----:B------:R-:W-:Y:S02]  /*2820*/  MOV R148, 0xffffffff ;  /* 0xffffffff00947802 */ /* 0x000fe40000000f00 */
[----:B------:R-:W-:Y:S02]  /*2830*/  MOV R118, 0x2850 ;  /* 0x0000285000767802 */ /* 0x000fe40000000f00 */
[----:B------:R-:W-:Y:S05]  /*2840*/  CALL.REL.NOINC `($__internal_69_$__cuda_sm70_shflsync_bfly_p) ;  /* 0x000000d000007944 */ /* 0x000fea0003c00000 */
[----:B01----:R-:W-:Y:S01]  /*2850*/  FADD.FTZ R149, R149, R150 ;  /* 0x0000009695957221 */ /* 0x003fe20000010000 */
[----:B------:R-:W-:Y:S01]  /*2860*/  HFMA2.MMA R150, -RZ, RZ, 0, 4.76837158203125e-07 ;  /* 0x00000008ff967435 */ /* 0x000fe200000001ff */
[----:B------:R-:W-:Y:S02]  /*2870*/  MOV R117, 0x1f ;  /* 0x0000001f00757802 */ /* 0x000fe40000000f00 */
[----:B------:R-:W-:Y:S02]  /*2880*/  MOV R148, 0xffffffff ;  /* 0xffffffff00947802 */ /* 0x000fe40000000f00 */
[----:B------:R-:W-:Y:S02]  /*2890*/  MOV R118, 0x28b0 ;  /* 0x000028b000767802 */ /* 0x000fe40000000f00 */
[----:B------:R-:W-:Y:S05]  /*28a0*/  CALL.REL.NOINC `($__internal_69_$__cuda_sm70_shflsync_bfly_p) ;  /* 0x0000007000007944 */ /* 0x000fea0003c00000 */
[----:B01----:R-:W-:Y:S01]  /*28b0*/  FADD.FTZ R149, R149, R150 ;  /* 0x0000009695957221 */ /* 0x003fe20000010000 */
[----:B------:R-:W-:Y:S01]  /*28c0*/  HFMA2.MMA R150, -RZ, RZ, 0, 9.5367431640625e-07 ;  /* 0x00000010ff967435 */ /* 0x000fe200000001ff */
[----:B------:R-:W-:-:S02]  /*28d0*/  MOV R117, 0x1f ;  /* 0x0000001f00757802 */ /* 0x000fc40000000f00 */
[----:B------:R-:W-:Y:S02]  /*28e0*/  MOV R148, 0xffffffff ;  /* 0xffffffff00947802 */ /* 0x000fe40000000f00 */
[----:B------:R-:W-:Y:S02]  /*28f0*/  MOV R118, 0x2910 ;  /* 0x0000291000767802 */ /* 0x000fe40000000f00 */
[----:B------:R-:W-:Y:S05]  /*2900*/  CALL.REL.NOINC `($__internal_69_$__cuda_sm70_shflsync_bfly_p) ;  /* 0x0000001000007944 */ /* 0x000fea0003c00000 */
[----:B01----:R-:W-:Y:S05]  /*2910*/  BRA `(.L_x_12193) ;  /* 0xffffef6000007947 */ /* 0x003fea000383ffff */
        .weak           $__internal_69_$__cuda_sm70_shflsync_bfly_p
        .type           $__internal_69_$__cuda_sm70_shflsync_bfly_p,@function
        .size           $__internal_69_$__cuda_sm70_shflsync_bfly_p,(.L_x_29209 - $__internal_69_$__cuda_sm70_shflsync_bfly_p)
$__internal_69_$__cuda_sm70_shflsync_bfly_p:
[----:B------:R-:W-:Y:S01]  /*2920*/  HFMA2.MMA R119, -RZ, RZ, 0, 0 ;  /* 0x00000000ff777435 */ /* 0x000fe200000001ff */
[----:B------:R-:W-:Y:S04]  /*2930*/  WARPSYNC R148 ;  /* 0x0000009400007348 */ /* 0x000fe80003800000 */
[----:B------:R0:W1:Y:S01]  /*2940*/  SHFL.BFLY PT, R150, R149, R150, R117 ;  /* 0x0c00009695967389 */ /* 0x00006200000e0075 */
[----:B------:R-:W-:Y:S05]  /*2950*/  RET.REL.NODEC R118 `(_ZN10layer_norm13ln_fwd_kernelINS_13Kernel_traitsIf13__nv_bfloat16fS2_fjLj1024ELj1ELj4ELj1ELj16ENS_18Kernel_traits_baseILj1024EfS2_fS2_fjLj128EEEEELb0ELb1ELb0ELb1EEEvNS_9FwdParamsE) ;  /* 0xffffd6a076007950 */ /* 0x000fea0003c3ffff */
.L_x_12194:
        /* <DEDUP_REMOVED lines=10> */
.L_x_29209:


//--------------------- .text._ZN10layer_norm13ln_fwd_kernelINS_13Kernel_traitsIf13__nv_bfloat16fS2_fjLj1024ELj1ELj4ELj1ELj16ENS_18Kernel_traits_baseILj1024EfS2_fS2_fjLj128EEEEELb0ELb1ELb1ELb0EEEvNS_9FwdParamsE --------------------------
	.section	.text._ZN10layer_norm13ln_fwd_kernelINS_13Kernel_traitsIf13__nv_bfloat16fS2_fjLj1024ELj1ELj4ELj1ELj16ENS_18Kernel_traits_baseILj1024EfS2_fS2_fjLj128EEEEELb0ELb1ELb1ELb0EEEvNS_9FwdParamsE,"ax",@progbits
	.sectioninfo	@"SHI_REGISTERS=162"
	.align	128
        .global         _ZN10layer_norm13ln_fwd_kernelINS_13Kernel_traitsIf13__nv_bfloat16fS2_fjLj1024ELj1ELj4ELj1ELj16ENS_18Kernel_traits_baseILj1024EfS2_fS2_fjLj128EEEEELb0ELb1ELb1ELb0EEEvNS_9FwdParamsE
        .type           _ZN10layer_norm13ln_fwd_kernelINS_13Kernel_traitsIf13__nv_bfloat16fS2_fjLj1024ELj1ELj4ELj1ELj16ENS_18Kernel_traits_baseILj1024EfS2_fS2_fjLj128EEEEELb0ELb1ELb1ELb0EEEvNS_9FwdParamsE,@function
        .size           _ZN10layer_norm13ln_fwd_kernelINS_13Kernel_traitsIf13__nv_bfloat16fS2_fjLj1024ELj1ELj4ELj1ELj16ENS_18Kernel_traits_baseILj1024EfS2_fS2_fjLj128EEEEELb0ELb1ELb1ELb0EEEvNS_9FwdParamsE,(.L_x_29210 - _ZN10layer_norm13ln_fwd_kernelINS_13Kernel_traitsIf13__nv_bfloat16fS2_fjLj1024ELj1ELj4ELj1ELj16ENS_18Kernel_traits_baseILj1024EfS2_fS2_fjLj128EEEEELb0ELb1ELb1ELb0EEEvNS_9FwdParamsE)
        .other          _ZN10layer_norm13ln_fwd_kernelINS_13Kernel_traitsIf13__nv_bfloat16fS2_fjLj1024ELj1ELj4ELj1ELj16ENS_18Kernel_traits_baseILj1024EfS2_fS2_fjLj128EEEEELb0ELb1ELb1ELb0EEEvNS_9FwdParamsE,@"STO_CUDA_ENTRY STV_DEFAULT"
_ZN10layer_norm13ln_fwd_kernelINS_13Kernel_traitsIf13__nv_bfloat16fS2_fjLj1024ELj1ELj4ELj1ELj16ENS_18Kernel_traits_baseILj1024EfS2_fS2_fjLj128EEEEELb0ELb1ELb1ELb0EEEvNS_9FwdParamsE:
.text._ZN10layer_norm13ln_fwd_kernelINS_13Kernel_traitsIf13__nv_bfloat16fS2_fjLj1024ELj1ELj4ELj1ELj16ENS_18Kernel_traits_baseILj1024EfS2_fS2_fjLj128EEEEELb0ELb1ELb1ELb0EEEvNS_9FwdParamsE:
        /* <DEDUP_REMOVED lines=8> */
[----:B0-----:R-:W-:Y:S02]  /*0080*/  SHF.R.U32.HI R2, RZ, 0x5, R100 ;  /* 0x00000005ff027819 */ /* 0x001fe40000011664 */
[----:B------:R-:W-:Y:S02]  /*0090*/  LOP3.LUT R3, R100, 0x1f, RZ, 0xc, !PT ;  /* 0x0000001f64037812 */ /* 0x000fe400078e0cff */
[----:B-1----:R-:W-:Y:S02]  /*00a0*/  LEA R106, R5, R2, 0x2 ;  /* 0x00000002056a7211 */ /* 0x002fe400078e10ff */
[----:B------:R-:W-:Y:S02]  /*00b0*/  LEA.HI.SX32 R2, R0, R3, 0x1d ;  /* 0x0000000300027211 */ /* 0x000fe400078feaff */
[----:B------:R-:W-:-:S02]  /*00c0*/  ISETP.GE.AND P4, PT, R106, c[0x0][0x164], PT ;  /* 0x000059006a007a0c */ /* 0x000fc40003f86270 */
[C---:B------:R-:W-:Y:S02]  /*00d0*/  LOP3.LUT P1, RZ, R2.reuse, 0xffffffe0, RZ, 0xc0, !PT ;  /* 0xffffffe002ff7812 */ /* 0x040fe4000782c0ff */
[C---:B------:R-:W-:Y:S02]  /*00e0*/  ISETP.GE.U32.AND P6, PT, R2.reuse, 0x40, PT ;  /* 0x000000400200780c */ /* 0x040fe40003fc6070 */
[C---:B------:R-:W-:Y:S02]  /*00f0*/  ISETP.GE.U32.AND P2, PT, R2.reuse, 0x60, PT ;  /* 0x000000600200780c */ /* 0x040fe40003f46070 */
[----:B------:R-:W-:Y:S02]  /*0100*/  ISETP.GE.U32.AND P3, PT, R2, 0x80, PT ;  /* 0x000000800200780c */ /* 0x000fe40003f66070 */
[----:B------:R-:W-:Y:S02]  /*0110*/  P2R R0, PR, RZ, 0x40 ;  /* 0x00000040ff007803 */ /* 0x000fe40000000000 */
        /* <DEDUP_REMOVED lines=21> */
.L_x_12196:
[----:B------:R-:W-:Y:S05]  /*0270*/  BSYNC B0 ;  /* 0x0000000000007941 */ /* 0x000fea0003800000 */
.L_x_12195:
        /* <DEDUP_REMOVED lines=21> */
.L_x_12198:
[----:B------:R-:W-:Y:S05]  /*03d0*/  BSYNC B0 ;  /* 0x0000000000007941 */ /* 0x000fea0003800000 */
.L_x_12197:
        /* <DEDUP_REMOVED lines=21> */
.L_x_12200:
[----:B------:R-:W-:Y:S05]  /*0530*/  BSYNC B0 ;  /* 0x0000000000007941 */ /* 0x000fea0003800000 */
.L_x_12199:
[----:B------:R-:W-:Y:S01]  /*0540*/  BSSY B0, `(.L_x_12201) ;  /* 0x0000014000007945 */ /* 0x000fe20003800000 */
[----:B------:R-:W-:Y:S05]  /*0550*/  @!P3 BRA `(.L_x_12202) ;  /* 0x000001200000b947 */ /* 0x000fea0003800000 */
[----:B------:R-:W-:Y:S01]  /*0560*/  ISETP.NE.U32.AND P0, PT, RZ, c[0x0][0x218], PT ;  /* 0x00008600ff007a0c */ /* 0x000fe20003f05070 */
[----:B------:R-:W-:Y:S01]  /*0570*/  CS2R R26, SRZ ;  /* 0x00000000001a7805 */ /* 0x000fe2000001ff00 */
[----:B------:R-:W-:Y:S01]  /*0580*/  MOV R101, 0x20 ;  /* 0x0000002000657802 */ /* 0x000fe20000000f00 */
[----:B------:R-:W-:Y:S01]  /*0590*/  CS2R R24, SRZ ;  /* 0x0000000000187805 */ /* 0x000fe2000001ff00 */
[----:B------:R-:W-:Y:S01]  /*05a0*/  ISETP.NE.AND.EX P0, PT, RZ, c[0x0][0x21c], PT, P0 ;  /* 0x00008700ff007a0c */ /* 0x000fe20003f05300 */
[----:B------:R-:W-:Y:S01]  /*05b0*/  CS2R R22, SRZ ;  /* 0x0000000000167805 */ /* 0x000fe2000001ff00 */
[----:B------:R-:W-:-:S11]  /*05c0*/  CS2R R20, SRZ ;  /* 0x0000000000147805 */ /* 0x000fd6000001ff00 */
[----:B------:R-:W-:-:S04]  /*05d0*/  @P0 LEA R102, P5, R100, c[0x0][0x218], 0x5 ;  /* 0x0000860064660a11 */ /* 0x000fc800078a28ff */
[C---:B------:R-:W-:Y:S02]  /*05e0*/  @P0 LEA.HI.X R103, R100.reuse, c[0x0][0x21c], RZ, 0x5, P5 ;  /* 0x0000870064670a11 */ /* 0x040fe400028f2cff */
[----:B------:R-:W-:-:S03]  /*05f0*/  LEA R104, P5, R100, c[0x0][0x1c8], 0x5 ;  /* 0x0000720064687a11 */ /* 0x000fc600078a28ff */
[----:B------:R1:W5:Y:S01]  /*0600*/  @P0 LDG.E.128 R24, [R102.64] ;  /* 0x0000000466180981 */ /* 0x000362000c1e1d00 */
[C---:B------:R-:W-:Y:S01]  /*0610*/  LEA.HI.X R105, R100.reuse, c[0x0][0x1cc], RZ, 0x5, P5 ;  /* 0x0000730064697a11 */ /* 0x040fe200028f2cff */
[----:B------:R-:W-:Y:S02]  /*0620*/  IMAD.WIDE.U32 R100, R100, R101, c[0x0][0x1b0] ;  /* 0x00006c0064647625 */ /* 0x000fe400078e0065 */
[----:B------:R1:W5:Y:S04]  /*0630*/  @P0 LDG.E.128 R20, [R102.64+0x10] ;  /* 0x0000100466140981 */ /* 0x000368000c1e1d00 */
[----:B------:R1:W5:Y:S04]  /*0640*/  LDG.E.128 R16, [R100.64] ;  /* 0x0000000464107981 */ /* 0x000368000c1e1d00 */
[----:B------:R1:W5:Y:S04]  /*0650*/  LDG.E.128 R12, [R100.64+0x10] ;  /* 0x00001004640c7981 */ /* 0x000368000c1e1d00 */
[----:B0-----:R1:W5:Y:S04]  /*0660*/  LDG.E.128 R8, [R104.64+0x10] ;  /* 0x0000100468087981 */ /* 0x001368000c1e1d00 */
[----:B------:R1:W5:Y:S02]  /*0670*/  LDG.E.128 R4, [R104.64] ;  /* 0x0000000468047981 */ /* 0x000364000c1e1d00 */
.L_x_12202:
[----:B------:R-:W-:Y:S05]  /*0680*/  BSYNC B0 ;  /* 0x0000000000007941 */ /* 0x000fea0003800000 */
.L_x_12201:
[----:B------:R-:W-:Y:S05]  /*0690*/  @P4 EXIT ;  /* 0x000000000000494d */ /* 0x000fea0003800000 */
[----:B------:R-:W-:Y:S01]  /*06a0*/  MOV R0, R106 ;  /* 0x0000006a00007202 */ /* 0x000fe20000000f00 */
[----:B------:R-:W-:-:S02]  /*06b0*/  ULDC.U8 UR6, c[0x0][0x1f0] ;  /* 0x00007c0000067ab9 */ /* 0x000fc40000000000 */
.L_x_12286:
[----:B------:R-:W-:-:S10]  /*06c0*/  HFMA2.MMA R149, -RZ, RZ, 0, 2.384185791015625e-07 ;  /* 0x00000004ff957435 */ /* 0x000fd400000001ff */
[----:B------:R-:W-:-:S06]  /*06d0*/  IMAD.WIDE R146, R0, R149, c[0x0][0x1d0] ;  /* 0x0000740000927625 */ /* 0x000fcc00078e0295 */
[----:B------:R-:W2:Y:S04]  /*06e0*/  LDG.E R146, [R146.64] ;  /* 0x0000000492927981 */ /* 0x000ea8000c1e1900 */
[----:B------:R-:W3:Y:S01]  /*06f0*/  S2R R144, SR_TID.X ;  /* 0x0000000000907919 */ /* 0x000ee20000002100 */
[C---:B------:R-:W-:Y:S02]  /*0700*/  IMAD R145, R0.reuse, c[0x0][0x168], RZ ;  /* 0x00005a0000917a24 */ /* 0x040fe400078e02ff */
[----:B------:R-:W-:Y:S01]  /*0710*/  IMAD.WIDE R148, R0, R149, c[0x0][0x1d8] ;  /* 0x0000760000947625 */ /* 0x000fe200078e0295 */
[----:B------:R-:W-:Y:S04]  /*0720*/  BSSY B0, `(.L_x_12203) ;  /* 0x000006f000007945 */ /* 0x000fe80003800000 */
[----:B-----5:R4:W5:Y:S02]  /*0730*/  LDG.E R3, [R148.64] ;  /* 0x0000000494037981 */ /* 0x020964000c1e1900 */
[----:B----4-:R-:W-:-:S02]  /*0740*/  MOV R148, RZ ;  /* 0x000000ff00947202 */ /* 0x010fc40000000f00 */
        /* <DEDUP_REMOVED lines=9> */
[----:B------:R-:W-:Y:S02]  /*07e0*/  @P4 LEA.HI.SX32 R148, R152, R145, 0x1d ;  /* 0x0000009198944211 */ /* 0x000fe400078feaff */
[----:B------:R-:W-:Y:S01]  /*07f0*/  SHF.R.S32.HI R145, RZ, 0x1f, R0 ;  /* 0x0000001fff917819 */ /* 0x000fe20000011400 */
[----:B------:R-:W-:Y:S05]  /*0800*/  @!P1 BRA `(.L_x_12204) ;  /* 0x0000060000009947 */ /* 0x000fea0003800000 */
[----:B------:R-:W-:-:S04]  /*0810*/  ISETP.NE.U32.AND P5, PT, RZ, c[0x0][0x180], PT ;  /* 0x00006000ff007a0c */ /* 0x000fc80003fa5070 */
[----:B------:R-:W-:-:S13]  /*0820*/  ISETP.NE.AND.EX P5, PT, RZ, c[0x0][0x184], PT, P5 ;  /* 0x00006100ff007a0c */ /* 0x000fda0003fa5350 */
[----:B------:R-:W-:-:S05]  /*0830*/  @P5 MOV R150, 0x20 ;  /* 0x0000002000965802 */ /* 0x000fca0000000f00 */
[----:B------:R-:W-:-:S05]  /*0840*/  @P5 IMAD.WIDE.U32 R150, R147, R150, c[0x0][0x180] ;  /* 0x0000600093965625 */ /* 0x000fca00078e0096 */
[----:B-1----:R1:W2:Y:S01]  /*0850*/  @P5 LDG.E.128 R100, [R150.64] ;  /* 0x0000000496645981 */ /* 0x0022a2000c1e1d00 */
[----:B------:R-:W-:-:S03]  /*0860*/  ISETP.GT.AND P6, PT, R146, RZ, PT ;  /* 0x000000ff9200720c */ /* 0x000fc60003fc4270 */
[----:B------:R1:W3:Y:S01]  /*0870*/  @P5 LDG.E.128 R108, [R150.64+0x10] ;  /* 0x00001004966c5981 */ /* 0x0002e2000c1e1d00 */
[----:B------:R-:W-:-:S05]  /*0880*/  @P4 MOV R153, 0x10 ;  /* 0x0000001000994802 */ /* 0x000fca0000000f00 */
[----:B------:R-:W-:-:S04]  /*0890*/  @P4 IMAD.WIDE.U32 R152, R148, R153, c[0x0][0x170] ;  /* 0x00005c0094984625 */ /* 0x000fc800078e0099 */
[----:B------:R-:W-:Y:S01]  /*08a0*/  @!P6 ISETP.NE.U32.AND P0, PT, RZ, c[0x0][0x180], PT ;  /* 0x00006000ff00ea0c */ /* 0x000fe20003f05070 */
[----:B------:R4:W5:Y:S03]  /*08b0*/  @P4 LDG.E.128 R116, [R152.64] ;  /* 0x0000000498744981 */ /* 0x000966000c1e1d00 */
[----:B------:R-:W-:Y:S02]  /*08c0*/  @!P6 ISETP.NE.AND.EX P0, PT, RZ, c[0x0][0x184], PT, P0 ;  /* 0x00006100ff00ea0c */ /* 0x000fe40003f05300 */
[----:B-1----:R-:W-:Y:S01]  /*08d0*/  MOV R150, 0x20 ;  /* 0x0000002000967802 */ /* 0x002fe20000000f00 */
        /* <DEDUP_REMOVED lines=25> */
[----:B----45:R-:W-:-:S05]  /*0a70*/  PRMT R104, RZ, 0x5410, R116 ;  /* 0x00005410ff687816 */ /* 0x030fca0000000074 */
[----:B------:R-:W-:-:S04]  /*0a80*/  FMUL.FTZ R149, R104, c[0x0][0x1ec] ;  /* 0x00007b0068957a20 */ /* 0x000fc80000410000 */
[----:B------:R-:W-:-:S04]  /*0a90*/  FMUL.FTZ R104, R76, R149 ;  /* 0x000000954c687220 */ /* 0x000fc80000410000 */
[----:B------:R-:W-:Y:S02]  /*0aa0*/  @P5 FADD.FTZ R104, R100, R104 ;  /* 0x0000006864685221 */ /* 0x000fe40000010000 */
.L_x_12206:
[----:B----4-:R-:W-:Y:S05]  /*0ab0*/  BSYNC B1 ;  /* 0x0000000000017941 */ /* 0x010fea0003800000 */
.L_x_12205:
[----:B------:R-:W-:Y:S01]  /*0ac0*/  BSSY B1, `(.L_x_12207) ;  /* 0x0000006000017945 */ /* 0x000fe20003800000 */
[----:B------:R-:W-:Y:S05]  /*0ad0*/  @!P6 BRA `(.L_x_12208) ;  /* 0x000000400000e947 */ /* 0x000fea0003800000 */
[----:B-----5:R-:W-:-:S05]  /*0ae0*/  PRMT R105, RZ, 0x7610, R116 ;  /* 0x00007610ff697816 */ /* 0x020fca0000000074 */
[----:B------:R-:W-:-:S04]  /*0af0*/  FMUL.FTZ R152, R105, c[0x0][0x1ec] ;  /* 0x00007b0069987a20 */ /* 0x000fc80000410000 */
[----:B------:R-:W-:-:S04]  /*0b00*/  FMUL.FTZ R105, R77, R152 ;  /* 0x000000984d697220 */ /* 0x000fc80000410000 */
[----:B------:R-:W-:Y:S02]  /*0b10*/  @P5 FADD.FTZ R105, R101, R105 ;  /* 0x0000006965695221 */ /* 0x000fe40000010000 */
.L_x_12208:
[----:B------:R-:W-:Y:S05]  /*0b20*/  BSYNC B1 ;  /* 0x0000000000017941 */ /* 0x000fea0003800000 */
.L_x_12207:
[----:B------:R-:W-:Y:S01]  /*0b30*/  BSSY B1, `(.L_x_12209) ;  /* 0x0000006000017945 */ /* 0x000fe20003800000 */
[----:B------:R-:W-:Y:S05]  /*0b40*/  @!P6 BRA `(.L_x_12210) ;  /* 0x000000400000e947 */ /* 0x000fea0003800000 */
[----:B-----5:R-:W-:-:S05]  /*0b50*/  PRMT R106, RZ, 0x5410, R117 ;  /* 0x00005410ff6a7816 */ /* 0x020fca0000000075 */
[----:B------:R-:W-:-:S04]  /*0b60*/  FMUL.FTZ R149, R106, c[0x0][0x1ec] ;  /* 0x00007b006a957a20 */ /* 0x000fc80000410000 */
[----:B------:R-:W-:-:S04]  /*0b70*/  FMUL.FTZ R106, R78, R149 ;  /* 0x000000954e6a7220 */ /* 0x000fc80000410000 */
[----:B------:R-:W-:Y:S02]  /*0b80*/  @P5 FADD.FTZ R106, R102, R106 ;  /* 0x0000006a666a5221 */ /* 0x000fe40000010000 */
.L_x_12210:
[----:B------:R-:W-:Y:S05]  /*0b90*/  BSYNC B1 ;  /* 0x0000000000017941 */ /* 0x000fea0003800000 */
.L_x_12209:
[----:B------:R-:W-:Y:S01]  /*0ba0*/  BSSY B1, `(.L_x_12211) ;  /* 0x0000006000017945 */ /* 0x000fe20003800000 */
[----:B------:R-:W-:Y:S05]  /*0bb0*/  @!P6 BRA `(.L_x_12212) ;  /* 0x000000400000e947 */ /* 0x000fea0003800000 */
[----:B-----5:R-:W-:-:S05]  /*0bc0*/  PRMT R107, RZ, 0x7610, R117 ;  /* 0x00007610ff6b7816 */ /* 0x020fca0000000075 */
[----:B------:R-:W-:-:S04]  /*0bd0*/  FMUL.FTZ R152, R107, c[0x0][0x1ec] ;  /* 0x00007b006b987a20 */ /* 0x000fc80000410000 */
[----:B------:R-:W-:-:S04]  /*0be0*/  FMUL.FTZ R107, R79, R152 ;  /* 0x000000984f6b7220 */ /* 0x000fc80000410000 */
[----:B------:R-:W-:Y:S02]  /*0bf0*/  @P5 FADD.FTZ R107, R103, R107 ;  /* 0x0000006b676b5221 */ /* 0x000fe40000010000 */
.L_x_12212:
[----:B------:R-:W-:Y:S05]  /*0c00*/  BSYNC B1 ;  /* 0x0000000000017941 */ /* 0x000fea0003800000 */
.L_x_12211:
[----:B------:R-:W-:Y:S01]  /*0c10*/  BSSY B1, `(.L_x_12213) ;  /* 0x0000006000017945 */ /* 0x000fe20003800000 */
[----:B------:R-:W-:Y:S05]  /*0c20*/  @!P6 BRA `(.L_x_12214) ;  /* 0x000000400000e947 */ /* 0x000fea0003800000 */
[----:B-----5:R-:W-:-:S05]  /*0c30*/  PRMT R112, RZ, 0x5410, R118 ;  /* 0x00005410ff707816 */ /* 0x020fca0000000076 */
[----:B------:R-:W-:-:S04]  /*0c40*/  FMUL.FTZ R149, R112, c[0x0][0x1ec] ;  /* 0x00007b0070957a20 */ /* 0x000fc80000410000 */
[----:B------:R-:W-:-:S04]  /*0c50*/  FMUL.FTZ R112, R80, R149 ;  /* 0x0000009550707220 */ /* 0x000fc80000410000 */
[----:B------:R-:W-:Y:S02]  /*0c60*/  @P5 FADD.FTZ R112, R108, R112 ;  /* 0x000000706c705221 */ /* 0x000fe40000010000 */
.L_x_12214:
[----:B------:R-:W-:Y:S05]  /*0c70*/  BSYNC B1 ;  /* 0x0000000000017941 */ /* 0x000fea0003800000 */
.L_x_12213:
[----:B------:R-:W-:Y:S01]  /*0c80*/  BSSY B1, `(.L_x_12215) ;  /* 0x0000006000017945 */ /* 0x000fe20003800000 */
[----:B------:R-:W-:Y:S05]  /*0c90*/  @!P6 BRA `(.L_x_12216) ;  /* 0x000000400000e947 */ /* 0x000fea0003800000 */
[----:B-----5:R-:W-:-:S05]  /*0ca0*/  PRMT R113, RZ, 0x7610, R118 ;  /* 0x00007610ff717816 */ /* 0x020fca0000000076 */
[----:B------:R-:W-:-:S04]  /*0cb0*/  FMUL.FTZ R152, R113, c[0x0][0x1ec] ;  /* 0x00007b0071987a20 */ /* 0x000fc80000410000 */
[----:B------:R-:W-:-:S04]  /*0cc0*/  FMUL.FTZ R113, R81, R152 ;  /* 0x0000009851717220 */ /* 0x000fc80000410000 */
[----:B------:R-:W-:Y:S02]  /*0cd0*/  @P5 FADD.FTZ R113, R109, R113 ;  /* 0x000000716d715221 */ /* 0x000fe40000010000 */
.L_x_12216:
[----:B------:R-:W-:Y:S05]  /*0ce0*/  BSYNC B1 ;  /* 0x0000000000017941 */ /* 0x000fea0003800000 */
.L_x_12215:
[----:B------:R-:W-:Y:S01]  /*0cf0*/  BSSY B1, `(.L_x_12217) ;  /* 0x0000006000017945 */ /* 0x000fe20003800000 */
[----:B------:R-:W-:Y:S05]  /*0d00*/  @!P6 BRA `(.L_x_12218) ;  /* 0x000000400000e947 */ /* 0x000fea0003800000 */
[----:B-----5:R-:W-:-:S05]  /*0d10*/  PRMT R114, RZ, 0x5410, R119 ;  /* 0x00005410ff727816 */ /* 0x020fca0000000077 */
[----:B------:R-:W-:-:S04]  /*0d20*/  FMUL.FTZ R149, R114, c[0x0][0x1ec] ;  /* 0x00007b0072957a20 */ /* 0x000fc80000410000 */
[----:B------:R-:W-:-:S04]  /*0d30*/  FMUL.FTZ R114, R82, R149 ;  /* 0x0000009552727220 */ /* 0x000fc80000410000 */
[----:B------:R-:W-:Y:S02]  /*0d40*/  @P5 FADD.FTZ R114, R110, R114 ;  /* 0x000000726e725221 */ /* 0x000fe40000010000 */
.L_x_12218:
[----:B------:R-:W-:Y:S05]  /*0d50*/  BSYNC B1 ;  /* 0x0000000000017941 */ /* 0x000fea0003800000 */
.L_x_12217:
[----:B------:R-:W-:Y:S01]  /*0d60*/  BSSY B1, `(.L_x_12219) ;  /* 0x0000006000017945 */ /* 0x000fe20003800000 */
[----:B------:R-:W-:Y:S05]  /*0d70*/  @!P6 BRA `(.L_x_12220) ;  /* 0x000000400000e947 */ /* 0x000fea0003800000 */
[----:B-----5:R-:W-:-:S05]  /*0d80*/  PRMT R115, RZ, 0x7610, R119 ;  /* 0x00007610ff737816 */ /* 0x020fca0000000077 */
[----:B------:R-:W-:-:S04]  /*0d90*/  FMUL.FTZ R152, R115, c[0x0][0x1ec] ;  /* 0x00007b0073987a20 */ /* 0x000fc80000410000 */
[----:B------:R-:W-:-:S04]  /*0da0*/  FMUL.FTZ R115, R83, R152 ;  /* 0x0000009853737220 */ /* 0x000fc80000410000 */
[----:B------:R-:W-:Y:S02]  /*0db0*/  @P5 FADD.FTZ R115, R111, R115 ;  /* 0x000000736f735221 */ /* 0x000fe40000010000 */
.L_x_12220:
[----:B------:R-:W-:Y:S05]  /*0dc0*/  BSYNC B1 ;  /* 0x0000000000017941 */ /* 0x000fea0003800000 */
.L_x_12219:
[----:B------:R1:W-:Y:S01]  /*0dd0*/  STG.E.128 [R150.64], R104 ;  /* 0x0000006896007986 */ /* 0x0003e2000c101d04 */
[----:B------:R-:W-:Y:S02]  /*0de0*/  IADD3 R148, R148, 0x20, RZ ;  /* 0x0000002094947810 */ /* 0x000fe40007ffe0ff */
[----:B------:R-:W-:Y:S01]  /*0df0*/  IADD3 R147, R147, 0x20, RZ ;  /* 0x0000002093937810 */ /* 0x000fe20007ffe0ff */
[----:B------:R1:W-:Y:S04]  /*0e00*/  STG.E.128 [R150.64+0x10], R112 ;  /* 0x0000107096007986 */ /* 0x0003e8000c101d04 */
.L_x_12204:
[----:B------:R-:W-:Y:S05]  /*0e10*/  BSYNC B0 ;  /* 0x0000000000007941 */ /* 0x000fea0003800000 */
.L_x_12203:
[----:B------:R-:W-:Y:S01]  /*0e20*/  ISETP.GE.U32.AND P0, PT, R2, 0x40, PT ;  /* 0x000000400200780c */ /* 0x000fe20003f06070 */
[----:B------:R-:W-:-:S12]  /*0e30*/  BSSY B0, `(.L_x_12221) ;  /* 0x0000062000007945 */ /* 0x000fd80003800000 */
[----:B------:R-:W-:Y:S05]  /*0e40*/  @!P0 BRA `(.L_x_12222) ;  /* 0x0000060000008947 */ /* 0x000fea0003800000 */
[----:B------:R-:W-:-:S04]  /*0e50*/  ISETP.NE.U32.AND P5, PT, RZ, c[0x0][0x180], PT ;  /* 0x00006000ff007a0c */ /* 0x000fc80003fa5070 */
[----:B------:R-:W-:-:S13]  /*0e60*/  ISETP.NE.AND.EX P5, PT, RZ, c[0x0][0x184], PT, P5 ;  /* 0x00006100ff007a0c */ /* 0x000fda0003fa5350 */
[----:B-1----:R-:W-:-:S05]  /*0e70*/  @P5 MOV R150, 0x20 ;  /* 0x0000002000965802 */ /* 0x002fca0000000f00 */
        /* <DEDUP_REMOVED lines=9> */
[----:B-1----:R-:W-:Y:S01]  /*0f10*/  HFMA2.MMA R150, -RZ, RZ, 0, 1.9073486328125e-06 ;  /* 0x00000020ff967435 */ /* 0x002fe200000001ff */
        /* <DEDUP_REMOVED lines=29> */
.L_x_12224:
[----:B----4-:R-:W-:Y:S05]  /*10f0*/  BSYNC B1 ;  /* 0x0000000000017941 */ /* 0x010fea0003800000 */
.L_x_12223:
[----:B------:R-:W-:Y:S01]  /*1100*/  BSSY B1, `(.L_x_12225) ;  /* 0x0000006000017945 */ /* 0x000fe20003800000 */
[----:B------:R-:W-:Y:S05]  /*1110*/  @!P6 BRA `(.L_x_12226) ;  /* 0x000000400000e947 */ /* 0x000fea0003800000 */
[----:B-----5:R-:W-:-:S05]  /*1120*/  PRMT R121, RZ, 0x7610, R116 ;  /* 0x00007610ff797816 */ /* 0x020fca0000000074 */
[----:B------:R-:W-:-:S04]  /*1130*/  FMUL.FTZ R152, R121, c[0x0][0x1ec] ;  /* 0x00007b0079987a20 */ /* 0x000fc80000410000 */
[----:B------:R-:W-:-:S04]  /*1140*/  FMUL.FTZ R121, R53, R152 ;  /* 0x0000009835797220 */ /* 0x000fc80000410000 */
[----:B------:R-:W-:Y:S02]  /*1150*/  @P5 FADD.FTZ R121, R101, R121 ;  /* 0x0000007965795221 */ /* 0x000fe40000010000 */
.L_x_12226:
[----:B------:R-:W-:Y:S05]  /*1160*/  BSYNC B1 ;  /* 0x0000000000017941 */ /* 0x000fea0003800000 */
.L_x_12225:
[----:B------:R-:W-:Y:S01]  /*1170*/  BSSY B1, `(.L_x_12227) ;  /* 0x0000006000017945 */ /* 0x000fe20003800000 */
[----:B------:R-:W-:Y:S05]  /*1180*/  @!P6 BRA `(.L_x_12228) ;  /* 0x000000400000e947 */ /* 0x000fea0003800000 */
[----:B-----5:R-:W-:-:S05]  /*1190*/  PRMT R122, RZ, 0x5410, R117 ;  /* 0x00005410ff7a7816 */ /* 0x020fca0000000075 */
[----:B------:R-:W-:-:S04]  /*11a0*/  FMUL.FTZ R149, R122, c[0x0][0x1ec] ;  /* 0x00007b007a957a20 */ /* 0x000fc80000410000 */
[----:B------:R-:W-:-:S04]  /*11b0*/  FMUL.FTZ R122, R54, R149 ;  /* 0x00000095367a7220 */ /* 0x000fc80000410000 */
[----:B------:R-:W-:Y:S02]  /*11c0*/  @P5 FADD.FTZ R122, R102, R122 ;  /* 0x0000007a667a5221 */ /* 0x000fe40000010000 */
.L_x_12228:
[----:B------:R-:W-:Y:S05]  /*11d0*/  BSYNC B1 ;  /* 0x0000000000017941 */ /* 0x000fea0003800000 */
.L_x_12227:
[----:B------:R-:W-:Y:S01]  /*11e0*/  BSSY B1, `(.L_x_12229) ;  /* 0x0000006000017945 */ /* 0x000fe20003800000 */
[----:B------:R-:W-:Y:S05]  /*11f0*/  @!P6 BRA `(.L_x_12230) ;  /* 0x000000400000e947 */ /* 0x000fea0003800000 */
[----:B-----5:R-:W-:-:S05]  /*1200*/  PRMT R123, RZ, 0x7610, R117 ;  /* 0x00007610ff7b7816 */ /* 0x020fca0000000075 */
[----:B------:R-:W-:-:S04]  /*1210*/  FMUL.FTZ R152, R123, c[0x0][0x1ec] ;  /* 0x00007b007b987a20 */ /* 0x000fc80000410000 */
[----:B------:R-:W-:-:S04]  /*1220*/  FMUL.FTZ R123, R55, R152 ;  /* 0x00000098377b7220 */ /* 0x000fc80000410000 */
[----:B------:R-:W-:Y:S02]  /*1230*/  @P5 FADD.FTZ R123, R103, R123 ;  /* 0x0000007b677b5221 */ /* 0x000fe40000010000 */
.L_x_12230:
[----:B------:R-:W-:Y:S05]  /*1240*/  BSYNC B1 ;  /* 0x0000000000017941 */ /* 0x000fea0003800000 */
.L_x_12229:
[----:B------:R-:W-:Y:S01]  /*1250*/  BSSY B1, `(.L_x_12231) ;  /* 0x0000006000017945 */ /* 0x000fe20003800000 */
[----:B------:R-:W-:Y:S05]  /*1260*/  @!P6 BRA `(.L_x_12232) ;  /* 0x000000400000e947 */ /* 0x000fea0003800000 */
[----:B-----5:R-:W-:-:S05]  /*1270*/  PRMT R124, RZ, 0x5410, R118 ;  /* 0x00005410ff7c7816 */ /* 0x020fca0000000076 */
[----:B------:R-:W-:-:S04]  /*1280*/  FMUL.FTZ R149, R124, c[0x0][0x1ec] ;  /* 0x00007b007c957a20 */ /* 0x000fc80000410000 */
[----:B------:R-:W-:-:S04]  /*1290*/  FMUL.FTZ R124, R56, R149 ;  /* 0x00000095387c7220 */ /* 0x000fc80000410000 */
[----:B------:R-:W-:Y:S02]  /*12a0*/  @P5 FADD.FTZ R124, R108, R124 ;  /* 0x0000007c6c7c5221 */ /* 0x000fe40000010000 */
.L_x_12232:
[----:B------:R-:W-:Y:S05]  /*12b0*/  BSYNC B1 ;  /* 0x0000000000017941 */ /* 0x000fea0003800000 */
.L_x_12231:
[----:B------:R-:W-:Y:S01]  /*12c0*/  BSSY B1, `(.L_x_12233) ;  /* 0x0000006000017945 */ /* 0x000fe20003800000 */
[----:B------:R-:W-:Y:S05]  /*12d0*/  @!P6 BRA `(.L_x_12234) ;  /* 0x000000400000e947 */ /* 0x000fea0003800000 */
[----:B-----5:R-:W-:-:S05]  /*12e0*/  PRMT R125, RZ, 0x7610, R118 ;  /* 0x00007610ff7d7816 */ /* 0x020fca0000000076 */
[----:B------:R-:W-:-:S04]  /*12f0*/  FMUL.FTZ R152, R125, c[0x0][0x1ec] ;  /* 0x00007b007d987a20 */ /* 0x000fc80000410000 */
[----:B------:R-:W-:-:S04]  /*1300*/  FMUL.FTZ R125, R57, R152 ;  /* 0x00000098397d7220 */ /* 0x000fc80000410000 */
[----:B------:R-:W-:Y:S02]  /*1310*/  @P5 FADD.FTZ R125, R109, R125 ;  /* 0x0000007d6d7d5221 */ /* 0x000fe40000010000 */
.L_x_12234:
[----:B------:R-:W-:Y:S05]  /*1320*/  BSYNC B1 ;  /* 0x0000000000017941 */ /* 0x000fea0003800000 */
.L_x_12233:
[----:B------:R-:W-:Y:S01]  /*1330*/  BSSY B1, `(.L_x_12235) ;  /* 0x0000006000017945 */ /* 0x000fe20003800000 */
[----:B------:R-:W-:Y:S05]  /*1340*/  @!P6 BRA `(.L_x_12236) ;  /* 0x000000400000e947 */ /* 0x000fea0003800000 */
[----:B-----5:R-:W-:-:S05]  /*1350*/  PRMT R126, RZ, 0x5410, R119 ;  /* 0x00005410ff7e7816 */ /* 0x020fca0000000077 */
[----:B------:R-:W-:-:S04]  /*1360*/  FMUL.FTZ R149, R126, c[0x0][0x1ec] ;  /* 0x00007b007e957a20 */ /* 0x000fc80000410000 */
[----:B------:R-:W-:-:S04]  /*1370*/  FMUL.FTZ R126, R58, R149 ;  /* 0x000000953a7e7220 */ /* 0x000fc80000410000 */
[----:B------:R-:W-:Y:S02]  /*1380*/  @P5 FADD.FTZ R126, R110, R126 ;  /* 0x0000007e6e7e5221 */ /* 0x000fe40000010000 */
.L_x_12236:
[----:B------:R-:W-:Y:S05]  /*1390*/  BSYNC B1 ;  /* 0x0000000000017941 */ /* 0x000fea0003800000 */
.L_x_12235:
[----:B------:R-:W-:Y:S01]  /*13a0*/  BSSY B1, `(.L_x_12237) ;  /* 0x0000006000017945 */ /* 0x000fe20003800000 */
[----:B------:R-:W-:Y:S05]  /*13b0*/  @!P6 BRA `(.L_x_12238) ;  /* 0x000000400000e947 */ /* 0x000fea0003800000 */
[----:B-----5:R-:W-:-:S05]  /*13c0*/  PRMT R127, RZ, 0x7610, R119 ;  /* 0x00007610ff7f7816 */ /* 0x020fca0000000077 */
[----:B------:R-:W-:-:S04]  /*13d0*/  FMUL.FTZ R152, R127, c[0x0][0x1ec] ;  /* 0x00007b007f987a20 */ /* 0x000fc80000410000 */
[----:B------:R-:W-:-:S04]  /*13e0*/  FMUL.FTZ R127, R59, R152 ;  /* 0x000000983b7f7220 */ /* 0x000fc80000410000 */
[----:B------:R-:W-:Y:S02]  /*13f0*/  @P5 FADD.FTZ R127, R111, R127 ;  /* 0x0000007f6f7f5221 */ /* 0x000fe40000010000 */
.L_x_12238:
[----:B------:R-:W-:Y:S05]  /*1400*/  BSYNC B1 ;  /* 0x0000000000017941 */ /* 0x000fea0003800000 */
.L_x_12237:
[----:B------:R1:W-:Y:S01]  /*1410*/  STG.E.128 [R150.64], R120 ;  /* 0x0000007896007986 */ /* 0x0003e2000c101d04 */
[----:B------:R-:W-:Y:S02]  /*1420*/  IADD3 R148, R148, 0x20, RZ ;  /* 0x0000002094947810 */ /* 0x000fe40007ffe0ff */
[----:B------:R-:W-:Y:S01]  /*1430*/  IADD3 R147, R147, 0x20, RZ ;  /* 0x0000002093937810 */ /* 0x000fe20007ffe0ff */
[----:B------:R1:W-:Y:S04]  /*1440*/  STG.E.128 [R150.64+0x10], R124 ;  /* 0x0000107c96007986 */ /* 0x0003e8000c101d04 */
.L_x_12222:
[----:B------:R-:W-:Y:S05]  /*1450*/  BSYNC B0 ;  /* 0x0000000000007941 */ /* 0x000fea0003800000 */
.L_x_12221:
[----:B------:R-:W-:Y:S01]  /*1460*/  BSSY B0, `(.L_x_12239) ;  /* 0x0000062000007945 */ /* 0x000fe20003800000 */
        /* <DEDUP_REMOVED lines=43> */
.L_x_12242:
[----:B----4-:R-:W-:Y:S05]  /*1720*/  BSYNC B1 ;  /* 0x0000000000017941 */ /* 0x010fea0003800000 */
.L_x_12241:
[----:B------:R-:W-:Y:S01]  /*1730*/  BSSY B1, `(.L_x_12243) ;  /* 0x0000006000017945 */ /* 0x000fe20003800000 */
[----:B------:R-:W-:Y:S05]  /*1740*/  @!P6 BRA `(.L_x_12244) ;  /* 0x000000400000e947 */ /* 0x000fea0003800000 */
[----:B-----5:R-:W-:-:S05]  /*1750*/  PRMT R129, RZ, 0x7610, R116 ;  /* 0x00007610ff817816 */ /* 0x020fca0000000074 */
[----:B------:R-:W-:-:S04]  /*1760*/  FMUL.FTZ R152, R129, c[0x0][0x1ec] ;  /* 0x00007b0081987a20 */ /* 0x000fc80000410000 */
[----:B------:R-:W-:-:S04]  /*1770*/  FMUL.FTZ R129, R29, R152 ;  /* 0x000000981d817220 */ /* 0x000fc80000410000 */
[----:B------:R-:W-:Y:S02]  /*1780*/  @P5 FADD.FTZ R129, R101, R129 ;  /* 0x0000008165815221 */ /* 0x000fe40000010000 */
.L_x_12244:
[----:B------:R-:W-:Y:S05]  /*1790*/  BSYNC B1 ;  /* 0x0000000000017941 */ /* 0x000fea0003800000 */
.L_x_12243:
[----:B------:R-:W-:Y:S01]  /*17a0*/  BSSY B1, `(.L_x_12245) ;  /* 0x0000006000017945 */ /* 0x000fe20003800000 */
[----:B------:R-:W-:Y:S05]  /*17b0*/  @!P6 BRA `(.L_x_12246) ;  /* 0x000000400000e947 */ /* 0x000fea0003800000 */
[----:B-----5:R-:W-:-:S05]  /*17c0*/  PRMT R130, RZ, 0x5410, R117 ;  /* 0x00005410ff827816 */ /* 0x020fca0000000075 */
[----:B------:R-:W-:-:S04]  /*17d0*/  FMUL.FTZ R149, R130, c[0x0][0x1ec] ;  /* 0x00007b0082957a20 */ /* 0x000fc80000410000 */
[----:B------:R-:W-:-:S04]  /*17e0*/  FMUL.FTZ R130, R30, R149 ;  /* 0x000000951e827220 */ /* 0x000fc80000410000 */
[----:B------:R-:W-:Y:S02]  /*17f0*/  @P5 FADD.FTZ R130, R102, R130 ;  /* 0x0000008266825221 */ /* 0x000fe40000010000 */
.L_x_12246:
[----:B------:R-:W-:Y:S05]  /*1800*/  BSYNC B1 ;  /* 0x0000000000017941 */ /* 0x000fea0003800000 */
.L_x_12245:
[----:B------:R-:W-:Y:S01]  /*1810*/  BSSY B1, `(.L_x_12247) ;  /* 0x0000006000017945 */ /* 0x000fe20003800000 */
[----:B------:R-:W-:Y:S05]  /*1820*/  @!P6 BRA `(.L_x_12248) ;  /* 0x000000400000e947 */ /* 0x000fea0003800000 */
[----:B-----5:R-:W-:-:S05]  /*1830*/  PRMT R131, RZ, 0x7610, R117 ;  /* 0x00007610ff837816 */ /* 0x020fca0000000075 */
[----:B------:R-:W-:-:S04]  /*1840*/  FMUL.FTZ R152, R131, c[0x0][0x1ec] ;  /* 0x00007b0083987a20 */ /* 0x000fc80000410000 */
[----:B------:R-:W-:-:S04]  /*1850*/  FMUL.FTZ R131, R31, R152 ;  /* 0x000000981f837220 */ /* 0x000fc80000410000 */
[----:B------:R-:W-:Y:S02]  /*1860*/  @P5 FADD.FTZ R131, R103, R131 ;  /* 0x0000008367835221 */ /* 0x000fe40000010000 */
.L_x_12248:
[----:B------:R-:W-:Y:S05]  /*1870*/  BSYNC B1 ;  /* 0x0000000000017941 */ /* 0x000fea0003800000 */
.L_x_12247:
[----:B------:R-:W-:Y:S01]  /*1880*/  BSSY B1, `(.L_x_12249) ;  /* 0x0000006000017945 */ /* 0x000fe20003800000 */
[----:B------:R-:W-:Y:S05]  /*1890*/  @!P6 BRA `(.L_x_12250) ;  /* 0x000000400000e947 */ /* 0x000fea0003800000 */
[----:B-----5:R-:W-:-:S05]  /*18a0*/  PRMT R132, RZ, 0x5410, R118 ;  /* 0x00005410ff847816 */ /* 0x020fca0000000076 */
[----:B------:R-:W-:-:S04]  /*18b0*/  FMUL.FTZ R149, R132, c[0x0][0x1ec] ;  /* 0x00007b0084957a20 */ /* 0x000fc80000410000 */
[----:B------:R-:W-:-:S04]  /*18c0*/  FMUL.FTZ R132, R32, R149 ;  /* 0x0000009520847220 */ /* 0x000fc80000410000 */
[----:B------:R-:W-:Y:S02]  /*18d0*/  @P5 FADD.FTZ R132, R108, R132 ;  /* 0x000000846c845221 */ /* 0x000fe40000010000 */
.L_x_12250:
[----:B------:R-:W-:Y:S05]  /*18e0*/  BSYNC B1 ;  /* 0x0000000000017941 */ /* 0x000fea0003800000 */
.L_x_12249:
[----:B------:R-:W-:Y:S01]  /*18f0*/  BSSY B1, `(.L_x_12251) ;  /* 0x0000006000017945 */ /* 0x000fe20003800000 */
[----:B------:R-:W-:Y:S05]  /*1900*/  @!P6 BRA `(.L_x_12252) ;  /* 0x000000400000e947 */ /* 0x000fea0003800000 */
[----:B-----5:R-:W-:-:S05]  /*1910*/  PRMT R133, RZ, 0x7610, R118 ;  /* 0x00007610ff857816 */ /* 0x020fca0000000076 */
[----:B------:R-:W-:-:S04]  /*1920*/  FMUL.FTZ R152, R133, c[0x0][0x1ec] ;  /* 0x00007b0085987a20 */ /* 0x000fc80000410000 */
[----:B------:R-:W-:-:S04]  /*1930*/  FMUL.FTZ R133, R33, R152 ;  /* 0x0000009821857220 */ /* 0x000fc80000410000 */
[----:B------:R-:W-:Y:S02]  /*1940*/  @P5 FADD.FTZ R133, R109, R133 ;  /* 0x000000856d855221 */ /* 0x000fe40000010000 */
.L_x_12252:
[----:B------:R-:W-:Y:S05]  /*1950*/  BSYNC B1 ;  /* 0x0000000000017941 */ /* 0x000fea0003800000 */
.L_x_12251:
[----:B------:R-:W-:Y:S01]  /*1960*/  BSSY B1, `(.L_x_12253) ;  /* 0x0000006000017945 */ /* 0x000fe20003800000 */
[----:B------:R-:W-:Y:S05]  /*1970*/  @!P6 BRA `(.L_x_12254) ;  /* 0x000000400000e947 */ /* 0x000fea0003800000 */
[----:B-----5:R-:W-:-:S05]  /*1980*/  PRMT R134, RZ, 0x5410, R119 ;  /* 0x00005410ff867816 */ /* 0x020fca0000000077 */
[----:B------:R-:W-:-:S04]  /*1990*/  FMUL.FTZ R149, R134, c[0x0][0x1ec] ;  /* 0x00007b0086957a20 */ /* 0x000fc80000410000 */
[----:B------:R-:W-:-:S04]  /*19a0*/  FMUL.FTZ R134, R34, R149 ;  /* 0x0000009522867220 */ /* 0x000fc80000410000 */
[----:B------:R-:W-:Y:S02]  /*19b0*/  @P5 FADD.FTZ R134, R110, R134 ;  /* 0x000000866e865221 */ /* 0x000fe40000010000 */
.L_x_12254:
[----:B------:R-:W-:Y:S05]  /*19c0*/  BSYNC B1 ;  /* 0x0000000000017941 */ /* 0x000fea0003800000 */
.L_x_12253:
[----:B------:R-:W-:Y:S01]  /*19d0*/  BSSY B1, `(.L_x_12255) ;  /* 0x0000006000017945 */ /* 0x000fe20003800000 */
[----:B------:R-:W-:Y:S05]  /*19e0*/  @!P6 BRA `(.L_x_12256) ;  /* 0x000000400000e947 */ /* 0x000fea0003800000 */
[----:B-----5:R-:W-:-:S05]  /*19f0*/  PRMT R135, RZ, 0x7610, R119 ;  /* 0x00007610ff877816 */ /* 0x020fca0000000077 */
[----:B------:R-:W-:-:S04]  /*1a00*/  FMUL.FTZ R152, R135, c[0x0][0x1ec] ;  /* 0x00007b0087987a20 */ /* 0x000fc80000410000 */
[----:B------:R-:W-:-:S04]  /*1a10*/  FMUL.FTZ R135, R35, R152 ;  /* 0x0000009823877220 */ /* 0x000fc80000410000 */
[----:B------:R-:W-:Y:S02]  /*1a20*/  @P5 FADD.FTZ R135, R111, R135 ;  /* 0x000000876f875221 */ /* 0x000fe40000010000 */
.L_x_12256:
[----:B------:R-:W-:Y:S05]  /*1a30*/  BSYNC B1 ;  /* 0x0000000000017941 */ /* 0x000fea0003800000 */
.L_x_12255:
[----:B------:R1:W-:Y:S01]  /*1a40*/  STG.E.128 [R150.64], R128 ;  /* 0x0000008096007986 */ /* 0x0003e2000c101d04 */
[----:B------:R-:W-:Y:S02]  /*1a50*/  IADD3 R148, R148, 0x20, RZ ;  /* 0x0000002094947810 */ /* 0x000fe40007ffe0ff */
[----:B------:R-:W-:Y:S01]  /*1a60*/  IADD3 R147, R147, 0x20, RZ ;  /* 0x0000002093937810 */ /* 0x000fe20007ffe0ff */
[----:B------:R1:W-:Y:S04]  /*1a70*/  STG.E.128 [R150.64+0x10], R132 ;  /* 0x0000108496007986 */ /* 0x0003e8000c101d04 */
.L_x_12240:
[----:B------:R-:W-:Y:S05]  /*1a80*/  BSYNC B0 ;  /* 0x0000000000007941 */ /* 0x000fea0003800000 */
.L_x_12239:
[----:B------:R-:W-:Y:S01]  /*1a90*/  BSSY B0, `(.L_x_12257) ;  /* 0x0000060000007945 */ /* 0x000fe20003800000 */
[----:B------:R-:W-:Y:S05]  /*1aa0*/  @!P3 BRA `(.L_x_12258) ;  /* 0x000005e00000b947 */ /* 0x000fea0003800000 */
[----:B------:R-:W-:-:S04]  /*1ab0*/  ISETP.NE.U32.AND P0, PT, RZ, c[0x0][0x180], PT ;  /* 0x00006000ff007a0c */ /* 0x000fc80003f05070 */
[----:B------:R-:W-:-:S13]  /*1ac0*/  ISETP.NE.AND.EX P0, PT, RZ, c[0x0][0x184], PT, P0 ;  /* 0x00006100ff007a0c */ /* 0x000fda0003f05300 */
[----:B------:R-:W-:-:S05]  /*1ad0*/  @P0 MOV R138, 0x20 ;  /* 0x00000020008a0802 */ /* 0x000fca0000000f00 */
[----:B------:R-:W-:-:S05]  /*1ae0*/  @P0 IMAD.WIDE.U32 R138, R147, R138, c[0x0][0x180] ;  /* 0x00006000938a0625 */ /* 0x000fca00078e008a */
[----:B-1----:R-:W2:Y:S04]  /*1af0*/  @P0 LDG.E.128 R100, [R138.64] ;  /* 0x000000048a640981 */ /* 0x002ea8000c1e1d00 */
        /* <DEDUP_REMOVED lines=37> */
.L_x_12260:
[----:B----4-:R-:W-:Y:S05]  /*1d50*/  BSYNC B1 ;  /* 0x0000000000017941 */ /* 0x010fea0003800000 */
.L_x_12259:
[----:B------:R-:W-:Y:S01]  /*1d60*/  BSSY B1, `(.L_x_12261) ;  /* 0x0000006000017945 */ /* 0x000fe20003800000 */
[----:B------:R-:W-:Y:S05]  /*1d70*/  @!P5 BRA `(.L_x_12262) ;  /* 0x000000400000d947 */ /* 0x000fea0003800000 */
[----:B-----5:R-:W-:-:S05]  /*1d80*/  PRMT R137, RZ, 0x7610, R116 ;  /* 0x00007610ff897816 */ /* 0x020fca0000000074 */
[----:B------:R-:W-:-:S04]  /*1d90*/  FMUL.FTZ R148, R137, c[0x0][0x1ec] ;  /* 0x00007b0089947a20 */ /* 0x000fc80000410000 */
[----:B------:R-:W-:-:S04]  /*1da0*/  FMUL.FTZ R137, R5, R148 ;  /* 0x0000009405897220 */ /* 0x000fc80000410000 */
[----:B------:R-:W-:Y:S02]  /*1db0*/  @P0 FADD.FTZ R137, R101, R137 ;  /* 0x0000008965890221 */ /* 0x000fe40000010000 */
.L_x_12262:
[----:B------:R-:W-:Y:S05]  /*1dc0*/  BSYNC B1 ;  /* 0x0000000000017941 */ /* 0x000fea0003800000 */
.L_x_12261:
[----:B------:R-:W-:Y:S01]  /*1dd0*/  BSSY B1, `(.L_x_12263) ;  /* 0x0000006000017945 */ /* 0x000fe20003800000 */
[----:B------:R-:W-:Y:S05]  /*1de0*/  @!P5 BRA `(.L_x_12264) ;  /* 0x000000400000d947 */ /* 0x000fea0003800000 */
[----:B-----5:R-:W-:-:S05]  /*1df0*/  PRMT R138, RZ, 0x5410, R117 ;  /* 0x00005410ff8a7816 */ /* 0x020fca0000000075 */
[----:B------:R-:W-:-:S04]  /*1e00*/  FMUL.FTZ R149, R138, c[0x0][0x1ec] ;  /* 0x00007b008a957a20 */ /* 0x000fc80000410000 */
[----:B------:R-:W-:-:S04]  /*1e10*/  FMUL.FTZ R138, R6, R149 ;  /* 0x00000095068a7220 */ /* 0x000fc80000410000 */
[----:B------:R-:W-:Y:S02]  /*1e20*/  @P0 FADD.FTZ R138, R102, R138 ;  /* 0x0000008a668a0221 */ /* 0x000fe40000010000 */
.L_x_12264:
[----:B------:R-:W-:Y:S05]  /*1e30*/  BSYNC B1 ;  /* 0x0000000000017941 */ /* 0x000fea0003800000 */
.L_x_12263:
[----:B------:R-:W-:Y:S01]  /*1e40*/  BSSY B1, `(.L_x_12265) ;  /* 0x0000006000017945 */ /* 0x000fe20003800000 */
[----:B------:R-:W-:Y:S05]  /*1e50*/  @!P5 BRA `(.L_x_12266) ;  /* 0x000000400000d947 */ /* 0x000fea0003800000 */
[----:B-----5:R-:W-:-:S05]  /*1e60*/  PRMT R139, RZ, 0x7610, R117 ;  /* 0x00007610ff8b7816 */ /* 0x020fca0000000075 */
[----:B------:R-:W-:-:S04]  /*1e70*/  FMUL.FTZ R148, R139, c[0x0][0x1ec] ;  /* 0x00007b008b947a20 */ /* 0x000fc80000410000 */
[----:B------:R-:W-:-:S04]  /*1e80*/  FMUL.FTZ R139, R7, R148 ;  /* 0x00000094078b7220 */ /* 0x000fc80000410000 */
[----:B------:R-:W-:Y:S02]  /*1e90*/  @P0 FADD.FTZ R139, R103, R139 ;  /* 0x0000008b678b0221 */ /* 0x000fe40000010000 */
.L_x_12266:
[----:B------:R-:W-:Y:S05]  /*1ea0*/  BSYNC B1 ;  /* 0x0000000000017941 */ /* 0x000fea0003800000 */
.L_x_12265:
[----:B------:R-:W-:Y:S01]  /*1eb0*/  BSSY B1, `(.L_x_12267) ;  /* 0x0000006000017945 */ /* 0x000fe20003800000 */
[----:B------:R-:W-:Y:S05]  /*1ec0*/  @!P5 BRA `(.L_x_12268) ;  /* 0x000000400000d947 */ /* 0x000fea0003800000 */
[----:B-----5:R-:W-:-:S05]  /*1ed0*/  PRMT R140, RZ, 0x5410, R118 ;  /* 0x00005410ff8c7816 */ /* 0x020fca0000000076 */
[----:B------:R-:W-:-:S04]  /*1ee0*/  FMUL.FTZ R149, R140, c[0x0][0x1ec] ;  /* 0x00007b008c957a20 */ /* 0x000fc80000410000 */
[----:B------:R-:W-:-:S04]  /*1ef0*/  FMUL.FTZ R140, R8, R149 ;  /* 0x00000095088c7220 */ /* 0x000fc80000410000 */
[----:B------:R-:W-:Y:S02]  /*1f00*/  @P0 FADD.FTZ R140, R108, R140 ;  /* 0x0000008c6c8c0221 */ /* 0x000fe40000010000 */
.L_x_12268:
[----:B------:R-:W-:Y:S05]  /*1f10*/  BSYNC B1 ;  /* 0x0000000000017941 */ /* 0x000fea0003800000 */
.L_x_12267:
[----:B------:R-:W-:Y:S01]  /*1f20*/  BSSY B1, `(.L_x_12269) ;  /* 0x0000006000017945 */ /* 0x000fe20003800000 */
[----:B------:R-:W-:Y:S05]  /*1f30*/  @!P5 BRA `(.L_x_12270) ;  /* 0x000000400000d947 */ /* 0x000fea0003800000 */
[----:B-----5:R-:W-:-:S05]  /*1f40*/  PRMT R141, RZ, 0x7610, R118 ;  /* 0x00007610ff8d7816 */ /* 0x020fca0000000076 */
[----:B------:R-:W-:-:S04]  /*1f50*/  FMUL.FTZ R148, R141, c[0x0][0x1ec] ;  /* 0x00007b008d947a20 */ /* 0x000fc80000410000 */
[----:B------:R-:W-:-:S04]  /*1f60*/  FMUL.FTZ R141, R9, R148 ;  /* 0x00000094098d7220 */ /* 0x000fc80000410000 */
[----:B------:R-:W-:Y:S02]  /*1f70*/  @P0 FADD.FTZ R141, R109, R141 ;  /* 0x0000008d6d8d0221 */ /* 0x000fe40000010000 */
.L_x_12270:
[----:B------:R-:W-:Y:S05]  /*1f80*/  BSYNC B1 ;  /* 0x0000000000017941 */ /* 0x000fea0003800000 */
.L_x_12269:
[----:B------:R-:W-:Y:S01]  /*1f90*/  BSSY B1, `(.L_x_12271) ;  /* 0x0000006000017945 */ /* 0x000fe20003800000 */
[----:B------:R-:W-:Y:S05]  /*1fa0*/  @!P5 BRA `(.L_x_12272) ;  /* 0x000000400000d947 */ /* 0x000fea0003800000 */
[----:B-----5:R-:W-:-:S05]  /*1fb0*/  PRMT R142, RZ, 0x5410, R119 ;  /* 0x00005410ff8e7816 */ /* 0x020fca0000000077 */
[----:B------:R-:W-:-:S04]  /*1fc0*/  FMUL.FTZ R149, R142, c[0x0][0x1ec] ;  /* 0x00007b008e957a20 */ /* 0x000fc80000410000 */
[----:B------:R-:W-:-:S04]  /*1fd0*/  FMUL.FTZ R142, R10, R149 ;  /* 0x000000950a8e7220 */ /* 0x000fc80000410000 */
[----:B------:R-:W-:Y:S02]  /*1fe0*/  @P0 FADD.FTZ R142, R110, R142 ;  /* 0x0000008e6e8e0221 */ /* 0x000fe40000010000 */
.L_x_12272:
[----:B------:R-:W-:Y:S05]  /*1ff0*/  BSYNC B1 ;  /* 0x0000000000017941 */ /* 0x000fea0003800000 */
.L_x_12271:
[----:B------:R-:W-:Y:S01]  /*2000*/  BSSY B1, `(.L_x_12273) ;  /* 0x0000006000017945 */ /* 0x000fe20003800000 */
[----:B------:R-:W-:Y:S05]  /*2010*/  @!P5 BRA `(.L_x_12274) ;  /* 0x000000400000d947 */ /* 0x000fea0003800000 */
[----:B-----5:R-:W-:-:S05]  /*2020*/  PRMT R143, RZ, 0x7610, R119 ;  /* 0x00007610ff8f7816 */ /* 0x020fca0000000077 */
[----:B------:R-:W-:-:S04]  /*2030*/  FMUL.FTZ R148, R143, c[0x0][0x1ec] ;  /* 0x00007b008f947a20 */ /* 0x000fc80000410000 */
[----:B------:R-:W-:-:S04]  /*2040*/  FMUL.FTZ R143, R11, R148 ;  /* 0x000000940b8f7220 */ /* 0x000fc80000410000 */
[----:B------:R-:W-:Y:S02]  /*2050*/  @P0 FADD.FTZ R143, R111, R143 ;  /* 0x0000008f6f8f0221 */ /* 0x000fe40000010000 */
.L_x_12274:
[----:B------:R-:W-:Y:S05]  /*2060*/  BSYNC B1 ;  /* 0x0000000000017941 */ /* 0x000fea0003800000 */
.L_x_12273:
[----:B------:R1:W-:Y:S04]  /*2070*/  STG.E.128 [R146.64], R136 ;  /* 0x0000008892007986 */ /* 0x0003e8000c101d04 */
[----:B------:R1:W-:Y:S02]  /*2080*/  STG.E.128 [R146.64+0x10], R140 ;  /* 0x0000108c92007986 */ /* 0x0003e4000c101d04 */
.L_x_12258:
[----:B------:R-:W-:Y:S05]  /*2090*/  BSYNC B0 ;  /* 0x0000000000007941 */ /* 0x000fea0003800000 */
.L_x_12257:
[----:B-1----:R-:W-:Y:S01]  /*20a0*/  FADD.FTZ R146, RZ, R104 ;  /* 0x00000068ff927221 */ /* 0x002fe20000010000 */
        /* <DEDUP_REMOVED lines=38> */
.L_x_12287:
        /* <DEDUP_REMOVED lines=85> */
.L_x_12288:
[----:B------:R-:W-:Y:S01]  /*2860*/  FMUL.FTZ R147, R146, R146 ;  /* 0x0000009292937220 */ /* 0x000fe20000410000 */
[----:B------:R-:W-:Y:S01]  /*2870*/  ISETP.NE.AND P0, PT, RZ, UR6, PT ;  /* 0x00000006ff007c0c */ /* 0x000fe2000bf05270 */
[----:B--2---:R-:W-:Y:S01]  /*2880*/  FADD.FTZ R152, R152, R151 ;  /* 0x0000009798987221 */ /* 0x004fe20000010000 */
[----:B------:R-:W-:Y:S01]  /*2890*/  MOV R149, c[0x0][0x1e0] ;  /* 0x0000780000957a02 */ /* 0x000fe20000000f00 */
[----:B------:R-:W-:Y:S01]  /*28a0*/  BSSY B0, `(.L_x_12277) ;  /* 0x000009e000007945 */ /* 0x000fe20003800000 */
[----:B------:R-:W-:Y:S02]  /*28b0*/  FSEL R148, R147, RZ, P0 ;  /* 0x000000ff93947208 */ /* 0x000fe40000000000 */
[----:B------:R-:W-:Y:S01]  /*28c0*/  @!P6 LEA R150, P4, R0, c[0x0][0x1a0], 0x2 ;  /* 0x000068000096ea11 */ /* 0x000fe200078810ff */
[----:B------:R-:W-:-:S03]  /*28d0*/  FFMA.FTZ R147, R152, R149, c[0x0][0x228] ;  /* 0x00008a0098937623 */ /* 0x000fc60000010095 */
[C---:B-1----:R-:W-:Y:S01]  /*28e0*/  @!P6 LEA.HI.X R151, R0.reuse, c[0x0][0x1a4], R145, 0x2, P4 ;  /* 0x000069000097ea11 */ /* 0x042fe200020f1491 */
[----:B------:R-:W-:Y:S01]  /*28f0*/  FADD.FTZ R148, R147, R148 ;  /* 0x0000009493947221 */ /* 0x000fe20000010000 */
[----:B------:R-:W-:-:S03]  /*2900*/  @!P6 LEA R152, P4, R0, c[0x0][0x1a8], 0x2 ;  /* 0x00006a000098ea11 */ /* 0x000fc600078810ff */
[----:B------:R1:W-:Y:S01]  /*2910*/  @!P6 STG.E [R150.64], R146 ;  /* 0x000000929600e986 */ /* 0x0003e2000c101904 */
[----:B------:R-:W-:Y:S01]  /*2920*/  @!P6 LEA.HI.X R153, R0, c[0x0][0x1ac], R145, 0x2, P4 ;  /* 0x00006b000099ea11 */ /* 0x000fe200020f1491 */
[----:B------:R-:W2:Y:S01]  /*2930*/  MUFU.RSQ R148, R148 ;  /* 0x0000009400947308 */ /* 0x000ea20000001400 */
[----:B-----5:R-:W-:-:S03]  /*2940*/  ISETP.GE.AND P4, PT, R3, 0x1, PT ;  /* 0x000000010300780c */ /* 0x020fc60003f86270 */
[----:B--2---:R1:W-:Y:S10]  /*2950*/  @!P6 STG.E [R152.64], R148 ;  /* 0x000000949800e986 */ /* 0x0043f4000c101904 */
[----:B------:R-:W-:Y:S05]  /*2960*/  @!P4 BRA `(.L_x_12278) ;  /* 0x000009100000c947 */ /* 0x000fea0003800000 */
[----:B------:R-:W-:Y:S01]  /*2970*/  IADD3 R3, R3, -0x1, RZ ;  /* 0xffffffff03037810 */ /* 0x000fe20007ffe0ff */
[----:B------:R-:W-:Y:S01]  /*2980*/  BSSY B1, `(.L_x_12279) ;  /* 0x0000028000017945 */ /* 0x000fe20003800000 */
[----:B------:R-:W-:-:S02]  /*2990*/  LOP3.LUT R144, R144, 0x1f, RZ, 0xc0, !PT ;  /* 0x0000001f90907812 */ /* 0x000fc400078ec0ff */
[----:B------:R-:W-:Y:S01]  /*29a0*/  FSEL R149, R146, RZ, !P0 ;  /* 0x000000ff92957208 */ /* 0x000fe20004000000 */
[----:B------:R-:W-:-:S05]  /*29b0*/  IMAD R3, R3, c[0x0][0x168], RZ ;  /* 0x00005a0003037a24 */ /* 0x000fca00078e02ff */
[----:B-1----:R-:W-:-:S04]  /*29c0*/  SHF.R.S32.HI R150, RZ, 0x1f, R3 ;  /* 0x0000001fff967819 */ /* 0x002fc80000011403 */
[----:B------:R-:W-:-:S04]  /*29d0*/  LEA.HI R3, R150, R3, RZ, 0x3 ;  /* 0x0000000396037211 */ /* 0x000fc800078f18ff */
[----:B------:R-:W-:Y:S01]  /*29e0*/  LEA.HI.SX32 R3, R3, R144, 0x1d ;  /* 0x0000009003037211 */ /* 0x000fe200078feaff */
[----:B------:R-:W-:Y:S05]  /*29f0*/  @!P1 BRA `(.L_x_12280) ;  /* 0x0000020000009947 */ /* 0x000fea0003800000 */
[--C-:B------:R-:W-:Y:S02]  /*2a00*/  FADD.FTZ R147, R105, -R149.reuse ;  /* 0x8000009569937221 */ /* 0x100fe40000010000 */
        /* <DEDUP_REMOVED lines=31> */
.L_x_12280:
[----:B------:R-:W-:Y:S05]  /*2c00*/  BSYNC B1 ;  /* 0x0000000000017941 */ /* 0x000fea0003800000 */
.L_x_12279:
[----:B------:R-:W-:Y:S01]  /*2c10*/  ISETP.GE.U32.AND P0, PT, R2, 0x40, PT ;  /* 0x000000400200780c */ /* 0x000fe20003f06070 */
[----:B------:R-:W-:-:S12]  /*2c20*/  BSSY B1, `(.L_x_12281) ;  /* 0x0000022000017945 */ /* 0x000fd80003800000 */
[----:B------:R-:W-:Y:S05]  /*2c30*/  @!P0 BRA `(.L_x_12282) ;  /* 0x0000020000008947 */ /* 0x000fea0003800000 */
[--C-:B-1----:R-:W-:Y:S02]  /*2c40*/  FADD.FTZ R147, R121, -R149.reuse ;  /* 0x8000009579937221 */ /* 0x102fe40000010000 */
        /* <DEDUP_REMOVED lines=31> */
.L_x_12282:
[----:B------:R-:W-:Y:S05]  /*2e40*/  BSYNC B1 ;  /* 0x0000000000017941 */ /* 0x000fea0003800000 */
.L_x_12281:
[----:B------:R-:W-:Y:S01]  /*2e50*/  BSSY B1, `(.L_x_12283) ;  /* 0x0000022000017945 */ /* 0x000fe20003800000 */
        /* <DEDUP_REMOVED lines=33> */
.L_x_12284:
[----:B------:R-:W-:Y:S05]  /*3070*/  BSYNC B1 ;  /* 0x0000000000017941 */ /* 0x000fea0003800000 */
.L_x_12283:
[----:B------:R-:W-:Y:S05]  /*3080*/  @!P3 BRA `(.L_x_12278) ;  /* 0x000001f00000b947 */ /* 0x000fea0003800000 */
[--C-:B-1----:R-:W-:Y:S02]  /*3090*/  FADD.FTZ R145, R136, -R149.reuse ;  /* 0x8000009588917221 */ /* 0x102fe40000010000 */
        /* <DEDUP_REMOVED lines=30> */
.L_x_12278:
[----:B------:R-:W-:Y:S05]  /*3280*/  BSYNC B0 ;  /* 0x0000000000007941 */ /* 0x000fea0003800000 */
.L_x_12277:
[----:B------:R-:W-:-:S04]  /*3290*/  MOV R3, c[0x0][0x160] ;  /* 0x0000580000037a02 */ /* 0x000fc80000000f00 */
[----:B------:R-:W-:-:S04]  /*32a0*/  LEA R0, R3, R0, 0x2 ;  /* 0x0000000003007211 */ /* 0x000fc800078e10ff */
[----:B------:R-:W-:-:S13]  /*32b0*/  ISETP.GE.AND P0, PT, R0, c[0x0][0x164], PT ;  /* 0x0000590000007a0c */ /* 0x000fda0003f06270 */
[----:B01----:R-:W-:Y:S01]  /*32c0*/  @P0 CALL.REL.NOINC `(.L_x_12285) ;  /* 0x0000001000000944 */ /* 0x003fe20003c00000 */
[----:B------:R-:W-:Y:S05]  /*32d0*/  BRA `(.L_x_12286) ;  /* 0xffffd3e000007947 */ /* 0x000fea000383ffff */
.L_x_12285:
[----:B------:R-:W-:Y:S05]  /*32e0*/  EXIT ;  /* 0x000000000000794d */ /* 0x000fea0003800000 */
.L_x_12275:
[----:B------:R-:W-:Y:S01]  /*32f0*/  HFMA2.MMA R152, -RZ, RZ, 0, 5.9604644775390625e-08 ;  /* 0x00000001ff987435 */ /* 0x000fe200000001ff */
[----:B------:R-:W-:Y:S02]  /*3300*/  MOV R150, 0x1f ;  /* 0x0000001f00967802 */ /* 0x000fe40000000f00 */
[----:B------:R-:W-:Y:S02]  /*3310*/  MOV R153, 0xffffffff ;  /* 0xffffffff00997802 */ /* 0x000fe40000000f00 */
[----:B------:R-:W-:Y:S02]  /*3320*/  MOV R148, 0x3340 ;  /* 0x0000334000947802 */ /* 0x000fe40000000f00 */
[----:B0----5:R-:W-:Y:S05]  /*3330*/  CALL.REL.NOINC `($__internal_70_$__cuda_sm70_shflsync_bfly_p) ;  /* 0x000007b000007944 */ /* 0x021fea0003c00000 */
[----:B-1----:R-:W-:Y:S01]  /*3340*/  MOV R146, R152 ;  /* 0x0000009800927202 */ /* 0x002fe20000000f00 */
[----:B0-----:R-:W-:Y:S05]  /*3350*/  BRA `(.L_x_12287) ;  /* 0xffffefb000007947 */ /* 0x001fea000383ffff */
.L_x_12276:
[----:B------:R-:W-:Y:S01]  /*3360*/  HFMA2.MMA R152, -RZ, RZ, 0, 1.1920928955078125e-07 ;  /* 0x00000002ff987435 */ /* 0x000fe200000001ff */
[----:B------:R-:W-:Y:S02]  /*3370*/  MOV R150, 0x1f ;  /* 0x0000001f00967802 */ /* 0x000fe40000000f00 */
[----:B------:R-:W-:Y:S02]  /*3380*/  MOV R153, 0xffffffff ;  /* 0xffffffff00997802 */ /* 0x000fe40000000f00 */
[----:B------:R-:W-:-:S02]  /*3390*/  MOV R148, 0x33b0 ;  /* 0x000033b000947802 */ /* 0x000fc40000000f00 */
[----:B0----5:R-:W-:Y:S05]  /*33a0*/  CALL.REL.NOINC `($__internal_70_$__cuda_sm70_shflsync_bfly_p) ;  /* 0x0000074000007944 */ /* 0x021fea0003c00000 */
[----:B01----:R-:W-:Y:S01]  /*33b0*/  FADD.FTZ R147, R147, R152 ;  /* 0x0000009893937221 */ /* 0x003fe20000010000 */
[----:B------:R-:W-:Y:S01]  /*33c0*/  HFMA2.MMA R152, -RZ, RZ, 0, 2.384185791015625e-07 ;  /* 0x00000004ff987435 */ /* 0x000fe200000001ff */
[----:B------:R-:W-:-:S02]  /*33d0*/  MOV R150, 0x1f ;  /* 0x0000001f00967802 */ /* 0x000fc40000000f00 */
[----:B------:R-:W-:Y:S02]  /*33e0*/  MOV R153, 0xffffffff ;  /* 0xffffffff00997802 */ /* 0x000fe40000000f00 */
[----:B------:R-:W-:Y:S02]  /*33f0*/  MOV R148, 0x3410 ;  /* 0x0000341000947802 */ /* 0x000fe40000000f00 */
[----:B------:R-:W-:Y:S05]  /*3400*/  CALL.REL.NOINC `($__internal_70_$__cuda_sm70_shflsync_bfly_p) ;  /* 0x000006e000007944 */ /* 0x000fea0003c00000 */
[----:B01----:R-:W-:Y:S01]  /*3410*/  FADD.FTZ R147, R147, R152 ;  /* 0x0000009893937221 */ /* 0x003fe20000010000 */
[----:B------:R-:W-:Y:S01]  /*3420*/  HFMA2.MMA R152, -RZ, RZ, 0, 4.76837158203125e-07 ;  /* 0x00000008ff987435 */ /* 0x000fe200000001ff */
[----:B------:R-:W-:Y:S02]  /*3430*/  MOV R150, 0x1f ;  /* 0x0000001f00967802 */ /* 0x000fe40000000f00 */
[----:B------:R-:W-:Y:S02]  /*3440*/  MOV R153, 0xffffffff ;  /* 0xffffffff00997802 */ /* 0x000fe40000000f00 */
[----:B------:R-:W-:Y:S02]  /*3450*/  MOV R148, 0x3470 ;  /* 0x0000347000947802 */ /* 0x000fe40000000f00 */
[----:B------:R-:W-:Y:S05]  /*3460*/  CALL.REL.NOINC `($__internal_70_$__cuda_sm70_shflsync_bfly_p) ;  /* 0x0000068000007944 */ /* 0x000fea0003c00000 */
[----:B01----:R-:W-:Y:S01]  /*3470*/  FADD.FTZ R147, R147, R152 ;  /* 0x0000009893937221 */ /* 0x003fe20000010000 */
[----:B------:R-:W-:Y:S01]  /*3480*/  HFMA2.MMA R152, -RZ, RZ, 0, 9.5367431640625e-07 ;  /* 0x00000010ff987435 */ /* 0x000fe200000001ff */
[----:B------:R-:W-:-:S02]  /*3490*/  MOV R150, 0x1f ;  /* 0x0000001f00967802 */ /* 0x000fc40000000f00 */
[----:B------:R-:W-:Y:S02]  /*34a0*/  MOV R153, 0xffffffff ;  /* 0xffffffff00997802 */ /* 0x000fe40000000f00 */
[----:B------:R-:W-:Y:S02]  /*34b0*/  MOV R148, 0x34d0 ;  /* 0x000034d000947802 */ /* 0x000fe40000000f00 */
[----:B------:R-:W-:Y:S05]  /*34c0*/  CALL.REL.NOINC `($__internal_70_$__cuda_sm70_shflsync_bfly_p) ;  /* 0x0000062000007944 */ /* 0x000fea0003c00000 */
        /* <DEDUP_REMOVED lines=71> */
[----:B------:R-:W-:Y:S05]  /*3940*/  CALL.REL.NOINC `($__internal_70_$__cuda_sm70_shflsync_bfly_p) ;  /* 0x000001a000007944 */ /* 0x000fea0003c00000 */
[----:B01----:R-:W-:Y:S01]  /*3950*/  FADD.FTZ R147, R147, R152 ;  /* 0x0000009893937221 */ /* 0x003fe20000010000 */
[----:B------:R-:W-:Y:S01]  /*3960*/  HFMA2.MMA R152, -RZ, RZ, 0, 1.1920928955078125e-07 ;  /* 0x00000002ff987435 */ /* 0x000fe200000001ff */
[----:B------:R-:W-:Y:S02]  /*3970*/  MOV R150, 0x1f ;  /* 0x0000001f00967802 */ /* 0x000fe40000000f00 */
[----:B------:R-:W-:Y:S02]  /*3980*/  MOV R153, 0xffffffff ;  /* 0xffffffff00997802 */ /* 0x000fe40000000f00 */
[----:B------:R-:W-:Y:S02]  /*3990*/  MOV R148, 0x39b0 ;  /* 0x000039b000947802 */ /* 0x000fe40000000f00 */
[----:B------:R-:W-:Y:S05]  /*39a0*/  CALL.REL.NOINC `($__internal_70_$__cuda_sm70_shflsync_bfly_p) ;  /* 0x0000014000007944 */ /* 0x000fea0003c00000 */
[----:B01----:R-:W-:Y:S01]  /*39b0*/  FADD.FTZ R147, R147, R152 ;  /* 0x0000009893937221 */ /* 0x003fe20000010000 */
[----:B------:R-:W-:Y:S01]  /*39c0*/  HFMA2.MMA R152, -RZ, RZ, 0, 2.384185791015625e-07 ;  /* 0x00000004ff987435 */ /* 0x000fe200000001ff */
[----:B------:R-:W-:Y:S02]  /*39d0*/  MOV R150, 0x1f ;  /* 0x0000001f00967802 */ /* 0x000fe40000000f00 */
[----:B------:R-:W-:-:S02]  /*39e0*/  MOV R153, 0xffffffff ;  /* 0xffffffff00997802 */ /* 0x000fc40000000f00 */
        /* <DEDUP_REMOVED lines=8> */
[----:B-1----:R-:W-:Y:S01]  /*3a70*/  FADD.FTZ R151, R147, R152 ;  /* 0x0000009893977221 */ /* 0x002fe20000010000 */
[----:B------:R-:W-:Y:S01]  /*3a80*/  HFMA2.MMA R152, -RZ, RZ, 0, 9.5367431640625e-07 ;  /* 0x00000010ff987435 */ /* 0x000fe200000001ff */
[----:B0-----:R-:W-:Y:S02]  /*3a90*/  MOV R150, 0x1f ;  /* 0x0000001f00967802 */ /* 0x001fe40000000f00 */
[----:B------:R-:W-:-:S02]  /*3aa0*/  MOV R153, 0xffffffff ;  /* 0xffffffff00997802 */ /* 0x000fc40000000f00 */
[----:B------:R-:W-:Y:S02]  /*3ab0*/  MOV R147, R151 ;  /* 0x0000009700937202 */ /* 0x000fe40000000f00 */
[----:B------:R-:W-:Y:S02]  /*3ac0*/  MOV R148, 0x3ae0 ;  /* 0x00003ae000947802 */ /* 0x000fe40000000f00 */
[----:B------:R-:W-:Y:S05]  /*3ad0*/  CALL.REL.NOINC `($__internal_70_$__cuda_sm70_shflsync_bfly_p) ;  /* 0x0000001000007944 */ /* 0x000fea0003c00000 */
[----:B01----:R-:W-:Y:S05]  /*3ae0*/  BRA `(.L_x_12288) ;  /* 0xffffed7000007947 */ /* 0x003fea000383ffff */
        .weak           $__internal_70_$__cuda_sm70_shflsync_bfly_p
        .type           $__internal_70_$__cuda_sm70_shflsync_bfly_p,@function
        .size           $__internal_70_$__cuda_sm70_shflsync_bfly_p,(.L_x_29210 - $__internal_70_$__cuda_sm70_shflsync_bfly_p)
$__internal_70_$__cuda_sm70_shflsync_bfly_p:
[----:B------:R-:W-:Y:S01]  /*3af0*/  HFMA2.MMA R149, -RZ, RZ, 0, 0 ;  /* 0x00000000ff957435 */ /* 0x000fe200000001ff */
[----:B------:R-:W-:Y:S04]  /*3b00*/  WARPSYNC R153 ;  /* 0x0000009900007348 */ /* 0x000fe80003800000 */
[----:B------:R0:W1:Y:S01]  /*3b10*/  SHFL.BFLY PT, R152, R147, R152, R150 ;  /* 0x0c00009893987389 */ /* 0x00006200000e0096 */
[----:B------:R-:W-:Y:S05]  /*3b20*/  RET.REL.NODEC R148 `(_ZN10layer_norm13ln_fwd_kernelINS_13Kernel_traitsIf13__nv_bfloat16fS2_fjLj1024ELj1ELj4ELj1ELj16ENS_18Kernel_traits_baseILj1024EfS2_fS2_fjLj128EEEEELb0ELb1ELb1ELb0EEEvNS_9FwdParamsE) ;  /* 0xffffc4d094007950 */ /* 0x000fea0003c3ffff */
.L_x_12289:
        /* <DEDUP_REMOVED lines=13> */
.L_x_29210:


//--------------------- .text._ZN10layer_norm13ln_fwd_kernelINS_13Kernel_traitsIf13__nv_bfloat16fS2_fjLj1024ELj1ELj4ELj1ELj16ENS_18Kernel_traits_baseILj1024EfS2_fS2_fjLj128EEEEELb0ELb1ELb1ELb1EEEvNS_9FwdParamsE --------------------------
	.section	.text._ZN10layer_norm13ln_fwd_kernelINS_13Kernel_traitsIf13__nv_bfloat16fS2_fjLj1024ELj1ELj4ELj1ELj16ENS_18Kernel_traits_baseILj1024EfS2_fS2_fjLj128EEEEELb0ELb1ELb1ELb1EEEvNS_9FwdParamsE,"ax",@progbits
	.sectioninfo	@"SHI_REGISTERS=168"
	.align	128
        .global         _ZN10layer_norm13ln_fwd_kernelINS_13Kernel_traitsIf13__nv_bfloat16fS2_fjLj1024ELj1ELj4ELj1ELj16ENS_18Kernel_traits_baseILj1024EfS2_fS2_fjLj128EEEEELb0ELb1ELb1ELb1EEEvNS_9FwdParamsE
        .type           _ZN10layer_norm13ln_fwd_kernelINS_13Kernel_traitsIf13__nv_bfloat16fS2_fjLj1024ELj1ELj4ELj1ELj16ENS_18Kernel_traits_baseILj1024EfS2_fS2_fjLj128EEEEELb0ELb1ELb1ELb1EEEvNS_9FwdParamsE,@function
        .size           _ZN10layer_norm13ln_fwd_kernelINS_13Kernel_traitsIf13__nv_bfloat16fS2_fjLj1024ELj1ELj4ELj1ELj16ENS_18Kernel_traits_baseILj1024EfS2_fS2_fjLj128EEEEELb0ELb1ELb1ELb1EEEvNS_9FwdParamsE,(.L_x_29211 - _ZN10layer_norm13ln_fwd_kernelINS_13Kernel_traitsIf13__nv_bfloat16fS2_fjLj1024ELj1ELj4ELj1ELj16ENS_18Kernel_traits_baseILj1024EfS2_fS2_fjLj128EEEEELb0ELb1ELb1ELb1EEEvNS_9FwdParamsE)
        .other          _ZN10layer_norm13ln_fwd_kernelINS_13Kernel_traitsIf13__nv_bfloat16fS2_fjLj1024ELj1ELj4ELj1ELj16ENS_18Kernel_traits_baseILj1024EfS2_fS2_fjLj128EEEEELb0ELb1ELb1ELb1EEEvNS_9FwdParamsE,@"STO_CUDA_ENTRY STV_DEFAULT"
_ZN10layer_norm13ln_fwd_kernelINS_13Kernel_traitsIf13__nv_bfloat16fS2_fjLj1024ELj1ELj4ELj1ELj16ENS_18Kernel_traits_baseILj1024EfS2_fS2_fjLj128EEEEELb0ELb1ELb1ELb1EEEvNS_9FwdParamsE:
.text._ZN10layer_norm13ln_fwd_kernelINS_13Kernel_traitsIf13__nv_bfloat16fS2_fjLj1024ELj1ELj4ELj1ELj16ENS_18Kernel_traits_baseILj1024EfS2_fS2_fjLj128EEEEELb0ELb1ELb1ELb1EEEvNS_9FwdParamsE:
        /* <DEDUP_REMOVED lines=60> */
[----:B------:R-:W-:-:S02]  /*03c0*/  ULDC.U8 UR6, c[0x0][0x1f0] ;  /* 0x00007c0000067ab9 */ /* 0x000fc40000000000 */
.L_x_12359:
        /* <DEDUP_REMOVED lines=11> */
[----:B-1----:R1:W3:Y:S04]  /*0480*/  @P0 LDG.E.128 R100, [R118.64] ;  /* 0x0000000476640981 */ /* 0x0022e8000c1e1d00 */
[----:B------:R1:W4:Y:S01]  /*0490*/  @P0 LDG.E.128 R104, [R118.64+0x10] ;  /* 0x0000100476680981 */ /* 0x000322000c1e1d00 */
[----:B0-----:R-:W-:Y:S01]  /*04a0*/  IMAD.WIDE R114, R2, R117, c[0x0][0x1d8] ;  /* 0x0000760002727625 */ /* 0x001fe200078e0275 */
[----:B------:R-:W-:Y:S02]  /*04b0*/  HFMA2.MMA R116, -RZ, RZ, 0, 0 ;  /* 0x00000000ff747435 */ /* 0x000fe400000001ff */
[----:B------:R-:W-:Y:S01]  /*04c0*/  HFMA2.MMA R144, -RZ, RZ, 0, 1.9073486328125e-06 ;  /* 0x00000020ff907435 */ /* 0x000fe200000001ff */
[C---:B------:R-:W-:Y:S01]  /*04d0*/  IADD3 R123, R113.reuse, 0x20, RZ ;  /* 0x00000020717b7810 */ /* 0x040fe20007ffe0ff */
[----:B------:R-:W-:Y:S01]  /*04e0*/  BSSY B0, `(.L_x_12290) ;  /* 0x000002b000007945 */ /* 0x000fe20003800000 */
[----:B-----5:R0:W5:Y:S07]  /*04f0*/  LDG.E R3, [R114.64] ;  /* 0x0000000472037981 */ /* 0x02016e000c1e1900 */
[----:B0-----:R-:W-:Y:S01]  /*0500*/  IMAD.WIDE.U32 R114, R113, R144, c[0x0][0x188] ;  /* 0x0000620071727625 */ /* 0x001fe200078e0090 */
[----:B--2---:R-:W-:-:S02]  /*0510*/  ISETP.GE.AND P5, PT, R120, 0x1, PT ;  /* 0x000000017800780c */ /* 0x004fc40003fa6270 */
[----:B------:R-:W-:-:S11]  /*0520*/  ISETP.GT.AND P6, PT, R120, RZ, PT ;  /* 0x000000ff7800720c */ /* 0x000fd60003fc4270 */
[----:B------:R-:W-:Y:S02]  /*0530*/  @P5 IADD3 R112, R120, -0x1, RZ ;  /* 0xffffffff78705810 */ /* 0x000fe40007ffe0ff */
[----:B-1----:R-:W-:-:S03]  /*0540*/  @P5 MOV R119, 0x10 ;  /* 0x0000001000775802 */ /* 0x002fc60000000f00 */
[----:B------:R-:W-:Y:S01]  /*0550*/  @P5 IMAD R112, R112, c[0x0][0x168], RZ ;  /* 0x00005a0070705a24 */ /* 0x000fe200078e02ff */
[----:B------:R-:W-:Y:S02]  /*0560*/  @!P6 ISETP.NE.U32.AND P1, PT, RZ, c[0x0][0x180], PT ;  /* 0x00006000ff00ea0c */ /* 0x000fe40003f25070 */
[----:B------:R-:W-:Y:S02]  /*0570*/  @!P6 ISETP.NE.U32.AND P2, PT, RZ, c[0x0][0x180], PT ;  /* 0x00006000ff00ea0c */ /* 0x000fe40003f45070 */
[----:B------:R-:W-:Y:S02]  /*0580*/  @P5 SHF.R.S32.HI R117, RZ, 0x1f, R112 ;  /* 0x0000001fff755819 */ /* 0x000fe40000011470 */
[----:B------:R-:W-:Y:S02]  /*0590*/  @!P6 ISETP.NE.U32.AND P4, PT, RZ, c[0x0][0x180], PT ;  /* 0x00006000ff00ea0c */ /* 0x000fe40003f85070 */
[----:B------:R-:W-:Y:S02]  /*05a0*/  @!P6 ISETP.NE.U32.AND P3, PT, RZ, c[0x0][0x180], PT ;  /* 0x00006000ff00ea0c */ /* 0x000fe40003f65070 */
[----:B------:R-:W-:-:S02]  /*05b0*/  @P5 LEA.HI R117, R117, R112, RZ, 0x3 ;  /* 0x0000007075755211 */ /* 0x000fc400078f18ff */
[----:B------:R-:W-:Y:S02]  /*05c0*/  @!P6 ISETP.NE.AND.EX P1, PT, RZ, c[0x0][0x184], PT, P1 ;  /* 0x00006100ff00ea0c */ /* 0x000fe40003f25310 */
[----:B------:R-:W-:Y:S02]  /*05d0*/  @!P6 ISETP.NE.AND.EX P2, PT, RZ, c[0x0][0x184], PT, P2 ;  /* 0x00006100ff00ea0c */ /* 0x000fe40003f45320 */
[----:B------:R-:W-:Y:S02]  /*05e0*/  @!P6 ISETP.NE.AND.EX P4, PT, RZ, c[0x0][0x184], PT, P4 ;  /* 0x00006100ff00ea0c */ /* 0x000fe40003f85340 */
[----:B------:R-:W-:Y:S02]  /*05f0*/  @!P6 ISETP.NE.AND.EX P3, PT, RZ, c[0x0][0x184], PT, P3 ;  /* 0x00006100ff00ea0c */ /* 0x000fe40003f65330 */
[----:B------:R-:W-:Y:S02]  /*0600*/  @P5 LEA.HI.SX32 R116, R117, R0, 0x1d ;  /* 0x0000000075745211 */ /* 0x000fe400078feaff */
[----:B---3--:R-:W-:-:S02]  /*0610*/  @!P6 FSEL R141, R101, RZ, P1 ;  /* 0x000000ff658de208 */ /* 0x008fc40000800000 */
[----:B------:R-:W-:Y:S01]  /*0620*/  @!P6 FSEL R142, R102, RZ, P2 ;  /* 0x000000ff668ee208 */ /* 0x000fe20001000000 */
[----:B------:R-:W-:Y:S01]  /*0630*/  @P5 IMAD.WIDE.U32 R118, R116, R119, c[0x0][0x170] ;  /* 0x00005c0074765625 */ /* 0x000fe200078e0077 */
[----:B------:R-:W-:Y:S02]  /*0640*/  @!P6 FSEL R143, R103, RZ, P4 ;  /* 0x000000ff678fe208 */ /* 0x000fe40002000000 */
[----:B----4-:R-:W-:Y:S02]  /*0650*/  @!P6 FSEL R128, R104, RZ, P3 ;  /* 0x000000ff6880e208 */ /* 0x010fe40001800000 */
[----:B------:R-:W-:Y:S01]  /*0660*/  @!P6 ISETP.NE.U32.AND P1, PT, RZ, c[0x0][0x180], PT ;  /* 0x00006000ff00ea0c */ /* 0x000fe20003f25070 */
[----:B------:R0:W5:Y:S01]  /*0670*/  @P5 LDG.E.128 R108, [R118.64] ;  /* 0x00000004766c5981 */ /* 0x000162000c1e1d00 */
[----:B------:R-:W-:Y:S02]  /*0680*/  @!P6 ISETP.NE.U32.AND P2, PT, RZ, c[0x0][0x180], PT ;  /* 0x00006000ff00ea0c */ /* 0x000fe40003f45070 */
[----:B------:R-:W-:-:S02]  /*0690*/  @!P6 ISETP.NE.U32.AND P4, PT, RZ, c[0x0][0x180], PT ;  /* 0x00006000ff00ea0c */ /* 0x000fc40003f85070 */
[----:B------:R-:W-:Y:S02]  /*06a0*/  @!P6 ISETP.NE.U32.AND P3, PT, RZ, c[0x0][0x180], PT ;  /* 0x00006000ff00ea0c */ /* 0x000fe40003f65070 */
[----:B------:R-:W-:Y:S02]  /*06b0*/  @!P6 ISETP.NE.AND.EX P2, PT, RZ, c[0x0][0x184], PT, P2 ;  /* 0x00006100ff00ea0c */ /* 0x000fe40003f45320 */
[----:B------:R-:W-:Y:S01]  /*06c0*/  @!P6 ISETP.NE.AND.EX P4, PT, RZ, c[0x0][0x184], PT, P4 ;  /* 0x00006100ff00ea0c */ /* 0x000fe20003f85340 */
[----:B0-----:R-:W-:Y:S01]  /*06d0*/  @P0 IMAD.WIDE.U32 R118, R123, R144, c[0x0][0x180] ;  /* 0x000060007b760625 */ /* 0x001fe200078e0090 */
[----:B------:R-:W-:Y:S02]  /*06e0*/  @!P6 ISETP.NE.AND.EX P3, PT, RZ, c[0x0][0x184], PT, P3 ;  /* 0x00006100ff00ea0c */ /* 0x000fe40003f65330 */
[----:B------:R-:W-:Y:S02]  /*06f0*/  @!P6 ISETP.NE.AND.EX P1, PT, RZ, c[0x0][0x184], PT, P1 ;  /* 0x00006100ff00ea0c */ /* 0x000fe40003f25310 */
[----:B------:R-:W-:-:S02]  /*0700*/  @!P6 FSEL R129, R105, RZ, P2 ;  /* 0x000000ff6981e208 */ /* 0x000fc40001000000 */
[----:B------:R-:W-:Y:S02]  /*0710*/  @!P6 FSEL R130, R106, RZ, P4 ;  /* 0x000000ff6a82e208 */ /* 0x000fe40002000000 */
[----:B------:R-:W-:Y:S02]  /*0720*/  @!P6 FSEL R131, R107, RZ, P3 ;  /* 0x000000ff6b83e208 */ /* 0x000fe40001800000 */
[----:B------:R-:W-:Y:S01]  /*0730*/  @!P6 FSEL R140, R100, RZ, P1 ;  /* 0x000000ff648ce208 */ /* 0x000fe20000800000 */
[----:B------:R-:W-:Y:S05]  /*0740*/  @!P6 BRA `(.L_x_12291) ;  /* 0x000000400000e947 */ /* 0x000fea0003800000 */
[----:B-----5:R-:W-:-:S05]  /*0750*/  PRMT R112, RZ, 0x5410, R108 ;  /* 0x00005410ff707816 */ /* 0x020fca000000006c */
[----:B------:R-:W-:-:S04]  /*0760*/  FMUL.FTZ R117, R112, c[0x0][0x1ec] ;  /* 0x00007b0070757a20 */ /* 0x000fc80000410000 */
[----:B------:R-:W-:-:S04]  /*0770*/  FMUL.FTZ R140, R68, R117 ;  /* 0x00000075448c7220 */ /* 0x000fc80000410000 */
[----:B------:R-:W-:Y:S02]  /*0780*/  @P0 FADD.FTZ R140, R100, R140 ;  /* 0x0000008c648c0221 */ /* 0x000fe40000010000 */
.L_x_12291:
[----:B------:R-:W-:Y:S05]  /*0790*/  BSYNC B0 ;  /* 0x0000000000007941 */ /* 0x000fea0003800000 */
.L_x_12290:
[----:B------:R-:W-:Y:S01]  /*07a0*/  BSSY B0, `(.L_x_12292) ;  /* 0x0000006000007945 */ /* 0x000fe20003800000 */
[----:B------:R-:W-:Y:S05]  /*07b0*/  @!P6 BRA `(.L_x_12293) ;  /* 0x000000400000e947 */ /* 0x000fea0003800000 */
[----:B-----5:R-:W-:-:S05]  /*07c0*/  PRMT R112, RZ, 0x7610, R108 ;  /* 0x00007610ff707816 */ /* 0x020fca000000006c */
[----:B------:R-:W-:-:S04]  /*07d0*/  FMUL.FTZ R112, R112, c[0x0][0x1ec] ;  /* 0x00007b0070707a20 */ /* 0x000fc80000410000 */
[----:B------:R-:W-:-:S04]  /*07e0*/  FMUL.FTZ R141, R69, R112 ;  /* 0x00000070458d7220 */ /* 0x000fc80000410000 */
[----:B------:R-:W-:Y:S02]  /*07f0*/  @P0 FADD.FTZ R141, R101, R141 ;  /* 0x0000008d658d0221 */ /* 0x000fe40000010000 */
.L_x_12293:
[----:B------:R-:W-:Y:S05]  /*0800*/  BSYNC B0 ;  /* 0x0000000000007941 */ /* 0x000fea0003800000 */
.L_x_12292:
[----:B------:R-:W-:Y:S01]  /*0810*/  BSSY B0, `(.L_x_12294) ;  /* 0x0000006000007945 */ /* 0x000fe20003800000 */
[----:B------:R-:W-:Y:S05]  /*0820*/  @!P6 BRA `(.L_x_12295) ;  /* 0x000000400000e947 */ /* 0x000fea0003800000 */
[----:B-----5:R-:W-:-:S05]  /*0830*/  PRMT R112, RZ, 0x5410, R109 ;  /* 0x00005410ff707816 */ /* 0x020fca000000006d */
[----:B------:R-:W-:-:S04]  /*0840*/  FMUL.FTZ R117, R112, c[0x0][0x1ec] ;  /* 0x00007b0070757a20 */ /* 0x000fc80000410000 */
[----:B------:R-:W-:-:S04]  /*0850*/  FMUL.FTZ R142, R70, R117 ;  /* 0x00000075468e7220 */ /* 0x000fc80000410000 */
[----:B------:R-:W-:Y:S02]  /*0860*/  @P0 FADD.FTZ R142, R102, R142 ;  /* 0x0000008e668e0221 */ /* 0x000fe40000010000 */
.L_x_12295:
[----:B------:R-:W-:Y:S05]  /*0870*/  BSYNC B0 ;  /* 0x0000000000007941 */ /* 0x000fea0003800000 */
.L_x_12294:
[----:B------:R-:W-:Y:S01]  /*0880*/  BSSY B0, `(.L_x_12296) ;  /* 0x0000006000007945 */ /* 0x000fe20003800000 */
[----:B------:R-:W-:Y:S05]  /*0890*/  @!P6 BRA `(.L_x_12297) ;  /* 0x000000400000e947 */ /* 0x000fea0003800000 */
[----:B-----5:R-:W-:-:S05]  /*08a0*/  PRMT R112, RZ, 0x7610, R109 ;  /* 0x00007610ff707816 */ /* 0x020fca000000006d */
[----:B------:R-:W-:-:S04]  /*08b0*/  FMUL.FTZ R112, R112, c[0x0][0x1ec] ;  /* 0x00007b0070707a20 */ /* 0x000fc80000410000 */
[----:B------:R-:W-:-:S04]  /*08c0*/  FMUL.FTZ R143, R71, R112 ;  /* 0x00000070478f7220 */ /* 0x000fc80000410000 */
[----:B------:R-:W-:Y:S02]  /*08d0*/  @P0 FADD.FTZ R143, R103, R143 ;  /* 0x0000008f678f0221 */ /* 0x000fe40000010000 */
.L_x_12297:
[----:B------:R-:W-:Y:S05]  /*08e0*/  BSYNC B0 ;  /* 0x0000000000007941 */ /* 0x000fea0003800000 */
.L_x_12296:
[----:B------:R-:W-:Y:S01]  /*08f0*/  BSSY B0, `(.L_x_12298) ;  /* 0x0000006000007945 */ /* 0x000fe20003800000 */
[----:B------:R-:W-:Y:S05]  /*0900*/  @!P6 BRA `(.L_x_12299) ;  /* 0x000000400000e947 */ /* 0x000fea0003800000 */
[----:B-----5:R-:W-:-:S05]  /*0910*/  PRMT R112, RZ, 0x5410, R110 ;  /* 0x00005410ff707816 */ /* 0x020fca000000006e */
[----:B------:R-:W-:-:S04]  /*0920*/  FMUL.FTZ R117, R112, c[0x0][0x1ec] ;  /* 0x00007b0070757a20 */ /* 0x000fc80000410000 */
[----:B------:R-:W-:-:S04]  /*0930*/  FMUL.FTZ R128, R72, R117 ;  /* 0x0000007548807220 */ /* 0x000fc80000410000 */
[----:B------:R-:W-:Y:S02]  /*0940*/  @P0 FADD.FTZ R128, R104, R128 ;  /* 0x0000008068800221 */ /* 0x000fe40000010000 */
.L_x_12299:
[----:B------:R-:W-:Y:S05]  /*0950*/  BSYNC B0 ;  /* 0x0000000000007941 */ /* 0x000fea0003800000 */
.L_x_12298:
[----:B------:R-:W-:Y:S01]  /*0960*/  BSSY B0, `(.L_x_12300) ;  /* 0x0000006000007945 */ /* 0x000fe20003800000 */
[----:B------:R-:W-:Y:S05]  /*0970*/  @!P6 BRA `(.L_x_12301) ;  /* 0x000000400000e947 */ /* 0x000fea0003800000 */
[----:B-----5:R-:W-:-:S05]  /*0980*/  PRMT R112, RZ, 0x7610, R110 ;  /* 0x00007610ff707816 */ /* 0x020fca000000006e */
[----:B------:R-:W-:-:S04]  /*0990*/  FMUL.FTZ R112, R112, c[0x0][0x1ec] ;  /* 0x00007b0070707a20 */ /* 0x000fc80000410000 */
[----:B------:R-:W-:-:S04]  /*09a0*/  FMUL.FTZ R129, R73, R112 ;  /* 0x0000007049817220 */ /* 0x000fc80000410000 */
[----:B------:R-:W-:Y:S02]  /*09b0*/  @P0 FADD.FTZ R129, R105, R129 ;  /* 0x0000008169810221 */ /* 0x000fe40000010000 */
.L_x_12301:
[----:B------:R-:W-:Y:S05]  /*09c0*/  BSYNC B0 ;  /* 0x0000000000007941 */ /* 0x000fea0003800000 */
.L_x_12300:
[----:B------:R-:W-:Y:S01]  /*09d0*/  BSSY B0, `(.L_x_12302) ;  /* 0x0000006000007945 */ /* 0x000fe20003800000 */
[----:B------:R-:W-:Y:S05]  /*09e0*/  @!P6 BRA `(.L_x_12303) ;  /* 0x000000400000e947 */ /* 0x000fea0003800000 */
[----:B-----5:R-:W-:-:S05]  /*09f0*/  PRMT R112, RZ, 0x5410, R111 ;  /* 0x00005410ff707816 */ /* 0x020fca000000006f */
[----:B------:R-:W-:-:S04]  /*0a00*/  FMUL.FTZ R117, R112, c[0x0][0x1ec] ;  /* 0x00007b0070757a20 */ /* 0x000fc80000410000 */
[----:B------:R-:W-:-:S04]  /*0a10*/  FMUL.FTZ R130, R74, R117 ;  /* 0x000000754a827220 */ /* 0x000fc80000410000 */
[----:B------:R-:W-:Y:S02]  /*0a20*/  @P0 FADD.FTZ R130, R106, R130 ;  /* 0x000000826a820221 */ /* 0x000fe40000010000 */
.L_x_12303:
[----:B------:R-:W-:Y:S05]  /*0a30*/  BSYNC B0 ;  /* 0x0000000000007941 */ /* 0x000fea0003800000 */
.L_x_12302:
[----:B------:R-:W-:Y:S01]  /*0a40*/  BSSY B0, `(.L_x_12304) ;  /* 0x0000006000007945 */ /* 0x000fe20003800000 */
[----:B------:R-:W-:Y:S05]  /*0a50*/  @!P6 BRA `(.L_x_12305) ;  /* 0x000000400000e947 */ /* 0x000fea0003800000 */
[----:B-----5:R-:W-:-:S05]  /*0a60*/  PRMT R112, RZ, 0x7610, R111 ;  /* 0x00007610ff707816 */ /* 0x020fca000000006f */
[----:B------:R-:W-:-:S04]  /*0a70*/  FMUL.FTZ R112, R112, c[0x0][0x1ec] ;  /* 0x00007b0070707a20 */ /* 0x000fc80000410000 */
[----:B------:R-:W-:-:S04]  /*0a80*/  FMUL.FTZ R131, R75, R112 ;  /* 0x000000704b837220 */ /* 0x000fc80000410000 */
[----:B------:R-:W-:Y:S02]  /*0a90*/  @P0 FADD.FTZ R131, R107, R131 ;  /* 0x000000836b830221 */ /* 0x000fe40000010000 */
.L_x_12305:
[----:B------:R-:W-:Y:S05]  /*0aa0*/  BSYNC B0 ;  /* 0x0000000000007941 */ /* 0x000fea0003800000 */
.L_x_12304:
[----:B------:R-:W-:Y:S04]  /*0ab0*/  STG.E.128 [R114.64], R140 ;  /* 0x0000008c72007986 */ /* 0x000fe8000c101d04 */
[----:B------:R0:W-:Y:S04]  /*0ac0*/  STG.E.128 [R114.64+0x10], R128 ;  /* 0x0000108072007986 */ /* 0x0001e8000c101d04 */
[----:B------:R1:W2:Y:S04]  /*0ad0*/  @P0 LDG.E.128 R100, [R118.64] ;  /* 0x0000000476640981 */ /* 0x0002a8000c1e1d00 */
        /* <DEDUP_REMOVED lines=13> */
[----:B0-----:R-:W-:Y:S01]  /*0bb0*/  IMAD.WIDE.U32 R114, R123, R144, c[0x0][0x188] ;  /* 0x000062007b727625 */ /* 0x001fe200078e0090 */
[----:B------:R-:W-:-:S02]  /*0bc0*/  @!P6 ISETP.NE.AND.EX P3, PT, RZ, c[0x0][0x184], PT, P3 ;  /* 0x00006100ff00ea0c */ /* 0x000fc40003f65330 */
[----:B------:R-:W-:-:S05]  /*0bd0*/  IADD3 R117, R113, 0x40, RZ ;  /* 0x0000004071757810 */ /* 0x000fca0007ffe0ff */
[----:B-1----:R-:W-:Y:S01]  /*0be0*/  @P0 IMAD.WIDE.U32 R118, R117, R144, c[0x0][0x180] ;  /* 0x0000600075760625 */ /* 0x002fe200078e0090 */
[----:B--2---:R-:W-:Y:S02]  /*0bf0*/  @!P6 FSEL R133, R101, RZ, P1 ;  /* 0x000000ff6585e208 */ /* 0x004fe40000800000 */
[----:B------:R-:W-:Y:S02]  /*0c00*/  @!P6 FSEL R134, R102, RZ, P2 ;  /* 0x000000ff6686e208 */ /* 0x000fe40001000000 */
        /* <DEDUP_REMOVED lines=19> */
.L_x_12307:
[----:B------:R-:W-:Y:S05]  /*0d40*/  BSYNC B0 ;  /* 0x0000000000007941 */ /* 0x000fea0003800000 */
.L_x_12306:
[----:B------:R-:W-:Y:S01]  /*0d50*/  BSSY B0, `(.L_x_12308) ;  /* 0x0000006000007945 */ /* 0x000fe20003800000 */
[----:B------:R-:W-:Y:S05]  /*0d60*/  @!P6 BRA `(.L_x_12309) ;  /* 0x000000400000e947 */ /* 0x000fea0003800000 */
[----:B-----5:R-:W-:-:S05]  /*0d70*/  PRMT R112, RZ, 0x7610, R108 ;  /* 0x00007610ff707816 */ /* 0x020fca000000006c */
[----:B------:R-:W-:-:S04]  /*0d80*/  FMUL.FTZ R112, R112, c[0x0][0x1ec] ;  /* 0x00007b0070707a20 */ /* 0x000fc80000410000 */
[----:B------:R-:W-:-:S04]  /*0d90*/  FMUL.FTZ R133, R77, R112 ;  /* 0x000000704d857220 */ /* 0x000fc80000410000 */
[----:B------:R-:W-:Y:S02]  /*0da0*/  @P0 FADD.FTZ R133, R101, R133 ;  /* 0x0000008565850221 */ /* 0x000fe40000010000 */
.L_x_12309:
[----:B------:R-:W-:Y:S05]  /*0db0*/  BSYNC B0 ;  /* 0x0000000000007941 */ /* 0x000fea0003800000 */
.L_x_12308:
[----:B------:R-:W-:Y:S01]  /*0dc0*/  BSSY B0, `(.L_x_12310) ;  /* 0x0000006000007945 */ /* 0x000fe20003800000 */
[----:B------:R-:W-:Y:S05]  /*0dd0*/  @!P6 BRA `(.L_x_12311) ;  /* 0x000000400000e947 */ /* 0x000fea0003800000 */
[----:B-----5:R-:W-:-:S05]  /*0de0*/  PRMT R112, RZ, 0x5410, R109 ;  /* 0x00005410ff707816 */ /* 0x020fca000000006d */
[----:B------:R-:W-:-:S04]  /*0df0*/  FMUL.FTZ R125, R112, c[0x0][0x1ec] ;  /* 0x00007b00707d7a20 */ /* 0x000fc80000410000 */
[----:B------:R-:W-:-:S04]  /*0e00*/  FMUL.FTZ R134, R78, R125 ;  /* 0x0000007d4e867220 */ /* 0x000fc80000410000 */
[----:B------:R-:W-:Y:S02]  /*0e10*/  @P0 FADD.FTZ R134, R102, R134 ;  /* 0x0000008666860221 */ /* 0x000fe40000010000 */
.L_x_12311:
[----:B------:R-:W-:Y:S05]  /*0e20*/  BSYNC B0 ;  /* 0x0000000000007941 */ /* 0x000fea0003800000 */
.L_x_12310:
[----:B------:R-:W-:Y:S01]  /*0e30*/  BSSY B0, `(.L_x_12312) ;  /* 0x0000006000007945 */ /* 0x000fe20003800000 */
[----:B------:R-:W-:Y:S05]  /*0e40*/  @!P6 BRA `(.L_x_12313) ;  /* 0x000000400000e947 */ /* 0x000fea0003800000 */
[----:B-----5:R-:W-:-:S05]  /*0e50*/  PRMT R112, RZ, 0x7610, R109 ;  /* 0x00007610ff707816 */ /* 0x020fca000000006d */
[----:B------:R-:W-:-:S04]  /*0e60*/  FMUL.FTZ R112, R112, c[0x0][0x1ec] ;  /* 0x00007b0070707a20 */ /* 0x000fc80000410000 */
[----:B------:R-:W-:-:S04]  /*0e70*/  FMUL.FTZ R135, R79, R112 ;  /* 0x000000704f877220 */ /* 0x000fc80000410000 */
[----:B------:R-:W-:Y:S02]  /*0e80*/  @P0 FADD.FTZ R135, R103, R135 ;  /* 0x0000008767870221 */ /* 0x000fe40000010000 */
.L_x_12313:
[----:B------:R-:W-:Y:S05]  /*0e90*/  BSYNC B0 ;  /* 0x0000000000007941 */ /* 0x000fea0003800000 */
.L_x_12312:
[----:B------:R-:W-:Y:S01]  /*0ea0*/  BSSY B0, `(.L_x_12314) ;  /* 0x0000006000007945 */ /* 0x000fe20003800000 */
[----:B------:R-:W-:Y:S05]  /*0eb0*/  @!P6 BRA `(.L_x_12315) ;  /* 0x000000400000e947 */ /* 0x000fea0003800000 */
[----:B-----5:R-:W-:-:S05]  /*0ec0*/  PRMT R112, RZ, 0x5410, R110 ;  /* 0x00005410ff707816 */ /* 0x020fca000000006e */
[----:B------:R-:W-:-:S04]  /*0ed0*/  FMUL.FTZ R125, R112, c[0x0][0x1ec] ;  /* 0x00007b00707d7a20 */ /* 0x000fc80000410000 */
[----:B------:R-:W-:-:S04]  /*0ee0*/  FMUL.FTZ R120, R80, R125 ;  /* 0x0000007d50787220 */ /* 0x000fc80000410000 */
[----:B------:R-:W-:Y:S02]  /*0ef0*/  @P0 FADD.FTZ R120, R104, R120 ;  /* 0x0000007868780221 */ /* 0x000fe40000010000 */
.L_x_12315:
[----:B------:R-:W-:Y:S05]  /*0f00*/  BSYNC B0 ;  /* 0x0000000000007941 */ /* 0x000fea0003800000 */
.L_x_12314:
[----:B------:R-:W-:Y:S01]  /*0f10*/  BSSY B0, `(.L_x_12316) ;  /* 0x0000006000007945 */ /* 0x000fe20003800000 */
[----:B------:R-:W-:Y:S05]  /*0f20*/  @!P6 BRA `(.L_x_12317) ;  /* 0x000000400000e947 */ /* 0x000fea0003800000 */
[----:B-----5:R-:W-:-:S05]  /*0f30*/  PRMT R112, RZ, 0x7610, R110 ;  /* 0x00007610ff707816 */ /* 0x020fca000000006e */
[----:B------:R-:W-:-:S04]  /*0f40*/  FMUL.FTZ R112, R112, c[0x0][0x1ec] ;  /* 0x00007b0070707a20 */ /* 0x000fc80000410000 */
[----:B------:R-:W-:-:S04]  /*0f50*/  FMUL.FTZ R121, R81, R112 ;  /* 0x0000007051797220 */ /* 0x000fc80000410000 */
[----:B------:R-:W-:Y:S02]  /*0f60*/  @P0 FADD.FTZ R121, R105, R121 ;  /* 0x0000007969790221 */ /* 0x000fe40000010000 */
.L_x_12317:
[----:B------:R-:W-:Y:S05]  /*0f70*/  BSYNC B0 ;  /* 0x0000000000007941 */ /* 0x000fea0003800000 */
.L_x_12316:
[----:B------:R-:W-:Y:S01]  /*0f80*/  BSSY B0, `(.L_x_12318) ;  /* 0x0000006000007945 */ /* 0x000fe20003800000 */
[----:B------:R-:W-:Y:S05]  /*0f90*/  @!P6 BRA `(.L_x_12319) ;  /* 0x000000400000e947 */ /* 0x000fea0003800000 */
[----:B-----5:R-:W-:-:S05]  /*0fa0*/  PRMT R112, RZ, 0x5410, R111 ;  /* 0x00005410ff707816 */ /* 0x020fca000000006f */
[----:B------:R-:W-:-:S04]  /*0fb0*/  FMUL.FTZ R125, R112, c[0x0][0x1ec] ;  /* 0x00007b00707d7a20 */ /* 0x000fc80000410000 */
[----:B------:R-:W-:-:S04]  /*0fc0*/  FMUL.FTZ R122, R82, R125 ;  /* 0x0000007d527a7220 */ /* 0x000fc80000410000 */
[----:B------:R-:W-:Y:S02]  /*0fd0*/  @P0 FADD.FTZ R122, R106, R122 ;  /* 0x0000007a6a7a0221 */ /* 0x000fe40000010000 */
.L_x_12319:
[----:B------:R-:W-:Y:S05]  /*0fe0*/  BSYNC B0 ;  /* 0x0000000000007941 */ /* 0x000fea0003800000 */
.L_x_12318:
[----:B------:R-:W-:Y:S01]  /*0ff0*/  BSSY B0, `(.L_x_12320) ;  /* 0x0000006000007945 */ /* 0x000fe20003800000 */
[----:B------:R-:W-:Y:S05]  /*1000*/  @!P6 BRA `(.L_x_12321) ;  /* 0x000000400000e947 */ /* 0x000fea0003800000 */
[----:B-----5:R-:W-:-:S05]  /*1010*/  PRMT R112, RZ, 0x7610, R111 ;  /* 0x00007610ff707816 */ /* 0x020fca000000006f */
[----:B------:R-:W-:-:S04]  /*1020*/  FMUL.FTZ R112, R112, c[0x0][0x1ec] ;  /* 0x00007b0070707a20 */ /* 0x000fc80000410000 */
[----:B------:R-:W-:-:S04]  /*1030*/  FMUL.FTZ R123, R83, R112 ;  /* 0x00000070537b7220 */ /* 0x000fc80000410000 */
[----:B------:R-:W-:Y:S02]  /*1040*/  @P0 FADD.FTZ R123, R107, R123 ;  /* 0x0000007b6b7b0221 */ /* 0x000fe40000010000 */
.L_x_12321:
[----:B------:R-:W-:Y:S05]  /*1050*/  BSYNC B0 ;  /* 0x0000000000007941 */ /* 0x000fea0003800000 */
.L_x_12320:
        /* <DEDUP_REMOVED lines=16> */
[----:B-1----:R-:W-:Y:S01]  /*1160*/  IMAD.WIDE.U32 R118, R117, R144, c[0x0][0x188] ;  /* 0x0000620075767625 */ /* 0x002fe200078e0090 */
[----:B------:R-:W-:-:S02]  /*1170*/  @!P6 ISETP.NE.AND.EX P3, PT, RZ, c[0x0][0x184], PT, P3 ;  /* 0x00006100ff00ea0c */ /* 0x000fc40003f65330 */
[----:B------:R-:W-:-:S05]  /*1180*/  IADD3 R145, R113, 0x60, RZ ;  /* 0x0000006071917810 */ /* 0x000fca0007ffe0ff */
[----:B------:R-:W-:Y:S01]  /*1190*/  @P0 IMAD.WIDE.U32 R136, R145, R144, c[0x0][0x180] ;  /* 0x0000600091880625 */ /* 0x000fe200078e0090 */
[----:B--2---:R-:W-:Y:S02]  /*11a0*/  @!P6 FSEL R125, R101, RZ, P1 ;  /* 0x000000ff657de208 */ /* 0x004fe40000800000 */
[----:B----4-:R-:W-:Y:S02]  /*11b0*/  @!P6 FSEL R126, R102, RZ, P2 ;  /* 0x000000ff667ee208 */ /* 0x010fe40001000000 */
        /* <DEDUP_REMOVED lines=19> */
.L_x_12323:
[----:B------:R-:W-:Y:S05]  /*12f0*/  BSYNC B0 ;  /* 0x0000000000007941 */ /* 0x000fea0003800000 */
.L_x_12322:
[----:B------:R-:W-:Y:S01]  /*1300*/  BSSY B0, `(.L_x_12324) ;  /* 0x0000006000007945 */ /* 0x000fe20003800000 */
[----:B------:R-:W-:Y:S05]  /*1310*/  @!P6 BRA `(.L_x_12325) ;  /* 0x000000400000e947 */ /* 0x000fea0003800000 */
[----:B-----5:R-:W-:-:S05]  /*1320*/  PRMT R117, RZ, 0x7610, R108 ;  /* 0x00007610ff757816 */ /* 0x020fca000000006c */
[----:B------:R-:W-:-:S04]  /*1330*/  FMUL.FTZ R138, R117, c[0x0][0x1ec] ;  /* 0x00007b00758a7a20 */ /* 0x000fc80000410000 */
[----:B------:R-:W-:-:S04]  /*1340*/  FMUL.FTZ R125, R85, R138 ;  /* 0x0000008a557d7220 */ /* 0x000fc80000410000 */
[----:B------:R-:W-:Y:S02]  /*1350*/  @P0 FADD.FTZ R125, R101, R125 ;  /* 0x0000007d657d0221 */ /* 0x000fe40000010000 */
.L_x_12325:
[----:B------:R-:W-:Y:S05]  /*1360*/  BSYNC B0 ;  /* 0x0000000000007941 */ /* 0x000fea0003800000 */
.L_x_12324:
[----:B------:R-:W-:Y:S01]  /*1370*/  BSSY B0, `(.L_x_12326) ;  /* 0x0000006000007945 */ /* 0x000fe20003800000 */
[----:B------:R-:W-:Y:S05]  /*1380*/  @!P6 BRA `(.L_x_12327) ;  /* 0x000000400000e947 */ /* 0x000fea0003800000 */
[----:B-----5:R-:W-:-:S05]  /*1390*/  PRMT R117, RZ, 0x5410, R109 ;  /* 0x00005410ff757816 */ /* 0x020fca000000006d */
[----:B------:R-:W-:-:S04]  /*13a0*/  FMUL.FTZ R117, R117, c[0x0][0x1ec] ;  /* 0x00007b0075757a20 */ /* 0x000fc80000410000 */
[----:B------:R-:W-:-:S04]  /*13b0*/  FMUL.FTZ R126, R86, R117 ;  /* 0x00000075567e7220 */ /* 0x000fc80000410000 */
[----:B------:R-:W-:Y:S02]  /*13c0*/  @P0 FADD.FTZ R126, R102, R126 ;  /* 0x0000007e667e0221 */ /* 0x000fe40000010000 */
.L_x_12327:
[----:B------:R-:W-:Y:S05]  /*13d0*/  BSYNC B0 ;  /* 0x0000000000007941 */ /* 0x000fea0003800000 */
.L_x_12326:
[----:B------:R-:W-:Y:S01]  /*13e0*/  BSSY B0, `(.L_x_12328) ;  /* 0x0000006000007945 */ /* 0x000fe20003800000 */
[----:B------:R-:W-:Y:S05]  /*13f0*/  @!P6 BRA `(.L_x_12329) ;  /* 0x000000400000e947 */ /* 0x000fea0003800000 */
[----:B-----5:R-:W-:-:S05]  /*1400*/  PRMT R117, RZ, 0x7610, R109 ;  /* 0x00007610ff757816 */ /* 0x020fca000000006d */
[----:B------:R-:W-:-:S04]  /*1410*/  FMUL.FTZ R138, R117, c[0x0][0x1ec] ;  /* 0x00007b00758a7a20 */ /* 0x000fc80000410000 */
[----:B------:R-:W-:-:S04]  /*1420*/  FMUL.FTZ R127, R87, R138 ;  /* 0x0000008a577f7220 */ /* 0x000fc80000410000 */
[----:B------:R-:W-:Y:S02]  /*1430*/  @P0 FADD.FTZ R127, R103, R127 ;  /* 0x0000007f677f0221 */ /* 0x000fe40000010000 */
.L_x_12329:
[----:B------:R-:W-:Y:S05]  /*1440*/  BSYNC B0 ;  /* 0x0000000000007941 */ /* 0x000fea0003800000 */
.L_x_12328:
[----:B------:R-:W-:Y:S01]  /*1450*/  BSSY B0, `(.L_x_12330) ;  /* 0x0000006000007945 */ /* 0x000fe20003800000 */
[----:B------:R-:W-:Y:S05]  /*1460*/  @!P6 BRA `(.L_x_12331) ;  /* 0x000000400000e947 */ /* 0x000fea0003800000 */
[----:B-----5:R-:W-:-:S05]  /*1470*/  PRMT R112, RZ, 0x5410, R110 ;  /* 0x00005410ff707816 */ /* 0x020fca000000006e */
[----:B------:R-:W-:-:S04]  /*1480*/  FMUL.FTZ R117, R112, c[0x0][0x1ec] ;  /* 0x00007b0070757a20 */ /* 0x000fc80000410000 */
[----:B------:R-:W-:-:S04]  /*1490*/  FMUL.FTZ R112, R88, R117 ;  /* 0x0000007558707220 */ /* 0x000fc80000410000 */
[----:B------:R-:W-:Y:S02]  /*14a0*/  @P0 FADD.FTZ R112, R104, R112 ;  /* 0x0000007068700221 */ /* 0x000fe40000010000 */
.L_x_12331:
[----:B------:R-:W-:Y:S05]  /*14b0*/  BSYNC B0 ;  /* 0x0000000000007941 */ /* 0x000fea0003800000 */
.L_x_12330:
[----:B------:R-:W-:Y:S01]  /*14c0*/  BSSY B0, `(.L_x_12332) ;  /* 0x0000006000007945 */ /* 0x000fe20003800000 */
[----:B------:R-:W-:Y:S05]  /*14d0*/  @!P6 BRA `(.L_x_12333) ;  /* 0x000000400000e947 */ /* 0x000fea0003800000 */
[----:B-----5:R-:W-:-:S05]  /*14e0*/  PRMT R113, RZ, 0x7610, R110 ;  /* 0x00007610ff717816 */ /* 0x020fca000000006e */
[----:B------:R-:W-:-:S04]  /*14f0*/  FMUL.FTZ R138, R113, c[0x0][0x1ec] ;  /* 0x00007b00718a7a20 */ /* 0x000fc80000410000 */
[----:B------:R-:W-:-:S04]  /*1500*/  FMUL.FTZ R113, R89, R138 ;  /* 0x0000008a59717220 */ /* 0x000fc80000410000 */
[----:B------:R-:W-:Y:S02]  /*1510*/  @P0 FADD.FTZ R113, R105, R113 ;  /* 0x0000007169710221 */ /* 0x000fe40000010000 */
.L_x_12333:
[----:B------:R-:W-:Y:S05]  /*1520*/  BSYNC B0 ;  /* 0x0000000000007941 */ /* 0x000fea0003800000 */
.L_x_12332:
[----:B------:R-:W-:Y:S01]  /*1530*/  BSSY B0, `(.L_x_12334) ;  /* 0x0000006000007945 */ /* 0x000fe20003800000 */
[----:B------:R-:W-:Y:S05]  /*1540*/  @!P6 BRA `(.L_x_12335) ;  /* 0x000000400000e947 */ /* 0x000fea0003800000 */
[----:B-----5:R-:W-:-:S05]  /*1550*/  PRMT R114, RZ, 0x5410, R111 ;  /* 0x00005410ff727816 */ /* 0x020fca000000006f */
[----:B------:R-:W-:-:S04]  /*1560*/  FMUL.FTZ R117, R114, c[0x0][0x1ec] ;  /* 0x00007b0072757a20 */ /* 0x000fc80000410000 */
[----:B------:R-:W-:-:S04]  /*1570*/  FMUL.FTZ R114, R90, R117 ;  /* 0x000000755a727220 */ /* 0x000fc80000410000 */
[----:B------:R-:W-:Y:S02]  /*1580*/  @P0 FADD.FTZ R114, R106, R114 ;  /* 0x000000726a720221 */ /* 0x000fe40000010000 */
.L_x_12335:
[----:B------:R-:W-:Y:S05]  /*1590*/  BSYNC B0 ;  /* 0x0000000000007941 */ /* 0x000fea0003800000 */
.L_x_12334:
[----:B------:R-:W-:Y:S01]  /*15a0*/  BSSY B0, `(.L_x_12336) ;  /* 0x0000006000007945 */ /* 0x000fe20003800000 */
[----:B------:R-:W-:Y:S05]  /*15b0*/  @!P6 BRA `(.L_x_12337) ;  /* 0x000000400000e947 */ /* 0x000fea0003800000 */
[----:B-----5:R-:W-:-:S05]  /*15c0*/  PRMT R115, RZ, 0x7610, R111 ;  /* 0x00007610ff737816 */ /* 0x020fca000000006f */
[----:B------:R-:W-:-:S04]  /*15d0*/  FMUL.FTZ R138, R115, c[0x0][0x1ec] ;  /* 0x00007b00738a7a20 */ /* 0x000fc80000410000 */
[----:B------:R-:W-:-:S04]  /*15e0*/  FMUL.FTZ R115, R91, R138 ;  /* 0x0000008a5b737220 */ /* 0x000fc80000410000 */
[----:B------:R-:W-:Y:S02]  /*15f0*/  @P0 FADD.FTZ R115, R107, R115 ;  /* 0x000000736b730221 */ /* 0x000fe40000010000 */
.L_x_12337:
[----:B------:R-:W-:Y:S05]  /*1600*/  BSYNC B0 ;  /* 0x0000000000007941 */ /* 0x000fea0003800000 */
.L_x_12336:
        /* <DEDUP_REMOVED lines=20> */
[----:B0-----:R-:W-:Y:S02]  /*1750*/  @!P6 FSEL R118, R102, RZ, P3 ;  /* 0x000000ff6676e208 */ /* 0x001fe40001800000 */
        /* <DEDUP_REMOVED lines=9> */
[----:B-1----:R-:W-:Y:S02]  /*17f0*/  @!P6 FSEL R138, R106, RZ, P3 ;  /* 0x000000ff6a8ae208 */ /* 0x002fe40001800000 */
[----:B------:R-:W-:-:S02]  /*1800*/  @!P6 FSEL R139, R107, RZ, P5 ;  /* 0x000000ff6b8be208 */ /* 0x000fc40002800000 */
[----:B------:R-:W-:Y:S01]  /*1810*/  @!P6 FSEL R116, R100, RZ, P4 ;  /* 0x000000ff6474e208 */ /* 0x000fe20002000000 */
[----:B------:R-:W-:Y:S05]  /*1820*/  @!P6 BRA `(.L_x_12339) ;  /* 0x000000400000e947 */ /* 0x000fea0003800000 */
[----:B-----5:R-:W-:-:S05]  /*1830*/  PRMT R116, RZ, 0x5410, R108 ;  /* 0x00005410ff747816 */ /* 0x020fca000000006c */
[----:B------:R-:W-:-:S04]  /*1840*/  FMUL.FTZ R147, R116, c[0x0][0x1ec] ;  /* 0x00007b0074937a20 */ /* 0x000fc80000410000 */
[----:B------:R-:W-:-:S04]  /*1850*/  FMUL.FTZ R116, R92, R147 ;  /* 0x000000935c747220 */ /* 0x000fc80000410000 */
[----:B------:R-:W-:Y:S02]  /*1860*/  @P0 FADD.FTZ R116, R100, R116 ;  /* 0x0000007464740221 */ /* 0x000fe40000010000 */
.L_x_12339:
[----:B------:R-:W-:Y:S05]  /*1870*/  BSYNC B0 ;  /* 0x0000000000007941 */ /* 0x000fea0003800000 */
.L_x_12338:
[----:B------:R-:W-:Y:S01]  /*1880*/  BSSY B0, `(.L_x_12340) ;  /* 0x0000006000007945 */ /* 0x000fe20003800000 */
[----:B------:R-:W-:Y:S05]  /*1890*/  @!P6 BRA `(.L_x_12341) ;  /* 0x000000400000e947 */ /* 0x000fea0003800000 */
[----:B-----5:R-:W-:-:S05]  /*18a0*/  PRMT R117, RZ, 0x7610, R108 ;  /* 0x00007610ff757816 */ /* 0x020fca000000006c */
[----:B------:R-:W-:-:S04]  /*18b0*/  FMUL.FTZ R146, R117, c[0x0][0x1ec] ;  /* 0x00007b0075927a20 */ /* 0x000fc80000410000 */
[----:B------:R-:W-:-:S04]  /*18c0*/  FMUL.FTZ R117, R93, R146 ;  /* 0x000000925d757220 */ /* 0x000fc80000410000 */
[----:B------:R-:W-:Y:S02]  /*18d0*/  @P0 FADD.FTZ R117, R101, R117 ;  /* 0x0000007565750221 */ /* 0x000fe40000010000 */
.L_x_12341:
[----:B------:R-:W-:Y:S05]  /*18e0*/  BSYNC B0 ;  /* 0x0000000000007941 */ /* 0x000fea0003800000 */
.L_x_12340:
[----:B------:R-:W-:Y:S01]  /*18f0*/  BSSY B0, `(.L_x_12342) ;  /* 0x0000006000007945 */ /* 0x000fe20003800000 */
[----:B------:R-:W-:Y:S05]  /*1900*/  @!P6 BRA `(.L_x_12343) ;  /* 0x000000400000e947 */ /* 0x000fea0003800000 */
[----:B-----5:R-:W-:-:S05]  /*1910*/  PRMT R118, RZ, 0x5410, R109 ;  /* 0x00005410ff767816 */ /* 0x020fca000000006d */
[----:B------:R-:W-:-:S04]  /*1920*/  FMUL.FTZ R147, R118, c[0x0][0x1ec] ;  /* 0x00007b0076937a20 */ /* 0x000fc80000410000 */
[----:B------:R-:W-:-:S04]  /*1930*/  FMUL.FTZ R118, R94, R147 ;  /* 0x000000935e767220 */ /* 0x000fc80000410000 */
[----:B------:R-:W-:Y:S02]  /*1940*/  @P0 FADD.FTZ R118, R102, R118 ;  /* 0x0000007666760221 */ /* 0x000fe40000010000 */
.L_x_12343:
[----:B------:R-:W-:Y:S05]  /*1950*/  BSYNC B0 ;  /* 0x0000000000007941 */ /* 0x000fea0003800000 */
.L_x_12342:
[----:B------:R-:W-:Y:S01]  /*1960*/  BSSY B0, `(.L_x_12344) ;  /* 0x0000006000007945 */ /* 0x000fe20003800000 */
[----:B------:R-:W-:Y:S05]  /*1970*/  @!P6 BRA `(.L_x_12345) ;  /* 0x000000400000e947 */ /* 0x000fea0003800000 */
[----:B-----5:R-:W-:-:S05]  /*1980*/  PRMT R119, RZ, 0x7610, R109 ;  /* 0x00007610ff777816 */ /* 0x020fca000000006d */
[----:B------:R-:W-:-:S04]  /*1990*/  FMUL.FTZ R146, R119, c[0x0][0x1ec] ;  /* 0x00007b0077927a20 */ /* 0x000fc80000410000 */
[----:B------:R-:W-:-:S04]  /*19a0*/  FMUL.FTZ R119, R95, R146 ;  /* 0x000000925f777220 */ /* 0x000fc80000410000 */
[----:B------:R-:W-:Y:S02]  /*19b0*/  @P0 FADD.FTZ R119, R103, R119 ;  /* 0x0000007767770221 */ /* 0x000fe40000010000 */
.L_x_12345:
[----:B------:R-:W-:Y:S05]  /*19c0*/  BSYNC B0 ;  /* 0x0000000000007941 */ /* 0x000fea0003800000 */
.L_x_12344:
[----:B------:R-:W-:Y:S01]  /*19d0*/  BSSY B0, `(.L_x_12346) ;  /* 0x0000006000007945 */ /* 0x000fe20003800000 */
[----:B------:R-:W-:Y:S05]  /*19e0*/  @!P6 BRA `(.L_x_12347) ;  /* 0x000000400000e947 */ /* 0x000fea0003800000 */
[----:B-----5:R-:W-:-:S05]  /*19f0*/  PRMT R136, RZ, 0x5410, R110 ;  /* 0x00005410ff887816 */ /* 0x020fca000000006e */
[----:B------:R-:W-:-:S04]  /*1a00*/  FMUL.FTZ R147, R136, c[0x0][0x1ec] ;  /* 0x00007b0088937a20 */ /* 0x000fc80000410000 */
[----:B------:R-:W-:-:S04]  /*1a10*/  FMUL.FTZ R136, R96, R147 ;  /* 0x0000009360887220 */ /* 0x000fc80000410000 */
[----:B------:R-:W-:Y:S02]  /*1a20*/  @P0 FADD.FTZ R136, R104, R136 ;  /* 0x0000008868880221 */ /* 0x000fe40000010000 */
.L_x_12347:
[----:B------:R-:W-:Y:S05]  /*1a30*/  BSYNC B0 ;  /* 0x0000000000007941 */ /* 0x000fea0003800000 */
.L_x_12346:
[----:B------:R-:W-:Y:S01]  /*1a40*/  BSSY B0, `(.L_x_12348) ;  /* 0x0000006000007945 */ /* 0x000fe20003800000 */
[----:B------:R-:W-:Y:S05]  /*1a50*/  @!P6 BRA `(.L_x_12349) ;  /* 0x000000400000e947 */ /* 0x000fea0003800000 */
[----:B-----5:R-:W-:-:S05]  /*1a60*/  PRMT R137, RZ, 0x7610, R110 ;  /* 0x00007610ff897816 */ /* 0x020fca000000006e */
[----:B------:R-:W-:-:S04]  /*1a70*/  FMUL.FTZ R146, R137, c[0x0][0x1ec] ;  /* 0x00007b0089927a20 */ /* 0x000fc80000410000 */
[----:B------:R-:W-:-:S04]  /*1a80*/  FMUL.FTZ R137, R97, R146 ;  /* 0x0000009261897220 */ /* 0x000fc80000410000 */
[----:B------:R-:W-:Y:S02]  /*1a90*/  @P0 FADD.FTZ R137, R105, R137 ;  /* 0x0000008969890221 */ /* 0x000fe40000010000 */
.L_x_12349:
[----:B------:R-:W-:Y:S05]  /*1aa0*/  BSYNC B0 ;  /* 0x0000000000007941 */ /* 0x000fea0003800000 */
.L_x_12348:
[----:B------:R-:W-:Y:S01]  /*1ab0*/  BSSY B0, `(.L_x_12350) ;  /* 0x0000006000007945 */ /* 0x000fe20003800000 */
[----:B------:R-:W-:Y:S05]  /*1ac0*/  @!P6 BRA `(.L_x_12351) ;  /* 0x000000400000e947 */ /* 0x000fea0003800000 */
[----:B-----5:R-:W-:-:S05]  /*1ad0*/  PRMT R138, RZ, 0x5410, R111 ;  /* 0x00005410ff8a7816 */ /* 0x020fca000000006f */
[----:B------:R-:W-:-:S04]  /*1ae0*/  FMUL.FTZ R147, R138, c[0x0][0x1ec] ;  /* 0x00007b008a937a20 */ /* 0x000fc80000410000 */
[----:B------:R-:W-:-:S04]  /*1af0*/  FMUL.FTZ R138, R98, R147 ;  /* 0x00000093628a7220 */ /* 0x000fc80000410000 */
[----:B------:R-:W-:Y:S02]  /*1b00*/  @P0 FADD.FTZ R138, R106, R138 ;  /* 0x0000008a6a8a0221 */ /* 0x000fe40000010000 */
.L_x_12351:
[----:B------:R-:W-:Y:S05]  /*1b10*/  BSYNC B0 ;  /* 0x0000000000007941 */ /* 0x000fea0003800000 */
.L_x_12350:
[----:B------:R-:W-:Y:S01]  /*1b20*/  BSSY B0, `(.L_x_12352) ;  /* 0x0000006000007945 */ /* 0x000fe20003800000 */
[----:B------:R-:W-:Y:S05]  /*1b30*/  @!P6 BRA `(.L_x_12353) ;  /* 0x000000400000e947 */ /* 0x000fea0003800000 */
[----:B-----5:R-:W-:-:S05]  /*1b40*/  PRMT R139, RZ, 0x7610, R111 ;  /* 0x00007610ff8b7816 */ /* 0x020fca000000006f */
[----:B------:R-:W-:-:S04]  /*1b50*/  FMUL.FTZ R146, R139, c[0x0][0x1ec] ;  /* 0x00007b008b927a20 */ /* 0x000fc80000410000 */
[----:B------:R-:W-:-:S04]  /*1b60*/  FMUL.FTZ R139, R99, R146 ;  /* 0x00000092638b7220 */ /* 0x000fc80000410000 */
[----:B------:R-:W-:Y:S02]  /*1b70*/  @P0 FADD.FTZ R139, R107, R139 ;  /* 0x0000008b6b8b0221 */ /* 0x000fe40000010000 */
.L_x_12353:
[----:B------:R-:W-:Y:S05]  /*1b80*/  BSYNC B0 ;  /* 0x0000000000007941 */ /* 0x000fea0003800000 */
.L_x_12352:
        /* <DEDUP_REMOVED lines=30> */
[----:B------:R-:W-:Y:S01]  /*1d70*/  FADD.FTZ R145, R144, R119 ;  /* 0x0000007790917221 */ /* 0x000fe20000010000 */
[----:B------:R0:W-:Y:S03]  /*1d80*/  STG.E.128 [R146.64+0x10], R136 ;  /* 0x0000108892007986 */ /* 0x0001e6000c101d04 */
[----:B------:R-:W-:-:S04]  /*1d90*/  FADD.FTZ R144, R145, R136 ;  /* 0x0000008891907221 */ /* 0x000fc80000010000 */
[----:B------:R-:W-:-:S04]  /*1da0*/  FADD.FTZ R145, R144, R137 ;  /* 0x0000008990917221 */ /* 0x000fc80000010000 */
[----:B------:R-:W-:Y:S01]  /*1db0*/  FADD.FTZ R144, R145, R138 ;  /* 0x0000008a91907221 */ /* 0x000fe20000010000 */
[----:B------:R-:W-:-:S03]  /*1dc0*/  SHF.R.S32.HI R145, RZ, 0x1f, R2 ;  /* 0x0000001fff917819 */ /* 0x000fc60000011402 */
[----:B------:R-:W-:Y:S01]  /*1dd0*/  FADD.FTZ R151, R144, R139 ;  /* 0x0000008b90977221 */ /* 0x000fe20000010000 */
[----:B------:R-:W-:Y:S05]  /*1de0*/  BRA.DIV ~URZ, `(.L_x_12354) ;  /* 0x00000ef27f007947 */ /* 0x000fea000b800000 */
[----:B------:R1:W2:Y:S02]  /*1df0*/  SHFL.BFLY PT, R144, R151, 0x1, 0x1f ;  /* 0x0c201f0097907f89 */ /* 0x0002a400000e0000 */
.L_x_12360:
[----:B-12---:R-:W-:Y:S01]  /*1e00*/  FADD.FTZ R151, R151, R144 ;  /* 0x0000009097977221 */ /* 0x006fe20000010000 */
[----:B------:R-:W-:Y:S05]  /*1e10*/  BRA.DIV ~URZ, `(.L_x_12355) ;  /* 0x00000f227f007947 */ /* 0x000fea000b800000 */
[----:B------:R-:W1:Y:S02]  /*1e20*/  SHFL.BFLY PT, R144, R151, 0x2, 0x1f ;  /* 0x0c401f0097907f89 */ /* 0x000e6400000e0000 */
[----:B-1----:R-:W-:-:S05]  /*1e30*/  FADD.FTZ R144, R151, R144 ;  /* 0x0000009097907221 */ /* 0x002fca0000010000 */
[----:B0-----:R-:W0:Y:S02]  /*1e40*/  SHFL.BFLY PT, R147, R144, 0x4, 0x1f ;  /* 0x0c801f0090937f89 */ /* 0x001e2400000e0000 */
        /* <DEDUP_REMOVED lines=79> */
.L_x_12361:
[----:B------:R-:W-:Y:S01]  /*2340*/  FMUL.FTZ R144, R146, R146 ;  /* 0x0000009292907220 */ /* 0x000fe20000410000 */
[----:B------:R-:W-:Y:S01]  /*2350*/  ISETP.NE.AND P0, PT, RZ, UR6, PT ;  /* 0x00000006ff007c0c */ /* 0x000fe2000bf05270 */
[----:B01----:R-:W-:Y:S01]  /*2360*/  FADD.FTZ R151, R150, R151 ;  /* 0x0000009796977221 */ /* 0x003fe20000010000 */
[----:B------:R-:W-:Y:S01]  /*2370*/  MOV R148, c[0x0][0x1e0] ;  /* 0x0000780000947a02 */ /* 0x000fe20000000f00 */
[----:B------:R-:W-:Y:S01]  /*2380*/  BSSY B0, `(.L_x_12356) ;  /* 0x000008f000007945 */ /* 0x000fe20003800000 */
[----:B------:R-:W-:Y:S02]  /*2390*/  FSEL R147, R144, RZ, P0 ;  /* 0x000000ff90937208 */ /* 0x000fe40000000000 */
[C---:B------:R-:W-:Y:S01]  /*23a0*/  @!P1 LEA R150, P3, R2.reuse, c[0x0][0x1a8], 0x2 ;  /* 0x00006a0002969a11 */ /* 0x040fe200078610ff */
[----:B------:R-:W-:Y:S01]  /*23b0*/  FFMA.FTZ R144, R151, R148, c[0x0][0x228] ;  /* 0x00008a0097907623 */ /* 0x000fe20000010094 */
[C---:B------:R-:W-:Y:S02]  /*23c0*/  @!P1 LEA R148, P2, R2.reuse, c[0x0][0x1a0], 0x2 ;  /* 0x0000680002949a11 */ /* 0x040fe400078410ff */
[----:B------:R-:W-:Y:S01]  /*23d0*/  @!P1 LEA.HI.X R151, R2, c[0x0][0x1ac], R145, 0x2, P3 ;  /* 0x00006b0002979a11 */ /* 0x000fe200018f1491 */
[----:B------:R-:W-:Y:S01]  /*23e0*/  FADD.FTZ R144, R144, R147 ;  /* 0x0000009390907221 */ /* 0x000fe20000010000 */
[----:B------:R-:W-:-:S05]  /*23f0*/  @!P1 LEA.HI.X R149, R2, c[0x0][0x1a4], R145, 0x2, P2 ;  /* 0x0000690002959a11 */ /* 0x000fca00010f1491 */
[----:B------:R-:W0:Y:S01]  /*2400*/  MUFU.RSQ R144, R144 ;  /* 0x0000009000907308 */ /* 0x000e220000001400 */
[----:B------:R1:W-:Y:S04]  /*2410*/  @!P1 STG.E [R148.64], R146 ;  /* 0x0000009294009986 */ /* 0x0003e8000c101904 */
[----:B0-----:R1:W-:Y:S01]  /*2420*/  @!P1 STG.E [R150.64], R144 ;  /* 0x0000009096009986 */ /* 0x0013e2000c101904 */
[----:B------:R-:W-:-:S13]  /*2430*/  ISETP.GE.AND P1, PT, R3, 0x1, PT ;  /* 0x000000010300780c */ /* 0x000fda0003f26270 */
[----:B------:R-:W-:Y:S05]  /*2440*/  @!P1 BRA `(.L_x_12357) ;  /* 0x0000082000009947 */ /* 0x000fea0003800000 */
[----:B-1----:R-:W-:-:S05]  /*2450*/  FSEL R145, R146, RZ, !P0 ;  /* 0x000000ff92917208 */ /* 0x002fca0004000000 */
[----:B------:R-:W-:Y:S01]  /*2460*/  FADD.FTZ R159, -R145, R120 ;  /* 0x00000078919f7221 */ /* 0x000fe20000010100 */
[----:B------:R-:W-:Y:S01]  /*2470*/  IADD3 R120, R3, -0x1, RZ ;  /* 0xffffffff03787810 */ /* 0x000fe20007ffe0ff */
        /* <DEDUP_REMOVED lines=9> */
[----:B------:R-:W-:Y:S02]  /*2510*/  IMAD R120, R120, c[0x0][0x168], RZ ;  /* 0x00005a0078787a24 */ /* 0x000fe400078e02ff */
        /* <DEDUP_REMOVED lines=10> */
[C---:B------:R-:W-:Y:S02]  /*25c0*/  FMUL.FTZ R147, R144.reuse, R147 ;  /* 0x0000009390937220 */ /* 0x040fe40000410000 */
[C---:B------:R-:W-:Y:S02]  /*25d0*/  FMUL.FTZ R122, R144.reuse, R141 ;  /* 0x0000008d907a7220 */ /* 0x040fe40000410000 */
[----:B------:R-:W-:-:S02]  /*25e0*/  FMUL.FTZ R140, R144, R127 ;  /* 0x0000007f908c7220 */ /* 0x000fc40000410000 */
[----:B------:R-:W-:Y:S02]  /*25f0*/  FADD.FTZ R113, -R145, R113 ;  /* 0x0000007191717221 */ /* 0x000fe40000010100 */
[C---:B------:R-:W-:Y:S02]  /*2600*/  FMUL.FTZ R155, R144.reuse, R155 ;  /* 0x0000009b909b7220 */ /* 0x040fe40000410000 */
[C---:B------:R-:W-:Y:S01]  /*2610*/  FMUL.FTZ R126, R144.reuse, R133 ;  /* 0x00000085907e7220 */ /* 0x040fe20000410000 */
[----:B------:R-:W-:Y:S01]  /*2620*/  SHF.R.S32.HI R133, RZ, 0x1f, R120 ;  /* 0x0000001fff857819 */ /* 0x000fe20000011478 */
[C---:B------:R-:W-:Y:S02]  /*2630*/  FMUL.FTZ R130, R144.reuse, R135 ;  /* 0x0000008790827220 */ /* 0x040fe40000410000 */
[----:B------:R-:W-:Y:S01]  /*2640*/  FMUL.FTZ R127, R144, R118 ;  /* 0x00000076907f7220 */ /* 0x000fe20000410000 */
[----:B------:R-:W-:Y:S01]  /*2650*/  LEA.HI R133, R133, R120, RZ, 0x3 ;  /* 0x0000007885857211 */ /* 0x000fe200078f18ff */
[----:B------:R-:W-:-:S02]  /*2660*/  FADD.FTZ R149, -R145, R142 ;  /* 0x0000008e91957221 */ /* 0x000fc40000010100 */
[----:B------:R-:W-:Y:S01]  /*2670*/  FADD.FTZ R129, -R145, R129 ;  /* 0x0000008191817221 */ /* 0x000fe20000010100 */
[----:B------:R-:W-:Y:S01]  /*2680*/  LEA.HI.SX32 R133, R133, R0, 0x1d ;  /* 0x0000000085857211 */ /* 0x000fe200078feaff */
[C---:B------:R-:W-:Y:S02]  /*2690*/  FADD.FTZ R157, -R145.reuse, R134 ;  /* 0x00000086919d7221 */ /* 0x040fe40000010100 */
[----:B------:R-:W-:Y:S02]  /*26a0*/  FADD.FTZ R123, -R145, R123 ;  /* 0x0000007b917b7221 */ /* 0x000fe40000010100 */
[----:B------:R-:W-:Y:S02]  /*26b0*/  FFMA.FTZ R118, R48, R159, R16 ;  /* 0x0000009f30767223 */ /* 0x000fe40000010010 */
[----:B------:R-:W-:Y:S02]  /*26c0*/  FFMA.FTZ R135, R49, R136, R17 ;  /* 0x0000008831877223 */ /* 0x000fe40000010011 */
[----:B------:R-:W-:-:S02]  /*26d0*/  FADD.FTZ R143, -R145, R143 ;  /* 0x0000008f918f7221 */ /* 0x000fc40000010100 */
[----:B------:R-:W-:Y:S01]  /*26e0*/  FADD.FTZ R151, -R145, R128 ;  /* 0x0000008091977221 */ /* 0x000fe20000010100 */
[----:B------:R-:W-:Y:S01]  /*26f0*/  F2FP.BF16.PACK_AB R118, R135, R118 ;  /* 0x000000768776723e */ /* 0x000fe200000010ff */
[C---:B------:R-:W-:Y:S01]  /*2700*/  FADD.FTZ R163, -R145.reuse, R124 ;  /* 0x0000007c91a37221 */ /* 0x040fe20000010100 */
[----:B------:R-:W-:Y:S01]  /*2710*/  HFMA2.MMA R135, -RZ, RZ, 0, 9.5367431640625e-07 ;  /* 0x00000010ff877435 */ /* 0x000fe200000001ff */
[C---:B------:R-:W-:Y:S02]  /*2720*/  FADD.FTZ R114, -R145.reuse, R114 ;  /* 0x0000007291727221 */ /* 0x040fe40000010100 */
[C---:B------:R-:W-:Y:S02]  /*2730*/  FADD.FTZ R115, -R145.reuse, R115 ;  /* 0x0000007391737221 */ /* 0x040fe40000010100 */
[C---:B------:R-:W-:Y:S02]  /*2740*/  FADD.FTZ R119, -R145.reuse, R119 ;  /* 0x0000007791777221 */ /* 0x040fe40000010100 */
[----:B------:R-:W-:-:S02]  /*2750*/  FADD.FTZ R137, -R145, R137 ;  /* 0x0000008991897221 */ /* 0x000fc40000010100 */
[C---:B------:R-:W-:Y:S02]  /*2760*/  FADD.FTZ R138, -R145.reuse, R138 ;  /* 0x0000008a918a7221 */ /* 0x040fe40000010100 */
[C---:B------:R-:W-:Y:S02]  /*2770*/  FMUL.FTZ R132, R144.reuse, R125 ;  /* 0x0000007d90847220 */ /* 0x040fe40000410000 */
[C---:B------:R-:W-:Y:S02]  /*2780*/  FMUL.FTZ R121, R144.reuse, R112 ;  /* 0x0000007090797220 */ /* 0x040fe40000410000 */
[C---:B------:R-:W-:Y:S02]  /*2790*/  FMUL.FTZ R142, R144.reuse, R117 ;  /* 0x00000075908e7220 */ /* 0x040fe40000410000 */
[----:B------:R-:W-:Y:S02]  /*27a0*/  FADD.FTZ R139, -R145, R139 ;  /* 0x0000008b918b7221 */ /* 0x000fe40000010100 */
[----:B------:R-:W-:-:S02]  /*27b0*/  FMUL.FTZ R134, R144, R131 ;  /* 0x0000008390867220 */ /* 0x000fc40000410000 */
[----:B------:R-:W-:Y:S02]  /*27c0*/  FMUL.FTZ R125, R144, R116 ;  /* 0x00000074907d7220 */ /* 0x000fe40000410000 */
[----:B------:R-:W-:Y:S02]  /*27d0*/  FFMA.FTZ R112, R36, R147, R4 ;  /* 0x0000009324707223 */ /* 0x000fe40000010004 */
[----:B------:R-:W-:Y:S02]  /*27e0*/  FFMA.FTZ R117, R37, R122, R5 ;  /* 0x0000007a25757223 */ /* 0x000fe40000010005 */
[----:B------:R-:W-:Y:S02]  /*27f0*/  FMUL.FTZ R148, R144, R113 ;  /* 0x0000007190947220 */ /* 0x000fe40000410000 */
[----:B------:R-:W-:Y:S01]  /*2800*/  FFMA.FTZ R116, R44, R155, R12 ;  /* 0x0000009b2c747223 */ /* 0x000fe2000001000c */
[----:B------:R-:W-:Y:S01]  /*2810*/  F2FP.BF16.PACK_AB R112, R117, R112 ;  /* 0x000000707570723e */ /* 0x000fe200000010ff */
[----:B------:R-:W-:Y:S01]  /*2820*/  FFMA.FTZ R131, R45, R126, R13 ;  /* 0x0000007e2d837223 */ /* 0x000fe2000001000d */
[----:B------:R-:W-:Y:S01]  /*2830*/  IADD3 R126, R133, 0x20, RZ ;  /* 0x00000020857e7810 */ /* 0x000fe20007ffe0ff */
        /* <DEDUP_REMOVED lines=67> */
.L_x_12357:
[----:B-1----:R-:W-:Y:S05]  /*2c70*/  BSYNC B0 ;  /* 0x0000000000007941 */ /* 0x002fea0003800000 */
.L_x_12356:
[----:B------:R-:W-:-:S04]  /*2c80*/  MOV R3, c[0x0][0x160] ;  /* 0x0000580000037a02 */ /* 0x000fc80000000f00 */
[----:B------:R-:W-:-:S04]  /*2c90*/  LEA R2, R3, R2, 0x2 ;  /* 0x0000000203027211 */ /* 0x000fc800078e10ff */
[----:B------:R-:W-:-:S13]  /*2ca0*/  ISETP.GE.AND P0, PT, R2, c[0x0][0x164], PT ;  /* 0x0000590002007a0c */ /* 0x000fda0003f06270 */
[----:B0----5:R-:W-:Y:S01]  /*2cb0*/  @P0 CALL.REL.NOINC `(.L_x_12358) ;  /* 0x0000001000000944 */ /* 0x021fe20003c00000 */
[----:B------:R-:W-:Y:S05]  /*2cc0*/  BRA `(.L_x_12359) ;  /* 0xffffd70000007947 */ /* 0x000fea000383ffff */
.L_x_12358:
[----:B------:R-:W-:Y:S05]  /*2cd0*/  EXIT ;  /* 0x000000000000794d */ /* 0x000fea0003800000 */
.L_x_12354:
[----:B------:R-:W-:Y:S01]  /*2ce0*/  HFMA2.MMA R144, -RZ, RZ, 0, 5.9604644775390625e-08 ;  /* 0x00000001ff907435 */ /* 0x000fe200000001ff */
[----:B0-----:R-:W-:Y:S02]  /*2cf0*/  MOV R147, 0x1f ;  /* 0x0000001f00937802 */ /* 0x001fe40000000f00 */
[----:B------:R-:W-:Y:S02]  /*2d00*/  MOV R150, 0xffffffff ;  /* 0xffffffff00967802 */ /* 0x000fe40000000f00 */
[----:B------:R-:W-:Y:S02]  /*2d10*/  MOV R148, 0x2d30 ;  /* 0x00002d3000947802 */ /* 0x000fe40000000f00 */
[----:B-----5:R-:W-:Y:S05]  /*2d20*/  CALL.REL.NOINC `($__internal_71_$__cuda_sm70_shflsync_bfly_p) ;  /* 0x0000079000007944 */ /* 0x020fea0003c00000 */
[----:B01----:R-:W-:Y:S05]  /*2d30*/  BRA `(.L_x_12360) ;  /* 0xfffff0c000007947 */ /* 0x003fea000383ffff */
.L_x_12355:
[----:B------:R-:W-:Y:S01]  /*2d40*/  HFMA2.MMA R144, -RZ, RZ, 0, 1.1920928955078125e-07 ;  /* 0x00000002ff907435 */ /* 0x000fe200000001ff */
[----:B0-----:R-:W-:Y:S02]  /*2d50*/  MOV R147, 0x1f ;  /* 0x0000001f00937802 */ /* 0x001fe40000000f00 */
[----:B------:R-:W-:Y:S02]  /*2d60*/  MOV R150, 0xffffffff ;  /* 0xffffffff00967802 */ /* 0x000fe40000000f00 */
[----:B------:R-:W-:-:S02]  /*2d70*/  MOV R148, 0x2d90 ;  /* 0x00002d9000947802 */ /* 0x000fc40000000f00 */
[----:B-----5:R-:W-:Y:S05]  /*2d80*/  CALL.REL.NOINC `($__internal_71_$__cuda_sm70_shflsync_bfly_p) ;  /* 0x0000073000007944 */ /* 0x020fea0003c00000 */
[----:B01----:R-:W-:Y:S01]  /*2d90*/  FADD.FTZ R151, R151, R144 ;  /* 0x0000009097977221 */ /* 0x003fe20000010000 */
[----:B------:R-:W-:Y:S01]  /*2da0*/  HFMA2.MMA R144, -RZ, RZ, 0, 2.384185791015625e-07 ;  /* 0x00000004ff907435 */ /* 0x000fe200000001ff */
[----:B------:R-:W-:-:S02]  /*2db0*/  MOV R147, 0x1f ;  /* 0x0000001f00937802 */ /* 0x000fc40000000f00 */
[----:B------:R-:W-:Y:S02]  /*2dc0*/  MOV R150, 0xffffffff ;  /* 0xffffffff00967802 */ /* 0x000fe40000000f00 */
[----:B------:R-:W-:Y:S02]  /*2dd0*/  MOV R148, 0x2df0 ;  /* 0x00002df000947802 */ /* 0x000fe40000000f00 */
[----:B------:R-:W-:Y:S05]  /*2de0*/  CALL.REL.NOINC `($__internal_71_$__cuda_sm70_shflsync_bfly_p) ;  /* 0x000006d000007944 */ /* 0x000fea0003c00000 */
[----:B01----:R-:W-:Y:S01]  /*2df0*/  FADD.FTZ R151, R151, R144 ;  /* 0x0000009097977221 */ /* 0x003fe20000010000 */
[----:B------:R-:W-:Y:S01]  /*2e00*/  HFMA2.MMA R144, -RZ, RZ, 0, 4.76837158203125e-07 ;  /* 0x00000008ff907435 */ /* 0x000fe200000001ff */
[----:B------:R-:W-:Y:S02]  /*2e10*/  MOV R147, 0x1f ;  /* 0x0000001f00937802 */ /* 0x000fe40000000f00 */
[----:B------:R-:W-:Y:S02]  /*2e20*/  MOV R150, 0xffffffff ;  /* 0xffffffff00967802 */ /* 0x000fe40000000f00 */
[----:B------:R-:W-:Y:S02]  /*2e30*/  MOV R148, 0x2e50 ;  /* 0x00002e5000947802 */ /* 0x000fe40000000f00 */
[----:B------:R-:W-:Y:S05]  /*2e40*/  CALL.REL.NOINC `($__internal_71_$__cuda_sm70_shflsync_bfly_p) ;  /* 0x0000067000007944 */ /* 0x000fea0003c00000 */
[----:B01----:R-:W-:Y:S01]  /*2e50*/  FADD.FTZ R151, R151, R144 ;  /* 0x0000009097977221 */ /* 0x003fe20000010000 */
[----:B------:R-:W-:Y:S01]  /*2e60*/  HFMA2.MMA R144, -RZ, RZ, 0, 9.5367431640625e-07 ;  /* 0x00000010ff907435 */ /* 0x000fe200000001ff */
[----:B------:R-:W-:-:S02]  /*2e70*/  MOV R147, 0x1f ;  /* 0x0000001f00937802 */ /* 0x000fc40000000f00 */
[----:B------:R-:W-:Y:S02]  /*2e80*/  MOV R150, 0xffffffff ;  /* 0xffffffff00967802 */ /* 0x000fe40000000f00 */
[----:B------:R-:W-:Y:S02]  /*2e90*/  MOV R148, 0x2eb0 ;  /* 0x00002eb000947802 */ /* 0x000fe40000000f00 */
[----:B------:R-:W-:Y:S05]  /*2ea0*/  CALL.REL.NOINC `($__internal_71_$__cuda_sm70_shflsync_bfly_p) ;  /* 0x0000061000007944 */ /* 0x000fea0003c00000 */
[----:B-1----:R-:W-:Y:S01]  /*2eb0*/  FADD.FTZ R144, R151, R144 ;  /* 0x0000009097907221 */ /* 0x002fe20000010000 */
[----:B0-----:R-:W-:Y:S02]  /*2ec0*/  MOV R150, 0xffffffff ;  /* 0xffffffff00967802 */ /* 0x001fe40000000f00 */
[----:B------:R-:W-:Y:S01]  /*2ed0*/  MOV R148, 0x3320 ;  /* 0x0000332000947802 */ /* 0x000fe20000000f00 */
        /* <DEDUP_REMOVED lines=64> */
[----:B------:R-:W-:Y:S01]  /*32e0*/  FFMA.FTZ R151, R147, R147, R144 ;  /* 0x0000009393977223 */ /* 0x000fe20000010090 */
[----:B------:R-:W-:Y:S01]  /*32f0*/  HFMA2.MMA R144, -RZ, RZ, 0, 5.9604644775390625e-08 ;  /* 0x00000001ff907435 */ /* 0x000fe200000001ff */
[----:B------:R-:W-:-:S05]  /*3300*/  MOV R147, 0x1f ;  /* 0x0000001f00937802 */ /* 0x000fca0000000f00 */
[----:B------:R-:W-:Y:S05]  /*3310*/  CALL.REL.NOINC `($__internal_71_$__cuda_sm70_shflsync_bfly_p) ;  /* 0x000001a000007944 */ /* 0x000fea0003c00000 */
[----:B01----:R-:W-:Y:S01]  /*3320*/  FADD.FTZ R151, R151, R144 ;  /* 0x0000009097977221 */ /* 0x003fe20000010000 */
[----:B------:R-:W-:Y:S01]  /*3330*/  HFMA2.MMA R144, -RZ, RZ, 0, 1.1920928955078125e-07 ;  /* 0x00000002ff907435 */ /* 0x000fe200000001ff */
[----:B------:R-:W-:Y:S02]  /*3340*/  MOV R147, 0x1f ;  /* 0x0000001f00937802 */ /* 0x000fe40000000f00 */
[----:B------:R-:W-:Y:S02]  /*3350*/  MOV R150, 0xffffffff ;  /* 0xffffffff00967802 */ /* 0x000fe40000000f00 */
[----:B------:R-:W-:Y:S02]  /*3360*/  MOV R148, 0x3380 ;  /* 0x0000338000947802 */ /* 0x000fe40000000f00 */
[----:B------:R-:W-:Y:S05]  /*3370*/  CALL.REL.NOINC `($__internal_71_$__cuda_sm70_shflsync_bfly_p) ;  /* 0x0000014000007944 */ /* 0x000fea0003c00000 */
        /* <DEDUP_REMOVED lines=18> */
[----:B01----:R-:W-:Y:S01]  /*34a0*/  MOV R150, R144 ;  /* 0x0000009000967202 */ /* 0x003fe20000000f00 */
[----:B------:R-:W-:Y:S05]  /*34b0*/  BRA `(.L_x_12361) ;  /* 0xffffee8000007947 */ /* 0x000fea000383ffff */
        .weak           $__internal_71_$__cuda_sm70_shflsync_bfly_p
        .type           $__internal_71_$__cuda_sm70_shflsync_bfly_p,@function
        .size           $__internal_71_$__cuda_sm70_shflsync_bfly_p,(.L_x_29211 - $__internal_71_$__cuda_sm70_shflsync_bfly_p)
$__internal_71_$__cuda_sm70_shflsync_bfly_p:
[----:B------:R-:W-:Y:S01]  /*34c0*/  HFMA2.MMA R149, -RZ, RZ, 0, 0 ;  /* 0x00000000ff957435 */ /* 0x000fe200000001ff */
[----:B------:R-:W-:Y:S04]  /*34d0*/  WARPSYNC R150 ;  /* 0x0000009600007348 */ /* 0x000fe80003800000 */
[----:B------:R0:W1:Y:S01]  /*34e0*/  SHFL.BFLY PT, R144, R151, R144, R147 ;  /* 0x0c00009097907389 */ /* 0x00006200000e0093 */
[----:B------:R-:W-:Y:S05]  /*34f0*/  RET.REL.NODEC R148 `(_ZN10layer_norm13ln_fwd_kernelINS_13Kernel_traitsIf13__nv_bfloat16fS2_fjLj1024ELj1ELj4ELj1ELj16ENS_18Kernel_traits_baseILj1024EfS2_fS2_fjLj128EEEEELb0ELb1ELb1ELb1EEEvNS_9FwdParamsE) ;  /* 0xffffcb0094007950 */ /* 0x000fea0003c3ffff */
.L_x_12362:
        /* <DEDUP_REMOVED lines=16> */
.L_x_29211:


//--------------------- .text._ZN10layer_norm13ln_fwd_kernelINS_13Kernel_traitsIf13__nv_bfloat16fS2_fjLj1024ELj1ELj4ELj1ELj16ENS_18Kernel_traits_baseILj1024EfS2_fS2_fjLj128EEEEELb1ELb0ELb0ELb0EEEvNS_9FwdParamsE --------------------------
	.section	.text._ZN10layer_norm13ln_fwd_kernelINS_13Kernel_traitsIf13__nv_bfloat16fS2_fjLj1024ELj1ELj4ELj1ELj16ENS_18Kernel_traits_baseILj1024EfS2_fS2_fjLj128EEEEELb1ELb0ELb0ELb0EEEvNS_9FwdParamsE,"ax",@progbits
	.sectioninfo	@"SHI_REGISTERS=141"
	.align	128
        .global         _ZN10layer_norm13ln_fwd_kernelINS_13Kernel_traitsIf13__nv_bfloat16fS2_fjLj1024ELj1ELj4ELj1ELj16ENS_18Kernel_traits_baseILj1024EfS2_fS2_fjLj128EEEEELb1ELb0ELb0ELb0EEEvNS_9FwdParamsE
        .type           _ZN10layer_norm13ln_fwd_kernelINS_13Kernel_traitsIf13__nv_bfloat16fS2_fjLj1024ELj1ELj4ELj1ELj16ENS_18Kernel_traits_baseILj1024EfS2_fS2_fjLj128EEEEELb1ELb0ELb0ELb0EEEvNS_9FwdParamsE,@function
        .size           _ZN10layer_norm13ln_fwd_kernelINS_13Kernel_traitsIf13__nv_bfloat16fS2_fjLj1024ELj1ELj4ELj1ELj16ENS_18Kernel_traits_baseILj1024EfS2_fS2_fjLj128EEEEELb1ELb0ELb0ELb0EEEvNS_9FwdParamsE,(.L_x_29212 - _ZN10layer_norm13ln_fwd_kernelINS_13Kernel_traitsIf13__nv_bfloat16fS2_fjLj1024ELj1ELj4ELj1ELj16ENS_18Kernel_traits_baseILj1024EfS2_fS2_fjLj128EEEEELb1ELb0ELb0ELb0EEEvNS_9FwdParamsE)
        .other          _ZN10layer_norm13ln_fwd_kernelINS_13Kernel_traitsIf13__nv_bfloat16fS2_fjLj1024ELj1ELj4ELj1ELj16ENS_18Kernel_traits_baseILj1024EfS2_fS2_fjLj128EEEEELb1ELb0ELb0ELb0EEEvNS_9FwdParamsE,@"STO_CUDA_ENTRY STV_DEFAULT"
_ZN10layer_norm13ln_fwd_kernelINS_13Kernel_traitsIf13__nv_bfloat16fS2_fjLj1024ELj1ELj4ELj1ELj16ENS_18Kernel_traits_baseILj1024EfS2_fS2_fjLj128EEEEELb1ELb0ELb0ELb0EEEvNS_9FwdParamsE:
.text._ZN10layer_norm13ln_fwd_kernelINS_13Kernel_traitsIf13__nv_bfloat16fS2_fjLj1024ELj1ELj4ELj1ELj16ENS_18Kernel_traits_baseILj1024EfS2_fS2_fjLj128EEEEELb1ELb0ELb0ELb0EEEvNS_9FwdParamsE:
[----:B------:R-:W-:Y:S02]  /*0000*/  IMAD.MOV.U32 R1, RZ, RZ, c[0x0][0x28] ;  /* 0x00000a00ff017624 */ /* 0x000fe400078e00ff */
[----:B------:R-:W-:Y:S02]  /*0010*/  ULDC.U8 UR4, c[0x0][0x244] ;  /* 0x0000910000047ab9 */ /* 0x000fe40000000000 */
[----:B------:R-:W-:Y:S01]  /*0020*/  ISETP.NE.AND P0, PT, RZ, UR4, PT ;  /* 0x00000004ff007c0c */ /* 0x000fe2000bf05270 */
[----:B------:R-:W-:Y:S02]  /*0030*/  ULDC.64 UR4, c[0x0][0x230] ;  /* 0x00008c0000047ab9 */ /* 0x000fe40000000a00 */
[----:B------:R-:W-:Y:S01]  /*0040*/  IMAD.U32 R2, RZ, RZ, UR4 ;  /* 0x00000004ff027e24 */ /* 0x000fe2000f8e00ff */
[----:B------:R-:W-:Y:S01]  /*0050*/  ULDC.64 UR6, c[0x0][0x118] ;  /* 0x0000460000067ab9 */ /* 0x000fe20000000a00 */
[----:B------:R-:W-:Y:S02]  /*0060*/  IMAD.U32 R3, RZ, RZ, UR5 ;  /* 0x00000005ff037e24 */ /* 0x000fe4000f8e00ff */
[----:B------:R-:W-:Y:S01]  /*0070*/  IMAD.MOV.U32 R0, RZ, RZ, c[0x0][0x238] ;  /* 0x00008e00ff007624 */ /* 0x000fe200078e00ff */
[----:B------:R-:W-:-:S05]  /*0080*/  MOV R9, c[0x0][0x23c] ;  /* 0x00008f0000097a02 */ /* 0x000fca0000000f00 */
[----:B------:R-:W2:Y:S01]  /*0090*/  @P0 LDG.E.64 R2, [R2.64] ;  /* 0x0000000602020981 */ /* 0x000ea2000c1e1b00 */
[----:B------:R-:W-:-:S05]  /*00a0*/  @P0 IMAD.MOV.U32 R8, RZ, RZ, R0 ;  /* 0x000000ffff080224 */ /* 0x000fca00078e0000 */
[----:B------:R-:W3:Y:S01]  /*00b0*/  @P0 LDG.E.64 R4, [R8.64] ;  /* 0x0000000608040981 */ /* 0x000ee2000c1e1b00 */
[----:B------:R-:W-:Y:S03]  /*00c0*/  BSSY B0, `(.L_x_12363) ;  /* 0x000005e000007945 */ /* 0x000fe60003800000 */
[----:B------:R-:W0:Y:S04]  /*00d0*/  S2R R116, SR_TID.X ;  /* 0x0000000000747919 */ /* 0x000e280000002100 */
[----:B------:R-:W0:Y:S02]  /*00e0*/  S2R R11, SR_CTAID.X ;  /* 0x00000000000b7919 */ /* 0x000e240000002500 */
[----:B0-----:R-:W-:-:S04]  /*00f0*/  IMAD R120, R11, c[0x0][0x0], R116 ;  /* 0x000000000b787a24 */ /* 0x001fc800078e0274 */
        /* <DEDUP_REMOVED lines=54> */
[----:B------:R-:W-:Y:S01]  /*0460*/  LOP3.LUT R72, R5, UR20, R2, 0x96, !PT ;  /* 0x0000001405487c12 */ /* 0x000fe2000f8e9602 */
[----:B------:R-:W-:Y:S01]  /*0470*/  IMAD.WIDE.U32 R70, R70, -0x2daee0ad, RZ ;  /* 0xd2511f5346467825 */ /* 0x000fe200078e00ff */
[----:B------:R-:W-:Y:S02]  /*0480*/  LEA.HI R3, R3, c[0x0][0x168], RZ, 0x3 ;  /* 0x00005a0003037a11 */ /* 0x000fe400078f18ff */
[----:B------:R-:W-:Y:S01]  /*0490*/  LOP3.LUT R2, R7, 0x1f, RZ, 0x3c, !PT ;  /* 0x0000001f07027812 */ /* 0x000fe200078e3cff */
[----:B------:R-:W-:Y:S01]  /*04a0*/  IMAD.WIDE.U32 R72, R72, -0x326172a9, RZ ;  /* 0xcd9e8d5748487825 */ /* 0x000fe200078e00ff */
[----:B------:R-:W-:-:S02]  /*04b0*/  LOP3.LUT R115, R71, UR22, R4, 0x96, !PT ;  /* 0x0000001647737c12 */ /* 0x000fc4000f8e9604 */
[----:B------:R-:W-:Y:S02]  /*04c0*/  LEA.HI.SX32 R117, R3, R2, 0x1d ;  /* 0x0000000203757211 */ /* 0x000fe400078feaff */
[----:B------:R-:W-:Y:S01]  /*04d0*/  LOP3.LUT R74, R73, UR21, R6, 0x96, !PT ;  /* 0x00000015494a7c12 */ /* 0x000fe2000f8e9606 */
[----:B------:R-:W-:Y:S01]  /*04e0*/  IMAD.HI.U32 R77, R115, -0x326172a9, RZ ;  /* 0xcd9e8d57734d7827 */ /* 0x000fe200078e00ff */
[C---:B------:R-:W-:Y:S02]  /*04f0*/  LOP3.LUT P5, RZ, R117.reuse, 0xffffffe0, RZ, 0xc0, !PT ;  /* 0xffffffe075ff7812 */ /* 0x040fe400078ac0ff */
[----:B------:R-:W-:Y:S01]  /*0500*/  SHF.R.U32.HI R116, RZ, 0x5, R116 ;  /* 0x00000005ff747819 */ /* 0x000fe20000011674 */
[----:B------:R-:W-:Y:S01]  /*0510*/  IMAD.HI.U32 R75, R74, -0x2daee0ad, RZ ;  /* 0xd2511f534a4b7827 */ /* 0x000fe200078e00ff */
[C---:B------:R-:W-:Y:S02]  /*0520*/  ISETP.GE.U32.AND P4, PT, R117.reuse, 0x40, PT ;  /* 0x000000407500780c */ /* 0x040fe40003f86070 */
[----:B------:R-:W-:Y:S01]  /*0530*/  ISETP.GE.U32.AND P3, PT, R117, 0x60, PT ;  /* 0x000000607500780c */ /* 0x000fe20003f66070 */
[----:B------:R-:W-:Y:S01]  /*0540*/  IMAD R116, R11, 0x4, R116 ;  /* 0x000000040b747824 */ /* 0x000fe200078e0274 */
[----:B------:R-:W-:-:S02]  /*0550*/  ISETP.GE.U32.AND P2, PT, R117, 0x80, PT ;  /* 0x000000807500780c */ /* 0x000fc40003f46070 */
[----:B------:R-:W-:Y:S02]  /*0560*/  P2R R125, PR, RZ, 0x20 ;  /* 0x00000020ff7d7803 */ /* 0x000fe40000000000 */
[----:B------:R-:W-:Y:S02]  /*0570*/  P2R R124, PR, RZ, 0x10 ;  /* 0x00000010ff7c7803 */ /* 0x000fe40000000000 */
[----:B------:R-:W-:Y:S02]  /*0580*/  P2R R123, PR, RZ, 0x8 ;  /* 0x00000008ff7b7803 */ /* 0x000fe40000000000 */
[----:B------:R-:W-:Y:S01]  /*0590*/  P2R R122, PR, RZ, 0x4 ;  /* 0x00000004ff7a7803 */ /* 0x000fe20000000000 */
        /* <DEDUP_REMOVED lines=16> */
.L_x_12364:
[----:B------:R-:W-:Y:S05]  /*06a0*/  BSYNC B0 ;  /* 0x0000000000007941 */ /* 0x000fea0003800000 */
.L_x_12363:
        /* <DEDUP_REMOVED lines=17> */
.L_x_12366:
[----:B------:R-:W-:Y:S05]  /*07c0*/  BSYNC B0 ;  /* 0x0000000000007941 */ /* 0x000fea0003800000 */
.L_x_12365:
        /* <DEDUP_REMOVED lines=17> */
.L_x_12368:
[----:B------:R-:W-:Y:S05]  /*08e0*/  BSYNC B0 ;  /* 0x0000000000007941 */ /* 0x000fea0003800000 */
.L_x_12367:
        /* <DEDUP_REMOVED lines=16> */
.L_x_12370:
[----:B------:R-:W-:Y:S05]  /*09f0*/  BSYNC B0 ;  /* 0x0000000000007941 */ /* 0x000fea0003800000 */
.L_x_12369:
        /* <DEDUP_REMOVED lines=16> */
.L_x_12615:
[----:B------:R-:W-:Y:S02]  /*0b00*/  ISETP.NE.U32.AND P0, PT, RZ, c[0x0][0x1c0], PT ;  /* 0x00007000ff007a0c */ /* 0x000fe40003f05070 */
[----:B------:R-:W-:Y:S02]  /*0b10*/  ISETP.NE.AND P1, PT, R125, RZ, PT ;  /* 0x000000ff7d00720c */ /* 0x000fe40003f25270 */
        /* <DEDUP_REMOVED lines=8> */
[----:B------:R-:W-:Y:S02]  /*0ba0*/  LEA.HI R109, R109, R0, RZ, 0x3 ;  /* 0x000000006d6d7211 */ /* 0x000fe400078f18ff */
[----:B0-----:R-:W-:-:S04]  /*0bb0*/  LOP3.LUT R108, R108, 0x1f, RZ, 0xc0, !PT ;  /* 0x0000001f6c6c7812 */ /* 0x001fc800078ec0ff */
[----:B------:R-:W-:Y:S01]  /*0bc0*/  LEA.HI.SX32 R0, R109, R108, 0x1d ;  /* 0x0000006c6d007211 */ /* 0x000fe200078feaff */
[----:B------:R-:W-:-:S04]  /*0bd0*/  IMAD.MOV.U32 R109, RZ, RZ, 0x3f800000 ;  /* 0x3f800000ff6d7424 */ /* 0x000fc800078e00ff */
[----:B------:R-:W-:Y:S01]  /*0be0*/  IMAD.MOV.U32 R110, RZ, RZ, R0 ;  /* 0x000000ffff6e7224 */ /* 0x000fe200078e0000 */
        /* <DEDUP_REMOVED lines=23> */
.L_x_12375:
[----:B0-----:R-:W-:Y:S02]  /*0d60*/  IMAD.MOV.U32 R77, RZ, RZ, R114 ;  /* 0x000000ffff4d7224 */ /* 0x001fe400078e0072 */
.L_x_12376:
[----:B------:R-:W-:Y:S05]  /*0d70*/  BSYNC B2 ;  /* 0x0000000000027941 */ /* 0x000fea0003800000 */
.L_x_12374:
        /* <DEDUP_REMOVED lines=16> */
.L_x_12380:
[----:B------:R-:W-:Y:S05]  /*0e80*/  BSYNC B3 ;  /* 0x0000000000037941 */ /* 0x000fea0003800000 */
.L_x_12379:
        /* <DEDUP_REMOVED lines=44> */
.L_x_12378:
[----:B------:R-:W-:Y:S05]  /*1150*/  BSYNC B2 ;  /* 0x0000000000027941 */ /* 0x000fea0003800000 */
.L_x_12377:
[----:B------:R-:W0:Y:S01]  /*1160*/  I2F.U32 R77, R77 ;  /* 0x0000004d004d7306 */ /* 0x000e220000201000 */
[----:B-----5:R-:W-:Y:S01]  /*1170*/  PRMT R78, RZ, 0x5410, R92 ;  /* 0x00005410ff4e7816 */ /* 0x020fe2000000005c */
[----:B------:R-:W-:Y:S01]  /*1180*/  IMAD.MOV.U32 R110, RZ, RZ, 0x2f800000 ;  /* 0x2f800000ff6e7424 */ /* 0x000fe200078e00ff */
[----:B------:R-:W-:Y:S01]  /*1190*/  ISETP.NE.U32.AND P0, PT, RZ, c[0x0][0x180], PT ;  /* 0x00006000ff007a0c */ /* 0x000fe20003f05070 */
[----:B------:R-:W-:Y:S01]  /*11a0*/  BSSY B2, `(.L_x_12381) ;  /* 0x0000015000027945 */ /* 0x000fe20003800000 */
        /* <DEDUP_REMOVED lines=19> */
.L_x_12382:
[----:B------:R-:W-:Y:S02]  /*12e0*/  IMAD.MOV.U32 R78, RZ, RZ, R114 ;  /* 0x000000ffff4e7224 */ /* 0x000fe400078e0072 */
.L_x_12383:
[----:B------:R-:W-:Y:S05]  /*12f0*/  BSYNC B2 ;  /* 0x0000000000027941 */ /* 0x000fea0003800000 */
.L_x_12381:
        /* <DEDUP_REMOVED lines=16> */
.L_x_12387:
[----:B------:R-:W-:Y:S05]  /*1400*/  BSYNC B3 ;  /* 0x0000000000037941 */ /* 0x000fea0003800000 */
.L_x_12386:
        /* <DEDUP_REMOVED lines=42> */
.L_x_12385:
[----:B------:R-:W-:Y:S05]  /*16b0*/  BSYNC B2 ;  /* 0x0000000000027941 */ /* 0x000fea0003800000 */
.L_x_12384:
        /* <DEDUP_REMOVED lines=21> */
.L_x_12389:
[----:B------:R-:W-:Y:S02]  /*1810*/  IMAD.MOV.U32 R79, RZ, RZ, R114 ;  /* 0x000000ffff4f7224 */ /* 0x000fe400078e0072 */
.L_x_12390:
[----:B------:R-:W-:Y:S05]  /*1820*/  BSYNC B2 ;  /* 0x0000000000027941 */ /* 0x000fea0003800000 */
.L_x_12388:
        /* <DEDUP_REMOVED lines=16> */
.L_x_12394:
[----:B------:R-:W-:Y:S05]  /*1930*/  BSYNC B3 ;  /* 0x0000000000037941 */ /* 0x000fea0003800000 */
.L_x_12393:
        /* <DEDUP_REMOVED lines=42> */
.L_x_12392:
[----:B------:R-:W-:Y:S05]  /*1be0*/  BSYNC B2 ;  /* 0x0000000000027941 */ /* 0x000fea0003800000 */
.L_x_12391:
        /* <DEDUP_REMOVED lines=20> */
.L_x_12396:
[----:B------:R-:W-:Y:S02]  /*1d30*/  IMAD.MOV.U32 R92, RZ, RZ, R114 ;  /* 0x000000ffff5c7224 */ /* 0x000fe400078e0072 */
.L_x_12397:
[----:B------:R-:W-:Y:S05]  /*1d40*/  BSYNC B2 ;  /* 0x0000000000027941 */ /* 0x000fea0003800000 */
.L_x_12395:
        /* <DEDUP_REMOVED lines=16> */
.L_x_12401:
[----:B------:R-:W-:Y:S05]  /*1e50*/  BSYNC B3 ;  /* 0x0000000000037941 */ /* 0x000fea0003800000 */
.L_x_12400:
        /* <DEDUP_REMOVED lines=42> */
.L_x_12399:
[----:B------:R-:W-:Y:S05]  /*2100*/  BSYNC B2 ;  /* 0x0000000000027941 */ /* 0x000fea0003800000 */
.L_x_12398:
        /* <DEDUP_REMOVED lines=20> */
.L_x_12403:
[----:B------:R-:W-:Y:S02]  /*2250*/  IMAD.MOV.U32 R93, RZ, RZ, R114 ;  /* 0x000000ffff5d7224 */ /* 0x000fe400078e0072 */
.L_x_12404:
[----:B------:R-:W-:Y:S05]  /*2260*/  BSYNC B2 ;  /* 0x0000000000027941 */ /* 0x000fea0003800000 */
.L_x_12402:
        /* <DEDUP_REMOVED lines=16> */
.L_x_12408:
[----:B------:R-:W-:Y:S05]  /*2370*/  BSYNC B3 ;  /* 0x0000000000037941 */ /* 0x000fea0003800000 */
.L_x_12407:
        /* <DEDUP_REMOVED lines=42> */
.L_x_12406:
[----:B------:R-:W-:Y:S05]  /*2620*/  BSYNC B2 ;  /* 0x0000000000027941 */ /* 0x000fea0003800000 */
.L_x_12405:
        /* <DEDUP_REMOVED lines=20> */
.L_x_12410:
[----:B------:R-:W-:Y:S02]  /*2770*/  MOV R111, R114 ;  /* 0x00000072006f7202 */ /* 0x000fe40000000f00 */
.L_x_12411:
[----:B------:R-:W-:Y:S05]  /*2780*/  BSYNC B2 ;  /* 0x0000000000027941 */ /* 0x000fea0003800000 */
.L_x_12409:
        /* <DEDUP_REMOVED lines=16> */
.L_x_12415:
[----:B------:R-:W-:Y:S05]  /*2890*/  BSYNC B3 ;  /* 0x0000000000037941 */ /* 0x000fea0003800000 */
.L_x_12414:
        /* <DEDUP_REMOVED lines=42> */
.L_x_12413:
[----:B------:R-:W-:Y:S05]  /*2b40*/  BSYNC B2 ;  /* 0x0000000000027941 */ /* 0x000fea0003800000 */
.L_x_12412:
        /* <DEDUP_REMOVED lines=20> */
.L_x_12417:
[----:B------:R-:W-:Y:S02]  /*2c90*/  IMAD.MOV.U32 R111, RZ, RZ, R114 ;  /* 0x000000ffff6f7224 */ /* 0x000fe400078e0072 */
.L_x_12418:
[----:B------:R-:W-:Y:S05]  /*2ca0*/  BSYNC B2 ;  /* 0x0000000000027941 */ /* 0x000fea0003800000 */
.L_x_12416:
        /* <DEDUP_REMOVED lines=16> */
.L_x_12422:
[----:B------:R-:W-:Y:S05]  /*2db0*/  BSYNC B3 ;  /* 0x0000000000037941 */ /* 0x000fea0003800000 */
.L_x_12421:
        /* <DEDUP_REMOVED lines=42> */
.L_x_12420:
[----:B------:R-:W-:Y:S05]  /*3060*/  BSYNC B2 ;  /* 0x0000000000027941 */ /* 0x000fea0003800000 */
.L_x_12419:
        /* <DEDUP_REMOVED lines=20> */
.L_x_12424:
[----:B------:R-:W-:Y:S02]  /*31b0*/  IMAD.MOV.U32 R111, RZ, RZ, R114 ;  /* 0x000000ffff6f7224 */ /* 0x000fe400078e0072 */
.L_x_12425:
[----:B------:R-:W-:Y:S05]  /*31c0*/  BSYNC B2 ;  /* 0x0000000000027941 */ /* 0x000fea0003800000 */
.L_x_12423:
        /* <DEDUP_REMOVED lines=18> */
.L_x_12429:
[----:B------:R-:W-:Y:S05]  /*32f0*/  BSYNC B3 ;  /* 0x0000000000037941 */ /* 0x000fea0003800000 */
.L_x_12428:
        /* <DEDUP_REMOVED lines=42> */
.L_x_12427:
[----:B------:R-:W-:Y:S05]  /*35a0*/  BSYNC B2 ;  /* 0x0000000000027941 */ /* 0x000fea0003800000 */
.L_x_12426:
        /* <DEDUP_REMOVED lines=9> */
[----:B------:R-:W-:Y:S01]  /*3640*/  SEL R129, RZ, 0x100, P4 ;  /* 0x00000100ff817807 */ /* 0x000fe20002000000 */
[----:B------:R-:W-:Y:S01]  /*3650*/  IMAD.WIDE.U32 R130, R130, 0x1000000, RZ ;  /* 0x0100000082827825 */ /* 0x000fe200078e00ff */
[----:B------:R-:W-:Y:S02]  /*3660*/  ISETP.NE.AND P6, PT, R121, RZ, PT ;  /* 0x000000ff7900720c */ /* 0x000fe40003fc5270 */
        /* <DEDUP_REMOVED lines=13> */
[----:B------:R-:W-:Y:S02]  /*3740*/  LEA R130, P1, R0, c[0x0][0x190], 0x3 ;  /* 0x0000640000827a11 */ /* 0x000fe400078218ff */
[----:B------:R-:W-:Y:S01]  /*3750*/  LOP3.LUT R121, R131, R110, R121, 0xfe, !PT ;  /* 0x0000006e83797212 */ /* 0x000fe200078efe79 */
[----:B------:R0:W-:Y:S01]  /*3760*/  STG.E.128 [R128.64], R76 ;  /* 0x0000004c80007986 */ /* 0x0001e2000c101d06 */
[----:B------:R-:W-:Y:S02]  /*3770*/  LOP3.LUT R126, R126, R111, RZ, 0xfc, !PT ;  /* 0x0000006f7e7e7212 */ /* 0x000fe400078efcff */
[C---:B------:R-:W-:Y:S01]  /*3780*/  LEA.HI.X R131, R0.reuse, c[0x0][0x194], RZ, 0x3, P1 ;  /* 0x0000650000837a11 */ /* 0x040fe200008f1cff */
[----:B------:R0:W-:Y:S01]  /*3790*/  STG.E.128 [R128.64+0x10], R92 ;  /* 0x0000105c80007986 */ /* 0x0001e2000c101d06 */
[----:B------:R-:W-:Y:S02]  /*37a0*/  LOP3.LUT R127, R133, R121, R127, 0xfe, !PT ;  /* 0x00000079857f7212 */ /* 0x000fe400078efe7f */
[----:B------:R-:W-:-:S03]  /*37b0*/  IADD3 R110, R0, 0x20, RZ ;  /* 0x00000020006e7810 */ /* 0x000fc60007ffe0ff */
[----:B------:R0:W-:Y:S04]  /*37c0*/  STG.E.64 [R130.64], R126 ;  /* 0x0000007e82007986 */ /* 0x0001e8000c101b06 */
.L_x_12373:
[----:B------:R-:W-:Y:S05]  /*37d0*/  BSYNC B1 ;  /* 0x0000000000017941 */ /* 0x000fea0003800000 */
.L_x_12372:
        /* <DEDUP_REMOVED lines=24> */
.L_x_12433:
[----:B-1----:R-:W-:Y:S02]  /*3960*/  MOV R81, R114 ;  /* 0x0000007200517202 */ /* 0x002fe40000000f00 */
.L_x_12434:
[----:B------:R-:W-:Y:S05]  /*3970*/  BSYNC B2 ;  /* 0x0000000000027941 */ /* 0x000fea0003800000 */
.L_x_12432:
        /* <DEDUP_REMOVED lines=16> */
.L_x_12438:
[----:B------:R-:W-:Y:S05]  /*3a80*/  BSYNC B3 ;  /* 0x0000000000037941 */ /* 0x000fea0003800000 */
.L_x_12437:
        /* <DEDUP_REMOVED lines=8> */
[----:B0-----:R-:W-:Y:S01]  /*3b10*/  LOP3.LUT R126, R83, UR10, R115, 0x96, !PT ;  /* 0x0000000a537e7c12 */ /* 0x001fe2000f8e9673 */
        /* <DEDUP_REMOVED lines=34> */
.L_x_12436:
[----:B------:R-:W-:Y:S05]  /*3d40*/  BSYNC B2 ;  /* 0x0000000000027941 */ /* 0x000fea0003800000 */
.L_x_12435:
        /* <DEDUP_REMOVED lines=10> */
[----:B-1----:R-:W-:-:S05]  /*3df0*/  FFMA.FTZ R80, R80, R111, 1.1641532182693481445e-10 ;  /* 0x2f00000050507423 */ /* 0x002fca000001006f */
[----:B------:R-:W-:-:S04]  /*3e00*/  FSETP.GTU.FTZ.AND P2, PT, R80, c[0x0][0x1e4], PT ;  /* 0x0000790050007a0b */ /* 0x000fc80003f5c000 */
[----:B------:R-:W-:Y:S02]  /*3e10*/  FSEL R80, R82, RZ, !P2 ;  /* 0x000000ff52507208 */ /* 0x000fe40005000000 */
[----:B0-----:R-:W-:-:S03]  /*3e20*/  P2R R130, PR, RZ, 0x4 ;  /* 0x00000004ff827803 */ /* 0x001fc60000000000 */
        /* <DEDUP_REMOVED lines=10> */
.L_x_12440:
[----:B------:R-:W-:Y:S02]  /*3ed0*/  MOV R82, R114 ;  /* 0x0000007200527202 */ /* 0x000fe40000000f00 */
.L_x_12441:
[----:B------:R-:W-:Y:S05]  /*3ee0*/  BSYNC B2 ;  /* 0x0000000000027941 */ /* 0x000fea0003800000 */
.L_x_12439:
        /* <DEDUP_REMOVED lines=16> */
.L_x_12445:
[----:B------:R-:W-:Y:S05]  /*3ff0*/  BSYNC B3 ;  /* 0x0000000000037941 */ /* 0x000fea0003800000 */
.L_x_12444:
        /* <DEDUP_REMOVED lines=42> */
.L_x_12443:
[----:B------:R-:W-:Y:S05]  /*42a0*/  BSYNC B2 ;  /* 0x0000000000027941 */ /* 0x000fea0003800000 */
.L_x_12442:
        /* <DEDUP_REMOVED lines=21> */
.L_x_12447:
[----:B------:R-:W-:Y:S02]  /*4400*/  IMAD.MOV.U32 R83, RZ, RZ, R114 ;  /* 0x000000ffff537224 */ /* 0x000fe400078e0072 */
.L_x_12448:
[----:B------:R-:W-:Y:S05]  /*4410*/  BSYNC B2 ;  /* 0x0000000000027941 */ /* 0x000fea0003800000 */
.L_x_12446:
        /* <DEDUP_REMOVED lines=16> */
.L_x_12452:
[----:B------:R-:W-:Y:S05]  /*4520*/  BSYNC B3 ;  /* 0x0000000000037941 */ /* 0x000fea0003800000 */
.L_x_12451:
        /* <DEDUP_REMOVED lines=42> */
.L_x_12450:
[----:B------:R-:W-:Y:S05]  /*47d0*/  BSYNC B2 ;  /* 0x0000000000027941 */ /* 0x000fea0003800000 */
.L_x_12449:
        /* <DEDUP_REMOVED lines=20> */
.L_x_12454:
[----:B------:R-:W-:Y:S02]  /*4920*/  IMAD.MOV.U32 R96, RZ, RZ, R114 ;  /* 0x000000ffff607224 */ /* 0x000fe400078e0072 */
.L_x_12455:
[----:B------:R-:W-:Y:S05]  /*4930*/  BSYNC B2 ;  /* 0x0000000000027941 */ /* 0x000fea0003800000 */
.L_x_12453:
        /* <DEDUP_REMOVED lines=16> */
.L_x_12459:
[----:B------:R-:W-:Y:S05]  /*4a40*/  BSYNC B3 ;  /* 0x0000000000037941 */ /* 0x000fea0003800000 */
.L_x_12458:
        /* <DEDUP_REMOVED lines=42> */
.L_x_12457:
[----:B------:R-:W-:Y:S05]  /*4cf0*/  BSYNC B2 ;  /* 0x0000000000027941 */ /* 0x000fea0003800000 */
.L_x_12456:
        /* <DEDUP_REMOVED lines=20> */
.L_x_12461:
[----:B------:R-:W-:Y:S02]  /*4e40*/  IMAD.MOV.U32 R97, RZ, RZ, R114 ;  /* 0x000000ffff617224 */ /* 0x000fe400078e0072 */
.L_x_12462:
[----:B------:R-:W-:Y:S05]  /*4e50*/  BSYNC B2 ;  /* 0x0000000000027941 */ /* 0x000fea0003800000 */
.L_x_12460:
        /* <DEDUP_REMOVED lines=16> */
.L_x_12466:
[----:B------:R-:W-:Y:S05]  /*4f60*/  BSYNC B3 ;  /* 0x0000000000037941 */ /* 0x000fea0003800000 */
.L_x_12465:
        /* <DEDUP_REMOVED lines=42> */
.L_x_12464:
[----:B------:R-:W-:Y:S05]  /*5210*/  BSYNC B2 ;  /* 0x0000000000027941 */ /* 0x000fea0003800000 */
.L_x_12463:
        /* <DEDUP_REMOVED lines=20> */
.L_x_12468:
[----:B------:R-:W-:Y:S02]  /*5360*/  IMAD.MOV.U32 R113, RZ, RZ, R114 ;  /* 0x000000ffff717224 */ /* 0x000fe400078e0072 */
.L_x_12469:
[----:B------:R-:W-:Y:S05]  /*5370*/  BSYNC B2 ;  /* 0x0000000000027941 */ /* 0x000fea0003800000 */
.L_x_12467:
        /* <DEDUP_REMOVED lines=16> */
.L_x_12473:
[----:B------:R-:W-:Y:S05]  /*5480*/  BSYNC B3 ;  /* 0x0000000000037941 */ /* 0x000fea0003800000 */
.L_x_12472:
        /* <DEDUP_REMOVED lines=43> */
.L_x_12471:
[----:B------:R-:W-:Y:S05]  /*5740*/  BSYNC B2 ;  /* 0x0000000000027941 */ /* 0x000fea0003800000 */
.L_x_12470:
        /* <DEDUP_REMOVED lines=20> */
.L_x_12475:
[----:B------:R-:W-:Y:S02]  /*5890*/  IMAD.MOV.U32 R121, RZ, RZ, R114 ;  /* 0x000000ffff797224 */ /* 0x000fe400078e0072 */
.L_x_12476:
[----:B------:R-:W-:Y:S05]  /*58a0*/  BSYNC B2 ;  /* 0x0000000000027941 */ /* 0x000fea0003800000 */
.L_x_12474:
        /* <DEDUP_REMOVED lines=16> */
.L_x_12480:
[----:B------:R-:W-:Y:S05]  /*59b0*/  BSYNC B3 ;  /* 0x0000000000037941 */ /* 0x000fea0003800000 */
.L_x_12479:
        /* <DEDUP_REMOVED lines=42> */
.L_x_12478:
[----:B------:R-:W-:Y:S05]  /*5c60*/  BSYNC B2 ;  /* 0x0000000000027941 */ /* 0x000fea0003800000 */
.L_x_12477:
        /* <DEDUP_REMOVED lines=20> */
.L_x_12482:
[----:B------:R-:W-:Y:S02]  /*5db0*/  IMAD.MOV.U32 R121, RZ, RZ, R114 ;  /* 0x000000ffff797224 */ /* 0x000fe400078e0072 */
.L_x_12483:
[----:B------:R-:W-:Y:S05]  /*5dc0*/  BSYNC B2 ;  /* 0x0000000000027941 */ /* 0x000fea0003800000 */
.L_x_12481:
        /* <DEDUP_REMOVED lines=18> */
.L_x_12487:
[----:B------:R-:W-:Y:S05]  /*5ef0*/  BSYNC B3 ;  /* 0x0000000000037941 */ /* 0x000fea0003800000 */
.L_x_12486:
        /* <DEDUP_REMOVED lines=42> */
.L_x_12485:
[----:B------:R-:W-:Y:S05]  /*61a0*/  BSYNC B2 ;  /* 0x0000000000027941 */ /* 0x000fea0003800000 */
.L_x_12484:
[----:B------:R-:W0:Y:S01]  /*61b0*/  I2F.U32 R126, R121 ;  /* 0x00000079007e7306 */ /* 0x000e220000201000 */
[----:B------:R-:W-:Y:S02]  /*61c0*/  PRMT R128, RZ, 0x7610, R99 ;  /* 0x00007610ff807816 */ /* 0x000fe40000000063 */
[----:B------:R-:W-:Y:S02]  /*61d0*/  SEL R129, RZ, 0x10000, P5 ;  /* 0x00010000ff817807 */ /* 0x000fe40002800000 */
[----:B------:R-:W-:Y:S01]  /*61e0*/  ISETP.NE.AND P5, PT, R131, RZ, PT ;  /* 0x000000ff8300720c */ /* 0x000fe20003fa5270 */
[----:B------:R-:W-:Y:S01]  /*61f0*/  FMUL.FTZ R128, R128, R109 ;  /* 0x0000006d80807220 */ /* 0x000fe20000410000 */
[----:B------:R-:W-:Y:S02]  /*6200*/  SEL R127, RZ, 0x1, P1 ;  /* 0x00000001ff7f7807 */ /* 0x000fe40000800000 */
[----:B------:R-:W-:Y:S01]  /*6210*/  ISETP.NE.AND P6, PT, R130, RZ, PT ;  /* 0x000000ff8200720c */ /* 0x000fe20003fc5270 */
[----:B------:R-:W-:Y:S01]  /*6220*/  FMUL.FTZ R128, R128, c[0x0][0x1e8] ;  /* 0x00007a0080807a20 */ /* 0x000fe20000410000 */
[----:B------:R-:W-:-:S02]  /*6230*/  SEL R130, RZ, 0x1, P2 ;  /* 0x00000001ff827807 */ /* 0x000fc40001000000 */
[----:B------:R-:W-:Y:S02]  /*6240*/  SEL R132, RZ, 0x1, P5 ;  /* 0x00000001ff847807 */ /* 0x000fe40002800000 */
[----:B------:R-:W-:Y:S01]  /*6250*/  SEL R134, RZ, 0x100, P4 ;  /* 0x00000100ff867807 */ /* 0x000fe20002000000 */
[----:B0-----:R-:W-:Y:S01]  /*6260*/  FFMA.FTZ R126, R126, R111, 1.1641532182693481445e-10 ;  /* 0x2f0000007e7e7423 */ /* 0x001fe2000001006f */
[----:B------:R-:W-:Y:S01]  /*6270*/  SEL R121, RZ, 0x1, P3 ;  /* 0x00000001ff797807 */ /* 0x000fe20001800000 */
[----:B------:R-:W-:-:S03]  /*6280*/  IMAD.WIDE.U32 R130, R130, 0x1000000, RZ ;  /* 0x0100000082827825 */ /* 0x000fc600078e00ff */
[----:B------:R-:W-:Y:S01]  /*6290*/  FSETP.GTU.FTZ.AND P1, PT, R126, c[0x0][0x1e4], PT ;  /* 0x000079007e007a0b */ /* 0x000fe20003f3c000 */
[----:B------:R-:W-:-:S03]  /*62a0*/  IMAD.WIDE.U32 R126, R127, 0x10000, RZ ;  /* 0x000100007f7e7825 */ /* 0x000fc600078e00ff */
[----:B------:R-:W-:Y:S01]  /*62b0*/  SEL R111, RZ, 0x1000000, P1 ;  /* 0x01000000ff6f7807 */ /* 0x000fe20000800000 */
[----:B------:R-:W-:Y:S01]  /*62c0*/  IMAD.WIDE.U32 R132, R132, 0x100, RZ ;  /* 0x0000010084847825 */ /* 0x000fe200078e00ff */
[----:B------:R-:W-:Y:S02]  /*62d0*/  FSEL R99, R128, RZ, !P1 ;  /* 0x000000ff80637208 */ /* 0x000fe40004800000 */
        /* <DEDUP_REMOVED lines=12> */
[----:B------:R-:W-:-:S02]  /*63a0*/  LOP3.LUT R127, R133, R121, R127, 0xfe, !PT ;  /* 0x00000079857f7212 */ /* 0x000fc400078efe7f */
[----:B------:R-:W-:-:S03]  /*63b0*/  IADD3 R110, R110, 0x20, RZ ;  /* 0x000000206e6e7810 */ /* 0x000fc60007ffe0ff */
[----:B------:R0:W-:Y:S04]  /*63c0*/  STG.E.64 [R130.64], R126 ;  /* 0x0000007e82007986 */ /* 0x0001e8000c101b06 */
.L_x_12431:
[----:B------:R-:W-:Y:S05]  /*63d0*/  BSYNC B1 ;  /* 0x0000000000017941 */ /* 0x000fea0003800000 */
.L_x_12430:
        /* <DEDUP_REMOVED lines=24> */
.L_x_12491:
[----:B-1----:R-:W-:Y:S02]  /*6560*/  IMAD.MOV.U32 R85, RZ, RZ, R114 ;  /* 0x000000ffff557224 */ /* 0x002fe400078e0072 */
.L_x_12492:
[----:B------:R-:W-:Y:S05]  /*6570*/  BSYNC B2 ;  /* 0x0000000000027941 */ /* 0x000fea0003800000 */
.L_x_12490:
        /* <DEDUP_REMOVED lines=16> */
.L_x_12496:
[----:B------:R-:W-:Y:S05]  /*6680*/  BSYNC B3 ;  /* 0x0000000000037941 */ /* 0x000fea0003800000 */
.L_x_12495:
        /* <DEDUP_REMOVED lines=43> */
.L_x_12494:
[----:B------:R-:W-:Y:S05]  /*6940*/  BSYNC B2 ;  /* 0x0000000000027941 */ /* 0x000fea0003800000 */
.L_x_12493:
[----:B------:R-:W1:Y:S01]  /*6950*/  I2F.U32 R84, R85 ;  /* 0x0000005500547306 */ /* 0x000e620000201000 */
[----:B-----5:R-:W-:Y:S01]  /*6960*/  PRMT R86, RZ, 0x5410, R100 ;  /* 0x00005410ff567816 */ /* 0x020fe20000000064 */
[----:B------:R-:W-:Y:S01]  /*6970*/  IMAD.MOV.U32 R111, RZ, RZ, 0x2f800000 ;  /* 0x2f800000ff6f7424 */ /* 0x000fe200078e00ff */
[----:B------:R-:W-:Y:S01]  /*6980*/  ISETP.NE.U32.AND P0, PT, RZ, c[0x0][0x180], PT ;  /* 0x00006000ff007a0c */ /* 0x000fe20003f05070 */
[----:B------:R-:W-:Y:S01]  /*6990*/  BSSY B2, `(.L_x_12497) ;  /* 0x0000015000027945 */ /* 0x000fe20003800000 */
[C---:B------:R-:W-:Y:S01]  /*69a0*/  ISETP.NE.AND P1, PT, R87.reuse, 0x1, PT ;  /* 0x000000015700780c */ /* 0x040fe20003f25270 */
[----:B------:R-:W-:Y:S01]  /*69b0*/  FMUL.FTZ R86, R86, R109 ;  /* 0x0000006d56567220 */ /* 0x000fe20000410000 */
[----:B------:R-:W-:Y:S02]  /*69c0*/  ISETP.NE.AND.EX P0, PT, RZ, c[0x0][0x184], PT, P0 ;  /* 0x00006100ff007a0c */ /* 0x000fe40003f05300 */
[----:B------:R-:W-:Y:S01]  /*69d0*/  IADD3 R121, R87, 0x1, RZ ;  /* 0x0000000157797810 */ /* 0x000fe20007ffe0ff */
[----:B------:R-:W-:-:S02]  /*69e0*/  FMUL.FTZ R86, R86, c[0x0][0x1e8] ;  /* 0x00007a0056567a20 */ /* 0x000fc40000410000 */
[----:B-1----:R-:W-:-:S05]  /*69f0*/  FFMA.FTZ R84, R84, R111, 1.1641532182693481445e-10 ;  /* 0x2f00000054547423 */ /* 0x002fca000001006f */
[----:B------:R-:W-:-:S04]  /*6a00*/  FSETP.GTU.FTZ.AND P2, PT, R84, c[0x0][0x1e4], PT ;  /* 0x0000790054007a0b */ /* 0x000fc80003f5c000 */
[----:B------:R-:W-:Y:S02]  /*6a10*/  FSEL R84, R86, RZ, !P2 ;  /* 0x000000ff56547208 */ /* 0x000fe40005000000 */
[----:B0-----:R-:W-:-:S03]  /*6a20*/  P2R R130, PR, RZ, 0x4 ;  /* 0x00000004ff827803 */ /* 0x001fc60000000000 */
        /* <DEDUP_REMOVED lines=10> */
.L_x_12498:
[----:B------:R-:W-:Y:S02]  /*6ad0*/  IMAD.MOV.U32 R86, RZ, RZ, R114 ;  /* 0x000000ffff567224 */ /* 0x000fe400078e0072 */
.L_x_12499:
[----:B------:R-:W-:Y:S05]  /*6ae0*/  BSYNC B2 ;  /* 0x0000000000027941 */ /* 0x000fea0003800000 */
.L_x_12497:
        /* <DEDUP_REMOVED lines=16> */
.L_x_12503:
[----:B------:R-:W-:Y:S05]  /*6bf0*/  BSYNC B3 ;  /* 0x0000000000037941 */ /* 0x000fea0003800000 */
.L_x_12502:
        /* <DEDUP_REMOVED lines=42> */
.L_x_12501:
[----:B------:R-:W-:Y:S05]  /*6ea0*/  BSYNC B2 ;  /* 0x0000000000027941 */ /* 0x000fea0003800000 */
.L_x_12500:
        /* <DEDUP_REMOVED lines=21> */
.L_x_12505:
[----:B------:R-:W-:Y:S02]  /*7000*/  IMAD.MOV.U32 R87, RZ, RZ, R114 ;  /* 0x000000ffff577224 */ /* 0x000fe400078e0072 */
.L_x_12506:
[----:B------:R-:W-:Y:S05]  /*7010*/  BSYNC B2 ;  /* 0x0000000000027941 */ /* 0x000fea0003800000 */
.L_x_12504:
        /* <DEDUP_REMOVED lines=16> */
.L_x_12510:
[----:B------:R-:W-:Y:S05]  /*7120*/  BSYNC B3 ;  /* 0x0000000000037941 */ /* 0x000fea0003800000 */
.L_x_12509:
        /* <DEDUP_REMOVED lines=42> */
.L_x_12508:
[----:B------:R-:W-:Y:S05]  /*73d0*/  BSYNC B2 ;  /* 0x0000000000027941 */ /* 0x000fea0003800000 */
.L_x_12507:
        /* <DEDUP_REMOVED lines=20> */
.L_x_12512:
[----:B------:R-:W-:Y:S02]  /*7520*/  IMAD.MOV.U32 R100, RZ, RZ, R114 ;  /* 0x000000ffff647224 */ /* 0x000fe400078e0072 */
.L_x_12513:
[----:B------:R-:W-:Y:S05]  /*7530*/  BSYNC B2 ;  /* 0x0000000000027941 */ /* 0x000fea0003800000 */
.L_x_12511:
        /* <DEDUP_REMOVED lines=16> */
.L_x_12517:
[----:B------:R-:W-:Y:S05]  /*7640*/  BSYNC B3 ;  /* 0x0000000000037941 */ /* 0x000fea0003800000 */
.L_x_12516:
        /* <DEDUP_REMOVED lines=42> */
.L_x_12515:
[----:B------:R-:W-:Y:S05]  /*78f0*/  BSYNC B2 ;  /* 0x0000000000027941 */ /* 0x000fea0003800000 */
.L_x_12514:
        /* <DEDUP_REMOVED lines=20> */
.L_x_12519:
[----:B------:R-:W-:Y:S02]  /*7a40*/  IMAD.MOV.U32 R101, RZ, RZ, R114 ;  /* 0x000000ffff657224 */ /* 0x000fe400078e0072 */
.L_x_12520:
[----:B------:R-:W-:Y:S05]  /*7a50*/  BSYNC B2 ;  /* 0x0000000000027941 */ /* 0x000fea0003800000 */
.L_x_12518:
        /* <DEDUP_REMOVED lines=16> */
.L_x_12524:
[----:B------:R-:W-:Y:S05]  /*7b60*/  BSYNC B3 ;  /* 0x0000000000037941 */ /* 0x000fea0003800000 */
.L_x_12523:
        /* <DEDUP_REMOVED lines=42> */
.L_x_12522:
[----:B------:R-:W-:Y:S05]  /*7e10*/  BSYNC B2 ;  /* 0x0000000000027941 */ /* 0x000fea0003800000 */
.L_x_12521:
        /* <DEDUP_REMOVED lines=20> */
.L_x_12526:
[----:B------:R-:W-:Y:S02]  /*7f60*/  MOV R113, R114 ;  /* 0x0000007200717202 */ /* 0x000fe40000000f00 */
.L_x_12527:
[----:B------:R-:W-:Y:S05]  /*7f70*/  BSYNC B2 ;  /* 0x0000000000027941 */ /* 0x000fea0003800000 */
.L_x_12525:
        /* <DEDUP_REMOVED lines=16> */
.L_x_12531:
[----:B------:R-:W-:Y:S05]  /*8080*/  BSYNC B3 ;  /* 0x0000000000037941 */ /* 0x000fea0003800000 */
.L_x_12530:
        /* <DEDUP_REMOVED lines=43> */
.L_x_12529:
[----:B------:R-:W-:Y:S05]  /*8340*/  BSYNC B2 ;  /* 0x0000000000027941 */ /* 0x000fea0003800000 */
.L_x_12528:
        /* <DEDUP_REMOVED lines=20> */
.L_x_12533:
[----:B------:R-:W-:Y:S02]  /*8490*/  IMAD.MOV.U32 R121, RZ, RZ, R114 ;  /* 0x000000ffff797224 */ /* 0x000fe400078e0072 */
.L_x_12534:
[----:B------:R-:W-:Y:S05]  /*84a0*/  BSYNC B2 ;  /* 0x0000000000027941 */ /* 0x000fea0003800000 */
.L_x_12532:
        /* <DEDUP_REMOVED lines=16> */
.L_x_12538:
[----:B------:R-:W-:Y:S05]  /*85b0*/  BSYNC B3 ;  /* 0x0000000000037941 */ /* 0x000fea0003800000 */
.L_x_12537:
        /* <DEDUP_REMOVED lines=42> */
.L_x_12536:
[----:B------:R-:W-:Y:S05]  /*8860*/  BSYNC B2 ;  /* 0x0000000000027941 */ /* 0x000fea0003800000 */
.L_x_12535:
        /* <DEDUP_REMOVED lines=20> */
.L_x_12540:
[----:B------:R-:W-:Y:S02]  /*89b0*/  IMAD.MOV.U32 R121, RZ, RZ, R114 ;  /* 0x000000ffff797224 */ /* 0x000fe400078e0072 */
.L_x_12541:
[----:B------:R-:W-:Y:S05]  /*89c0*/  BSYNC B2 ;  /* 0x0000000000027941 */ /* 0x000fea0003800000 */
.L_x_12539:
        /* <DEDUP_REMOVED lines=18> */
.L_x_12545:
[----:B------:R-:W-:Y:S05]  /*8af0*/  BSYNC B3 ;  /* 0x0000000000037941 */ /* 0x000fea0003800000 */
.L_x_12544:
        /* <DEDUP_REMOVED lines=42> */
.L_x_12543:
[----:B------:R-:W-:Y:S05]  /*8da0*/  BSYNC B2 ;  /* 0x0000000000027941 */ /* 0x000fea0003800000 */
.L_x_12542:
        /* <DEDUP_REMOVED lines=34> */
.L_x_12489:
[----:B------:R-:W-:Y:S05]  /*8fd0*/  BSYNC B1 ;  /* 0x0000000000017941 */ /* 0x000fea0003800000 */
.L_x_12488:
        /* <DEDUP_REMOVED lines=24> */
.L_x_12549:
[----:B-1----:R-:W-:Y:S02]  /*9160*/  IMAD.MOV.U32 R89, RZ, RZ, R114 ;  /* 0x000000ffff597224 */ /* 0x002fe400078e0072 */
.L_x_12550:
[----:B------:R-:W-:Y:S05]  /*9170*/  BSYNC B2 ;  /* 0x0000000000027941 */ /* 0x000fea0003800000 */
.L_x_12548:
        /* <DEDUP_REMOVED lines=16> */
.L_x_12554:
[----:B------:R-:W-:Y:S05]  /*9280*/  BSYNC B3 ;  /* 0x0000000000037941 */ /* 0x000fea0003800000 */
.L_x_12553:
        /* <DEDUP_REMOVED lines=43> */
.L_x_12552:
[----:B------:R-:W-:Y:S05]  /*9540*/  BSYNC B2 ;  /* 0x0000000000027941 */ /* 0x000fea0003800000 */
.L_x_12551:
[----:B------:R-:W1:Y:S01]  /*9550*/  I2F.U32 R88, R89 ;  /* 0x0000005900587306 */ /* 0x000e620000201000 */
        /* <DEDUP_REMOVED lines=23> */
.L_x_12556:
[----:B------:R-:W-:Y:S02]  /*96d0*/  MOV R90, R114 ;  /* 0x00000072005a7202 */ /* 0x000fe40000000f00 */
.L_x_12557:
[----:B------:R-:W-:Y:S05]  /*96e0*/  BSYNC B2 ;  /* 0x0000000000027941 */ /* 0x000fea0003800000 */
.L_x_12555:
        /* <DEDUP_REMOVED lines=16> */
.L_x_12561:
[----:B------:R-:W-:Y:S05]  /*97f0*/  BSYNC B3 ;  /* 0x0000000000037941 */ /* 0x000fea0003800000 */
.L_x_12560:
[C---:B------:R-:W-:Y:S01]  /*9800*/  IMAD.HI.U32 R3, R120.reuse, -0x326172a9, RZ ;  /* 0xcd9e8d5778037827 */ /* 0x040fe200078e00ff */
[----:B------:R-:W-:Y:S02]  /*9810*/  LOP3.LUT R89, R89, UR5, R2, 0x96, !PT ;  /* 0x0000000559597c12 */ /* 0x000fe4000f8e9602 */
[----:B------:R-:W-:Y:S01]  /*9820*/  MOV R121, RZ ;  /* 0x000000ff00797202 */ /* 0x000fe20000000f00 */
        /* <DEDUP_REMOVED lines=39> */
.L_x_12559:
[----:B------:R-:W-:Y:S05]  /*9aa0*/  BSYNC B2 ;  /* 0x0000000000027941 */ /* 0x000fea0003800000 */
.L_x_12558:
        /* <DEDUP_REMOVED lines=21> */
.L_x_12563:
[----:B------:R-:W-:Y:S02]  /*9c00*/  MOV R91, R114 ;  /* 0x00000072005b7202 */ /* 0x000fe40000000f00 */
.L_x_12564:
[----:B------:R-:W-:Y:S05]  /*9c10*/  BSYNC B2 ;  /* 0x0000000000027941 */ /* 0x000fea0003800000 */
.L_x_12562:
        /* <DEDUP_REMOVED lines=16> */
.L_x_12568:
[----:B------:R-:W-:Y:S05]  /*9d20*/  BSYNC B3 ;  /* 0x0000000000037941 */ /* 0x000fea0003800000 */
.L_x_12567:
        /* <DEDUP_REMOVED lines=42> */
.L_x_12566:
[----:B------:R-:W-:Y:S05]  /*9fd0*/  BSYNC B2 ;  /* 0x0000000000027941 */ /* 0x000fea0003800000 */
.L_x_12565:
        /* <DEDUP_REMOVED lines=20> */
.L_x_12570:
[----:B------:R-:W-:Y:S02]  /*a120*/  MOV R104, R114 ;  /* 0x0000007200687202 */ /* 0x000fe40000000f00 */
.L_x_12571:
[----:B------:R-:W-:Y:S05]  /*a130*/  BSYNC B2 ;  /* 0x0000000000027941 */ /* 0x000fea0003800000 */
.L_x_12569:
        /* <DEDUP_REMOVED lines=16> */
.L_x_12575:
[----:B------:R-:W-:Y:S05]  /*a240*/  BSYNC B3 ;  /* 0x0000000000037941 */ /* 0x000fea0003800000 */
.L_x_12574:
        /* <DEDUP_REMOVED lines=42> */
.L_x_12573:
[----:B------:R-:W-:Y:S05]  /*a4f0*/  BSYNC B2 ;  /* 0x0000000000027941 */ /* 0x000fea0003800000 */
.L_x_12572:
        /* <DEDUP_REMOVED lines=20> */
.L_x_12577:
[----:B------:R-:W-:Y:S02]  /*a640*/  MOV R105, R114 ;  /* 0x0000007200697202 */ /* 0x000fe40000000f00 */
.L_x_12578:
[----:B------:R-:W-:Y:S05]  /*a650*/  BSYNC B2 ;  /* 0x0000000000027941 */ /* 0x000fea0003800000 */
.L_x_12576:
        /* <DEDUP_REMOVED lines=16> */
.L_x_12582:
[----:B------:R-:W-:Y:S05]  /*a760*/  BSYNC B3 ;  /* 0x0000000000037941 */ /* 0x000fea0003800000 */
.L_x_12581:
        /* <DEDUP_REMOVED lines=42> */
.L_x_12580:
[----:B------:R-:W-:Y:S05]  /*aa10*/  BSYNC B2 ;  /* 0x0000000000027941 */ /* 0x000fea0003800000 */
.L_x_12579:
        /* <DEDUP_REMOVED lines=20> */
.L_x_12584:
[----:B------:R-:W-:Y:S02]  /*ab60*/  MOV R113, R114 ;  /* 0x0000007200717202 */ /* 0x000fe40000000f00 */
.L_x_12585:
[----:B------:R-:W-:Y:S05]  /*ab70*/  BSYNC B2 ;  /* 0x0000000000027941 */ /* 0x000fea0003800000 */
.L_x_12583:
        /* <DEDUP_REMOVED lines=16> */
.L_x_12589:
[----:B------:R-:W-:Y:S05]  /*ac80*/  BSYNC B3 ;  /* 0x0000000000037941 */ /* 0x000fea0003800000 */
.L_x_12588:
        /* <DEDUP_REMOVED lines=43> */
.L_x_12587:
[----:B------:R-:W-:Y:S05]  /*af40*/  BSYNC B2 ;  /* 0x0000000000027941 */ /* 0x000fea0003800000 */
.L_x_12586:
        /* <DEDUP_REMOVED lines=20> */
.L_x_12591:
[----:B------:R-:W-:Y:S02]  /*b090*/  IMAD.MOV.U32 R121, RZ, RZ, R114 ;  /* 0x000000ffff797224 */ /* 0x000fe400078e0072 */
.L_x_12592:
[----:B------:R-:W-:Y:S05]  /*b0a0*/  BSYNC B2 ;  /* 0x0000000000027941 */ /* 0x000fea0003800000 */
.L_x_12590:
        /* <DEDUP_REMOVED lines=16> */
.L_x_12596:
[----:B------:R-:W-:Y:S05]  /*b1b0*/  BSYNC B3 ;  /* 0x0000000000037941 */ /* 0x000fea0003800000 */
.L_x_12595:
        /* <DEDUP_REMOVED lines=42> */
.L_x_12594:
[----:B------:R-:W-:Y:S05]  /*b460*/  BSYNC B2 ;  /* 0x0000000000027941 */ /* 0x000fea0003800000 */
.L_x_12593:
        /* <DEDUP_REMOVED lines=20> */
.L_x_12598:
[----:B------:R-:W-:Y:S02]  /*b5b0*/  IMAD.MOV.U32 R121, RZ, RZ, R114 ;  /* 0x000000ffff797224 */ /* 0x000fe400078e0072 */
.L_x_12599:
[----:B------:R-:W-:Y:S05]  /*b5c0*/  BSYNC B2 ;  /* 0x0000000000027941 */ /* 0x000fea0003800000 */
.L_x_12597:
        /* <DEDUP_REMOVED lines=18> */
.L_x_12603:
[----:B------:R-:W-:Y:S05]  /*b6f0*/  BSYNC B3 ;  /* 0x0000000000037941 */ /* 0x000fea0003800000 */
.L_x_12602:
        /* <DEDUP_REMOVED lines=42> */
.L_x_12601:
[----:B------:R-:W-:Y:S05]  /*b9a0*/  BSYNC B2 ;  /* 0x0000000000027941 */ /* 0x000fea0003800000 */
.L_x_12600:
        /* <DEDUP_REMOVED lines=33> */
.L_x_12547:
[----:B------:R-:W-:Y:S05]  /*bbc0*/  BSYNC B1 ;  /* 0x0000000000017941 */ /* 0x000fea0003800000 */
.L_x_12546:
[----:B------:R-:W-:Y:S01]  /*bbd0*/  FADD.FTZ R110, RZ, R76 ;  /* 0x0000004cff6e7221 */ /* 0x000fe20000010000 */
        /* <DEDUP_REMOVED lines=39> */
.L_x_12616:
[----:B-12---:R-:W-:Y:S01]  /*be50*/  FADD.FTZ R109, R109, R108 ;  /* 0x0000006c6d6d7221 */ /* 0x006fe20000010000 */
        /* <DEDUP_REMOVED lines=85> */
.L_x_12617:
        /* <DEDUP_REMOVED lines=10> */
[----:B------:R-:W-:-:S02]  /*c450*/  @!P3 IMAD.MOV.U32 R111, RZ, RZ, 0x4 ;  /* 0x00000004ff6fb424 */ /* 0x000fc400078e00ff */
[----:B------:R-:W-:Y:S02]  /*c460*/  FADD.FTZ R109, R109, R110 ;  /* 0x0000006e6d6d7221 */ /* 0x000fe40000010000 */
[C---:B------:R-:W-:Y:S02]  /*c470*/  @!P3 IMAD.WIDE R110, R116.reuse, R111, c[0x0][0x1a0] ;  /* 0x00006800746eb625 */ /* 0x040fe400078e026f */
[----:B0-----:R-:W0:Y:S02]  /*c480*/  MUFU.RSQ R121, R109 ;  /* 0x0000006d00797308 */ /* 0x001e240000001400 */
[----:B------:R-:W-:Y:S01]  /*c490*/  @!P3 IMAD.WIDE R128, R116, R129, c[0x0][0x1a8] ;  /* 0x00006a007480b625 */ /* 0x000fe200078e0281 */
[----:B------:R1:W-:Y:S04]  /*c4a0*/  @!P3 STG.E [R110.64], R108 ;  /* 0x0000006c6e00b986 */ /* 0x0003e8000c101906 */
[----:B0-----:R1:W-:Y:S01]  /*c4b0*/  @!P3 STG.E [R128.64], R121 ;  /* 0x000000798000b986 */ /* 0x0013e2000c101906 */
[----:B------:R-:W-:Y:S05]  /*c4c0*/  @!P1 BRA `(.L_x_12607) ;  /* 0x0000020000009947 */ /* 0x000fea0003800000 */
        /* <DEDUP_REMOVED lines=26> */
[----:B------:R-:W-:Y:S01]  /*c670*/  IMAD.MOV.U32 R131, RZ, RZ, 0x10 ;  /* 0x00000010ff837424 */ /* 0x000fe200078e00ff */
[----:B------:R-:W-:Y:S02]  /*c680*/  F2FP.BF16.PACK_AB R111, R138, R129 ;  /* 0x000000818a6f723e */ /* 0x000fe400000010ff */
[----:B------:R-:W-:Y:S01]  /*c690*/  F2FP.BF16.PACK_AB R110, R127, R110 ;  /* 0x0000006e7f6e723e */ /* 0x000fe200000010ff */
[C---:B------:R-:W-:Y:S01]  /*c6a0*/  IMAD.WIDE.U32 R128, R0.reuse, R131, c[0x0][0x208] ;  /* 0x0000820000807625 */ /* 0x040fe200078e0083 */
[----:B------:R-:W-:-:S04]  /*c6b0*/  IADD3 R0, R0, 0x20, RZ ;  /* 0x0000002000007810 */ /* 0x000fc80007ffe0ff */
[----:B------:R0:W-:Y:S03]  /*c6c0*/  STG.E.128 [R128.64], R108 ;  /* 0x0000006c80007986 */ /* 0x0001e6000c101d06 */
.L_x_12607:
[----:B------:R-:W-:Y:S05]  /*c6d0*/  BSYNC B1 ;  /* 0x0000000000017941 */ /* 0x000fea0003800000 */
.L_x_12606:
        /* <DEDUP_REMOVED lines=29> */
[----:B------:R-:W-:Y:S01]  /*c8b0*/  IMAD.MOV.U32 R131, RZ, RZ, 0x10 ;  /* 0x00000010ff837424 */ /* 0x000fe200078e00ff */
[----:B------:R-:W-:Y:S02]  /*c8c0*/  F2FP.BF16.PACK_AB R111, R138, R129 ;  /* 0x000000818a6f723e */ /* 0x000fe400000010ff */
[----:B------:R-:W-:Y:S01]  /*c8d0*/  F2FP.BF16.PACK_AB R110, R127, R110 ;  /* 0x0000006e7f6e723e */ /* 0x000fe200000010ff */
[C---:B------:R-:W-:Y:S01]  /*c8e0*/  IMAD.WIDE.U32 R128, R0.reuse, R131, c[0x0][0x208] ;  /* 0x0000820000807625 */ /* 0x040fe200078e0083 */
[----:B------:R-:W-:-:S04]  /*c8f0*/  IADD3 R0, R0, 0x20, RZ ;  /* 0x0000002000007810 */ /* 0x000fc80007ffe0ff */
[----:B------:R0:W-:Y:S03]  /*c900*/  STG.E.128 [R128.64], R108 ;  /* 0x0000006c80007986 */ /* 0x0001e6000c101d06 */
.L_x_12609:
[----:B------:R-:W-:Y:S05]  /*c910*/  BSYNC B1 ;  /* 0x0000000000017941 */ /* 0x000fea0003800000 */
.L_x_12608:
        /* <DEDUP_REMOVED lines=35> */
.L_x_12611:
[----:B------:R-:W-:Y:S05]  /*cb50*/  BSYNC B1 ;  /* 0x0000000000017941 */ /* 0x000fea0003800000 */
.L_x_12610:
[----:B------:R-:W-:Y:S01]  /*cb60*/  ISETP.NE.AND P0, PT, R122, RZ, PT ;  /* 0x000000ff7a00720c */ /* 0x000fe20003f05270 */
[----:B------:R-:W-:-:S12]  /*cb70*/  BSSY B1, `(.L_x_12612) ;  /* 0x0000021000017945 */ /* 0x000fd80003800000 */
[----:B------:R-:W-:Y:S05]  /*cb80*/  @!P0 BRA `(.L_x_12613) ;  /* 0x000001f000008947 */ /* 0x000fea0003800000 */
[--C-:B01----:R-:W-:Y:S02]  /*cb90*/  FADD.FTZ R108, R88, -R126.reuse ;  /* 0x8000007e586c7221 */ /* 0x103fe40000010000 */
        /* <DEDUP_REMOVED lines=12> */
[----:B------:R-:W-:Y:S01]  /*cc60*/  FFMA.FTZ R111, R6, R129, R14 ;  /* 0x00000081066f7223 */ /* 0x000fe2000001000e */
[----:B------:R-:W-:Y:S01]  /*cc70*/  HFMA2.MMA R129, -RZ, RZ, 0, 9.5367431640625e-07 ;  /* 0x00000010ff817435 */ /* 0x000fe200000001ff */
        /* <DEDUP_REMOVED lines=16> */
.L_x_12613:
[----:B------:R-:W-:Y:S05]  /*cd80*/  BSYNC B1 ;  /* 0x0000000000017941 */ /* 0x000fea0003800000 */
.L_x_12612:
[----:B0-----:R-:W-:-:S04]  /*cd90*/  IMAD.MOV.U32 R109, RZ, RZ, 0x4 ;  /* 0x00000004ff6d7424 */ /* 0x001fc800078e00ff */
[----:B------:R-:W-:-:S05]  /*cda0*/  IMAD R116, R109, c[0x0][0x160], R116 ;  /* 0x000058006d747a24 */ /* 0x000fca00078e0274 */
[----:B------:R-:W-:-:S13]  /*cdb0*/  ISETP.GE.AND P0, PT, R116, c[0x0][0x164], PT ;  /* 0x0000590074007a0c */ /* 0x000fda0003f06270 */
[----:B-1---5:R-:W-:Y:S01]  /*cdc0*/  @P0 CALL.REL.NOINC `(.L_x_12614) ;  /* 0x0000001000000944 */ /* 0x022fe20003c00000 */
[----:B------:R-:W-:Y:S05]  /*cdd0*/  BRA `(.L_x_12615) ;  /* 0xffff3d2000007947 */ /* 0x000fea000383ffff */
.L_x_12614:
[----:B------:R-:W-:Y:S05]  /*cde0*/  BSYNC B0 ;  /* 0x0000000000007941 */ /* 0x000fea0003800000 */
.L_x_12371:
[----:B------:R-:W-:Y:S05]  /*cdf0*/  EXIT ;  /* 0x000000000000794d */ /* 0x000fea0003800000 */
.L_x_12604:
[----:B0-----:R-:W-:Y:S01]  /*ce00*/  IMAD.MOV.U32 R128, RZ, RZ, 0x1 ;  /* 0x00000001ff807424 */ /* 0x001fe200078e00ff */
[----:B------:R-:W-:Y:S01]  /*ce10*/  MOV R127, 0xffffffff ;  /* 0xffffffff007f7802 */ /* 0x000fe20000000f00 */
[----:B------:R-:W-:Y:S01]  /*ce20*/  IMAD.MOV.U32 R126, RZ, RZ, 0x1f ;  /* 0x0000001fff7e7424 */ /* 0x000fe200078e00ff */
[----:B------:R-:W-:Y:S02]  /*ce30*/  MOV R110, 0xce50 ;  /* 0x0000ce50006e7802 */ /* 0x000fe40000000f00 */
[----:B-----5:R-:W-:Y:S05]  /*ce40*/  CALL.REL.NOINC `($__internal_72_$__cuda_sm70_shflsync_bfly_p) ;  /* 0x000007c000007944 */ /* 0x020fea0003c00000 */
[----:B-1----:R-:W-:Y:S01]  /*ce50*/  IMAD.MOV.U32 R108, RZ, RZ, R128 ;  /* 0x000000ffff6c7224 */ /* 0x002fe200078e0080 */
[----:B0-----:R-:W-:Y:S05]  /*ce60*/  BRA `(.L_x_12616) ;  /* 0xffffefe000007947 */ /* 0x001fea000383ffff */
.L_x_12605:
[----:B0-----:R-:W-:Y:S01]  /*ce70*/  IMAD.MOV.U32 R128, RZ, RZ, 0x2 ;  /* 0x00000002ff807424 */ /* 0x001fe200078e00ff */
[----:B------:R-:W-:Y:S01]  /*ce80*/  MOV R127, 0xffffffff ;  /* 0xffffffff007f7802 */ /* 0x000fe20000000f00 */
[----:B------:R-:W-:Y:S01]  /*ce90*/  IMAD.MOV.U32 R126, RZ, RZ, 0x1f ;  /* 0x0000001fff7e7424 */ /* 0x000fe200078e00ff */
[----:B------:R-:W-:Y:S02]  /*cea0*/  MOV R110, 0xcec0 ;  /* 0x0000cec0006e7802 */ /* 0x000fe40000000f00 */
[----:B-----5:R-:W-:Y:S05]  /*ceb0*/  CALL.REL.NOINC `($__internal_72_$__cuda_sm70_shflsync_bfly_p) ;  /* 0x0000075000007944 */ /* 0x020fea0003c00000 */
[----:B01----:R-:W-:Y:S01]  /*cec0*/  FADD.FTZ R109, R109, R128 ;  /* 0x000000806d6d7221 */ /* 0x003fe20000010000 */
[----:B------:R-:W-:Y:S01]  /*ced0*/  MOV R110, 0xcf20 ;  /* 0x0000cf20006e7802 */ /* 0x000fe20000000f00 */
[----:B------:R-:W-:Y:S02]  /*cee0*/  IMAD.MOV.U32 R128, RZ, RZ, 0x4 ;  /* 0x00000004ff807424 */ /* 0x000fe400078e00ff */
[----:B------:R-:W-:-:S02]  /*cef0*/  IMAD.MOV.U32 R126, RZ, RZ, 0x1f ;  /* 0x0000001fff7e7424 */ /* 0x000fc400078e00ff */
[----:B------:R-:W-:Y:S02]  /*cf00*/  IMAD.MOV.U32 R127, RZ, RZ, -0x1 ;  /* 0xffffffffff7f7424 */ /* 0x000fe400078e00ff */
[----:B------:R-:W-:Y:S05]  /*cf10*/  CALL.REL.NOINC `($__internal_72_$__cuda_sm70_shflsync_bfly_p) ;  /* 0x000006f000007944 */ /* 0x000fea0003c00000 */
[----:B01----:R-:W-:Y:S01]  /*cf20*/  FADD.FTZ R109, R109, R128 ;  /* 0x000000806d6d7221 */ /* 0x003fe20000010000 */
[----:B------:R-:W-:Y:S01]  /*cf30*/  HFMA2.MMA R128, -RZ, RZ, 0, 4.76837158203125e-07 ;  /* 0x00000008ff807435 */ /* 0x000fe200000001ff */
[----:B------:R-:W-:Y:S01]  /*cf40*/  IMAD.MOV.U32 R126, RZ, RZ, 0x1f ;  /* 0x0000001fff7e7424 */ /* 0x000fe200078e00ff */
[----:B------:R-:W-:Y:S01]  /*cf50*/  MOV R110, 0xcf80 ;  /* 0x0000cf80006e7802 */ /* 0x000fe20000000f00 */
[----:B------:R-:W-:-:S03]  /*cf60*/  IMAD.MOV.U32 R127, RZ, RZ, -0x1 ;  /* 0xffffffffff7f7424 */ /* 0x000fc600078e00ff */
[----:B------:R-:W-:Y:S05]  /*cf70*/  CALL.REL.NOINC `($__internal_72_$__cuda_sm70_shflsync_bfly_p) ;  /* 0x0000069000007944 */ /* 0x000fea0003c00000 */
[----:B01----:R-:W-:Y:S01]  /*cf80*/  FADD.FTZ R109, R109, R128 ;  /* 0x000000806d6d7221 */ /* 0x003fe20000010000 */
[----:B------:R-:W-:Y:S01]  /*cf90*/  MOV R126, 0x1f ;  /* 0x0000001f007e7802 */ /* 0x000fe20000000f00 */
[----:B------:R-:W-:Y:S01]  /*cfa0*/  IMAD.MOV.U32 R128, RZ, RZ, 0x10 ;  /* 0x00000010ff807424 */ /* 0x000fe200078e00ff */
[----:B------:R-:W-:Y:S01]  /*cfb0*/  MOV R110, 0xcfe0 ;  /* 0x0000cfe0006e7802 */ /* 0x000fe20000000f00 */
[----:B------:R-:W-:Y:S02]  /*cfc0*/  IMAD.MOV.U32 R127, RZ, RZ, -0x1 ;  /* 0xffffffffff7f7424 */ /* 0x000fe400078e00ff */
[----:B------:R-:W-:Y:S05]  /*cfd0*/  CALL.REL.NOINC `($__internal_72_$__cuda_sm70_shflsync_bfly_p) ;  /* 0x0000063000007944 */ /* 0x000fea0003c00000 */
[----:B-1----:R-:W-:Y:S01]  /*cfe0*/  FADD.FTZ R108, R109, R128 ;  /* 0x000000806d6c7221 */ /* 0x002fe20000010000 */
[----:B------:R-:W-:Y:S01]  /*cff0*/  ISETP.NE.AND P4, PT, R125, RZ, PT ;  /* 0x000000ff7d00720c */ /* 0x000fe20003f85270 */
[----:B------:R-:W-:Y:S01]  /*d000*/  IMAD.MOV.U32 R128, RZ, RZ, 0x1 ;  /* 0x00000001ff807424 */ /* 0x000fe200078e00ff */
[----:B0-----:R-:W-:Y:S01]  /*d010*/  MOV R127, 0xffffffff ;  /* 0xffffffff007f7802 */ /* 0x001fe20000000f00 */
        /* <DEDUP_REMOVED lines=66> */
[----:B------:R-:W-:Y:S02]  /*d440*/  @P2 FFMA.FTZ R109, R111, R111, R126 ;  /* 0x0000006f6f6d2223 */ /* 0x000fe4000001007e */
[----:B------:R-:W-:Y:S02]  /*d450*/  IMAD.MOV.U32 R126, RZ, RZ, 0x1f ;  /* 0x0000001fff7e7424 */ /* 0x000fe400078e00ff */
[----:B------:R-:W-:Y:S05]  /*d460*/  CALL.REL.NOINC `($__internal_72_$__cuda_sm70_shflsync_bfly_p) ;  /* 0x000001a000007944 */ /* 0x000fea0003c00000 */
[----:B01----:R-:W-:Y:S01]  /*d470*/  FADD.FTZ R109, R109, R128 ;  /* 0x000000806d6d7221 */ /* 0x003fe20000010000 */
[----:B------:R-:W-:Y:S01]  /*d480*/  MOV R110, 0xd4d0 ;  /* 0x0000d4d0006e7802 */ /* 0x000fe20000000f00 */
[----:B------:R-:W-:Y:S02]  /*d490*/  IMAD.MOV.U32 R128, RZ, RZ, 0x2 ;  /* 0x00000002ff807424 */ /* 0x000fe400078e00ff */
[----:B------:R-:W-:Y:S02]  /*d4a0*/  IMAD.MOV.U32 R126, RZ, RZ, 0x1f ;  /* 0x0000001fff7e7424 */ /* 0x000fe400078e00ff */
[----:B------:R-:W-:Y:S02]  /*d4b0*/  IMAD.MOV.U32 R127, RZ, RZ, -0x1 ;  /* 0xffffffffff7f7424 */ /* 0x000fe400078e00ff */
[----:B------:R-:W-:Y:S05]  /*d4c0*/  CALL.REL.NOINC `($__internal_72_$__cuda_sm70_shflsync_bfly_p) ;  /* 0x0000014000007944 */ /* 0x000fea0003c00000 */
[----:B01----:R-:W-:Y:S01]  /*d4d0*/  FADD.FTZ R109, R109, R128 ;  /* 0x000000806d6d7221 */ /* 0x003fe20000010000 */
[----:B------:R-:W-:Y:S01]  /*d4e0*/  HFMA2.MMA R128, -RZ, RZ, 0, 2.384185791015625e-07 ;  /* 0x00000004ff807435 */ /* 0x000fe200000001ff */
        /* <DEDUP_REMOVED lines=8> */
[----:B------:R-:W-:-:S02]  /*d570*/  IMAD.MOV.U32 R127, RZ, RZ, -0x1 ;  /* 0xffffffffff7f7424 */ /* 0x000fc400078e00ff */
[----:B------:R-:W-:Y:S05]  /*d580*/  CALL.REL.NOINC `($__internal_72_$__cuda_sm70_shflsync_bfly_p) ;  /* 0x0000008000007944 */ /* 0x000fea0003c00000 */
[----:B-1----:R-:W-:Y:S01]  /*d590*/  FADD.FTZ R121, R109, R128 ;  /* 0x000000806d797221 */ /* 0x002fe20000010000 */
[----:B0-----:R-:W-:Y:S01]  /*d5a0*/  MOV R127, 0xffffffff ;  /* 0xffffffff007f7802 */ /* 0x001fe20000000f00 */
[----:B------:R-:W-:Y:S01]  /*d5b0*/  IMAD.MOV.U32 R128, RZ, RZ, 0x10 ;  /* 0x00000010ff807424 */ /* 0x000fe200078e00ff */
[----:B------:R-:W-:Y:S01]  /*d5c0*/  MOV R110, 0xd600 ;  /* 0x0000d600006e7802 */ /* 0x000fe20000000f00 */
[----:B------:R-:W-:-:S02]  /*d5d0*/  IMAD.MOV.U32 R126, RZ, RZ, 0x1f ;  /* 0x0000001fff7e7424 */ /* 0x000fc400078e00ff */
[----:B------:R-:W-:Y:S02]  /*d5e0*/  IMAD.MOV.U32 R109, RZ, RZ, R121 ;  /* 0x000000ffff6d7224 */ /* 0x000fe400078e0079 */
[----:B------:R-:W-:Y:S05]  /*d5f0*/  CALL.REL.NOINC `($__internal_72_$__cuda_sm70_shflsync_bfly_p) ;  /* 0x0000001000007944 */ /* 0x000fea0003c00000 */
[----:B01----:R-:W-:Y:S05]  /*d600*/  BRA `(.L_x_12617) ;  /* 0xffffeda000007947 */ /* 0x003fea000383ffff */
        .weak           $__internal_72_$__cuda_sm70_shflsync_bfly_p
        .type           $__internal_72_$__cuda_sm70_shflsync_bfly_p,@function
        .size           $__internal_72_$__cuda_sm70_shflsync_bfly_p,(.L_x_29212 - $__internal_72_$__cuda_sm70_shflsync_bfly_p)
$__internal_72_$__cuda_sm70_shflsync_bfly_p:
[----:B------:R-:W-:Y:S01]  /*d610*/  IMAD.MOV.U32 R111, RZ, RZ, 0x0 ;  /* 0x00000000ff6f7424 */ /* 0x000fe200078e00ff */
[----:B------:R-:W-:Y:S04]  /*d620*/  WARPSYNC R127 ;  /* 0x0000007f00007348 */ /* 0x000fe80003800000 */
[----:B------:R0:W1:Y:S01]  /*d630*/  SHFL.BFLY PT, R128, R109, R128, R126 ;  /* 0x0c0000806d807389 */ /* 0x00006200000e007e */
[----:B------:R-:W-:Y:S05]  /*d640*/  RET.REL.NODEC R110 `(_ZN10layer_norm13ln_fwd_kernelINS_13Kernel_traitsIf13__nv_bfloat16fS2_fjLj1024ELj1ELj4ELj1ELj16ENS_18Kernel_traits_baseILj1024EfS2_fS2_fjLj128EEEEELb1ELb0ELb0ELb0EEEvNS_9FwdParamsE) ;  /* 0xffff29b06e007950 */ /* 0x000fea0003c3ffff */
.L_x_12618:
        /* <DEDUP_REMOVED lines=11> */
.L_x_29212:


//--------------------- .text._ZN10layer_norm13ln_fwd_kernelINS_13Kernel_traitsIf13__nv_bfloat16fS2_fjLj1024ELj1ELj4ELj1ELj16ENS_18Kernel_traits_baseILj1024EfS2_fS2_fjLj128EEEEELb1ELb0ELb0ELb1EEEvNS_9FwdParamsE --------------------------
	.section	.text._ZN10layer_norm13ln_fwd_kernelINS_13Kernel_traitsIf13__nv_bfloat16fS2_fjLj1024ELj1ELj4ELj1ELj16ENS_18Kernel_traits_baseILj1024EfS2_fS2_fjLj128EEEEELb1ELb0ELb0ELb1EEEvNS_9FwdParamsE,"ax",@progbits
	.sectioninfo	@"SHI_REGISTERS=136"
	.align	128
        .global         _ZN10layer_norm13ln_fwd_kernelINS_13Kernel_traitsIf13__nv_bfloat16fS2_fjLj1024ELj1ELj4ELj1ELj16ENS_18Kernel_traits_baseILj1024EfS2_fS2_fjLj128EEEEELb1ELb0ELb0ELb1EEEvNS_9FwdParamsE
        .type           _ZN10layer_norm13ln_fwd_kernelINS_13Kernel_traitsIf13__nv_bfloat16fS2_fjLj1024ELj1ELj4ELj1ELj16ENS_18Kernel_traits_baseILj1024EfS2_fS2_fjLj128EEEEELb1ELb0ELb0ELb1EEEvNS_9FwdParamsE,@function
        .size           _ZN10layer_norm13ln_fwd_kernelINS_13Kernel_traitsIf13__nv_bfloat16fS2_fjLj1024ELj1ELj4ELj1ELj16ENS_18Kernel_traits_baseILj1024EfS2_fS2_fjLj128EEEEELb1ELb0ELb0ELb1EEEvNS_9FwdParamsE,(.L_x_29213 - _ZN10layer_norm13ln_fwd_kernelINS_13Kernel_traitsIf13__nv_bfloat16fS2_fjLj1024ELj1ELj4ELj1ELj16ENS_18Kernel_traits_baseILj1024EfS2_fS2_fjLj128EEEEELb1ELb0ELb0ELb1EEEvNS_9FwdParamsE)
        .other          _ZN10layer_norm13ln_fwd_kernelINS_13Kernel_traitsIf13__nv_bfloat16fS2_fjLj1024ELj1ELj4ELj1ELj16ENS_18Kernel_traits_baseILj1024EfS2_fS2_fjLj128EEEEELb1ELb0ELb0ELb1EEEvNS_9FwdParamsE,@"STO_CUDA_ENTRY STV_DEFAULT"
_ZN10layer_norm13ln_fwd_kernelINS_13Kernel_traitsIf13__nv_bfloat16fS2_fjLj1024ELj1ELj4ELj1ELj16ENS_18Kernel_traits_baseILj1024EfS2_fS2_fjLj128EEEEELb1ELb0ELb0ELb1EEEvNS_9FwdParamsE:
.text._ZN10layer_norm13ln_fwd_kernelINS_13Kernel_traitsIf13__nv_bfloat16fS2_fjLj1024ELj1ELj4ELj1ELj16ENS_18Kernel_traits_baseILj1024EfS2_fS2_fjLj128EEEEELb1ELb0ELb0ELb1EEEvNS_9FwdParamsE:
[----:B------:R-:W-:Y:S02]  /*0000*/  IMAD.MOV.U32 R1, RZ, RZ, c[0x0][0x28] ;  /* 0x00000a00ff017624 */ /* 0x000fe400078e00ff */
[----:B------:R-:W-:Y:S01]  /*0010*/  ULDC.U8 UR4, c[0x0][0x244] ;  /* 0x0000910000047ab9 */ /* 0x000fe20000000000 */
[----:B------:R-:W-:Y:S01]  /*0020*/  IMAD.MOV.U32 R6, RZ, RZ, c[0x0][0x238] ;  /* 0x00008e00ff067624 */ /* 0x000fe200078e00ff */
[----:B------:R-:W-:Y:S01]  /*0030*/  ISETP.NE.AND P0, PT, RZ, UR4, PT ;  /* 0x00000004ff007c0c */ /* 0x000fe2000bf05270 */
[----:B------:R-:W-:Y:S02]  /*0040*/  ULDC.64 UR4, c[0x0][0x230] ;  /* 0x00008c0000047ab9 */ /* 0x000fe40000000a00 */
[----:B------:R-:W-:Y:S01]  /*0050*/  IMAD.U32 R8, RZ, RZ, UR4 ;  /* 0x00000004ff087e24 */ /* 0x000fe2000f8e00ff */
[----:B------:R-:W-:Y:S01]  /*0060*/  MOV R9, UR5 ;  /* 0x0000000500097c02 */ /* 0x000fe20008000f00 */
[----:B------:R-:W-:Y:S01]  /*0070*/  ULDC.64 UR6, c[0x0][0x118] ;  /* 0x0000460000067ab9 */ /* 0x000fe20000000a00 */
[----:B------:R-:W-:-:S07]  /*0080*/  IMAD.MOV.U32 R7, RZ, RZ, c[0x0][0x23c] ;  /* 0x00008f00ff077624 */ /* 0x000fce00078e00ff */
        /* <DEDUP_REMOVED lines=20> */
[----:B0-----:R-:W-:-:S05]  /*01d0*/  SHF.R.U32.HI R113, RZ, 0x5, R16 ;  /* 0x00000005ff717819 */ /* 0x001fca0000011610 */
[----:B-1----:R-:W-:Y:S01]  /*01e0*/  IMAD R113, R17, 0x4, R113 ;  /* 0x0000000411717824 */ /* 0x002fe200078e0271 */
[----:B--2---:R-:W0:Y:S01]  /*01f0*/  @P0 R2UR UR4, R8 ;  /* 0x00000000080403c2 */ /* 0x004e2200000e0000 */
[----:B---3--:R-:W-:-:S07]  /*0200*/  @P0 IADD3 R6, P1, R2, c[0x0][0x240], RZ ;  /* 0x0000900002060a10 */ /* 0x008fce0007f3e0ff */
[----:B------:R1:W2:Y:S01]  /*0210*/  @P0 R2UR UR5, R9 ;  /* 0x00000000090503c2 */ /* 0x0002a200000e0000 */
[----:B------:R-:W-:Y:S01]  /*0220*/  @P0 IADD3.X R7, RZ, R3, RZ, P1, !PT ;  /* 0x00000003ff070210 */ /* 0x000fe20000ffe4ff */
[----:B------:R-:W-:Y:S01]  /*0230*/  IMAD R3, R17, c[0x0][0x0], R16 ;  /* 0x0000000011037a24 */ /* 0x000fe200078e0210 */
[----:B------:R-:W-:Y:S02]  /*0240*/  ISETP.NE.U32.AND P0, PT, RZ, c[0x0][0x218], PT ;  /* 0x00008600ff007a0c */ /* 0x000fe40003f05070 */
[--C-:B------:R-:W-:Y:S01]  /*0250*/  SHF.R.U64 R4, R6, 0x2, R7.reuse ;  /* 0x0000000206047819 */ /* 0x100fe20000001207 */
[----:B------:R-:W-:Y:S01]  /*0260*/  IMAD.WIDE.U32 R12, R3, -0x326172a9, RZ ;  /* 0xcd9e8d57030c7825 */ /* 0x000fe200078e00ff */
        /* <DEDUP_REMOVED lines=14> */
[----:B------:R-:W-:Y:S01]  /*0350*/  LOP3.LUT R13, R9, UR10, R10, 0x96, !PT ;  /* 0x0000000a090d7c12 */ /* 0x000fe2000f8e960a */
[----:B------:R-:W-:Y:S01]  /*0360*/  UIADD3 UR15, UR4, 0x78dde6e4, URZ ;  /* 0x78dde6e4040f7890 */ /* 0x000fe2000fffe03f */
[----:B------:R-:W-:Y:S01]  /*0370*/  LOP3.LUT R0, R0, 0x3e0, RZ, 0xc0, !PT ;  /* 0x000003e000007812 */ /* 0x000fe200078ec0ff */
[----:B------:R-:W-:Y:S01]  /*0380*/  UIADD3 UR16, UR5, -0x126145ec, URZ ;  /* 0xed9eba1405107890 */ /* 0x000fe2000fffe03f */
        /* <DEDUP_REMOVED lines=32> */
[----:B------:R-:W-:Y:S02]  /*0590*/  IADD3 R10, P1, R0, c[0x0][0x218], RZ ;  /* 0x00008600000a7a10 */ /* 0x000fe40007f3e0ff */
[----:B------:R-:W-:Y:S01]  /*05a0*/  LOP3.LUT R2, R15, UR21, R12, 0x96, !PT ;  /* 0x000000150f027c12 */ /* 0x000fe2000f8e960c */
[----:B------:R-:W-:Y:S01]  /*05b0*/  IMAD.HI.U32 R9, R13, -0x326172a9, RZ ;  /* 0xcd9e8d570d097827 */ /* 0x000fe200078e00ff */
[----:B------:R-:W-:Y:S02]  /*05c0*/  IADD3.X R11, RZ, c[0x0][0x21c], RZ, P1, !PT ;  /* 0x00008700ff0b7a10 */ /* 0x000fe40000ffe4ff */
[----:B------:R-:W-:Y:S01]  /*05d0*/  ISETP.GE.AND P1, PT, R113, c[0x0][0x164], PT ;  /* 0x0000590071007a0c */ /* 0x000fe20003f26270 */
[----:B------:R-:W-:Y:S01]  /*05e0*/  IMAD.HI.U32 R7, R2, -0x2daee0ad, RZ ;  /* 0xd2511f5302077827 */ /* 0x000fe200078e00ff */
[----:B------:R-:W-:Y:S01]  /*05f0*/  LOP3.LUT R14, R9, UR23, R14, 0x96, !PT ;  /* 0x00000017090e7c12 */ /* 0x000fe2000f8e960e */
[----:B------:R0:W5:Y:S03]  /*0600*/  @P0 LDG.E.128 R104, [R10.64] ;  /* 0x000000060a680981 */ /* 0x000166000c1e1d00 */
[----:B------:R-:W-:Y:S01]  /*0610*/  LOP3.LUT R12, R7, UR24, R8, 0x96, !PT ;  /* 0x00000018070c7c12 */ /* 0x000fe2000f8e9608 */
[----:B------:R0:W5:Y:S01]  /*0620*/  @P0 LDG.E.128 R100, [R10.64+0x10] ;  /* 0x000010060a640981 */ /* 0x000162000c1e1d00 */
[----:B------:R-:W-:-:S03]  /*0630*/  IADD3 R8, P2, R0, c[0x0][0x1b0], RZ ;  /* 0x00006c0000087a10 */ /* 0x000fc60007f5e0ff */
[----:B------:R0:W5:Y:S02]  /*0640*/  @P0 LDG.E.128 R96, [R10.64+0x400] ;  /* 0x000400060a600981 */ /* 0x000164000c1e1d00 */
[----:B------:R-:W-:Y:S02]  /*0650*/  IMAD.X R9, RZ, RZ, c[0x0][0x1b4], P2 ;  /* 0x00006d00ff097624 */ /* 0x000fe400010e06ff */
        /* <DEDUP_REMOVED lines=17> */
[----:B------:R-:W-:Y:S01]  /*0770*/  IMAD.HI.U32 R7, R14, -0x2daee0ad, RZ ;  /* 0xd2511f530e077827 */ /* 0x000fe200078e00ff */
[----:B------:R-:W-:Y:S01]  /*0780*/  BSSY B0, `(.L_x_12619) ;  /* 0x0000c30000007945 */ /* 0x000fe20003800000 */
[----:B------:R-:W-:Y:S01]  /*0790*/  LOP3.LUT R115, R6, 0x3, RZ, 0xc0, !PT ;  /* 0x0000000306737812 */ /* 0x000fe200078ec0ff */
[----:B------:R-:W-:Y:S01]  /*07a0*/  ULDC.U8 UR8, c[0x0][0x1f0] ;  /* 0x00007c0000087ab9 */ /* 0x000fe20000000000 */
[----:B------:R-:W-:Y:S01]  /*07b0*/  IMAD R0, R13, -0x326172a9, RZ ;  /* 0xcd9e8d570d007824 */ /* 0x000fe200078e02ff */
[----:B------:R-:W-:Y:S01]  /*07c0*/  LOP3.LUT R2, R7, UR26, R2, 0x96, !PT ;  /* 0x0000001a07027c12 */ /* 0x000fe2000f8e9602 */
[----:B0-----:R-:W-:-:S04]  /*07d0*/  IMAD.HI.U32 R11, R12, -0x326172a9, RZ ;  /* 0xcd9e8d570c0b7827 */ /* 0x001fc800078e00ff */
[----:B------:R-:W-:Y:S01]  /*07e0*/  IMAD R6, R12, -0x326172a9, RZ ;  /* 0xcd9e8d570c067824 */ /* 0x000fe200078e02ff */
[----:B------:R-:W-:Y:S01]  /*07f0*/  LOP3.LUT R0, R11, UR25, R0, 0x96, !PT ;  /* 0x000000190b007c12 */ /* 0x000fe2000f8e9600 */
[----:B------:R-:W-:Y:S02]  /*0800*/  IMAD R112, R14, -0x2daee0ad, RZ ;  /* 0xd2511f530e707824 */ /* 0x000fe400078e02ff */
[----:B-1----:R-:W-:Y:S02]  /*0810*/  IMAD.MOV.U32 R7, RZ, RZ, RZ ;  /* 0x000000ffff077224 */ /* 0x002fe400078e00ff */
.L_x_12847:
[----:B------:R-:W0:Y:S01]  /*0820*/  S2R R117, SR_TID.X ;  /* 0x0000000000757919 */ /* 0x000e220000002100 */
[----:B------:R-:W-:Y:S01]  /*0830*/  ISETP.NE.U32.AND P0, PT, RZ, c[0x0][0x1c0], PT ;  /* 0x00007000ff007a0c */ /* 0x000fe20003f05070 */
[----:B------:R-:W-:Y:S01]  /*0840*/  IMAD R8, R113, c[0x0][0x168], RZ ;  /* 0x00005a0071087a24 */ /* 0x000fe200078e02ff */
[----:B------:R-:W-:Y:S01]  /*0850*/  ISETP.NE.U32.AND P1, PT, RZ, c[0x0][0x180], PT ;  /* 0x00006000ff007a0c */ /* 0x000fe20003f25070 */
[----:B------:R-:W-:Y:S01]  /*0860*/  IMAD.MOV.U32 R109, RZ, RZ, 0x10 ;  /* 0x00000010ff6d7424 */ /* 0x000fe200078e00ff */
[----:B------:R-:W-:Y:S02]  /*0870*/  ISETP.NE.AND.EX P0, PT, RZ, c[0x0][0x1c4], PT, P0 ;  /* 0x00007100ff007a0c */ /* 0x000fe40003f05300 */
[----:B------:R-:W-:-:S02]  /*0880*/  ISETP.NE.AND.EX P2, PT, RZ, c[0x0][0x184], PT, P1 ;  /* 0x00006100ff007a0c */ /* 0x000fc40003f45310 */
[----:B------:R-:W-:-:S09]  /*0890*/  SHF.R.S32.HI R9, RZ, 0x1f, R8 ;  /* 0x0000001fff097819 */ /* 0x000fd20000011408 */
[----:B------:R-:W-:Y:S02]  /*08a0*/  @P0 MOV R12, 0x2 ;  /* 0x00000002000c0802 */ /* 0x000fe40000000f00 */
[----:B------:R-:W-:Y:S01]  /*08b0*/  LEA.HI R114, R9, R8, RZ, 0x3 ;  /* 0x0000000809727211 */ /* 0x000fe200078f18ff */
[----:B------:R-:W-:Y:S01]  /*08c0*/  @P2 IMAD.MOV.U32 R17, RZ, RZ, 0x20 ;  /* 0x00000020ff112424 */ /* 0x000fe200078e00ff */
[----:B0-----:R-:W-:Y:S01]  /*08d0*/  LOP3.LUT R117, R117, 0x1f, RZ, 0xc0, !PT ;  /* 0x0000001f75757812 */ /* 0x001fe200078ec0ff */
[----:B------:R-:W-:Y:S01]  /*08e0*/  @P0 IMAD.WIDE R12, R113, R12, c[0x0][0x1c0] ;  /* 0x00007000710c0625 */ /* 0x000fe200078e020c */
[----:B------:R-:W-:Y:S02]  /*08f0*/  ISETP.NE.AND P1, PT, R115, 0x1, PT ;  /* 0x000000017300780c */ /* 0x000fe40003f25270 */
[----:B------:R-:W-:Y:S01]  /*0900*/  LEA.HI.SX32 R114, R114, R117, 0x1d ;  /* 0x0000007572727211 */ /* 0x000fe200078feaff */
[----:B------:R-:W-:Y:S01]  /*0910*/  HFMA2.MMA R119, -RZ, RZ, 1.875, 0 ;  /* 0x3f800000ff777435 */ /* 0x000fe200000001ff */
[----:B------:R-:W-:Y:S01]  /*0920*/  BSSY B1, `(.L_x_12620) ;  /* 0x0000014000017945 */ /* 0x000fe20003800000 */
        /* <DEDUP_REMOVED lines=18> */
.L_x_12621:
[----:B0-----:R-:W-:Y:S02]  /*0a50*/  IMAD.MOV.U32 R12, RZ, RZ, R6 ;  /* 0x000000ffff0c7224 */ /* 0x001fe400078e0006 */
.L_x_12622:
[----:B------:R-:W-:Y:S05]  /*0a60*/  BSYNC B1 ;  /* 0x0000000000017941 */ /* 0x000fea0003800000 */
.L_x_12620:
        /* <DEDUP_REMOVED lines=16> */
.L_x_12626:
[----:B------:R-:W-:Y:S05]  /*0b70*/  BSYNC B2 ;  /* 0x0000000000027941 */ /* 0x000fea0003800000 */
.L_x_12625:
        /* <DEDUP_REMOVED lines=44> */
.L_x_12624:
[----:B------:R-:W-:Y:S05]  /*0e40*/  BSYNC B1 ;  /* 0x0000000000017941 */ /* 0x000fea0003800000 */
.L_x_12623:
[----:B------:R0:W1:Y:S01]  /*0e50*/  I2F.U32 R13, R12 ;  /* 0x0000000c000d7306 */ /* 0x0000620000201000 */
[----:B------:R-:W-:Y:S01]  /*0e60*/  ISETP.NE.U32.AND P0, PT, RZ, c[0x0][0x180], PT ;  /* 0x00006000ff007a0c */ /* 0x000fe20003f05070 */
[----:B------:R-:W-:Y:S01]  /*0e70*/  IMAD.MOV.U32 R118, RZ, RZ, 0x2f800000 ;  /* 0x2f800000ff767424 */ /* 0x000fe200078e00ff */
[----:B------:R-:W-:Y:S02]  /*0e80*/  BSSY B1, `(.L_x_12627) ;  /* 0x0000017000017945 */ /* 0x000fe40003800000 */
[----:B------:R-:W-:Y:S02]  /*0e90*/  ISETP.NE.AND.EX P6, PT, RZ, c[0x0][0x184], PT, P0 ;  /* 0x00006100ff007a0c */ /* 0x000fe40003fc5300 */
[----:B------:R-:W-:-:S02]  /*0ea0*/  ISETP.NE.AND P0, PT, R14, 0x1, PT ;  /* 0x000000010e00780c */ /* 0x000fc40003f05270 */
[----:B0----5:R-:W-:Y:S02]  /*0eb0*/  PRMT R12, RZ, 0x5410, R8 ;  /* 0x00005410ff0c7816 */ /* 0x021fe40000000008 */
[----:B------:R-:W-:-:S03]  /*0ec0*/  P2R R120, PR, RZ, 0x40 ;  /* 0x00000040ff787803 */ /* 0x000fc60000000000 */
[----:B------:R-:W-:Y:S02]  /*0ed0*/  FMUL.FTZ R16, R12, R119 ;  /* 0x000000770c107220 */ /* 0x000fe40000410000 */
[----:B-1----:R-:W-:Y:S02]  /*0ee0*/  FFMA.FTZ R13, R13, R118, 1.1641532182693481445e-10 ;  /* 0x2f0000000d0d7423 */ /* 0x002fe40000010076 */
[----:B------:R-:W-:-:S03]  /*0ef0*/  FMUL.FTZ R16, R16, c[0x0][0x1e8] ;  /* 0x00007a0010107a20 */ /* 0x000fc60000410000 */
        /* <DEDUP_REMOVED lines=14> */
.L_x_12628:
[----:B------:R-:W-:Y:S02]  /*0fe0*/  MOV R12, R6 ;  /* 0x00000006000c7202 */ /* 0x000fe40000000f00 */
.L_x_12629:
[----:B------:R-:W-:Y:S05]  /*0ff0*/  BSYNC B1 ;  /* 0x0000000000017941 */ /* 0x000fea0003800000 */
.L_x_12627:
        /* <DEDUP_REMOVED lines=16> */
.L_x_12633:
[----:B------:R-:W-:Y:S05]  /*1100*/  BSYNC B2 ;  /* 0x0000000000027941 */ /* 0x000fea0003800000 */
.L_x_12632:
        /* <DEDUP_REMOVED lines=44> */
.L_x_12631:
[----:B------:R-:W-:Y:S05]  /*13d0*/  BSYNC B1 ;  /* 0x0000000000017941 */ /* 0x000fea0003800000 */
.L_x_12630:
        /* <DEDUP_REMOVED lines=20> */
.L_x_12635:
[----:B------:R-:W-:Y:S02]  /*1520*/  IMAD.MOV.U32 R8, RZ, RZ, R6 ;  /* 0x000000ffff087224 */ /* 0x000fe400078e0006 */
.L_x_12636:
[----:B------:R-:W-:Y:S05]  /*1530*/  BSYNC B1 ;  /* 0x0000000000017941 */ /* 0x000fea0003800000 */
.L_x_12634:
        /* <DEDUP_REMOVED lines=16> */
.L_x_12640:
[----:B------:R-:W-:Y:S05]  /*1640*/  BSYNC B2 ;  /* 0x0000000000027941 */ /* 0x000fea0003800000 */
.L_x_12639:
        /* <DEDUP_REMOVED lines=44> */
.L_x_12638:
[----:B------:R-:W-:Y:S05]  /*1910*/  BSYNC B1 ;  /* 0x0000000000017941 */ /* 0x000fea0003800000 */
.L_x_12637:
        /* <DEDUP_REMOVED lines=20> */
.L_x_12642:
[----:B------:R-:W-:Y:S02]  /*1a60*/  IMAD.MOV.U32 R8, RZ, RZ, R6 ;  /* 0x000000ffff087224 */ /* 0x000fe400078e0006 */
.L_x_12643:
[----:B------:R-:W-:Y:S05]  /*1a70*/  BSYNC B1 ;  /* 0x0000000000017941 */ /* 0x000fea0003800000 */
.L_x_12641:
        /* <DEDUP_REMOVED lines=16> */
.L_x_12647:
[----:B------:R-:W-:Y:S05]  /*1b80*/  BSYNC B2 ;  /* 0x0000000000027941 */ /* 0x000fea0003800000 */
.L_x_12646:
        /* <DEDUP_REMOVED lines=44> */
.L_x_12645:
[----:B------:R-:W-:Y:S05]  /*1e50*/  BSYNC B1 ;  /* 0x0000000000017941 */ /* 0x000fea0003800000 */
.L_x_12644:
        /* <DEDUP_REMOVED lines=20> */
.L_x_12649:
[----:B------:R-:W-:Y:S02]  /*1fa0*/  MOV R8, R6 ;  /* 0x0000000600087202 */ /* 0x000fe40000000f00 */
.L_x_12650:
[----:B------:R-:W-:Y:S05]  /*1fb0*/  BSYNC B1 ;  /* 0x0000000000017941 */ /* 0x000fea0003800000 */
.L_x_12648:
        /* <DEDUP_REMOVED lines=16> */
.L_x_12654:
[----:B------:R-:W-:Y:S05]  /*20c0*/  BSYNC B2 ;  /* 0x0000000000027941 */ /* 0x000fea0003800000 */
.L_x_12653:
        /* <DEDUP_REMOVED lines=44> */
.L_x_12652:
[----:B------:R-:W-:Y:S05]  /*2390*/  BSYNC B1 ;  /* 0x0000000000017941 */ /* 0x000fea0003800000 */
.L_x_12651:
        /* <DEDUP_REMOVED lines=20> */
.L_x_12656:
[----:B------:R-:W-:Y:S02]  /*24e0*/  IMAD.MOV.U32 R8, RZ, RZ, R6 ;  /* 0x000000ffff087224 */ /* 0x000fe400078e0006 */
.L_x_12657:
[----:B------:R-:W-:Y:S05]  /*24f0*/  BSYNC B1 ;  /* 0x0000000000017941 */ /* 0x000fea0003800000 */
.L_x_12655:
        /* <DEDUP_REMOVED lines=16> */
.L_x_12661:
[----:B------:R-:W-:Y:S05]  /*2600*/  BSYNC B2 ;  /* 0x0000000000027941 */ /* 0x000fea0003800000 */
.L_x_12660:
        /* <DEDUP_REMOVED lines=44> */
.L_x_12659:
[----:B------:R-:W-:Y:S05]  /*28d0*/  BSYNC B1 ;  /* 0x0000000000017941 */ /* 0x000fea0003800000 */
.L_x_12658:
        /* <DEDUP_REMOVED lines=20> */
.L_x_12663:
[----:B------:R-:W-:Y:S02]  /*2a20*/  IMAD.MOV.U32 R8, RZ, RZ, R6 ;  /* 0x000000ffff087224 */ /* 0x000fe400078e0006 */
.L_x_12664:
[----:B------:R-:W-:Y:S05]  /*2a30*/  BSYNC B1 ;  /* 0x0000000000017941 */ /* 0x000fea0003800000 */
.L_x_12662:
        /* <DEDUP_REMOVED lines=16> */
.L_x_12668:
[----:B------:R-:W-:Y:S05]  /*2b40*/  BSYNC B2 ;  /* 0x0000000000027941 */ /* 0x000fea0003800000 */
.L_x_12667:
        /* <DEDUP_REMOVED lines=44> */
.L_x_12666:
[----:B------:R-:W-:Y:S05]  /*2e10*/  BSYNC B1 ;  /* 0x0000000000017941 */ /* 0x000fea0003800000 */
.L_x_12665:
        /* <DEDUP_REMOVED lines=11> */
[----:B------:R-:W-:-:S13]  /*2ed0*/  ISETP.NE.AND P6, PT, R9, 0x1, PT ;  /* 0x000000010900780c */ /* 0x000fda0003fc5270 */
        /* <DEDUP_REMOVED lines=9> */
.L_x_12670:
[----:B------:R-:W-:Y:S02]  /*2f70*/  MOV R12, R6 ;  /* 0x00000006000c7202 */ /* 0x000fe40000000f00 */
.L_x_12671:
[----:B------:R-:W-:Y:S05]  /*2f80*/  BSYNC B1 ;  /* 0x0000000000017941 */ /* 0x000fea0003800000 */
.L_x_12669:
        /* <DEDUP_REMOVED lines=18> */
.L_x_12675:
[----:B------:R-:W-:Y:S05]  /*30b0*/  BSYNC B2 ;  /* 0x0000000000027941 */ /* 0x000fea0003800000 */
.L_x_12674:
        /* <DEDUP_REMOVED lines=44> */
.L_x_12673:
[----:B------:R-:W-:Y:S05]  /*3380*/  BSYNC B1 ;  /* 0x0000000000017941 */ /* 0x000fea0003800000 */
.L_x_12672:
[----:B------:R0:W1:Y:S01]  /*3390*/  I2F.U32 R9, R12 ;  /* 0x0000000c00097306 */ /* 0x0000620000201000 */
[----:B------:R-:W-:Y:S01]  /*33a0*/  SEL R16, RZ, 0x1, P2 ;  /* 0x00000001ff107807 */ /* 0x000fe20001000000 */
[----:B------:R-:W-:Y:S01]  /*33b0*/  IMAD.MOV.U32 R121, RZ, RZ, 0x20 ;  /* 0x00000020ff797424 */ /* 0x000fe200078e00ff */
[----:B------:R-:W-:Y:S01]  /*33c0*/  SEL R8, RZ, 0x1, P1 ;  /* 0x00000001ff087807 */ /* 0x000fe20000800000 */
[----:B------:R-:W-:Y:S01]  /*33d0*/  IMAD.MOV.U32 R123, RZ, RZ, 0x8 ;  /* 0x00000008ff7b7424 */ /* 0x000fe200078e00ff */
[----:B------:R-:W-:Y:S01]  /*33e0*/  SEL R10, RZ, 0x1, P0 ;  /* 0x00000001ff0a7807 */ /* 0x000fe20000000000 */
[----:B------:R-:W-:Y:S01]  /*33f0*/  IMAD.WIDE.U32 R16, R16, 0x1000000, RZ ;  /* 0x0100000010107825 */ /* 0x000fe200078e00ff */
[----:B------:R-:W-:Y:S02]  /*3400*/  ISETP.NE.AND P1, PT, R13, RZ, PT ;  /* 0x000000ff0d00720c */ /* 0x000fe40003f25270 */
[----:B0-----:R-:W-:Y:S01]  /*3410*/  PRMT R12, RZ, 0x7610, R11 ;  /* 0x00007610ff0c7816 */ /* 0x001fe2000000000b */
[----:B------:R-:W-:Y:S01]  /*3420*/  IMAD.WIDE.U32 R10, R10, 0x100, RZ ;  /* 0x000001000a0a7825 */ /* 0x000fe200078e00ff */
[----:B------:R-:W-:-:S02]  /*3430*/  ISETP.NE.AND P6, PT, R120, RZ, PT ;  /* 0x000000ff7800720c */ /* 0x000fc40003fc5270 */
[----:B------:R-:W-:Y:S01]  /*3440*/  SEL R14, RZ, 0x10000, P5 ;  /* 0x00010000ff0e7807 */ /* 0x000fe20002800000 */
[----:B------:R-:W-:Y:S01]  /*3450*/  FMUL.FTZ R13, R12, R119 ;  /* 0x000000770c0d7220 */ /* 0x000fe20000410000 */
[----:B------:R-:W-:Y:S01]  /*3460*/  SEL R23, RZ, 0x100, P4 ;  /* 0x00000100ff177807 */ /* 0x000fe20002000000 */
[----:B-1----:R-:W-:Y:S01]  /*3470*/  FFMA.FTZ R9, R9, R118, 1.1641532182693481445e-10 ;  /* 0x2f00000009097423 */ /* 0x002fe20000010076 */
[----:B------:R-:W-:Y:S01]  /*3480*/  ISETP.NE.AND P2, PT, R15, RZ, PT ;  /* 0x000000ff0f00720c */ /* 0x000fe20003f45270 */
[----:B------:R-:W-:Y:S01]  /*3490*/  FMUL.FTZ R13, R13, c[0x0][0x1e8] ;  /* 0x00007a000d0d7a20 */ /* 0x000fe20000410000 */
[----:B------:R-:W-:Y:S02]  /*34a0*/  SEL R21, RZ, 0x1, P1 ;  /* 0x00000001ff157807 */ /* 0x000fe40000800000 */
[----:B------:R-:W-:Y:S01]  /*34b0*/  FSETP.GTU.FTZ.AND P0, PT, R9, c[0x0][0x1e4], PT ;  /* 0x0000790009007a0b */ /* 0x000fe20003f1c000 */
[----:B------:R-:W-:-:S03]  /*34c0*/  IMAD.WIDE.U32 R8, R8, 0x10000, RZ ;  /* 0x0001000008087825 */ /* 0x000fc600078e00ff */
[----:B------:R-:W-:Y:S02]  /*34d0*/  SEL R18, RZ, 0x1000000, P0 ;  /* 0x01000000ff127807 */ /* 0x000fe40000000000 */
[----:B------:R-:W-:Y:S02]  /*34e0*/  LOP3.LUT R12, R10, R16, R8, 0xfe, !PT ;  /* 0x000000100a0c7212 */ /* 0x000fe400078efe08 */
[----:B------:R-:W-:Y:S02]  /*34f0*/  LOP3.LUT R23, R23, R18, R14, 0xfe, !PT ;  /* 0x0000001217177212 */ /* 0x000fe400078efe0e */
[----:B------:R-:W-:Y:S02]  /*3500*/  SEL R16, RZ, 0x1, P3 ;  /* 0x00000001ff107807 */ /* 0x000fe40001800000 */
[----:B------:R-:W-:Y:S02]  /*3510*/  FSEL R31, R13, RZ, !P0 ;  /* 0x000000ff0d1f7208 */ /* 0x000fe40004000000 */
[----:B------:R-:W-:Y:S01]  /*3520*/  LOP3.LUT R17, R17, R23, R16, 0xfe, !PT ;  /* 0x0000001711117212 */ /* 0x000fe200078efe10 */
[C---:B------:R-:W-:Y:S01]  /*3530*/  IMAD.WIDE.U32 R22, R114.reuse, R121, c[0x0][0x188] ;  /* 0x0000620072167625 */ /* 0x040fe200078e0079 */
[----:B------:R-:W-:-:S02]  /*3540*/  IADD3 R18, R114, 0x20, RZ ;  /* 0x0000002072127810 */ /* 0x000fc40007ffe0ff */
[----:B------:R-:W-:Y:S01]  /*3550*/  LOP3.LUT R12, R12, R21, RZ, 0xfc, !PT ;  /* 0x000000150c0c7212 */ /* 0x000fe200078efcff */
[----:B------:R-:W-:Y:S01]  /*3560*/  @P6 FADD.FTZ R31, R39, R31 ;  /* 0x0000001f271f6221 */ /* 0x000fe20000010000 */
[----:B------:R-:W-:Y:S01]  /*3570*/  LOP3.LUT R13, R11, R17, R9, 0xfe, !PT ;  /* 0x000000110b0d7212 */ /* 0x000fe200078efe09 */
[----:B------:R-:W-:Y:S01]  /*3580*/  IMAD.WIDE.U32 R20, R114, R123, c[0x0][0x190] ;  /* 0x0000640072147625 */ /* 0x000fe200078e007b */
[----:B------:R0:W-:Y:S03]  /*3590*/  STG.E.128 [R22.64], R32 ;  /* 0x0000002016007986 */ /* 0x0001e6000c101d06 */
[C---:B------:R-:W-:Y:S01]  /*35a0*/  IMAD.WIDE.U32 R8, R18.reuse, R109, c[0x0][0x170] ;  /* 0x00005c0012087625 */ /* 0x040fe200078e006d */
[----:B------:R0:W-:Y:S03]  /*35b0*/  STG.E.128 [R22.64+0x10], R28 ;  /* 0x0000101c16007986 */ /* 0x0001e6000c101d06 */
[----:B------:R-:W-:Y:S01]  /*35c0*/  @P2 IMAD.WIDE.U32 R16, R18, R121, c[0x0][0x180] ;  /* 0x0000600012102625 */ /* 0x000fe200078e0079 */
        /* <DEDUP_REMOVED lines=16> */
.L_x_12677:
[----:B0-----:R-:W-:Y:S02]  /*36d0*/  MOV R14, R6 ;  /* 0x00000006000e7202 */ /* 0x001fe40000000f00 */
.L_x_12678:
[----:B------:R-:W-:Y:S05]  /*36e0*/  BSYNC B1 ;  /* 0x0000000000017941 */ /* 0x000fea0003800000 */
.L_x_12676:
        /* <DEDUP_REMOVED lines=16> */
.L_x_12682:
[----:B------:R-:W-:Y:S05]  /*37f0*/  BSYNC B2 ;  /* 0x0000000000027941 */ /* 0x000fea0003800000 */
.L_x_12681:
        /* <DEDUP_REMOVED lines=44> */
.L_x_12680:
[----:B------:R-:W-:Y:S05]  /*3ac0*/  BSYNC B1 ;  /* 0x0000000000017941 */ /* 0x000fea0003800000 */
.L_x_12679:
        /* <DEDUP_REMOVED lines=21> */
.L_x_12684:
[----:B------:R-:W-:Y:S02]  /*3c20*/  IMAD.MOV.U32 R19, RZ, RZ, R6 ;  /* 0x000000ffff137224 */ /* 0x000fe400078e0006 */
.L_x_12685:
[----:B------:R-:W-:Y:S05]  /*3c30*/  BSYNC B1 ;  /* 0x0000000000017941 */ /* 0x000fea0003800000 */
.L_x_12683:
        /* <DEDUP_REMOVED lines=16> */
.L_x_12689:
[----:B------:R-:W-:Y:S05]  /*3d40*/  BSYNC B2 ;  /* 0x0000000000027941 */ /* 0x000fea0003800000 */
.L_x_12688:
        /* <DEDUP_REMOVED lines=44> */
.L_x_12687:
[----:B------:R-:W-:Y:S05]  /*4010*/  BSYNC B1 ;  /* 0x0000000000017941 */ /* 0x000fea0003800000 */
.L_x_12686:
        /* <DEDUP_REMOVED lines=20> */
.L_x_12691:
[----:B------:R-:W-:Y:S02]  /*4160*/  IMAD.MOV.U32 R8, RZ, RZ, R6 ;  /* 0x000000ffff087224 */ /* 0x000fe400078e0006 */
.L_x_12692:
[----:B------:R-:W-:Y:S05]  /*4170*/  BSYNC B1 ;  /* 0x0000000000017941 */ /* 0x000fea0003800000 */
.L_x_12690:
        /* <DEDUP_REMOVED lines=16> */
.L_x_12696:
[----:B------:R-:W-:Y:S05]  /*4280*/  BSYNC B2 ;  /* 0x0000000000027941 */ /* 0x000fea0003800000 */
.L_x_12695:
        /* <DEDUP_REMOVED lines=44> */
.L_x_12694:
[----:B------:R-:W-:Y:S05]  /*4550*/  BSYNC B1 ;  /* 0x0000000000017941 */ /* 0x000fea0003800000 */
.L_x_12693:
        /* <DEDUP_REMOVED lines=20> */
.L_x_12698:
[----:B------:R-:W-:Y:S02]  /*46a0*/  MOV R8, R6 ;  /* 0x0000000600087202 */ /* 0x000fe40000000f00 */
.L_x_12699:
[----:B------:R-:W-:Y:S05]  /*46b0*/  BSYNC B1 ;  /* 0x0000000000017941 */ /* 0x000fea0003800000 */
.L_x_12697:
        /* <DEDUP_REMOVED lines=16> */
.L_x_12703:
[----:B------:R-:W-:Y:S05]  /*47c0*/  BSYNC B2 ;  /* 0x0000000000027941 */ /* 0x000fea0003800000 */
.L_x_12702:
        /* <DEDUP_REMOVED lines=44> */
.L_x_12701:
[----:B------:R-:W-:Y:S05]  /*4a90*/  BSYNC B1 ;  /* 0x0000000000017941 */ /* 0x000fea0003800000 */
.L_x_12700:
        /* <DEDUP_REMOVED lines=20> */
.L_x_12705:
[----:B------:R-:W-:Y:S02]  /*4be0*/  IMAD.MOV.U32 R19, RZ, RZ, R6 ;  /* 0x000000ffff137224 */ /* 0x000fe400078e0006 */
.L_x_12706:
[----:B------:R-:W-:Y:S05]  /*4bf0*/  BSYNC B1 ;  /* 0x0000000000017941 */ /* 0x000fea0003800000 */
.L_x_12704:
        /* <DEDUP_REMOVED lines=16> */
.L_x_12710:
[----:B------:R-:W-:Y:S05]  /*4d00*/  BSYNC B2 ;  /* 0x0000000000027941 */ /* 0x000fea0003800000 */
.L_x_12709:
        /* <DEDUP_REMOVED lines=44> */
.L_x_12708:
[----:B------:R-:W-:Y:S05]  /*4fd0*/  BSYNC B1 ;  /* 0x0000000000017941 */ /* 0x000fea0003800000 */
.L_x_12707:
        /* <DEDUP_REMOVED lines=20> */
.L_x_12712:
[----:B------:R-:W-:Y:S02]  /*5120*/  IMAD.MOV.U32 R19, RZ, RZ, R6 ;  /* 0x000000ffff137224 */ /* 0x000fe400078e0006 */
.L_x_12713:
[----:B------:R-:W-:Y:S05]  /*5130*/  BSYNC B1 ;  /* 0x0000000000017941 */ /* 0x000fea0003800000 */
.L_x_12711:
        /* <DEDUP_REMOVED lines=16> */
.L_x_12717:
[----:B------:R-:W-:Y:S05]  /*5240*/  BSYNC B2 ;  /* 0x0000000000027941 */ /* 0x000fea0003800000 */
.L_x_12716:
        /* <DEDUP_REMOVED lines=44> */
.L_x_12715:
[----:B------:R-:W-:Y:S05]  /*5510*/  BSYNC B1 ;  /* 0x0000000000017941 */ /* 0x000fea0003800000 */
.L_x_12714:
        /* <DEDUP_REMOVED lines=20> */
.L_x_12719:
[----:B------:R-:W-:Y:S02]  /*5660*/  MOV R10, R6 ;  /* 0x00000006000a7202 */ /* 0x000fe40000000f00 */
.L_x_12720:
[----:B------:R-:W-:Y:S05]  /*5670*/  BSYNC B1 ;  /* 0x0000000000017941 */ /* 0x000fea0003800000 */
.L_x_12718:
        /* <DEDUP_REMOVED lines=16> */
.L_x_12724:
[----:B------:R-:W-:Y:S05]  /*5780*/  BSYNC B2 ;  /* 0x0000000000027941 */ /* 0x000fea0003800000 */
.L_x_12723:
        /* <DEDUP_REMOVED lines=44> */
.L_x_12722:
[----:B------:R-:W-:Y:S05]  /*5a50*/  BSYNC B1 ;  /* 0x0000000000017941 */ /* 0x000fea0003800000 */
.L_x_12721:
        /* <DEDUP_REMOVED lines=21> */
.L_x_12726:
[----:B------:R-:W-:Y:S02]  /*5bb0*/  IMAD.MOV.U32 R10, RZ, RZ, R6 ;  /* 0x000000ffff0a7224 */ /* 0x000fe400078e0006 */
.L_x_12727:
[----:B------:R-:W-:Y:S05]  /*5bc0*/  BSYNC B1 ;  /* 0x0000000000017941 */ /* 0x000fea0003800000 */
.L_x_12725:
        /* <DEDUP_REMOVED lines=18> */
.L_x_12731:
[----:B------:R-:W-:Y:S05]  /*5cf0*/  BSYNC B2 ;  /* 0x0000000000027941 */ /* 0x000fea0003800000 */
.L_x_12730:
        /* <DEDUP_REMOVED lines=44> */
.L_x_12729:
[----:B------:R-:W-:Y:S05]  /*5fc0*/  BSYNC B1 ;  /* 0x0000000000017941 */ /* 0x000fea0003800000 */
.L_x_12728:
[----:B------:R0:W1:Y:S01]  /*5fd0*/  I2F.U32 R9, R10 ;  /* 0x0000000a00097306 */ /* 0x0000620000201000 */
[----:B------:R-:W-:Y:S01]  /*5fe0*/  PRMT R8, RZ, 0x7610, R11 ;  /* 0x00007610ff087816 */ /* 0x000fe2000000000b */
[----:B------:R-:W-:Y:S01]  /*5ff0*/  IMAD.WIDE.U32 R16, R18, R121, c[0x0][0x188] ;  /* 0x0000620012107625 */ /* 0x000fe200078e0079 */
[----:B------:R-:W-:Y:S02]  /*6000*/  SEL R12, RZ, 0x100, P4 ;  /* 0x00000100ff0c7807 */ /* 0x000fe40002000000 */
[----:B------:R-:W-:Y:S01]  /*6010*/  SEL R13, RZ, 0x10000, P5 ;  /* 0x00010000ff0d7807 */ /* 0x000fe20002800000 */
[----:B------:R-:W-:Y:S01]  /*6020*/  FMUL.FTZ R8, R8, R119 ;  /* 0x0000007708087220 */ /* 0x000fe20000410000 */
[----:B------:R-:W-:Y:S01]  /*6030*/  ISETP.NE.AND P6, PT, R120, RZ, PT ;  /* 0x000000ff7800720c */ /* 0x000fe20003fc5270 */
[----:B------:R-:W-:Y:S01]  /*6040*/  STG.E.128 [R16.64], R24 ;  /* 0x0000001810007986 */ /* 0x000fe2000c101d06 */
[----:B0-----:R-:W-:Y:S01]  /*6050*/  SEL R10, RZ, 0x1, P1 ;  /* 0x00000001ff0a7807 */ /* 0x001fe20000800000 */
[----:B------:R-:W-:Y:S01]  /*6060*/  FMUL.FTZ R8, R8, c[0x0][0x1e8] ;  /* 0x00007a0008087a20 */ /* 0x000fe20000410000 */
[----:B------:R-:W-:-:S02]  /*6070*/  ISETP.NE.AND P5, PT, R15, RZ, PT ;  /* 0x000000ff0f00720c */ /* 0x000fc40003fa5270 */
[----:B------:R-:W-:Y:S01]  /*6080*/  SEL R19, RZ, 0x1, P3 ;  /* 0x00000001ff137807 */ /* 0x000fe20001800000 */
[----:B------:R-:W-:Y:S01]  /*6090*/  IMAD.WIDE.U32 R10, R10, 0x10000, RZ ;  /* 0x000100000a0a7825 */ /* 0x000fe200078e00ff */
[----:B------:R-:W-:-:S03]  /*60a0*/  IADD3 R108, R114, 0x40, RZ ;  /* 0x00000040726c7810 */ /* 0x000fc60007ffe0ff */
[----:B-1----:R-:W-:-:S05]  /*60b0*/  FFMA.FTZ R9, R9, R118, 1.1641532182693481445e-10 ;  /* 0x2f00000009097423 */ /* 0x002fca0000010076 */
[----:B------:R-:W-:-:S04]  /*60c0*/  FSETP.GTU.FTZ.AND P4, PT, R9, c[0x0][0x1e4], PT ;  /* 0x0000790009007a0b */ /* 0x000fc80003f9c000 */
[----:B------:R-:W-:Y:S02]  /*60d0*/  SEL R9, RZ, 0x1000000, P4 ;  /* 0x01000000ff097807 */ /* 0x000fe40002000000 */
[----:B------:R-:W-:Y:S02]  /*60e0*/  FSEL R23, R8, RZ, !P4 ;  /* 0x000000ff08177208 */ /* 0x000fe40006000000 */
[----:B------:R-:W-:Y:S02]  /*60f0*/  ISETP.NE.AND P4, PT, R14, RZ, PT ;  /* 0x000000ff0e00720c */ /* 0x000fe40003f85270 */
[----:B------:R-:W-:Y:S01]  /*6100*/  LOP3.LUT R14, R12, R9, R13, 0xfe, !PT ;  /* 0x000000090c0e7212 */ /* 0x000fe200078efe0d */
[----:B------:R-:W-:Y:S01]  /*6110*/  @P6 FADD.FTZ R23, R39, R23 ;  /* 0x0000001727176221 */ /* 0x000fe20000010000 */
[----:B------:R-:W-:Y:S02]  /*6120*/  SEL R12, RZ, 0x1, P2 ;  /* 0x00000001ff0c7807 */ /* 0x000fe40001000000 */
[----:B------:R-:W-:-:S02]  /*6130*/  SEL R8, RZ, 0x1, P0 ;  /* 0x00000001ff087807 */ /* 0x000fc40000000000 */
[----:B------:R0:W-:Y:S01]  /*6140*/  STG.E.128 [R16.64+0x10], R20 ;  /* 0x0000101410007986 */ /* 0x0001e2000c101d06 */
[----:B------:R-:W-:-:S04]  /*6150*/  IMAD.WIDE.U32 R12, R12, 0x1000000, RZ ;  /* 0x010000000c0c7825 */ /* 0x000fc800078e00ff */
[----:B------:R-:W-:Y:S01]  /*6160*/  IMAD.WIDE.U32 R8, R8, 0x100, RZ ;  /* 0x0000010008087825 */ /* 0x000fe200078e00ff */
[----:B------:R-:W-:Y:S02]  /*6170*/  LOP3.LUT R19, R13, R14, R19, 0xfe, !PT ;  /* 0x0000000e0d137212 */ /* 0x000fe400078efe13 */
[----:B------:R-:W-:Y:S02]  /*6180*/  SEL R13, RZ, 0x1, P4 ;  /* 0x00000001ff0d7807 */ /* 0x000fe40002000000 */
[----:B------:R-:W-:-:S04]  /*6190*/  LOP3.LUT R12, R8, R12, R10, 0xfe, !PT ;  /* 0x0000000c080c7212 */ /* 0x000fc800078efe0a */
[----:B------:R-:W-:Y:S02]  /*61a0*/  LOP3.LUT R12, R12, R13, RZ, 0xfc, !PT ;  /* 0x0000000d0c0c7212 */ /* 0x000fe400078efcff */
[----:B------:R-:W-:Y:S01]  /*61b0*/  LOP3.LUT R13, R9, R19, R11, 0xfe, !PT ;  /* 0x00000013090d7212 */ /* 0x000fe200078efe0b */
[----:B------:R-:W-:-:S04]  /*61c0*/  IMAD.WIDE.U32 R18, R18, R123, c[0x0][0x190] ;  /* 0x0000640012127625 */ /* 0x000fc800078e007b */
[C---:B------:R-:W-:Y:S01]  /*61d0*/  IMAD.WIDE.U32 R8, R108.reuse, R109, c[0x0][0x170] ;  /* 0x00005c006c087625 */ /* 0x040fe200078e006d */
[----:B------:R1:W-:Y:S03]  /*61e0*/  STG.E.64 [R18.64], R12 ;  /* 0x0000000c12007986 */ /* 0x0003e6000c101b06 */
[----:B0-----:R-:W-:Y:S02]  /*61f0*/  @P5 IMAD.WIDE.U32 R16, R108, R121, c[0x0][0x180] ;  /* 0x000060006c105625 */ /* 0x001fe400078e0079 */
[----:B------:R-:W5:Y:S04]  /*6200*/  LDG.E.128 R8, [R8.64] ;  /* 0x0000000608087981 */ /* 0x000f68000c1e1d00 */
        /* <DEDUP_REMOVED lines=14> */
.L_x_12733:
[----:B-1----:R-:W-:Y:S02]  /*62f0*/  IMAD.MOV.U32 R14, RZ, RZ, R6 ;  /* 0x000000ffff0e7224 */ /* 0x002fe400078e0006 */
.L_x_12734:
[----:B------:R-:W-:Y:S05]  /*6300*/  BSYNC B1 ;  /* 0x0000000000017941 */ /* 0x000fea0003800000 */
.L_x_12732:
        /* <DEDUP_REMOVED lines=16> */
.L_x_12738:
[----:B------:R-:W-:Y:S05]  /*6410*/  BSYNC B2 ;  /* 0x0000000000027941 */ /* 0x000fea0003800000 */
.L_x_12737:
        /* <DEDUP_REMOVED lines=44> */
.L_x_12736:
[----:B------:R-:W-:Y:S05]  /*66e0*/  BSYNC B1 ;  /* 0x0000000000017941 */ /* 0x000fea0003800000 */
.L_x_12735:
        /* <DEDUP_REMOVED lines=21> */
.L_x_12740:
[----:B------:R-:W-:Y:S02]  /*6840*/  MOV R14, R6 ;  /* 0x00000006000e7202 */ /* 0x000fe40000000f00 */
.L_x_12741:
[----:B------:R-:W-:Y:S05]  /*6850*/  BSYNC B1 ;  /* 0x0000000000017941 */ /* 0x000fea0003800000 */
.L_x_12739:
        /* <DEDUP_REMOVED lines=16> */
.L_x_12745:
[----:B------:R-:W-:Y:S05]  /*6960*/  BSYNC B2 ;  /* 0x0000000000027941 */ /* 0x000fea0003800000 */
.L_x_12744:
        /* <DEDUP_REMOVED lines=44> */
.L_x_12743:
[----:B------:R-:W-:Y:S05]  /*6c30*/  BSYNC B1 ;  /* 0x0000000000017941 */ /* 0x000fea0003800000 */
.L_x_12742:
        /* <DEDUP_REMOVED lines=20> */
.L_x_12747:
[----:B------:R-:W-:Y:S02]  /*6d80*/  IMAD.MOV.U32 R8, RZ, RZ, R6 ;  /* 0x000000ffff087224 */ /* 0x000fe400078e0006 */
.L_x_12748:
[----:B------:R-:W-:Y:S05]  /*6d90*/  BSYNC B1 ;  /* 0x0000000000017941 */ /* 0x000fea0003800000 */
.L_x_12746:
        /* <DEDUP_REMOVED lines=16> */
.L_x_12752:
[----:B------:R-:W-:Y:S05]  /*6ea0*/  BSYNC B2 ;  /* 0x0000000000027941 */ /* 0x000fea0003800000 */
.L_x_12751:
        /* <DEDUP_REMOVED lines=44> */
.L_x_12750:
[----:B------:R-:W-:Y:S05]  /*7170*/  BSYNC B1 ;  /* 0x0000000000017941 */ /* 0x000fea0003800000 */
.L_x_12749:
        /* <DEDUP_REMOVED lines=20> */
.L_x_12754:
[----:B------:R-:W-:Y:S02]  /*72c0*/  IMAD.MOV.U32 R8, RZ, RZ, R6 ;  /* 0x000000ffff087224 */ /* 0x000fe400078e0006 */
.L_x_12755:
[----:B------:R-:W-:Y:S05]  /*72d0*/  BSYNC B1 ;  /* 0x0000000000017941 */ /* 0x000fea0003800000 */
.L_x_12753:
        /* <DEDUP_REMOVED lines=16> */
.L_x_12759:
[----:B------:R-:W-:Y:S05]  /*73e0*/  BSYNC B2 ;  /* 0x0000000000027941 */ /* 0x000fea0003800000 */
.L_x_12758:
        /* <DEDUP_REMOVED lines=42> */
[----:B------:R-:W-:Y:S01]  /*7690*/  LOP3.LUT R2, R13, UR26, R110, 0x96, !PT ;  /* 0x0000001a0d027c12 */ /* 0x000fe2000f8e966e */
[----:B------:R-:W-:Y:S02]  /*76a0*/  IMAD.MOV.U32 R12, RZ, RZ, RZ ;  /* 0x000000ffff0c7224 */ /* 0x000fe400078e00ff */
.L_x_12757:
[----:B------:R-:W-:Y:S05]  /*76b0*/  BSYNC B1 ;  /* 0x0000000000017941 */ /* 0x000fea0003800000 */
.L_x_12756:
        /* <DEDUP_REMOVED lines=20> */
.L_x_12761:
[----:B------:R-:W-:Y:S02]  /*7800*/  MOV R14, R6 ;  /* 0x00000006000e7202 */ /* 0x000fe40000000f00 */
.L_x_12762:
[----:B------:R-:W-:Y:S05]  /*7810*/  BSYNC B1 ;  /* 0x0000000000017941 */ /* 0x000fea0003800000 */
.L_x_12760:
        /* <DEDUP_REMOVED lines=16> */
.L_x_12766:
[----:B------:R-:W-:Y:S05]  /*7920*/  BSYNC B2 ;  /* 0x0000000000027941 */ /* 0x000fea0003800000 */
.L_x_12765:
        /* <DEDUP_REMOVED lines=44> */
.L_x_12764:
[----:B------:R-:W-:Y:S05]  /*7bf0*/  BSYNC B1 ;  /* 0x0000000000017941 */ /* 0x000fea0003800000 */
.L_x_12763:
        /* <DEDUP_REMOVED lines=20> */
.L_x_12768:
[----:B------:R-:W-:Y:S02]  /*7d40*/  IMAD.MOV.U32 R14, RZ, RZ, R6 ;  /* 0x000000ffff0e7224 */ /* 0x000fe400078e0006 */
.L_x_12769:
[----:B------:R-:W-:Y:S05]  /*7d50*/  BSYNC B1 ;  /* 0x0000000000017941 */ /* 0x000fea0003800000 */
.L_x_12767:
        /* <DEDUP_REMOVED lines=16> */
.L_x_12773:
[----:B------:R-:W-:Y:S05]  /*7e60*/  BSYNC B2 ;  /* 0x0000000000027941 */ /* 0x000fea0003800000 */
.L_x_12772:
        /* <DEDUP_REMOVED lines=44> */
.L_x_12771:
[----:B------:R-:W-:Y:S05]  /*8130*/  BSYNC B1 ;  /* 0x0000000000017941 */ /* 0x000fea0003800000 */
.L_x_12770:
        /* <DEDUP_REMOVED lines=20> */
.L_x_12775:
[----:B------:R-:W-:Y:S02]  /*8280*/  IMAD.MOV.U32 R116, RZ, RZ, R6 ;  /* 0x000000ffff747224 */ /* 0x000fe400078e0006 */
.L_x_12776:
[----:B------:R-:W-:Y:S05]  /*8290*/  BSYNC B1 ;  /* 0x0000000000017941 */ /* 0x000fea0003800000 */
.L_x_12774:
        /* <DEDUP_REMOVED lines=16> */
.L_x_12780:
[----:B------:R-:W-:Y:S05]  /*83a0*/  BSYNC B2 ;  /* 0x0000000000027941 */ /* 0x000fea0003800000 */
.L_x_12779:
        /* <DEDUP_REMOVED lines=44> */
.L_x_12778:
[----:B------:R-:W-:Y:S05]  /*8670*/  BSYNC B1 ;  /* 0x0000000000017941 */ /* 0x000fea0003800000 */
.L_x_12777:
        /* <DEDUP_REMOVED lines=21> */
.L_x_12782:
[----:B------:R-:W-:Y:S02]  /*87d0*/  MOV R116, R6 ;  /* 0x0000000600747202 */ /* 0x000fe40000000f00 */
.L_x_12783:
[----:B------:R-:W-:Y:S05]  /*87e0*/  BSYNC B1 ;  /* 0x0000000000017941 */ /* 0x000fea0003800000 */
.L_x_12781:
        /* <DEDUP_REMOVED lines=18> */
.L_x_12787:
[----:B------:R-:W-:Y:S05]  /*8910*/  BSYNC B2 ;  /* 0x0000000000027941 */ /* 0x000fea0003800000 */
.L_x_12786:
        /* <DEDUP_REMOVED lines=44> */
.L_x_12785:
[----:B------:R-:W-:Y:S05]  /*8be0*/  BSYNC B1 ;  /* 0x0000000000017941 */ /* 0x000fea0003800000 */
.L_x_12784:
[----:B------:R-:W0:Y:S01]  /*8bf0*/  I2F.U32 R9, R116 ;  /* 0x0000007400097306 */ /* 0x000e220000201000 */
[----:B------:R-:W-:Y:S01]  /*8c00*/  SEL R124, RZ, 0x1, P2 ;  /* 0x00000001ff7c7807 */ /* 0x000fe20001000000 */
[----:B------:R-:W-:Y:S01]  /*8c10*/  IMAD.WIDE.U32 R128, R108, R123, c[0x0][0x190] ;  /* 0x000064006c807625 */ /* 0x000fe200078e007b */
[----:B------:R-:W-:Y:S02]  /*8c20*/  SEL R111, RZ, 0x10000, P5 ;  /* 0x00010000ff6f7807 */ /* 0x000fe40002800000 */
[----:B------:R-:W-:Y:S01]  /*8c30*/  SEL R8, RZ, 0x100, P4 ;  /* 0x00000100ff087807 */ /* 0x000fe20002000000 */
[----:B------:R-:W-:Y:S01]  /*8c40*/  IMAD.WIDE.U32 R124, R124, 0x1000000, RZ ;  /* 0x010000007c7c7825 */ /* 0x000fe200078e00ff */
[----:B------:R-:W-:Y:S02]  /*8c50*/  ISETP.NE.AND P5, PT, R15, RZ, PT ;  /* 0x000000ff0f00720c */ /* 0x000fe40003fa5270 */
[----:B------:R-:W-:-:S02]  /*8c60*/  SEL R15, RZ, 0x1, P3 ;  /* 0x00000001ff0f7807 */ /* 0x000fc40001800000 */
[----:B------:R-:W-:Y:S02]  /*8c70*/  SEL R110, RZ, 0x1, P1 ;  /* 0x00000001ff6e7807 */ /* 0x000fe40000800000 */
[----:B------:R-:W-:Y:S02]  /*8c80*/  ISETP.NE.AND P6, PT, R120, RZ, PT ;  /* 0x000000ff7800720c */ /* 0x000fe40003fc5270 */
[----:B------:R-:W-:Y:S01]  /*8c90*/  ISETP.NE.AND P4, PT, R115, RZ, PT ;  /* 0x000000ff7300720c */ /* 0x000fe20003f85270 */
[----:B0-----:R-:W-:Y:S01]  /*8ca0*/  FFMA.FTZ R9, R9, R118, 1.1641532182693481445e-10 ;  /* 0x2f00000009097423 */ /* 0x001fe20000010076 */
[----:B------:R-:W-:-:S04]  /*8cb0*/  IADD3 R116, R114, 0x60, RZ ;  /* 0x0000006072747810 */ /* 0x000fc80007ffe0ff */
[----:B------:R-:W-:Y:S01]  /*8cc0*/  FSETP.GTU.FTZ.AND P2, PT, R9, c[0x0][0x1e4], PT ;  /* 0x0000790009007a0b */ /* 0x000fe20003f5c000 */
[----:B------:R-:W-:-:S03]  /*8cd0*/  @P5 IMAD.WIDE.U32 R126, R121, R116, c[0x0][0x180] ;  /* 0x00006000797e5625 */ /* 0x000fc600078e0074 */
[----:B------:R-:W-:-:S04]  /*8ce0*/  SEL R9, RZ, 0x1000000, P2 ;  /* 0x01000000ff097807 */ /* 0x000fc80001000000 */
[----:B------:R-:W-:Y:S01]  /*8cf0*/  LOP3.LUT R8, R8, R9, R111, 0xfe, !PT ;  /* 0x0000000908087212 */ /* 0x000fe200078efe6f */
[----:B------:R-:W-:-:S03]  /*8d00*/  IMAD.WIDE.U32 R110, R110, 0x10000, RZ ;  /* 0x000100006e6e7825 */ /* 0x000fc600078e00ff */
[----:B------:R-:W-:Y:S02]  /*8d10*/  LOP3.LUT R15, R125, R8, R15, 0xfe, !PT ;  /* 0x000000087d0f7212 */ /* 0x000fe400078efe0f */
[----:B------:R-:W-:-:S05]  /*8d20*/  SEL R8, RZ, 0x1, P0 ;  /* 0x00000001ff087807 */ /* 0x000fca0000000000 */
[----:B------:R-:W-:-:S05]  /*8d30*/  IMAD.WIDE.U32 R8, R8, 0x100, RZ ;  /* 0x0000010008087825 */ /* 0x000fca00078e00ff */
[----:B------:R-:W-:Y:S01]  /*8d40*/  LOP3.LUT R8, R8, R124, R110, 0xfe, !PT ;  /* 0x0000007c08087212 */ /* 0x000fe200078efe6e */
[----:B------:R-:W-:Y:S01]  /*8d50*/  IMAD.WIDE.U32 R124, R108, R121, c[0x0][0x188] ;  /* 0x000062006c7c7625 */ /* 0x000fe200078e0079 */
[----:B------:R-:W-:Y:S02]  /*8d60*/  PRMT R110, RZ, 0x7610, R11 ;  /* 0x00007610ff6e7816 */ /* 0x000fe4000000000b */
[----:B------:R-:W-:Y:S02]  /*8d70*/  LOP3.LUT R9, R9, R15, R111, 0xfe, !PT ;  /* 0x0000000f09097212 */ /* 0x000fe400078efe6f */
[----:B------:R-:W-:Y:S01]  /*8d80*/  SEL R11, RZ, 0x1, P4 ;  /* 0x00000001ff0b7807 */ /* 0x000fe20002000000 */
[----:B------:R-:W-:Y:S01]  /*8d90*/  FMUL.FTZ R110, R110, R119 ;  /* 0x000000776e6e7220 */ /* 0x000fe20000410000 */
[----:B------:R0:W-:Y:S01]  /*8da0*/  STG.E.128 [R124.64], R16 ;  /* 0x000000107c007986 */ /* 0x0001e2000c101d06 */
[----:B------:R-:W-:Y:S01]  /*8db0*/  IMAD.WIDE.U32 R108, R116, R109, c[0x0][0x170] ;  /* 0x00005c00746c7625 */ /* 0x000fe200078e006d */
[----:B------:R-:W-:-:S03]  /*8dc0*/  LOP3.LUT R8, R8, R11, RZ, 0xfc, !PT ;  /* 0x0000000b08087212 */ /* 0x000fc600078efcff */
[----:B------:R-:W-:-:S05]  /*8dd0*/  FMUL.FTZ R110, R110, c[0x0][0x1e8] ;  /* 0x00007a006e6e7a20 */ /* 0x000fca0000410000 */
[----:B------:R-:W-:-:S05]  /*8de0*/  FSEL R15, R110, RZ, !P2 ;  /* 0x000000ff6e0f7208 */ /* 0x000fca0005000000 */
[----:B------:R-:W-:-:S05]  /*8df0*/  @P6 FADD.FTZ R15, R39, R15 ;  /* 0x0000000f270f6221 */ /* 0x000fca0000010000 */
[----:B------:R0:W-:Y:S04]  /*8e00*/  STG.E.128 [R124.64+0x10], R12 ;  /* 0x0000100c7c007986 */ /* 0x0001e8000c101d06 */
        /* <DEDUP_REMOVED lines=16> */
.L_x_12789:
[----:B0-----:R-:W-:Y:S02]  /*8f10*/  IMAD.MOV.U32 R115, RZ, RZ, R6 ;  /* 0x000000ffff737224 */ /* 0x001fe400078e0006 */
.L_x_12790:
[----:B------:R-:W-:Y:S05]  /*8f20*/  BSYNC B1 ;  /* 0x0000000000017941 */ /* 0x000fea0003800000 */
.L_x_12788:
        /* <DEDUP_REMOVED lines=16> */
.L_x_12794:
[----:B------:R-:W-:Y:S05]  /*9030*/  BSYNC B2 ;  /* 0x0000000000027941 */ /* 0x000fea0003800000 */
.L_x_12793:
        /* <DEDUP_REMOVED lines=38> */
[----:B------:R-:W-:-:S04]  /*92a0*/  IMAD.WIDE.U32 R8, R9, -0x326172a9, RZ ;  /* 0xcd9e8d5709087825 */ /* 0x000fc800078e00ff */
[----:B------:R-:W-:Y:S01]  /*92b0*/  IMAD.MOV.U32 R6, RZ, RZ, R8 ;  /* 0x000000ffff067224 */ /* 0x000fe200078e0008 */
[----:B------:R-:W-:Y:S01]  /*92c0*/  LOP3.LUT R0, R9, UR25, R124, 0x96, !PT ;  /* 0x0000001909007c12 */ /* 0x000fe2000f8e967c */
[----:B------:R-:W-:-:S05]  /*92d0*/  IMAD.WIDE.U32 R8, R2, -0x2daee0ad, RZ ;  /* 0xd2511f5302087825 */ /* 0x000fca00078e00ff */
[----:B------:R-:W-:Y:S02]  /*92e0*/  LOP3.LUT R2, R9, UR26, R10, 0x96, !PT ;  /* 0x0000001a09027c12 */ /* 0x000fe4000f8e960a */
[----:B------:R-:W-:Y:S02]  /*92f0*/  MOV R112, R8 ;  /* 0x0000000800707202 */ /* 0x000fe40000000f00 */
.L_x_12792:
[----:B------:R-:W-:Y:S05]  /*9300*/  BSYNC B1 ;  /* 0x0000000000017941 */ /* 0x000fea0003800000 */
.L_x_12791:
        /* <DEDUP_REMOVED lines=21> */
.L_x_12796:
[----:B------:R-:W-:Y:S02]  /*9460*/  IMAD.MOV.U32 R115, RZ, RZ, R6 ;  /* 0x000000ffff737224 */ /* 0x000fe400078e0006 */
.L_x_12797:
[----:B------:R-:W-:Y:S05]  /*9470*/  BSYNC B1 ;  /* 0x0000000000017941 */ /* 0x000fea0003800000 */
.L_x_12795:
        /* <DEDUP_REMOVED lines=16> */
.L_x_12801:
[----:B------:R-:W-:Y:S05]  /*9580*/  BSYNC B2 ;  /* 0x0000000000027941 */ /* 0x000fea0003800000 */
.L_x_12800:
        /* <DEDUP_REMOVED lines=40> */
[----:B------:R-:W-:-:S04]  /*9810*/  IMAD.WIDE.U32 R124, R125, -0x326172a9, RZ ;  /* 0xcd9e8d577d7c7825 */ /* 0x000fc800078e00ff */
[----:B------:R-:W-:Y:S01]  /*9820*/  IMAD.MOV.U32 R10, RZ, RZ, RZ ;  /* 0x000000ffff0a7224 */ /* 0x000fe200078e00ff */
[----:B------:R-:W-:Y:S02]  /*9830*/  LOP3.LUT R0, R125, UR25, R126, 0x96, !PT ;  /* 0x000000197d007c12 */ /* 0x000fe4000f8e967e */
[----:B------:R-:W-:Y:S02]  /*9840*/  MOV R6, R124 ;  /* 0x0000007c00067202 */ /* 0x000fe40000000f00 */
.L_x_12799:
[----:B------:R-:W-:Y:S05]  /*9850*/  BSYNC B1 ;  /* 0x0000000000017941 */ /* 0x000fea0003800000 */
.L_x_12798:
        /* <DEDUP_REMOVED lines=20> */
.L_x_12803:
[----:B------:R-:W-:Y:S02]  /*99a0*/  MOV R108, R6 ;  /* 0x00000006006c7202 */ /* 0x000fe40000000f00 */
.L_x_12804:
[----:B------:R-:W-:Y:S05]  /*99b0*/  BSYNC B1 ;  /* 0x0000000000017941 */ /* 0x000fea0003800000 */
.L_x_12802:
        /* <DEDUP_REMOVED lines=16> */
.L_x_12808:
[----:B------:R-:W-:Y:S05]  /*9ac0*/  BSYNC B2 ;  /* 0x0000000000027941 */ /* 0x000fea0003800000 */
.L_x_12807:
        /* <DEDUP_REMOVED lines=40> */
[----:B------:R-:W-:Y:S01]  /*9d50*/  IMAD.WIDE.U32 R124, R125, -0x326172a9, RZ ;  /* 0xcd9e8d577d7c7825 */ /* 0x000fe200078e00ff */
[----:B------:R-:W-:-:S03]  /*9d60*/  HFMA2.MMA R11, -RZ, RZ, 0, 0 ;  /* 0x00000000ff0b7435 */ /* 0x000fc600000001ff */
[----:B------:R-:W-:Y:S01]  /*9d70*/  IMAD.MOV.U32 R6, RZ, RZ, R124 ;  /* 0x000000ffff067224 */ /* 0x000fe200078e007c */
[----:B------:R-:W-:Y:S02]  /*9d80*/  LOP3.LUT R0, R125, UR25, R126, 0x96, !PT ;  /* 0x000000197d007c12 */ /* 0x000fe4000f8e967e */
.L_x_12806:
[----:B------:R-:W-:Y:S05]  /*9d90*/  BSYNC B1 ;  /* 0x0000000000017941 */ /* 0x000fea0003800000 */
.L_x_12805:
        /* <DEDUP_REMOVED lines=20> */
.L_x_12810:
[----:B------:R-:W-:Y:S02]  /*9ee0*/  IMAD.MOV.U32 R108, RZ, RZ, R6 ;  /* 0x000000ffff6c7224 */ /* 0x000fe400078e0006 */
.L_x_12811:
[----:B------:R-:W-:Y:S05]  /*9ef0*/  BSYNC B1 ;  /* 0x0000000000017941 */ /* 0x000fea0003800000 */
.L_x_12809:
        /* <DEDUP_REMOVED lines=16> */
.L_x_12815:
[----:B------:R-:W-:Y:S05]  /*a000*/  BSYNC B2 ;  /* 0x0000000000027941 */ /* 0x000fea0003800000 */
.L_x_12814:
        /* <DEDUP_REMOVED lines=44> */
.L_x_12813:
[----:B------:R-:W-:Y:S05]  /*a2d0*/  BSYNC B1 ;  /* 0x0000000000017941 */ /* 0x000fea0003800000 */
.L_x_12812:
        /* <DEDUP_REMOVED lines=20> */
.L_x_12817:
[----:B------:R-:W-:Y:S02]  /*a420*/  IMAD.MOV.U32 R126, RZ, RZ, R6 ;  /* 0x000000ffff7e7224 */ /* 0x000fe400078e0006 */
.L_x_12818:
[----:B------:R-:W-:Y:S05]  /*a430*/  BSYNC B1 ;  /* 0x0000000000017941 */ /* 0x000fea0003800000 */
.L_x_12816:
        /* <DEDUP_REMOVED lines=16> */
.L_x_12822:
[----:B------:R-:W-:Y:S05]  /*a540*/  BSYNC B2 ;  /* 0x0000000000027941 */ /* 0x000fea0003800000 */
.L_x_12821:
        /* <DEDUP_REMOVED lines=44> */
.L_x_12820:
[----:B------:R-:W-:Y:S05]  /*a810*/  BSYNC B1 ;  /* 0x0000000000017941 */ /* 0x000fea0003800000 */
.L_x_12819:
        /* <DEDUP_REMOVED lines=20> */
.L_x_12824:
[----:B------:R-:W-:Y:S02]  /*a960*/  MOV R126, R6 ;  /* 0x00000006007e7202 */ /* 0x000fe40000000f00 */
.L_x_12825:
[----:B------:R-:W-:Y:S05]  /*a970*/  BSYNC B1 ;  /* 0x0000000000017941 */ /* 0x000fea0003800000 */
.L_x_12823:
        /* <DEDUP_REMOVED lines=16> */
.L_x_12829:
[----:B------:R-:W-:Y:S05]  /*aa80*/  BSYNC B2 ;  /* 0x0000000000027941 */ /* 0x000fea0003800000 */
.L_x_12828:
        /* <DEDUP_REMOVED lines=37> */
[----:B------:R-:W-:-:S05]  /*ace0*/  LOP3.LUT R124, R129, UR23, R124, 0x96, !PT ;  /* 0x00000017817c7c12 */ /* 0x000fca000f8e967c */
[----:B------:R-:W-:-:S04]  /*acf0*/  IMAD.WIDE.U32 R124, R124, -0x2daee0ad, RZ ;  /* 0xd2511f537c7c7825 */ /* 0x000fc800078e00ff */
[----:B------:R-:W-:Y:S01]  /*ad00*/  IMAD.MOV.U32 R112, RZ, RZ, R124 ;  /* 0x000000ffff707224 */ /* 0x000fe200078e007c */
[----:B------:R-:W-:Y:S01]  /*ad10*/  LOP3.LUT R2, R125, UR26, R130, 0x96, !PT ;  /* 0x0000001a7d027c12 */ /* 0x000fe2000f8e9682 */
[----:B------:R-:W-:-:S04]  /*ad20*/  IMAD.WIDE.U32 R124, R0, -0x326172a9, RZ ;  /* 0xcd9e8d57007c7825 */ /* 0x000fc800078e00ff */
[----:B------:R-:W-:Y:S01]  /*ad30*/  IMAD.MOV.U32 R6, RZ, RZ, R124 ;  /* 0x000000ffff067224 */ /* 0x000fe200078e007c */
[----:B------:R-:W-:Y:S02]  /*ad40*/  LOP3.LUT R0, R125, UR25, R128, 0x96, !PT ;  /* 0x000000197d007c12 */ /* 0x000fe4000f8e9680 */
.L_x_12827:
[----:B------:R-:W-:Y:S05]  /*ad50*/  BSYNC B1 ;  /* 0x0000000000017941 */ /* 0x000fea0003800000 */
.L_x_12826:
        /* <DEDUP_REMOVED lines=20> */
.L_x_12831:
[----:B------:R-:W-:Y:S02]  /*aea0*/  IMAD.MOV.U32 R126, RZ, RZ, R6 ;  /* 0x000000ffff7e7224 */ /* 0x000fe400078e0006 */
.L_x_12832:
[----:B------:R-:W-:Y:S05]  /*aeb0*/  BSYNC B1 ;  /* 0x0000000000017941 */ /* 0x000fea0003800000 */
.L_x_12830:
        /* <DEDUP_REMOVED lines=16> */
.L_x_12836:
[----:B------:R-:W-:Y:S05]  /*afc0*/  BSYNC B2 ;  /* 0x0000000000027941 */ /* 0x000fea0003800000 */
.L_x_12835:
        /* <DEDUP_REMOVED lines=44> */
.L_x_12834:
[----:B------:R-:W-:Y:S05]  /*b290*/  BSYNC B1 ;  /* 0x0000000000017941 */ /* 0x000fea0003800000 */
.L_x_12833:
[----:B------:R-:W0:Y:S01]  /*b2a0*/  I2F.U32 R115, R126 ;  /* 0x0000007e00737306 */ /* 0x000e220000201000 */
[----:B------:R-:W-:Y:S01]  /*b2b0*/  PRMT R110, RZ, 0x5410, R111 ;  /* 0x00005410ff6e7816 */ /* 0x000fe2000000006f */
[----:B------:R-:W-:Y:S01]  /*b2c0*/  BSSY B1, `(.L_x_12837) ;  /* 0x0000014000017945 */ /* 0x000fe20003800000 */
[----:B------:R-:W-:-:S03]  /*b2d0*/  ISETP.NE.AND P6, PT, R120, RZ, PT ;  /* 0x000000ff7800720c */ /* 0x000fc60003fc5270 */
[----:B------:R-:W-:-:S04]  /*b2e0*/  FMUL.FTZ R110, R110, R119 ;  /* 0x000000776e6e7220 */ /* 0x000fc80000410000 */
[----:B------:R-:W-:Y:S02]  /*b2f0*/  FMUL.FTZ R110, R110, c[0x0][0x1e8] ;  /* 0x00007a006e6e7a20 */ /* 0x000fe40000410000 */
[----:B0-----:R-:W-:-:S05]  /*b300*/  FFMA.FTZ R115, R115, R118, 1.1641532182693481445e-10 ;  /* 0x2f00000073737423 */ /* 0x001fca0000010076 */
[----:B------:R-:W-:Y:S02]  /*b310*/  FSETP.GTU.FTZ.AND P5, PT, R115, c[0x0][0x1e4], PT ;  /* 0x0000790073007a0b */ /* 0x000fe40003fbc000 */
[----:B------:R-:W-:Y:S02]  /*b320*/  IADD3 R115, R124, 0x1, RZ ;  /* 0x000000017c737810 */ /* 0x000fe40007ffe0ff */
        /* <DEDUP_REMOVED lines=12> */
.L_x_12838:
[----:B------:R-:W-:Y:S02]  /*b3f0*/  IMAD.MOV.U32 R125, RZ, RZ, R6 ;  /* 0x000000ffff7d7224 */ /* 0x000fe400078e0006 */
.L_x_12839:
[----:B------:R-:W-:Y:S05]  /*b400*/  BSYNC B1 ;  /* 0x0000000000017941 */ /* 0x000fea0003800000 */
.L_x_12837:
        /* <DEDUP_REMOVED lines=18> */
.L_x_12843:
[----:B------:R-:W-:Y:S05]  /*b530*/  BSYNC B2 ;  /* 0x0000000000027941 */ /* 0x000fea0003800000 */
.L_x_12842:
        /* <DEDUP_REMOVED lines=10> */
[----:B------:R-:W-:Y:S01]  /*b5e0*/  HFMA2.MMA R115, -RZ, RZ, 0, 0 ;  /* 0x00000000ff737435 */ /* 0x000fe200000001ff */
        /* <DEDUP_REMOVED lines=30> */
[----:B------:R-:W-:-:S05]  /*b7d0*/  IMAD.WIDE.U32 R130, R130, -0x2daee0ad, RZ ;  /* 0xd2511f5382827825 */ /* 0x000fca00078e00ff */
[----:B------:R-:W-:Y:S02]  /*b7e0*/  LOP3.LUT R2, R131, UR26, R132, 0x96, !PT ;  /* 0x0000001a83027c12 */ /* 0x000fe4000f8e9684 */
[----:B------:R-:W-:Y:S02]  /*b7f0*/  MOV R112, R130 ;  /* 0x0000008200707202 */ /* 0x000fe40000000f00 */
.L_x_12841:
[----:B------:R-:W-:Y:S05]  /*b800*/  BSYNC B1 ;  /* 0x0000000000017941 */ /* 0x000fea0003800000 */
.L_x_12840:
[----:B------:R-:W0:Y:S01]  /*b810*/  I2F.U32 R125, R125 ;  /* 0x0000007d007d7306 */ /* 0x000e220000201000 */
[----:B------:R-:W-:Y:S01]  /*b820*/  P2R R124, PR, RZ, 0x1 ;  /* 0x00000001ff7c7803 */ /* 0x000fe20000000000 */
[----:B------:R-:W-:Y:S01]  /*b830*/  IMAD.WIDE.U32 R126, R116, R121, c[0x0][0x188] ;  /* 0x00006200747e7625 */ /* 0x000fe200078e0079 */
[----:B------:R-:W-:Y:S02]  /*b840*/  ISETP.NE.AND P0, PT, R120, RZ, PT ;  /* 0x000000ff7800720c */ /* 0x000fe40003f05270 */
[----:B------:R-:W-:Y:S02]  /*b850*/  PRMT R120, RZ, 0x7610, R111 ;  /* 0x00007610ff787816 */ /* 0x000fe4000000006f */
[----:B------:R-:W-:Y:S03]  /*b860*/  STG.E.128 [R126.64], R8 ;  /* 0x000000087e007986 */ /* 0x000fe6000c101d06 */
[----:B------:R-:W-:Y:S01]  /*b870*/  FMUL.FTZ R120, R120, R119 ;  /* 0x0000007778787220 */ /* 0x000fe20000410000 */
[----:B------:R-:W-:-:S02]  /*b880*/  SEL R119, RZ, 0x10000, P5 ;  /* 0x00010000ff777807 */ /* 0x000fc40002800000 */
[----:B------:R-:W-:Y:S01]  /*b890*/  ISETP.NE.AND P5, PT, R117, RZ, PT ;  /* 0x000000ff7500720c */ /* 0x000fe20003fa5270 */
[----:B------:R-:W-:Y:S01]  /*b8a0*/  FMUL.FTZ R120, R120, c[0x0][0x1e8] ;  /* 0x00007a0078787a20 */ /* 0x000fe20000410000 */
[----:B------:R-:W-:Y:S01]  /*b8b0*/  SEL R117, RZ, 0x1, P3 ;  /* 0x00000001ff757807 */ /* 0x000fe20001800000 */
[----:B0-----:R-:W-:-:S05]  /*b8c0*/  FFMA.FTZ R118, R125, R118, 1.1641532182693481445e-10 ;  /* 0x2f0000007d767423 */ /* 0x001fca0000010076 */
[----:B------:R-:W-:Y:S02]  /*b8d0*/  FSETP.GTU.FTZ.AND P6, PT, R118, c[0x0][0x1e4], PT ;  /* 0x0000790076007a0b */ /* 0x000fe40003fdc000 */
[----:B------:R-:W-:Y:S02]  /*b8e0*/  SEL R118, RZ, 0x100, P4 ;  /* 0x00000100ff767807 */ /* 0x000fe40002000000 */
[----:B------:R-:W-:Y:S02]  /*b8f0*/  FSEL R111, R120, RZ, !P6 ;  /* 0x000000ff786f7208 */ /* 0x000fe40007000000 */
[----:B------:R-:W-:Y:S02]  /*b900*/  SEL R120, RZ, 0x1000000, P6 ;  /* 0x01000000ff787807 */ /* 0x000fe40003000000 */
[----:B------:R-:W-:Y:S01]  /*b910*/  ISETP.NE.AND P6, PT, R122, RZ, PT ;  /* 0x000000ff7a00720c */ /* 0x000fe20003fc5270 */
[----:B------:R-:W-:Y:S01]  /*b920*/  @P0 FADD.FTZ R111, R39, R111 ;  /* 0x0000006f276f0221 */ /* 0x000fe20000010000 */
[----:B------:R-:W-:Y:S01]  /*b930*/  ISETP.NE.AND P0, PT, R124, RZ, PT ;  /* 0x000000ff7c00720c */ /* 0x000fe20003f05270 */
[----:B------:R-:W-:Y:S01]  /*b940*/  FADD.FTZ R122, RZ, R32 ;  /* 0x00000020ff7a7221 */ /* 0x000fe20000010000 */
[----:B------:R-:W-:-:S02]  /*b950*/  SEL R124, RZ, 0x1, P2 ;  /* 0x00000001ff7c7807 */ /* 0x000fc40001000000 */
[----:B------:R-:W-:Y:S01]  /*b960*/  LOP3.LUT R118, R118, R120, R119, 0xfe, !PT ;  /* 0x0000007876767212 */ /* 0x000fe200078efe77 */
[----:B------:R-:W-:Y:S01]  /*b970*/  STG.E.128 [R126.64+0x10], R108 ;  /* 0x0000106c7e007986 */ /* 0x000fe2000c101d06 */
[----:B------:R-:W-:Y:S01]  /*b980*/  SEL R120, RZ, 0x1, P1 ;  /* 0x00000001ff787807 */ /* 0x000fe20000800000 */
[----:B------:R-:W-:-:S04]  /*b990*/  IMAD.WIDE.U32 R124, R124, 0x1000000, RZ ;  /* 0x010000007c7c7825 */ /* 0x000fc800078e00ff */
[----:B------:R-:W-:Y:S01]  /*b9a0*/  IMAD.WIDE.U32 R120, R120, 0x10000, RZ ;  /* 0x0001000078787825 */ /* 0x000fe200078e00ff */
[----:B------:R-:W-:Y:S02]  /*b9b0*/  LOP3.LUT R117, R125, R118, R117, 0xfe, !PT ;  /* 0x000000767d757212 */ /* 0x000fe400078efe75 */
[----:B------:R-:W-:-:S05]  /*b9c0*/  SEL R118, RZ, 0x1, P0 ;  /* 0x00000001ff767807 */ /* 0x000fca0000000000 */
[----:B------:R-:W-:-:S05]  /*b9d0*/  IMAD.WIDE.U32 R118, R118, 0x100, RZ ;  /* 0x0000010076767825 */ /* 0x000fca00078e00ff */
[----:B------:R-:W-:Y:S02]  /*b9e0*/  LOP3.LUT R119, R119, R117, R121, 0xfe, !PT ;  /* 0x0000007577777212 */ /* 0x000fe400078efe79 */
[----:B------:R-:W-:Y:S01]  /*b9f0*/  LOP3.LUT R124, R118, R124, R120, 0xfe, !PT ;  /* 0x0000007c767c7212 */ /* 0x000fe200078efe78 */
[----:B------:R-:W-:Y:S01]  /*ba00*/  IMAD.WIDE.U32 R120, R116, R123, c[0x0][0x190] ;  /* 0x0000640074787625 */ /* 0x000fe200078e007b */
[----:B------:R-:W-:-:S04]  /*ba10*/  SEL R117, RZ, 0x1, P6 ;  /* 0x00000001ff757807 */ /* 0x000fc80003000000 */
[----:B------:R-:W-:Y:S01]  /*ba20*/  LOP3.LUT R118, R124, R117, RZ, 0xfc, !PT ;  /* 0x000000757c767212 */ /* 0x000fe200078efcff */
[----:B------:R-:W-:-:S04]  /*ba30*/  FADD.FTZ R117, R33, R122 ;  /* 0x0000007a21757221 */ /* 0x000fc80000010000 */
        /* <DEDUP_REMOVED lines=33> */
.L_x_12848:
        /* <DEDUP_REMOVED lines=84> */
.L_x_12849:
[----:B------:R-:W-:Y:S01]  /*c190*/  FMUL.FTZ R118, R121, R121 ;  /* 0x0000007979767220 */ /* 0x000fe20000410000 */
[----:B------:R-:W-:Y:S01]  /*c1a0*/  ISETP.NE.AND P0, PT, RZ, UR8, PT ;  /* 0x00000008ff007c0c */ /* 0x000fe2000bf05270 */
[----:B01----:R-:W-:Y:S02]  /*c1b0*/  FADD.FTZ R120, R117, R120 ;  /* 0x0000007875787221 */ /* 0x003fe40000010000 */
[----:B------:R-:W-:Y:S01]  /*c1c0*/  IMAD.MOV.U32 R117, RZ, RZ, c[0x0][0x1e0] ;  /* 0x00007800ff757624 */ /* 0x000fe200078e00ff */
[----:B------:R-:W-:-:S03]  /*c1d0*/  FSEL R118, R118, RZ, P0 ;  /* 0x000000ff76767208 */ /* 0x000fc60000000000 */
[----:B------:R-:W-:-:S04]  /*c1e0*/  FFMA.FTZ R117, R120, R117, c[0x0][0x228] ;  /* 0x00008a0078757623 */ /* 0x000fc80000010075 */
[----:B------:R-:W-:Y:S01]  /*c1f0*/  FADD.FTZ R119, R117, R118 ;  /* 0x0000007675777221 */ /* 0x000fe20000010000 */
[----:B------:R-:W-:Y:S02]  /*c200*/  FSEL R117, R121, RZ, !P0 ;  /* 0x000000ff79757208 */ /* 0x000fe40004000000 */
[----:B------:R-:W-:-:S03]  /*c210*/  MOV R118, 0x4 ;  /* 0x0000000400767802 */ /* 0x000fc60000000f00 */
[----:B------:R-:W0:Y:S01]  /*c220*/  MUFU.RSQ R119, R119 ;  /* 0x0000007700777308 */ /* 0x000e220000001400 */
[--C-:B------:R-:W-:Y:S02]  /*c230*/  FADD.FTZ R28, R28, -R117.reuse ;  /* 0x800000751c1c7221 */ /* 0x100fe40000010000 */
[--C-:B------:R-:W-:Y:S02]  /*c240*/  FADD.FTZ R30, R30, -R117.reuse ;  /* 0x800000751e1e7221 */ /* 0x100fe40000010000 */
[----:B------:R-:W-:Y:S02]  /*c250*/  FADD.FTZ R31, R31, -R117 ;  /* 0x800000751f1f7221 */ /* 0x000fe40000010000 */
[----:B------:R-:W-:-:S04]  /*c260*/  @!P5 IMAD.WIDE R128, R113, R118, c[0x0][0x1a0] ;  /* 0x000068007180d625 */ /* 0x000fc800078e0276 */
[--C-:B------:R-:W-:Y:S01]  /*c270*/  FADD.FTZ R34, R34, -R117.reuse ;  /* 0x8000007522227221 */ /* 0x100fe20000010000 */
[----:B------:R1:W-:Y:S01]  /*c280*/  @!P5 STG.E [R128.64], R121 ;  /* 0x000000798000d986 */ /* 0x0003e2000c101906 */
        /* <DEDUP_REMOVED lines=27> */
[----:B------:R-:W-:Y:S02]  /*c440*/  FADD.FTZ R111, R111, -R117 ;  /* 0x800000756f6f7221 */ /* 0x000fe40000010000 */
[----:B0-----:R-:W-:-:S02]  /*c450*/  FMUL.FTZ R35, R119, R28 ;  /* 0x0000001c77237220 */ /* 0x001fc40000410000 */
[C---:B------:R-:W-:Y:S02]  /*c460*/  FMUL.FTZ R117, R119.reuse, R30 ;  /* 0x0000001e77757220 */ /* 0x040fe40000410000 */
[C---:B------:R-:W-:Y:S02]  /*c470*/  FMUL.FTZ R28, R119.reuse, R31 ;  /* 0x0000001f771c7220 */ /* 0x040fe40000410000 */
[C---:B------:R-:W-:Y:S02]  /*c480*/  FMUL.FTZ R33, R119.reuse, R34 ;  /* 0x0000002277217220 */ /* 0x040fe40000410000 */
[C---:B-1----:R-:W-:Y:S02]  /*c490*/  FMUL.FTZ R121, R119.reuse, R8 ;  /* 0x0000000877797220 */ /* 0x042fe40000410000 */
[C---:B------:R-:W-:Y:S02]  /*c4a0*/  FMUL.FTZ R34, R119.reuse, R11 ;  /* 0x0000000b77227220 */ /* 0x040fe40000410000 */
        /* <DEDUP_REMOVED lines=60> */
[----:B------:R-:W-:Y:S01]  /*c870*/  IADD3 R28, R114, 0x20, RZ ;  /* 0x00000020721c7810 */ /* 0x000fe20007ffe0ff */
[----:B------:R-:W-:-:S02]  /*c880*/  FMUL.FTZ R35, R119, R110 ;  /* 0x0000006e77237220 */ /* 0x000fc40000410000 */
[----:B------:R-:W-:Y:S01]  /*c890*/  FMUL.FTZ R108, R119, R111 ;  /* 0x0000006f776c7220 */ /* 0x000fe20000410000 */
[----:B------:R-:W-:Y:S01]  /*c8a0*/  F2FP.BF16.PACK_AB R21, R25, R20 ;  /* 0x000000141915723e */ /* 0x000fe200000010ff */
[----:B------:R-:W-:Y:S01]  /*c8b0*/  FFMA.FTZ R29, R53, R12, R85 ;  /* 0x0000000c351d7223 */ /* 0x000fe20000010055 */
[----:B------:R-:W-:Y:S01]  /*c8c0*/  F2FP.BF16.PACK_AB R12, R24, R31 ;  /* 0x0000001f180c723e */ /* 0x000fe200000010ff */
[----:B------:R-:W-:Y:S01]  /*c8d0*/  FFMA.FTZ R9, R74, R33, R106 ;  /* 0x000000214a097223 */ /* 0x000fe2000001006a */
[C---:B------:R-:W-:Y:S01]  /*c8e0*/  LEA R24, P0, R114.reuse, c[0x0][0x208], 0x4 ;  /* 0x0000820072187a11 */ /* 0x040fe200078020ff */
[----:B------:R-:W-:Y:S01]  /*c8f0*/  FFMA.FTZ R122, R75, R122, R107 ;  /* 0x0000007a4b7a7223 */ /* 0x000fe2000001006b */
[----:B------:R-:W-:Y:S01]  /*c900*/  F2FP.BF16.PACK_AB R18, R29, R18 ;  /* 0x000000121d12723e */ /* 0x000fe200000010ff */
[----:B------:R-:W-:Y:S01]  /*c910*/  FFMA.FTZ R27, R49, R30, R81 ;  /* 0x0000001e311b7223 */ /* 0x000fe20000010051 */
[----:B------:R-:W-:Y:S01]  /*c920*/  IADD3 R30, R114, 0x40, RZ ;  /* 0x00000040721e7810 */ /* 0x000fe20007ffe0ff */
[----:B------:R-:W-:Y:S01]  /*c930*/  FFMA.FTZ R20, R48, R121, R80 ;  /* 0x0000007930147223 */ /* 0x000fe20000010050 */
[----:B------:R-:W-:Y:S01]  /*c940*/  F2FP.BF16.PACK_AB R9, R122, R9 ;  /* 0x000000097a09723e */ /* 0x000fe200000010ff */
[----:B------:R-:W-:Y:S01]  /*c950*/  IMAD.MOV.U32 R31, RZ, RZ, 0x10 ;  /* 0x00000010ff1f7424 */ /* 0x000fe200078e00ff */
[----:B------:R-:W-:Y:S01]  /*c960*/  LEA.HI.X R25, R114, c[0x0][0x20c], RZ, 0x4, P0 ;  /* 0x0000830072197a11 */ /* 0x000fe200000f24ff */
[----:B------:R-:W-:Y:S01]  /*c970*/  FFMA.FTZ R23, R46, R35, R78 ;  /* 0x000000232e177223 */ /* 0x000fe2000001004e */
[----:B------:R-:W-:Y:S01]  /*c980*/  F2FP.BF16.PACK_AB R20, R27, R20 ;  /* 0x000000141b14723e */ /* 0x000fe200000010ff */
[----:B------:R-:W-:Y:S01]  /*c990*/  FFMA.FTZ R108, R47, R108, R79 ;  /* 0x0000006c2f6c7223 */ /* 0x000fe2000001004f */
[----:B------:R-:W-:Y:S01]  /*c9a0*/  LEA.HI.X R27, R116, c[0x0][0x20c], RZ, 0x4, P1 ;  /* 0x00008300741b7a11 */ /* 0x000fe200008f24ff */
[----:B------:R-:W-:-:S03]  /*c9b0*/  @!P5 IMAD.WIDE R126, R113, R118, c[0x0][0x1a8] ;  /* 0x00006a00717ed625 */ /* 0x000fc600078e0276 */
[----:B------:R-:W-:Y:S01]  /*c9c0*/  F2FP.BF16.PACK_AB R23, R108, R23 ;  /* 0x000000176c17723e */ /* 0x000fe200000010ff */
[-C--:B------:R-:W-:Y:S01]  /*c9d0*/  IMAD.WIDE.U32 R28, R28, R31.reuse, c[0x0][0x208] ;  /* 0x000082001c1c7625 */ /* 0x080fe200078e001f */
[----:B------:R0:W-:Y:S03]  /*c9e0*/  @!P5 STG.E [R126.64], R119 ;  /* 0x000000777e00d986 */ /* 0x0001e6000c101906 */
[----:B------:R-:W-:Y:S01]  /*c9f0*/  IMAD.WIDE.U32 R30, R30, R31, c[0x0][0x208] ;  /* 0x000082001e1e7625 */ /* 0x000fe200078e001f */
[----:B------:R0:W-:Y:S03]  /*ca00*/  STG.E.128 [R24.64], R8 ;  /* 0x0000000818007986 */ /* 0x0001e6000c101d06 */
[----:B------:R-:W-:Y:S01]  /*ca10*/  IMAD R113, R118, c[0x0][0x160], R113 ;  /* 0x0000580076717a24 */ /* 0x000fe200078e0271 */
[----:B------:R0:W-:Y:S04]  /*ca20*/  STG.E.128 [R28.64], R12 ;  /* 0x0000000c1c007986 */ /* 0x0001e8000c101d06 */
[----:B------:R0:W-:Y:S01]  /*ca30*/  STG.E.128 [R30.64], R16 ;  /* 0x000000101e007986 */ /* 0x0001e2000c101d06 */
[----:B------:R-:W-:-:S03]  /*ca40*/  ISETP.GE.AND P0, PT, R113, c[0x0][0x164], PT ;  /* 0x0000590071007a0c */ /* 0x000fc60003f06270 */
[----:B------:R0:W-:Y:S10]  /*ca50*/  STG.E.128 [R26.64], R20 ;  /* 0x000000141a007986 */ /* 0x0001f4000c101d06 */
[----:B0-----:R-:W-:Y:S01]  /*ca60*/  @P0 CALL.REL.NOINC `(.L_x_12846) ;  /* 0x0000001000000944 */ /* 0x001fe20003c00000 */
[----:B------:R-:W-:Y:S05]  /*ca70*/  BRA `(.L_x_12847) ;  /* 0xffff3da000007947 */ /* 0x000fea000383ffff */
.L_x_12846:
[----:B------:R-:W-:Y:S05]  /*ca80*/  BSYNC B0 ;  /* 0x0000000000007941 */ /* 0x000fea0003800000 */
.L_x_12619:
[----:B------:R-:W-:Y:S05]  /*ca90*/  EXIT ;  /* 0x000000000000794d */ /* 0x000fea0003800000 */
.L_x_12844:
[----:B------:R-:W-:Y:S01]  /*caa0*/  HFMA2.MMA R123, -RZ, RZ, 0, 5.9604644775390625e-08 ;  /* 0x00000001ff7b7435 */ /* 0x000fe200000001ff */
[----:B------:R-:W-:Y:S01]  /*cab0*/  IMAD.MOV.U32 R122, RZ, RZ, 0x1f ;  /* 0x0000001fff7a7424 */ /* 0x000fe200078e00ff */
[----:B------:R-:W-:-:S02]  /*cac0*/  MOV R117, 0xffffffff ;  /* 0xffffffff00757802 */ /* 0x000fc40000000f00 */
[----:B------:R-:W-:Y:S02]  /*cad0*/  MOV R118, 0xcaf0 ;  /* 0x0000caf000767802 */ /* 0x000fe40000000f00 */
[----:B------:R-:W-:Y:S05]  /*cae0*/  CALL.REL.NOINC `($__internal_73_$__cuda_sm70_shflsync_bfly_p) ;  /* 0x0000078000007944 */ /* 0x000fea0003c00000 */
[----:B01----:R-:W-:Y:S05]  /*caf0*/  BRA `(.L_x_12848) ;  /* 0xfffff15000007947 */ /* 0x003fea000383ffff */
.L_x_12845:
[----:B------:R-:W-:Y:S01]  /*cb00*/  HFMA2.MMA R122, -RZ, RZ, 0, 1.847743988037109375e-06 ;  /* 0x0000001fff7a7435 */ /* 0x000fe200000001ff */
[----:B------:R-:W-:Y:S01]  /*cb10*/  IMAD.MOV.U32 R123, RZ, RZ, 0x2 ;  /* 0x00000002ff7b7424 */ /* 0x000fe200078e00ff */
[----:B------:R-:W-:Y:S01]  /*cb20*/  MOV R118, 0xcb50 ;  /* 0x0000cb5000767802 */ /* 0x000fe20000000f00 */
[----:B------:R-:W-:-:S03]  /*cb30*/  IMAD.MOV.U32 R117, RZ, RZ, -0x1 ;  /* 0xffffffffff757424 */ /* 0x000fc600078e00ff */
[----:B------:R-:W-:Y:S05]  /*cb40*/  CALL.REL.NOINC `($__internal_73_$__cuda_sm70_shflsync_bfly_p) ;  /* 0x0000072000007944 */ /* 0x000fea0003c00000 */
[----:B01----:R-:W-:Y:S01]  /*cb50*/  FADD.FTZ R120, R120, R117 ;  /* 0x0000007578787221 */ /* 0x003fe20000010000 */
[----:B------:R-:W-:Y:S01]  /*cb60*/  MOV R123, 0x4 ;  /* 0x00000004007b7802 */ /* 0x000fe20000000f00 */
[----:B------:R-:W-:Y:S01]  /*cb70*/  IMAD.MOV.U32 R122, RZ, RZ, 0x1f ;  /* 0x0000001fff7a7424 */ /* 0x000fe200078e00ff */
[----:B------:R-:W-:Y:S02]  /*cb80*/  MOV R117, 0xffffffff ;  /* 0xffffffff00757802 */ /* 0x000fe40000000f00 */
[----:B------:R-:W-:Y:S02]  /*cb90*/  MOV R118, 0xcbb0 ;  /* 0x0000cbb000767802 */ /* 0x000fe40000000f00 */
[----:B------:R-:W-:Y:S05]  /*cba0*/  CALL.REL.NOINC `($__internal_73_$__cuda_sm70_shflsync_bfly_p) ;  /* 0x000006c000007944 */ /* 0x000fea0003c00000 */
[----:B0-----:R-:W-:Y:S01]  /*cbb0*/  HFMA2.MMA R122, -RZ, RZ, 0, 1.847743988037109375e-06 ;  /* 0x0000001fff7a7435 */ /* 0x001fe200000001ff */
[----:B-1----:R-:W-:Y:S01]  /*cbc0*/  FADD.FTZ R120, R120, R117 ;  /* 0x0000007578787221 */ /* 0x002fe20000010000 */
[----:B------:R-:W-:Y:S01]  /*cbd0*/  MOV R118, 0xcc10 ;  /* 0x0000cc1000767802 */ /* 0x000fe20000000f00 */
[----:B------:R-:W-:-:S02]  /*cbe0*/  IMAD.MOV.U32 R123, RZ, RZ, 0x8 ;  /* 0x00000008ff7b7424 */ /* 0x000fc400078e00ff */
[----:B------:R-:W-:Y:S02]  /*cbf0*/  IMAD.MOV.U32 R117, RZ, RZ, -0x1 ;  /* 0xffffffffff757424 */ /* 0x000fe400078e00ff */
[----:B------:R-:W-:Y:S05]  /*cc00*/  CALL.REL.NOINC `($__internal_73_$__cuda_sm70_shflsync_bfly_p) ;  /* 0x0000066000007944 */ /* 0x000fea0003c00000 */
[----:B01----:R-:W-:Y:S01]  /*cc10*/  FADD.FTZ R120, R120, R117 ;  /* 0x0000007578787221 */ /* 0x003fe20000010000 */
[----:B------:R-:W-:Y:S01]  /*cc20*/  MOV R123, 0x10 ;  /* 0x00000010007b7802 */ /* 0x000fe20000000f00 */
[----:B------:R-:W-:Y:S01]  /*cc30*/  IMAD.MOV.U32 R122, RZ, RZ, 0x1f ;  /* 0x0000001fff7a7424 */ /* 0x000fe200078e00ff */
[----:B------:R-:W-:Y:S02]  /*cc40*/  MOV R117, 0xffffffff ;  /* 0xffffffff00757802 */ /* 0x000fe40000000f00 */
[----:B------:R-:W-:Y:S02]  /*cc50*/  MOV R118, 0xcc70 ;  /* 0x0000cc7000767802 */ /* 0x000fe40000000f00 */
[----:B------:R-:W-:Y:S05]  /*cc60*/  CALL.REL.NOINC `($__internal_73_$__cuda_sm70_shflsync_bfly_p) ;  /* 0x0000060000007944 */ /* 0x000fea0003c00000 */
[----:B-1----:R-:W-:Y:S01]  /*cc70*/  FADD.FTZ R117, R120, R117 ;  /* 0x0000007578757221 */ /* 0x002fe20000010000 */
[----:B0-----:R-:W-:Y:S01]  /*cc80*/  HFMA2.MMA R122, -RZ, RZ, 0, 1.847743988037109375e-06 ;  /* 0x0000001fff7a7435 */ /* 0x001fe200000001ff */
[----:B------:R-:W-:Y:S02]  /*cc90*/  IMAD.MOV.U32 R123, RZ, RZ, 0x1 ;  /* 0x00000001ff7b7424 */ /* 0x000fe400078e00ff */
[----:B------:R-:W-:-:S04]  /*cca0*/  FMUL.FTZ R121, R117, c[0x0][0x1e0] ;  /* 0x0000780075797a20 */ /* 0x000fc80000410000 */
[--C-:B------:R-:W-:Y:S02]  /*ccb0*/  FADD.FTZ R117, R32, -R121.reuse ;  /* 0x8000007920757221 */ /* 0x100fe40000010000 */
[--C-:B------:R-:W-:Y:S02]  /*ccc0*/  FADD.FTZ R118, R33, -R121.reuse ;  /* 0x8000007921767221 */ /* 0x100fe40000010000 */
[----:B------:R-:W-:Y:S02]  /*ccd0*/  FFMA.FTZ R117, R117, R117, RZ ;  /* 0x0000007575757223 */ /* 0x000fe400000100ff */
        /* <DEDUP_REMOVED lines=60> */
[----:B------:R-:W-:-:S03]  /*d0a0*/  MOV R118, 0xd0e0 ;  /* 0x0000d0e000767802 */ /* 0x000fc60000000f00 */
[----:B------:R-:W-:Y:S02]  /*d0b0*/  FFMA.FTZ R120, R120, R120, R117 ;  /* 0x0000007878787223 */ /* 0x000fe40000010075 */
        /* <DEDUP_REMOVED lines=23> */
[----:B------:R-:W-:Y:S02]  /*d230*/  IMAD.MOV.U32 R123, RZ, RZ, 0x10 ;  /* 0x00000010ff7b7424 */ /* 0x000fe400078e00ff */
[----:B------:R-:W-:-:S02]  /*d240*/  IMAD.MOV.U32 R117, RZ, RZ, -0x1 ;  /* 0xffffffffff757424 */ /* 0x000fc400078e00ff */
[----:B------:R-:W-:Y:S05]  /*d250*/  CALL.REL.NOINC `($__internal_73_$__cuda_sm70_shflsync_bfly_p) ;  /* 0x0000001000007944 */ /* 0x000fea0003c00000 */
[----:B01----:R-:W-:Y:S05]  /*d260*/  BRA `(.L_x_12849) ;  /* 0xffffef2000007947 */ /* 0x003fea000383ffff */
        .weak           $__internal_73_$__cuda_sm70_shflsync_bfly_p
        .type           $__internal_73_$__cuda_sm70_shflsync_bfly_p,@function
        .size           $__internal_73_$__cuda_sm70_shflsync_bfly_p,(.L_x_29213 - $__internal_73_$__cuda_sm70_shflsync_bfly_p)
$__internal_73_$__cuda_sm70_shflsync_bfly_p:
[----:B------:R-:W-:Y:S01]  /*d270*/  MOV R119, 0x0 ;  /* 0x0000000000777802 */ /* 0x000fe20000000f00 */
[----:B------:R-:W-:Y:S04]  /*d280*/  WARPSYNC R117 ;  /* 0x0000007500007348 */ /* 0x000fe80003800000 */
[----:B------:R0:W1:Y:S01]  /*d290*/  SHFL.BFLY PT, R117, R120, R123, R122 ;  /* 0x0c00007b78757389 */ /* 0x00006200000e007a */
[----:B------:R-:W-:Y:S05]  /*d2a0*/  RET.REL.NODEC R118 `(_ZN10layer_norm13ln_fwd_kernelINS_13Kernel_traitsIf13__nv_bfloat16fS2_fjLj1024ELj1ELj4ELj1ELj16ENS_18Kernel_traits_baseILj1024EfS2_fS2_fjLj128EEEEELb1ELb0ELb0ELb1EEEvNS_9FwdParamsE) ;  /* 0xffff2d5076007950 */ /* 0x000fea0003c3ffff */
.L_x_12850:
        /* <DEDUP_REMOVED lines=13> */
.L_x_29213:


//--------------------- .text._ZN10layer_norm13ln_fwd_kernelINS_13Kernel_traitsIf13__nv_bfloat16fS2_fjLj1024ELj1ELj4ELj1ELj16ENS_18Kernel_traits_baseILj1024EfS2_fS2_fjLj128EEEEELb1ELb0ELb1ELb0EEEvNS_9FwdParamsE --------------------------
	.section	.text._ZN10layer_norm13ln_fwd_kernelINS_13Kernel_traitsIf13__nv_bfloat16fS2_fjLj1024ELj1ELj4ELj1ELj16ENS_18Kernel_traits_baseILj1024EfS2_fS2_fjLj128EEEEELb1ELb0ELb1ELb0EEEvNS_9FwdParamsE,"ax",@progbits
	.sectioninfo	@"SHI_REGISTERS=150"
	.align	128
        .global         _ZN10layer_norm13ln_fwd_kernelINS_13Kernel_traitsIf13__nv_bfloat16fS2_fjLj1024ELj1ELj4ELj1ELj16ENS_18Kernel_traits_baseILj1024EfS2_fS2_fjLj128EEEEELb1ELb0ELb1ELb0EEEvNS_9FwdParamsE
        .type           _ZN10layer_norm13ln_fwd_kernelINS_13Kernel_traitsIf13__nv_bfloat16fS2_fjLj1024ELj1ELj4ELj1ELj16ENS_18Kernel_traits_baseILj1024EfS2_fS2_fjLj128EEEEELb1ELb0ELb1ELb0EEEvNS_9FwdParamsE,@function
        .size           _ZN10layer_norm13ln_fwd_kernelINS_13Kernel_traitsIf13__nv_bfloat16fS2_fjLj1024ELj1ELj4ELj1ELj16ENS_18Kernel_traits_baseILj1024EfS2_fS2_fjLj128EEEEELb1ELb0ELb1ELb0EEEvNS_9FwdParamsE,(.L_x_29214 - _ZN10layer_norm13ln_fwd_kernelINS_13Kernel_traitsIf13__nv_bfloat16fS2_fjLj1024ELj1ELj4ELj1ELj16ENS_18Kernel_traits_baseILj1024EfS2_fS2_fjLj128EEEEELb1ELb0ELb1ELb0EEEvNS_9FwdParamsE)
        .other          _ZN10layer_norm13ln_fwd_kernelINS_13Kernel_traitsIf13__nv_bfloat16fS2_fjLj1024ELj1ELj4ELj1ELj16ENS_18Kernel_traits_baseILj1024EfS2_fS2_fjLj128EEEEELb1ELb0ELb1ELb0EEEvNS_9FwdParamsE,@"STO_CUDA_ENTRY STV_DEFAULT"
_ZN10layer_norm13ln_fwd_kernelINS_13Kernel_traitsIf13__nv_bfloat16fS2_fjLj1024ELj1ELj4ELj1ELj16ENS_18Kernel_traits_baseILj1024EfS2_fS2_fjLj128EEEEELb1ELb0ELb1ELb0EEEvNS_9FwdParamsE:
.text._ZN10layer_norm13ln_fwd_kernelINS_13Kernel_traitsIf13__nv_bfloat16fS2_fjLj1024ELj1ELj4ELj1ELj16ENS_18Kernel_traits_baseILj1024EfS2_fS2_fjLj128EEEEELb1ELb0ELb1ELb0EEEvNS_9FwdParamsE:
        /* <DEDUP_REMOVED lines=78> */
[----:B------:R-:W-:Y:S02]  /*04e0*/  LOP3.LUT P0, RZ, R116, 0xffffffe0, RZ, 0xc0, !PT ;  /* 0xffffffe074ff7812 */ /* 0x000fe4000780c0ff */
[----:B------:R-:W-:Y:S01]  /*04f0*/  SHF.R.U32.HI R117, RZ, 0x5, R117 ;  /* 0x00000005ff757819 */ /* 0x000fe20000011675 */
[----:B------:R-:W-:Y:S01]  /*0500*/  IMAD.HI.U32 R79, R118, -0x326172a9, RZ ;  /* 0xcd9e8d57764f7827 */ /* 0x000fe200078e00ff */
[----:B------:R-:W-:Y:S02]  /*0510*/  LOP3.LUT R120, R75, UR21, R8, 0x96, !PT ;  /* 0x000000154b787c12 */ /* 0x000fe4000f8e9608 */
[----:B------:R-:W-:-:S02]  /*0520*/  ISETP.GE.U32.AND P5, PT, R116, 0x40, PT ;  /* 0x000000407400780c */ /* 0x000fc40003fa6070 */
[----:B------:R-:W-:Y:S01]  /*0530*/  ISETP.GE.U32.AND P4, PT, R116, 0x60, PT ;  /* 0x000000607400780c */ /* 0x000fe20003f86070 */
[----:B------:R-:W-:Y:S01]  /*0540*/  IMAD.HI.U32 R77, R120, -0x2daee0ad, RZ ;  /* 0xd2511f53784d7827 */ /* 0x000fe200078e00ff */
[----:B------:R-:W-:Y:S02]  /*0550*/  P2R R134, PR, RZ, 0x20 ;  /* 0x00000020ff867803 */ /* 0x000fe40000000000 */
[----:B------:R-:W-:Y:S02]  /*0560*/  ISETP.GE.U32.AND P1, PT, R116, 0x80, PT ;  /* 0x000000807400780c */ /* 0x000fe40003f26070 */
[----:B------:R-:W-:Y:S02]  /*0570*/  P2R R135, PR, RZ, 0x10 ;  /* 0x00000010ff877803 */ /* 0x000fe40000000000 */
        /* <DEDUP_REMOVED lines=17> */
.L_x_12852:
[----:B------:R-:W-:Y:S05]  /*0690*/  BSYNC B0 ;  /* 0x0000000000007941 */ /* 0x000fea0003800000 */
.L_x_12851:
        /* <DEDUP_REMOVED lines=17> */
.L_x_12854:
[----:B------:R-:W-:Y:S05]  /*07b0*/  BSYNC B0 ;  /* 0x0000000000007941 */ /* 0x000fea0003800000 */
.L_x_12853:
        /* <DEDUP_REMOVED lines=17> */
.L_x_12856:
[----:B------:R-:W-:Y:S05]  /*08d0*/  BSYNC B0 ;  /* 0x0000000000007941 */ /* 0x000fea0003800000 */
.L_x_12855:
[----:B------:R-:W-:Y:S01]  /*08e0*/  BSSY B0, `(.L_x_12857) ;  /* 0x0000010000007945 */ /* 0x000fe20003800000 */
        /* <DEDUP_REMOVED lines=9> */
[----:B0-----:R0:W5:Y:S05]  /*0980*/  LDG.E.128 R4, [R68.64+0x10] ;  /* 0x0000100644047981 */ /* 0x00116a000c1e1d00 */
[----:B------:R-:W-:-:S04]  /*0990*/  @P2 LEA R70, P3, R9, c[0x0][0x218], 0x5 ;  /* 0x0000860009462a11 */ /* 0x000fc800078628ff */
[----:B------:R-:W-:Y:S02]  /*09a0*/  @P2 LEA.HI.X R71, R9, c[0x0][0x21c], RZ, 0x5, P3 ;  /* 0x0000870009472a11 */ /* 0x000fe400018f2cff */
[----:B------:R0:W5:Y:S04]  /*09b0*/  LDG.E.128 R8, [R68.64] ;  /* 0x0000000644087981 */ /* 0x000168000c1e1d00 */
[----:B------:R0:W5:Y:S04]  /*09c0*/  @P2 LDG.E.128 R16, [R70.64] ;  /* 0x0000000646102981 */ /* 0x000168000c1e1d00 */
[----:B------:R0:W5:Y:S02]  /*09d0*/  @P2 LDG.E.128 R12, [R70.64+0x10] ;  /* 0x00001006460c2981 */ /* 0x000164000c1e1d00 */
.L_x_12858:
[----:B------:R-:W-:Y:S05]  /*09e0*/  BSYNC B0 ;  /* 0x0000000000007941 */ /* 0x000fea0003800000 */
.L_x_12857:
[----:B------:R-:W-:Y:S02]  /*09f0*/  ISETP.GE.AND P2, PT, R117, c[0x0][0x164], PT ;  /* 0x0000590075007a0c */ /* 0x000fe40003f46270 */
[----:B------:R-:W-:-:S02]  /*0a00*/  LOP3.LUT R79, R79, UR23, R74, 0x96, !PT ;  /* 0x000000174f4f7c12 */ /* 0x000fc4000f8e964a */
[----:B------:R-:W-:-:S09]  /*0a10*/  LOP3.LUT R77, R77, UR24, R72, 0x96, !PT ;  /* 0x000000184d4d7c12 */ /* 0x000fd2000f8e9648 */
[----:B------:R-:W-:Y:S05]  /*0a20*/  @P2 EXIT ;  /* 0x000000000000294d */ /* 0x000fea0003800000 */
[----:B------:R-:W-:Y:S01]  /*0a30*/  IMAD R118, R118, -0x326172a9, RZ ;  /* 0xcd9e8d5776767824 */ /* 0x000fe200078e02ff */
[----:B------:R-:W-:Y:S01]  /*0a40*/  HFMA2.MMA R121, -RZ, RZ, 0, 0 ;  /* 0x00000000ff797435 */ /* 0x000fe200000001ff */
[----:B0-----:R-:W-:Y:S01]  /*0a50*/  IMAD.HI.U32 R71, R77, -0x326172a9, RZ ;  /* 0xcd9e8d574d477827 */ /* 0x001fe200078e00ff */
[----:B------:R-:W-:Y:S01]  /*0a60*/  BSSY B0, `(.L_x_12859) ;  /* 0x0000d7f000007945 */ /* 0x000fe20003800000 */
[----:B------:R-:W-:Y:S01]  /*0a70*/  LOP3.LUT R119, R119, 0x3, RZ, 0xc0, !PT ;  /* 0x0000000377777812 */ /* 0x000fe200078ec0ff */
[----:B------:R-:W-:Y:S01]  /*0a80*/  ULDC.U8 UR8, c[0x0][0x1f0] ;  /* 0x00007c0000087ab9 */ /* 0x000fe20000000000 */
[----:B------:R-:W-:Y:S01]  /*0a90*/  IMAD R120, R120, -0x2daee0ad, RZ ;  /* 0xd2511f5378787824 */ /* 0x000fe200078e02ff */
[----:B------:R-:W-:Y:S01]  /*0aa0*/  LOP3.LUT R118, R71, UR25, R118, 0x96, !PT ;  /* 0x0000001947767c12 */ /* 0x000fe2000f8e9676 */
[----:B------:R-:W-:-:S04]  /*0ab0*/  IMAD.HI.U32 R69, R79, -0x2daee0ad, RZ ;  /* 0xd2511f534f457827 */ /* 0x000fc800078e00ff */
[----:B------:R-:W-:Y:S01]  /*0ac0*/  IMAD R122, R77, -0x326172a9, RZ ;  /* 0xcd9e8d574d7a7824 */ /* 0x000fe200078e02ff */
[----:B------:R-:W-:Y:S01]  /*0ad0*/  LOP3.LUT R120, R69, UR26, R120, 0x96, !PT ;  /* 0x0000001a45787c12 */ /* 0x000fe2000f8e9678 */
[----:B------:R-:W-:Y:S02]  /*0ae0*/  IMAD R124, R79, -0x2daee0ad, RZ ;  /* 0xd2511f534f7c7824 */ /* 0x000fe400078e02ff */
.L_x_13173:
[----:B------:R-:W-:-:S04]  /*0af0*/  IMAD.MOV.U32 R114, RZ, RZ, 0x4 ;  /* 0x00000004ff727424 */ /* 0x000fc800078e00ff */
[----:B------:R-:W-:-:S05]  /*0b00*/  IMAD.WIDE R112, R117, R114, c[0x0][0x1d0] ;  /* 0x0000740075707625 */ /* 0x000fca00078e0272 */
[----:B------:R0:W2:Y:S01]  /*0b10*/  LDG.E R141, [R112.64] ;  /* 0x00000006708d7981 */ /* 0x0000a2000c1e1900 */
[----:B------:R-:W-:-:S05]  /*0b20*/  IMAD.WIDE R114, R117, R114, c[0x0][0x1d8] ;  /* 0x0000760075727625 */ /* 0x000fca00078e0272 */
[----:B-----5:R1:W5:Y:S01]  /*0b30*/  LDG.E R140, [R114.64] ;  /* 0x00000006728c7981 */ /* 0x020362000c1e1900 */
[----:B------:R-:W-:Y:S01]  /*0b40*/  IMAD R132, R117, c[0x0][0x168], RZ ;  /* 0x00005a0075847a24 */ /* 0x000fe200078e02ff */
[----:B------:R-:W-:Y:S01]  /*0b50*/  BSSY B1, `(.L_x_12860) ;  /* 0x000031c000017945 */ /* 0x000fe20003800000 */
[----:B------:R-:W-:Y:S01]  /*0b60*/  IMAD.MOV.U32 R138, RZ, RZ, RZ ;  /* 0x000000ffff8a7224 */ /* 0x000fe200078e00ff */
        /* <DEDUP_REMOVED lines=13> */
[----:B-1----:R-:W-:-:S04]  /*0c40*/  ISETP.NE.U32.AND P3, PT, RZ, c[0x0][0x180], PT ;  /* 0x00006000ff007a0c */ /* 0x002fc80003f65070 */
        /* <DEDUP_REMOVED lines=11> */
[----:B------:R-:W-:Y:S02]  /*0d00*/  @!P4 ISETP.NE.AND.EX P5, PT, RZ, c[0x0][0x184], PT, P5 ;  /* 0x00006100ff00ca0c */ /* 0x000fe40003fa5350 */
[----:B------:R-:W-:Y:S02]  /*0d10*/  @!P4 MOV R86, R119 ;  /* 0x000000770056c202 */ /* 0x000fe40000000f00 */
        /* <DEDUP_REMOVED lines=14> */
.L_x_12865:
[----:B------:R-:W-:Y:S02]  /*0e00*/  IMAD.MOV.U32 R81, RZ, RZ, R122 ;  /* 0x000000ffff517224 */ /* 0x000fe400078e007a */
.L_x_12866:
[----:B------:R-:W-:Y:S05]  /*0e10*/  BSYNC B3 ;  /* 0x0000000000037941 */ /* 0x000fea0003800000 */
.L_x_12864:
        /* <DEDUP_REMOVED lines=16> */
.L_x_12870:
[----:B------:R-:W-:Y:S05]  /*0f20*/  BSYNC B4 ;  /* 0x0000000000047941 */ /* 0x000fea0003800000 */
.L_x_12869:
        /* <DEDUP_REMOVED lines=43> */
.L_x_12868:
[----:B------:R-:W-:Y:S05]  /*11e0*/  BSYNC B3 ;  /* 0x0000000000037941 */ /* 0x000fea0003800000 */
.L_x_12867:
[----:B------:R0:W1:Y:S01]  /*11f0*/  I2F.U32 R80, R81 ;  /* 0x0000005100507306 */ /* 0x0000620000201000 */
[----:B------:R-:W-:Y:S01]  /*1200*/  HFMA2.MMA R83, -RZ, RZ, 0.1171875, 0 ;  /* 0x2f800000ff537435 */ /* 0x000fe200000001ff */
[----:B0----5:R-:W-:-:S05]  /*1210*/  PRMT R81, RZ, 0x5410, R72 ;  /* 0x00005410ff517816 */ /* 0x021fca0000000048 */
[----:B------:R-:W-:-:S04]  /*1220*/  FMUL.FTZ R82, R81, c[0x0][0x1ec] ;  /* 0x00007b0051527a20 */ /* 0x000fc80000410000 */
[----:B-1----:R-:W-:Y:S02]  /*1230*/  FFMA.FTZ R80, R80, R83, 1.1641532182693481445e-10 ;  /* 0x2f00000050507423 */ /* 0x002fe40000010053 */
[----:B------:R-:W-:-:S03]  /*1240*/  FMUL.FTZ R82, R82, c[0x0][0x1e8] ;  /* 0x00007a0052527a20 */ /* 0x000fc60000410000 */
[----:B------:R-:W-:-:S04]  /*1250*/  FSETP.GTU.FTZ.AND P5, PT, R80, c[0x0][0x1e4], PT ;  /* 0x0000790050007a0b */ /* 0x000fc80003fbc000 */
[----:B------:R-:W-:Y:S02]  /*1260*/  FSEL R80, R82, RZ, !P5 ;  /* 0x000000ff52507208 */ /* 0x000fe40006800000 */
[----:B------:R-:W-:-:S03]  /*1270*/  SEL R123, RZ, 0x1, P5 ;  /* 0x00000001ff7b7807 */ /* 0x000fc60002800000 */
[----:B------:R-:W-:Y:S02]  /*1280*/  @P3 FADD.FTZ R80, R68, R80 ;  /* 0x0000005044503221 */ /* 0x000fe40000010000 */
.L_x_12863:
[----:B0-----:R-:W-:Y:S05]  /*1290*/  BSYNC B2 ;  /* 0x0000000000027941 */ /* 0x001fea0003800000 */
.L_x_12862:
        /* <DEDUP_REMOVED lines=18> */
.L_x_12874:
[----:B------:R-:W-:Y:S02]  /*13c0*/  MOV R82, R122 ;  /* 0x0000007a00527202 */ /* 0x000fe40000000f00 */
.L_x_12875:
[----:B------:R-:W-:Y:S05]  /*13d0*/  BSYNC B3 ;  /* 0x0000000000037941 */ /* 0x000fea0003800000 */
.L_x_12873:
        /* <DEDUP_REMOVED lines=16> */
.L_x_12879:
[----:B------:R-:W-:Y:S05]  /*14e0*/  BSYNC B4 ;  /* 0x0000000000047941 */ /* 0x000fea0003800000 */
.L_x_12878:
        /* <DEDUP_REMOVED lines=43> */
.L_x_12877:
[----:B------:R-:W-:Y:S05]  /*17a0*/  BSYNC B3 ;  /* 0x0000000000037941 */ /* 0x000fea0003800000 */
.L_x_12876:
[----:B------:R0:W1:Y:S01]  /*17b0*/  I2F.U32 R81, R82 ;  /* 0x0000005200517306 */ /* 0x0000620000201000 */
[----:B------:R-:W-:Y:S01]  /*17c0*/  IMAD.MOV.U32 R86, RZ, RZ, 0x2f800000 ;  /* 0x2f800000ff567424 */ /* 0x000fe200078e00ff */
[----:B0----5:R-:W-:-:S05]  /*17d0*/  PRMT R82, RZ, 0x7610, R72 ;  /* 0x00007610ff527816 */ /* 0x021fca0000000048 */
[----:B------:R-:W-:Y:S02]  /*17e0*/  FMUL.FTZ R83, R82, c[0x0][0x1ec] ;  /* 0x00007b0052537a20 */ /* 0x000fe40000410000 */
[----:B-1----:R-:W-:Y:S02]  /*17f0*/  FFMA.FTZ R81, R81, R86, 1.1641532182693481445e-10 ;  /* 0x2f00000051517423 */ /* 0x002fe40000010056 */
[----:B------:R-:W-:-:S03]  /*1800*/  FMUL.FTZ R83, R83, c[0x0][0x1e8] ;  /* 0x00007a0053537a20 */ /* 0x000fc60000410000 */
[----:B------:R-:W-:-:S04]  /*1810*/  FSETP.GTU.FTZ.AND P5, PT, R81, c[0x0][0x1e4], PT ;  /* 0x0000790051007a0b */ /* 0x000fc80003fbc000 */
[----:B------:R-:W-:Y:S02]  /*1820*/  FSEL R81, R83, RZ, !P5 ;  /* 0x000000ff53517208 */ /* 0x000fe40006800000 */
[----:B------:R-:W-:-:S03]  /*1830*/  SEL R125, RZ, 0x1, P5 ;  /* 0x00000001ff7d7807 */ /* 0x000fc60002800000 */
[----:B------:R-:W-:Y:S02]  /*1840*/  @P3 FADD.FTZ R81, R69, R81 ;  /* 0x0000005145513221 */ /* 0x000fe40000010000 */
.L_x_12872:
[----:B------:R-:W-:Y:S05]  /*1850*/  BSYNC B2 ;  /* 0x0000000000027941 */ /* 0x000fea0003800000 */
.L_x_12871:
        /* <DEDUP_REMOVED lines=18> */
.L_x_12883:
[----:B------:R-:W-:Y:S02]  /*1980*/  IMAD.MOV.U32 R83, RZ, RZ, R122 ;  /* 0x000000ffff537224 */ /* 0x000fe400078e007a */
.L_x_12884:
[----:B------:R-:W-:Y:S05]  /*1990*/  BSYNC B3 ;  /* 0x0000000000037941 */ /* 0x000fea0003800000 */
.L_x_12882:
        /* <DEDUP_REMOVED lines=16> */
.L_x_12888:
[----:B------:R-:W-:Y:S05]  /*1aa0*/  BSYNC B4 ;  /* 0x0000000000047941 */ /* 0x000fea0003800000 */
.L_x_12887:
        /* <DEDUP_REMOVED lines=44> */
.L_x_12886:
[----:B------:R-:W-:Y:S05]  /*1d70*/  BSYNC B3 ;  /* 0x0000000000037941 */ /* 0x000fea0003800000 */
.L_x_12885:
        /* <DEDUP_REMOVED lines=10> */
.L_x_12881:
[----:B------:R-:W-:Y:S05]  /*1e20*/  BSYNC B2 ;  /* 0x0000000000027941 */ /* 0x000fea0003800000 */
.L_x_12880:
        /* <DEDUP_REMOVED lines=18> */
.L_x_12892:
[----:B------:R-:W-:Y:S02]  /*1f50*/  IMAD.MOV.U32 R84, RZ, RZ, R122 ;  /* 0x000000ffff547224 */ /* 0x000fe400078e007a */
.L_x_12893:
[----:B------:R-:W-:Y:S05]  /*1f60*/  BSYNC B3 ;  /* 0x0000000000037941 */ /* 0x000fea0003800000 */
.L_x_12891:
        /* <DEDUP_REMOVED lines=16> */
.L_x_12897:
[----:B------:R-:W-:Y:S05]  /*2070*/  BSYNC B4 ;  /* 0x0000000000047941 */ /* 0x000fea0003800000 */
.L_x_12896:
        /* <DEDUP_REMOVED lines=44> */
.L_x_12895:
[----:B------:R-:W-:Y:S05]  /*2340*/  BSYNC B3 ;  /* 0x0000000000037941 */ /* 0x000fea0003800000 */
.L_x_12894:
        /* <DEDUP_REMOVED lines=10> */
.L_x_12890:
[----:B------:R-:W-:Y:S05]  /*23f0*/  BSYNC B2 ;  /* 0x0000000000027941 */ /* 0x000fea0003800000 */
.L_x_12889:
        /* <DEDUP_REMOVED lines=18> */
.L_x_12901:
[----:B------:R-:W-:Y:S02]  /*2520*/  MOV R85, R122 ;  /* 0x0000007a00557202 */ /* 0x000fe40000000f00 */
.L_x_12902:
[----:B------:R-:W-:Y:S05]  /*2530*/  BSYNC B3 ;  /* 0x0000000000037941 */ /* 0x000fea0003800000 */
.L_x_12900:
        /* <DEDUP_REMOVED lines=16> */
.L_x_12906:
[----:B------:R-:W-:Y:S05]  /*2640*/  BSYNC B4 ;  /* 0x0000000000047941 */ /* 0x000fea0003800000 */
.L_x_12905:
        /* <DEDUP_REMOVED lines=44> */
.L_x_12904:
[----:B------:R-:W-:Y:S05]  /*2910*/  BSYNC B3 ;  /* 0x0000000000037941 */ /* 0x000fea0003800000 */
.L_x_12903:
[----:B------:R0:W1:Y:S01]  /*2920*/  I2F.U32 R84, R85 ;  /* 0x0000005500547306 */ /* 0x0000620000201000 */
[----:B------:R-:W-:Y:S01]  /*2930*/  IMAD.MOV.U32 R113, RZ, RZ, 0x2f800000 ;  /* 0x2f800000ff717424 */ /* 0x000fe200078e00ff */
[----:B0-----:R-:W-:-:S05]  /*2940*/  PRMT R85, RZ, 0x5410, R74 ;  /* 0x00005410ff557816 */ /* 0x001fca000000004a */
[----:B------:R-:W-:Y:S02]  /*2950*/  FMUL.FTZ R86, R85, c[0x0][0x1ec] ;  /* 0x00007b0055567a20 */ /* 0x000fe40000410000 */
[----:B-1----:R-:W-:Y:S02]  /*2960*/  FFMA.FTZ R84, R84, R113, 1.1641532182693481445e-10 ;  /* 0x2f00000054547423 */ /* 0x002fe40000010071 */
[----:B------:R-:W-:-:S03]  /*2970*/  FMUL.FTZ R86, R86, c[0x0][0x1e8] ;  /* 0x00007a0056567a20 */ /* 0x000fc60000410000 */
[----:B------:R-:W-:-:S04]  /*2980*/  FSETP.GTU.FTZ.AND P5, PT, R84, c[0x0][0x1e4], PT ;  /* 0x0000790054007a0b */ /* 0x000fc80003fbc000 */
[----:B------:R-:W-:Y:S02]  /*2990*/  FSEL R84, R86, RZ, !P5 ;  /* 0x000000ff56547208 */ /* 0x000fe40006800000 */
[----:B------:R-:W-:-:S03]  /*29a0*/  SEL R128, RZ, 0x1, P5 ;  /* 0x00000001ff807807 */ /* 0x000fc60002800000 */
[----:B------:R-:W-:Y:S02]  /*29b0*/  @P3 FADD.FTZ R84, R76, R84 ;  /* 0x000000544c543221 */ /* 0x000fe40000010000 */
.L_x_12899:
[----:B------:R-:W-:Y:S05]  /*29c0*/  BSYNC B2 ;  /* 0x0000000000027941 */ /* 0x000fea0003800000 */
.L_x_12898:
        /* <DEDUP_REMOVED lines=18> */
.L_x_12910:
[----:B------:R-:W-:Y:S02]  /*2af0*/  IMAD.MOV.U32 R112, RZ, RZ, R122 ;  /* 0x000000ffff707224 */ /* 0x000fe400078e007a */
.L_x_12911:
[----:B------:R-:W-:Y:S05]  /*2b00*/  BSYNC B3 ;  /* 0x0000000000037941 */ /* 0x000fea0003800000 */
.L_x_12909:
        /* <DEDUP_REMOVED lines=16> */
.L_x_12915:
[----:B------:R-:W-:Y:S05]  /*2c10*/  BSYNC B4 ;  /* 0x0000000000047941 */ /* 0x000fea0003800000 */
.L_x_12914:
        /* <DEDUP_REMOVED lines=44> */
.L_x_12913:
[----:B------:R-:W-:Y:S05]  /*2ee0*/  BSYNC B3 ;  /* 0x0000000000037941 */ /* 0x000fea0003800000 */
.L_x_12912:
        /* <DEDUP_REMOVED lines=10> */
.L_x_12908:
[----:B------:R-:W-:Y:S05]  /*2f90*/  BSYNC B2 ;  /* 0x0000000000027941 */ /* 0x000fea0003800000 */
.L_x_12907:
        /* <DEDUP_REMOVED lines=18> */
.L_x_12919:
[----:B------:R-:W-:Y:S02]  /*30c0*/  IMAD.MOV.U32 R87, RZ, RZ, R122 ;  /* 0x000000ffff577224 */ /* 0x000fe400078e007a */
.L_x_12920:
[----:B------:R-:W-:Y:S05]  /*30d0*/  BSYNC B3 ;  /* 0x0000000000037941 */ /* 0x000fea0003800000 */
.L_x_12918:
        /* <DEDUP_REMOVED lines=16> */
.L_x_12924:
[----:B------:R-:W-:Y:S05]  /*31e0*/  BSYNC B4 ;  /* 0x0000000000047941 */ /* 0x000fea0003800000 */
.L_x_12923:
        /* <DEDUP_REMOVED lines=44> */
.L_x_12922:
[----:B------:R-:W-:Y:S05]  /*34b0*/  BSYNC B3 ;  /* 0x0000000000037941 */ /* 0x000fea0003800000 */
.L_x_12921:
        /* <DEDUP_REMOVED lines=10> */
.L_x_12917:
[----:B------:R-:W-:Y:S05]  /*3560*/  BSYNC B2 ;  /* 0x0000000000027941 */ /* 0x000fea0003800000 */
.L_x_12916:
        /* <DEDUP_REMOVED lines=18> */
.L_x_12928:
[----:B------:R-:W-:Y:S02]  /*3690*/  IMAD.MOV.U32 R112, RZ, RZ, R122 ;  /* 0x000000ffff707224 */ /* 0x000fe400078e007a */
.L_x_12929:
[----:B------:R-:W-:Y:S05]  /*36a0*/  BSYNC B3 ;  /* 0x0000000000037941 */ /* 0x000fea0003800000 */
.L_x_12927:
        /* <DEDUP_REMOVED lines=16> */
.L_x_12933:
[----:B------:R-:W-:Y:S05]  /*37b0*/  BSYNC B4 ;  /* 0x0000000000047941 */ /* 0x000fea0003800000 */
.L_x_12932:
        /* <DEDUP_REMOVED lines=44> */
.L_x_12931:
[----:B------:R-:W-:Y:S05]  /*3a80*/  BSYNC B3 ;  /* 0x0000000000037941 */ /* 0x000fea0003800000 */
.L_x_12930:
        /* <DEDUP_REMOVED lines=10> */
.L_x_12926:
[----:B------:R-:W-:Y:S05]  /*3b30*/  BSYNC B2 ;  /* 0x0000000000027941 */ /* 0x000fea0003800000 */
.L_x_12925:
[----:B------:R-:W-:Y:S01]  /*3b40*/  IMAD.MOV.U32 R112, RZ, RZ, 0x20 ;  /* 0x00000020ff707424 */ /* 0x000fe200078e00ff */
[----:B------:R-:W-:Y:S03]  /*3b50*/  BSSY B2, `(.L_x_12934) ;  /* 0x0000019000027945 */ /* 0x000fe60003800000 */
[----:B------:R-:W-:-:S05]  /*3b60*/  IMAD.WIDE.U32 R112, R137, R112, c[0x0][0x188] ;  /* 0x0000620089707625 */ /* 0x000fca00078e0070 */
[----:B------:R0:W-:Y:S04]  /*3b70*/  STG.E.128 [R112.64], R80 ;  /* 0x0000005070007986 */ /* 0x0001e8000c101d06 */
[----:B------:R0:W-:Y:S01]  /*3b80*/  STG.E.128 [R112.64+0x10], R84 ;  /* 0x0000105470007986 */ /* 0x0001e2000c101d06 */
[----:B------:R-:W-:Y:S05]  /*3b90*/  @!P2 BRA `(.L_x_12935) ;  /* 0x000001400000a947 */ /* 0x000fea0003800000 */
[----:B0-----:R-:W-:Y:S01]  /*3ba0*/  SHF.L.U32 R112, R130, 0x10, RZ ;  /* 0x0000001082707819 */ /* 0x001fe200000006ff */
[----:B------:R-:W-:Y:S01]  /*3bb0*/  IMAD.MOV.U32 R145, RZ, RZ, 0x8 ;  /* 0x00000008ff917424 */ /* 0x000fe200078e00ff */
[----:B------:R-:W-:Y:S02]  /*3bc0*/  LOP3.LUT R113, R131, 0xffff, RZ, 0xc0, !PT ;  /* 0x0000ffff83717812 */ /* 0x000fe400078ec0ff */
[----:B------:R-:W-:Y:S02]  /*3bd0*/  LOP3.LUT R142, R112, 0xff0000, RZ, 0xc0, !PT ;  /* 0x00ff0000708e7812 */ /* 0x000fe400078ec0ff */
[----:B------:R-:W-:-:S02]  /*3be0*/  PRMT R115, R129, 0x7104, RZ ;  /* 0x0000710481737816 */ /* 0x000fc400000000ff */
[----:B------:R-:W-:Y:S02]  /*3bf0*/  PRMT R142, R142, 0x4210, R113 ;  /* 0x000042108e8e7816 */ /* 0x000fe40000000071 */
[----:B------:R-:W-:Y:S02]  /*3c00*/  LOP3.LUT R112, R127, 0xff, RZ, 0xc0, !PT ;  /* 0x000000ff7f707812 */ /* 0x000fe400078ec0ff */
        /* <DEDUP_REMOVED lines=13> */
.L_x_12935:
[----:B------:R-:W-:Y:S05]  /*3ce0*/  BSYNC B2 ;  /* 0x0000000000027941 */ /* 0x000fea0003800000 */
.L_x_12934:
[----:B------:R-:W-:Y:S02]  /*3cf0*/  IADD3 R137, R137, 0x20, RZ ;  /* 0x0000002089897810 */ /* 0x000fe40007ffe0ff */
[----:B------:R-:W-:Y:S02]  /*3d00*/  IADD3 R138, R138, 0x20, RZ ;  /* 0x000000208a8a7810 */ /* 0x000fe40007ffe0ff */
.L_x_12861:
[----:B-1----:R-:W-:Y:S05]  /*3d10*/  BSYNC B1 ;  /* 0x0000000000017941 */ /* 0x002fea0003800000 */
.L_x_12860:
        /* <DEDUP_REMOVED lines=31> */
.L_x_12941:
[----:B------:R-:W-:Y:S02]  /*3f10*/  IMAD.MOV.U32 R89, RZ, RZ, R122 ;  /* 0x000000ffff597224 */ /* 0x000fe400078e007a */
.L_x_12942:
[----:B------:R-:W-:Y:S05]  /*3f20*/  BSYNC B3 ;  /* 0x0000000000037941 */ /* 0x000fea0003800000 */
.L_x_12940:
        /* <DEDUP_REMOVED lines=16> */
.L_x_12946:
[----:B------:R-:W-:Y:S05]  /*4030*/  BSYNC B4 ;  /* 0x0000000000047941 */ /* 0x000fea0003800000 */
.L_x_12945:
[----:B------:R-:W-:Y:S01]  /*4040*/  IMAD.HI.U32 R88, R0, -0x326172a9, RZ ;  /* 0xcd9e8d5700587827 */ /* 0x000fe200078e00ff */
[----:B------:R-:W-:-:S03]  /*4050*/  LOP3.LUT R90, R90, UR5, R121, 0x96, !PT ;  /* 0x000000055a5a7c12 */ /* 0x000fc6000f8e9679 */
[----:B------:R-:W-:Y:S01]  /*4060*/  IMAD R95, R0, -0x326172a9, RZ ;  /* 0xcd9e8d57005f7824 */ /* 0x000fe200078e02ff */
[----:B------:R-:W-:Y:S01]  /*4070*/  LOP3.LUT R88, R88, UR4, R3, 0x96, !PT ;  /* 0x0000000458587c12 */ /* 0x000fe2000f8e9603 */
[----:B------:R-:W-:-:S04]  /*4080*/  IMAD.WIDE.U32 R92, R90, -0x326172a9, RZ ;  /* 0xcd9e8d575a5c7825 */ /* 0x000fc800078e00ff */
[----:B0-----:R-:W-:Y:S01]  /*4090*/  IMAD R113, R2, -0x2daee0ad, RZ ;  /* 0xd2511f5302717824 */ /* 0x001fe200078e02ff */
        /* <DEDUP_REMOVED lines=37> */
.L_x_12944:
[----:B------:R-:W-:Y:S05]  /*42f0*/  BSYNC B3 ;  /* 0x0000000000037941 */ /* 0x000fea0003800000 */
.L_x_12943:
[----:B------:R1:W2:Y:S01]  /*4300*/  I2F.U32 R88, R89 ;  /* 0x0000005900587306 */ /* 0x0002a20000201000 */
[----:B------:R-:W-:Y:S01]  /*4310*/  IMAD.MOV.U32 R91, RZ, RZ, 0x2f800000 ;  /* 0x2f800000ff5b7424 */ /* 0x000fe200078e00ff */
[----:B-1---5:R-:W-:-:S05]  /*4320*/  PRMT R89, RZ, 0x5410, R72 ;  /* 0x00005410ff597816 */ /* 0x022fca0000000048 */
[----:B------:R-:W-:Y:S02]  /*4330*/  FMUL.FTZ R90, R89, c[0x0][0x1ec] ;  /* 0x00007b00595a7a20 */ /* 0x000fe40000410000 */
[----:B--2---:R-:W-:Y:S02]  /*4340*/  FFMA.FTZ R88, R88, R91, 1.1641532182693481445e-10 ;  /* 0x2f00000058587423 */ /* 0x004fe4000001005b */
[----:B------:R-:W-:-:S03]  /*4350*/  FMUL.FTZ R90, R90, c[0x0][0x1e8] ;  /* 0x00007a005a5a7a20 */ /* 0x000fc60000410000 */
[----:B------:R-:W-:-:S04]  /*4360*/  FSETP.GTU.FTZ.AND P5, PT, R88, c[0x0][0x1e4], PT ;  /* 0x0000790058007a0b */ /* 0x000fc80003fbc000 */
[----:B------:R-:W-:Y:S02]  /*4370*/  FSEL R88, R90, RZ, !P5 ;  /* 0x000000ff5a587208 */ /* 0x000fe40006800000 */
[----:B------:R-:W-:-:S03]  /*4380*/  SEL R123, RZ, 0x1, P5 ;  /* 0x00000001ff7b7807 */ /* 0x000fc60002800000 */
[----:B------:R-:W-:Y:S02]  /*4390*/  @P3 FADD.FTZ R88, R68, R88 ;  /* 0x0000005844583221 */ /* 0x000fe40000010000 */
.L_x_12939:
[----:B-1----:R-:W-:Y:S05]  /*43a0*/  BSYNC B2 ;  /* 0x0000000000027941 */ /* 0x002fea0003800000 */
.L_x_12938:
        /* <DEDUP_REMOVED lines=18> */
.L_x_12950:
[----:B------:R-:W-:Y:S02]  /*44d0*/  IMAD.MOV.U32 R90, RZ, RZ, R122 ;  /* 0x000000ffff5a7224 */ /* 0x000fe400078e007a */
.L_x_12951:
[----:B------:R-:W-:Y:S05]  /*44e0*/  BSYNC B3 ;  /* 0x0000000000037941 */ /* 0x000fea0003800000 */
.L_x_12949:
        /* <DEDUP_REMOVED lines=16> */
.L_x_12955:
[----:B------:R-:W-:Y:S05]  /*45f0*/  BSYNC B4 ;  /* 0x0000000000047941 */ /* 0x000fea0003800000 */
.L_x_12954:
        /* <DEDUP_REMOVED lines=43> */
.L_x_12953:
[----:B------:R-:W-:Y:S05]  /*48b0*/  BSYNC B3 ;  /* 0x0000000000037941 */ /* 0x000fea0003800000 */
.L_x_12952:
[----:B------:R1:W2:Y:S01]  /*48c0*/  I2F.U32 R89, R90 ;  /* 0x0000005a00597306 */ /* 0x0002a20000201000 */
[----:B------:R-:W-:Y:S01]  /*48d0*/  HFMA2.MMA R94, -RZ, RZ, 0.1171875, 0 ;  /* 0x2f800000ff5e7435 */ /* 0x000fe200000001ff */
[----:B-1---5:R-:W-:-:S05]  /*48e0*/  PRMT R90, RZ, 0x7610, R72 ;  /* 0x00007610ff5a7816 */ /* 0x022fca0000000048 */
[----:B------:R-:W-:-:S04]  /*48f0*/  FMUL.FTZ R91, R90, c[0x0][0x1ec] ;  /* 0x00007b005a5b7a20 */ /* 0x000fc80000410000 */
[----:B--2---:R-:W-:Y:S02]  /*4900*/  FFMA.FTZ R89, R89, R94, 1.1641532182693481445e-10 ;  /* 0x2f00000059597423 */ /* 0x004fe4000001005e */
[----:B------:R-:W-:-:S03]  /*4910*/  FMUL.FTZ R91, R91, c[0x0][0x1e8] ;  /* 0x00007a005b5b7a20 */ /* 0x000fc60000410000 */
[----:B------:R-:W-:-:S04]  /*4920*/  FSETP.GTU.FTZ.AND P5, PT, R89, c[0x0][0x1e4], PT ;  /* 0x0000790059007a0b */ /* 0x000fc80003fbc000 */
[----:B------:R-:W-:Y:S02]  /*4930*/  FSEL R89, R91, RZ, !P5 ;  /* 0x000000ff5b597208 */ /* 0x000fe40006800000 */
[----:B------:R-:W-:-:S03]  /*4940*/  SEL R125, RZ, 0x1, P5 ;  /* 0x00000001ff7d7807 */ /* 0x000fc60002800000 */
[----:B------:R-:W-:Y:S02]  /*4950*/  @P3 FADD.FTZ R89, R69, R89 ;  /* 0x0000005945593221 */ /* 0x000fe40000010000 */
.L_x_12948:
[----:B------:R-:W-:Y:S05]  /*4960*/  BSYNC B2 ;  /* 0x0000000000027941 */ /* 0x000fea0003800000 */
.L_x_12947:
        /* <DEDUP_REMOVED lines=18> */
.L_x_12959:
[----:B------:R-:W-:Y:S02]  /*4a90*/  MOV R91, R122 ;  /* 0x0000007a005b7202 */ /* 0x000fe40000000f00 */
.L_x_12960:
[----:B------:R-:W-:Y:S05]  /*4aa0*/  BSYNC B3 ;  /* 0x0000000000037941 */ /* 0x000fea0003800000 */
.L_x_12958:
        /* <DEDUP_REMOVED lines=16> */
.L_x_12964:
[----:B------:R-:W-:Y:S05]  /*4bb0*/  BSYNC B4 ;  /* 0x0000000000047941 */ /* 0x000fea0003800000 */
.L_x_12963:
        /* <DEDUP_REMOVED lines=44> */
.L_x_12962:
[----:B------:R-:W-:Y:S05]  /*4e80*/  BSYNC B3 ;  /* 0x0000000000037941 */ /* 0x000fea0003800000 */
.L_x_12961:
        /* <DEDUP_REMOVED lines=10> */
.L_x_12957:
[----:B------:R-:W-:Y:S05]  /*4f30*/  BSYNC B2 ;  /* 0x0000000000027941 */ /* 0x000fea0003800000 */
.L_x_12956:
        /* <DEDUP_REMOVED lines=18> */
.L_x_12968:
[----:B------:R-:W-:Y:S02]  /*5060*/  IMAD.MOV.U32 R92, RZ, RZ, R122 ;  /* 0x000000ffff5c7224 */ /* 0x000fe400078e007a */
.L_x_12969:
[----:B------:R-:W-:Y:S05]  /*5070*/  BSYNC B3 ;  /* 0x0000000000037941 */ /* 0x000fea0003800000 */
.L_x_12967:
[----:B------:R-:W-:Y:S01]  /*5080*/  ISETP.NE.AND P5, PT, R94, 0x4, PT ;  /* 0x000000045e00780c */ /* 0x000fe20003fa5270 */
[----:B------:R-:W-:-:S12]  /*5090*/  BSSY B3, `(.L_x_12970) ;  /* 0x000003c000037945 */ /* 0x000fd80003800000 */
[----:B------:R-:W-:Y:S05]  /*50a0*/  @P5 BRA `(.L_x_12971) ;  /* 0x000003a000005947 */ /* 0x000fea0003800000 */
[----:B------:R-:W-:Y:S01]  /*50b0*/  IADD3 R2, R2, 0x1, RZ ;  /* 0x0000000102027810 */ /* 0x000fe20007ffe0ff */
[----:B------:R-:W-:Y:S03]  /*50c0*/  BSSY B4, `(.L_x_12972) ;  /* 0x000000c000047945 */ /* 0x000fe60003800000 */
[C---:B------:R-:W-:Y:S01]  /*50d0*/  ISETP.NE.AND P5, PT, R2.reuse, RZ, PT ;  /* 0x000000ff0200720c */ /* 0x040fe20003fa5270 */
[----:B0-----:R-:W-:-:S12]  /*50e0*/  IMAD.HI.U32 R112, R2, -0x2daee0ad, RZ ;  /* 0xd2511f5302707827 */ /* 0x001fd800078e00ff */
        /* <DEDUP_REMOVED lines=9> */
.L_x_12973:
[----:B------:R-:W-:Y:S05]  /*5180*/  BSYNC B4 ;  /* 0x0000000000047941 */ /* 0x000fea0003800000 */
.L_x_12972:
        /* <DEDUP_REMOVED lines=44> */
.L_x_12971:
[----:B------:R-:W-:Y:S05]  /*5450*/  BSYNC B3 ;  /* 0x0000000000037941 */ /* 0x000fea0003800000 */
.L_x_12970:
[----:B------:R1:W2:Y:S01]  /*5460*/  I2F.U32 R91, R92 ;  /* 0x0000005c005b7306 */ /* 0x0002a20000201000 */
[----:B0-----:R-:W-:Y:S01]  /*5470*/  IMAD.MOV.U32 R112, RZ, RZ, 0x2f800000 ;  /* 0x2f800000ff707424 */ /* 0x001fe200078e00ff */
        /* <DEDUP_REMOVED lines=8> */
.L_x_12966:
[----:B------:R-:W-:Y:S05]  /*5500*/  BSYNC B2 ;  /* 0x0000000000027941 */ /* 0x000fea0003800000 */
.L_x_12965:
        /* <DEDUP_REMOVED lines=18> */
.L_x_12977:
[----:B------:R-:W-:Y:S02]  /*5630*/  IMAD.MOV.U32 R93, RZ, RZ, R122 ;  /* 0x000000ffff5d7224 */ /* 0x000fe400078e007a */
.L_x_12978:
[----:B------:R-:W-:Y:S05]  /*5640*/  BSYNC B3 ;  /* 0x0000000000037941 */ /* 0x000fea0003800000 */
.L_x_12976:
        /* <DEDUP_REMOVED lines=16> */
.L_x_12982:
[----:B------:R-:W-:Y:S05]  /*5750*/  BSYNC B4 ;  /* 0x0000000000047941 */ /* 0x000fea0003800000 */
.L_x_12981:
        /* <DEDUP_REMOVED lines=44> */
.L_x_12980:
[----:B------:R-:W-:Y:S05]  /*5a20*/  BSYNC B3 ;  /* 0x0000000000037941 */ /* 0x000fea0003800000 */
.L_x_12979:
[----:B------:R1:W2:Y:S01]  /*5a30*/  I2F.U32 R92, R93 ;  /* 0x0000005d005c7306 */ /* 0x0002a20000201000 */
[----:B0-----:R-:W-:Y:S01]  /*5a40*/  IMAD.MOV.U32 R113, RZ, RZ, 0x2f800000 ;  /* 0x2f800000ff717424 */ /* 0x001fe200078e00ff */
[----:B-1----:R-:W-:-:S05]  /*5a50*/  PRMT R93, RZ, 0x5410, R74 ;  /* 0x00005410ff5d7816 */ /* 0x002fca000000004a */
[----:B------:R-:W-:Y:S02]  /*5a60*/  FMUL.FTZ R94, R93, c[0x0][0x1ec] ;  /* 0x00007b005d5e7a20 */ /* 0x000fe40000410000 */
[----:B--2---:R-:W-:Y:S02]  /*5a70*/  FFMA.FTZ R92, R92, R113, 1.1641532182693481445e-10 ;  /* 0x2f0000005c5c7423 */ /* 0x004fe40000010071 */
[----:B------:R-:W-:-:S03]  /*5a80*/  FMUL.FTZ R94, R94, c[0x0][0x1e8] ;  /* 0x00007a005e5e7a20 */ /* 0x000fc60000410000 */
[----:B------:R-:W-:-:S04]  /*5a90*/  FSETP.GTU.FTZ.AND P5, PT, R92, c[0x0][0x1e4], PT ;  /* 0x000079005c007a0b */ /* 0x000fc80003fbc000 */
[----:B------:R-:W-:Y:S02]  /*5aa0*/  FSEL R92, R94, RZ, !P5 ;  /* 0x000000ff5e5c7208 */ /* 0x000fe40006800000 */
[----:B------:R-:W-:-:S03]  /*5ab0*/  SEL R128, RZ, 0x1, P5 ;  /* 0x00000001ff807807 */ /* 0x000fc60002800000 */
[----:B------:R-:W-:Y:S02]  /*5ac0*/  @P3 FADD.FTZ R92, R76, R92 ;  /* 0x0000005c4c5c3221 */ /* 0x000fe40000010000 */
.L_x_12975:
[----:B------:R-:W-:Y:S05]  /*5ad0*/  BSYNC B2 ;  /* 0x0000000000027941 */ /* 0x000fea0003800000 */
.L_x_12974:
        /* <DEDUP_REMOVED lines=18> */
.L_x_12986:
[----:B------:R-:W-:Y:S02]  /*5c00*/  IMAD.MOV.U32 R112, RZ, RZ, R122 ;  /* 0x000000ffff707224 */ /* 0x000fe400078e007a */
.L_x_12987:
[----:B------:R-:W-:Y:S05]  /*5c10*/  BSYNC B3 ;  /* 0x0000000000037941 */ /* 0x000fea0003800000 */
.L_x_12985:
        /* <DEDUP_REMOVED lines=16> */
.L_x_12991:
[----:B------:R-:W-:Y:S05]  /*5d20*/  BSYNC B4 ;  /* 0x0000000000047941 */ /* 0x000fea0003800000 */
.L_x_12990:
        /* <DEDUP_REMOVED lines=44> */
.L_x_12989:
[----:B------:R-:W-:Y:S05]  /*5ff0*/  BSYNC B3 ;  /* 0x0000000000037941 */ /* 0x000fea0003800000 */
.L_x_12988:
        /* <DEDUP_REMOVED lines=10> */
.L_x_12984:
[----:B------:R-:W-:Y:S05]  /*60a0*/  BSYNC B2 ;  /* 0x0000000000027941 */ /* 0x000fea0003800000 */
.L_x_12983:
        /* <DEDUP_REMOVED lines=18> */
.L_x_12995:
[----:B------:R-:W-:Y:S02]  /*61d0*/  IMAD.MOV.U32 R95, RZ, RZ, R122 ;  /* 0x000000ffff5f7224 */ /* 0x000fe400078e007a */
.L_x_12996:
[----:B------:R-:W-:Y:S05]  /*61e0*/  BSYNC B3 ;  /* 0x0000000000037941 */ /* 0x000fea0003800000 */
.L_x_12994:
        /* <DEDUP_REMOVED lines=16> */
.L_x_13000:
[----:B------:R-:W-:Y:S05]  /*62f0*/  BSYNC B4 ;  /* 0x0000000000047941 */ /* 0x000fea0003800000 */
.L_x_12999:
        /* <DEDUP_REMOVED lines=44> */
.L_x_12998:
[----:B------:R-:W-:Y:S05]  /*65c0*/  BSYNC B3 ;  /* 0x0000000000037941 */ /* 0x000fea0003800000 */
.L_x_12997:
[----:B------:R0:W1:Y:S01]  /*65d0*/  I2F.U32 R94, R95 ;  /* 0x0000005f005e7306 */ /* 0x0000620000201000 */
[----:B------:R-:W-:Y:S01]  /*65e0*/  HFMA2.MMA R113, -RZ, RZ, 0.1171875, 0 ;  /* 0x2f800000ff717435 */ /* 0x000fe200000001ff */
[----:B0-----:R-:W-:-:S05]  /*65f0*/  PRMT R95, RZ, 0x5410, R75 ;  /* 0x00005410ff5f7816 */ /* 0x001fca000000004b */
[----:B------:R-:W-:-:S04]  /*6600*/  FMUL.FTZ R112, R95, c[0x0][0x1ec] ;  /* 0x00007b005f707a20 */ /* 0x000fc80000410000 */
[----:B-1----:R-:W-:Y:S02]  /*6610*/  FFMA.FTZ R94, R94, R113, 1.1641532182693481445e-10 ;  /* 0x2f0000005e5e7423 */ /* 0x002fe40000010071 */
[----:B------:R-:W-:-:S03]  /*6620*/  FMUL.FTZ R112, R112, c[0x0][0x1e8] ;  /* 0x00007a0070707a20 */ /* 0x000fc60000410000 */
[----:B------:R-:W-:-:S04]  /*6630*/  FSETP.GTU.FTZ.AND P5, PT, R94, c[0x0][0x1e4], PT ;  /* 0x000079005e007a0b */ /* 0x000fc80003fbc000 */
[----:B------:R-:W-:Y:S02]  /*6640*/  FSEL R94, R112, RZ, !P5 ;  /* 0x000000ff705e7208 */ /* 0x000fe40006800000 */
[----:B------:R-:W-:-:S03]  /*6650*/  SEL R130, RZ, 0x1, P5 ;  /* 0x00000001ff827807 */ /* 0x000fc60002800000 */
[----:B------:R-:W-:Y:S02]  /*6660*/  @P3 FADD.FTZ R94, R78, R94 ;  /* 0x0000005e4e5e3221 */ /* 0x000fe40000010000 */
.L_x_12993:
[----:B------:R-:W-:Y:S05]  /*6670*/  BSYNC B2 ;  /* 0x0000000000027941 */ /* 0x000fea0003800000 */
.L_x_12992:
        /* <DEDUP_REMOVED lines=18> */
.L_x_13004:
[----:B------:R-:W-:Y:S02]  /*67a0*/  MOV R112, R122 ;  /* 0x0000007a00707202 */ /* 0x000fe40000000f00 */
.L_x_13005:
[----:B------:R-:W-:Y:S05]  /*67b0*/  BSYNC B3 ;  /* 0x0000000000037941 */ /* 0x000fea0003800000 */
.L_x_13003:
        /* <DEDUP_REMOVED lines=16> */
.L_x_13009:
[----:B------:R-:W-:Y:S05]  /*68c0*/  BSYNC B4 ;  /* 0x0000000000047941 */ /* 0x000fea0003800000 */
.L_x_13008:
        /* <DEDUP_REMOVED lines=44> */
.L_x_13007:
[----:B------:R-:W-:Y:S05]  /*6b90*/  BSYNC B3 ;  /* 0x0000000000037941 */ /* 0x000fea0003800000 */
.L_x_13006:
        /* <DEDUP_REMOVED lines=10> */
.L_x_13002:
[----:B------:R-:W-:Y:S05]  /*6c40*/  BSYNC B2 ;  /* 0x0000000000027941 */ /* 0x000fea0003800000 */
.L_x_13001:
        /* <DEDUP_REMOVED lines=26> */
.L_x_13011:
[----:B------:R-:W-:Y:S05]  /*6df0*/  BSYNC B2 ;  /* 0x0000000000027941 */ /* 0x000fea0003800000 */
.L_x_13010:
[----:B------:R-:W-:Y:S02]  /*6e00*/  IADD3 R137, R137, 0x20, RZ ;  /* 0x0000002089897810 */ /* 0x000fe40007ffe0ff */
[----:B------:R-:W-:Y:S02]  /*6e10*/  IADD3 R138, R138, 0x20, RZ ;  /* 0x000000208a8a7810 */ /* 0x000fe40007ffe0ff */
.L_x_12937:
[----:B------:R-:W-:Y:S05]  /*6e20*/  BSYNC B1 ;  /* 0x0000000000017941 */ /* 0x000fea0003800000 */
.L_x_12936:
        /* <DEDUP_REMOVED lines=31> */
.L_x_13017:
[----:B------:R-:W-:Y:S02]  /*7020*/  IMAD.MOV.U32 R97, RZ, RZ, R122 ;  /* 0x000000ffff617224 */ /* 0x000fe400078e007a */
.L_x_13018:
[----:B------:R-:W-:Y:S05]  /*7030*/  BSYNC B3 ;  /* 0x0000000000037941 */ /* 0x000fea0003800000 */
.L_x_13016:
        /* <DEDUP_REMOVED lines=16> */
.L_x_13022:
[----:B------:R-:W-:Y:S05]  /*7140*/  BSYNC B4 ;  /* 0x0000000000047941 */ /* 0x000fea0003800000 */
.L_x_13021:
        /* <DEDUP_REMOVED lines=43> */
.L_x_13020:
[----:B------:R-:W-:Y:S05]  /*7400*/  BSYNC B3 ;  /* 0x0000000000037941 */ /* 0x000fea0003800000 */
.L_x_13019:
        /* <DEDUP_REMOVED lines=10> */
.L_x_13015:
[----:B-1----:R-:W-:Y:S05]  /*74b0*/  BSYNC B2 ;  /* 0x0000000000027941 */ /* 0x002fea0003800000 */
.L_x_13014:
        /* <DEDUP_REMOVED lines=18> */
.L_x_13026:
[----:B------:R-:W-:Y:S02]  /*75e0*/  IMAD.MOV.U32 R98, RZ, RZ, R122 ;  /* 0x000000ffff627224 */ /* 0x000fe400078e007a */
.L_x_13027:
[----:B------:R-:W-:Y:S05]  /*75f0*/  BSYNC B3 ;  /* 0x0000000000037941 */ /* 0x000fea0003800000 */
.L_x_13025:
        /* <DEDUP_REMOVED lines=16> */
.L_x_13031:
[----:B------:R-:W-:Y:S05]  /*7700*/  BSYNC B4 ;  /* 0x0000000000047941 */ /* 0x000fea0003800000 */
.L_x_13030:
        /* <DEDUP_REMOVED lines=43> */
.L_x_13029:
[----:B------:R-:W-:Y:S05]  /*79c0*/  BSYNC B3 ;  /* 0x0000000000037941 */ /* 0x000fea0003800000 */
.L_x_13028:
        /* <DEDUP_REMOVED lines=10> */
.L_x_13024:
[----:B------:R-:W-:Y:S05]  /*7a70*/  BSYNC B2 ;  /* 0x0000000000027941 */ /* 0x000fea0003800000 */
.L_x_13023:
        /* <DEDUP_REMOVED lines=18> */
.L_x_13035:
[----:B------:R-:W-:Y:S02]  /*7ba0*/  IMAD.MOV.U32 R99, RZ, RZ, R122 ;  /* 0x000000ffff637224 */ /* 0x000fe400078e007a */
.L_x_13036:
[----:B------:R-:W-:Y:S05]  /*7bb0*/  BSYNC B3 ;  /* 0x0000000000037941 */ /* 0x000fea0003800000 */
.L_x_13034:
        /* <DEDUP_REMOVED lines=16> */
.L_x_13040:
[----:B------:R-:W-:Y:S05]  /*7cc0*/  BSYNC B4 ;  /* 0x0000000000047941 */ /* 0x000fea0003800000 */
.L_x_13039:
        /* <DEDUP_REMOVED lines=44> */
.L_x_13038:
[----:B------:R-:W-:Y:S05]  /*7f90*/  BSYNC B3 ;  /* 0x0000000000037941 */ /* 0x000fea0003800000 */
.L_x_13037:
        /* <DEDUP_REMOVED lines=10> */
.L_x_13033:
[----:B------:R-:W-:Y:S05]  /*8040*/  BSYNC B2 ;  /* 0x0000000000027941 */ /* 0x000fea0003800000 */
.L_x_13032:
        /* <DEDUP_REMOVED lines=18> */
.L_x_13044:
[----:B------:R-:W-:Y:S02]  /*8170*/  IMAD.MOV.U32 R100, RZ, RZ, R122 ;  /* 0x000000ffff647224 */ /* 0x000fe400078e007a */
.L_x_13045:
[----:B------:R-:W-:Y:S05]  /*8180*/  BSYNC B3 ;  /* 0x0000000000037941 */ /* 0x000fea0003800000 */
.L_x_13043:
        /* <DEDUP_REMOVED lines=16> */
.L_x_13049:
[----:B------:R-:W-:Y:S05]  /*8290*/  BSYNC B4 ;  /* 0x0000000000047941 */ /* 0x000fea0003800000 */
.L_x_13048:
        /* <DEDUP_REMOVED lines=44> */
.L_x_13047:
[----:B------:R-:W-:Y:S05]  /*8560*/  BSYNC B3 ;  /* 0x0000000000037941 */ /* 0x000fea0003800000 */
.L_x_13046:
        /* <DEDUP_REMOVED lines=10> */
.L_x_13042:
[----:B------:R-:W-:Y:S05]  /*8610*/  BSYNC B2 ;  /* 0x0000000000027941 */ /* 0x000fea0003800000 */
.L_x_13041:
        /* <DEDUP_REMOVED lines=18> */
.L_x_13053:
[----:B------:R-:W-:Y:S02]  /*8740*/  IMAD.MOV.U32 R101, RZ, RZ, R122 ;  /* 0x000000ffff657224 */ /* 0x000fe400078e007a */
.L_x_13054:
[----:B------:R-:W-:Y:S05]  /*8750*/  BSYNC B3 ;  /* 0x0000000000037941 */ /* 0x000fea0003800000 */
.L_x_13052:
        /* <DEDUP_REMOVED lines=16> */
.L_x_13058:
[----:B------:R-:W-:Y:S05]  /*8860*/  BSYNC B4 ;  /* 0x0000000000047941 */ /* 0x000fea0003800000 */
.L_x_13057:
        /* <DEDUP_REMOVED lines=44> */
.L_x_13056:
[----:B------:R-:W-:Y:S05]  /*8b30*/  BSYNC B3 ;  /* 0x0000000000037941 */ /* 0x000fea0003800000 */
.L_x_13055:
[----:B------:R1:W2:Y:S01]  /*8b40*/  I2F.U32 R100, R101 ;  /* 0x0000006500647306 */ /* 0x0002a20000201000 */
[----:B0-----:R-:W-:Y:S01]  /*8b50*/  HFMA2.MMA R113, -RZ, RZ, 0.1171875, 0 ;  /* 0x2f800000ff717435 */ /* 0x001fe200000001ff */
[----:B-1----:R-:W-:-:S05]  /*8b60*/  PRMT R101, RZ, 0x5410, R74 ;  /* 0x00005410ff657816 */ /* 0x002fca000000004a */
[----:B------:R-:W-:-:S04]  /*8b70*/  FMUL.FTZ R102, R101, c[0x0][0x1ec] ;  /* 0x00007b0065667a20 */ /* 0x000fc80000410000 */
[----:B--2---:R-:W-:Y:S02]  /*8b80*/  FFMA.FTZ R100, R100, R113, 1.1641532182693481445e-10 ;  /* 0x2f00000064647423 */ /* 0x004fe40000010071 */
[----:B------:R-:W-:-:S03]  /*8b90*/  FMUL.FTZ R102, R102, c[0x0][0x1e8] ;  /* 0x00007a0066667a20 */ /* 0x000fc60000410000 */
[----:B------:R-:W-:-:S04]  /*8ba0*/  FSETP.GTU.FTZ.AND P5, PT, R100, c[0x0][0x1e4], PT ;  /* 0x0000790064007a0b */ /* 0x000fc80003fbc000 */
[----:B------:R-:W-:Y:S02]  /*8bb0*/  FSEL R100, R102, RZ, !P5 ;  /* 0x000000ff66647208 */ /* 0x000fe40006800000 */
[----:B------:R-:W-:-:S03]  /*8bc0*/  SEL R128, RZ, 0x1, P5 ;  /* 0x00000001ff807807 */ /* 0x000fc60002800000 */
[----:B------:R-:W-:Y:S02]  /*8bd0*/  @P3 FADD.FTZ R100, R76, R100 ;  /* 0x000000644c643221 */ /* 0x000fe40000010000 */
.L_x_13051:
[----:B------:R-:W-:Y:S05]  /*8be0*/  BSYNC B2 ;  /* 0x0000000000027941 */ /* 0x000fea0003800000 */
.L_x_13050:
        /* <DEDUP_REMOVED lines=18> */
.L_x_13062:
[----:B------:R-:W-:Y:S02]  /*8d10*/  MOV R112, R122 ;  /* 0x0000007a00707202 */ /* 0x000fe40000000f00 */
.L_x_13063:
[----:B------:R-:W-:Y:S05]  /*8d20*/  BSYNC B3 ;  /* 0x0000000000037941 */ /* 0x000fea0003800000 */
.L_x_13061:
        /* <DEDUP_REMOVED lines=16> */
.L_x_13067:
[----:B------:R-:W-:Y:S05]  /*8e30*/  BSYNC B4 ;  /* 0x0000000000047941 */ /* 0x000fea0003800000 */
.L_x_13066:
        /* <DEDUP_REMOVED lines=44> */
.L_x_13065:
[----:B------:R-:W-:Y:S05]  /*9100*/  BSYNC B3 ;  /* 0x0000000000037941 */ /* 0x000fea0003800000 */
.L_x_13064:
        /* <DEDUP_REMOVED lines=10> */
.L_x_13060:
[----:B------:R-:W-:Y:S05]  /*91b0*/  BSYNC B2 ;  /* 0x0000000000027941 */ /* 0x000fea0003800000 */
.L_x_13059:
        /* <DEDUP_REMOVED lines=18> */
.L_x_13071:
[----:B------:R-:W-:Y:S02]  /*92e0*/  IMAD.MOV.U32 R103, RZ, RZ, R122 ;  /* 0x000000ffff677224 */ /* 0x000fe400078e007a */
.L_x_13072:
[----:B------:R-:W-:Y:S05]  /*92f0*/  BSYNC B3 ;  /* 0x0000000000037941 */ /* 0x000fea0003800000 */
.L_x_13070:
        /* <DEDUP_REMOVED lines=16> */
.L_x_13076:
[----:B------:R-:W-:Y:S05]  /*9400*/  BSYNC B4 ;  /* 0x0000000000047941 */ /* 0x000fea0003800000 */
.L_x_13075:
        /* <DEDUP_REMOVED lines=44> */
.L_x_13074:
[----:B------:R-:W-:Y:S05]  /*96d0*/  BSYNC B3 ;  /* 0x0000000000037941 */ /* 0x000fea0003800000 */
.L_x_13073:
        /* <DEDUP_REMOVED lines=10> */
.L_x_13069:
[----:B------:R-:W-:Y:S05]  /*9780*/  BSYNC B2 ;  /* 0x0000000000027941 */ /* 0x000fea0003800000 */
.L_x_13068:
        /* <DEDUP_REMOVED lines=18> */
.L_x_13080:
[----:B------:R-:W-:Y:S02]  /*98b0*/  IMAD.MOV.U32 R112, RZ, RZ, R122 ;  /* 0x000000ffff707224 */ /* 0x000fe400078e007a */
.L_x_13081:
[----:B------:R-:W-:Y:S05]  /*98c0*/  BSYNC B3 ;  /* 0x0000000000037941 */ /* 0x000fea0003800000 */
.L_x_13079:
        /* <DEDUP_REMOVED lines=16> */
.L_x_13085:
[----:B------:R-:W-:Y:S05]  /*99d0*/  BSYNC B4 ;  /* 0x0000000000047941 */ /* 0x000fea0003800000 */
.L_x_13084:
        /* <DEDUP_REMOVED lines=44> */
.L_x_13083:
[----:B------:R-:W-:Y:S05]  /*9ca0*/  BSYNC B3 ;  /* 0x0000000000037941 */ /* 0x000fea0003800000 */
.L_x_13082:
        /* <DEDUP_REMOVED lines=10> */
.L_x_13078:
[----:B------:R-:W-:Y:S05]  /*9d50*/  BSYNC B2 ;  /* 0x0000000000027941 */ /* 0x000fea0003800000 */
.L_x_13077:
        /* <DEDUP_REMOVED lines=26> */
.L_x_13087:
[----:B------:R-:W-:Y:S05]  /*9f00*/  BSYNC B2 ;  /* 0x0000000000027941 */ /* 0x000fea0003800000 */
.L_x_13086:
[----:B------:R-:W-:Y:S02]  /*9f10*/  IADD3 R137, R137, 0x20, RZ ;  /* 0x0000002089897810 */ /* 0x000fe40007ffe0ff */
[----:B------:R-:W-:Y:S02]  /*9f20*/  IADD3 R138, R138, 0x20, RZ ;  /* 0x000000208a8a7810 */ /* 0x000fe40007ffe0ff */
.L_x_13013:
[----:B------:R-:W-:Y:S05]  /*9f30*/  BSYNC B1 ;  /* 0x0000000000017941 */ /* 0x000fea0003800000 */
.L_x_13012:
[----:B------:R-:W-:Y:S01]  /*9f40*/  BSSY B1, `(.L_x_13088) ;  /* 0x000030b000017945 */ /* 0x000fe20003800000 */
[----:B------:R-:W-:Y:S05]  /*9f50*/  @!P1 BRA `(.L_x_13089) ;  /* 0x0000309000009947 */ /* 0x000fea0003800000 */
[----:B------:R-:W-:-:S04]  /*9f60*/  ISETP.NE.U32.AND P3, PT, RZ, c[0x0][0x180], PT ;  /* 0x00006000ff007a0c */ /* 0x000fc80003f65070 */
[----:B------:R-:W-:Y:S01]  /*9f70*/  ISETP.NE.AND.EX P3, PT, RZ, c[0x0][0x184], PT, P3 ;  /* 0x00006100ff007a0c */ /* 0x000fe20003f65330 */
[----:B------:R-:W-:-:S12]  /*9f80*/  @P2 IMAD.MOV.U32 R107, RZ, RZ, 0x10 ;  /* 0x00000010ff6b2424 */ /* 0x000fd800078e00ff */
[----:B------:R-:W-:Y:S01]  /*9f90*/  @P3 MOV R108, 0x20 ;  /* 0x00000020006c3802 */ /* 0x000fe20000000f00 */
[----:B------:R-:W-:-:S04]  /*9fa0*/  @P2 IMAD.WIDE.U32 R106, R138, R107, c[0x0][0x170] ;  /* 0x00005c008a6a2625 */ /* 0x000fc800078e006b */
[----:B------:R-:W-:Y:S01]  /*9fb0*/  @P3 IMAD.WIDE.U32 R108, R137, R108, c[0x0][0x180] ;  /* 0x00006000896c3625 */ /* 0x000fe200078e006c */
[----:B------:R1:W5:Y:S04]  /*9fc0*/  @P2 LDG.E.128 R72, [R106.64] ;  /* 0x000000066a482981 */ /* 0x000368000c1e1d00 */
        /* <DEDUP_REMOVED lines=21> */
.L_x_13093:
[----:B------:R-:W-:Y:S02]  /*a120*/  IMAD.MOV.U32 R105, RZ, RZ, R122 ;  /* 0x000000ffff697224 */ /* 0x000fe400078e007a */
.L_x_13094:
[----:B------:R-:W-:Y:S05]  /*a130*/  BSYNC B3 ;  /* 0x0000000000037941 */ /* 0x000fea0003800000 */
.L_x_13092:
        /* <DEDUP_REMOVED lines=16> */
.L_x_13098:
[----:B------:R-:W-:Y:S05]  /*a240*/  BSYNC B4 ;  /* 0x0000000000047941 */ /* 0x000fea0003800000 */
.L_x_13097:
        /* <DEDUP_REMOVED lines=43> */
.L_x_13096:
[----:B------:R-:W-:Y:S05]  /*a500*/  BSYNC B3 ;  /* 0x0000000000037941 */ /* 0x000fea0003800000 */
.L_x_13095:
        /* <DEDUP_REMOVED lines=10> */
.L_x_13091:
[----:B-1----:R-:W-:Y:S05]  /*a5b0*/  BSYNC B2 ;  /* 0x0000000000027941 */ /* 0x002fea0003800000 */
.L_x_13090:
        /* <DEDUP_REMOVED lines=18> */
.L_x_13102:
[----:B------:R-:W-:Y:S02]  /*a6e0*/  IMAD.MOV.U32 R106, RZ, RZ, R122 ;  /* 0x000000ffff6a7224 */ /* 0x000fe400078e007a */
.L_x_13103:
[----:B------:R-:W-:Y:S05]  /*a6f0*/  BSYNC B3 ;  /* 0x0000000000037941 */ /* 0x000fea0003800000 */
.L_x_13101:
        /* <DEDUP_REMOVED lines=16> */
.L_x_13107:
[----:B------:R-:W-:Y:S05]  /*a800*/  BSYNC B4 ;  /* 0x0000000000047941 */ /* 0x000fea0003800000 */
.L_x_13106:
        /* <DEDUP_REMOVED lines=8> */
[----:B0-----:R-:W-:Y:S01]  /*a890*/  IMAD.WIDE.U32 R112, R105, -0x2daee0ad, RZ ;  /* 0xd2511f5369707825 */ /* 0x001fe200078e00ff */
        /* <DEDUP_REMOVED lines=34> */
.L_x_13105:
[----:B------:R-:W-:Y:S05]  /*aac0*/  BSYNC B3 ;  /* 0x0000000000037941 */ /* 0x000fea0003800000 */
.L_x_13104:
        /* <DEDUP_REMOVED lines=10> */
.L_x_13100:
[----:B------:R-:W-:Y:S05]  /*ab70*/  BSYNC B2 ;  /* 0x0000000000027941 */ /* 0x000fea0003800000 */
.L_x_13099:
        /* <DEDUP_REMOVED lines=18> */
.L_x_13111:
[----:B------:R-:W-:Y:S02]  /*aca0*/  MOV R107, R122 ;  /* 0x0000007a006b7202 */ /* 0x000fe40000000f00 */
.L_x_13112:
[----:B------:R-:W-:Y:S05]  /*acb0*/  BSYNC B3 ;  /* 0x0000000000037941 */ /* 0x000fea0003800000 */
.L_x_13110:
        /* <DEDUP_REMOVED lines=16> */
.L_x_13116:
[----:B------:R-:W-:Y:S05]  /*adc0*/  BSYNC B4 ;  /* 0x0000000000047941 */ /* 0x000fea0003800000 */
.L_x_13115:
        /* <DEDUP_REMOVED lines=44> */
.L_x_13114:
[----:B------:R-:W-:Y:S05]  /*b090*/  BSYNC B3 ;  /* 0x0000000000037941 */ /* 0x000fea0003800000 */
.L_x_13113:
        /* <DEDUP_REMOVED lines=10> */
.L_x_13109:
[----:B------:R-:W-:Y:S05]  /*b140*/  BSYNC B2 ;  /* 0x0000000000027941 */ /* 0x000fea0003800000 */
.L_x_13108:
        /* <DEDUP_REMOVED lines=18> */
.L_x_13120:
[----:B------:R-:W-:Y:S02]  /*b270*/  MOV R108, R122 ;  /* 0x0000007a006c7202 */ /* 0x000fe40000000f00 */
.L_x_13121:
[----:B------:R-:W-:Y:S05]  /*b280*/  BSYNC B3 ;  /* 0x0000000000037941 */ /* 0x000fea0003800000 */
.L_x_13119:
        /* <DEDUP_REMOVED lines=16> */
.L_x_13125:
[----:B------:R-:W-:Y:S05]  /*b390*/  BSYNC B4 ;  /* 0x0000000000047941 */ /* 0x000fea0003800000 */
.L_x_13124:
        /* <DEDUP_REMOVED lines=44> */
.L_x_13123:
[----:B------:R-:W-:Y:S05]  /*b660*/  BSYNC B3 ;  /* 0x0000000000037941 */ /* 0x000fea0003800000 */
.L_x_13122:
        /* <DEDUP_REMOVED lines=10> */
.L_x_13118:
[----:B------:R-:W-:Y:S05]  /*b710*/  BSYNC B2 ;  /* 0x0000000000027941 */ /* 0x000fea0003800000 */
.L_x_13117:
        /* <DEDUP_REMOVED lines=18> */
.L_x_13129:
[----:B------:R-:W-:Y:S02]  /*b840*/  MOV R109, R122 ;  /* 0x0000007a006d7202 */ /* 0x000fe40000000f00 */
.L_x_13130:
[----:B------:R-:W-:Y:S05]  /*b850*/  BSYNC B3 ;  /* 0x0000000000037941 */ /* 0x000fea0003800000 */
.L_x_13128:
        /* <DEDUP_REMOVED lines=16> */
.L_x_13134:
[----:B------:R-:W-:Y:S05]  /*b960*/  BSYNC B4 ;  /* 0x0000000000047941 */ /* 0x000fea0003800000 */
.L_x_13133:
        /* <DEDUP_REMOVED lines=44> */
.L_x_13132:
[----:B------:R-:W-:Y:S05]  /*bc30*/  BSYNC B3 ;  /* 0x0000000000037941 */ /* 0x000fea0003800000 */
.L_x_13131:
        /* <DEDUP_REMOVED lines=10> */
.L_x_13127:
[----:B------:R-:W-:Y:S05]  /*bce0*/  BSYNC B2 ;  /* 0x0000000000027941 */ /* 0x000fea0003800000 */
.L_x_13126:
        /* <DEDUP_REMOVED lines=18> */
.L_x_13138:
[----:B------:R-:W-:Y:S02]  /*be10*/  MOV R110, R122 ;  /* 0x0000007a006e7202 */ /* 0x000fe40000000f00 */
.L_x_13139:
[----:B------:R-:W-:Y:S05]  /*be20*/  BSYNC B3 ;  /* 0x0000000000037941 */ /* 0x000fea0003800000 */
.L_x_13137:
        /* <DEDUP_REMOVED lines=16> */
.L_x_13143:
[----:B------:R-:W-:Y:S05]  /*bf30*/  BSYNC B4 ;  /* 0x0000000000047941 */ /* 0x000fea0003800000 */
.L_x_13142:
        /* <DEDUP_REMOVED lines=44> */
.L_x_13141:
[----:B------:R-:W-:Y:S05]  /*c200*/  BSYNC B3 ;  /* 0x0000000000037941 */ /* 0x000fea0003800000 */
.L_x_13140:
        /* <DEDUP_REMOVED lines=10> */
.L_x_13136:
[----:B------:R-:W-:Y:S05]  /*c2b0*/  BSYNC B2 ;  /* 0x0000000000027941 */ /* 0x000fea0003800000 */
.L_x_13135:
        /* <DEDUP_REMOVED lines=18> */
.L_x_13147:
[----:B------:R-:W-:Y:S02]  /*c3e0*/  MOV R111, R122 ;  /* 0x0000007a006f7202 */ /* 0x000fe40000000f00 */
.L_x_13148:
[----:B------:R-:W-:Y:S05]  /*c3f0*/  BSYNC B3 ;  /* 0x0000000000037941 */ /* 0x000fea0003800000 */
.L_x_13146:
        /* <DEDUP_REMOVED lines=16> */
.L_x_13152:
[----:B------:R-:W-:Y:S05]  /*c500*/  BSYNC B4 ;  /* 0x0000000000047941 */ /* 0x000fea0003800000 */
.L_x_13151:
        /* <DEDUP_REMOVED lines=44> */
.L_x_13150:
[----:B------:R-:W-:Y:S05]  /*c7d0*/  BSYNC B3 ;  /* 0x0000000000037941 */ /* 0x000fea0003800000 */
.L_x_13149:
        /* <DEDUP_REMOVED lines=10> */
.L_x_13145:
[----:B------:R-:W-:Y:S05]  /*c880*/  BSYNC B2 ;  /* 0x0000000000027941 */ /* 0x000fea0003800000 */
.L_x_13144:
        /* <DEDUP_REMOVED lines=18> */
.L_x_13156:
[----:B------:R-:W-:Y:S02]  /*c9b0*/  MOV R112, R122 ;  /* 0x0000007a00707202 */ /* 0x000fe40000000f00 */
.L_x_13157:
[----:B------:R-:W-:Y:S05]  /*c9c0*/  BSYNC B3 ;  /* 0x0000000000037941 */ /* 0x000fea0003800000 */
.L_x_13155:
        /* <DEDUP_REMOVED lines=16> */
.L_x_13161:
[----:B------:R-:W-:Y:S05]  /*cad0*/  BSYNC B4 ;  /* 0x0000000000047941 */ /* 0x000fea0003800000 */
.L_x_13160:
        /* <DEDUP_REMOVED lines=44> */
.L_x_13159:
[----:B------:R-:W-:Y:S05]  /*cda0*/  BSYNC B3 ;  /* 0x0000000000037941 */ /* 0x000fea0003800000 */
.L_x_13158:
        /* <DEDUP_REMOVED lines=10> */
.L_x_13154:
[----:B------:R-:W-:Y:S05]  /*ce50*/  BSYNC B2 ;  /* 0x0000000000027941 */ /* 0x000fea0003800000 */
.L_x_13153:
[----:B------:R-:W-:-:S10]  /*ce60*/  HFMA2.MMA R112, -RZ, RZ, 0, 1.9073486328125e-06 ;  /* 0x00000020ff707435 */ /* 0x000fd400000001ff */
        /* <DEDUP_REMOVED lines=24> */
.L_x_13089:
[----:B------:R-:W-:Y:S05]  /*cff0*/  BSYNC B1 ;  /* 0x0000000000017941 */ /* 0x000fea0003800000 */
.L_x_13088:
        /* <DEDUP_REMOVED lines=39> */
.L_x_13174:
        /* <DEDUP_REMOVED lines=85> */
.L_x_13175:
[----:B------:R-:W-:Y:S01]  /*d7c0*/  FMUL.FTZ R113, R112, R112 ;  /* 0x0000007070717220 */ /* 0x000fe20000410000 */
[----:B------:R-:W-:Y:S01]  /*d7d0*/  ISETP.NE.AND P2, PT, RZ, UR8, PT ;  /* 0x00000008ff007c0c */ /* 0x000fe2000bf45270 */
[----:B------:R-:W-:Y:S01]  /*d7e0*/  IMAD.MOV.U32 R115, RZ, RZ, c[0x0][0x1e0] ;  /* 0x00007800ff737624 */ /* 0x000fe200078e00ff */
[----:B------:R-:W-:Y:S01]  /*d7f0*/  BSSY B1, `(.L_x_13164) ;  /* 0x00000a0000017945 */ /* 0x000fe20003800000 */
[----:B-1----:R-:W-:Y:S01]  /*d800*/  FADD.FTZ R138, R138, R133 ;  /* 0x000000858a8a7221 */ /* 0x002fe20000010000 */
[----:B------:R-:W-:-:S03]  /*d810*/  FSEL R114, R113, RZ, P2 ;  /* 0x000000ff71727208 */ /* 0x000fc60001000000 */
[----:B------:R-:W-:-:S04]  /*d820*/  FFMA.FTZ R113, R138, R115, c[0x0][0x228] ;  /* 0x00008a008a717623 */ /* 0x000fc80000010073 */
[----:B------:R-:W-:Y:S01]  /*d830*/  FADD.FTZ R113, R113, R114 ;  /* 0x0000007271717221 */ /* 0x000fe20000010000 */
[----:B------:R-:W-:-:S03]  /*d840*/  @!P5 LEA R114, P3, R117, c[0x0][0x1a0], 0x2 ;  /* 0x000068007572da11 */ /* 0x000fc600078610ff */
[----:B------:R-:W1:Y:S01]  /*d850*/  MUFU.RSQ R132, R113 ;  /* 0x0000007100847308 */ /* 0x000e620000001400 */
        /* <DEDUP_REMOVED lines=14> */
[----:B0-----:R-:W-:Y:S01]  /*d940*/  LEA.HI.SX32 R133, R113, R114, 0x1d ;  /* 0x0000007271857211 */ /* 0x001fe200078feaff */
        /* <DEDUP_REMOVED lines=24> */
[----:B------:R-:W-:Y:S01]  /*dad0*/  MOV R140, 0x10 ;  /* 0x00000010008c7802 */ /* 0x000fe20000000f00 */
        /* <DEDUP_REMOVED lines=8> */
.L_x_13167:
[----:B------:R-:W-:Y:S05]  /*db60*/  BSYNC B2 ;  /* 0x0000000000027941 */ /* 0x000fea0003800000 */
.L_x_13166:
        /* <DEDUP_REMOVED lines=35> */
.L_x_13169:
[----:B------:R-:W-:Y:S05]  /*dda0*/  BSYNC B2 ;  /* 0x0000000000027941 */ /* 0x000fea0003800000 */
.L_x_13168:
        /* <DEDUP_REMOVED lines=35> */
.L_x_13171:
[----:B------:R-:W-:Y:S05]  /*dfe0*/  BSYNC B2 ;  /* 0x0000000000027941 */ /* 0x000fea0003800000 */
.L_x_13170:
        /* <DEDUP_REMOVED lines=32> */
.L_x_13165:
[----:B------:R-:W-:Y:S05]  /*e1f0*/  BSYNC B1 ;  /* 0x0000000000017941 */ /* 0x000fea0003800000 */
.L_x_13164:
[----:B0-2---:R-:W-:-:S05]  /*e200*/  MOV R112, c[0x0][0x160] ;  /* 0x0000580000707a02 */ /* 0x005fca0000000f00 */
[----:B------:R-:W-:-:S05]  /*e210*/  IMAD R117, R112, 0x4, R117 ;  /* 0x0000000470757824 */ /* 0x000fca00078e0275 */
[----:B------:R-:W-:-:S13]  /*e220*/  ISETP.GE.AND P2, PT, R117, c[0x0][0x164], PT ;  /* 0x0000590075007a0c */ /* 0x000fda0003f46270 */
[----:B------:R-:W-:Y:S01]  /*e230*/  @P2 CALL.REL.NOINC `(.L_x_13172) ;  /* 0x0000001000002944 */ /* 0x000fe20003c00000 */
[----:B------:R-:W-:Y:S05]  /*e240*/  BRA `(.L_x_13173) ;  /* 0xffff28a000007947 */ /* 0x000fea000383ffff */
.L_x_13172:
[----:B------:R-:W-:Y:S05]  /*e250*/  BSYNC B0 ;  /* 0x0000000000007941 */ /* 0x000fea0003800000 */
.L_x_12859:
[----:B------:R-:W-:Y:S05]  /*e260*/  EXIT ;  /* 0x000000000000794d */ /* 0x000fea0003800000 */
.L_x_13162:
[----:B------:R-:W-:Y:S01]  /*e270*/  IMAD.MOV.U32 R138, RZ, RZ, 0x1 ;  /* 0x00000001ff8a7424 */ /* 0x000fe200078e00ff */
[----:B------:R-:W-:Y:S01]  /*e280*/  MOV R137, 0xffffffff ;  /* 0xffffffff00897802 */ /* 0x000fe20000000f00 */
[----:B------:R-:W-:Y:S01]  /*e290*/  IMAD.MOV.U32 R132, RZ, RZ, 0x1f ;  /* 0x0000001fff847424 */ /* 0x000fe200078e00ff */
[----:B------:R-:W-:Y:S02]  /*e2a0*/  MOV R114, 0xe2c0 ;  /* 0x0000e2c000727802 */ /* 0x000fe40000000f00 */
[----:B-----5:R-:W-:Y:S05]  /*e2b0*/  CALL.REL.NOINC `($__internal_74_$__cuda_sm70_shflsync_bfly_p) ;  /* 0x000007b000007944 */ /* 0x020fea0003c00000 */
[----:B-1----:R-:W-:Y:S01]  /*e2c0*/  IMAD.MOV.U32 R112, RZ, RZ, R138 ;  /* 0x000000ffff707224 */ /* 0x002fe200078e008a */
[----:B0-----:R-:W-:Y:S05]  /*e2d0*/  BRA `(.L_x_13174) ;  /* 0xffffef9000007947 */ /* 0x001fea000383ffff */
.L_x_13163:
[----:B------:R-:W-:Y:S01]  /*e2e0*/  IMAD.MOV.U32 R138, RZ, RZ, 0x2 ;  /* 0x00000002ff8a7424 */ /* 0x000fe200078e00ff */
[----:B------:R-:W-:Y:S01]  /*e2f0*/  MOV R137, 0xffffffff ;  /* 0xffffffff00897802 */ /* 0x000fe20000000f00 */
[----:B------:R-:W-:Y:S01]  /*e300*/  IMAD.MOV.U32 R132, RZ, RZ, 0x1f ;  /* 0x0000001fff847424 */ /* 0x000fe200078e00ff */
[----:B------:R-:W-:Y:S02]  /*e310*/  MOV R114, 0xe330 ;  /* 0x0000e33000727802 */ /* 0x000fe40000000f00 */
[----:B-----5:R-:W-:Y:S05]  /*e320*/  CALL.REL.NOINC `($__internal_74_$__cuda_sm70_shflsync_bfly_p) ;  /* 0x0000074000007944 */ /* 0x020fea0003c00000 */
[----:B01----:R-:W-:Y:S01]  /*e330*/  FADD.FTZ R113, R113, R138 ;  /* 0x0000008a71717221 */ /* 0x003fe20000010000 */
[----:B------:R-:W-:Y:S01]  /*e340*/  MOV R114, 0xe390 ;  /* 0x0000e39000727802 */ /* 0x000fe20000000f00 */
[----:B------:R-:W-:Y:S02]  /*e350*/  IMAD.MOV.U32 R138, RZ, RZ, 0x4 ;  /* 0x00000004ff8a7424 */ /* 0x000fe400078e00ff */
[----:B------:R-:W-:-:S02]  /*e360*/  IMAD.MOV.U32 R132, RZ, RZ, 0x1f ;  /* 0x0000001fff847424 */ /* 0x000fc400078e00ff */
[----:B------:R-:W-:Y:S02]  /*e370*/  IMAD.MOV.U32 R137, RZ, RZ, -0x1 ;  /* 0xffffffffff897424 */ /* 0x000fe400078e00ff */
[----:B------:R-:W-:Y:S05]  /*e380*/  CALL.REL.NOINC `($__internal_74_$__cuda_sm70_shflsync_bfly_p) ;  /* 0x000006e000007944 */ /* 0x000fea0003c00000 */
[----:B01----:R-:W-:Y:S01]  /*e390*/  FADD.FTZ R113, R113, R138 ;  /* 0x0000008a71717221 */ /* 0x003fe20000010000 */
[----:B------:R-:W-:Y:S01]  /*e3a0*/  HFMA2.MMA R138, -RZ, RZ, 0, 4.76837158203125e-07 ;  /* 0x00000008ff8a7435 */ /* 0x000fe200000001ff */
[----:B------:R-:W-:Y:S01]  /*e3b0*/  IMAD.MOV.U32 R132, RZ, RZ, 0x1f ;  /* 0x0000001fff847424 */ /* 0x000fe200078e00ff */
[----:B------:R-:W-:Y:S01]  /*e3c0*/  MOV R114, 0xe3f0 ;  /* 0x0000e3f000727802 */ /* 0x000fe20000000f00 */
[----:B------:R-:W-:-:S03]  /*e3d0*/  IMAD.MOV.U32 R137, RZ, RZ, -0x1 ;  /* 0xffffffffff897424 */ /* 0x000fc600078e00ff */
[----:B------:R-:W-:Y:S05]  /*e3e0*/  CALL.REL.NOINC `($__internal_74_$__cuda_sm70_shflsync_bfly_p) ;  /* 0x0000068000007944 */ /* 0x000fea0003c00000 */
[----:B01----:R-:W-:Y:S01]  /*e3f0*/  FADD.FTZ R113, R113, R138 ;  /* 0x0000008a71717221 */ /* 0x003fe20000010000 */
[----:B------:R-:W-:Y:S01]  /*e400*/  MOV R132, 0x1f ;  /* 0x0000001f00847802 */ /* 0x000fe20000000f00 */
[----:B------:R-:W-:Y:S01]  /*e410*/  IMAD.MOV.U32 R138, RZ, RZ, 0x10 ;  /* 0x00000010ff8a7424 */ /* 0x000fe200078e00ff */
[----:B------:R-:W-:Y:S01]  /*e420*/  MOV R114, 0xe450 ;  /* 0x0000e45000727802 */ /* 0x000fe20000000f00 */
[----:B------:R-:W-:Y:S02]  /*e430*/  IMAD.MOV.U32 R137, RZ, RZ, -0x1 ;  /* 0xffffffffff897424 */ /* 0x000fe400078e00ff */
[----:B------:R-:W-:Y:S05]  /*e440*/  CALL.REL.NOINC `($__internal_74_$__cuda_sm70_shflsync_bfly_p) ;  /* 0x0000062000007944 */ /* 0x000fea0003c00000 */
[----:B-1----:R-:W-:Y:S01]  /*e450*/  FADD.FTZ R112, R113, R138 ;  /* 0x0000008a71707221 */ /* 0x002fe20000010000 */
[----:B0-----:R-:W-:Y:S01]  /*e460*/  MOV R137, 0xffffffff ;  /* 0xffffffff00897802 */ /* 0x001fe20000000f00 */
[----:B------:R-:W-:-:S02]  /*e470*/  IMAD.MOV.U32 R138, RZ, RZ, 0x1 ;  /* 0x00000001ff8a7424 */ /* 0x000fc400078e00ff */
        /* <DEDUP_REMOVED lines=68> */
[----:B------:R-:W-:Y:S05]  /*e8c0*/  CALL.REL.NOINC `($__internal_74_$__cuda_sm70_shflsync_bfly_p) ;  /* 0x000001a000007944 */ /* 0x000fea0003c00000 */
[----:B01----:R-:W-:Y:S01]  /*e8d0*/  FADD.FTZ R113, R113, R138 ;  /* 0x0000008a71717221 */ /* 0x003fe20000010000 */
[----:B------:R-:W-:Y:S01]  /*e8e0*/  MOV R114, 0xe930 ;  /* 0x0000e93000727802 */ /* 0x000fe20000000f00 */
[----:B------:R-:W-:Y:S02]  /*e8f0*/  IMAD.MOV.U32 R138, RZ, RZ, 0x2 ;  /* 0x00000002ff8a7424 */ /* 0x000fe400078e00ff */
[----:B------:R-:W-:Y:S02]  /*e900*/  IMAD.MOV.U32 R132, RZ, RZ, 0x1f ;  /* 0x0000001fff847424 */ /* 0x000fe400078e00ff */
[----:B------:R-:W-:Y:S02]  /*e910*/  IMAD.MOV.U32 R137, RZ, RZ, -0x1 ;  /* 0xffffffffff897424 */ /* 0x000fe400078e00ff */
[----:B------:R-:W-:Y:S05]  /*e920*/  CALL.REL.NOINC `($__internal_74_$__cuda_sm70_shflsync_bfly_p) ;  /* 0x0000014000007944 */ /* 0x000fea0003c00000 */
[----:B01----:R-:W-:Y:S01]  /*e930*/  FADD.FTZ R113, R113, R138 ;  /* 0x0000008a71717221 */ /* 0x003fe20000010000 */
[----:B------:R-:W-:Y:S01]  /*e940*/  HFMA2.MMA R138, -RZ, RZ, 0, 2.384185791015625e-07 ;  /* 0x00000004ff8a7435 */ /* 0x000fe200000001ff */
        /* <DEDUP_REMOVED lines=8> */
[----:B------:R-:W-:-:S02]  /*e9d0*/  IMAD.MOV.U32 R137, RZ, RZ, -0x1 ;  /* 0xffffffffff897424 */ /* 0x000fc400078e00ff */
[----:B------:R-:W-:Y:S05]  /*e9e0*/  CALL.REL.NOINC `($__internal_74_$__cuda_sm70_shflsync_bfly_p) ;  /* 0x0000008000007944 */ /* 0x000fea0003c00000 */
[----:B-1----:R-:W-:Y:S01]  /*e9f0*/  FADD.FTZ R133, R113, R138 ;  /* 0x0000008a71857221 */ /* 0x002fe20000010000 */
[----:B0-----:R-:W-:Y:S01]  /*ea00*/  MOV R137, 0xffffffff ;  /* 0xffffffff00897802 */ /* 0x001fe20000000f00 */
[----:B------:R-:W-:Y:S01]  /*ea10*/  IMAD.MOV.U32 R138, RZ, RZ, 0x10 ;  /* 0x00000010ff8a7424 */ /* 0x000fe200078e00ff */
[----:B------:R-:W-:Y:S01]  /*ea20*/  MOV R114, 0xea60 ;  /* 0x0000ea6000727802 */ /* 0x000fe20000000f00 */
[----:B------:R-:W-:-:S02]  /*ea30*/  IMAD.MOV.U32 R132, RZ, RZ, 0x1f ;  /* 0x0000001fff847424 */ /* 0x000fc400078e00ff */
[----:B------:R-:W-:Y:S02]  /*ea40*/  IMAD.MOV.U32 R113, RZ, RZ, R133 ;  /* 0x000000ffff717224 */ /* 0x000fe400078e0085 */
[----:B------:R-:W-:Y:S05]  /*ea50*/  CALL.REL.NOINC `($__internal_74_$__cuda_sm70_shflsync_bfly_p) ;  /* 0x0000001000007944 */ /* 0x000fea0003c00000 */
[----:B01----:R-:W-:Y:S05]  /*ea60*/  BRA `(.L_x_13175) ;  /* 0xffffed5000007947 */ /* 0x003fea000383ffff */
        .weak           $__internal_74_$__cuda_sm70_shflsync_bfly_p
        .type           $__internal_74_$__cuda_sm70_shflsync_bfly_p,@function
        .size           $__internal_74_$__cuda_sm70_shflsync_bfly_p,(.L_x_29214 - $__internal_74_$__cuda_sm70_shflsync_bfly_p)
$__internal_74_$__cuda_sm70_shflsync_bfly_p:
[----:B------:R-:W-:Y:S01]  /*ea70*/  IMAD.MOV.U32 R115, RZ, RZ, 0x0 ;  /* 0x00000000ff737424 */ /* 0x000fe200078e00ff */
[----:B------:R-:W-:Y:S04]  /*ea80*/  WARPSYNC R137 ;  /* 0x0000008900007348 */ /* 0x000fe80003800000 */
[----:B------:R0:W1:Y:S01]  /*ea90*/  SHFL.BFLY PT, R138, R113, R138, R132 ;  /* 0x0c00008a718a7389 */ /* 0x00006200000e0084 */
[----:B------:R-:W-:Y:S05]  /*eaa0*/  RET.REL.NODEC R114 `(_ZN10layer_norm13ln_fwd_kernelINS_13Kernel_traitsIf13__nv_bfloat16fS2_fjLj1024ELj1ELj4ELj1ELj16ENS_18Kernel_traits_baseILj1024EfS2_fS2_fjLj128EEEEELb1ELb0ELb1ELb0EEEvNS_9FwdParamsE) ;  /* 0xffff155072007950 */ /* 0x000fea0003c3ffff */
.L_x_13176:
        /* <DEDUP_REMOVED lines=13> */
.L_x_29214:


//--------------------- .text._ZN10layer_norm13ln_fwd_kernelINS_13Kernel_traitsIf13__nv_bfloat16fS2_fjLj1024ELj1ELj4ELj1ELj16ENS_18Kernel_traits_baseILj1024EfS2_fS2_fjLj128EEEEELb1ELb0ELb1ELb1EEEvNS_9FwdParamsE --------------------------
	.section	.text._ZN10layer_norm13ln_fwd_kernelINS_13Kernel_traitsIf13__nv_bfloat16fS2_fjLj1024ELj1ELj4ELj1ELj16ENS_18Kernel_traits_baseILj1024EfS2_fS2_fjLj128EEEEELb1ELb0ELb1ELb1EEEvNS_9FwdParamsE,"ax",@progbits
	.sectioninfo	@"SHI_REGISTERS=168"
	.align	128
        .global         _ZN10layer_norm13ln_fwd_kernelINS_13Kernel_traitsIf13__nv_bfloat16fS2_fjLj1024ELj1ELj4ELj1ELj16ENS_18Kernel_traits_baseILj1024EfS2_fS2_fjLj128EEEEELb1ELb0ELb1ELb1EEEvNS_9FwdParamsE
        .type           _ZN10layer_norm13ln_fwd_kernelINS_13Kernel_traitsIf13__nv_bfloat16fS2_fjLj1024ELj1ELj4ELj1ELj16ENS_18Kernel_traits_baseILj1024EfS2_fS2_fjLj128EEEEELb1ELb0ELb1ELb1EEEvNS_9FwdParamsE,@function
        .size           _ZN10layer_norm13ln_fwd_kernelINS_13Kernel_traitsIf13__nv_bfloat16fS2_fjLj1024ELj1ELj4ELj1ELj16ENS_18Kernel_traits_baseILj1024EfS2_fS2_fjLj128EEEEELb1ELb0ELb1ELb1EEEvNS_9FwdParamsE,(.L_x_29215 - _ZN10layer_norm13ln_fwd_kernelINS_13Kernel_traitsIf13__nv_bfloat16fS2_fjLj1024ELj1ELj4ELj1ELj16ENS_18Kernel_traits_baseILj1024EfS2_fS2_fjLj128EEEEELb1ELb0ELb1ELb1EEEvNS_9FwdParamsE)
        .other          _ZN10layer_norm13ln_fwd_kernelINS_13Kernel_traitsIf13__nv_bfloat16fS2_fjLj1024ELj1ELj4ELj1ELj16ENS_18Kernel_traits_baseILj1024EfS2_fS2_fjLj128EEEEELb1ELb0ELb1ELb1EEEvNS_9FwdParamsE,@"STO_CUDA_ENTRY STV_DEFAULT"
_ZN10layer_norm13ln_fwd_kernelINS_13Kernel_traitsIf13__nv_bfloat16fS2_fjLj1024ELj1ELj4ELj1ELj16ENS_18Kernel_traits_baseILj1024EfS2_fS2_fjLj128EEEEELb1ELb0ELb1ELb1EEEvNS_9FwdParamsE:
.text._ZN10layer_norm13ln_fwd_kernelINS_13Kernel_traitsIf13__nv_bfloat16fS2_fjLj1024ELj1ELj4ELj1ELj16ENS_18Kernel_traits_baseILj1024EfS2_fS2_fjLj128EEEEELb1ELb0ELb1ELb1EEEvNS_9FwdParamsE:
        /* <DEDUP_REMOVED lines=42> */
[----:B------:R-:W-:Y:S01]  /*02a0*/  SHF.R.U32.HI R0, RZ, 0x5, R27 ;  /* 0x00000005ff007819 */ /* 0x000fe2000001161b */
[----:B--2---:R-:W-:Y:S01]  /*02b0*/  UIADD3 UR10, UR5, -0x4498517b, URZ ;  /* 0xbb67ae85050a7890 */ /* 0x004fe2000fffe03f */
[----:B------:R-:W-:Y:S01]  /*02c0*/  LOP3.LUT R8, R5, UR5, RZ, 0x3c, !PT ;  /* 0x0000000505087c12 */ /* 0x000fe2000f8e3cff */
[----:B------:R-:W-:Y:S02]  /*02d0*/  UIADD3 UR12, UR5, 0x76cf5d0a, URZ ;  /* 0x76cf5d0a050c7890 */ /* 0x000fe4000fffe03f */
[----:B------:R-:W-:Y:S01]  /*02e0*/  UIADD3 UR14, UR5, 0x32370b8f, URZ ;  /* 0x32370b8f050e7890 */ /* 0x000fe2000fffe03f */
[----:B------:R-:W-:Y:S01]  /*02f0*/  IMAD R0, R10, 0x4, R0 ;  /* 0x000000040a007824 */ /* 0x000fe200078e0200 */
[----:B------:R-:W-:Y:S01]  /*0300*/  LOP3.LUT R7, R3, UR10, R4, 0x96, !PT ;  /* 0x0000000a03077c12 */ /* 0x000fe2000f8e9604 */
[----:B------:R-:W-:Y:S01]  /*0310*/  IMAD.WIDE.U32 R8, R8, -0x326172a9, RZ ;  /* 0xcd9e8d5708087825 */ /* 0x000fe200078e00ff */
[----:B------:R-:W-:Y:S01]  /*0320*/  UIADD3 UR15, UR4, 0x78dde6e4, URZ ;  /* 0x78dde6e4040f7890 */ /* 0x000fe2000fffe03f */
[----:B------:R-:W-:Y:S01]  /*0330*/  CS2R R10, SRZ ;  /* 0x00000000000a7805 */ /* 0x000fe2000001ff00 */
[----:B------:R-:W-:-:S02]  /*0340*/  UIADD3 UR16, UR5, -0x126145ec, URZ ;  /* 0xed9eba1405107890 */ /* 0x000fc4000fffe03f */
        /* <DEDUP_REMOVED lines=10> */
[----:B------:R-:W-:-:S02]  /*03f0*/  UIADD3 UR21, UR4, 0x5384540f, URZ ;  /* 0x5384540f04157890 */ /* 0x000fc4000fffe03f */
        /* <DEDUP_REMOVED lines=23> */
[----:B------:R-:W-:-:S03]  /*0570*/  CS2R R6, SRZ ;  /* 0x0000000000067805 */ /* 0x000fc6000001ff00 */
[----:B------:R-:W-:Y:S01]  /*0580*/  IMAD.HI.U32 R3, R70, -0x2daee0ad, RZ ;  /* 0xd2511f5346037827 */ /* 0x000fe200078e00ff */
[----:B------:R-:W-:Y:S02]  /*0590*/  LOP3.LUT R118, R5, UR23, R8, 0x96, !PT ;  /* 0x0000001705767c12 */ /* 0x000fe4000f8e9608 */
[----:B------:R-:W-:Y:S01]  /*05a0*/  CS2R R4, SRZ ;  /* 0x0000000000047805 */ /* 0x000fe2000001ff00 */
[----:B------:R-:W-:Y:S01]  /*05b0*/  CS2R R8, SRZ ;  /* 0x0000000000087805 */ /* 0x000fe2000001ff00 */
[----:B------:R-:W-:Y:S01]  /*05c0*/  LOP3.LUT R116, R3, UR24, R2, 0x96, !PT ;  /* 0x0000001803747c12 */ /* 0x000fe2000f8e9602 */
[----:B------:R-:W-:Y:S02]  /*05d0*/  IMAD.SHL.U32 R2, R27, 0x20, RZ ;  /* 0x000000201b027824 */ /* 0x000fe400078e00ff */
[----:B------:R-:W-:-:S03]  /*05e0*/  CS2R R26, SRZ ;  /* 0x00000000001a7805 */ /* 0x000fc6000001ff00 */
[----:B------:R-:W-:-:S04]  /*05f0*/  LOP3.LUT R68, R2, 0x3e0, RZ, 0xc0, !PT ;  /* 0x000003e002447812 */ /* 0x000fc800078ec0ff */
[C---:B------:R-:W-:Y:S02]  /*0600*/  IADD3 R2, P1, R68.reuse, c[0x0][0x218], RZ ;  /* 0x0000860044027a10 */ /* 0x040fe40007f3e0ff */
[----:B------:R-:W-:-:S03]  /*0610*/  IADD3 R68, P2, R68, c[0x0][0x1b0], RZ ;  /* 0x00006c0044447a10 */ /* 0x000fc60007f5e0ff */
[----:B------:R-:W-:Y:S01]  /*0620*/  IMAD.X R3, RZ, RZ, c[0x0][0x21c], P1 ;  /* 0x00008700ff037624 */ /* 0x000fe200008e06ff */
[----:B------:R-:W-:Y:S02]  /*0630*/  ISETP.GE.AND P1, PT, R0, c[0x0][0x164], PT ;  /* 0x0000590000007a0c */ /* 0x000fe40003f26270 */
        /* <DEDUP_REMOVED lines=19> */
[----:B0-----:R-:W-:Y:S01]  /*0770*/  IMAD R3, R70, -0x2daee0ad, RZ ;  /* 0xd2511f5346037824 */ /* 0x001fe200078e02ff */
[----:B------:R-:W-:Y:S01]  /*0780*/  UIADD3 UR26, UR5, -0x695add53, URZ ;  /* 0x96a522ad051a7890 */ /* 0x000fe2000fffe03f */
[----:B------:R-:W-:Y:S01]  /*0790*/  IMAD R2, R71, -0x326172a9, RZ ;  /* 0xcd9e8d5747027824 */ /* 0x000fe200078e02ff */
[----:B------:R-:W-:Y:S01]  /*07a0*/  BSSY B0, `(.L_x_13177) ;  /* 0x0000d52000007945 */ /* 0x000fe20003800000 */
[----:B------:R-:W-:Y:S01]  /*07b0*/  IMAD.HI.U32 R71, R116, -0x326172a9, RZ ;  /* 0xcd9e8d5774477827 */ /* 0x000fe200078e00ff */
[----:B------:R-:W-:Y:S01]  /*07c0*/  LOP3.LUT R126, R126, 0x3, RZ, 0xc0, !PT ;  /* 0x000000037e7e7812 */ /* 0x000fe200078ec0ff */
[----:B------:R-:W-:-:S02]  /*07d0*/  ULDC.U8 UR8, c[0x0][0x1f0] ;  /* 0x00007c0000087ab9 */ /* 0x000fc40000000000 */
[----:B------:R-:W-:Y:S01]  /*07e0*/  IMAD.HI.U32 R70, R118, -0x2daee0ad, RZ ;  /* 0xd2511f5376467827 */ /* 0x000fe200078e00ff */
[----:B------:R-:W-:-:S03]  /*07f0*/  LOP3.LUT R2, R71, UR25, R2, 0x96, !PT ;  /* 0x0000001947027c12 */ /* 0x000fc6000f8e9602 */
[----:B------:R-:W-:Y:S01]  /*0800*/  IMAD R116, R116, -0x326172a9, RZ ;  /* 0xcd9e8d5774747824 */ /* 0x000fe200078e02ff */
[----:B------:R-:W-:Y:S01]  /*0810*/  LOP3.LUT R3, R70, UR26, R3, 0x96, !PT ;  /* 0x0000001a46037c12 */ /* 0x000fe2000f8e9603 */
[----:B------:R-:W-:Y:S02]  /*0820*/  IMAD R118, R118, -0x2daee0ad, RZ ;  /* 0xd2511f5376767824 */ /* 0x000fe400078e02ff */
[----:B-1----:R-:W-:Y:S02]  /*0830*/  IMAD.MOV.U32 R115, RZ, RZ, RZ ;  /* 0x000000ffff737224 */ /* 0x002fe400078e00ff */
.L_x_13479:
[----:B------:R-:W-:-:S04]  /*0840*/  IMAD.MOV.U32 R85, RZ, RZ, 0x4 ;  /* 0x00000004ff557424 */ /* 0x000fc800078e00ff */
[----:B------:R-:W-:-:S06]  /*0850*/  IMAD.WIDE R80, R0, R85, c[0x0][0x1d0] ;  /* 0x0000740000507625 */ /* 0x000fcc00078e0255 */
[----:B------:R-:W2:Y:S01]  /*0860*/  LDG.E R80, [R80.64] ;  /* 0x0000000650507981 */ /* 0x000ea2000c1e1900 */
[----:B------:R-:W-:Y:S01]  /*0870*/  ISETP.NE.U32.AND P0, PT, RZ, c[0x0][0x180], PT ;  /* 0x00006000ff007a0c */ /* 0x000fe20003f05070 */
[----:B------:R-:W-:Y:S01]  /*0880*/  IMAD R82, R0, c[0x0][0x168], RZ ;  /* 0x00005a0000527a24 */ /* 0x000fe200078e02ff */
[----:B------:R-:W-:Y:S01]  /*0890*/  HFMA2.MMA R132, -RZ, RZ, 0, 0 ;  /* 0x00000000ff847435 */ /* 0x000fe200000001ff */
[----:B------:R-:W0:Y:S01]  /*08a0*/  S2R R129, SR_TID.X ;  /* 0x0000000000817919 */ /* 0x000e220000002100 */
[----:B------:R-:W-:Y:S02]  /*08b0*/  ISETP.NE.AND.EX P0, PT, RZ, c[0x0][0x184], PT, P0 ;  /* 0x00006100ff007a0c */ /* 0x000fe40003f05300 */
[----:B------:R-:W-:-:S04]  /*08c0*/  SHF.R.S32.HI R83, RZ, 0x1f, R82 ;  /* 0x0000001fff537819 */ /* 0x000fc80000011452 */
[----:B------:R-:W-:-:S07]  /*08d0*/  LEA.HI R83, R83, R82, RZ, 0x3 ;  /* 0x0000005253537211 */ /* 0x000fce00078f18ff */
[----:B------:R-:W-:Y:S01]  /*08e0*/  @P0 IMAD.MOV.U32 R86, RZ, RZ, 0x20 ;  /* 0x00000020ff560424 */ /* 0x000fe200078e00ff */
[----:B0-----:R-:W-:-:S04]  /*08f0*/  LOP3.LUT R82, R129, 0x1f, RZ, 0xc0, !PT ;  /* 0x0000001f81527812 */ /* 0x001fc800078ec0ff */
[----:B------:R-:W-:-:S05]  /*0900*/  LEA.HI.SX32 R131, R83, R82, 0x1d ;  /* 0x0000005253837211 */ /* 0x000fca00078feaff */
        /* <DEDUP_REMOVED lines=34> */
.L_x_13181:
[----:B------:R-:W-:Y:S02]  /*0b30*/  IMAD.MOV.U32 R86, RZ, RZ, R116 ;  /* 0x000000ffff567224 */ /* 0x000fe400078e0074 */
.L_x_13182:
[----:B------:R-:W-:Y:S05]  /*0b40*/  BSYNC B2 ;  /* 0x0000000000027941 */ /* 0x000fea0003800000 */
.L_x_13180:
        /* <DEDUP_REMOVED lines=16> */
.L_x_13186:
[----:B------:R-:W-:Y:S05]  /*0c50*/  BSYNC B3 ;  /* 0x0000000000037941 */ /* 0x000fea0003800000 */
.L_x_13185:
        /* <DEDUP_REMOVED lines=43> */
.L_x_13184:
[----:B------:R-:W-:Y:S05]  /*0f10*/  BSYNC B2 ;  /* 0x0000000000027941 */ /* 0x000fea0003800000 */
.L_x_13183:
        /* <DEDUP_REMOVED lines=10> */
.L_x_13179:
[----:B0-----:R-:W-:Y:S05]  /*0fc0*/  BSYNC B1 ;  /* 0x0000000000017941 */ /* 0x001fea0003800000 */
.L_x_13178:
        /* <DEDUP_REMOVED lines=18> */
.L_x_13190:
[----:B------:R-:W-:Y:S02]  /*10f0*/  IMAD.MOV.U32 R89, RZ, RZ, R116 ;  /* 0x000000ffff597224 */ /* 0x000fe400078e0074 */
.L_x_13191:
[----:B------:R-:W-:Y:S05]  /*1100*/  BSYNC B2 ;  /* 0x0000000000027941 */ /* 0x000fea0003800000 */
.L_x_13189:
        /* <DEDUP_REMOVED lines=16> */
.L_x_13195:
[----:B------:R-:W-:Y:S05]  /*1210*/  BSYNC B3 ;  /* 0x0000000000037941 */ /* 0x000fea0003800000 */
.L_x_13194:
        /* <DEDUP_REMOVED lines=43> */
.L_x_13193:
[----:B------:R-:W-:Y:S05]  /*14d0*/  BSYNC B2 ;  /* 0x0000000000027941 */ /* 0x000fea0003800000 */
.L_x_13192:
        /* <DEDUP_REMOVED lines=10> */
.L_x_13188:
[----:B------:R-:W-:Y:S05]  /*1580*/  BSYNC B1 ;  /* 0x0000000000017941 */ /* 0x000fea0003800000 */
.L_x_13187:
        /* <DEDUP_REMOVED lines=18> */
.L_x_13199:
[----:B------:R-:W-:Y:S02]  /*16b0*/  MOV R90, R116 ;  /* 0x00000074005a7202 */ /* 0x000fe40000000f00 */
.L_x_13200:
[----:B------:R-:W-:Y:S05]  /*16c0*/  BSYNC B2 ;  /* 0x0000000000027941 */ /* 0x000fea0003800000 */
.L_x_13198:
        /* <DEDUP_REMOVED lines=16> */
.L_x_13204:
[----:B------:R-:W-:Y:S05]  /*17d0*/  BSYNC B3 ;  /* 0x0000000000037941 */ /* 0x000fea0003800000 */
.L_x_13203:
        /* <DEDUP_REMOVED lines=44> */
.L_x_13202:
[----:B------:R-:W-:Y:S05]  /*1aa0*/  BSYNC B2 ;  /* 0x0000000000027941 */ /* 0x000fea0003800000 */
.L_x_13201:
        /* <DEDUP_REMOVED lines=10> */
.L_x_13197:
[----:B------:R-:W-:Y:S05]  /*1b50*/  BSYNC B1 ;  /* 0x0000000000017941 */ /* 0x000fea0003800000 */
.L_x_13196:
        /* <DEDUP_REMOVED lines=18> */
.L_x_13208:
[----:B------:R-:W-:Y:S02]  /*1c80*/  MOV R92, R116 ;  /* 0x00000074005c7202 */ /* 0x000fe40000000f00 */
.L_x_13209:
[----:B------:R-:W-:Y:S05]  /*1c90*/  BSYNC B2 ;  /* 0x0000000000027941 */ /* 0x000fea0003800000 */
.L_x_13207:
        /* <DEDUP_REMOVED lines=16> */
.L_x_13213:
[----:B------:R-:W-:Y:S05]  /*1da0*/  BSYNC B3 ;  /* 0x0000000000037941 */ /* 0x000fea0003800000 */
.L_x_13212:
        /* <DEDUP_REMOVED lines=44> */
.L_x_13211:
[----:B------:R-:W-:Y:S05]  /*2070*/  BSYNC B2 ;  /* 0x0000000000027941 */ /* 0x000fea0003800000 */
.L_x_13210:
        /* <DEDUP_REMOVED lines=10> */
.L_x_13206:
[----:B------:R-:W-:Y:S05]  /*2120*/  BSYNC B1 ;  /* 0x0000000000017941 */ /* 0x000fea0003800000 */
.L_x_13205:
        /* <DEDUP_REMOVED lines=18> */
.L_x_13217:
[----:B------:R-:W-:Y:S02]  /*2250*/  MOV R92, R116 ;  /* 0x00000074005c7202 */ /* 0x000fe40000000f00 */
.L_x_13218:
[----:B------:R-:W-:Y:S05]  /*2260*/  BSYNC B2 ;  /* 0x0000000000027941 */ /* 0x000fea0003800000 */
.L_x_13216:
        /* <DEDUP_REMOVED lines=16> */
.L_x_13222:
[----:B------:R-:W-:Y:S05]  /*2370*/  BSYNC B3 ;  /* 0x0000000000037941 */ /* 0x000fea0003800000 */
.L_x_13221:
        /* <DEDUP_REMOVED lines=44> */
.L_x_13220:
[----:B------:R-:W-:Y:S05]  /*2640*/  BSYNC B2 ;  /* 0x0000000000027941 */ /* 0x000fea0003800000 */
.L_x_13219:
        /* <DEDUP_REMOVED lines=10> */
.L_x_13215:
[----:B------:R-:W-:Y:S05]  /*26f0*/  BSYNC B1 ;  /* 0x0000000000017941 */ /* 0x000fea0003800000 */
.L_x_13214:
        /* <DEDUP_REMOVED lines=18> */
.L_x_13226:
[----:B------:R-:W-:Y:S02]  /*2820*/  MOV R94, R116 ;  /* 0x00000074005e7202 */ /* 0x000fe40000000f00 */
.L_x_13227:
[----:B------:R-:W-:Y:S05]  /*2830*/  BSYNC B2 ;  /* 0x0000000000027941 */ /* 0x000fea0003800000 */
.L_x_13225:
        /* <DEDUP_REMOVED lines=16> */
.L_x_13231:
[----:B------:R-:W-:Y:S05]  /*2940*/  BSYNC B3 ;  /* 0x0000000000037941 */ /* 0x000fea0003800000 */
.L_x_13230:
        /* <DEDUP_REMOVED lines=44> */
.L_x_13229:
[----:B------:R-:W-:Y:S05]  /*2c10*/  BSYNC B2 ;  /* 0x0000000000027941 */ /* 0x000fea0003800000 */
.L_x_13228:
        /* <DEDUP_REMOVED lines=10> */
.L_x_13224:
[----:B------:R-:W-:Y:S05]  /*2cc0*/  BSYNC B1 ;  /* 0x0000000000017941 */ /* 0x000fea0003800000 */
.L_x_13223:
        /* <DEDUP_REMOVED lines=18> */
.L_x_13235:
[----:B------:R-:W-:Y:S02]  /*2df0*/  MOV R94, R116 ;  /* 0x00000074005e7202 */ /* 0x000fe40000000f00 */
.L_x_13236:
[----:B------:R-:W-:Y:S05]  /*2e00*/  BSYNC B2 ;  /* 0x0000000000027941 */ /* 0x000fea0003800000 */
.L_x_13234:
        /* <DEDUP_REMOVED lines=16> */
.L_x_13240:
[----:B------:R-:W-:Y:S05]  /*2f10*/  BSYNC B3 ;  /* 0x0000000000037941 */ /* 0x000fea0003800000 */
.L_x_13239:
        /* <DEDUP_REMOVED lines=44> */
.L_x_13238:
[----:B------:R-:W-:Y:S05]  /*31e0*/  BSYNC B2 ;  /* 0x0000000000027941 */ /* 0x000fea0003800000 */
.L_x_13237:
        /* <DEDUP_REMOVED lines=10> */
.L_x_13233:
[----:B------:R-:W-:Y:S05]  /*3290*/  BSYNC B1 ;  /* 0x0000000000017941 */ /* 0x000fea0003800000 */
.L_x_13232:
        /* <DEDUP_REMOVED lines=18> */
.L_x_13244:
[----:B------:R-:W-:Y:S02]  /*33c0*/  MOV R88, R116 ;  /* 0x0000007400587202 */ /* 0x000fe40000000f00 */
.L_x_13245:
[----:B------:R-:W-:Y:S05]  /*33d0*/  BSYNC B2 ;  /* 0x0000000000027941 */ /* 0x000fea0003800000 */
.L_x_13243:
        /* <DEDUP_REMOVED lines=16> */
.L_x_13249:
[----:B------:R-:W-:Y:S05]  /*34e0*/  BSYNC B3 ;  /* 0x0000000000037941 */ /* 0x000fea0003800000 */
.L_x_13248:
        /* <DEDUP_REMOVED lines=44> */
.L_x_13247:
[----:B------:R-:W-:Y:S05]  /*37b0*/  BSYNC B2 ;  /* 0x0000000000027941 */ /* 0x000fea0003800000 */
.L_x_13246:
        /* <DEDUP_REMOVED lines=10> */
.L_x_13242:
[----:B------:R-:W-:Y:S05]  /*3860*/  BSYNC B1 ;  /* 0x0000000000017941 */ /* 0x000fea0003800000 */
.L_x_13241:
[----:B------:R-:W-:Y:S01]  /*3870*/  HFMA2.MMA R130, -RZ, RZ, 0, 1.9073486328125e-06 ;  /* 0x00000020ff827435 */ /* 0x000fe200000001ff */
[----:B------:R-:W-:Y:S01]  /*3880*/  IADD3 R97, R131, 0x20, RZ ;  /* 0x0000002083617810 */ /* 0x000fe20007ffe0ff */
[----:B------:R-:W-:Y:S01]  /*3890*/  BSSY B1, `(.L_x_13250) ;  /* 0x000001c000017945 */ /* 0x000fe20003800000 */
[----:B------:R-:W-:Y:S01]  /*38a0*/  IADD3 R96, R132, 0x20, RZ ;  /* 0x0000002084607810 */ /* 0x000fe20007ffe0ff */
[----:B------:R-:W-:-:S06]  /*38b0*/  @P2 IMAD.MOV.U32 R103, RZ, RZ, 0x10 ;  /* 0x00000010ff672424 */ /* 0x000fcc00078e00ff */
[----:B------:R-:W-:-:S04]  /*38c0*/  IMAD.WIDE.U32 R88, R131, R130, c[0x0][0x188] ;  /* 0x0000620083587625 */ /* 0x000fc800078e0082 */
[----:B------:R-:W-:Y:S01]  /*38d0*/  @P0 IMAD.WIDE.U32 R90, R97, R130, c[0x0][0x180] ;  /* 0x00006000615a0625 */ /* 0x000fe200078e0082 */
        /* <DEDUP_REMOVED lines=23> */
.L_x_13251:
[----:B------:R-:W-:Y:S05]  /*3a50*/  BSYNC B1 ;  /* 0x0000000000017941 */ /* 0x000fea0003800000 */
.L_x_13250:
        /* <DEDUP_REMOVED lines=22> */
.L_x_13255:
[----:B------:R-:W-:Y:S02]  /*3bc0*/  MOV R89, R116 ;  /* 0x0000007400597202 */ /* 0x000fe40000000f00 */
.L_x_13256:
[----:B------:R-:W-:Y:S05]  /*3bd0*/  BSYNC B2 ;  /* 0x0000000000027941 */ /* 0x000fea0003800000 */
.L_x_13254:
        /* <DEDUP_REMOVED lines=16> */
.L_x_13260:
[----:B------:R-:W-:Y:S05]  /*3ce0*/  BSYNC B3 ;  /* 0x0000000000037941 */ /* 0x000fea0003800000 */
.L_x_13259:
        /* <DEDUP_REMOVED lines=43> */
.L_x_13258:
[----:B------:R-:W-:Y:S05]  /*3fa0*/  BSYNC B2 ;  /* 0x0000000000027941 */ /* 0x000fea0003800000 */
.L_x_13257:
        /* <DEDUP_REMOVED lines=10> */
.L_x_13253:
[----:B0-----:R-:W-:Y:S05]  /*4050*/  BSYNC B1 ;  /* 0x0000000000017941 */ /* 0x001fea0003800000 */
.L_x_13252:
        /* <DEDUP_REMOVED lines=18> */
.L_x_13264:
[----:B------:R-:W-:Y:S02]  /*4180*/  IMAD.MOV.U32 R90, RZ, RZ, R116 ;  /* 0x000000ffff5a7224 */ /* 0x000fe400078e0074 */
.L_x_13265:
[----:B------:R-:W-:Y:S05]  /*4190*/  BSYNC B2 ;  /* 0x0000000000027941 */ /* 0x000fea0003800000 */
.L_x_13263:
        /* <DEDUP_REMOVED lines=16> */
.L_x_13269:
[----:B------:R-:W-:Y:S05]  /*42a0*/  BSYNC B3 ;  /* 0x0000000000037941 */ /* 0x000fea0003800000 */
.L_x_13268:
        /* <DEDUP_REMOVED lines=43> */
.L_x_13267:
[----:B------:R-:W-:Y:S05]  /*4560*/  BSYNC B2 ;  /* 0x0000000000027941 */ /* 0x000fea0003800000 */
.L_x_13266:
        /* <DEDUP_REMOVED lines=10> */
.L_x_13262:
[----:B------:R-:W-:Y:S05]  /*4610*/  BSYNC B1 ;  /* 0x0000000000017941 */ /* 0x000fea0003800000 */
.L_x_13261:
        /* <DEDUP_REMOVED lines=18> */
.L_x_13273:
[----:B------:R-:W-:Y:S02]  /*4740*/  IMAD.MOV.U32 R91, RZ, RZ, R116 ;  /* 0x000000ffff5b7224 */ /* 0x000fe400078e0074 */
.L_x_13274:
[----:B------:R-:W-:Y:S05]  /*4750*/  BSYNC B2 ;  /* 0x0000000000027941 */ /* 0x000fea0003800000 */
.L_x_13272:
        /* <DEDUP_REMOVED lines=16> */
.L_x_13278:
[----:B------:R-:W-:Y:S05]  /*4860*/  BSYNC B3 ;  /* 0x0000000000037941 */ /* 0x000fea0003800000 */
.L_x_13277:
        /* <DEDUP_REMOVED lines=44> */
.L_x_13276:
[----:B------:R-:W-:Y:S05]  /*4b30*/  BSYNC B2 ;  /* 0x0000000000027941 */ /* 0x000fea0003800000 */
.L_x_13275:
        /* <DEDUP_REMOVED lines=10> */
.L_x_13271:
[----:B------:R-:W-:Y:S05]  /*4be0*/  BSYNC B1 ;  /* 0x0000000000017941 */ /* 0x000fea0003800000 */
.L_x_13270:
        /* <DEDUP_REMOVED lines=18> */
.L_x_13282:
[----:B------:R-:W-:Y:S02]  /*4d10*/  IMAD.MOV.U32 R92, RZ, RZ, R116 ;  /* 0x000000ffff5c7224 */ /* 0x000fe400078e0074 */
.L_x_13283:
[----:B------:R-:W-:Y:S05]  /*4d20*/  BSYNC B2 ;  /* 0x0000000000027941 */ /* 0x000fea0003800000 */
.L_x_13281:
        /* <DEDUP_REMOVED lines=16> */
.L_x_13287:
[----:B------:R-:W-:Y:S05]  /*4e30*/  BSYNC B3 ;  /* 0x0000000000037941 */ /* 0x000fea0003800000 */
.L_x_13286:
        /* <DEDUP_REMOVED lines=44> */
.L_x_13285:
[----:B------:R-:W-:Y:S05]  /*5100*/  BSYNC B2 ;  /* 0x0000000000027941 */ /* 0x000fea0003800000 */
.L_x_13284:
        /* <DEDUP_REMOVED lines=10> */
.L_x_13280:
[----:B------:R-:W-:Y:S05]  /*51b0*/  BSYNC B1 ;  /* 0x0000000000017941 */ /* 0x000fea0003800000 */
.L_x_13279:
        /* <DEDUP_REMOVED lines=18> */
.L_x_13291:
[----:B------:R-:W-:Y:S02]  /*52e0*/  IMAD.MOV.U32 R93, RZ, RZ, R116 ;  /* 0x000000ffff5d7224 */ /* 0x000fe400078e0074 */
.L_x_13292:
[----:B------:R-:W-:Y:S05]  /*52f0*/  BSYNC B2 ;  /* 0x0000000000027941 */ /* 0x000fea0003800000 */
.L_x_13290:
        /* <DEDUP_REMOVED lines=16> */
.L_x_13296:
[----:B------:R-:W-:Y:S05]  /*5400*/  BSYNC B3 ;  /* 0x0000000000037941 */ /* 0x000fea0003800000 */
.L_x_13295:
        /* <DEDUP_REMOVED lines=44> */
.L_x_13294:
[----:B------:R-:W-:Y:S05]  /*56d0*/  BSYNC B2 ;  /* 0x0000000000027941 */ /* 0x000fea0003800000 */
.L_x_13293:
        /* <DEDUP_REMOVED lines=10> */
.L_x_13289:
[----:B------:R-:W-:Y:S05]  /*5780*/  BSYNC B1 ;  /* 0x0000000000017941 */ /* 0x000fea0003800000 */
.L_x_13288:
        /* <DEDUP_REMOVED lines=18> */
.L_x_13300:
[----:B------:R-:W-:Y:S02]  /*58b0*/  IMAD.MOV.U32 R94, RZ, RZ, R116 ;  /* 0x000000ffff5e7224 */ /* 0x000fe400078e0074 */
.L_x_13301:
[----:B------:R-:W-:Y:S05]  /*58c0*/  BSYNC B2 ;  /* 0x0000000000027941 */ /* 0x000fea0003800000 */
.L_x_13299:
        /* <DEDUP_REMOVED lines=16> */
.L_x_13305:
[----:B------:R-:W-:Y:S05]  /*59d0*/  BSYNC B3 ;  /* 0x0000000000037941 */ /* 0x000fea0003800000 */
.L_x_13304:
        /* <DEDUP_REMOVED lines=44> */
.L_x_13303:
[----:B------:R-:W-:Y:S05]  /*5ca0*/  BSYNC B2 ;  /* 0x0000000000027941 */ /* 0x000fea0003800000 */
.L_x_13302:
        /* <DEDUP_REMOVED lines=10> */
.L_x_13298:
[----:B------:R-:W-:Y:S05]  /*5d50*/  BSYNC B1 ;  /* 0x0000000000017941 */ /* 0x000fea0003800000 */
.L_x_13297:
        /* <DEDUP_REMOVED lines=18> */
.L_x_13309:
[----:B------:R-:W-:Y:S02]  /*5e80*/  IMAD.MOV.U32 R95, RZ, RZ, R116 ;  /* 0x000000ffff5f7224 */ /* 0x000fe400078e0074 */
.L_x_13310:
[----:B------:R-:W-:Y:S05]  /*5e90*/  BSYNC B2 ;  /* 0x0000000000027941 */ /* 0x000fea0003800000 */
.L_x_13308:
        /* <DEDUP_REMOVED lines=16> */
.L_x_13314:
[----:B------:R-:W-:Y:S05]  /*5fa0*/  BSYNC B3 ;  /* 0x0000000000037941 */ /* 0x000fea0003800000 */
.L_x_13313:
        /* <DEDUP_REMOVED lines=44> */
.L_x_13312:
[----:B------:R-:W-:Y:S05]  /*6270*/  BSYNC B2 ;  /* 0x0000000000027941 */ /* 0x000fea0003800000 */
.L_x_13311:
        /* <DEDUP_REMOVED lines=10> */
.L_x_13307:
[----:B------:R-:W-:Y:S05]  /*6320*/  BSYNC B1 ;  /* 0x0000000000017941 */ /* 0x000fea0003800000 */
.L_x_13306:
        /* <DEDUP_REMOVED lines=18> */
.L_x_13318:
[----:B------:R-:W-:Y:S02]  /*6450*/  IMAD.MOV.U32 R98, RZ, RZ, R116 ;  /* 0x000000ffff627224 */ /* 0x000fe400078e0074 */
.L_x_13319:
[----:B------:R-:W-:Y:S05]  /*6460*/  BSYNC B2 ;  /* 0x0000000000027941 */ /* 0x000fea0003800000 */
.L_x_13317:
        /* <DEDUP_REMOVED lines=16> */
.L_x_13323:
[----:B------:R-:W-:Y:S05]  /*6570*/  BSYNC B3 ;  /* 0x0000000000037941 */ /* 0x000fea0003800000 */
.L_x_13322:
        /* <DEDUP_REMOVED lines=44> */
.L_x_13321:
[----:B------:R-:W-:Y:S05]  /*6840*/  BSYNC B2 ;  /* 0x0000000000027941 */ /* 0x000fea0003800000 */
.L_x_13320:
        /* <DEDUP_REMOVED lines=10> */
.L_x_13316:
[----:B------:R-:W-:Y:S05]  /*68f0*/  BSYNC B1 ;  /* 0x0000000000017941 */ /* 0x000fea0003800000 */
.L_x_13315:
        /* <DEDUP_REMOVED lines=29> */
.L_x_13325:
[----:B------:R-:W-:Y:S05]  /*6ad0*/  BSYNC B1 ;  /* 0x0000000000017941 */ /* 0x000fea0003800000 */
.L_x_13324:
        /* <DEDUP_REMOVED lines=22> */
.L_x_13329:
[----:B------:R-:W-:Y:S02]  /*6c40*/  IMAD.MOV.U32 R97, RZ, RZ, R116 ;  /* 0x000000ffff617224 */ /* 0x000fe400078e0074 */
.L_x_13330:
[----:B------:R-:W-:Y:S05]  /*6c50*/  BSYNC B2 ;  /* 0x0000000000027941 */ /* 0x000fea0003800000 */
.L_x_13328:
        /* <DEDUP_REMOVED lines=16> */
.L_x_13334:
[----:B------:R-:W-:Y:S05]  /*6d60*/  BSYNC B3 ;  /* 0x0000000000037941 */ /* 0x000fea0003800000 */
.L_x_13333:
        /* <DEDUP_REMOVED lines=43> */
.L_x_13332:
[----:B------:R-:W-:Y:S05]  /*7020*/  BSYNC B2 ;  /* 0x0000000000027941 */ /* 0x000fea0003800000 */
.L_x_13331:
        /* <DEDUP_REMOVED lines=10> */
.L_x_13327:
[----:B0-----:R-:W-:Y:S05]  /*70d0*/  BSYNC B1 ;  /* 0x0000000000017941 */ /* 0x001fea0003800000 */
.L_x_13326:
        /* <DEDUP_REMOVED lines=18> */
.L_x_13338:
[----:B------:R-:W-:Y:S02]  /*7200*/  MOV R98, R116 ;  /* 0x0000007400627202 */ /* 0x000fe40000000f00 */
.L_x_13339:
[----:B------:R-:W-:Y:S05]  /*7210*/  BSYNC B2 ;  /* 0x0000000000027941 */ /* 0x000fea0003800000 */
.L_x_13337:
        /* <DEDUP_REMOVED lines=16> */
.L_x_13343:
[----:B------:R-:W-:Y:S05]  /*7320*/  BSYNC B3 ;  /* 0x0000000000037941 */ /* 0x000fea0003800000 */
.L_x_13342:
        /* <DEDUP_REMOVED lines=43> */
.L_x_13341:
[----:B------:R-:W-:Y:S05]  /*75e0*/  BSYNC B2 ;  /* 0x0000000000027941 */ /* 0x000fea0003800000 */
.L_x_13340:
        /* <DEDUP_REMOVED lines=10> */
.L_x_13336:
[----:B------:R-:W-:Y:S05]  /*7690*/  BSYNC B1 ;  /* 0x0000000000017941 */ /* 0x000fea0003800000 */
.L_x_13335:
        /* <DEDUP_REMOVED lines=18> */
.L_x_13347:
[----:B------:R-:W-:Y:S02]  /*77c0*/  IMAD.MOV.U32 R99, RZ, RZ, R116 ;  /* 0x000000ffff637224 */ /* 0x000fe400078e0074 */
.L_x_13348:
[----:B------:R-:W-:Y:S05]  /*77d0*/  BSYNC B2 ;  /* 0x0000000000027941 */ /* 0x000fea0003800000 */
.L_x_13346:
        /* <DEDUP_REMOVED lines=16> */
.L_x_13352:
[----:B------:R-:W-:Y:S05]  /*78e0*/  BSYNC B3 ;  /* 0x0000000000037941 */ /* 0x000fea0003800000 */
.L_x_13351:
        /* <DEDUP_REMOVED lines=44> */
.L_x_13350:
[----:B------:R-:W-:Y:S05]  /*7bb0*/  BSYNC B2 ;  /* 0x0000000000027941 */ /* 0x000fea0003800000 */
.L_x_13349:
        /* <DEDUP_REMOVED lines=10> */
.L_x_13345:
[----:B------:R-:W-:Y:S05]  /*7c60*/  BSYNC B1 ;  /* 0x0000000000017941 */ /* 0x000fea0003800000 */
.L_x_13344:
        /* <DEDUP_REMOVED lines=18> */
.L_x_13356:
[----:B------:R-:W-:Y:S02]  /*7d90*/  IMAD.MOV.U32 R100, RZ, RZ, R116 ;  /* 0x000000ffff647224 */ /* 0x000fe400078e0074 */
.L_x_13357:
[----:B------:R-:W-:Y:S05]  /*7da0*/  BSYNC B2 ;  /* 0x0000000000027941 */ /* 0x000fea0003800000 */
.L_x_13355:
        /* <DEDUP_REMOVED lines=16> */
.L_x_13361:
[----:B------:R-:W-:Y:S05]  /*7eb0*/  BSYNC B3 ;  /* 0x0000000000037941 */ /* 0x000fea0003800000 */
.L_x_13360:
        /* <DEDUP_REMOVED lines=44> */
.L_x_13359:
[----:B------:R-:W-:Y:S05]  /*8180*/  BSYNC B2 ;  /* 0x0000000000027941 */ /* 0x000fea0003800000 */
.L_x_13358:
        /* <DEDUP_REMOVED lines=10> */
.L_x_13354:
[----:B------:R-:W-:Y:S05]  /*8230*/  BSYNC B1 ;  /* 0x0000000000017941 */ /* 0x000fea0003800000 */
.L_x_13353:
        /* <DEDUP_REMOVED lines=18> */
.L_x_13365:
[----:B------:R-:W-:Y:S02]  /*8360*/  IMAD.MOV.U32 R101, RZ, RZ, R116 ;  /* 0x000000ffff657224 */ /* 0x000fe400078e0074 */
.L_x_13366:
[----:B------:R-:W-:Y:S05]  /*8370*/  BSYNC B2 ;  /* 0x0000000000027941 */ /* 0x000fea0003800000 */
.L_x_13364:
        /* <DEDUP_REMOVED lines=16> */
.L_x_13370:
[----:B------:R-:W-:Y:S05]  /*8480*/  BSYNC B3 ;  /* 0x0000000000037941 */ /* 0x000fea0003800000 */
.L_x_13369:
        /* <DEDUP_REMOVED lines=44> */
.L_x_13368:
[----:B------:R-:W-:Y:S05]  /*8750*/  BSYNC B2 ;  /* 0x0000000000027941 */ /* 0x000fea0003800000 */
.L_x_13367:
        /* <DEDUP_REMOVED lines=10> */
.L_x_13363:
[----:B------:R-:W-:Y:S05]  /*8800*/  BSYNC B1 ;  /* 0x0000000000017941 */ /* 0x000fea0003800000 */
.L_x_13362:
        /* <DEDUP_REMOVED lines=18> */
.L_x_13374:
[----:B------:R-:W-:Y:S02]  /*8930*/  IMAD.MOV.U32 R102, RZ, RZ, R116 ;  /* 0x000000ffff667224 */ /* 0x000fe400078e0074 */
.L_x_13375:
[----:B------:R-:W-:Y:S05]  /*8940*/  BSYNC B2 ;  /* 0x0000000000027941 */ /* 0x000fea0003800000 */
.L_x_13373:
        /* <DEDUP_REMOVED lines=16> */
.L_x_13379:
[----:B------:R-:W-:Y:S05]  /*8a50*/  BSYNC B3 ;  /* 0x0000000000037941 */ /* 0x000fea0003800000 */
.L_x_13378:
        /* <DEDUP_REMOVED lines=44> */
.L_x_13377:
[----:B------:R-:W-:Y:S05]  /*8d20*/  BSYNC B2 ;  /* 0x0000000000027941 */ /* 0x000fea0003800000 */
.L_x_13376:
        /* <DEDUP_REMOVED lines=10> */
.L_x_13372:
[----:B------:R-:W-:Y:S05]  /*8dd0*/  BSYNC B1 ;  /* 0x0000000000017941 */ /* 0x000fea0003800000 */
.L_x_13371:
        /* <DEDUP_REMOVED lines=18> */
.L_x_13383:
[----:B------:R-:W-:Y:S02]  /*8f00*/  IMAD.MOV.U32 R103, RZ, RZ, R116 ;  /* 0x000000ffff677224 */ /* 0x000fe400078e0074 */
.L_x_13384:
[----:B------:R-:W-:Y:S05]  /*8f10*/  BSYNC B2 ;  /* 0x0000000000027941 */ /* 0x000fea0003800000 */
.L_x_13382:
        /* <DEDUP_REMOVED lines=16> */
.L_x_13388:
[----:B------:R-:W-:Y:S05]  /*9020*/  BSYNC B3 ;  /* 0x0000000000037941 */ /* 0x000fea0003800000 */
.L_x_13387:
        /* <DEDUP_REMOVED lines=44> */
.L_x_13386:
[----:B------:R-:W-:Y:S05]  /*92f0*/  BSYNC B2 ;  /* 0x0000000000027941 */ /* 0x000fea0003800000 */
.L_x_13385:
        /* <DEDUP_REMOVED lines=10> */
.L_x_13381:
[----:B------:R-:W-:Y:S05]  /*93a0*/  BSYNC B1 ;  /* 0x0000000000017941 */ /* 0x000fea0003800000 */
.L_x_13380:
        /* <DEDUP_REMOVED lines=18> */
.L_x_13392:
[----:B------:R-:W-:Y:S02]  /*94d0*/  IMAD.MOV.U32 R106, RZ, RZ, R116 ;  /* 0x000000ffff6a7224 */ /* 0x000fe400078e0074 */
.L_x_13393:
[----:B------:R-:W-:Y:S05]  /*94e0*/  BSYNC B2 ;  /* 0x0000000000027941 */ /* 0x000fea0003800000 */
.L_x_13391:
        /* <DEDUP_REMOVED lines=16> */
.L_x_13397:
[----:B------:R-:W-:Y:S05]  /*95f0*/  BSYNC B3 ;  /* 0x0000000000037941 */ /* 0x000fea0003800000 */
.L_x_13396:
        /* <DEDUP_REMOVED lines=44> */
.L_x_13395:
[----:B------:R-:W-:Y:S05]  /*98c0*/  BSYNC B2 ;  /* 0x0000000000027941 */ /* 0x000fea0003800000 */
.L_x_13394:
        /* <DEDUP_REMOVED lines=10> */
.L_x_13390:
[----:B------:R-:W-:Y:S05]  /*9970*/  BSYNC B1 ;  /* 0x0000000000017941 */ /* 0x000fea0003800000 */
.L_x_13389:
        /* <DEDUP_REMOVED lines=9> */
[----:B------:R-:W-:Y:S02]  /*9a10*/  SHF.L.U32 R109, R124, 0x10, RZ ;  /* 0x000000107c6d7819 */ /* 0x000fe400000006ff */
[----:B------:R-:W-:Y:S02]  /*9a20*/  LOP3.LUT R105, R125, 0xffff, RZ, 0xc0, !PT ;  /* 0x0000ffff7d697812 */ /* 0x000fe400078ec0ff */
[----:B0-----:R-:W-:Y:S01]  /*9a30*/  LOP3.LUT R110, R109, 0xff0000, RZ, 0xc0, !PT ;  /* 0x00ff00006d6e7812 */ /* 0x001fe200078ec0ff */
[----:B------:R-:W-:Y:S01]  /*9a40*/  IMAD.MOV.U32 R109, RZ, RZ, 0x8 ;  /* 0x00000008ff6d7424 */ /* 0x000fe200078e00ff */
        /* <DEDUP_REMOVED lines=11> */
[----:B------:R-:W-:Y:S02]  /*9b00*/  LOP3.LUT R110, R134, R110, R136, 0xfe, !PT ;  /* 0x0000006e866e7212 */ /* 0x000fe400078efe88 */
[----:B------:R-:W-:Y:S01]  /*9b10*/  LOP3.LUT R111, R105, R135, RZ, 0xfc, !PT ;  /* 0x00000087696f7212 */ /* 0x000fe200078efcff */
[----:B------:R-:W-:Y:S01]  /*9b20*/  IMAD.WIDE.U32 R104, R104, R109, c[0x0][0x190] ;  /* 0x0000640068687625 */ /* 0x000fe200078e006d */
[----:B------:R-:W-:-:S05]  /*9b30*/  LOP3.LUT R110, R110, 0xff, R117, 0xf8, !PT ;  /* 0x000000ff6e6e7812 */ /* 0x000fca00078ef875 */
[----:B------:R0:W-:Y:S02]  /*9b40*/  STG.E.64 [R104.64], R110 ;  /* 0x0000006e68007986 */ /* 0x0001e4000c101b06 */
.L_x_13399:
[----:B------:R-:W-:Y:S05]  /*9b50*/  BSYNC B1 ;  /* 0x0000000000017941 */ /* 0x000fea0003800000 */
.L_x_13398:
        /* <DEDUP_REMOVED lines=22> */
.L_x_13403:
[----:B------:R-:W-:Y:S02]  /*9cc0*/  IMAD.MOV.U32 R105, RZ, RZ, R116 ;  /* 0x000000ffff697224 */ /* 0x000fe400078e0074 */
.L_x_13404:
[----:B------:R-:W-:Y:S05]  /*9cd0*/  BSYNC B2 ;  /* 0x0000000000027941 */ /* 0x000fea0003800000 */
.L_x_13402:
        /* <DEDUP_REMOVED lines=16> */
.L_x_13408:
[----:B------:R-:W-:Y:S05]  /*9de0*/  BSYNC B3 ;  /* 0x0000000000037941 */ /* 0x000fea0003800000 */
.L_x_13407:
        /* <DEDUP_REMOVED lines=43> */
.L_x_13406:
[----:B------:R-:W-:Y:S05]  /*a0a0*/  BSYNC B2 ;  /* 0x0000000000027941 */ /* 0x000fea0003800000 */
.L_x_13405:
        /* <DEDUP_REMOVED lines=10> */
.L_x_13401:
[----:B0-----:R-:W-:Y:S05]  /*a150*/  BSYNC B1 ;  /* 0x0000000000017941 */ /* 0x001fea0003800000 */
.L_x_13400:
        /* <DEDUP_REMOVED lines=18> */
.L_x_13412:
[----:B------:R-:W-:Y:S02]  /*a280*/  IMAD.MOV.U32 R106, RZ, RZ, R116 ;  /* 0x000000ffff6a7224 */ /* 0x000fe400078e0074 */
.L_x_13413:
[----:B------:R-:W-:Y:S05]  /*a290*/  BSYNC B2 ;  /* 0x0000000000027941 */ /* 0x000fea0003800000 */
.L_x_13411:
        /* <DEDUP_REMOVED lines=16> */
.L_x_13417:
[----:B------:R-:W-:Y:S05]  /*a3a0*/  BSYNC B3 ;  /* 0x0000000000037941 */ /* 0x000fea0003800000 */
.L_x_13416:
        /* <DEDUP_REMOVED lines=44> */
.L_x_13415:
[----:B------:R-:W-:Y:S05]  /*a670*/  BSYNC B2 ;  /* 0x0000000000027941 */ /* 0x000fea0003800000 */
.L_x_13414:
        /* <DEDUP_REMOVED lines=10> */
.L_x_13410:
[----:B------:R-:W-:Y:S05]  /*a720*/  BSYNC B1 ;  /* 0x0000000000017941 */ /* 0x000fea0003800000 */
.L_x_13409:
        /* <DEDUP_REMOVED lines=18> */
.L_x_13421:
[----:B------:R-:W-:Y:S02]  /*a850*/  IMAD.MOV.U32 R107, RZ, RZ, R116 ;  /* 0x000000ffff6b7224 */ /* 0x000fe400078e0074 */
.L_x_13422:
[----:B------:R-:W-:Y:S05]  /*a860*/  BSYNC B2 ;  /* 0x0000000000027941 */ /* 0x000fea0003800000 */
.L_x_13420:
        /* <DEDUP_REMOVED lines=16> */
.L_x_13426:
[----:B------:R-:W-:Y:S05]  /*a970*/  BSYNC B3 ;  /* 0x0000000000037941 */ /* 0x000fea0003800000 */
.L_x_13425:
        /* <DEDUP_REMOVED lines=44> */
.L_x_13424:
[----:B------:R-:W-:Y:S05]  /*ac40*/  BSYNC B2 ;  /* 0x0000000000027941 */ /* 0x000fea0003800000 */
.L_x_13423:
        /* <DEDUP_REMOVED lines=10> */
.L_x_13419:
[----:B------:R-:W-:Y:S05]  /*acf0*/  BSYNC B1 ;  /* 0x0000000000017941 */ /* 0x000fea0003800000 */
.L_x_13418:
        /* <DEDUP_REMOVED lines=18> */
.L_x_13430:
[----:B------:R-:W-:Y:S02]  /*ae20*/  IMAD.MOV.U32 R108, RZ, RZ, R116 ;  /* 0x000000ffff6c7224 */ /* 0x000fe400078e0074 */
.L_x_13431:
[----:B------:R-:W-:Y:S05]  /*ae30*/  BSYNC B2 ;  /* 0x0000000000027941 */ /* 0x000fea0003800000 */
.L_x_13429:
        /* <DEDUP_REMOVED lines=16> */
.L_x_13435:
[----:B------:R-:W-:Y:S05]  /*af40*/  BSYNC B3 ;  /* 0x0000000000037941 */ /* 0x000fea0003800000 */
.L_x_13434:
        /* <DEDUP_REMOVED lines=44> */
.L_x_13433:
[----:B------:R-:W-:Y:S05]  /*b210*/  BSYNC B2 ;  /* 0x0000000000027941 */ /* 0x000fea0003800000 */
.L_x_13432:
        /* <DEDUP_REMOVED lines=10> */
.L_x_13428:
[----:B------:R-:W-:Y:S05]  /*b2c0*/  BSYNC B1 ;  /* 0x0000000000017941 */ /* 0x000fea0003800000 */
.L_x_13427:
        /* <DEDUP_REMOVED lines=18> */
.L_x_13439:
[----:B------:R-:W-:Y:S02]  /*b3f0*/  IMAD.MOV.U32 R109, RZ, RZ, R116 ;  /* 0x000000ffff6d7224 */ /* 0x000fe400078e0074 */
.L_x_13440:
[----:B------:R-:W-:Y:S05]  /*b400*/  BSYNC B2 ;  /* 0x0000000000027941 */ /* 0x000fea0003800000 */
.L_x_13438:
        /* <DEDUP_REMOVED lines=16> */
.L_x_13444:
[----:B------:R-:W-:Y:S05]  /*b510*/  BSYNC B3 ;  /* 0x0000000000037941 */ /* 0x000fea0003800000 */
.L_x_13443:
        /* <DEDUP_REMOVED lines=44> */
.L_x_13442:
[----:B------:R-:W-:Y:S05]  /*b7e0*/  BSYNC B2 ;  /* 0x0000000000027941 */ /* 0x000fea0003800000 */
.L_x_13441:
        /* <DEDUP_REMOVED lines=10> */
.L_x_13437:
[----:B------:R-:W-:Y:S05]  /*b890*/  BSYNC B1 ;  /* 0x0000000000017941 */ /* 0x000fea0003800000 */
.L_x_13436:
        /* <DEDUP_REMOVED lines=18> */
.L_x_13448:
[----:B------:R-:W-:Y:S02]  /*b9c0*/  IMAD.MOV.U32 R110, RZ, RZ, R116 ;  /* 0x000000ffff6e7224 */ /* 0x000fe400078e0074 */
.L_x_13449:
[----:B------:R-:W-:Y:S05]  /*b9d0*/  BSYNC B2 ;  /* 0x0000000000027941 */ /* 0x000fea0003800000 */
.L_x_13447:
        /* <DEDUP_REMOVED lines=16> */
.L_x_13453:
[----:B------:R-:W-:Y:S05]  /*bae0*/  BSYNC B3 ;  /* 0x0000000000037941 */ /* 0x000fea0003800000 */
.L_x_13452:
        /* <DEDUP_REMOVED lines=44> */
.L_x_13451:
[----:B------:R-:W-:Y:S05]  /*bdb0*/  BSYNC B2 ;  /* 0x0000000000027941 */ /* 0x000fea0003800000 */
.L_x_13450:
        /* <DEDUP_REMOVED lines=10> */
.L_x_13446:
[----:B------:R-:W-:Y:S05]  /*be60*/  BSYNC B1 ;  /* 0x0000000000017941 */ /* 0x000fea0003800000 */
.L_x_13445:
        /* <DEDUP_REMOVED lines=18> */
.L_x_13457:
[----:B------:R-:W-:Y:S02]  /*bf90*/  IMAD.MOV.U32 R111, RZ, RZ, R116 ;  /* 0x000000ffff6f7224 */ /* 0x000fe400078e0074 */
.L_x_13458:
[----:B------:R-:W-:Y:S05]  /*bfa0*/  BSYNC B2 ;  /* 0x0000000000027941 */ /* 0x000fea0003800000 */
.L_x_13456:
        /* <DEDUP_REMOVED lines=16> */
.L_x_13462:
[----:B------:R-:W-:Y:S05]  /*c0b0*/  BSYNC B3 ;  /* 0x0000000000037941 */ /* 0x000fea0003800000 */
.L_x_13461:
        /* <DEDUP_REMOVED lines=44> */
.L_x_13460:
[----:B------:R-:W-:Y:S05]  /*c380*/  BSYNC B2 ;  /* 0x0000000000027941 */ /* 0x000fea0003800000 */
.L_x_13459:
[----:B------:R0:W1:Y:S01]  /*c390*/  I2F.U32 R110, R111 ;  /* 0x0000006f006e7306 */ /* 0x0000620000201000 */
[----:B------:R-:W-:Y:S01]  /*c3a0*/  HFMA2.MMA R133, -RZ, RZ, 0.1171875, 0 ;  /* 0x2f800000ff857435 */ /* 0x000fe200000001ff */
[----:B0-----:R-:W-:-:S05]  /*c3b0*/  PRMT R111, RZ, 0x5410, R71 ;  /* 0x00005410ff6f7816 */ /* 0x001fca0000000047 */
[----:B------:R-:W-:-:S04]  /*c3c0*/  FMUL.FTZ R124, R111, c[0x0][0x1ec] ;  /* 0x00007b006f7c7a20 */ /* 0x000fc80000410000 */
[----:B-1----:R-:W-:-:S05]  /*c3d0*/  FFMA.FTZ R110, R110, R133, 1.1641532182693481445e-10 ;  /* 0x2f0000006e6e7423 */ /* 0x002fca0000010085 */
[----:B------:R-:W-:Y:S01]  /*c3e0*/  FSETP.GTU.FTZ.AND P1, PT, R110, c[0x0][0x1e4], PT ;  /* 0x000079006e007a0b */ /* 0x000fe20003f3c000 */
[----:B------:R-:W-:-:S03]  /*c3f0*/  FMUL.FTZ R110, R124, c[0x0][0x1e8] ;  /* 0x00007a007c6e7a20 */ /* 0x000fc60000410000 */
[----:B------:R-:W-:Y:S02]  /*c400*/  SEL R124, RZ, 0x1, P1 ;  /* 0x00000001ff7c7807 */ /* 0x000fe40000800000 */
[----:B------:R-:W-:-:S05]  /*c410*/  FSEL R110, R110, RZ, !P1 ;  /* 0x000000ff6e6e7208 */ /* 0x000fca0004800000 */
[----:B------:R-:W-:Y:S02]  /*c420*/  @P0 FADD.FTZ R110, R74, R110 ;  /* 0x0000006e4a6e0221 */ /* 0x000fe40000010000 */
.L_x_13455:
[----:B------:R-:W-:Y:S05]  /*c430*/  BSYNC B1 ;  /* 0x0000000000017941 */ /* 0x000fea0003800000 */
.L_x_13454:
        /* <DEDUP_REMOVED lines=18> */
.L_x_13466:
[----:B------:R-:W-:Y:S02]  /*c560*/  IMAD.MOV.U32 R133, RZ, RZ, R116 ;  /* 0x000000ffff857224 */ /* 0x000fe400078e0074 */
.L_x_13467:
[----:B------:R-:W-:Y:S05]  /*c570*/  BSYNC B2 ;  /* 0x0000000000027941 */ /* 0x000fea0003800000 */
.L_x_13465:
        /* <DEDUP_REMOVED lines=16> */
.L_x_13471:
[----:B------:R-:W-:Y:S05]  /*c680*/  BSYNC B3 ;  /* 0x0000000000037941 */ /* 0x000fea0003800000 */
.L_x_13470:
        /* <DEDUP_REMOVED lines=44> */
.L_x_13469:
[----:B------:R-:W-:Y:S05]  /*c950*/  BSYNC B2 ;  /* 0x0000000000027941 */ /* 0x000fea0003800000 */
.L_x_13468:
[----:B------:R-:W0:Y:S01]  /*c960*/  I2F.U32 R111, R133 ;  /* 0x00000085006f7306 */ /* 0x000e220000201000 */
[----:B------:R-:W-:Y:S01]  /*c970*/  HFMA2.MMA R134, -RZ, RZ, 0.1171875, 0 ;  /* 0x2f800000ff867435 */ /* 0x000fe200000001ff */
[----:B------:R-:W-:-:S05]  /*c980*/  PRMT R125, RZ, 0x7610, R71 ;  /* 0x00007610ff7d7816 */ /* 0x000fca0000000047 */
[----:B------:R-:W-:-:S04]  /*c990*/  FMUL.FTZ R125, R125, c[0x0][0x1ec] ;  /* 0x00007b007d7d7a20 */ /* 0x000fc80000410000 */
[----:B0-----:R-:W-:-:S05]  /*c9a0*/  FFMA.FTZ R111, R111, R134, 1.1641532182693481445e-10 ;  /* 0x2f0000006f6f7423 */ /* 0x001fca0000010086 */
[----:B------:R-:W-:Y:S01]  /*c9b0*/  FSETP.GTU.FTZ.AND P1, PT, R111, c[0x0][0x1e4], PT ;  /* 0x000079006f007a0b */ /* 0x000fe20003f3c000 */
[----:B------:R-:W-:-:S03]  /*c9c0*/  FMUL.FTZ R111, R125, c[0x0][0x1e8] ;  /* 0x00007a007d6f7a20 */ /* 0x000fc60000410000 */
[----:B------:R-:W-:Y:S02]  /*c9d0*/  SEL R125, RZ, 0x1, P1 ;  /* 0x00000001ff7d7807 */ /* 0x000fe40000800000 */
[----:B------:R-:W-:-:S05]  /*c9e0*/  FSEL R111, R111, RZ, !P1 ;  /* 0x000000ff6f6f7208 */ /* 0x000fca0004800000 */
[----:B------:R-:W-:Y:S02]  /*c9f0*/  @P0 FADD.FTZ R111, R75, R111 ;  /* 0x0000006f4b6f0221 */ /* 0x000fe40000010000 */
.L_x_13464:
[----:B------:R-:W-:Y:S05]  /*ca00*/  BSYNC B1 ;  /* 0x0000000000017941 */ /* 0x000fea0003800000 */
.L_x_13463:
[----:B------:R-:W-:Y:S01]  /*ca10*/  FADD.FTZ R134, RZ, R80 ;  /* 0x00000050ff867221 */ /* 0x000fe20000010000 */
[----:B------:R-:W-:Y:S01]  /*ca20*/  BSSY B1, `(.L_x_13472) ;  /* 0x0000038000017945 */ /* 0x000fe20003800000 */
[----:B------:R-:W-:Y:S01]  /*ca30*/  IMAD.WIDE.U32 R130, R131, R130, c[0x0][0x188] ;  /* 0x0000620083827625 */ /* 0x000fe200078e0082 */
[----:B------:R-:W-:-:S03]  /*ca40*/  LOP3.LUT P0, RZ, R129, 0x1f, RZ, 0xc0, !PT ;  /* 0x0000001f81ff7812 */ /* 0x000fc6000780c0ff */
        /* <DEDUP_REMOVED lines=49> */
[----:B------:R-:W-:Y:S01]  /*cd60*/  LOP3.LUT R131, R133, R137, RZ, 0xfc, !PT ;  /* 0x0000008985837212 */ /* 0x000fe200078efcff */
[----:B------:R-:W-:Y:S01]  /*cd70*/  IMAD.WIDE.U32 R132, R132, R139, c[0x0][0x190] ;  /* 0x0000640084847625 */ /* 0x000fe200078e008b */
[----:B------:R-:W-:-:S05]  /*cd80*/  LOP3.LUT R130, R130, 0xff, R117, 0xf8, !PT ;  /* 0x000000ff82827812 */ /* 0x000fca00078ef875 */
[----:B------:R0:W-:Y:S02]  /*cd90*/  STG.E.64 [R132.64], R130 ;  /* 0x0000008284007986 */ /* 0x0001e4000c101b06 */
.L_x_13473:
[----:B0-----:R-:W-:Y:S05]  /*cda0*/  BSYNC B1 ;  /* 0x0000000000017941 */ /* 0x001fea0003800000 */
.L_x_13472:
[----:B------:R-:W-:Y:S01]  /*cdb0*/  FADD.FTZ R136, R138, R111 ;  /* 0x0000006f8a887221 */ /* 0x000fe20000010000 */
[----:B------:R-:W-:Y:S05]  /*cdc0*/  BRA.DIV ~URZ, `(.L_x_13474) ;  /* 0x00000f127f007947 */ /* 0x000fea000b800000 */
[----:B------:R0:W1:Y:S02]  /*cdd0*/  SHFL.BFLY PT, R130, R136, 0x1, 0x1f ;  /* 0x0c201f0088827f89 */ /* 0x00006400000e0000 */
.L_x_13480:
        /* <DEDUP_REMOVED lines=84> */
.L_x_13481:
[----:B------:R-:W-:Y:S01]  /*d320*/  FMUL.FTZ R130, R131, R131 ;  /* 0x0000008383827220 */ /* 0x000fe20000410000 */
[----:B------:R-:W-:Y:S01]  /*d330*/  ISETP.NE.AND P1, PT, RZ, UR8, PT ;  /* 0x00000008ff007c0c */ /* 0x000fe2000bf25270 */
[----:B------:R-:W-:Y:S01]  /*d340*/  IMAD.MOV.U32 R132, RZ, RZ, c[0x0][0x1e0] ;  /* 0x00007800ff847624 */ /* 0x000fe200078e00ff */
[----:B------:R-:W-:Y:S01]  /*d350*/  @!P0 LEA R134, P3, R0, c[0x0][0x1a8], 0x2 ;  /* 0x00006a0000868a11 */ /* 0x000fe200078610ff */
[----:B-1----:R-:W-:Y:S01]  /*d360*/  FADD.FTZ R137, R137, R136 ;  /* 0x0000008889897221 */ /* 0x002fe20000010000 */
[----:B------:R-:W-:Y:S01]  /*d370*/  FSEL R133, R130, RZ, P1 ;  /* 0x000000ff82857208 */ /* 0x000fe20000800000 */
[----:B------:R-:W-:Y:S01]  /*d380*/  BSSY B1, `(.L_x_13476) ;  /* 0x000008e000017945 */ /* 0x000fe20003800000 */
[C---:B------:R-:W-:Y:S01]  /*d390*/  @!P0 LEA.HI.X R135, R0.reuse, c[0x0][0x1ac], R127, 0x2, P3 ;  /* 0x00006b0000878a11 */ /* 0x040fe200018f147f */
[----:B------:R-:W-:Y:S01]  /*d3a0*/  FFMA.FTZ R130, R137, R132, c[0x0][0x228] ;  /* 0x00008a0089827623 */ /* 0x000fe20000010084 */
[----:B------:R-:W-:-:S03]  /*d3b0*/  @!P0 LEA R132, P2, R0, c[0x0][0x1a0], 0x2 ;  /* 0x0000680000848a11 */ /* 0x000fc600078410ff */
[----:B------:R-:W-:Y:S01]  /*d3c0*/  FADD.FTZ R130, R130, R133 ;  /* 0x0000008582827221 */ /* 0x000fe20000010000 */
[----:B------:R-:W-:-:S05]  /*d3d0*/  @!P0 LEA.HI.X R133, R0, c[0x0][0x1a4], R127, 0x2, P2 ;  /* 0x0000690000858a11 */ /* 0x000fca00010f147f */
[----:B------:R-:W1:Y:S01]  /*d3e0*/  MUFU.RSQ R130, R130 ;  /* 0x0000008200827308 */ /* 0x000e620000001400 */
[----:B------:R2:W-:Y:S04]  /*d3f0*/  @!P0 STG.E [R132.64], R131 ;  /* 0x0000008384008986 */ /* 0x0005e8000c101906 */
[----:B-1----:R2:W-:Y:S01]  /*d400*/  @!P0 STG.E [R134.64], R130 ;  /* 0x0000008286008986 */ /* 0x0025e2000c101906 */
[----:B------:R-:W-:-:S13]  /*d410*/  ISETP.GE.AND P0, PT, R128, 0x1, PT ;  /* 0x000000018000780c */ /* 0x000fda0003f06270 */
[----:B------:R-:W-:Y:S05]  /*d420*/  @!P0 BRA `(.L_x_13477) ;  /* 0x0000083000008947 */ /* 0x000fea0003800000 */
[----:B--2---:R-:W-:Y:S02]  /*d430*/  FSEL R132, R131, RZ, !P1 ;  /* 0x000000ff83847208 */ /* 0x004fe40004800000 */
        /* <DEDUP_REMOVED lines=8> */
[----:B------:R-:W-:Y:S02]  /*d4c0*/  FADD.FTZ R147, -R132, R87 ;  /* 0x0000005784937221 */ /* 0x000fe40000010100 */
[----:B------:R-:W-:Y:S02]  /*d4d0*/  IMAD R128, R128, c[0x0][0x168], RZ ;  /* 0x00005a0080807a24 */ /* 0x000fe400078e02ff */
[C---:B------:R-:W-:Y:S02]  /*d4e0*/  FADD.FTZ R87, -R132.reuse, R91 ;  /* 0x0000005b84577221 */ /* 0x040fe40000010100 */
[C---:B------:R-:W-:Y:S01]  /*d4f0*/  FADD.FTZ R83, -R132.reuse, R99 ;  /* 0x0000006384537221 */ /* 0x040fe20000010100 */
[----:B------:R-:W-:Y:S01]  /*d500*/  SHF.R.S32.HI R91, RZ, 0x1f, R128 ;  /* 0x0000001fff5b7819 */ /* 0x000fe20000011480 */
        /* <DEDUP_REMOVED lines=8> */
[----:B------:R-:W-:Y:S02]  /*d590*/  FMUL.FTZ R104, R130, R145 ;  /* 0x0000009182687220 */ /* 0x000fe40000410000 */
[C---:B------:R-:W-:Y:S02]  /*d5a0*/  FADD.FTZ R139, -R132.reuse, R94 ;  /* 0x0000005e848b7221 */ /* 0x040fe40000010100 */
[C---:B------:R-:W-:Y:S02]  /*d5b0*/  FADD.FTZ R149, -R132.reuse, R88 ;  /* 0x0000005884957221 */ /* 0x040fe40000010100 */
[----:B------:R-:W-:Y:S02]  /*d5c0*/  FADD.FTZ R89, -R132, R89 ;  /* 0x0000005984597221 */ /* 0x000fe40000010100 */
[----:B------:R-:W-:-:S02]  /*d5d0*/  FMUL.FTZ R86, R130, R87 ;  /* 0x0000005782567220 */ /* 0x000fc40000410000 */
[----:B------:R-:W-:Y:S02]  /*d5e0*/  FMUL.FTZ R94, R130, R83 ;  /* 0x00000053825e7220 */ /* 0x000fe40000410000 */
[----:B------:R-:W-:Y:S02]  /*d5f0*/  FADD.FTZ R135, -R132, R90 ;  /* 0x0000005a84877221 */ /* 0x000fe40000010100 */
[----:B------:R-:W-:Y:S02]  /*d600*/  FFMA.FTZ R87, R37, R82, R5 ;  /* 0x0000005225577223 */ /* 0x000fe40000010005 */
[----:B------:R-:W-:Y:S02]  /*d610*/  FFMA.FTZ R83, R42, R105, R10 ;  /* 0x000000692a537223 */ /* 0x000fe4000001000a */
[C---:B------:R-:W-:Y:S02]  /*d620*/  FADD.FTZ R137, -R132.reuse, R92 ;  /* 0x0000005c84897221 */ /* 0x040fe40000010100 */
[----:B------:R-:W-:-:S02]  /*d630*/  FADD.FTZ R93, -R132, R93 ;  /* 0x0000005d845d7221 */ /* 0x000fc40000010100 */
[----:B------:R-:W-:Y:S02]  /*d640*/  FFMA.FTZ R81, R38, R143, R6 ;  /* 0x0000008f26517223 */ /* 0x000fe40000010006 */
[----:B------:R-:W-:Y:S02]  /*d650*/  FFMA.FTZ R82, R40, R127, R8 ;  /* 0x0000007f28527223 */ /* 0x000fe40000010008 */
[----:B------:R-:W-:Y:S02]  /*d660*/  FFMA.FTZ R105, R41, R104, R9 ;  /* 0x0000006829697223 */ /* 0x000fe40000010009 */
[----:B------:R-:W-:Y:S02]  /*d670*/  FFMA.FTZ R102, R39, R102, R7 ;  /* 0x0000006627667223 */ /* 0x000fe40000010007 */
[C---:B------:R-:W-:Y:S01]  /*d680*/  FADD.FTZ R141, -R132.reuse, R96 ;  /* 0x00000060848d7221 */ /* 0x040fe20000010100 */
[----:B------:R-:W-:Y:S01]  /*d690*/  LEA.HI R96, R91, R128, RZ, 0x3 ;  /* 0x000000805b607211 */ /* 0x000fe200078f18ff */
[C---:B------:R-:W-:Y:S01]  /*d6a0*/  FADD.FTZ R153, -R132.reuse, R100 ;  /* 0x0000006484997221 */ /* 0x040fe20000010100 */
[----:B------:R-:W-:Y:S01]  /*d6b0*/  F2FP.BF16.PACK_AB R82, R105, R82 ;  /* 0x000000526952723e */ /* 0x000fe200000010ff */
[----:B------:R-:W-:Y:S01]  /*d6c0*/  FADD.FTZ R101, -R132, R101 ;  /* 0x0000006584657221 */ /* 0x000fe20000010100 */
[----:B------:R-:W-:Y:S01]  /*d6d0*/  F2FP.BF16.PACK_AB R81, R102, R81 ;  /* 0x000000516651723e */ /* 0x000fe200000010ff */
[----:B------:R-:W-:Y:S01]  /*d6e0*/  FMUL.FTZ R85, R130, R149 ;  /* 0x0000009582557220 */ /* 0x000fe20000410000 */
[----:B------:R-:W-:Y:S01]  /*d6f0*/  LEA.HI.SX32 R96, R96, R129, 0x1d ;  /* 0x0000008160607211 */ /* 0x000fe200078feaff */
[----:B------:R-:W-:-:S02]  /*d700*/  FMUL.FTZ R84, R130, R89 ;  /* 0x0000005982547220 */ /* 0x000fc40000410000 */
[----:B------:R-:W-:Y:S02]  /*d710*/  FMUL.FTZ R91, R130, R135 ;  /* 0x00000087825b7220 */ /* 0x000fe40000410000 */
[----:B------:R-:W-:Y:S02]  /*d720*/  FADD.FTZ R165, -R132, R110 ;  /* 0x0000006e84a57221 */ /* 0x000fe40000010100 */
[C---:B------:R-:W-:Y:S02]  /*d730*/  FMUL.FTZ R99, R130.reuse, R137 ;  /* 0x0000008982637220 */ /* 0x040fe40000410000 */
[C---:B------:R-:W-:Y:S02]  /*d740*/  FMUL.FTZ R90, R130.reuse, R93 ;  /* 0x0000005d825a7220 */ /* 0x040fe40000410000 */
[C---:B------:R-:W-:Y:S02]  /*d750*/  FMUL.FTZ R153, R130.reuse, R153 ;  /* 0x0000009982997220 */ /* 0x040fe40000410000 */
[----:B------:R-:W-:-:S02]  /*d760*/  FMUL.FTZ R110, R130, R101 ;  /* 0x00000065826e7220 */ /* 0x000fc40000410000 */
[C---:B------:R-:W-:Y:S02]  /*d770*/  FADD.FTZ R95, -R132.reuse, R95 ;  /* 0x0000005f845f7221 */ /* 0x040fe40000010100 */
[----:B------:R-:W-:Y:S02]  /*d780*/  FADD.FTZ R97, -R132, R97 ;  /* 0x0000006184617221 */ /* 0x000fe40000010100 */
[----:B------:R-:W-:Y:S02]  /*d790*/  FFMA.FTZ R102, R44, R85, R12 ;  /* 0x000000552c667223 */ /* 0x000fe4000001000c */
[----:B------:R-:W-:Y:S02]  /*d7a0*/  FFMA.FTZ R105, R45, R84, R13 ;  /* 0x000000542d697223 */ /* 0x000fe4000001000d */
[C---:B------:R-:W-:Y:S02]  /*d7b0*/  FADD.FTZ R133, -R132.reuse, R98 ;  /* 0x0000006284857221 */ /* 0x040fe40000010100 */
[----:B------:R-:W-:-:S02]  /*d7c0*/  FADD.FTZ R161, -R132, R106 ;  /* 0x0000006a84a17221 */ /* 0x000fc40000010100 */
[----:B------:R-:W-:Y:S02]  /*d7d0*/  FADD.FTZ R107, -R132, R107 ;  /* 0x0000006b846b7221 */ /* 0x000fe40000010100 */
[----:B------:R-:W-:Y:S02]  /*d7e0*/  FFMA.FTZ R85, R46, R91, R14 ;  /* 0x0000005b2e557223 */ /* 0x000fe4000001000e */
[----:B------:R-:W-:Y:S02]  /*d7f0*/  FFMA.FTZ R84, R47, R86, R15 ;  /* 0x000000562f547223 */ /* 0x000fe4000001000f */
[C---:B------:R-:W-:Y:S02]  /*d800*/  FADD.FTZ R163, -R132.reuse, R108 ;  /* 0x0000006c84a37221 */ /* 0x040fe40000010100 */
[----:B------:R-:W-:Y:S01]  /*d810*/  FADD.FTZ R109, -R132, R109 ;  /* 0x0000006d846d7221 */ /* 0x000fe20000010100 */
[----:B------:R-:W-:Y:S01]  /*d820*/  F2FP.BF16.PACK_AB R85, R84, R85 ;  /* 0x000000555455723e */ /* 0x000fe200000010ff */
[----:B------:R-:W-:Y:S01]  /*d830*/  FFMA.FTZ R86, R48, R99, R16 ;  /* 0x0000006330567223 */ /* 0x000fe20000010010 */
[----:B------:R-:W-:Y:S01]  /*d840*/  F2FP.BF16.PACK_AB R84, R105, R102 ;  /* 0x000000666954723e */ /* 0x000fe200000010ff */
[----:B------:R-:W-:Y:S01]  /*d850*/  FFMA.FTZ R91, R49, R90, R17 ;  /* 0x0000005a315b7223 */ /* 0x000fe20000010011 */
[----:B------:R-:W-:Y:S01]  /*d860*/  IADD3 R102, R96, 0x60, RZ ;  /* 0x0000006060667810 */ /* 0x000fe20007ffe0ff */
[----:B------:R-:W-:-:S02]  /*d870*/  FFMA.FTZ R90, R56, R153, R24 ;  /* 0x00000099385a7223 */ /* 0x000fc40000010018 */
[----:B------:R-:W-:Y:S01]  /*d880*/  FFMA.FTZ R99, R57, R110, R25 ;  /* 0x0000006e39637223 */ /* 0x000fe20000010019 */
[----:B------:R-:W-:Y:S01]  /*d890*/  F2FP.BF16.PACK_AB R86, R91, R86 ;  /* 0x000000565b56723e */ /* 0x000fe200000010ff */
[----:B------:R-:W-:Y:S02]  /*d8a0*/  FADD.FTZ R103, -R132, R103 ;  /* 0x0000006784677221 */ /* 0x000fe40000010100 */
[C---:B------:R-:W-:Y:S01]  /*d8b0*/  FMUL.FTZ R108, R130.reuse, R95 ;  /* 0x0000005f826c7220 */ /* 0x040fe20000410000 */
[----:B------:R-:W-:Y:S01]  /*d8c0*/  F2FP.BF16.PACK_AB R90, R99, R90 ;  /* 0x0000005a635a723e */ /* 0x000fe200000010ff */
[C---:B------:R-:W-:Y:S02]  /*d8d0*/  FMUL.FTZ R93, R130.reuse, R141 ;  /* 0x0000008d825d7220 */ /* 0x040fe40000410000 */
[C---:B------:R-:W-:Y:S02]  /*d8e0*/  FMUL.FTZ R88, R130.reuse, R97 ;  /* 0x0000006182587220 */ /* 0x040fe40000410000 */
[----:B------:R-:W-:-:S02]  /*d8f0*/  FMUL.FTZ R89, R130, R133 ;  /* 0x0000008582597220 */ /* 0x000fc40000410000 */
[C---:B------:R-:W-:Y:S02]  /*d900*/  FMUL.FTZ R95, R130.reuse, R161 ;  /* 0x000000a1825f7220 */ /* 0x040fe40000410000 */
[----:B------:R-:W-:Y:S02]  /*d910*/  FMUL.FTZ R98, R130, R107 ;  /* 0x0000006b82627220 */ /* 0x000fe40000410000 */
[----:B------:R-:W-:Y:S02]  /*d920*/  FADD.FTZ R151, -R132, R80 ;  /* 0x0000005084977221 */ /* 0x000fe40000010100 */
[C---:B------:R-:W-:Y:S02]  /*d930*/  FMUL.FTZ R101, R130.reuse, R163 ;  /* 0x000000a382657220 */ /* 0x040fe40000410000 */
[C---:B------:R-:W-:Y:S02]  /*d940*/  FMUL.FTZ R100, R130.reuse, R109 ;  /* 0x0000006d82647220 */ /* 0x040fe40000410000 */
[----:B------:R-:W-:-:S02]  /*d950*/  FMUL.FTZ R128, R130, R103 ;  /* 0x0000006782807220 */ /* 0x000fc40000410000 */
[----:B------:R-:W-:Y:S02]  /*d960*/  FFMA.FTZ R93, R52, R93, R20 ;  /* 0x0000005d345d7223 */ /* 0x000fe40000010014 */
[----:B------:R-:W-:Y:S02]  /*d970*/  FFMA.FTZ R88, R53, R88, R21 ;  /* 0x0000005835587223 */ /* 0x000fe40000010015 */
[----:B------:R-:W-:Y:S02]  /*d980*/  FADD.FTZ R111, -R132, R111 ;  /* 0x0000006f846f7221 */ /* 0x000fe40000010100 */
[----:B------:R-:W-:Y:S01]  /*d990*/  FMUL.FTZ R97, R130, R157 ;  /* 0x0000009d82617220 */ /* 0x000fe20000410000 */
[----:B------:R-:W-:Y:S01]  /*d9a0*/  F2FP.BF16.PACK_AB R88, R88, R93 ;  /* 0x0000005d5858723e */ /* 0x000fe200000010ff */
[C---:B------:R-:W-:Y:S02]  /*d9b0*/  FMUL.FTZ R92, R130.reuse, R159 ;  /* 0x0000009f825c7220 */ /* 0x040fe40000410000 */
[----:B------:R-:W-:-:S02]  /*d9c0*/  FMUL.FTZ R103, R130, R165 ;  /* 0x000000a582677220 */ /* 0x000fc40000410000 */
[----:B------:R-:W-:Y:S02]  /*d9d0*/  FFMA.FTZ R89, R54, R89, R22 ;  /* 0x0000005936597223 */ /* 0x000fe40000010016 */
[----:B------:R-:W-:Y:S02]  /*d9e0*/  FFMA.FTZ R94, R55, R94, R23 ;  /* 0x0000005e375e7223 */ /* 0x000fe40000010017 */
[----:B------:R-:W-:Y:S02]  /*d9f0*/  FFMA.FTZ R99, R62, R95, R30 ;  /* 0x0000005f3e637223 */ /* 0x000fe4000001001e */
[----:B------:R-:W-:Y:S01]  /*da00*/  FFMA.FTZ R98, R63, R98, R31 ;  /* 0x000000623f627223 */ /* 0x000fe2000001001f */
[----:B------:R-:W-:Y:S01]  /*da10*/  F2FP.BF16.PACK_AB R89, R94, R89 ;  /* 0x000000595e59723e */ /* 0x000fe200000010ff */
[C---:B------:R-:W-:Y:S02]  /*da20*/  FMUL.FTZ R151, R130.reuse, R151 ;  /* 0x0000009782977220 */ /* 0x040fe40000410000 */
[----:B------:R-:W-:Y:S01]  /*da30*/  FMUL.FTZ R106, R130, R147 ;  /* 0x00000093826a7220 */ /* 0x000fe20000410000 */
[----:B------:R-:W-:Y:S01]  /*da40*/  F2FP.BF16.PACK_AB R93, R98, R99 ;  /* 0x00000063625d723e */ /* 0x000fe200000010ff */
[----:B------:R-:W-:Y:S01]  /*da50*/  FFMA.FTZ R101, R64, R101, R32 ;  /* 0x0000006540657223 */ /* 0x000fe20000010020 */
[----:B------:R-:W-:Y:S01]  /*da60*/  IADD3 R98, R96, 0x20, RZ ;  /* 0x0000002060627810 */ /* 0x000fe20007ffe0ff */
[----:B------:R-:W-:-:S02]  /*da70*/  FFMA.FTZ R100, R65, R100, R33 ;  /* 0x0000006441647223 */ /* 0x000fc40000010021 */
[C---:B------:R-:W-:Y:S02]  /*da80*/  FMUL.FTZ R139, R130.reuse, R139 ;  /* 0x0000008b828b7220 */ /* 0x040fe40000410000 */
[----:B------:R-:W-:Y:S01]  /*da90*/  FMUL.FTZ R155, R130, R155 ;  /* 0x0000009b829b7220 */ /* 0x000fe20000410000 */
[----:B------:R-:W-:Y:S01]  /*daa0*/  F2FP.BF16.PACK_AB R94, R100, R101 ;  /* 0x00000065645e723e */ /* 0x000fe200000010ff */
[----:B------:R-:W-:Y:S01]  /*dab0*/  FMUL.FTZ R130, R130, R111 ;  /* 0x0000006f82827220 */ /* 0x000fe20000410000 */
[----:B------:R-:W-:Y:S01]  /*dac0*/  IADD3 R100, R96, 0x40, RZ ;  /* 0x0000004060647810 */ /* 0x000fe20007ffe0ff */
[----:B------:R-:W-:Y:S01]  /*dad0*/  FFMA.FTZ R95, R66, R103, R34 ;  /* 0x00000067425f7223 */ /* 0x000fe20000010022 */
[----:B------:R-:W-:Y:S01]  /*dae0*/  MOV R103, 0x10 ;  /* 0x0000001000677802 */ /* 0x000fe20000000f00 */
[----:B------:R-:W-:Y:S02]  /*daf0*/  FFMA.FTZ R97, R60, R97, R28 ;  /* 0x000000613c617223 */ /* 0x000fe4000001001c */
[----:B------:R-:W-:-:S02]  /*db00*/  FFMA.FTZ R92, R61, R92, R29 ;  /* 0x0000005c3d5c7223 */ /* 0x000fc4000001001d */
[----:B------:R-:W-:Y:S02]  /*db10*/  FFMA.FTZ R80, R36, R151, R4 ;  /* 0x0000009724507223 */ /* 0x000fe40000010004 */
        /* <DEDUP_REMOVED lines=20> */
.L_x_13477:
[----:B--2---:R-:W-:Y:S05]  /*dc60*/  BSYNC B1 ;  /* 0x0000000000017941 */ /* 0x004fea0003800000 */
.L_x_13476:
[----:B-1----:R-:W-:-:S04]  /*dc70*/  IMAD.MOV.U32 R81, RZ, RZ, c[0x0][0x160] ;  /* 0x00005800ff517624 */ /* 0x002fc800078e00ff */
[----:B------:R-:W-:-:S05]  /*dc80*/  IMAD R0, R81, 0x4, R0 ;  /* 0x0000000451007824 */ /* 0x000fca00078e0200 */
[----:B------:R-:W-:-:S13]  /*dc90*/  ISETP.GE.AND P0, PT, R0, c[0x0][0x164], PT ;  /* 0x0000590000007a0c */ /* 0x000fda0003f06270 */
[----:B0-----:R-:W-:Y:S01]  /*dca0*/  @P0 CALL.REL.NOINC `(.L_x_13478) ;  /* 0x0000001000000944 */ /* 0x001fe20003c00000 */
[----:B------:R-:W-:Y:S05]  /*dcb0*/  BRA `(.L_x_13479) ;  /* 0xffff2b8000007947 */ /* 0x000fea000383ffff */
.L_x_13478:
[----:B------:R-:W-:Y:S05]  /*dcc0*/  BSYNC B0 ;  /* 0x0000000000007941 */ /* 0x000fea0003800000 */
.L_x_13177:
[----:B------:R-:W-:Y:S05]  /*dcd0*/  EXIT ;  /* 0x000000000000794d */ /* 0x000fea0003800000 */
.L_x_13474:
[----:B------:R-:W-:Y:S01]  /*dce0*/  HFMA2.MMA R130, -RZ, RZ, 0, 1.847743988037109375e-06 ;  /* 0x0000001fff827435 */ /* 0x000fe200000001ff */
[----:B------:R-:W-:Y:S01]  /*dcf0*/  IMAD.MOV.U32 R135, RZ, RZ, 0x1 ;  /* 0x00000001ff877424 */ /* 0x000fe200078e00ff */
[----:B------:R-:W-:Y:S01]  /*dd00*/  MOV R132, 0xdd30 ;  /* 0x0000dd3000847802 */ /* 0x000fe20000000f00 */
[----:B------:R-:W-:-:S03]  /*dd10*/  IMAD.MOV.U32 R137, RZ, RZ, -0x1 ;  /* 0xffffffffff897424 */ /* 0x000fc600078e00ff */
[----:B------:R-:W-:Y:S05]  /*dd20*/  CALL.REL.NOINC `($__internal_75_$__cuda_sm70_shflsync_bfly_p) ;  /* 0x0000079000007944 */ /* 0x000fea0003c00000 */
[----:B01----:R-:W-:Y:S05]  /*dd30*/  BRA `(.L_x_13480) ;  /* 0xfffff0a000007947 */ /* 0x003fea000383ffff */
.L_x_13475:
[----:B------:R-:W-:Y:S01]  /*dd40*/  IMAD.MOV.U32 R135, RZ, RZ, 0x2 ;  /* 0x00000002ff877424 */ /* 0x000fe200078e00ff */
[----:B------:R-:W-:Y:S01]  /*dd50*/  MOV R137, 0xffffffff ;  /* 0xffffffff00897802 */ /* 0x000fe20000000f00 */
[----:B------:R-:W-:Y:S01]  /*dd60*/  IMAD.MOV.U32 R130, RZ, RZ, 0x1f ;  /* 0x0000001fff827424 */ /* 0x000fe200078e00ff */
[----:B------:R-:W-:Y:S02]  /*dd70*/  MOV R132, 0xdd90 ;  /* 0x0000dd9000847802 */ /* 0x000fe40000000f00 */
[----:B------:R-:W-:Y:S05]  /*dd80*/  CALL.REL.NOINC `($__internal_75_$__cuda_sm70_shflsync_bfly_p) ;  /* 0x0000073000007944 */ /* 0x000fea0003c00000 */
[----:B01----:R-:W-:Y:S01]  /*dd90*/  FADD.FTZ R136, R136, R130 ;  /* 0x0000008288887221 */ /* 0x003fe20000010000 */
[----:B------:R-:W-:Y:S01]  /*dda0*/  MOV R132, 0xddf0 ;  /* 0x0000ddf000847802 */ /* 0x000fe20000000f00 */
[----:B------:R-:W-:Y:S02]  /*ddb0*/  IMAD.MOV.U32 R135, RZ, RZ, 0x4 ;  /* 0x00000004ff877424 */ /* 0x000fe400078e00ff */
[----:B------:R-:W-:-:S02]  /*ddc0*/  IMAD.MOV.U32 R130, RZ, RZ, 0x1f ;  /* 0x0000001fff827424 */ /* 0x000fc400078e00ff */
[----:B------:R-:W-:Y:S02]  /*ddd0*/  IMAD.MOV.U32 R137, RZ, RZ, -0x1 ;  /* 0xffffffffff897424 */ /* 0x000fe400078e00ff */
[----:B------:R-:W-:Y:S05]  /*dde0*/  CALL.REL.NOINC `($__internal_75_$__cuda_sm70_shflsync_bfly_p) ;  /* 0x000006d000007944 */ /* 0x000fea0003c00000 */
[----:B0-----:R-:W-:Y:S01]  /*ddf0*/  HFMA2.MMA R135, -RZ, RZ, 0, 4.76837158203125e-07 ;  /* 0x00000008ff877435 */ /* 0x001fe200000001ff */
[----:B-1----:R-:W-:Y:S01]  /*de00*/  FADD.FTZ R136, R136, R130 ;  /* 0x0000008288887221 */ /* 0x002fe20000010000 */
[----:B------:R-:W-:Y:S01]  /*de10*/  MOV R132, 0xde50 ;  /* 0x0000de5000847802 */ /* 0x000fe20000000f00 */
[----:B------:R-:W-:Y:S02]  /*de20*/  IMAD.MOV.U32 R130, RZ, RZ, 0x1f ;  /* 0x0000001fff827424 */ /* 0x000fe400078e00ff */
[----:B------:R-:W-:Y:S02]  /*de30*/  IMAD.MOV.U32 R137, RZ, RZ, -0x1 ;  /* 0xffffffffff897424 */ /* 0x000fe400078e00ff */
[----:B------:R-:W-:Y:S05]  /*de40*/  CALL.REL.NOINC `($__internal_75_$__cuda_sm70_shflsync_bfly_p) ;  /* 0x0000067000007944 */ /* 0x000fea0003c00000 */
[----:B01----:R-:W-:Y:S01]  /*de50*/  FADD.FTZ R136, R136, R130 ;  /* 0x0000008288887221 */ /* 0x003fe20000010000 */
[----:B------:R-:W-:Y:S01]  /*de60*/  MOV R130, 0x1f ;  /* 0x0000001f00827802 */ /* 0x000fe20000000f00 */
[----:B------:R-:W-:Y:S01]  /*de70*/  IMAD.MOV.U32 R135, RZ, RZ, 0x10 ;  /* 0x00000010ff877424 */ /* 0x000fe200078e00ff */
[----:B------:R-:W-:Y:S01]  /*de80*/  MOV R132, 0xdeb0 ;  /* 0x0000deb000847802 */ /* 0x000fe20000000f00 */
[----:B------:R-:W-:Y:S02]  /*de90*/  IMAD.MOV.U32 R137, RZ, RZ, -0x1 ;  /* 0xffffffffff897424 */ /* 0x000fe400078e00ff */
[----:B------:R-:W-:Y:S05]  /*dea0*/  CALL.REL.NOINC `($__internal_75_$__cuda_sm70_shflsync_bfly_p) ;  /* 0x0000061000007944 */ /* 0x000fea0003c00000 */
[----:B-1----:R-:W-:Y:S01]  /*deb0*/  FADD.FTZ R130, R136, R130 ;  /* 0x0000008288827221 */ /* 0x002fe20000010000 */
[----:B0-----:R-:W-:-:S02]  /*dec0*/  MOV R137, 0xffffffff ;  /* 0xffffffff00897802 */ /* 0x001fc40000000f00 */
[----:B------:R-:W-:Y:S01]  /*ded0*/  MOV R132, 0xe320 ;  /* 0x0000e32000847802 */ /* 0x000fe20000000f00 */
        /* <DEDUP_REMOVED lines=64> */
[----:B------:R-:W-:Y:S02]  /*e2e0*/  IMAD.MOV.U32 R135, RZ, RZ, 0x1 ;  /* 0x00000001ff877424 */ /* 0x000fe400078e00ff */
[----:B------:R-:W-:Y:S02]  /*e2f0*/  FFMA.FTZ R136, R133, R133, R130 ;  /* 0x0000008585887223 */ /* 0x000fe40000010082 */
[----:B------:R-:W-:-:S02]  /*e300*/  IMAD.MOV.U32 R130, RZ, RZ, 0x1f ;  /* 0x0000001fff827424 */ /* 0x000fc400078e00ff */
[----:B------:R-:W-:Y:S05]  /*e310*/  CALL.REL.NOINC `($__internal_75_$__cuda_sm70_shflsync_bfly_p) ;  /* 0x000001a000007944 */ /* 0x000fea0003c00000 */
[----:B01----:R-:W-:Y:S01]  /*e320*/  FADD.FTZ R136, R136, R130 ;  /* 0x0000008288887221 */ /* 0x003fe20000010000 */
[----:B------:R-:W-:Y:S01]  /*e330*/  MOV R132, 0xe380 ;  /* 0x0000e38000847802 */ /* 0x000fe20000000f00 */
[----:B------:R-:W-:-:S02]  /*e340*/  IMAD.MOV.U32 R135, RZ, RZ, 0x2 ;  /* 0x00000002ff877424 */ /* 0x000fc400078e00ff */
[----:B------:R-:W-:Y:S02]  /*e350*/  IMAD.MOV.U32 R130, RZ, RZ, 0x1f ;  /* 0x0000001fff827424 */ /* 0x000fe400078e00ff */
[----:B------:R-:W-:Y:S02]  /*e360*/  IMAD.MOV.U32 R137, RZ, RZ, -0x1 ;  /* 0xffffffffff897424 */ /* 0x000fe400078e00ff */
[----:B------:R-:W-:Y:S05]  /*e370*/  CALL.REL.NOINC `($__internal_75_$__cuda_sm70_shflsync_bfly_p) ;  /* 0x0000014000007944 */ /* 0x000fea0003c00000 */
[----:B0-----:R-:W-:Y:S01]  /*e380*/  HFMA2.MMA R135, -RZ, RZ, 0, 2.384185791015625e-07 ;  /* 0x00000004ff877435 */ /* 0x001fe200000001ff */
        /* <DEDUP_REMOVED lines=9> */
[----:B------:R-:W-:-:S02]  /*e420*/  IMAD.MOV.U32 R137, RZ, RZ, -0x1 ;  /* 0xffffffffff897424 */ /* 0x000fc400078e00ff */
[----:B------:R-:W-:Y:S05]  /*e430*/  CALL.REL.NOINC `($__internal_75_$__cuda_sm70_shflsync_bfly_p) ;  /* 0x0000008000007944 */ /* 0x000fea0003c00000 */
[----:B0-----:R-:W-:Y:S01]  /*e440*/  HFMA2.MMA R135, -RZ, RZ, 0, 9.5367431640625e-07 ;  /* 0x00000010ff877435 */ /* 0x001fe200000001ff */
[----:B-1----:R-:W-:Y:S01]  /*e450*/  FADD.FTZ R136, R136, R130 ;  /* 0x0000008288887221 */ /* 0x002fe20000010000 */
[----:B------:R-:W-:Y:S01]  /*e460*/  MOV R132, 0xe4a0 ;  /* 0x0000e4a000847802 */ /* 0x000fe20000000f00 */
[----:B------:R-:W-:-:S02]  /*e470*/  IMAD.MOV.U32 R130, RZ, RZ, 0x1f ;  /* 0x0000001fff827424 */ /* 0x000fc400078e00ff */
[----:B------:R-:W-:Y:S02]  /*e480*/  IMAD.MOV.U32 R137, RZ, RZ, -0x1 ;  /* 0xffffffffff897424 */ /* 0x000fe400078e00ff */
[----:B------:R-:W-:Y:S05]  /*e490*/  CALL.REL.NOINC `($__internal_75_$__cuda_sm70_shflsync_bfly_p) ;  /* 0x0000002000007944 */ /* 0x000fea0003c00000 */
[----:B01----:R-:W-:Y:S01]  /*e4a0*/  MOV R137, R130 ;  /* 0x0000008200897202 */ /* 0x003fe20000000f00 */
[----:B------:R-:W-:Y:S05]  /*e4b0*/  BRA `(.L_x_13481) ;  /* 0xffffee6000007947 */ /* 0x000fea000383ffff */
        .weak           $__internal_75_$__cuda_sm70_shflsync_bfly_p
        .type           $__internal_75_$__cuda_sm70_shflsync_bfly_p,@function
        .size           $__internal_75_$__cuda_sm70_shflsync_bfly_p,(.L_x_29215 - $__internal_75_$__cuda_sm70_shflsync_bfly_p)
$__internal_75_$__cuda_sm70_shflsync_bfly_p:
[----:B------:R-:W-:Y:S01]  /*e4c0*/  IMAD.MOV.U32 R133, RZ, RZ, 0x0 ;  /* 0x00000000ff857424 */ /* 0x000fe200078e00ff */
[----:B------:R-:W-:Y:S04]  /*e4d0*/  WARPSYNC R137 ;  /* 0x0000008900007348 */ /* 0x000fe80003800000 */
[----:B------:R0:W1:Y:S01]  /*e4e0*/  SHFL.BFLY PT, R130, R136, R135, R130 ;  /* 0x0c00008788827389 */ /* 0x00006200000e0082 */
[----:B------:R-:W-:Y:S05]  /*e4f0*/  RET.REL.NODEC R132 `(_ZN10layer_norm13ln_fwd_kernelINS_13Kernel_traitsIf13__nv_bfloat16fS2_fjLj1024ELj1ELj4ELj1ELj16ENS_18Kernel_traits_baseILj1024EfS2_fS2_fjLj128EEEEELb1ELb0ELb1ELb1EEEvNS_9FwdParamsE) ;  /* 0xffff1b0084007950 */ /* 0x000fea0003c3ffff */
.L_x_13482:
        /* <DEDUP_REMOVED lines=16> */
.L_x_29215:


//--------------------- .text._ZN10layer_norm13ln_fwd_kernelINS_13Kernel_traitsIf13__nv_bfloat16fS2_fjLj1024ELj1ELj4ELj1ELj16ENS_18Kernel_traits_baseILj1024EfS2_fS2_fjLj128EEEEELb1ELb1ELb0ELb0EEEvNS_9FwdParamsE --------------------------
	.section	.text._ZN10layer_norm13ln_fwd_kernelINS_13Kernel_traitsIf13__nv_bfloat16fS2_fjLj1024ELj1ELj4ELj1ELj16ENS_18Kernel_traits_baseILj1024EfS2_fS2_fjLj128EEEEELb1ELb1ELb0ELb0EEEvNS_9FwdParamsE,"ax",@progbits
	.sectioninfo	@"SHI_REGISTERS=168"
	.align	128
        .global         _ZN10layer_norm13ln_fwd_kernelINS_13Kernel_traitsIf13__nv_bfloat16fS2_fjLj1024ELj1ELj4ELj1ELj16ENS_18Kernel_traits_baseILj1024EfS2_fS2_fjLj128EEEEELb1ELb1ELb0ELb0EEEvNS_9FwdParamsE
        .type           _ZN10layer_norm13ln_fwd_kernelINS_13Kernel_traitsIf13__nv_bfloat16fS2_fjLj1024ELj1ELj4ELj1ELj16ENS_18Kernel_traits_baseILj1024EfS2_fS2_fjLj128EEEEELb1ELb1ELb0ELb0EEEvNS_9FwdParamsE,@function
        .size           _ZN10layer_norm13ln_fwd_kernelINS_13Kernel_traitsIf13__nv_bfloat16fS2_fjLj1024ELj1ELj4ELj1ELj16ENS_18Kernel_traits_baseILj1024EfS2_fS2_fjLj128EEEEELb1ELb1ELb0ELb0EEEvNS_9FwdParamsE,(.L_x_29216 - _ZN10layer_norm13ln_fwd_kernelINS_13Kernel_traitsIf13__nv_bfloat16fS2_fjLj1024ELj1ELj4ELj1ELj16ENS_18Kernel_traits_baseILj1024EfS2_fS2_fjLj128EEEEELb1ELb1ELb0ELb0EEEvNS_9FwdParamsE)
        .other          _ZN10layer_norm13ln_fwd_kernelINS_13Kernel_traitsIf13__nv_bfloat16fS2_fjLj1024ELj1ELj4ELj1ELj16ENS_18Kernel_traits_baseILj1024EfS2_fS2_fjLj128EEEEELb1ELb1ELb0ELb0EEEvNS_9FwdParamsE,@"STO_CUDA_ENTRY STV_DEFAULT"
_ZN10layer_norm13ln_fwd_kernelINS_13Kernel_traitsIf13__nv_bfloat16fS2_fjLj1024ELj1ELj4ELj1ELj16ENS_18Kernel_traits_baseILj1024EfS2_fS2_fjLj128EEEEELb1ELb1ELb0ELb0EEEvNS_9FwdParamsE:
.text._ZN10layer_norm13ln_fwd_kernelINS_13Kernel_traitsIf13__nv_bfloat16fS2_fjLj1024ELj1ELj4ELj1ELj16ENS_18Kernel_traits_baseILj1024EfS2_fS2_fjLj128EEEEELb1ELb1ELb0ELb0EEEvNS_9FwdParamsE:
        /* <DEDUP_REMOVED lines=9> */
[----:B------:R-:W2:Y:S04]  /*0090*/  @P0 LDG.E.64 R2, [R2.64] ;  /* 0x0000000602020981 */ /* 0x000ea8000c1e1b00 */
        /* <DEDUP_REMOVED lines=9> */
[----:B--2---:R-:W0:Y:S01]  /*0130*/  @P0 R2UR UR4, R2 ;  /* 0x00000000020403c2 */ /* 0x004e2200000e0000 */
[----:B---3--:R-:W-:-:S07]  /*0140*/  @P0 IADD3 R4, P1, R6, c[0x0][0x240], RZ ;  /* 0x0000900006040a10 */ /* 0x008fce0007f3e0ff */
[----:B------:R1:W2:Y:S01]  /*0150*/  @P0 R2UR UR5, R3 ;  /* 0x00000000030503c2 */ /* 0x0002a200000e0000 */
[----:B------:R-:W-:-:S05]  /*0160*/  @P0 IMAD.X R5, RZ, RZ, R7, P1 ;  /* 0x000000ffff050224 */ /* 0x000fca00008e0607 */
[--C-:B------:R-:W-:Y:S02]  /*0170*/  SHF.R.U64 R149, R4, 0x2, R5.reuse ;  /* 0x0000000204957819 */ /* 0x100fe40000001205 */
[----:B------:R-:W-:Y:S02]  /*0180*/  SHF.R.U32.HI R7, RZ, 0x2, R5 ;  /* 0x00000002ff077819 */ /* 0x000fe40000011605 */
[----:B------:R-:W-:Y:S01]  /*0190*/  LOP3.LUT R5, R106, 0x1f, RZ, 0x3c, !PT ;  /* 0x0000001f6a057812 */ /* 0x000fe200078e3cff */
        /* <DEDUP_REMOVED lines=34> */
[C---:B------:R-:W-:Y:S01]  /*03c0*/  ISETP.GE.U32.AND P4, PT, R6.reuse, 0x60, PT ;  /* 0x000000600600780c */ /* 0x040fe20003f86070 */
        /* <DEDUP_REMOVED lines=48> */
.L_x_13484:
[----:B------:R-:W-:Y:S05]  /*06d0*/  BSYNC B0 ;  /* 0x0000000000007941 */ /* 0x000fea0003800000 */
.L_x_13483:
[----:B------:R-:W-:Y:S01]  /*06e0*/  BSSY B0, `(.L_x_13485) ;  /* 0x0000015000007945 */ /* 0x000fe20003800000 */
[----:B------:R-:W-:Y:S05]  /*06f0*/  @!P5 BRA `(.L_x_13486) ;  /* 0x000001300000d947 */ /* 0x000fea0003800000 */
[----:B------:R-:W-:Y:S01]  /*0700*/  ISETP.NE.U32.AND P0, PT, RZ, c[0x0][0x218], PT ;  /* 0x00008600ff007a0c */ /* 0x000fe20003f05070 */
[----:B------:R-:W-:Y:S01]  /*0710*/  IMAD.MOV.U32 R61, RZ, RZ, 0x20 ;  /* 0x00000020ff3d7424 */ /* 0x000fe200078e00ff */
[C---:B------:R-:W-:Y:S01]  /*0720*/  LEA R58, P2, R106.reuse, c[0x0][0x1c8], 0x5 ;  /* 0x000072006a3a7a11 */ /* 0x040fe200078428ff */
[----:B0-----:R-:W-:Y:S01]  /*0730*/  CS2R R34, SRZ ;  /* 0x0000000000227805 */ /* 0x001fe2000001ff00 */
        /* <DEDUP_REMOVED lines=15> */
.L_x_13486:
[----:B------:R-:W-:Y:S05]  /*0830*/  BSYNC B0 ;  /* 0x0000000000007941 */ /* 0x000fea0003800000 */
.L_x_13485:
        /* <DEDUP_REMOVED lines=21> */
.L_x_13488:
[----:B------:R-:W-:Y:S05]  /*0990*/  BSYNC B0 ;  /* 0x0000000000007941 */ /* 0x000fea0003800000 */
.L_x_13487:
[----:B------:R-:W-:Y:S01]  /*09a0*/  BSSY B0, `(.L_x_13489) ;  /* 0x0000014000007945 */ /* 0x000fe20003800000 */
[----:B------:R-:W-:Y:S05]  /*09b0*/  @!P3 BRA `(.L_x_13490) ;  /* 0x000001200000b947 */ /* 0x000fea0003800000 */
[----:B------:R-:W-:Y:S01]  /*09c0*/  ISETP.NE.U32.AND P0, PT, RZ, c[0x0][0x218], PT ;  /* 0x00008600ff007a0c */ /* 0x000fe20003f05070 */
[----:B------:R-:W-:Y:S01]  /*09d0*/  HFMA2.MMA R107, -RZ, RZ, 0, 1.9073486328125e-06 ;  /* 0x00000020ff6b7435 */ /* 0x000fe200000001ff */
[C---:B------:R-:W-:Y:S01]  /*09e0*/  LEA R110, P2, R106.reuse, c[0x0][0x1c8], 0x5 ;  /* 0x000072006a6e7a11 */ /* 0x040fe200078428ff */
[----:B0-----:R-:W-:Y:S01]  /*09f0*/  CS2R R82, SRZ ;  /* 0x0000000000527805 */ /* 0x001fe2000001ff00 */
[----:B------:R-:W-:Y:S01]  /*0a00*/  ISETP.NE.AND.EX P0, PT, RZ, c[0x0][0x21c], PT, P0 ;  /* 0x00008700ff007a0c */ /* 0x000fe20003f05300 */
[----:B------:R-:W-:Y:S01]  /*0a10*/  CS2R R80, SRZ ;  /* 0x0000000000507805 */ /* 0x000fe2000001ff00 */
[----:B------:R-:W-:Y:S01]  /*0a20*/  CS2R R86, SRZ ;  /* 0x0000000000567805 */ /* 0x000fe2000001ff00 */
[----:B------:R-:W-:Y:S01]  /*0a30*/  CS2R R84, SRZ ;  /* 0x0000000000547805 */ /* 0x000fe2000001ff00 */
[----:B------:R-:W-:-:S05]  /*0a40*/  LEA.HI.X R111, R106, c[0x0][0x1cc], RZ, 0x5, P2 ;  /* 0x000073006a6f7a11 */ /* 0x000fca00010f2cff */
[----:B------:R0:W5:Y:S04]  /*0a50*/  LDG.E.128 R96, [R110.64] ;  /* 0x000000066e607981 */ /* 0x000168000c1e1d00 */
[C---:B------:R-:W-:Y:S01]  /*0a60*/  @P0 LEA R108, P1, R106.reuse, c[0x0][0x218], 0x5 ;  /* 0x000086006a6c0a11 */ /* 0x040fe200078228ff */
[----:B------:R0:W5:Y:S03]  /*0a70*/  LDG.E.128 R100, [R110.64+0x10] ;  /* 0x000010066e647981 */ /* 0x000166000c1e1d00 */
[C---:B------:R-:W-:Y:S01]  /*0a80*/  @P0 LEA.HI.X R109, R106.reuse, c[0x0][0x21c], RZ, 0x5, P1 ;  /* 0x000087006a6d0a11 */ /* 0x040fe200008f2cff */
[----:B------:R-:W-:-:S04]  /*0a90*/  IMAD.WIDE.U32 R106, R106, R107, c[0x0][0x1b0] ;  /* 0x00006c006a6a7625 */ /* 0x000fc800078e006b */
[----:B------:R0:W5:Y:S04]  /*0aa0*/  @P0 LDG.E.128 R80, [R108.64] ;  /* 0x000000066c500981 */ /* 0x000168000c1e1d00 */
[----:B------:R0:W5:Y:S04]  /*0ab0*/  @P0 LDG.E.128 R84, [R108.64+0x10] ;  /* 0x000010066c540981 */ /* 0x000168000c1e1d00 */
[----:B------:R0:W5:Y:S04]  /*0ac0*/  LDG.E.128 R88, [R106.64] ;  /* 0x000000066a587981 */ /* 0x000168000c1e1d00 */
[----:B------:R0:W5:Y:S02]  /*0ad0*/  LDG.E.128 R92, [R106.64+0x10] ;  /* 0x000010066a5c7981 */ /* 0x000164000c1e1d00 */
.L_x_13490:
[----:B------:R-:W-:Y:S05]  /*0ae0*/  BSYNC B0 ;  /* 0x0000000000007941 */ /* 0x000fea0003800000 */
.L_x_13489:
[----:B------:R-:W-:Y:S02]  /*0af0*/  ISETP.GE.AND P0, PT, R152, c[0x0][0x164], PT ;  /* 0x0000590098007a0c */ /* 0x000fe40003f06270 */
[----:B------:R-:W-:-:S02]  /*0b00*/  LOP3.LUT R113, R113, UR23, R104, 0x96, !PT ;  /* 0x0000001771717c12 */ /* 0x000fc4000f8e9668 */
[----:B------:R-:W-:-:S09]  /*0b10*/  LOP3.LUT R150, R5, UR24, R2, 0x96, !PT ;  /* 0x0000001805967c12 */ /* 0x000fd2000f8e9602 */
[----:B------:R-:W-:Y:S05]  /*0b20*/  @P0 EXIT ;  /* 0x000000000000094d */ /* 0x000fea0003800000 */
[----:B------:R-:W-:Y:S01]  /*0b30*/  IMAD R5, R112, -0x326172a9, RZ ;  /* 0xcd9e8d5770057824 */ /* 0x000fe200078e02ff */
        /* <DEDUP_REMOVED lines=11> */
.L_x_13735:
[----:B------:R-:W-:Y:S02]  /*0bf0*/  ISETP.NE.U32.AND P0, PT, RZ, c[0x0][0x1c0], PT ;  /* 0x00007000ff007a0c */ /* 0x000fe40003f05070 */
[----:B------:R-:W-:Y:S02]  /*0c00*/  ISETP.NE.AND P1, PT, R156, RZ, PT ;  /* 0x000000ff9c00720c */ /* 0x000fe40003f25270 */
[----:B------:R-:W-:-:S13]  /*0c10*/  ISETP.NE.AND.EX P0, PT, RZ, c[0x0][0x1c4], PT, P0 ;  /* 0x00007100ff007a0c */ /* 0x000fda0003f05300 */
[----:B------:R-:W-:-:S04]  /*0c20*/  @P0 IMAD.MOV.U32 R159, RZ, RZ, 0x2 ;  /* 0x00000002ff9f0424 */ /* 0x000fc800078e00ff */
[----:B------:R-:W-:-:S06]  /*0c30*/  @P0 IMAD.WIDE R158, R152, R159, c[0x0][0x1c0] ;  /* 0x00007000989e0625 */ /* 0x000fcc00078e029f */
[----:B------:R-:W2:Y:S01]  /*0c40*/  @P0 LDG.E.U16 R158, [R158.64] ;  /* 0x000000069e9e0981 */ /* 0x000ea2000c1e1500 */
[----:B------:R-:W-:Y:S01]  /*0c50*/  IMAD R0, R152, c[0x0][0x168], RZ ;  /* 0x00005a0098007a24 */ /* 0x000fe200078e02ff */
[----:B------:R-:W-:Y:S02]  /*0c60*/  BSSY B1, `(.L_x_13492) ;  /* 0x00002dc000017945 */ /* 0x000fe40003800000 */
[----:B------:R-:W1:Y:S02]  /*0c70*/  S2R R144, SR_TID.X ;  /* 0x0000000000907919 */ /* 0x000e640000002100 */
[----:B------:R-:W-:-:S04]  /*0c80*/  SHF.R.S32.HI R145, RZ, 0x1f, R0 ;  /* 0x0000001fff917819 */ /* 0x000fc80000011400 */
[----:B------:R-:W-:Y:S01]  /*0c90*/  LEA.HI R147, R145, R0, RZ, 0x3 ;  /* 0x0000000091937211 */ /* 0x000fe200078f18ff */
[----:B------:R-:W-:Y:S01]  /*0ca0*/  IMAD.MOV.U32 R145, RZ, RZ, 0x3f800000 ;  /* 0x3f800000ff917424 */ /* 0x000fe200078e00ff */
[----:B-1----:R-:W-:-:S04]  /*0cb0*/  LOP3.LUT R144, R144, 0x1f, RZ, 0xc0, !PT ;  /* 0x0000001f90907812 */ /* 0x002fc800078ec0ff */
        /* <DEDUP_REMOVED lines=11> */
[----:B0-----:R0:W5:Y:S04]  /*0d70*/  @P0 LDG.E.128 R104, [R112.64] ;  /* 0x0000000670680981 */ /* 0x001168000c1e1d00 */
        /* <DEDUP_REMOVED lines=13> */
.L_x_13495:
[----:B0-----:R-:W-:Y:S02]  /*0e50*/  IMAD.MOV.U32 R157, RZ, RZ, R150 ;  /* 0x000000ffff9d7224 */ /* 0x001fe400078e0096 */
.L_x_13496:
[----:B------:R-:W-:Y:S05]  /*0e60*/  BSYNC B2 ;  /* 0x0000000000027941 */ /* 0x000fea0003800000 */
.L_x_13494:
        /* <DEDUP_REMOVED lines=16> */
.L_x_13500:
[----:B------:R-:W-:Y:S05]  /*0f70*/  BSYNC B3 ;  /* 0x0000000000037941 */ /* 0x000fea0003800000 */
.L_x_13499:
        /* <DEDUP_REMOVED lines=44> */
.L_x_13498:
[----:B------:R-:W-:Y:S05]  /*1240*/  BSYNC B2 ;  /* 0x0000000000027941 */ /* 0x000fea0003800000 */
.L_x_13497:
[----:B------:R-:W0:Y:S01]  /*1250*/  I2F.U32 R113, R157 ;  /* 0x0000009d00717306 */ /* 0x000e220000201000 */
[----:B------:R-:W-:Y:S01]  /*1260*/  HFMA2.MMA R158, -RZ, RZ, 0.1171875, 0 ;  /* 0x2f800000ff9e7435 */ /* 0x000fe200000001ff */
[----:B-----5:R-:W-:Y:S01]  /*1270*/  PRMT R4, RZ, 0x5410, R116 ;  /* 0x00005410ff047816 */ /* 0x020fe20000000074 */
[----:B------:R-:W-:Y:S01]  /*1280*/  BSSY B2, `(.L_x_13501) ;  /* 0x0000017000027945 */ /* 0x000fe20003800000 */
[----:B------:R-:W-:-:S03]  /*1290*/  ISETP.NE.U32.AND P0, PT, RZ, c[0x0][0x180], PT ;  /* 0x00006000ff007a0c */ /* 0x000fc60003f05070 */
[----:B------:R-:W-:Y:S01]  /*12a0*/  FMUL.FTZ R4, R4, R145 ;  /* 0x0000009104047220 */ /* 0x000fe20000410000 */
[----:B------:R-:W-:-:S03]  /*12b0*/  ISETP.NE.AND.EX P0, PT, RZ, c[0x0][0x184], PT, P0 ;  /* 0x00006100ff007a0c */ /* 0x000fc60003f05300 */
[----:B------:R-:W-:Y:S02]  /*12c0*/  FMUL.FTZ R4, R4, c[0x0][0x1e8] ;  /* 0x00007a0004047a20 */ /* 0x000fe40000410000 */
[----:B0-----:R-:W-:-:S05]  /*12d0*/  FFMA.FTZ R113, R113, R158, 1.1641532182693481445e-10 ;  /* 0x2f00000071717423 */ /* 0x001fca000001009e */
[----:B------:R-:W-:-:S04]  /*12e0*/  FSETP.GTU.FTZ.AND P1, PT, R113, c[0x0][0x1e4], PT ;  /* 0x0000790071007a0b */ /* 0x000fc80003f3c000 */
[----:B------:R-:W-:Y:S02]  /*12f0*/  P2R R157, PR, RZ, 0x2 ;  /* 0x00000002ff9d7803 */ /* 0x000fe40000000000 */
[----:B------:R-:W-:Y:S02]  /*1300*/  FSEL R113, R4, RZ, !P1 ;  /* 0x000000ff04717208 */ /* 0x000fe40004800000 */
[C---:B------:R-:W-:Y:S02]  /*1310*/  ISETP.NE.AND P1, PT, R114.reuse, 0x1, PT ;  /* 0x000000017200780c */ /* 0x040fe40003f25270 */
[----:B------:R-:W-:Y:S01]  /*1320*/  IADD3 R4, R114, 0x1, RZ ;  /* 0x0000000172047810 */ /* 0x000fe20007ffe0ff */
        /* <DEDUP_REMOVED lines=11> */
.L_x_13502:
[----:B------:R-:W-:Y:S02]  /*13e0*/  MOV R159, R150 ;  /* 0x00000096009f7202 */ /* 0x000fe40000000f00 */
.L_x_13503:
[----:B------:R-:W-:Y:S05]  /*13f0*/  BSYNC B2 ;  /* 0x0000000000027941 */ /* 0x000fea0003800000 */
.L_x_13501:
        /* <DEDUP_REMOVED lines=16> */
.L_x_13507:
[----:B------:R-:W-:Y:S05]  /*1500*/  BSYNC B3 ;  /* 0x0000000000037941 */ /* 0x000fea0003800000 */
.L_x_13506:
        /* <DEDUP_REMOVED lines=44> */
.L_x_13505:
[----:B------:R-:W-:Y:S05]  /*17d0*/  BSYNC B2 ;  /* 0x0000000000027941 */ /* 0x000fea0003800000 */
.L_x_13504:
        /* <DEDUP_REMOVED lines=22> */
.L_x_13509:
[----:B------:R-:W-:Y:S02]  /*1940*/  IMAD.MOV.U32 R116, RZ, RZ, R150 ;  /* 0x000000ffff747224 */ /* 0x000fe400078e0096 */
.L_x_13510:
[----:B------:R-:W-:Y:S05]  /*1950*/  BSYNC B2 ;  /* 0x0000000000027941 */ /* 0x000fea0003800000 */
.L_x_13508:
        /* <DEDUP_REMOVED lines=16> */
.L_x_13514:
[----:B------:R-:W-:Y:S05]  /*1a60*/  BSYNC B3 ;  /* 0x0000000000037941 */ /* 0x000fea0003800000 */
.L_x_13513:
        /* <DEDUP_REMOVED lines=44> */
.L_x_13512:
[----:B------:R-:W-:Y:S05]  /*1d30*/  BSYNC B2 ;  /* 0x0000000000027941 */ /* 0x000fea0003800000 */
.L_x_13511:
        /* <DEDUP_REMOVED lines=21> */
.L_x_13516:
[----:B------:R-:W-:Y:S02]  /*1e90*/  MOV R116, R150 ;  /* 0x0000009600747202 */ /* 0x000fe40000000f00 */
.L_x_13517:
[----:B------:R-:W-:Y:S05]  /*1ea0*/  BSYNC B2 ;  /* 0x0000000000027941 */ /* 0x000fea0003800000 */
.L_x_13515:
        /* <DEDUP_REMOVED lines=16> */
.L_x_13521:
[----:B------:R-:W-:Y:S05]  /*1fb0*/  BSYNC B3 ;  /* 0x0000000000037941 */ /* 0x000fea0003800000 */
.L_x_13520:
        /* <DEDUP_REMOVED lines=44> */
.L_x_13519:
[----:B------:R-:W-:Y:S05]  /*2280*/  BSYNC B2 ;  /* 0x0000000000027941 */ /* 0x000fea0003800000 */
.L_x_13518:
        /* <DEDUP_REMOVED lines=21> */
.L_x_13523:
[----:B------:R-:W-:Y:S02]  /*23e0*/  IMAD.MOV.U32 R160, RZ, RZ, R150 ;  /* 0x000000ffffa07224 */ /* 0x000fe400078e0096 */
.L_x_13524:
[----:B------:R-:W-:Y:S05]  /*23f0*/  BSYNC B2 ;  /* 0x0000000000027941 */ /* 0x000fea0003800000 */
.L_x_13522:
        /* <DEDUP_REMOVED lines=16> */
.L_x_13528:
[----:B------:R-:W-:Y:S05]  /*2500*/  BSYNC B3 ;  /* 0x0000000000037941 */ /* 0x000fea0003800000 */
.L_x_13527:
        /* <DEDUP_REMOVED lines=44> */
.L_x_13526:
[----:B------:R-:W-:Y:S05]  /*27d0*/  BSYNC B2 ;  /* 0x0000000000027941 */ /* 0x000fea0003800000 */
.L_x_13525:
        /* <DEDUP_REMOVED lines=21> */
.L_x_13530:
[----:B------:R-:W-:Y:S02]  /*2930*/  MOV R162, R150 ;  /* 0x0000009600a27202 */ /* 0x000fe40000000f00 */
.L_x_13531:
[----:B------:R-:W-:Y:S05]  /*2940*/  BSYNC B2 ;  /* 0x0000000000027941 */ /* 0x000fea0003800000 */
.L_x_13529:
        /* <DEDUP_REMOVED lines=16> */
.L_x_13535:
[----:B------:R-:W-:Y:S05]  /*2a50*/  BSYNC B3 ;  /* 0x0000000000037941 */ /* 0x000fea0003800000 */
.L_x_13534:
        /* <DEDUP_REMOVED lines=44> */
.L_x_13533:
[----:B------:R-:W-:Y:S05]  /*2d20*/  BSYNC B2 ;  /* 0x0000000000027941 */ /* 0x000fea0003800000 */
.L_x_13532:
        /* <DEDUP_REMOVED lines=21> */
.L_x_13537:
[----:B------:R-:W-:Y:S02]  /*2e80*/  IMAD.MOV.U32 R162, RZ, RZ, R150 ;  /* 0x000000ffffa27224 */ /* 0x000fe400078e0096 */
.L_x_13538:
[----:B------:R-:W-:Y:S05]  /*2e90*/  BSYNC B2 ;  /* 0x0000000000027941 */ /* 0x000fea0003800000 */
.L_x_13536:
        /* <DEDUP_REMOVED lines=16> */
.L_x_13542:
[----:B------:R-:W-:Y:S05]  /*2fa0*/  BSYNC B3 ;  /* 0x0000000000037941 */ /* 0x000fea0003800000 */
.L_x_13541:
        /* <DEDUP_REMOVED lines=44> */
.L_x_13540:
[----:B------:R-:W-:Y:S05]  /*3270*/  BSYNC B2 ;  /* 0x0000000000027941 */ /* 0x000fea0003800000 */
.L_x_13539:
        /* <DEDUP_REMOVED lines=21> */
.L_x_13544:
[----:B------:R-:W-:Y:S02]  /*33d0*/  MOV R162, R150 ;  /* 0x0000009600a27202 */ /* 0x000fe40000000f00 */
.L_x_13545:
[----:B------:R-:W-:Y:S05]  /*33e0*/  BSYNC B2 ;  /* 0x0000000000027941 */ /* 0x000fea0003800000 */
.L_x_13543:
        /* <DEDUP_REMOVED lines=18> */
.L_x_13549:
[----:B------:R-:W-:Y:S05]  /*3510*/  BSYNC B3 ;  /* 0x0000000000037941 */ /* 0x000fea0003800000 */
.L_x_13548:
        /* <DEDUP_REMOVED lines=44> */
.L_x_13547:
[----:B------:R-:W-:Y:S05]  /*37e0*/  BSYNC B2 ;  /* 0x0000000000027941 */ /* 0x000fea0003800000 */
.L_x_13546:
[----:B------:R-:W0:Y:S01]  /*37f0*/  I2F.U32 R161, R162 ;  /* 0x000000a200a17306 */ /* 0x000e220000201000 */
[----:B------:R-:W-:Y:S02]  /*3800*/  ISETP.NE.AND P6, PT, R157, RZ, PT ;  /* 0x000000ff9d00720c */ /* 0x000fe40003fc5270 */
[----:B------:R-:W-:Y:S02]  /*3810*/  SEL R157, RZ, 0x10000, P5 ;  /* 0x00010000ff9d7807 */ /* 0x000fe40002800000 */
[----:B------:R-:W-:Y:S02]  /*3820*/  ISETP.NE.AND P5, PT, R159, RZ, PT ;  /* 0x000000ff9f00720c */ /* 0x000fe40003fa5270 */
[----:B------:R-:W-:Y:S02]  /*3830*/  SEL R159, RZ, 0x1, P1 ;  /* 0x00000001ff9f7807 */ /* 0x000fe40000800000 */
[----:B------:R-:W-:-:S02]  /*3840*/  SEL R160, RZ, 0x1, P2 ;  /* 0x00000001ffa07807 */ /* 0x000fc40001000000 */
[----:B------:R-:W-:Y:S02]  /*3850*/  SEL R164, RZ, 0x100, P4 ;  /* 0x00000100ffa47807 */ /* 0x000fe40002000000 */
[----:B------:R-:W-:Y:S02]  /*3860*/  SEL R147, RZ, 0x1, P3 ;  /* 0x00000001ff937807 */ /* 0x000fe40001800000 */
[----:B------:R-:W-:Y:S01]  /*3870*/  SEL R146, RZ, 0x1, P5 ;  /* 0x00000001ff927807 */ /* 0x000fe20002800000 */
[----:B0-----:R-:W-:-:S05]  /*3880*/  FFMA.FTZ R161, R161, R158, 1.1641532182693481445e-10 ;  /* 0x2f000000a1a17423 */ /* 0x001fca000001009e */
[----:B------:R-:W-:Y:S01]  /*3890*/  FSETP.GTU.FTZ.AND P1, PT, R161, c[0x0][0x1e4], PT ;  /* 0x00007900a1007a0b */ /* 0x000fe20003f3c000 */
[----:B------:R-:W-:-:S03]  /*38a0*/  IMAD.WIDE.U32 R160, R160, 0x1000000, RZ ;  /* 0x01000000a0a07825 */ /* 0x000fc600078e00ff */
[----:B------:R-:W-:-:S04]  /*38b0*/  SEL R158, RZ, 0x1000000, P1 ;  /* 0x01000000ff9e7807 */ /* 0x000fc80000800000 */
[----:B------:R-:W-:Y:S01]  /*38c0*/  LOP3.LUT R157, R164, R158, R157, 0xfe, !PT ;  /* 0x0000009ea49d7212 */ /* 0x000fe200078efe9d */
[----:B------:R-:W-:-:S03]  /*38d0*/  IMAD.WIDE.U32 R158, R159, 0x10000, RZ ;  /* 0x000100009f9e7825 */ /* 0x000fc600078e00ff */
        /* <DEDUP_REMOVED lines=10> */
[----:B------:R-:W-:-:S03]  /*3980*/  LEA R162, P1, R0, c[0x0][0x188], 0x5 ;  /* 0x0000620000a27a11 */ /* 0x000fc600078228ff */
[----:B------:R-:W-:Y:S01]  /*3990*/  FMUL.FTZ R119, R31, R146 ;  /* 0x000000921f777220 */ /* 0x000fe20000410000 */
[C---:B------:R-:W-:Y:S02]  /*39a0*/  LEA.HI.X R163, R0.reuse, c[0x0][0x18c], RZ, 0x5, P1 ;  /* 0x0000630000a37a11 */ /* 0x040fe400008f2cff */
[C---:B------:R-:W-:Y:S01]  /*39b0*/  IADD3 R146, R0.reuse, 0x20, RZ ;  /* 0x0000002000927810 */ /* 0x040fe20007ffe0ff */
[----:B------:R-:W-:Y:S01]  /*39c0*/  @P0 FADD.FTZ R119, R111, R119 ;  /* 0x000000776f770221 */ /* 0x000fe20000010000 */
[C---:B------:R-:W-:Y:S01]  /*39d0*/  LEA R160, P0, R0.reuse, c[0x0][0x190], 0x3 ;  /* 0x0000640000a07a11 */ /* 0x040fe200078018ff */
[----:B------:R0:W-:Y:S03]  /*39e0*/  STG.E.128 [R162.64], R112 ;  /* 0x00000070a2007986 */ /* 0x0001e6000c101d06 */
[----:B------:R-:W-:Y:S01]  /*39f0*/  LEA.HI.X R161, R0, c[0x0][0x194], RZ, 0x3, P0 ;  /* 0x0000650000a17a11 */ /* 0x000fe200000f1cff */
[----:B------:R0:W-:Y:S04]  /*3a00*/  STG.E.128 [R162.64+0x10], R116 ;  /* 0x00001074a2007986 */ /* 0x0001e8000c101d06 */
[----:B------:R0:W-:Y:S04]  /*3a10*/  STG.E.64 [R160.64], R158 ;  /* 0x0000009ea0007986 */ /* 0x0001e8000c101b06 */
.L_x_13493:
[----:B------:R-:W-:Y:S05]  /*3a20*/  BSYNC B1 ;  /* 0x0000000000017941 */ /* 0x000fea0003800000 */
.L_x_13492:
        /* <DEDUP_REMOVED lines=24> */
.L_x_13553:
[----:B0-----:R-:W-:Y:S02]  /*3bb0*/  IMAD.MOV.U32 R157, RZ, RZ, R150 ;  /* 0x000000ffff9d7224 */ /* 0x001fe400078e0096 */
.L_x_13554:
[----:B------:R-:W-:Y:S05]  /*3bc0*/  BSYNC B2 ;  /* 0x0000000000027941 */ /* 0x000fea0003800000 */
.L_x_13552:
        /* <DEDUP_REMOVED lines=16> */
.L_x_13558:
[----:B------:R-:W-:Y:S05]  /*3cd0*/  BSYNC B3 ;  /* 0x0000000000037941 */ /* 0x000fea0003800000 */
.L_x_13557:
        /* <DEDUP_REMOVED lines=44> */
.L_x_13556:
[----:B------:R-:W-:Y:S05]  /*3fa0*/  BSYNC B2 ;  /* 0x0000000000027941 */ /* 0x000fea0003800000 */
.L_x_13555:
[----:B------:R-:W0:Y:S01]  /*3fb0*/  I2F.U32 R4, R157 ;  /* 0x0000009d00047306 */ /* 0x000e220000201000 */
        /* <DEDUP_REMOVED lines=24> */
.L_x_13560:
[----:B------:R-:W-:Y:S02]  /*4140*/  IMAD.MOV.U32 R160, RZ, RZ, R150 ;  /* 0x000000ffffa07224 */ /* 0x000fe400078e0096 */
.L_x_13561:
[----:B------:R-:W-:Y:S05]  /*4150*/  BSYNC B2 ;  /* 0x0000000000027941 */ /* 0x000fea0003800000 */
.L_x_13559:
        /* <DEDUP_REMOVED lines=16> */
.L_x_13565:
[----:B------:R-:W-:Y:S05]  /*4260*/  BSYNC B3 ;  /* 0x0000000000037941 */ /* 0x000fea0003800000 */
.L_x_13564:
        /* <DEDUP_REMOVED lines=44> */
.L_x_13563:
[----:B------:R-:W-:Y:S05]  /*4530*/  BSYNC B2 ;  /* 0x0000000000027941 */ /* 0x000fea0003800000 */
.L_x_13562:
        /* <DEDUP_REMOVED lines=22> */
.L_x_13567:
[----:B------:R-:W-:Y:S02]  /*46a0*/  MOV R124, R150 ;  /* 0x00000096007c7202 */ /* 0x000fe40000000f00 */
.L_x_13568:
[----:B------:R-:W-:Y:S05]  /*46b0*/  BSYNC B2 ;  /* 0x0000000000027941 */ /* 0x000fea0003800000 */
.L_x_13566:
        /* <DEDUP_REMOVED lines=16> */
.L_x_13572:
[----:B------:R-:W-:Y:S05]  /*47c0*/  BSYNC B3 ;  /* 0x0000000000037941 */ /* 0x000fea0003800000 */
.L_x_13571:
        /* <DEDUP_REMOVED lines=44> */
.L_x_13570:
[----:B------:R-:W-:Y:S05]  /*4a90*/  BSYNC B2 ;  /* 0x0000000000027941 */ /* 0x000fea0003800000 */
.L_x_13569:
        /* <DEDUP_REMOVED lines=21> */
.L_x_13574:
[----:B------:R-:W-:Y:S02]  /*4bf0*/  IMAD.MOV.U32 R124, RZ, RZ, R150 ;  /* 0x000000ffff7c7224 */ /* 0x000fe400078e0096 */
.L_x_13575:
[----:B------:R-:W-:Y:S05]  /*4c00*/  BSYNC B2 ;  /* 0x0000000000027941 */ /* 0x000fea0003800000 */
.L_x_13573:
        /* <DEDUP_REMOVED lines=16> */
.L_x_13579:
[----:B------:R-:W-:Y:S05]  /*4d10*/  BSYNC B3 ;  /* 0x0000000000037941 */ /* 0x000fea0003800000 */
.L_x_13578:
        /* <DEDUP_REMOVED lines=44> */
.L_x_13577:
[----:B------:R-:W-:Y:S05]  /*4fe0*/  BSYNC B2 ;  /* 0x0000000000027941 */ /* 0x000fea0003800000 */
.L_x_13576:
        /* <DEDUP_REMOVED lines=21> */
.L_x_13581:
[----:B------:R-:W-:Y:S02]  /*5140*/  MOV R161, R150 ;  /* 0x0000009600a17202 */ /* 0x000fe40000000f00 */
.L_x_13582:
[----:B------:R-:W-:Y:S05]  /*5150*/  BSYNC B2 ;  /* 0x0000000000027941 */ /* 0x000fea0003800000 */
.L_x_13580:
        /* <DEDUP_REMOVED lines=16> */
.L_x_13586:
[----:B------:R-:W-:Y:S05]  /*5260*/  BSYNC B3 ;  /* 0x0000000000037941 */ /* 0x000fea0003800000 */
.L_x_13585:
        /* <DEDUP_REMOVED lines=44> */
.L_x_13584:
[----:B------:R-:W-:Y:S05]  /*5530*/  BSYNC B2 ;  /* 0x0000000000027941 */ /* 0x000fea0003800000 */
.L_x_13583:
        /* <DEDUP_REMOVED lines=21> */
.L_x_13588:
[----:B------:R-:W-:Y:S02]  /*5690*/  IMAD.MOV.U32 R161, RZ, RZ, R150 ;  /* 0x000000ffffa17224 */ /* 0x000fe400078e0096 */
.L_x_13589:
[----:B------:R-:W-:Y:S05]  /*56a0*/  BSYNC B2 ;  /* 0x0000000000027941 */ /* 0x000fea0003800000 */
.L_x_13587:
        /* <DEDUP_REMOVED lines=16> */
.L_x_13593:
[----:B------:R-:W-:Y:S05]  /*57b0*/  BSYNC B3 ;  /* 0x0000000000037941 */ /* 0x000fea0003800000 */
.L_x_13592:
        /* <DEDUP_REMOVED lines=44> */
.L_x_13591:
[----:B------:R-:W-:Y:S05]  /*5a80*/  BSYNC B2 ;  /* 0x0000000000027941 */ /* 0x000fea0003800000 */
.L_x_13590:
        /* <DEDUP_REMOVED lines=21> */
.L_x_13595:
[----:B------:R-:W-:Y:S02]  /*5be0*/  MOV R161, R150 ;  /* 0x0000009600a17202 */ /* 0x000fe40000000f00 */
.L_x_13596:
[----:B------:R-:W-:Y:S05]  /*5bf0*/  BSYNC B2 ;  /* 0x0000000000027941 */ /* 0x000fea0003800000 */
.L_x_13594:
        /* <DEDUP_REMOVED lines=16> */
.L_x_13600:
[----:B------:R-:W-:Y:S05]  /*5d00*/  BSYNC B3 ;  /* 0x0000000000037941 */ /* 0x000fea0003800000 */
.L_x_13599:
        /* <DEDUP_REMOVED lines=44> */
.L_x_13598:
[----:B------:R-:W-:Y:S05]  /*5fd0*/  BSYNC B2 ;  /* 0x0000000000027941 */ /* 0x000fea0003800000 */
.L_x_13597:
        /* <DEDUP_REMOVED lines=21> */
.L_x_13602:
[----:B------:R-:W-:Y:S02]  /*6130*/  IMAD.MOV.U32 R164, RZ, RZ, R150 ;  /* 0x000000ffffa47224 */ /* 0x000fe400078e0096 */
.L_x_13603:
[----:B------:R-:W-:Y:S05]  /*6140*/  BSYNC B2 ;  /* 0x0000000000027941 */ /* 0x000fea0003800000 */
.L_x_13601:
        /* <DEDUP_REMOVED lines=18> */
.L_x_13607:
[----:B------:R-:W-:Y:S05]  /*6270*/  BSYNC B3 ;  /* 0x0000000000037941 */ /* 0x000fea0003800000 */
.L_x_13606:
        /* <DEDUP_REMOVED lines=44> */
.L_x_13605:
[----:B------:R-:W-:Y:S05]  /*6540*/  BSYNC B2 ;  /* 0x0000000000027941 */ /* 0x000fea0003800000 */
.L_x_13604:
[----:B------:R-:W0:Y:S01]  /*6550*/  I2F.U32 R164, R164 ;  /* 0x000000a400a47306 */ /* 0x000e220000201000 */
[----:B------:R-:W-:Y:S02]  /*6560*/  SEL R158, RZ, 0x10000, P5 ;  /* 0x00010000ff9e7807 */ /* 0x000fe40002800000 */
[----:B------:R-:W-:Y:S02]  /*6570*/  ISETP.NE.AND P5, PT, R160, RZ, PT ;  /* 0x000000ffa000720c */ /* 0x000fe40003fa5270 */
[----:B------:R-:W-:Y:S02]  /*6580*/  SEL R160, RZ, 0x1, P1 ;  /* 0x00000001ffa07807 */ /* 0x000fe40000800000 */
[----:B------:R-:W-:Y:S02]  /*6590*/  SEL R162, RZ, 0x1, P2 ;  /* 0x00000001ffa27807 */ /* 0x000fe40001000000 */
[----:B------:R-:W-:-:S02]  /*65a0*/  SEL R161, RZ, 0x100, P4 ;  /* 0x00000100ffa17807 */ /* 0x000fc40002000000 */
[----:B------:R-:W-:Y:S01]  /*65b0*/  ISETP.NE.AND P6, PT, R157, RZ, PT ;  /* 0x000000ff9d00720c */ /* 0x000fe20003fc5270 */
[----:B------:R-:W-:Y:S01]  /*65c0*/  IMAD.WIDE.U32 R162, R162, 0x1000000, RZ ;  /* 0x01000000a2a27825 */ /* 0x000fe200078e00ff */
[----:B------:R-:W-:Y:S02]  /*65d0*/  SEL R157, RZ, 0x1, P3 ;  /* 0x00000001ff9d7807 */ /* 0x000fe40001800000 */
[----:B------:R-:W-:Y:S01]  /*65e0*/  SEL R159, RZ, 0x1, P5 ;  /* 0x00000001ff9f7807 */ /* 0x000fe20002800000 */
[----:B0-----:R-:W-:-:S05]  /*65f0*/  FFMA.FTZ R147, R164, R147, 1.1641532182693481445e-10 ;  /* 0x2f000000a4937423 */ /* 0x001fca0000010093 */
[----:B------:R-:W-:-:S04]  /*6600*/  FSETP.GTU.FTZ.AND P1, PT, R147, c[0x0][0x1e4], PT ;  /* 0x0000790093007a0b */ /* 0x000fc80003f3c000 */
[----:B------:R-:W-:-:S04]  /*6610*/  SEL R147, RZ, 0x1000000, P1 ;  /* 0x01000000ff937807 */ /* 0x000fc80000800000 */
[----:B------:R-:W-:Y:S01]  /*6620*/  LOP3.LUT R158, R161, R147, R158, 0xfe, !PT ;  /* 0x00000093a19e7212 */ /* 0x000fe200078efe9e */
[----:B------:R-:W-:-:S03]  /*6630*/  IMAD.WIDE.U32 R160, R160, 0x10000, RZ ;  /* 0x00010000a0a07825 */ /* 0x000fc600078e00ff */
[----:B------:R-:W-:Y:S01]  /*6640*/  LOP3.LUT R157, R163, R158, R157, 0xfe, !PT ;  /* 0x0000009ea39d7212 */ /* 0x000fe200078efe9d */
[----:B------:R-:W-:-:S05]  /*6650*/  IMAD.WIDE.U32 R158, R159, 0x100, RZ ;  /* 0x000001009f9e7825 */ /* 0x000fca00078e00ff */
[----:B------:R-:W-:Y:S02]  /*6660*/  LOP3.LUT R147, R158, R162, R160, 0xfe, !PT ;  /* 0x000000a29e937212 */ /* 0x000fe400078efea0 */
[----:B------:R-:W-:Y:S02]  /*6670*/  PRMT R158, RZ, 0x7610, R127 ;  /* 0x00007610ff9e7816 */ /* 0x000fe4000000007f */
[----:B------:R-:W-:-:S03]  /*6680*/  LOP3.LUT R159, R159, R157, R161, 0xfe, !PT ;  /* 0x0000009d9f9f7212 */ /* 0x000fc600078efea1 */
[----:B------:R-:W-:-:S04]  /*6690*/  FMUL.FTZ R158, R158, R145 ;  /* 0x000000919e9e7220 */ /* 0x000fc80000410000 */
[----:B------:R-:W-:-:S05]  /*66a0*/  FMUL.FTZ R158, R158, c[0x0][0x1e8] ;  /* 0x00007a009e9e7a20 */ /* 0x000fca0000410000 */
[----:B------:R-:W-:Y:S02]  /*66b0*/  FSEL R158, R158, RZ, !P1 ;  /* 0x000000ff9e9e7208 */ /* 0x000fe40004800000 */
[----:B------:R-:W-:-:S03]  /*66c0*/  LEA R162, P1, R146, c[0x0][0x188], 0x5 ;  /* 0x0000620092a27a11 */ /* 0x000fc600078228ff */
[----:B------:R-:W-:Y:S01]  /*66d0*/  FMUL.FTZ R127, R55, R158 ;  /* 0x0000009e377f7220 */ /* 0x000fe20000410000 */
[----:B------:R-:W-:Y:S02]  /*66e0*/  SEL R158, RZ, 0x1, P6 ;  /* 0x00000001ff9e7807 */ /* 0x000fe40003000000 */
[C---:B------:R-:W-:Y:S01]  /*66f0*/  LEA.HI.X R163, R146.reuse, c[0x0][0x18c], RZ, 0x5, P1 ;  /* 0x0000630092a37a11 */ /* 0x040fe200008f2cff */
[----:B------:R-:W-:Y:S01]  /*6700*/  @P0 FADD.FTZ R127, R111, R127 ;  /* 0x0000007f6f7f0221 */ /* 0x000fe20000010000 */
[C---:B------:R-:W-:Y:S02]  /*6710*/  LEA R160, P0, R146.reuse, c[0x0][0x190], 0x3 ;  /* 0x0000640092a07a11 */ /* 0x040fe400078018ff */
[----:B------:R-:W-:Y:S01]  /*6720*/  LOP3.LUT R158, R147, R158, RZ, 0xfc, !PT ;  /* 0x0000009e939e7212 */ /* 0x000fe200078efcff */
[----:B------:R0:W-:Y:S01]  /*6730*/  STG.E.128 [R162.64], R120 ;  /* 0x00000078a2007986 */ /* 0x0001e2000c101d06 */
[C---:B------:R-:W-:Y:S02]  /*6740*/  LEA.HI.X R161, R146.reuse, c[0x0][0x194], RZ, 0x3, P0 ;  /* 0x0000650092a17a11 */ /* 0x040fe400000f1cff */
[----:B------:R-:W-:Y:S01]  /*6750*/  IADD3 R146, R146, 0x20, RZ ;  /* 0x0000002092927810 */ /* 0x000fe20007ffe0ff */
[----:B------:R0:W-:Y:S04]  /*6760*/  STG.E.128 [R162.64+0x10], R124 ;  /* 0x0000107ca2007986 */ /* 0x0001e8000c101d06 */
[----:B------:R0:W-:Y:S02]  /*6770*/  STG.E.64 [R160.64], R158 ;  /* 0x0000009ea0007986 */ /* 0x0001e4000c101b06 */
.L_x_13551:
[----:B------:R-:W-:Y:S05]  /*6780*/  BSYNC B1 ;  /* 0x0000000000017941 */ /* 0x000fea0003800000 */
.L_x_13550:
        /* <DEDUP_REMOVED lines=24> */
.L_x_13611:
[----:B0-----:R-:W-:Y:S02]  /*6910*/  IMAD.MOV.U32 R157, RZ, RZ, R150 ;  /* 0x000000ffff9d7224 */ /* 0x001fe400078e0096 */
.L_x_13612:
[----:B------:R-:W-:Y:S05]  /*6920*/  BSYNC B2 ;  /* 0x0000000000027941 */ /* 0x000fea0003800000 */
.L_x_13610:
        /* <DEDUP_REMOVED lines=16> */
.L_x_13616:
[----:B------:R-:W-:Y:S05]  /*6a30*/  BSYNC B3 ;  /* 0x0000000000037941 */ /* 0x000fea0003800000 */
.L_x_13615:
        /* <DEDUP_REMOVED lines=44> */
.L_x_13614:
[----:B------:R-:W-:Y:S05]  /*6d00*/  BSYNC B2 ;  /* 0x0000000000027941 */ /* 0x000fea0003800000 */
.L_x_13613:
[----:B------:R-:W0:Y:S01]  /*6d10*/  I2F.U32 R4, R157 ;  /* 0x0000009d00047306 */ /* 0x000e220000201000 */
[----:B------:R-:W-:Y:S01]  /*6d20*/  HFMA2.MMA R147, -RZ, RZ, 0.1171875, 0 ;  /* 0x2f800000ff937435 */ /* 0x000fe200000001ff */
[----:B-----5:R-:W-:Y:S01]  /*6d30*/  PRMT R128, RZ, 0x5410, R132 ;  /* 0x00005410ff807816 */ /* 0x020fe20000000084 */
[----:B------:R-:W-:Y:S01]  /*6d40*/  BSSY B2, `(.L_x_13617) ;  /* 0x0000017000027945 */ /* 0x000fe20003800000 */
[----:B------:R-:W-:Y:S02]  /*6d50*/  ISETP.NE.U32.AND P0, PT, RZ, c[0x0][0x180], PT ;  /* 0x00006000ff007a0c */ /* 0x000fe40003f05070 */
        /* <DEDUP_REMOVED lines=20> */
.L_x_13618:
[----:B------:R-:W-:Y:S02]  /*6ea0*/  MOV R160, R150 ;  /* 0x0000009600a07202 */ /* 0x000fe40000000f00 */
.L_x_13619:
[----:B------:R-:W-:Y:S05]  /*6eb0*/  BSYNC B2 ;  /* 0x0000000000027941 */ /* 0x000fea0003800000 */
.L_x_13617:
        /* <DEDUP_REMOVED lines=16> */
.L_x_13623:
[----:B------:R-:W-:Y:S05]  /*6fc0*/  BSYNC B3 ;  /* 0x0000000000037941 */ /* 0x000fea0003800000 */
.L_x_13622:
        /* <DEDUP_REMOVED lines=44> */
.L_x_13621:
[----:B------:R-:W-:Y:S05]  /*7290*/  BSYNC B2 ;  /* 0x0000000000027941 */ /* 0x000fea0003800000 */
.L_x_13620:
        /* <DEDUP_REMOVED lines=22> */
.L_x_13625:
[----:B------:R-:W-:Y:S02]  /*7400*/  IMAD.MOV.U32 R132, RZ, RZ, R150 ;  /* 0x000000ffff847224 */ /* 0x000fe400078e0096 */
.L_x_13626:
[----:B------:R-:W-:Y:S05]  /*7410*/  BSYNC B2 ;  /* 0x0000000000027941 */ /* 0x000fea0003800000 */
.L_x_13624:
        /* <DEDUP_REMOVED lines=16> */
.L_x_13630:
[----:B------:R-:W-:Y:S05]  /*7520*/  BSYNC B3 ;  /* 0x0000000000037941 */ /* 0x000fea0003800000 */
.L_x_13629:
        /* <DEDUP_REMOVED lines=44> */
.L_x_13628:
[----:B------:R-:W-:Y:S05]  /*77f0*/  BSYNC B2 ;  /* 0x0000000000027941 */ /* 0x000fea0003800000 */
.L_x_13627:
        /* <DEDUP_REMOVED lines=21> */
.L_x_13632:
[----:B------:R-:W-:Y:S02]  /*7950*/  IMAD.MOV.U32 R132, RZ, RZ, R150 ;  /* 0x000000ffff847224 */ /* 0x000fe400078e0096 */
.L_x_13633:
[----:B------:R-:W-:Y:S05]  /*7960*/  BSYNC B2 ;  /* 0x0000000000027941 */ /* 0x000fea0003800000 */
.L_x_13631:
        /* <DEDUP_REMOVED lines=16> */
.L_x_13637:
[----:B------:R-:W-:Y:S05]  /*7a70*/  BSYNC B3 ;  /* 0x0000000000037941 */ /* 0x000fea0003800000 */
.L_x_13636:
        /* <DEDUP_REMOVED lines=44> */
.L_x_13635:
[----:B------:R-:W-:Y:S05]  /*7d40*/  BSYNC B2 ;  /* 0x0000000000027941 */ /* 0x000fea0003800000 */
.L_x_13634:
        /* <DEDUP_REMOVED lines=21> */
.L_x_13639:
[----:B------:R-:W-:Y:S02]  /*7ea0*/  MOV R161, R150 ;  /* 0x0000009600a17202 */ /* 0x000fe40000000f00 */
.L_x_13640:
[----:B------:R-:W-:Y:S05]  /*7eb0*/  BSYNC B2 ;  /* 0x0000000000027941 */ /* 0x000fea0003800000 */
.L_x_13638:
        /* <DEDUP_REMOVED lines=16> */
.L_x_13644:
[----:B------:R-:W-:Y:S05]  /*7fc0*/  BSYNC B3 ;  /* 0x0000000000037941 */ /* 0x000fea0003800000 */
.L_x_13643:
        /* <DEDUP_REMOVED lines=44> */
.L_x_13642:
[----:B------:R-:W-:Y:S05]  /*8290*/  BSYNC B2 ;  /* 0x0000000000027941 */ /* 0x000fea0003800000 */
.L_x_13641:
        /* <DEDUP_REMOVED lines=21> */
.L_x_13646:
[----:B------:R-:W-:Y:S02]  /*83f0*/  IMAD.MOV.U32 R161, RZ, RZ, R150 ;  /* 0x000000ffffa17224 */ /* 0x000fe400078e0096 */
.L_x_13647:
[----:B------:R-:W-:Y:S05]  /*8400*/  BSYNC B2 ;  /* 0x0000000000027941 */ /* 0x000fea0003800000 */
.L_x_13645:
        /* <DEDUP_REMOVED lines=16> */
.L_x_13651:
[----:B------:R-:W-:Y:S05]  /*8510*/  BSYNC B3 ;  /* 0x0000000000037941 */ /* 0x000fea0003800000 */
.L_x_13650:
        /* <DEDUP_REMOVED lines=44> */
.L_x_13649:
[----:B------:R-:W-:Y:S05]  /*87e0*/  BSYNC B2 ;  /* 0x0000000000027941 */ /* 0x000fea0003800000 */
.L_x_13648:
        /* <DEDUP_REMOVED lines=21> */
.L_x_13653:
[----:B------:R-:W-:Y:S02]  /*8940*/  IMAD.MOV.U32 R161, RZ, RZ, R150 ;  /* 0x000000ffffa17224 */ /* 0x000fe400078e0096 */
.L_x_13654:
[----:B------:R-:W-:Y:S05]  /*8950*/  BSYNC B2 ;  /* 0x0000000000027941 */ /* 0x000fea0003800000 */
.L_x_13652:
        /* <DEDUP_REMOVED lines=16> */
.L_x_13658:
[----:B------:R-:W-:Y:S05]  /*8a60*/  BSYNC B3 ;  /* 0x0000000000037941 */ /* 0x000fea0003800000 */
.L_x_13657:
        /* <DEDUP_REMOVED lines=44> */
.L_x_13656:
[----:B------:R-:W-:Y:S05]  /*8d30*/  BSYNC B2 ;  /* 0x0000000000027941 */ /* 0x000fea0003800000 */
.L_x_13655:
        /* <DEDUP_REMOVED lines=21> */
.L_x_13660:
[----:B------:R-:W-:Y:S02]  /*8e90*/  MOV R164, R150 ;  /* 0x0000009600a47202 */ /* 0x000fe40000000f00 */
.L_x_13661:
[----:B------:R-:W-:Y:S05]  /*8ea0*/  BSYNC B2 ;  /* 0x0000000000027941 */ /* 0x000fea0003800000 */
.L_x_13659:
        /* <DEDUP_REMOVED lines=18> */
.L_x_13665:
[----:B------:R-:W-:Y:S05]  /*8fd0*/  BSYNC B3 ;  /* 0x0000000000037941 */ /* 0x000fea0003800000 */
.L_x_13664:
        /* <DEDUP_REMOVED lines=44> */
.L_x_13663:
[----:B------:R-:W-:Y:S05]  /*92a0*/  BSYNC B2 ;  /* 0x0000000000027941 */ /* 0x000fea0003800000 */
.L_x_13662:
        /* <DEDUP_REMOVED lines=35> */
.L_x_13609:
[----:B------:R-:W-:Y:S05]  /*94e0*/  BSYNC B1 ;  /* 0x0000000000017941 */ /* 0x000fea0003800000 */
.L_x_13608:
        /* <DEDUP_REMOVED lines=24> */
.L_x_13669:
[----:B0-----:R-:W-:Y:S02]  /*9670*/  IMAD.MOV.U32 R147, RZ, RZ, R150 ;  /* 0x000000ffff937224 */ /* 0x001fe400078e0096 */
.L_x_13670:
[----:B------:R-:W-:Y:S05]  /*9680*/  BSYNC B2 ;  /* 0x0000000000027941 */ /* 0x000fea0003800000 */
.L_x_13668:
        /* <DEDUP_REMOVED lines=16> */
.L_x_13674:
[----:B------:R-:W-:Y:S05]  /*9790*/  BSYNC B3 ;  /* 0x0000000000037941 */ /* 0x000fea0003800000 */
.L_x_13673:
        /* <DEDUP_REMOVED lines=44> */
.L_x_13672:
[----:B------:R-:W-:Y:S05]  /*9a60*/  BSYNC B2 ;  /* 0x0000000000027941 */ /* 0x000fea0003800000 */
.L_x_13671:
[----:B------:R-:W0:Y:S01]  /*9a70*/  I2F.U32 R4, R147 ;  /* 0x0000009300047306 */ /* 0x000e220000201000 */
[----:B------:R-:W-:Y:S01]  /*9a80*/  HFMA2.MMA R157, -RZ, RZ, 0.1171875, 0 ;  /* 0x2f800000ff9d7435 */ /* 0x000fe200000001ff */
[----:B-----5:R-:W-:Y:S01]  /*9a90*/  PRMT R136, RZ, 0x5410, R140 ;  /* 0x00005410ff887816 */ /* 0x020fe2000000008c */
[----:B------:R-:W-:Y:S01]  /*9aa0*/  BSSY B2, `(.L_x_13675) ;  /* 0x0000017000027945 */ /* 0x000fe20003800000 */
[----:B------:R-:W-:-:S02]  /*9ab0*/  ISETP.NE.U32.AND P0, PT, RZ, c[0x0][0x180], PT ;  /* 0x00006000ff007a0c */ /* 0x000fc40003f05070 */
        /* <DEDUP_REMOVED lines=20> */
.L_x_13676:
[----:B------:R-:W-:Y:S02]  /*9c00*/  IMAD.MOV.U32 R160, RZ, RZ, R150 ;  /* 0x000000ffffa07224 */ /* 0x000fe400078e0096 */
.L_x_13677:
[----:B------:R-:W-:Y:S05]  /*9c10*/  BSYNC B2 ;  /* 0x0000000000027941 */ /* 0x000fea0003800000 */
.L_x_13675:
        /* <DEDUP_REMOVED lines=16> */
.L_x_13681:
[----:B------:R-:W-:Y:S05]  /*9d20*/  BSYNC B3 ;  /* 0x0000000000037941 */ /* 0x000fea0003800000 */
.L_x_13680:
        /* <DEDUP_REMOVED lines=44> */
.L_x_13679:
[----:B------:R-:W-:Y:S05]  /*9ff0*/  BSYNC B2 ;  /* 0x0000000000027941 */ /* 0x000fea0003800000 */
.L_x_13678:
        /* <DEDUP_REMOVED lines=22> */
.L_x_13683:
[----:B------:R-:W-:Y:S02]  /*a160*/  IMAD.MOV.U32 R140, RZ, RZ, R150 ;  /* 0x000000ffff8c7224 */ /* 0x000fe400078e0096 */
.L_x_13684:
[----:B------:R-:W-:Y:S05]  /*a170*/  BSYNC B2 ;  /* 0x0000000000027941 */ /* 0x000fea0003800000 */
.L_x_13682:
        /* <DEDUP_REMOVED lines=16> */
.L_x_13688:
[----:B------:R-:W-:Y:S05]  /*a280*/  BSYNC B3 ;  /* 0x0000000000037941 */ /* 0x000fea0003800000 */
.L_x_13687:
        /* <DEDUP_REMOVED lines=44> */
.L_x_13686:
[----:B------:R-:W-:Y:S05]  /*a550*/  BSYNC B2 ;  /* 0x0000000000027941 */ /* 0x000fea0003800000 */
.L_x_13685:
        /* <DEDUP_REMOVED lines=21> */
.L_x_13690:
[----:B------:R-:W-:Y:S02]  /*a6b0*/  MOV R140, R150 ;  /* 0x00000096008c7202 */ /* 0x000fe40000000f00 */
.L_x_13691:
[----:B------:R-:W-:Y:S05]  /*a6c0*/  BSYNC B2 ;  /* 0x0000000000027941 */ /* 0x000fea0003800000 */
.L_x_13689:
        /* <DEDUP_REMOVED lines=16> */
.L_x_13695:
[----:B------:R-:W-:Y:S05]  /*a7d0*/  BSYNC B3 ;  /* 0x0000000000037941 */ /* 0x000fea0003800000 */
.L_x_13694:
        /* <DEDUP_REMOVED lines=44> */
.L_x_13693:
[----:B------:R-:W-:Y:S05]  /*aaa0*/  BSYNC B2 ;  /* 0x0000000000027941 */ /* 0x000fea0003800000 */
.L_x_13692:
        /* <DEDUP_REMOVED lines=21> */
.L_x_13697:
[----:B------:R-:W-:Y:S02]  /*ac00*/  IMAD.MOV.U32 R161, RZ, RZ, R150 ;  /* 0x000000ffffa17224 */ /* 0x000fe400078e0096 */
.L_x_13698:
[----:B------:R-:W-:Y:S05]  /*ac10*/  BSYNC B2 ;  /* 0x0000000000027941 */ /* 0x000fea0003800000 */
.L_x_13696:
        /* <DEDUP_REMOVED lines=16> */
.L_x_13702:
[----:B------:R-:W-:Y:S05]  /*ad20*/  BSYNC B3 ;  /* 0x0000000000037941 */ /* 0x000fea0003800000 */
.L_x_13701:
        /* <DEDUP_REMOVED lines=44> */
.L_x_13700:
[----:B------:R-:W-:Y:S05]  /*aff0*/  BSYNC B2 ;  /* 0x0000000000027941 */ /* 0x000fea0003800000 */
.L_x_13699:
        /* <DEDUP_REMOVED lines=21> */
.L_x_13704:
[----:B------:R-:W-:Y:S02]  /*b150*/  IMAD.MOV.U32 R161, RZ, RZ, R150 ;  /* 0x000000ffffa17224 */ /* 0x000fe400078e0096 */
.L_x_13705:
[----:B------:R-:W-:Y:S05]  /*b160*/  BSYNC B2 ;  /* 0x0000000000027941 */ /* 0x000fea0003800000 */
.L_x_13703:
        /* <DEDUP_REMOVED lines=16> */
.L_x_13709:
[----:B------:R-:W-:Y:S05]  /*b270*/  BSYNC B3 ;  /* 0x0000000000037941 */ /* 0x000fea0003800000 */
.L_x_13708:
        /* <DEDUP_REMOVED lines=44> */
.L_x_13707:
[----:B------:R-:W-:Y:S05]  /*b540*/  BSYNC B2 ;  /* 0x0000000000027941 */ /* 0x000fea0003800000 */
.L_x_13706:
        /* <DEDUP_REMOVED lines=21> */
.L_x_13711:
[----:B------:R-:W-:Y:S02]  /*b6a0*/  MOV R161, R150 ;  /* 0x0000009600a17202 */ /* 0x000fe40000000f00 */
.L_x_13712:
[----:B------:R-:W-:Y:S05]  /*b6b0*/  BSYNC B2 ;  /* 0x0000000000027941 */ /* 0x000fea0003800000 */
.L_x_13710:
        /* <DEDUP_REMOVED lines=16> */
.L_x_13716:
[----:B------:R-:W-:Y:S05]  /*b7c0*/  BSYNC B3 ;  /* 0x0000000000037941 */ /* 0x000fea0003800000 */
.L_x_13715:
        /* <DEDUP_REMOVED lines=44> */
.L_x_13714:
[----:B------:R-:W-:Y:S05]  /*ba90*/  BSYNC B2 ;  /* 0x0000000000027941 */ /* 0x000fea0003800000 */
.L_x_13713:
        /* <DEDUP_REMOVED lines=21> */
.L_x_13718:
[----:B------:R-:W-:Y:S02]  /*bbf0*/  IMAD.MOV.U32 R164, RZ, RZ, R150 ;  /* 0x000000ffffa47224 */ /* 0x000fe400078e0096 */
.L_x_13719:
[----:B------:R-:W-:Y:S05]  /*bc00*/  BSYNC B2 ;  /* 0x0000000000027941 */ /* 0x000fea0003800000 */
.L_x_13717:
        /* <DEDUP_REMOVED lines=18> */
.L_x_13723:
[----:B------:R-:W-:Y:S05]  /*bd30*/  BSYNC B3 ;  /* 0x0000000000037941 */ /* 0x000fea0003800000 */
.L_x_13722:
        /* <DEDUP_REMOVED lines=44> */
.L_x_13721:
[----:B------:R-:W-:Y:S05]  /*c000*/  BSYNC B2 ;  /* 0x0000000000027941 */ /* 0x000fea0003800000 */
.L_x_13720:
[----:B------:R-:W0:Y:S01]  /*c010*/  I2F.U32 R164, R164 ;  /* 0x000000a400a47306 */ /* 0x000e220000201000 */
[----:B------:R-:W-:Y:S02]  /*c020*/  SEL R158, RZ, 0x10000, P5 ;  /* 0x00010000ff9e7807 */ /* 0x000fe40002800000 */
[----:B------:R-:W-:Y:S02]  /*c030*/  ISETP.NE.AND P5, PT, R160, RZ, PT ;  /* 0x000000ffa000720c */ /* 0x000fe40003fa5270 */
[----:B------:R-:W-:Y:S02]  /*c040*/  SEL R160, RZ, 0x1, P1 ;  /* 0x00000001ffa07807 */ /* 0x000fe40000800000 */
[----:B------:R-:W-:Y:S02]  /*c050*/  SEL R162, RZ, 0x1, P2 ;  /* 0x00000001ffa27807 */ /* 0x000fe40001000000 */
        /* <DEDUP_REMOVED lines=26> */
[----:B------:R-:W-:-:S03]  /*c200*/  LEA.HI.X R161, R146, c[0x0][0x194], RZ, 0x3, P0 ;  /* 0x0000650092a17a11 */ /* 0x000fc600000f1cff */
[----:B------:R0:W-:Y:S04]  /*c210*/  STG.E.128 [R162.64+0x10], R140 ;  /* 0x0000108ca2007986 */ /* 0x0001e8000c101d06 */
[----:B------:R0:W-:Y:S02]  /*c220*/  STG.E.64 [R160.64], R158 ;  /* 0x0000009ea0007986 */ /* 0x0001e4000c101b06 */
.L_x_13667:
[----:B------:R-:W-:Y:S05]  /*c230*/  BSYNC B1 ;  /* 0x0000000000017941 */ /* 0x000fea0003800000 */
.L_x_13666:
[----:B------:R-:W-:Y:S01]  /*c240*/  FADD.FTZ R146, RZ, R112 ;  /* 0x00000070ff927221 */ /* 0x000fe20000010000 */
[----:B------:R-:W-:Y:S02]  /*c250*/  ISETP.NE.AND P0, PT, R156, RZ, PT ;  /* 0x000000ff9c00720c */ /* 0x000fe40003f05270 */
        /* <DEDUP_REMOVED lines=38> */
.L_x_13736:
        /* <DEDUP_REMOVED lines=86> */
.L_x_13737:
[----:B------:R-:W-:Y:S01]  /*ca20*/  FMUL.FTZ R145, R159, R159 ;  /* 0x0000009f9f917220 */ /* 0x000fe20000410000 */
[----:B------:R-:W-:Y:S01]  /*ca30*/  ISETP.NE.AND P0, PT, RZ, UR8, PT ;  /* 0x00000008ff007c0c */ /* 0x000fe2000bf05270 */
[----:B-1----:R-:W-:Y:S01]  /*ca40*/  FADD.FTZ R157, R157, R161 ;  /* 0x000000a19d9d7221 */ /* 0x002fe20000010000 */
[----:B------:R-:W-:Y:S01]  /*ca50*/  @!P3 MOV R147, 0x4 ;  /* 0x000000040093b802 */ /* 0x000fe20000000f00 */
[----:B------:R-:W-:Y:S01]  /*ca60*/  IMAD.MOV.U32 R144, RZ, RZ, c[0x0][0x1e0] ;  /* 0x00007800ff907624 */ /* 0x000fe200078e00ff */
        /* <DEDUP_REMOVED lines=20> */
[--C-:B0-----:R-:W-:Y:S01]  /*cbb0*/  FADD.FTZ R161, R118, -R157.reuse ;  /* 0x8000009d76a17221 */ /* 0x101fe20000010000 */
[----:B------:R-:W-:Y:S01]  /*cbc0*/  F2FP.BF16.PACK_AB R144, R145, R144 ;  /* 0x000000909190723e */ /* 0x000fe200000010ff */
        /* <DEDUP_REMOVED lines=23> */
.L_x_13727:
[----:B------:R-:W-:Y:S05]  /*cd40*/  BSYNC B1 ;  /* 0x0000000000017941 */ /* 0x000fea0003800000 */
.L_x_13726:
        /* <DEDUP_REMOVED lines=16> */
[----:B------:R-:W-:Y:S02]  /*ce50*/  FADD.FTZ R159, R125, -R157 ;  /* 0x8000009d7d9f7221 */ /* 0x000fe40000010000 */
[C---:B------:R-:W-:Y:S02]  /*ce60*/  FMUL.FTZ R146, R158.reuse, R163 ;  /* 0x000000a39e927220 */ /* 0x040fe40000410000 */
[C---:B------:R-:W-:Y:S02]  /*ce70*/  FMUL.FTZ R162, R158.reuse, R159 ;  /* 0x0000009f9ea27220 */ /* 0x040fe40000410000 */
[----:B------:R-:W-:Y:S02]  /*ce80*/  FMUL.FTZ R159, R158, R161 ;  /* 0x000000a19e9f7220 */ /* 0x000fe40000410000 */
[----:B------:R-:W-:Y:S02]  /*ce90*/  FFMA.FTZ R161, R44, R145, R36 ;  /* 0x000000912ca17223 */ /* 0x000fe40000010024 */
[----:B------:R-:W-:-:S02]  /*cea0*/  FFMA.FTZ R162, R45, R162, R37 ;  /* 0x000000a22da27223 */ /* 0x000fc40000010025 */
[----:B------:R-:W-:Y:S02]  /*ceb0*/  FADD.FTZ R147, R122, -R157 ;  /* 0x8000009d7a937221 */ /* 0x000fe40000010000 */
[----:B------:R-:W-:Y:S01]  /*cec0*/  FFMA.FTZ R164, R47, R146, R39 ;  /* 0x000000922fa47223 */ /* 0x000fe20000010027 */
[----:B------:R-:W-:Y:S01]  /*ced0*/  F2FP.BF16.PACK_AB R146, R162, R161 ;  /* 0x000000a1a292723e */ /* 0x000fe200000010ff */
[----:B------:R-:W-:Y:S01]  /*cee0*/  FMUL.FTZ R147, R158, R147 ;  /* 0x000000939e937220 */ /* 0x000fe20000410000 */
[----:B------:R-:W-:Y:S01]  /*cef0*/  HFMA2.MMA R161, -RZ, RZ, 0, 9.5367431640625e-07 ;  /* 0x00000010ffa17435 */ /* 0x000fe200000001ff */
[----:B------:R-:W-:Y:S02]  /*cf00*/  FFMA.FTZ R160, R43, R160, R35 ;  /* 0x000000a02ba07223 */ /* 0x000fe40000010023 */
[----:B------:R-:W-:Y:S02]  /*cf10*/  FFMA.FTZ R147, R42, R147, R34 ;  /* 0x000000932a937223 */ /* 0x000fe40000010022 */
[----:B------:R-:W-:-:S03]  /*cf20*/  FFMA.FTZ R159, R46, R159, R38 ;  /* 0x0000009f2e9f7223 */ /* 0x000fc60000010026 */
[----:B------:R-:W-:Y:S02]  /*cf30*/  F2FP.BF16.PACK_AB R145, R160, R147 ;  /* 0x00000093a091723e */ /* 0x000fe400000010ff */
[----:B------:R-:W-:Y:S01]  /*cf40*/  F2FP.BF16.PACK_AB R147, R164, R159 ;  /* 0x0000009fa493723e */ /* 0x000fe200000010ff */
[C---:B------:R-:W-:Y:S01]  /*cf50*/  IMAD.WIDE.U32 R160, R0.reuse, R161, c[0x0][0x208] ;  /* 0x0000820000a07625 */ /* 0x040fe200078e00a1 */
[----:B------:R-:W-:-:S04]  /*cf60*/  IADD3 R0, R0, 0x20, RZ ;  /* 0x0000002000007810 */ /* 0x000fc80007ffe0ff */
[----:B------:R0:W-:Y:S03]  /*cf70*/  STG.E.128 [R160.64], R144 ;  /* 0x00000090a0007986 */ /* 0x0001e6000c101d06 */
.L_x_13729:
[----:B------:R-:W-:Y:S05]  /*cf80*/  BSYNC B1 ;  /* 0x0000000000017941 */ /* 0x000fea0003800000 */
.L_x_13728:
        /* <DEDUP_REMOVED lines=35> */
.L_x_13731:
[----:B------:R-:W-:Y:S05]  /*d1c0*/  BSYNC B1 ;  /* 0x0000000000017941 */ /* 0x000fea0003800000 */
.L_x_13730:
[----:B------:R-:W-:Y:S01]  /*d1d0*/  ISETP.NE.AND P0, PT, R153, RZ, PT ;  /* 0x000000ff9900720c */ /* 0x000fe20003f05270 */
[----:B------:R-:W-:-:S12]  /*d1e0*/  BSSY B1, `(.L_x_13732) ;  /* 0x0000021000017945 */ /* 0x000fd80003800000 */
[----:B------:R-:W-:Y:S05]  /*d1f0*/  @!P0 BRA `(.L_x_13733) ;  /* 0x000001f000008947 */ /* 0x000fea0003800000 */
[--C-:B01----:R-:W-:Y:S02]  /*d200*/  FADD.FTZ R144, R143, -R157.reuse ;  /* 0x8000009d8f907221 */ /* 0x103fe40000010000 */
[--C-:B------:R-:W-:Y:S02]  /*d210*/  FADD.FTZ R165, R142, -R157.reuse ;  /* 0x8000009d8ea57221 */ /* 0x100fe40000010000 */
[--C-:B------:R-:W-:Y:S02]  /*d220*/  FADD.FTZ R163, R137, -R157.reuse ;  /* 0x8000009d89a37221 */ /* 0x100fe40000010000 */
[C---:B------:R-:W-:Y:S02]  /*d230*/  FMUL.FTZ R146, R158.reuse, R144 ;  /* 0x000000909e927220 */ /* 0x040fe40000410000 */
[----:B------:R-:W-:Y:S02]  /*d240*/  FADD.FTZ R159, R139, -R157 ;  /* 0x8000009d8b9f7221 */ /* 0x000fe40000010000 */
[----:B------:R-:W-:-:S02]  /*d250*/  FMUL.FTZ R165, R158, R165 ;  /* 0x000000a59ea57220 */ /* 0x000fc40000410000 */
[--C-:B------:R-:W-:Y:S02]  /*d260*/  FADD.FTZ R145, R136, -R157.reuse ;  /* 0x8000009d88917221 */ /* 0x100fe40000010000 */
[--C-:B------:R-:W-:Y:S02]  /*d270*/  FADD.FTZ R161, R138, -R157.reuse ;  /* 0x8000009d8aa17221 */ /* 0x100fe40000010000 */
[--C-:B------:R-:W-:Y:S02]  /*d280*/  FADD.FTZ R147, R140, -R157.reuse ;  /* 0x8000009d8c937221 */ /* 0x100fe40000010000 */
[----:B------:R-:W-:Y:S02]  /*d290*/  FADD.FTZ R157, R141, -R157 ;  /* 0x8000009d8d9d7221 */ /* 0x000fe40000010000 */
[----:B------:R-:W-:Y:S02]  /*d2a0*/  FMUL.FTZ R144, R158, R163 ;  /* 0x000000a39e907220 */ /* 0x000fe40000410000 */
[----:B-----5:R-:W-:-:S02]  /*d2b0*/  FFMA.FTZ R163, R95, R146, R87 ;  /* 0x000000925fa37223 */ /* 0x020fc40000010057 */
[----:B------:R-:W-:Y:S02]  /*d2c0*/  FFMA.FTZ R160, R94, R165, R86 ;  /* 0x000000a55ea07223 */ /* 0x000fe40000010056 */
        /* <DEDUP_REMOVED lines=18> */
.L_x_13733:
[----:B------:R-:W-:Y:S05]  /*d3f0*/  BSYNC B1 ;  /* 0x0000000000017941 */ /* 0x000fea0003800000 */
.L_x_13732:
[----:B01----:R-:W-:-:S05]  /*d400*/  MOV R145, 0x4 ;  /* 0x0000000400917802 */ /* 0x003fca0000000f00 */
[----:B------:R-:W-:-:S05]  /*d410*/  IMAD R152, R145, c[0x0][0x160], R152 ;  /* 0x0000580091987a24 */ /* 0x000fca00078e0298 */
[----:B------:R-:W-:-:S13]  /*d420*/  ISETP.GE.AND P0, PT, R152, c[0x0][0x164], PT ;  /* 0x0000590098007a0c */ /* 0x000fda0003f06270 */
[----:B-----5:R-:W-:Y:S01]  /*d430*/  @P0 CALL.REL.NOINC `(.L_x_13734) ;  /* 0x0000001000000944 */ /* 0x020fe20003c00000 */
[----:B------:R-:W-:Y:S05]  /*d440*/  BRA `(.L_x_13735) ;  /* 0xffff37a000007947 */ /* 0x000fea000383ffff */
.L_x_13734:
[----:B------:R-:W-:Y:S05]  /*d450*/  BSYNC B0 ;  /* 0x0000000000007941 */ /* 0x000fea0003800000 */
.L_x_13491:
[----:B------:R-:W-:Y:S05]  /*d460*/  EXIT ;  /* 0x000000000000794d */ /* 0x000fea0003800000 */
.L_x_13724:
[----:B0-----:R-:W-:Y:S01]  /*d470*/  IMAD.MOV.U32 R160, RZ, RZ, 0x1 ;  /* 0x00000001ffa07424 */ /* 0x001fe200078e00ff */
[----:B------:R-:W-:Y:S01]  /*d480*/  MOV R157, 0xffffffff ;  /* 0xffffffff009d7802 */ /* 0x000fe20000000f00 */
[----:B------:R-:W-:Y:S01]  /*d490*/  IMAD.MOV.U32 R158, RZ, RZ, 0x1f ;  /* 0x0000001fff9e7424 */ /* 0x000fe200078e00ff */
[----:B------:R-:W-:Y:S02]  /*d4a0*/  MOV R144, 0xd4c0 ;  /* 0x0000d4c000907802 */ /* 0x000fe40000000f00 */
[----:B-----5:R-:W-:Y:S05]  /*d4b0*/  CALL.REL.NOINC `($__internal_76_$__cuda_sm70_shflsync_bfly_p) ;  /* 0x000007d000007944 */ /* 0x020fea0003c00000 */
[----:B01----:R-:W-:Y:S05]  /*d4c0*/  BRA `(.L_x_13736) ;  /* 0xffffeff000007947 */ /* 0x003fea000383ffff */
.L_x_13725:
[----:B------:R-:W-:Y:S01]  /*d4d0*/  HFMA2.MMA R158, -RZ, RZ, 0, 1.847743988037109375e-06 ;  /* 0x0000001fff9e7435 */ /* 0x000fe200000001ff */
[----:B-1----:R-:W-:Y:S01]  /*d4e0*/  IMAD.MOV.U32 R147, RZ, RZ, R161 ;  /* 0x000000ffff937224 */ /* 0x002fe200078e00a1 */
[----:B------:R-:W-:Y:S01]  /*d4f0*/  MOV R144, 0xd530 ;  /* 0x0000d53000907802 */ /* 0x000fe20000000f00 */
[----:B------:R-:W-:Y:S02]  /*d500*/  IMAD.MOV.U32 R160, RZ, RZ, 0x2 ;  /* 0x00000002ffa07424 */ /* 0x000fe400078e00ff */
[----:B------:R-:W-:Y:S02]  /*d510*/  IMAD.MOV.U32 R157, RZ, RZ, -0x1 ;  /* 0xffffffffff9d7424 */ /* 0x000fe400078e00ff */
[----:B-----5:R-:W-:Y:S05]  /*d520*/  CALL.REL.NOINC `($__internal_76_$__cuda_sm70_shflsync_bfly_p) ;  /* 0x0000076000007944 */ /* 0x020fea0003c00000 */
[----:B01----:R-:W-:Y:S01]  /*d530*/  FADD.FTZ R147, R161, R157 ;  /* 0x0000009da1937221 */ /* 0x003fe20000010000 */
[----:B------:R-:W-:Y:S01]  /*d540*/  MOV R158, 0x1f ;  /* 0x0000001f009e7802 */ /* 0x000fe20000000f00 */
[----:B------:R-:W-:Y:S01]  /*d550*/  IMAD.MOV.U32 R160, RZ, RZ, 0x4 ;  /* 0x00000004ffa07424 */ /* 0x000fe200078e00ff */
[----:B------:R-:W-:Y:S01]  /*d560*/  MOV R144, 0xd590 ;  /* 0x0000d59000907802 */ /* 0x000fe20000000f00 */
[----:B------:R-:W-:-:S02]  /*d570*/  IMAD.MOV.U32 R157, RZ, RZ, -0x1 ;  /* 0xffffffffff9d7424 */ /* 0x000fc400078e00ff */
[----:B------:R-:W-:Y:S05]  /*d580*/  CALL.REL.NOINC `($__internal_76_$__cuda_sm70_shflsync_bfly_p) ;  /* 0x0000070000007944 */ /* 0x000fea0003c00000 */
[----:B0-----:R-:W-:Y:S01]  /*d590*/  HFMA2.MMA R158, -RZ, RZ, 0, 1.847743988037109375e-06 ;  /* 0x0000001fff9e7435 */ /* 0x001fe200000001ff */
[----:B-1----:R-:W-:Y:S01]  /*d5a0*/  FADD.FTZ R147, R147, R157 ;  /* 0x0000009d93937221 */ /* 0x002fe20000010000 */
[----:B------:R-:W-:Y:S01]  /*d5b0*/  MOV R144, 0xd5f0 ;  /* 0x0000d5f000907802 */ /* 0x000fe20000000f00 */
[----:B------:R-:W-:-:S02]  /*d5c0*/  IMAD.MOV.U32 R160, RZ, RZ, 0x8 ;  /* 0x00000008ffa07424 */ /* 0x000fc400078e00ff */
[----:B------:R-:W-:Y:S02]  /*d5d0*/  IMAD.MOV.U32 R157, RZ, RZ, -0x1 ;  /* 0xffffffffff9d7424 */ /* 0x000fe400078e00ff */
[----:B------:R-:W-:Y:S05]  /*d5e0*/  CALL.REL.NOINC `($__internal_76_$__cuda_sm70_shflsync_bfly_p) ;  /* 0x000006a000007944 */ /* 0x000fea0003c00000 */
[----:B01----:R-:W-:Y:S01]  /*d5f0*/  FADD.FTZ R147, R147, R157 ;  /* 0x0000009d93937221 */ /* 0x003fe20000010000 */
[----:B------:R-:W-:Y:S01]  /*d600*/  MOV R158, 0x1f ;  /* 0x0000001f009e7802 */ /* 0x000fe20000000f00 */
[----:B------:R-:W-:Y:S01]  /*d610*/  IMAD.MOV.U32 R160, RZ, RZ, 0x10 ;  /* 0x00000010ffa07424 */ /* 0x000fe200078e00ff */
[----:B------:R-:W-:Y:S01]  /*d620*/  MOV R144, 0xd650 ;  /* 0x0000d65000907802 */ /* 0x000fe20000000f00 */
[----:B------:R-:W-:Y:S02]  /*d630*/  IMAD.MOV.U32 R157, RZ, RZ, -0x1 ;  /* 0xffffffffff9d7424 */ /* 0x000fe400078e00ff */
[----:B------:R-:W-:Y:S05]  /*d640*/  CALL.REL.NOINC `($__internal_76_$__cuda_sm70_shflsync_bfly_p) ;  /* 0x0000064000007944 */ /* 0x000fea0003c00000 */
[----:B-1----:R-:W-:Y:S01]  /*d650*/  FADD.FTZ R157, R147, R157 ;  /* 0x0000009d939d7221 */ /* 0x002fe20000010000 */
[----:B------:R-:W-:Y:S01]  /*d660*/  ISETP.NE.AND P4, PT, R156, RZ, PT ;  /* 0x000000ff9c00720c */ /* 0x000fe20003f85270 */
[----:B0-----:R-:W-:Y:S01]  /*d670*/  HFMA2.MMA R158, -RZ, RZ, 0, 1.847743988037109375e-06 ;  /* 0x0000001fff9e7435 */ /* 0x001fe200000001ff */
[----:B------:R-:W-:Y:S02]  /*d680*/  IMAD.MOV.U32 R160, RZ, RZ, 0x1 ;  /* 0x00000001ffa07424 */ /* 0x000fe400078e00ff */
[----:B------:R-:W-:Y:S02]  /*d690*/  FMUL.FTZ R159, R157, c[0x0][0x1e0] ;  /* 0x000078009d9f7a20 */ /* 0x000fe40000410000 */
[----:B------:R-:W-:-:S02]  /*d6a0*/  IMAD.MOV.U32 R157, RZ, RZ, -0x1 ;  /* 0xffffffffff9d7424 */ /* 0x000fc400078e00ff */
        /* <DEDUP_REMOVED lines=65> */
[----:B------:R-:W-:-:S03]  /*dac0*/  MOV R144, 0xdaf0 ;  /* 0x0000daf000907802 */ /* 0x000fc60000000f00 */
[----:B------:R-:W-:Y:S02]  /*dad0*/  IMAD.MOV.U32 R147, RZ, RZ, R146 ;  /* 0x000000ffff937224 */ /* 0x000fe400078e0092 */
[----:B------:R-:W-:Y:S05]  /*dae0*/  CALL.REL.NOINC `($__internal_76_$__cuda_sm70_shflsync_bfly_p) ;  /* 0x000001a000007944 */ /* 0x000fea0003c00000 */
[----:B01----:R-:W-:Y:S01]  /*daf0*/  FADD.FTZ R147, R146, R157 ;  /* 0x0000009d92937221 */ /* 0x003fe20000010000 */
[----:B------:R-:W-:Y:S01]  /*db00*/  MOV R160, 0x2 ;  /* 0x0000000200a07802 */ /* 0x000fe20000000f00 */
[----:B------:R-:W-:Y:S01]  /*db10*/  IMAD.MOV.U32 R158, RZ, RZ, 0x1f ;  /* 0x0000001fff9e7424 */ /* 0x000fe200078e00ff */
[----:B------:R-:W-:Y:S01]  /*db20*/  MOV R144, 0xdb50 ;  /* 0x0000db5000907802 */ /* 0x000fe20000000f00 */
[----:B------:R-:W-:Y:S02]  /*db30*/  IMAD.MOV.U32 R157, RZ, RZ, -0x1 ;  /* 0xffffffffff9d7424 */ /* 0x000fe400078e00ff */
[----:B------:R-:W-:Y:S05]  /*db40*/  CALL.REL.NOINC `($__internal_76_$__cuda_sm70_shflsync_bfly_p) ;  /* 0x0000014000007944 */ /* 0x000fea0003c00000 */
[----:B0-----:R-:W-:Y:S01]  /*db50*/  HFMA2.MMA R160, -RZ, RZ, 0, 2.384185791015625e-07 ;  /* 0x00000004ffa07435 */ /* 0x001fe200000001ff */
[----:B-1----:R-:W-:Y:S01]  /*db60*/  FADD.FTZ R147, R147, R157 ;  /* 0x0000009d93937221 */ /* 0x002fe20000010000 */
[----:B------:R-:W-:Y:S01]  /*db70*/  MOV R144, 0xdbb0 ;  /* 0x0000dbb000907802 */ /* 0x000fe20000000f00 */
[----:B------:R-:W-:Y:S02]  /*db80*/  IMAD.MOV.U32 R158, RZ, RZ, 0x1f ;  /* 0x0000001fff9e7424 */ /* 0x000fe400078e00ff */
[----:B------:R-:W-:Y:S02]  /*db90*/  IMAD.MOV.U32 R157, RZ, RZ, -0x1 ;  /* 0xffffffffff9d7424 */ /* 0x000fe400078e00ff */
[----:B------:R-:W-:Y:S05]  /*dba0*/  CALL.REL.NOINC `($__internal_76_$__cuda_sm70_shflsync_bfly_p) ;  /* 0x000000e000007944 */ /* 0x000fea0003c00000 */
[----:B01----:R-:W-:Y:S01]  /*dbb0*/  FADD.FTZ R147, R147, R157 ;  /* 0x0000009d93937221 */ /* 0x003fe20000010000 */
[----:B------:R-:W-:Y:S01]  /*dbc0*/  MOV R160, 0x8 ;  /* 0x0000000800a07802 */ /* 0x000fe20000000f00 */
[----:B------:R-:W-:Y:S01]  /*dbd0*/  IMAD.MOV.U32 R158, RZ, RZ, 0x1f ;  /* 0x0000001fff9e7424 */ /* 0x000fe200078e00ff */
[----:B------:R-:W-:Y:S01]  /*dbe0*/  MOV R144, 0xdc10 ;  /* 0x0000dc1000907802 */ /* 0x000fe20000000f00 */
[----:B------:R-:W-:-:S02]  /*dbf0*/  IMAD.MOV.U32 R157, RZ, RZ, -0x1 ;  /* 0xffffffffff9d7424 */ /* 0x000fc400078e00ff */
[----:B------:R-:W-:Y:S05]  /*dc00*/  CALL.REL.NOINC `($__internal_76_$__cuda_sm70_shflsync_bfly_p) ;  /* 0x0000008000007944 */ /* 0x000fea0003c00000 */
[----:B-1----:R-:W-:Y:S01]  /*dc10*/  FADD.FTZ R161, R147, R157 ;  /* 0x0000009d93a17221 */ /* 0x002fe20000010000 */
[----:B0-----:R-:W-:Y:S01]  /*dc20*/  HFMA2.MMA R160, -RZ, RZ, 0, 9.5367431640625e-07 ;  /* 0x00000010ffa07435 */ /* 0x001fe200000001ff */
[----:B------:R-:W-:Y:S01]  /*dc30*/  IMAD.MOV.U32 R158, RZ, RZ, 0x1f ;  /* 0x0000001fff9e7424 */ /* 0x000fe200078e00ff */
[----:B------:R-:W-:Y:S01]  /*dc40*/  MOV R144, 0xdc80 ;  /* 0x0000dc8000907802 */ /* 0x000fe20000000f00 */
[----:B------:R-:W-:Y:S01]  /*dc50*/  IMAD.MOV.U32 R157, RZ, RZ, -0x1 ;  /* 0xffffffffff9d7424 */ /* 0x000fe200078e00ff */
[----:B------:R-:W-:-:S02]  /*dc60*/  MOV R147, R161 ;  /* 0x000000a100937202 */ /* 0x000fc40000000f00 */
[----:B------:R-:W-:Y:S05]  /*dc70*/  CALL.REL.NOINC `($__internal_76_$__cuda_sm70_shflsync_bfly_p) ;  /* 0x0000001000007944 */ /* 0x000fea0003c00000 */
[----:B01----:R-:W-:Y:S05]  /*dc80*/  BRA `(.L_x_13737) ;  /* 0xffffed9000007947 */ /* 0x003fea000383ffff */
        .weak           $__internal_76_$__cuda_sm70_shflsync_bfly_p
        .type           $__internal_76_$__cuda_sm70_shflsync_bfly_p,@function
        .size           $__internal_76_$__cuda_sm70_shflsync_bfly_p,(.L_x_29216 - $__internal_76_$__cuda_sm70_shflsync_bfly_p)
$__internal_76_$__cuda_sm70_shflsync_bfly_p:
[----:B------:R-:W-:Y:S01]  /*dc90*/  IMAD.MOV.U32 R145, RZ, RZ, 0x0 ;  /* 0x00000000ff917424 */ /* 0x000fe200078e00ff */
[----:B------:R-:W-:Y:S04]  /*dca0*/  WARPSYNC R157 ;  /* 0x0000009d00007348 */ /* 0x000fe80003800000 */
[----:B------:R0:W1:Y:S01]  /*dcb0*/  SHFL.BFLY PT, R157, R147, R160, R158 ;  /* 0x0c0000a0939d7389 */ /* 0x00006200000e009e */
[----:B------:R-:W-:Y:S05]  /*dcc0*/  RET.REL.NODEC R144 `(_ZN10layer_norm13ln_fwd_kernelINS_13Kernel_traitsIf13__nv_bfloat16fS2_fjLj1024ELj1ELj4ELj1ELj16ENS_18Kernel_traits_baseILj1024EfS2_fS2_fjLj128EEEEELb1ELb1ELb0ELb0EEEvNS_9FwdParamsE) ;  /* 0xffff233090007950 */ /* 0x000fea0003c3ffff */
.L_x_13738:
        /* <DEDUP_REMOVED lines=11> */
.L_x_29216:


//--------------------- .text._ZN10layer_norm13ln_fwd_kernelINS_13Kernel_traitsIf13__nv_bfloat16fS2_fjLj1024ELj1ELj4ELj1ELj16ENS_18Kernel_traits_baseILj1024EfS2_fS2_fjLj128EEEEELb1ELb1ELb0ELb1EEEvNS_9FwdParamsE --------------------------
	.section	.text._ZN10layer_norm13ln_fwd_kernelINS_13Kernel_traitsIf13__nv_bfloat16fS2_fjLj1024ELj1ELj4ELj1ELj16ENS_18Kernel_traits_baseILj1024EfS2_fS2_fjLj128EEEEELb1ELb1ELb0ELb1EEEvNS_9FwdParamsE,"ax",@progbits
	.sectioninfo	@"SHI_REGISTERS=167"
	.align	128
        .global         _ZN10layer_norm13ln_fwd_kernelINS_13Kernel_traitsIf13__nv_bfloat16fS2_fjLj1024ELj1ELj4ELj1ELj16ENS_18Kernel_traits_baseILj1024EfS2_fS2_fjLj128EEEEELb1ELb1ELb0ELb1EEEvNS_9FwdParamsE
        .type           _ZN10layer_norm13ln_fwd_kernelINS_13Kernel_traitsIf13__nv_bfloat16fS2_fjLj1024ELj1ELj4ELj1ELj16ENS_18Kernel_traits_baseILj1024EfS2_fS2_fjLj128EEEEELb1ELb1ELb0ELb1EEEvNS_9FwdParamsE,@function
        .size           _ZN10layer_norm13ln_fwd_kernelINS_13Kernel_traitsIf13__nv_bfloat16fS2_fjLj1024ELj1ELj4ELj1ELj16ENS_18Kernel_traits_baseILj1024EfS2_fS2_fjLj128EEEEELb1ELb1ELb0ELb1EEEvNS_9FwdParamsE,(.L_x_29217 - _ZN10layer_norm13ln_fwd_kernelINS_13Kernel_traitsIf13__nv_bfloat16fS2_fjLj1024ELj1ELj4ELj1ELj16ENS_18Kernel_traits_baseILj1024EfS2_fS2_fjLj128EEEEELb1ELb1ELb0ELb1EEEvNS_9FwdParamsE)
        .other          _ZN10layer_norm13ln_fwd_kernelINS_13Kernel_traitsIf13__nv_bfloat16fS2_fjLj1024ELj1ELj4ELj1ELj16ENS_18Kernel_traits_baseILj1024EfS2_fS2_fjLj128EEEEELb1ELb1ELb0ELb1EEEvNS_9FwdParamsE,@"STO_CUDA_ENTRY STV_DEFAULT"
_ZN10layer_norm13ln_fwd_kernelINS_13Kernel_traitsIf13__nv_bfloat16fS2_fjLj1024ELj1ELj4ELj1ELj16ENS_18Kernel_traits_baseILj1024EfS2_fS2_fjLj128EEEEELb1ELb1ELb0ELb1EEEvNS_9FwdParamsE:
.text._ZN10layer_norm13ln_fwd_kernelINS_13Kernel_traitsIf13__nv_bfloat16fS2_fjLj1024ELj1ELj4ELj1ELj16ENS_18Kernel_traits_baseILj1024EfS2_fS2_fjLj128EEEEELb1ELb1ELb0ELb1EEEvNS_9FwdParamsE:
        /* <DEDUP_REMOVED lines=30> */
[C---:B-1----:R-:W-:Y:S01]  /*01e0*/  IMAD R145, R17.reuse, 0x4, R145 ;  /* 0x0000000411917824 */ /* 0x042fe200078e0291 */
[----:B--2---:R-:W0:Y:S01]  /*01f0*/  @P0 R2UR UR4, R2 ;  /* 0x00000000020403c2 */ /* 0x004e2200000e0000 */
[----:B---3--:R-:W-:Y:S01]  /*0200*/  @P0 IADD3 R8, P1, R4, c[0x0][0x240], RZ ;  /* 0x0000900004080a10 */ /* 0x008fe20007f3e0ff */
[----:B------:R-:W-:-:S06]  /*0210*/  IMAD R4, R17, c[0x0][0x0], R16 ;  /* 0x0000000011047a24 */ /* 0x000fcc00078e0210 */
[----:B------:R1:W2:Y:S01]  /*0220*/  @P0 R2UR UR5, R3 ;  /* 0x00000000030503c2 */ /* 0x0002a200000e0000 */
[----:B------:R-:W-:Y:S01]  /*0230*/  @P0 IADD3.X R9, RZ, R5, RZ, P1, !PT ;  /* 0x00000005ff090210 */ /* 0x000fe20000ffe4ff */
[----:B------:R-:W-:Y:S01]  /*0240*/  IMAD.WIDE.U32 R12, R4, -0x326172a9, RZ ;  /* 0xcd9e8d57040c7825 */ /* 0x000fe200078e00ff */
        /* <DEDUP_REMOVED lines=17> */
[----:B------:R-:W-:-:S02]  /*0360*/  UIADD3 UR15, UR4, 0x78dde6e4, URZ ;  /* 0x78dde6e4040f7890 */ /* 0x000fc4000fffe03f */
[----:B------:R-:W-:Y:S01]  /*0370*/  LOP3.LUT R10, R15, UR9, R12, 0x96, !PT ;  /* 0x000000090f0a7c12 */ /* 0x000fe2000f8e960c */
[----:B------:R-:W-:Y:S01]  /*0380*/  UIADD3 UR16, UR5, -0x126145ec, URZ ;  /* 0xed9eba1405107890 */ /* 0x000fe2000fffe03f */
        /* <DEDUP_REMOVED lines=36> */
[----:B------:R-:W-:Y:S02]  /*05d0*/  LOP3.LUT R2, R0, 0x3e0, RZ, 0xc0, !PT ;  /* 0x000003e000027812 */ /* 0x000fe400078ec0ff */
[----:B------:R-:W-:Y:S02]  /*05e0*/  LOP3.LUT R0, R16, 0x1f, RZ, 0xc0, !PT ;  /* 0x0000001f10007812 */ /* 0x000fe400078ec0ff */
[----:B------:R-:W-:Y:S02]  /*05f0*/  IADD3 R10, P1, R2, c[0x0][0x218], RZ ;  /* 0x00008600020a7a10 */ /* 0x000fe40007f3e0ff */
[----:B------:R-:W-:Y:S02]  /*0600*/  LEA R12, P3, R0, c[0x0][0x1c8], 0x5 ;  /* 0x00007200000c7a11 */ /* 0x000fe400078628ff */
[----:B------:R-:W-:-:S02]  /*0610*/  IADD3.X R11, RZ, c[0x0][0x21c], RZ, P1, !PT ;  /* 0x00008700ff0b7a10 */ /* 0x000fc40000ffe4ff */
[----:B------:R-:W-:Y:S01]  /*0620*/  ISETP.GE.AND P1, PT, R145, c[0x0][0x164], PT ;  /* 0x0000590091007a0c */ /* 0x000fe20003f26270 */
[----:B------:R-:W-:Y:S01]  /*0630*/  IMAD.X R13, RZ, RZ, c[0x0][0x1cc], P3 ;  /* 0x00007300ff0d7624 */ /* 0x000fe200018e06ff */
[----:B------:R-:W-:Y:S01]  /*0640*/  IADD3 R2, P2, R2, c[0x0][0x1b0], RZ ;  /* 0x00006c0002027a10 */ /* 0x000fe20007f5e0ff */
[----:B------:R0:W5:Y:S04]  /*0650*/  @P0 LDG.E.128 R136, [R10.64] ;  /* 0x000000060a880981 */ /* 0x000168000c1e1d00 */
[----:B------:R0:W5:Y:S01]  /*0660*/  @P0 LDG.E.128 R132, [R10.64+0x10] ;  /* 0x000010060a840981 */ /* 0x000162000c1e1d00 */
[----:B------:R-:W-:-:S03]  /*0670*/  IMAD.X R3, RZ, RZ, c[0x0][0x1b4], P2 ;  /* 0x00006d00ff037624 */ /* 0x000fc600010e06ff */
        /* <DEDUP_REMOVED lines=16> */
[----:B------:R-:W-:-:S02]  /*0780*/  IMAD.HI.U32 R7, R144, -0x326172a9, RZ ;  /* 0xcd9e8d5790077827 */ /* 0x000fc400078e00ff */
[----:B------:R2:W5:Y:S01]  /*0790*/  LDG.E.128 R104, [R2.64] ;  /* 0x0000000602687981 */ /* 0x000562000c1e1d00 */
[----:B------:R-:W-:-:S03]  /*07a0*/  UIADD3 UR26, UR5, -0x695add53, URZ ;  /* 0x96a522ad051a7890 */ /* 0x000fc6000fffe03f */
[----:B------:R2:W5:Y:S04]  /*07b0*/  LDG.E.128 R100, [R2.64+0x10] ;  /* 0x0000100602647981 */ /* 0x000568000c1e1d00 */
[----:B------:R2:W5:Y:S04]  /*07c0*/  LDG.E.128 R96, [R2.64+0x400] ;  /* 0x0004000602607981 */ /* 0x000568000c1e1d00 */
[----:B------:R2:W5:Y:S04]  /*07d0*/  LDG.E.128 R92, [R2.64+0x410] ;  /* 0x00041006025c7981 */ /* 0x000568000c1e1d00 */
[----:B------:R2:W5:Y:S04]  /*07e0*/  LDG.E.128 R88, [R2.64+0x800] ;  /* 0x0008000602587981 */ /* 0x000568000c1e1d00 */
[----:B------:R2:W5:Y:S04]  /*07f0*/  LDG.E.128 R84, [R2.64+0x810] ;  /* 0x0008100602547981 */ /* 0x000568000c1e1d00 */
[----:B------:R2:W5:Y:S04]  /*0800*/  LDG.E.128 R80, [R2.64+0xc00] ;  /* 0x000c000602507981 */ /* 0x000568000c1e1d00 */
[----:B------:R2:W5:Y:S01]  /*0810*/  LDG.E.128 R76, [R2.64+0xc10] ;  /* 0x000c1006024c7981 */ /* 0x000562000c1e1d00 */
[----:B0-----:R-:W-:Y:S01]  /*0820*/  IMAD.HI.U32 R10, R14, -0x2daee0ad, RZ ;  /* 0xd2511f530e0a7827 */ /* 0x001fe200078e00ff */
[----:B------:R-:W-:Y:S03]  /*0830*/  BSSY B0, `(.L_x_13739) ;  /* 0x0000c4c000007945 */ /* 0x000fe60003800000 */
[----:B--2---:R-:W-:-:S02]  /*0840*/  IMAD R2, R18, -0x326172a9, RZ ;  /* 0xcd9e8d5712027824 */ /* 0x004fc400078e02ff */
[----:B------:R-:W-:-:S03]  /*0850*/  IMAD R3, R9, -0x2daee0ad, RZ ;  /* 0xd2511f5309037824 */ /* 0x000fc600078e02ff */
[----:B------:R-:W-:Y:S01]  /*0860*/  LOP3.LUT R2, R7, UR25, R2, 0x96, !PT ;  /* 0x0000001907027c12 */ /* 0x000fe2000f8e9602 */
[----:B------:R-:W-:Y:S01]  /*0870*/  HFMA2.MMA R7, -RZ, RZ, 0, 0 ;  /* 0x00000000ff077435 */ /* 0x000fe200000001ff */
[----:B------:R-:W-:Y:S01]  /*0880*/  LOP3.LUT R3, R10, UR26, R3, 0x96, !PT ;  /* 0x0000001a0a037c12 */ /* 0x000fe2000f8e9603 */
[----:B------:R-:W-:Y:S01]  /*0890*/  IMAD R144, R144, -0x326172a9, RZ ;  /* 0xcd9e8d5790907824 */ /* 0x000fe200078e02ff */
[----:B------:R-:W-:Y:S01]  /*08a0*/  LOP3.LUT R149, R8, 0x3, RZ, 0xc0, !PT ;  /* 0x0000000308957812 */ /* 0x000fe200078ec0ff */
[----:B------:R-:W-:Y:S01]  /*08b0*/  IMAD R146, R14, -0x2daee0ad, RZ ;  /* 0xd2511f530e927824 */ /* 0x000fe200078e02ff */
[----:B-1----:R-:W-:Y:S02]  /*08c0*/  ULDC.U8 UR8, c[0x0][0x1f0] ;  /* 0x00007c0000087ab9 */ /* 0x002fe40000000000 */
.L_x_13967:
[----:B------:R-:W-:Y:S01]  /*08d0*/  ISETP.NE.U32.AND P0, PT, RZ, c[0x0][0x1c0], PT ;  /* 0x00007000ff007a0c */ /* 0x000fe20003f05070 */
[----:B------:R-:W-:Y:S01]  /*08e0*/  IMAD R8, R145, c[0x0][0x168], RZ ;  /* 0x00005a0091087a24 */ /* 0x000fe200078e02ff */
[----:B------:R-:W-:Y:S02]  /*08f0*/  ISETP.NE.U32.AND P1, PT, RZ, c[0x0][0x180], PT ;  /* 0x00006000ff007a0c */ /* 0x000fe40003f25070 */
[----:B------:R-:W-:-:S02]  /*0900*/  ISETP.NE.AND.EX P0, PT, RZ, c[0x0][0x1c4], PT, P0 ;  /* 0x00007100ff007a0c */ /* 0x000fc40003f05300 */
[----:B------:R-:W-:Y:S02]  /*0910*/  ISETP.NE.AND.EX P2, PT, RZ, c[0x0][0x184], PT, P1 ;  /* 0x00006100ff007a0c */ /* 0x000fe40003f45310 */
[----:B------:R-:W-:Y:S02]  /*0920*/  SHF.R.S32.HI R9, RZ, 0x1f, R8 ;  /* 0x0000001fff097819 */ /* 0x000fe40000011408 */
[----:B------:R-:W-:Y:S02]  /*0930*/  MOV R140, 0x10 ;  /* 0x00000010008c7802 */ /* 0x000fe40000000f00 */
[----:B------:R-:W-:-:S05]  /*0940*/  LEA.HI R9, R9, R8, RZ, 0x3 ;  /* 0x0000000809097211 */ /* 0x000fca00078f18ff */
[----:B------:R-:W-:Y:S01]  /*0950*/  @P0 IMAD.MOV.U32 R12, RZ, RZ, 0x2 ;  /* 0x00000002ff0c0424 */ /* 0x000fe200078e00ff */
[----:B------:R-:W-:Y:S01]  /*0960*/  LEA.HI.SX32 R147, R9, R0, 0x1d ;  /* 0x0000000009937211 */ /* 0x000fe200078feaff */
[----:B------:R-:W-:Y:S01]  /*0970*/  @P2 IMAD.MOV.U32 R16, RZ, RZ, 0x20 ;  /* 0x00000020ff102424 */ /* 0x000fe200078e00ff */
[----:B------:R-:W-:Y:S01]  /*0980*/  ISETP.NE.AND P1, PT, R149, 0x1, PT ;  /* 0x000000019500780c */ /* 0x000fe20003f25270 */
[----:B------:R-:W-:Y:S01]  /*0990*/  @P0 IMAD.WIDE R12, R145, R12, c[0x0][0x1c0] ;  /* 0x00007000910c0625 */ /* 0x000fe200078e020c */
[----:B------:R-:W-:Y:S01]  /*09a0*/  BSSY B1, `(.L_x_13740) ;  /* 0x0000015000017945 */ /* 0x000fe20003800000 */
[----:B------:R-:W-:Y:S02]  /*09b0*/  P2R R15, PR, RZ, 0x4 ;  /* 0x00000004ff0f7803 */ /* 0x000fe40000000000 */
[C---:B------:R-:W-:Y:S02]  /*09c0*/  IMAD.WIDE.U32 R8, R147.reuse, R140, c[0x0][0x170] ;  /* 0x00005c0093087625 */ /* 0x040fe400078e008c */
[----:B------:R-:W2:Y:S02]  /*09d0*/  @P0 LDG.E.U16 R12, [R12.64] ;  /* 0x000000060c0c0981 */ /* 0x000ea4000c1e1500 */
[----:B------:R-:W-:-:S02]  /*09e0*/  @P2 IMAD.WIDE.U32 R16, R147, R16, c[0x0][0x180] ;  /* 0x0000600093102625 */ /* 0x000fc400078e0010 */
        /* <DEDUP_REMOVED lines=15> */
.L_x_13741:
[----:B0-----:R-:W-:Y:S02]  /*0ae0*/  IMAD.MOV.U32 R12, RZ, RZ, R144 ;  /* 0x000000ffff0c7224 */ /* 0x001fe400078e0090 */
.L_x_13742:
[----:B------:R-:W-:Y:S05]  /*0af0*/  BSYNC B1 ;  /* 0x0000000000017941 */ /* 0x000fea0003800000 */
.L_x_13740:
        /* <DEDUP_REMOVED lines=16> */
.L_x_13746:
[----:B------:R-:W-:Y:S05]  /*0c00*/  BSYNC B2 ;  /* 0x0000000000027941 */ /* 0x000fea0003800000 */
.L_x_13745:
        /* <DEDUP_REMOVED lines=44> */
.L_x_13744:
[----:B------:R-:W-:Y:S05]  /*0ed0*/  BSYNC B1 ;  /* 0x0000000000017941 */ /* 0x000fea0003800000 */
.L_x_13743:
[----:B------:R0:W1:Y:S01]  /*0ee0*/  I2F.U32 R13, R12 ;  /* 0x0000000c000d7306 */ /* 0x0000620000201000 */
[----:B------:R-:W-:Y:S01]  /*0ef0*/  HFMA2.MMA R150, -RZ, RZ, 0.1171875, 0 ;  /* 0x2f800000ff967435 */ /* 0x000fe200000001ff */
[----:B------:R-:W-:Y:S01]  /*0f00*/  ISETP.NE.U32.AND P0, PT, RZ, c[0x0][0x180], PT ;  /* 0x00006000ff007a0c */ /* 0x000fe20003f05070 */
[----:B------:R-:W-:Y:S03]  /*0f10*/  BSSY B1, `(.L_x_13747) ;  /* 0x0000018000017945 */ /* 0x000fe60003800000 */
[----:B------:R-:W-:-:S02]  /*0f20*/  ISETP.NE.AND.EX P6, PT, RZ, c[0x0][0x184], PT, P0 ;  /* 0x00006100ff007a0c */ /* 0x000fc40003fc5300 */
[----:B------:R-:W-:Y:S02]  /*0f30*/  ISETP.NE.AND P0, PT, R18, 0x1, PT ;  /* 0x000000011200780c */ /* 0x000fe40003f05270 */
        /* <DEDUP_REMOVED lines=20> */
.L_x_13748:
[----:B------:R-:W-:Y:S02]  /*1080*/  IMAD.MOV.U32 R12, RZ, RZ, R144 ;  /* 0x000000ffff0c7224 */ /* 0x000fe400078e0090 */
.L_x_13749:
[----:B------:R-:W-:Y:S05]  /*1090*/  BSYNC B1 ;  /* 0x0000000000017941 */ /* 0x000fea0003800000 */
.L_x_13747:
        /* <DEDUP_REMOVED lines=16> */
.L_x_13753:
[----:B------:R-:W-:Y:S05]  /*11a0*/  BSYNC B2 ;  /* 0x0000000000027941 */ /* 0x000fea0003800000 */
.L_x_13752:
        /* <DEDUP_REMOVED lines=44> */
.L_x_13751:
[----:B------:R-:W-:Y:S05]  /*1470*/  BSYNC B1 ;  /* 0x0000000000017941 */ /* 0x000fea0003800000 */
.L_x_13750:
        /* <DEDUP_REMOVED lines=21> */
.L_x_13755:
[----:B------:R-:W-:Y:S02]  /*15d0*/  IMAD.MOV.U32 R8, RZ, RZ, R144 ;  /* 0x000000ffff087224 */ /* 0x000fe400078e0090 */
.L_x_13756:
[----:B------:R-:W-:Y:S05]  /*15e0*/  BSYNC B1 ;  /* 0x0000000000017941 */ /* 0x000fea0003800000 */
.L_x_13754:
        /* <DEDUP_REMOVED lines=16> */
.L_x_13760:
[----:B------:R-:W-:Y:S05]  /*16f0*/  BSYNC B2 ;  /* 0x0000000000027941 */ /* 0x000fea0003800000 */
.L_x_13759:
        /* <DEDUP_REMOVED lines=44> */
.L_x_13758:
[----:B------:R-:W-:Y:S05]  /*19c0*/  BSYNC B1 ;  /* 0x0000000000017941 */ /* 0x000fea0003800000 */
.L_x_13757:
        /* <DEDUP_REMOVED lines=21> */
.L_x_13762:
[----:B------:R-:W-:Y:S02]  /*1b20*/  MOV R8, R144 ;  /* 0x0000009000087202 */ /* 0x000fe40000000f00 */
.L_x_13763:
[----:B------:R-:W-:Y:S05]  /*1b30*/  BSYNC B1 ;  /* 0x0000000000017941 */ /* 0x000fea0003800000 */
.L_x_13761:
        /* <DEDUP_REMOVED lines=16> */
.L_x_13767:
[----:B------:R-:W-:Y:S05]  /*1c40*/  BSYNC B2 ;  /* 0x0000000000027941 */ /* 0x000fea0003800000 */
.L_x_13766:
        /* <DEDUP_REMOVED lines=44> */
.L_x_13765:
[----:B------:R-:W-:Y:S05]  /*1f10*/  BSYNC B1 ;  /* 0x0000000000017941 */ /* 0x000fea0003800000 */
.L_x_13764:
        /* <DEDUP_REMOVED lines=21> */
.L_x_13769:
[----:B------:R-:W-:Y:S02]  /*2070*/  IMAD.MOV.U32 R8, RZ, RZ, R144 ;  /* 0x000000ffff087224 */ /* 0x000fe400078e0090 */
.L_x_13770:
[----:B------:R-:W-:Y:S05]  /*2080*/  BSYNC B1 ;  /* 0x0000000000017941 */ /* 0x000fea0003800000 */
.L_x_13768:
        /* <DEDUP_REMOVED lines=16> */
.L_x_13774:
[----:B------:R-:W-:Y:S05]  /*2190*/  BSYNC B2 ;  /* 0x0000000000027941 */ /* 0x000fea0003800000 */
.L_x_13773:
        /* <DEDUP_REMOVED lines=44> */
.L_x_13772:
[----:B------:R-:W-:Y:S05]  /*2460*/  BSYNC B1 ;  /* 0x0000000000017941 */ /* 0x000fea0003800000 */
.L_x_13771:
        /* <DEDUP_REMOVED lines=21> */
.L_x_13776:
[----:B------:R-:W-:Y:S02]  /*25c0*/  IMAD.MOV.U32 R8, RZ, RZ, R144 ;  /* 0x000000ffff087224 */ /* 0x000fe400078e0090 */
.L_x_13777:
[----:B------:R-:W-:Y:S05]  /*25d0*/  BSYNC B1 ;  /* 0x0000000000017941 */ /* 0x000fea0003800000 */
.L_x_13775:
        /* <DEDUP_REMOVED lines=16> */
.L_x_13781:
[----:B------:R-:W-:Y:S05]  /*26e0*/  BSYNC B2 ;  /* 0x0000000000027941 */ /* 0x000fea0003800000 */
.L_x_13780:
        /* <DEDUP_REMOVED lines=44> */
.L_x_13779:
[----:B------:R-:W-:Y:S05]  /*29b0*/  BSYNC B1 ;  /* 0x0000000000017941 */ /* 0x000fea0003800000 */
.L_x_13778:
        /* <DEDUP_REMOVED lines=21> */
.L_x_13783:
[----:B------:R-:W-:Y:S02]  /*2b10*/  MOV R8, R144 ;  /* 0x0000009000087202 */ /* 0x000fe40000000f00 */
.L_x_13784:
[----:B------:R-:W-:Y:S05]  /*2b20*/  BSYNC B1 ;  /* 0x0000000000017941 */ /* 0x000fea0003800000 */
.L_x_13782:
        /* <DEDUP_REMOVED lines=16> */
.L_x_13788:
[----:B------:R-:W-:Y:S05]  /*2c30*/  BSYNC B2 ;  /* 0x0000000000027941 */ /* 0x000fea0003800000 */
.L_x_13787:
        /* <DEDUP_REMOVED lines=44> */
.L_x_13786:
[----:B------:R-:W-:Y:S05]  /*2f00*/  BSYNC B1 ;  /* 0x0000000000017941 */ /* 0x000fea0003800000 */
.L_x_13785:
[----:B------:R0:W1:Y:S01]  /*2f10*/  I2F.U32 R13, R8 ;  /* 0x00000008000d7306 */ /* 0x0000620000201000 */
[----:B------:R-:W-:Y:S01]  /*2f20*/  ISETP.NE.AND P6, PT, R152, RZ, PT ;  /* 0x000000ff9800720c */ /* 0x000fe20003fc5270 */
        /* <DEDUP_REMOVED lines=20> */
.L_x_13790:
[----:B------:R-:W-:Y:S02]  /*3070*/  IMAD.MOV.U32 R8, RZ, RZ, R144 ;  /* 0x000000ffff087224 */ /* 0x000fe400078e0090 */
.L_x_13791:
[----:B------:R-:W-:Y:S05]  /*3080*/  BSYNC B1 ;  /* 0x0000000000017941 */ /* 0x000fea0003800000 */
.L_x_13789:
        /* <DEDUP_REMOVED lines=18> */
.L_x_13795:
[----:B------:R-:W-:Y:S05]  /*31b0*/  BSYNC B2 ;  /* 0x0000000000027941 */ /* 0x000fea0003800000 */
.L_x_13794:
        /* <DEDUP_REMOVED lines=44> */
.L_x_13793:
[----:B------:R-:W-:Y:S05]  /*3480*/  BSYNC B1 ;  /* 0x0000000000017941 */ /* 0x000fea0003800000 */
.L_x_13792:
[----:B------:R0:W1:Y:S01]  /*3490*/  I2F.U32 R9, R8 ;  /* 0x0000000800097306 */ /* 0x0000620000201000 */
[----:B------:R-:W-:Y:S01]  /*34a0*/  SEL R10, RZ, 0x1, P1 ;  /* 0x00000001ff0a7807 */ /* 0x000fe20000800000 */
[----:B------:R-:W-:Y:S01]  /*34b0*/  HFMA2.MMA R154, -RZ, RZ, 0, 4.76837158203125e-07 ;  /* 0x00000008ff9a7435 */ /* 0x000fe200000001ff */
[----:B------:R-:W-:Y:S01]  /*34c0*/  SEL R18, RZ, 0x100, P4 ;  /* 0x00000100ff127807 */ /* 0x000fe20002000000 */
[----:B------:R-:W-:Y:S01]  /*34d0*/  IMAD.MOV.U32 R153, RZ, RZ, 0x20 ;  /* 0x00000020ff997424 */ /* 0x000fe200078e00ff */
[----:B------:R-:W-:Y:S02]  /*34e0*/  SEL R16, RZ, 0x1, P2 ;  /* 0x00000001ff107807 */ /* 0x000fe40001000000 */
[----:B------:R-:W-:-:S02]  /*34f0*/  ISETP.NE.AND P6, PT, R152, RZ, PT ;  /* 0x000000ff9800720c */ /* 0x000fc40003fc5270 */
[----:B0-----:R-:W-:Y:S01]  /*3500*/  PRMT R8, RZ, 0x7610, R11 ;  /* 0x00007610ff087816 */ /* 0x001fe2000000000b */
[----:B------:R-:W-:Y:S01]  /*3510*/  IMAD.WIDE.U32 R16, R16, 0x1000000, RZ ;  /* 0x0100000010107825 */ /* 0x000fe200078e00ff */
[----:B------:R-:W-:Y:S02]  /*3520*/  ISETP.NE.AND P4, PT, R14, RZ, PT ;  /* 0x000000ff0e00720c */ /* 0x000fe40003f85270 */
[----:B------:R-:W-:Y:S01]  /*3530*/  SEL R19, RZ, 0x10000, P5 ;  /* 0x00010000ff137807 */ /* 0x000fe20002800000 */
[----:B------:R-:W-:Y:S01]  /*3540*/  FMUL.FTZ R12, R8, R151 ;  /* 0x00000097080c7220 */ /* 0x000fe20000410000 */
[----:B------:R-:W-:Y:S01]  /*3550*/  ISETP.NE.AND P5, PT, R15, RZ, PT ;  /* 0x000000ff0f00720c */ /* 0x000fe20003fa5270 */
[----:B-1----:R-:W-:Y:S01]  /*3560*/  FFMA.FTZ R9, R9, R150, 1.1641532182693481445e-10 ;  /* 0x2f00000009097423 */ /* 0x002fe20000010096 */
[----:B------:R-:W-:Y:S01]  /*3570*/  SEL R21, RZ, 0x1, P3 ;  /* 0x00000001ff157807 */ /* 0x000fe20001800000 */
[----:B------:R-:W-:Y:S02]  /*3580*/  FMUL.FTZ R12, R12, c[0x0][0x1e8] ;  /* 0x00007a000c0c7a20 */ /* 0x000fe40000410000 */
[----:B------:R-:W-:Y:S01]  /*3590*/  IMAD.WIDE.U32 R10, R10, 0x10000, RZ ;  /* 0x000100000a0a7825 */ /* 0x000fe200078e00ff */
[----:B------:R-:W-:-:S02]  /*35a0*/  FSETP.GTU.FTZ.AND P1, PT, R9, c[0x0][0x1e4], PT ;  /* 0x0000790009007a0b */ /* 0x000fc40003f3c000 */
[----:B------:R-:W-:Y:S01]  /*35b0*/  SEL R9, RZ, 0x1, P0 ;  /* 0x00000001ff097807 */ /* 0x000fe20000000000 */
[----:B------:R-:W-:Y:S01]  /*35c0*/  IMAD.WIDE.U32 R22, R147, R154, c[0x0][0x190] ;  /* 0x0000640093167625 */ /* 0x000fe200078e009a */
[----:B------:R-:W-:Y:S02]  /*35d0*/  SEL R14, RZ, 0x1000000, P1 ;  /* 0x01000000ff0e7807 */ /* 0x000fe40000800000 */
[----:B------:R-:W-:Y:S01]  /*35e0*/  FSEL R12, R12, RZ, !P1 ;  /* 0x000000ff0c0c7208 */ /* 0x000fe20004800000 */
[----:B------:R-:W-:Y:S01]  /*35f0*/  IMAD.WIDE.U32 R8, R9, 0x100, RZ ;  /* 0x0000010009087825 */ /* 0x000fe200078e00ff */
[----:B------:R-:W-:Y:S02]  /*3600*/  LOP3.LUT R14, R18, R14, R19, 0xfe, !PT ;  /* 0x0000000e120e7212 */ /* 0x000fe400078efe13 */
[----:B------:R-:W-:Y:S01]  /*3610*/  IADD3 R18, R147, 0x20, RZ ;  /* 0x0000002093127810 */ /* 0x000fe20007ffe0ff */
[----:B------:R-:W-:Y:S01]  /*3620*/  FMUL.FTZ R31, R71, R12 ;  /* 0x0000000c471f7220 */ /* 0x000fe20000410000 */
[----:B------:R-:W-:Y:S01]  /*3630*/  LOP3.LUT R17, R17, R14, R21, 0xfe, !PT ;  /* 0x0000000e11117212 */ /* 0x000fe200078efe15 */
[----:B------:R-:W-:Y:S01]  /*3640*/  IMAD.WIDE.U32 R20, R147, R153, c[0x0][0x188] ;  /* 0x0000620093147625 */ /* 0x000fe200078e0099 */
[----:B------:R-:W-:-:S02]  /*3650*/  SEL R19, RZ, 0x1, P4 ;  /* 0x00000001ff137807 */ /* 0x000fc40002000000 */
[----:B------:R-:W-:Y:S01]  /*3660*/  LOP3.LUT R16, R8, R16, R10, 0xfe, !PT ;  /* 0x0000001008107212 */ /* 0x000fe200078efe0a */
[----:B------:R-:W-:Y:S01]  /*3670*/  @P6 FADD.FTZ R31, R39, R31 ;  /* 0x0000001f271f6221 */ /* 0x000fe20000010000 */
[----:B------:R-:W-:Y:S01]  /*3680*/  LOP3.LUT R17, R9, R17, R11, 0xfe, !PT ;  /* 0x0000001109117212 */ /* 0x000fe200078efe0b */
[----:B------:R-:W-:Y:S01]  /*3690*/  IMAD.WIDE.U32 R8, R18, R140, c[0x0][0x170] ;  /* 0x00005c0012087625 */ /* 0x000fe200078e008c */
[----:B------:R-:W-:Y:S01]  /*36a0*/  LOP3.LUT R16, R16, R19, RZ, 0xfc, !PT ;  /* 0x0000001310107212 */ /* 0x000fe200078efcff */
[----:B------:R0:W-:Y:S02]  /*36b0*/  STG.E.128 [R20.64], R32 ;  /* 0x0000002014007986 */ /* 0x0001e4000c101d06 */
[----:B------:R-:W-:Y:S02]  /*36c0*/  @P5 IMAD.WIDE.U32 R24, R18, R153, c[0x0][0x180] ;  /* 0x0000600012185625 */ /* 0x000fe400078e0099 */
        /* <DEDUP_REMOVED lines=17> */
.L_x_13797:
[----:B0-----:R-:W-:Y:S02]  /*37e0*/  IMAD.MOV.U32 R12, RZ, RZ, R144 ;  /* 0x000000ffff0c7224 */ /* 0x001fe400078e0090 */
.L_x_13798:
[----:B------:R-:W-:Y:S05]  /*37f0*/  BSYNC B1 ;  /* 0x0000000000017941 */ /* 0x000fea0003800000 */
.L_x_13796:
        /* <DEDUP_REMOVED lines=16> */
.L_x_13802:
[----:B------:R-:W-:Y:S05]  /*3900*/  BSYNC B2 ;  /* 0x0000000000027941 */ /* 0x000fea0003800000 */
.L_x_13801:
        /* <DEDUP_REMOVED lines=44> */
.L_x_13800:
[----:B------:R-:W-:Y:S05]  /*3bd0*/  BSYNC B1 ;  /* 0x0000000000017941 */ /* 0x000fea0003800000 */
.L_x_13799:
[----:B------:R0:W1:Y:S01]  /*3be0*/  I2F.U32 R13, R12 ;  /* 0x0000000c000d7306 */ /* 0x0000620000201000 */
[----:B------:R-:W-:Y:S01]  /*3bf0*/  BSSY B1, `(.L_x_13803) ;  /* 0x0000016000017945 */ /* 0x000fe20003800000 */
[----:B0----5:R-:W-:-:S05]  /*3c00*/  PRMT R12, RZ, 0x5410, R8 ;  /* 0x00005410ff0c7816 */ /* 0x021fca0000000008 */
[----:B------:R-:W-:Y:S02]  /*3c10*/  FMUL.FTZ R14, R12, R151 ;  /* 0x000000970c0e7220 */ /* 0x000fe40000410000 */
[----:B-1----:R-:W-:Y:S02]  /*3c20*/  FFMA.FTZ R13, R13, R150, 1.1641532182693481445e-10 ;  /* 0x2f0000000d0d7423 */ /* 0x002fe40000010096 */
[----:B------:R-:W-:-:S03]  /*3c30*/  FMUL.FTZ R16, R14, c[0x0][0x1e8] ;  /* 0x00007a000e107a20 */ /* 0x000fc60000410000 */
        /* <DEDUP_REMOVED lines=16> */
.L_x_13804:
[----:B------:R-:W-:Y:S02]  /*3d40*/  IMAD.MOV.U32 R12, RZ, RZ, R144 ;  /* 0x000000ffff0c7224 */ /* 0x000fe400078e0090 */
.L_x_13805:
[----:B------:R-:W-:Y:S05]  /*3d50*/  BSYNC B1 ;  /* 0x0000000000017941 */ /* 0x000fea0003800000 */
.L_x_13803:
        /* <DEDUP_REMOVED lines=16> */
.L_x_13809:
[----:B------:R-:W-:Y:S05]  /*3e60*/  BSYNC B2 ;  /* 0x0000000000027941 */ /* 0x000fea0003800000 */
.L_x_13808:
        /* <DEDUP_REMOVED lines=44> */
.L_x_13807:
[----:B------:R-:W-:Y:S05]  /*4130*/  BSYNC B1 ;  /* 0x0000000000017941 */ /* 0x000fea0003800000 */
.L_x_13806:
        /* <DEDUP_REMOVED lines=21> */
.L_x_13811:
[----:B------:R-:W-:Y:S02]  /*4290*/  MOV R8, R144 ;  /* 0x0000009000087202 */ /* 0x000fe40000000f00 */
.L_x_13812:
[----:B------:R-:W-:Y:S05]  /*42a0*/  BSYNC B1 ;  /* 0x0000000000017941 */ /* 0x000fea0003800000 */
.L_x_13810:
        /* <DEDUP_REMOVED lines=16> */
.L_x_13816:
[----:B------:R-:W-:Y:S05]  /*43b0*/  BSYNC B2 ;  /* 0x0000000000027941 */ /* 0x000fea0003800000 */
.L_x_13815:
        /* <DEDUP_REMOVED lines=44> */
.L_x_13814:
[----:B------:R-:W-:Y:S05]  /*4680*/  BSYNC B1 ;  /* 0x0000000000017941 */ /* 0x000fea0003800000 */
.L_x_13813:
        /* <DEDUP_REMOVED lines=21> */
.L_x_13818:
[----:B------:R-:W-:Y:S02]  /*47e0*/  IMAD.MOV.U32 R8, RZ, RZ, R144 ;  /* 0x000000ffff087224 */ /* 0x000fe400078e0090 */
.L_x_13819:
[----:B------:R-:W-:Y:S05]  /*47f0*/  BSYNC B1 ;  /* 0x0000000000017941 */ /* 0x000fea0003800000 */
.L_x_13817:
        /* <DEDUP_REMOVED lines=16> */
.L_x_13823:
[----:B------:R-:W-:Y:S05]  /*4900*/  BSYNC B2 ;  /* 0x0000000000027941 */ /* 0x000fea0003800000 */
.L_x_13822:
        /* <DEDUP_REMOVED lines=44> */
.L_x_13821:
[----:B------:R-:W-:Y:S05]  /*4bd0*/  BSYNC B1 ;  /* 0x0000000000017941 */ /* 0x000fea0003800000 */
.L_x_13820:
        /* <DEDUP_REMOVED lines=21> */
.L_x_13825:
[----:B------:R-:W-:Y:S02]  /*4d30*/  IMAD.MOV.U32 R8, RZ, RZ, R144 ;  /* 0x000000ffff087224 */ /* 0x000fe400078e0090 */
.L_x_13826:
[----:B------:R-:W-:Y:S05]  /*4d40*/  BSYNC B1 ;  /* 0x0000000000017941 */ /* 0x000fea0003800000 */
.L_x_13824:
        /* <DEDUP_REMOVED lines=16> */
.L_x_13830:
[----:B------:R-:W-:Y:S05]  /*4e50*/  BSYNC B2 ;  /* 0x0000000000027941 */ /* 0x000fea0003800000 */
.L_x_13829:
        /* <DEDUP_REMOVED lines=44> */
.L_x_13828:
[----:B------:R-:W-:Y:S05]  /*5120*/  BSYNC B1 ;  /* 0x0000000000017941 */ /* 0x000fea0003800000 */
.L_x_13827:
        /* <DEDUP_REMOVED lines=21> */
.L_x_13832:
[----:B------:R-:W-:Y:S02]  /*5280*/  MOV R19, R144 ;  /* 0x0000009000137202 */ /* 0x000fe40000000f00 */
.L_x_13833:
[----:B------:R-:W-:Y:S05]  /*5290*/  BSYNC B1 ;  /* 0x0000000000017941 */ /* 0x000fea0003800000 */
.L_x_13831:
        /* <DEDUP_REMOVED lines=16> */
.L_x_13837:
[----:B------:R-:W-:Y:S05]  /*53a0*/  BSYNC B2 ;  /* 0x0000000000027941 */ /* 0x000fea0003800000 */
.L_x_13836:
        /* <DEDUP_REMOVED lines=44> */
.L_x_13835:
[----:B------:R-:W-:Y:S05]  /*5670*/  BSYNC B1 ;  /* 0x0000000000017941 */ /* 0x000fea0003800000 */
.L_x_13834:
        /* <DEDUP_REMOVED lines=21> */
.L_x_13839:
[----:B------:R-:W-:Y:S02]  /*57d0*/  IMAD.MOV.U32 R10, RZ, RZ, R144 ;  /* 0x000000ffff0a7224 */ /* 0x000fe400078e0090 */
.L_x_13840:
[----:B------:R-:W-:Y:S05]  /*57e0*/  BSYNC B1 ;  /* 0x0000000000017941 */ /* 0x000fea0003800000 */
.L_x_13838:
        /* <DEDUP_REMOVED lines=16> */
.L_x_13844:
[----:B------:R-:W-:Y:S05]  /*58f0*/  BSYNC B2 ;  /* 0x0000000000027941 */ /* 0x000fea0003800000 */
.L_x_13843:
        /* <DEDUP_REMOVED lines=44> */
.L_x_13842:
[----:B------:R-:W-:Y:S05]  /*5bc0*/  BSYNC B1 ;  /* 0x0000000000017941 */ /* 0x000fea0003800000 */
.L_x_13841:
        /* <DEDUP_REMOVED lines=22> */
.L_x_13846:
[----:B------:R-:W-:Y:S02]  /*5d30*/  IMAD.MOV.U32 R19, RZ, RZ, R144 ;  /* 0x000000ffff137224 */ /* 0x000fe400078e0090 */
.L_x_13847:
[----:B------:R-:W-:Y:S05]  /*5d40*/  BSYNC B1 ;  /* 0x0000000000017941 */ /* 0x000fea0003800000 */
.L_x_13845:
        /* <DEDUP_REMOVED lines=18> */
.L_x_13851:
[----:B------:R-:W-:Y:S05]  /*5e70*/  BSYNC B2 ;  /* 0x0000000000027941 */ /* 0x000fea0003800000 */
.L_x_13850:
        /* <DEDUP_REMOVED lines=44> */
.L_x_13849:
[----:B------:R-:W-:Y:S05]  /*6140*/  BSYNC B1 ;  /* 0x0000000000017941 */ /* 0x000fea0003800000 */
.L_x_13848:
[----:B------:R-:W0:Y:S01]  /*6150*/  I2F.U32 R9, R19 ;  /* 0x0000001300097306 */ /* 0x000e220000201000 */
[----:B------:R-:W-:Y:S01]  /*6160*/  PRMT R8, RZ, 0x7610, R11 ;  /* 0x00007610ff087816 */ /* 0x000fe2000000000b */
[----:B------:R-:W-:Y:S01]  /*6170*/  IMAD.WIDE.U32 R142, R18, R153, c[0x0][0x188] ;  /* 0x00006200128e7625 */ /* 0x000fe200078e0099 */
[----:B------:R-:W-:Y:S02]  /*6180*/  SEL R10, RZ, 0x1, P1 ;  /* 0x00000001ff0a7807 */ /* 0x000fe40000800000 */
[----:B------:R-:W-:-:S02]  /*6190*/  SEL R12, RZ, 0x1, P2 ;  /* 0x00000001ff0c7807 */ /* 0x000fc40001000000 */
[----:B------:R-:W-:Y:S01]  /*61a0*/  SEL R11, RZ, 0x1, P0 ;  /* 0x00000001ff0b7807 */ /* 0x000fe20000000000 */
[----:B------:R1:W-:Y:S01]  /*61b0*/  STG.E.128 [R142.64], R24 ;  /* 0x000000188e007986 */ /* 0x0003e2000c101d06 */
[----:B------:R-:W-:Y:S01]  /*61c0*/  ISETP.NE.AND P2, PT, R14, RZ, PT ;  /* 0x000000ff0e00720c */ /* 0x000fe20003f45270 */
[----:B------:R-:W-:Y:S01]  /*61d0*/  FMUL.FTZ R14, R8, R151 ;  /* 0x00000097080e7220 */ /* 0x000fe20000410000 */
[----:B------:R-:W-:Y:S01]  /*61e0*/  ISETP.NE.AND P6, PT, R152, RZ, PT ;  /* 0x000000ff9800720c */ /* 0x000fe20003fc5270 */
[----:B------:R-:W-:Y:S01]  /*61f0*/  IMAD.WIDE.U32 R12, R12, 0x1000000, RZ ;  /* 0x010000000c0c7825 */ /* 0x000fe200078e00ff */
[----:B------:R-:W-:Y:S02]  /*6200*/  SEL R23, RZ, 0x10000, P5 ;  /* 0x00010000ff177807 */ /* 0x000fe40002800000 */
[----:B------:R-:W-:Y:S01]  /*6210*/  SEL R16, RZ, 0x100, P4 ;  /* 0x00000100ff107807 */ /* 0x000fe20002000000 */
[----:B0-----:R-:W-:Y:S01]  /*6220*/  FFMA.FTZ R9, R9, R150, 1.1641532182693481445e-10 ;  /* 0x2f00000009097423 */ /* 0x001fe20000010096 */
[----:B------:R-:W-:Y:S01]  /*6230*/  ISETP.NE.AND P5, PT, R15, RZ, PT ;  /* 0x000000ff0f00720c */ /* 0x000fe20003fa5270 */
[----:B------:R-:W-:Y:S01]  /*6240*/  FMUL.FTZ R14, R14, c[0x0][0x1e8] ;  /* 0x00007a000e0e7a20 */ /* 0x000fe20000410000 */
[----:B------:R-:W-:-:S02]  /*6250*/  IADD3 R141, R147, 0x40, RZ ;  /* 0x00000040938d7810 */ /* 0x000fc40007ffe0ff */
[----:B------:R-:W-:Y:S01]  /*6260*/  FSETP.GTU.FTZ.AND P0, PT, R9, c[0x0][0x1e4], PT ;  /* 0x0000790009007a0b */ /* 0x000fe20003f1c000 */
[----:B------:R-:W-:Y:S01]  /*6270*/  IMAD.WIDE.U32 R8, R10, 0x10000, RZ ;  /* 0x000100000a087825 */ /* 0x000fe200078e00ff */
[----:B------:R-:W-:Y:S02]  /*6280*/  SEL R17, RZ, 0x1, P2 ;  /* 0x00000001ff117807 */ /* 0x000fe40001000000 */
[----:B------:R-:W-:Y:S01]  /*6290*/  SEL R19, RZ, 0x1000000, P0 ;  /* 0x01000000ff137807 */ /* 0x000fe20000000000 */
[----:B------:R-:W-:Y:S01]  /*62a0*/  IMAD.WIDE.U32 R10, R11, 0x100, RZ ;  /* 0x000001000b0a7825 */ /* 0x000fe200078e00ff */
[----:B------:R-:W-:-:S04]  /*62b0*/  FSEL R14, R14, RZ, !P0 ;  /* 0x000000ff0e0e7208 */ /* 0x000fc80004000000 */
[----:B------:R-:W-:Y:S02]  /*62c0*/  LOP3.LUT R12, R10, R12, R8, 0xfe, !PT ;  /* 0x0000000c0a0c7212 */ /* 0x000fe400078efe08 */
[----:B------:R-:W-:Y:S01]  /*62d0*/  LOP3.LUT R8, R16, R19, R23, 0xfe, !PT ;  /* 0x0000001310087212 */ /* 0x000fe200078efe17 */
[----:B------:R-:W-:Y:S01]  /*62e0*/  FMUL.FTZ R23, R63, R14 ;  /* 0x0000000e3f177220 */ /* 0x000fe20000410000 */
[----:B------:R-:W-:Y:S02]  /*62f0*/  SEL R19, RZ, 0x1, P3 ;  /* 0x00000001ff137807 */ /* 0x000fe40001800000 */
[----:B------:R-:W-:Y:S01]  /*6300*/  LOP3.LUT R12, R12, R17, RZ, 0xfc, !PT ;  /* 0x000000110c0c7212 */ /* 0x000fe200078efcff */
[----:B------:R-:W-:Y:S01]  /*6310*/  @P6 FADD.FTZ R23, R39, R23 ;  /* 0x0000001727176221 */ /* 0x000fe20000010000 */
[----:B------:R-:W-:Y:S01]  /*6320*/  LOP3.LUT R13, R13, R8, R19, 0xfe, !PT ;  /* 0x000000080d0d7212 */ /* 0x000fe200078efe13 */
[----:B------:R-:W-:-:S03]  /*6330*/  IMAD.WIDE.U32 R18, R18, R154, c[0x0][0x190] ;  /* 0x0000640012127625 */ /* 0x000fc600078e009a */
[----:B------:R-:W-:Y:S01]  /*6340*/  LOP3.LUT R13, R11, R13, R9, 0xfe, !PT ;  /* 0x0000000d0b0d7212 */ /* 0x000fe200078efe09 */
        /* <DEDUP_REMOVED lines=19> */
.L_x_13853:
[----:B-1----:R-:W-:Y:S02]  /*6480*/  MOV R14, R144 ;  /* 0x00000090000e7202 */ /* 0x002fe40000000f00 */
.L_x_13854:
[----:B------:R-:W-:Y:S05]  /*6490*/  BSYNC B1 ;  /* 0x0000000000017941 */ /* 0x000fea0003800000 */
.L_x_13852:
        /* <DEDUP_REMOVED lines=16> */
.L_x_13858:
[----:B------:R-:W-:Y:S05]  /*65a0*/  BSYNC B2 ;  /* 0x0000000000027941 */ /* 0x000fea0003800000 */
.L_x_13857:
        /* <DEDUP_REMOVED lines=44> */
.L_x_13856:
[----:B------:R-:W-:Y:S05]  /*6870*/  BSYNC B1 ;  /* 0x0000000000017941 */ /* 0x000fea0003800000 */
.L_x_13855:
[----:B------:R-:W0:Y:S01]  /*6880*/  I2F.U32 R13, R14 ;  /* 0x0000000e000d7306 */ /* 0x000e220000201000 */
[----:B-----5:R-:W-:Y:S01]  /*6890*/  PRMT R12, RZ, 0x5410, R8 ;  /* 0x00005410ff0c7816 */ /* 0x020fe20000000008 */
[----:B------:R-:W-:Y:S04]  /*68a0*/  BSSY B1, `(.L_x_13859) ;  /* 0x0000015000017945 */ /* 0x000fe80003800000 */
        /* <DEDUP_REMOVED lines=19> */
.L_x_13860:
[----:B------:R-:W-:Y:S02]  /*69e0*/  IMAD.MOV.U32 R14, RZ, RZ, R144 ;  /* 0x000000ffff0e7224 */ /* 0x000fe400078e0090 */
.L_x_13861:
[----:B------:R-:W-:Y:S05]  /*69f0*/  BSYNC B1 ;  /* 0x0000000000017941 */ /* 0x000fea0003800000 */
.L_x_13859:
        /* <DEDUP_REMOVED lines=16> */
.L_x_13865:
[----:B------:R-:W-:Y:S05]  /*6b00*/  BSYNC B2 ;  /* 0x0000000000027941 */ /* 0x000fea0003800000 */
.L_x_13864:
        /* <DEDUP_REMOVED lines=44> */
.L_x_13863:
[----:B------:R-:W-:Y:S05]  /*6dd0*/  BSYNC B1 ;  /* 0x0000000000017941 */ /* 0x000fea0003800000 */
.L_x_13862:
        /* <DEDUP_REMOVED lines=21> */
.L_x_13867:
[----:B------:R-:W-:Y:S02]  /*6f30*/  IMAD.MOV.U32 R8, RZ, RZ, R144 ;  /* 0x000000ffff087224 */ /* 0x000fe400078e0090 */
.L_x_13868:
[----:B------:R-:W-:Y:S05]  /*6f40*/  BSYNC B1 ;  /* 0x0000000000017941 */ /* 0x000fea0003800000 */
.L_x_13866:
        /* <DEDUP_REMOVED lines=16> */
.L_x_13872:
[----:B------:R-:W-:Y:S05]  /*7050*/  BSYNC B2 ;  /* 0x0000000000027941 */ /* 0x000fea0003800000 */
.L_x_13871:
        /* <DEDUP_REMOVED lines=44> */
.L_x_13870:
[----:B------:R-:W-:Y:S05]  /*7320*/  BSYNC B1 ;  /* 0x0000000000017941 */ /* 0x000fea0003800000 */
.L_x_13869:
        /* <DEDUP_REMOVED lines=21> */
.L_x_13874:
[----:B------:R-:W-:Y:S02]  /*7480*/  MOV R8, R144 ;  /* 0x0000009000087202 */ /* 0x000fe40000000f00 */
.L_x_13875:
[----:B------:R-:W-:Y:S05]  /*7490*/  BSYNC B1 ;  /* 0x0000000000017941 */ /* 0x000fea0003800000 */
.L_x_13873:
        /* <DEDUP_REMOVED lines=16> */
.L_x_13879:
[----:B------:R-:W-:Y:S05]  /*75a0*/  BSYNC B2 ;  /* 0x0000000000027941 */ /* 0x000fea0003800000 */
.L_x_13878:
        /* <DEDUP_REMOVED lines=44> */
.L_x_13877:
[----:B------:R-:W-:Y:S05]  /*7870*/  BSYNC B1 ;  /* 0x0000000000017941 */ /* 0x000fea0003800000 */
.L_x_13876:
        /* <DEDUP_REMOVED lines=21> */
.L_x_13881:
[----:B------:R-:W-:Y:S02]  /*79d0*/  IMAD.MOV.U32 R14, RZ, RZ, R144 ;  /* 0x000000ffff0e7224 */ /* 0x000fe400078e0090 */
.L_x_13882:
[----:B------:R-:W-:Y:S05]  /*79e0*/  BSYNC B1 ;  /* 0x0000000000017941 */ /* 0x000fea0003800000 */
.L_x_13880:
        /* <DEDUP_REMOVED lines=16> */
.L_x_13886:
[----:B------:R-:W-:Y:S05]  /*7af0*/  BSYNC B2 ;  /* 0x0000000000027941 */ /* 0x000fea0003800000 */
.L_x_13885:
        /* <DEDUP_REMOVED lines=44> */
.L_x_13884:
[----:B------:R-:W-:Y:S05]  /*7dc0*/  BSYNC B1 ;  /* 0x0000000000017941 */ /* 0x000fea0003800000 */
.L_x_13883:
        /* <DEDUP_REMOVED lines=21> */
.L_x_13888:
[----:B------:R-:W-:Y:S02]  /*7f20*/  IMAD.MOV.U32 R14, RZ, RZ, R144 ;  /* 0x000000ffff0e7224 */ /* 0x000fe400078e0090 */
.L_x_13889:
[----:B------:R-:W-:Y:S05]  /*7f30*/  BSYNC B1 ;  /* 0x0000000000017941 */ /* 0x000fea0003800000 */
.L_x_13887:
        /* <DEDUP_REMOVED lines=16> */
.L_x_13893:
[----:B------:R-:W-:Y:S05]  /*8040*/  BSYNC B2 ;  /* 0x0000000000027941 */ /* 0x000fea0003800000 */
.L_x_13892:
        /* <DEDUP_REMOVED lines=44> */
.L_x_13891:
[----:B------:R-:W-:Y:S05]  /*8310*/  BSYNC B1 ;  /* 0x0000000000017941 */ /* 0x000fea0003800000 */
.L_x_13890:
        /* <DEDUP_REMOVED lines=21> */
.L_x_13895:
[----:B------:R-:W-:Y:S02]  /*8470*/  MOV R10, R144 ;  /* 0x00000090000a7202 */ /* 0x000fe40000000f00 */
.L_x_13896:
[----:B------:R-:W-:Y:S05]  /*8480*/  BSYNC B1 ;  /* 0x0000000000017941 */ /* 0x000fea0003800000 */
.L_x_13894:
        /* <DEDUP_REMOVED lines=16> */
.L_x_13900:
[----:B------:R-:W-:Y:S05]  /*8590*/  BSYNC B2 ;  /* 0x0000000000027941 */ /* 0x000fea0003800000 */
.L_x_13899:
        /* <DEDUP_REMOVED lines=44> */
.L_x_13898:
[----:B------:R-:W-:Y:S05]  /*8860*/  BSYNC B1 ;  /* 0x0000000000017941 */ /* 0x000fea0003800000 */
.L_x_13897:
        /* <DEDUP_REMOVED lines=22> */
.L_x_13902:
[----:B------:R-:W-:Y:S02]  /*89d0*/  MOV R10, R144 ;  /* 0x00000090000a7202 */ /* 0x000fe40000000f00 */
.L_x_13903:
[----:B------:R-:W-:Y:S05]  /*89e0*/  BSYNC B1 ;  /* 0x0000000000017941 */ /* 0x000fea0003800000 */
.L_x_13901:
        /* <DEDUP_REMOVED lines=18> */
.L_x_13907:
[----:B------:R-:W-:Y:S05]  /*8b10*/  BSYNC B2 ;  /* 0x0000000000027941 */ /* 0x000fea0003800000 */
.L_x_13906:
        /* <DEDUP_REMOVED lines=44> */
.L_x_13905:
[----:B------:R-:W-:Y:S05]  /*8de0*/  BSYNC B1 ;  /* 0x0000000000017941 */ /* 0x000fea0003800000 */
.L_x_13904:
[----:B------:R-:W0:Y:S01]  /*8df0*/  I2F.U32 R9, R10 ;  /* 0x0000000a00097306 */ /* 0x000e220000201000 */
[----:B------:R-:W-:Y:S01]  /*8e00*/  SEL R148, RZ, 0x1, P2 ;  /* 0x00000001ff947807 */ /* 0x000fe20001000000 */
[----:B------:R-:W-:Y:S01]  /*8e10*/  IMAD.WIDE.U32 R158, R141, R153, c[0x0][0x188] ;  /* 0x000062008d9e7625 */ /* 0x000fe200078e0099 */
[----:B------:R-:W-:Y:S02]  /*8e20*/  SEL R143, RZ, 0x10000, P5 ;  /* 0x00010000ff8f7807 */ /* 0x000fe40002800000 */
[----:B------:R-:W-:Y:S01]  /*8e30*/  SEL R8, RZ, 0x100, P4 ;  /* 0x00000100ff087807 */ /* 0x000fe20002000000 */
[----:B------:R-:W-:Y:S01]  /*8e40*/  IMAD.WIDE.U32 R148, R148, 0x1000000, RZ ;  /* 0x0100000094947825 */ /* 0x000fe200078e00ff */
[----:B------:R-:W-:Y:S01]  /*8e50*/  ISETP.NE.AND P5, PT, R15, RZ, PT ;  /* 0x000000ff0f00720c */ /* 0x000fe20003fa5270 */
[----:B------:R1:W-:Y:S01]  /*8e60*/  STG.E.128 [R158.64], R16 ;  /* 0x000000109e007986 */ /* 0x0003e2000c101d06 */
[----:B------:R-:W-:-:S02]  /*8e70*/  SEL R15, RZ, 0x1, P3 ;  /* 0x00000001ff0f7807 */ /* 0x000fc40001800000 */
[----:B------:R-:W-:Y:S02]  /*8e80*/  SEL R142, RZ, 0x1, P1 ;  /* 0x00000001ff8e7807 */ /* 0x000fe40000800000 */
[----:B------:R-:W-:Y:S02]  /*8e90*/  ISETP.NE.AND P6, PT, R152, RZ, PT ;  /* 0x000000ff9800720c */ /* 0x000fe40003fc5270 */
[----:B------:R-:W-:Y:S01]  /*8ea0*/  ISETP.NE.AND P4, PT, R155, RZ, PT ;  /* 0x000000ff9b00720c */ /* 0x000fe20003f85270 */
[----:B0-----:R-:W-:-:S05]  /*8eb0*/  FFMA.FTZ R9, R9, R150, 1.1641532182693481445e-10 ;  /* 0x2f00000009097423 */ /* 0x001fca0000010096 */
[----:B------:R-:W-:-:S04]  /*8ec0*/  FSETP.GTU.FTZ.AND P2, PT, R9, c[0x0][0x1e4], PT ;  /* 0x0000790009007a0b */ /* 0x000fc80003f5c000 */
[----:B------:R-:W-:-:S04]  /*8ed0*/  SEL R9, RZ, 0x1000000, P2 ;  /* 0x01000000ff097807 */ /* 0x000fc80001000000 */
[----:B------:R-:W-:Y:S01]  /*8ee0*/  LOP3.LUT R8, R8, R9, R143, 0xfe, !PT ;  /* 0x0000000908087212 */ /* 0x000fe200078efe8f */
[----:B------:R-:W-:-:S03]  /*8ef0*/  IMAD.WIDE.U32 R142, R142, 0x10000, RZ ;  /* 0x000100008e8e7825 */ /* 0x000fc600078e00ff */
[----:B------:R-:W-:Y:S02]  /*8f00*/  LOP3.LUT R15, R149, R8, R15, 0xfe, !PT ;  /* 0x00000008950f7212 */ /* 0x000fe400078efe0f */
[----:B------:R-:W-:-:S05]  /*8f10*/  SEL R8, RZ, 0x1, P0 ;  /* 0x00000001ff087807 */ /* 0x000fca0000000000 */
[----:B------:R-:W-:-:S05]  /*8f20*/  IMAD.WIDE.U32 R8, R8, 0x100, RZ ;  /* 0x0000010008087825 */ /* 0x000fca00078e00ff */
[----:B------:R-:W-:Y:S02]  /*8f30*/  LOP3.LUT R148, R8, R148, R142, 0xfe, !PT ;  /* 0x0000009408947212 */ /* 0x000fe400078efe8e */
[----:B------:R-:W-:Y:S02]  /*8f40*/  PRMT R8, RZ, 0x7610, R11 ;  /* 0x00007610ff087816 */ /* 0x000fe4000000000b */
[----:B------:R-:W-:Y:S02]  /*8f50*/  SEL R11, RZ, 0x1, P4 ;  /* 0x00000001ff0b7807 */ /* 0x000fe40002000000 */
[----:B------:R-:W-:Y:S01]  /*8f60*/  LOP3.LUT R9, R9, R15, R143, 0xfe, !PT ;  /* 0x0000000f09097212 */ /* 0x000fe200078efe8f */
[----:B------:R-:W-:-:S04]  /*8f70*/  FMUL.FTZ R8, R8, R151 ;  /* 0x0000009708087220 */ /* 0x000fc80000410000 */
[----:B------:R-:W-:-:S05]  /*8f80*/  FMUL.FTZ R8, R8, c[0x0][0x1e8] ;  /* 0x00007a0008087a20 */ /* 0x000fca0000410000 */
[----:B------:R-:W-:-:S05]  /*8f90*/  FSEL R8, R8, RZ, !P2 ;  /* 0x000000ff08087208 */ /* 0x000fca0005000000 */
[----:B------:R-:W-:Y:S01]  /*8fa0*/  FMUL.FTZ R15, R55, R8 ;  /* 0x00000008370f7220 */ /* 0x000fe20000410000 */
[----:B------:R-:W-:Y:S01]  /*8fb0*/  LOP3.LUT R8, R148, R11, RZ, 0xfc, !PT ;  /* 0x0000000b94087212 */ /* 0x000fe200078efcff */
[----:B------:R-:W-:Y:S01]  /*8fc0*/  IMAD.WIDE.U32 R10, R141, R154, c[0x0][0x190] ;  /* 0x000064008d0a7625 */ /* 0x000fe200078e009a */
[----:B------:R-:W-:-:S03]  /*8fd0*/  IADD3 R148, R147, 0x60, RZ ;  /* 0x0000006093947810 */ /* 0x000fc60007ffe0ff */
        /* <DEDUP_REMOVED lines=20> */
.L_x_13909:
[----:B-1----:R-:W-:Y:S02]  /*9120*/  MOV R149, R144 ;  /* 0x0000009000957202 */ /* 0x002fe40000000f00 */
.L_x_13910:
[----:B------:R-:W-:Y:S05]  /*9130*/  BSYNC B1 ;  /* 0x0000000000017941 */ /* 0x000fea0003800000 */
.L_x_13908:
        /* <DEDUP_REMOVED lines=16> */
.L_x_13914:
[----:B------:R-:W-:Y:S05]  /*9240*/  BSYNC B2 ;  /* 0x0000000000027941 */ /* 0x000fea0003800000 */
.L_x_13913:
        /* <DEDUP_REMOVED lines=44> */
.L_x_13912:
[----:B------:R-:W-:Y:S05]  /*9510*/  BSYNC B1 ;  /* 0x0000000000017941 */ /* 0x000fea0003800000 */
.L_x_13911:
        /* <DEDUP_REMOVED lines=22> */
.L_x_13916:
[----:B------:R-:W-:Y:S02]  /*9680*/  MOV R149, R144 ;  /* 0x0000009000957202 */ /* 0x000fe40000000f00 */
.L_x_13917:
[----:B------:R-:W-:Y:S05]  /*9690*/  BSYNC B1 ;  /* 0x0000000000017941 */ /* 0x000fea0003800000 */
.L_x_13915:
        /* <DEDUP_REMOVED lines=16> */
.L_x_13921:
[----:B------:R-:W-:Y:S05]  /*97a0*/  BSYNC B2 ;  /* 0x0000000000027941 */ /* 0x000fea0003800000 */
.L_x_13920:
        /* <DEDUP_REMOVED lines=42> */
[----:B------:R-:W-:Y:S01]  /*9a50*/  HFMA2.MMA R10, -RZ, RZ, 0, 0 ;  /* 0x00000000ff0a7435 */ /* 0x000fe200000001ff */
[----:B------:R-:W-:-:S05]  /*9a60*/  LOP3.LUT R3, R11, UR26, R156, 0x96, !PT ;  /* 0x0000001a0b037c12 */ /* 0x000fca000f8e969c */
.L_x_13919:
[----:B------:R-:W-:Y:S05]  /*9a70*/  BSYNC B1 ;  /* 0x0000000000017941 */ /* 0x000fea0003800000 */
.L_x_13918:
        /* <DEDUP_REMOVED lines=21> */
.L_x_13923:
[----:B------:R-:W-:Y:S02]  /*9bd0*/  MOV R140, R144 ;  /* 0x00000090008c7202 */ /* 0x000fe40000000f00 */
.L_x_13924:
[----:B------:R-:W-:Y:S05]  /*9be0*/  BSYNC B1 ;  /* 0x0000000000017941 */ /* 0x000fea0003800000 */
.L_x_13922:
        /* <DEDUP_REMOVED lines=16> */
.L_x_13928:
[----:B------:R-:W-:Y:S05]  /*9cf0*/  BSYNC B2 ;  /* 0x0000000000027941 */ /* 0x000fea0003800000 */
.L_x_13927:
        /* <DEDUP_REMOVED lines=43> */
[----:B------:R-:W-:-:S06]  /*9fb0*/  HFMA2.MMA R11, -RZ, RZ, 0, 0 ;  /* 0x00000000ff0b7435 */ /* 0x000fcc00000001ff */
.L_x_13926:
[----:B------:R-:W-:Y:S05]  /*9fc0*/  BSYNC B1 ;  /* 0x0000000000017941 */ /* 0x000fea0003800000 */
.L_x_13925:
        /* <DEDUP_REMOVED lines=21> */
.L_x_13930:
[----:B------:R-:W-:Y:S02]  /*a120*/  MOV R140, R144 ;  /* 0x00000090008c7202 */ /* 0x000fe40000000f00 */
.L_x_13931:
[----:B------:R-:W-:Y:S05]  /*a130*/  BSYNC B1 ;  /* 0x0000000000017941 */ /* 0x000fea0003800000 */
.L_x_13929:
        /* <DEDUP_REMOVED lines=16> */
.L_x_13935:
[----:B------:R-:W-:Y:S05]  /*a240*/  BSYNC B2 ;  /* 0x0000000000027941 */ /* 0x000fea0003800000 */
.L_x_13934:
        /* <DEDUP_REMOVED lines=44> */
.L_x_13933:
[----:B------:R-:W-:Y:S05]  /*a510*/  BSYNC B1 ;  /* 0x0000000000017941 */ /* 0x000fea0003800000 */
.L_x_13932:
        /* <DEDUP_REMOVED lines=21> */
.L_x_13937:
[----:B------:R-:W-:Y:S02]  /*a670*/  MOV R149, R144 ;  /* 0x0000009000957202 */ /* 0x000fe40000000f00 */
.L_x_13938:
[----:B------:R-:W-:Y:S05]  /*a680*/  BSYNC B1 ;  /* 0x0000000000017941 */ /* 0x000fea0003800000 */
.L_x_13936:
        /* <DEDUP_REMOVED lines=16> */
.L_x_13942:
[----:B------:R-:W-:Y:S05]  /*a790*/  BSYNC B2 ;  /* 0x0000000000027941 */ /* 0x000fea0003800000 */
.L_x_13941:
        /* <DEDUP_REMOVED lines=44> */
.L_x_13940:
[----:B------:R-:W-:Y:S05]  /*aa60*/  BSYNC B1 ;  /* 0x0000000000017941 */ /* 0x000fea0003800000 */
.L_x_13939:
        /* <DEDUP_REMOVED lines=21> */
.L_x_13944:
[----:B------:R-:W-:Y:S02]  /*abc0*/  MOV R149, R144 ;  /* 0x0000009000957202 */ /* 0x000fe40000000f00 */
.L_x_13945:
[----:B------:R-:W-:Y:S05]  /*abd0*/  BSYNC B1 ;  /* 0x0000000000017941 */ /* 0x000fea0003800000 */
.L_x_13943:
        /* <DEDUP_REMOVED lines=16> */
.L_x_13949:
[----:B------:R-:W-:Y:S05]  /*ace0*/  BSYNC B2 ;  /* 0x0000000000027941 */ /* 0x000fea0003800000 */
.L_x_13948:
        /* <DEDUP_REMOVED lines=44> */
.L_x_13947:
[----:B------:R-:W-:Y:S05]  /*afb0*/  BSYNC B1 ;  /* 0x0000000000017941 */ /* 0x000fea0003800000 */
.L_x_13946:
        /* <DEDUP_REMOVED lines=21> */
.L_x_13951:
[----:B------:R-:W-:Y:S02]  /*b110*/  MOV R160, R144 ;  /* 0x0000009000a07202 */ /* 0x000fe40000000f00 */
.L_x_13952:
[----:B------:R-:W-:Y:S05]  /*b120*/  BSYNC B1 ;  /* 0x0000000000017941 */ /* 0x000fea0003800000 */
.L_x_13950:
        /* <DEDUP_REMOVED lines=16> */
.L_x_13956:
[----:B------:R-:W-:Y:S05]  /*b230*/  BSYNC B2 ;  /* 0x0000000000027941 */ /* 0x000fea0003800000 */
.L_x_13955:
        /* <DEDUP_REMOVED lines=44> */
.L_x_13954:
[----:B------:R-:W-:Y:S05]  /*b500*/  BSYNC B1 ;  /* 0x0000000000017941 */ /* 0x000fea0003800000 */
.L_x_13953:
        /* <DEDUP_REMOVED lines=22> */
.L_x_13958:
[----:B------:R-:W-:Y:S02]  /*b670*/  MOV R162, R144 ;  /* 0x0000009000a27202 */ /* 0x000fe40000000f00 */
.L_x_13959:
[----:B------:R-:W-:Y:S05]  /*b680*/  BSYNC B1 ;  /* 0x0000000000017941 */ /* 0x000fea0003800000 */
.L_x_13957:
        /* <DEDUP_REMOVED lines=18> */
.L_x_13963:
[----:B------:R-:W-:Y:S05]  /*b7b0*/  BSYNC B2 ;  /* 0x0000000000027941 */ /* 0x000fea0003800000 */
.L_x_13962:
        /* <DEDUP_REMOVED lines=8> */
[----:B------:R-:W-:Y:S01]  /*b840*/  IMAD.WIDE.U32 R158, R149, -0x2daee0ad, RZ ;  /* 0xd2511f53959e7825 */ /* 0x000fe200078e00ff */
[----:B------:R-:W-:Y:S02]  /*b850*/  HFMA2.MMA R149, -RZ, RZ, 0, 0 ;  /* 0x00000000ff957435 */ /* 0x000fe400000001ff */
        /* <DEDUP_REMOVED lines=34> */
.L_x_13961:
[----:B------:R-:W-:Y:S05]  /*ba80*/  BSYNC B1 ;  /* 0x0000000000017941 */ /* 0x000fea0003800000 */
.L_x_13960:
[----:B------:R-:W-:Y:S02]  /*ba90*/  ISETP.NE.AND P6, PT, R155, RZ, PT ;  /* 0x000000ff9b00720c */ /* 0x000fe40003fc5270 */
[----:B------:R-:W0:Y:S01]  /*baa0*/  I2F.U32 R155, R162 ;  /* 0x000000a2009b7306 */ /* 0x000e220000201000 */
[----:B------:R-:W-:Y:S02]  /*bab0*/  SEL R157, RZ, 0x10000, P5 ;  /* 0x00010000ff9d7807 */ /* 0x000fe40002800000 */
[----:B------:R-:W-:Y:S02]  /*bac0*/  SEL R160, RZ, 0x1, P2 ;  /* 0x00000001ffa07807 */ /* 0x000fe40001000000 */
[----:B------:R-:W-:Y:S02]  /*bad0*/  ISETP.NE.AND P5, PT, R152, RZ, PT ;  /* 0x000000ff9800720c */ /* 0x000fe40003fa5270 */
[----:B------:R-:W-:Y:S01]  /*bae0*/  SEL R158, RZ, 0x1, P1 ;  /* 0x00000001ff9e7807 */ /* 0x000fe20000800000 */
[----:B------:R-:W-:Y:S01]  /*baf0*/  IMAD.WIDE.U32 R160, R160, 0x1000000, RZ ;  /* 0x01000000a0a07825 */ /* 0x000fe200078e00ff */
[----:B------:R-:W-:-:S02]  /*bb00*/  SEL R156, RZ, 0x1, P0 ;  /* 0x00000001ff9c7807 */ /* 0x000fc40000000000 */
[----:B------:R-:W-:Y:S01]  /*bb10*/  ISETP.NE.AND P1, PT, R0, RZ, PT ;  /* 0x000000ff0000720c */ /* 0x000fe20003f25270 */
[----:B------:R-:W-:-:S04]  /*bb20*/  IMAD.WIDE.U32 R158, R158, 0x10000, RZ ;  /* 0x000100009e9e7825 */ /* 0x000fc800078e00ff */
[----:B0-----:R-:W-:Y:S01]  /*bb30*/  FFMA.FTZ R155, R155, R150, 1.1641532182693481445e-10 ;  /* 0x2f0000009b9b7423 */ /* 0x001fe20000010096 */
[----:B------:R-:W-:-:S04]  /*bb40*/  SEL R150, RZ, 0x100, P4 ;  /* 0x00000100ff967807 */ /* 0x000fc80002000000 */
[----:B------:R-:W-:Y:S02]  /*bb50*/  FSETP.GTU.FTZ.AND P4, PT, R155, c[0x0][0x1e4], PT ;  /* 0x000079009b007a0b */ /* 0x000fe40003f9c000 */
[----:B------:R-:W-:Y:S02]  /*bb60*/  SEL R155, RZ, 0x1, P3 ;  /* 0x00000001ff9b7807 */ /* 0x000fe40001800000 */
[----:B------:R-:W-:-:S04]  /*bb70*/  SEL R152, RZ, 0x1000000, P4 ;  /* 0x01000000ff987807 */ /* 0x000fc80002000000 */
[----:B------:R-:W-:Y:S01]  /*bb80*/  LOP3.LUT R150, R150, R152, R157, 0xfe, !PT ;  /* 0x0000009896967212 */ /* 0x000fe200078efe9d */
[----:B------:R-:W-:-:S03]  /*bb90*/  IMAD.WIDE.U32 R156, R156, 0x100, RZ ;  /* 0x000001009c9c7825 */ /* 0x000fc600078e00ff */
[----:B------:R-:W-:Y:S01]  /*bba0*/  LOP3.LUT R155, R161, R150, R155, 0xfe, !PT ;  /* 0x00000096a19b7212 */ /* 0x000fe200078efe9b */
[----:B------:R-:W-:Y:S01]  /*bbb0*/  FADD.FTZ R152, RZ, R32 ;  /* 0x00000020ff987221 */ /* 0x000fe20000010000 */
[----:B------:R-:W-:Y:S02]  /*bbc0*/  PRMT R150, RZ, 0x7610, R143 ;  /* 0x00007610ff967816 */ /* 0x000fe4000000008f */
[----:B------:R-:W-:Y:S02]  /*bbd0*/  LOP3.LUT R160, R156, R160, R158, 0xfe, !PT ;  /* 0x000000a09ca07212 */ /* 0x000fe400078efe9e */
[----:B------:R-:W-:Y:S01]  /*bbe0*/  LOP3.LUT R157, R157, R155, R159, 0xfe, !PT ;  /* 0x0000009b9d9d7212 */ /* 0x000fe200078efe9f */
[----:B------:R-:W-:Y:S02]  /*bbf0*/  FMUL.FTZ R150, R150, R151 ;  /* 0x0000009796967220 */ /* 0x000fe40000410000 */
[----:B------:R-:W-:-:S04]  /*bc00*/  IMAD.WIDE.U32 R154, R148, R154, c[0x0][0x190] ;  /* 0x00006400949a7625 */ /* 0x000fc800078e009a */
[----:B------:R-:W-:-:S05]  /*bc10*/  FMUL.FTZ R150, R150, c[0x0][0x1e8] ;  /* 0x00007a0096967a20 */ /* 0x000fca0000410000 */
[----:B------:R-:W-:-:S05]  /*bc20*/  FSEL R150, R150, RZ, !P4 ;  /* 0x000000ff96967208 */ /* 0x000fca0006000000 */
[----:B------:R-:W-:Y:S02]  /*bc30*/  FMUL.FTZ R143, R47, R150 ;  /* 0x000000962f8f7220 */ /* 0x000fe40000410000 */
[----:B------:R-:W-:Y:S01]  /*bc40*/  IMAD.WIDE.U32 R150, R148, R153, c[0x0][0x188] ;  /* 0x0000620094967625 */ /* 0x000fe200078e0099 */
[----:B------:R-:W-:-:S03]  /*bc50*/  SEL R153, RZ, 0x1, P6 ;  /* 0x00000001ff997807 */ /* 0x000fc60003000000 */
[----:B------:R-:W-:Y:S01]  /*bc60*/  @P5 FADD.FTZ R143, R39, R143 ;  /* 0x0000008f278f5221 */ /* 0x000fe20000010000 */
[----:B------:R-:W-:Y:S01]  /*bc70*/  LOP3.LUT R156, R160, R153, RZ, 0xfc, !PT ;  /* 0x00000099a09c7212 */ /* 0x000fe200078efcff */
[----:B------:R-:W-:Y:S01]  /*bc80*/  FADD.FTZ R153, R33, R152 ;  /* 0x0000009821997221 */ /* 0x000fe20000010000 */
[----:B------:R-:W-:Y:S03]  /*bc90*/  STG.E.128 [R150.64], R8 ;  /* 0x0000000896007986 */ /* 0x000fe6000c101d06 */
[----:B------:R-:W-:Y:S01]  /*bca0*/  FADD.FTZ R152, R34, R153 ;  /* 0x0000009922987221 */ /* 0x000fe20000010000 */
[----:B------:R0:W-:Y:S03]  /*bcb0*/  STG.E.128 [R150.64+0x10], R140 ;  /* 0x0000108c96007986 */ /* 0x0001e6000c101d06 */
[----:B------:R-:W-:Y:S01]  /*bcc0*/  FADD.FTZ R153, R35, R152 ;  /* 0x0000009823997221 */ /* 0x000fe20000010000 */
[----:B------:R1:W-:Y:S03]  /*bcd0*/  STG.E.64 [R154.64], R156 ;  /* 0x0000009c9a007986 */ /* 0x0003e6000c101b06 */
        /* <DEDUP_REMOVED lines=27> */
[----:B-1----:R-:W-:Y:S01]  /*be90*/  FADD.FTZ R155, R143, R150 ;  /* 0x000000968f9b7221 */ /* 0x002fe20000010000 */
[----:B------:R-:W-:Y:S05]  /*bea0*/  BRA.DIV ~URZ, `(.L_x_13964) ;  /* 0x00000e627f007947 */ /* 0x000fea000b800000 */
[----:B------:R0:W1:Y:S02]  /*beb0*/  SHFL.BFLY PT, R152, R155, 0x1, 0x1f ;  /* 0x0c201f009b987f89 */ /* 0x00006400000e0000 */
.L_x_13968:
        /* <DEDUP_REMOVED lines=84> */
.L_x_13969:
[----:B------:R-:W-:Y:S01]  /*c400*/  FMUL.FTZ R151, R157, R157 ;  /* 0x0000009d9d977220 */ /* 0x000fe20000410000 */
[----:B------:R-:W-:Y:S01]  /*c410*/  ISETP.NE.AND P0, PT, RZ, UR8, PT ;  /* 0x00000008ff007c0c */ /* 0x000fe2000bf05270 */
[----:B01----:R-:W-:Y:S02]  /*c420*/  FADD.FTZ R155, R152, R155 ;  /* 0x0000009b989b7221 */ /* 0x003fe40000010000 */
[----:B------:R-:W-:Y:S01]  /*c430*/  IMAD.MOV.U32 R150, RZ, RZ, c[0x0][0x1e0] ;  /* 0x00007800ff967624 */ /* 0x000fe200078e00ff */
[----:B------:R-:W-:Y:S02]  /*c440*/  FSEL R151, R151, RZ, P0 ;  /* 0x000000ff97977208 */ /* 0x000fe40000000000 */
[----:B------:R-:W-:Y:S01]  /*c450*/  FSEL R156, R157, RZ, !P0 ;  /* 0x000000ff9d9c7208 */ /* 0x000fe20004000000 */
[----:B------:R-:W-:-:S04]  /*c460*/  FFMA.FTZ R150, R155, R150, c[0x0][0x228] ;  /* 0x00008a009b967623 */ /* 0x000fc80000010096 */
[----:B------:R-:W-:Y:S01]  /*c470*/  FADD.FTZ R151, R150, R151 ;  /* 0x0000009796977221 */ /* 0x000fe20000010000 */
[----:B------:R-:W-:Y:S01]  /*c480*/  MOV R150, 0x4 ;  /* 0x0000000400967802 */ /* 0x000fe20000000f00 */
[--C-:B------:R-:W-:Y:S02]  /*c490*/  FADD.FTZ R32, R32, -R156.reuse ;  /* 0x8000009c20207221 */ /* 0x100fe40000010000 */
[----:B------:R-:W-:Y:S02]  /*c4a0*/  FADD.FTZ R28, R28, -R156 ;  /* 0x8000009c1c1c7221 */ /* 0x000fe40000010000 */
[----:B------:R-:W0:Y:S01]  /*c4b0*/  MUFU.RSQ R151, R151 ;  /* 0x0000009700977308 */ /* 0x000e220000001400 */
[----:B------:R-:W-:-:S04]  /*c4c0*/  @!P1 IMAD.WIDE R154, R145, R150, c[0x0][0x1a0] ;  /* 0x00006800919a9625 */ /* 0x000fc800078e0296 */
[----:B------:R-:W-:Y:S01]  /*c4d0*/  @!P1 IMAD.WIDE R152, R145, R150, c[0x0][0x1a8] ;  /* 0x00006a0091989625 */ /* 0x000fe200078e0296 */
[----:B------:R1:W-:Y:S03]  /*c4e0*/  @!P1 STG.E [R154.64], R157 ;  /* 0x0000009d9a009986 */ /* 0x0003e6000c101906 */
[--C-:B------:R-:W-:Y:S02]  /*c4f0*/  FADD.FTZ R162, R29, -R156.reuse ;  /* 0x8000009c1da27221 */ /* 0x100fe40000010000 */
[--C-:B------:R-:W-:Y:S02]  /*c500*/  FADD.FTZ R26, R26, -R156.reuse ;  /* 0x8000009c1a1a7221 */ /* 0x100fe40000010000 */
[--C-:B------:R-:W-:Y:S02]  /*c510*/  FADD.FTZ R22, R22, -R156.reuse ;  /* 0x8000009c16167221 */ /* 0x100fe40000010000 */
[--C-:B------:R-:W-:Y:S01]  /*c520*/  FADD.FTZ R164, R25, -R156.reuse ;  /* 0x8000009c19a47221 */ /* 0x100fe20000010000 */
[----:B0-----:R0:W-:Y:S01]  /*c530*/  @!P1 STG.E [R152.64], R151 ;  /* 0x0000009798009986 */ /* 0x0011e2000c101906 */
[----:B------:R-:W-:-:S02]  /*c540*/  FADD.FTZ R23, R23, -R156 ;  /* 0x8000009c17177221 */ /* 0x000fc40000010000 */
[--C-:B------:R-:W-:Y:S02]  /*c550*/  FADD.FTZ R19, R19, -R156.reuse ;  /* 0x8000009c13137221 */ /* 0x100fe40000010000 */
[--C-:B------:R-:W-:Y:S02]  /*c560*/  FADD.FTZ R8, R8, -R156.reuse ;  /* 0x8000009c08087221 */ /* 0x100fe40000010000 */
[--C-:B------:R-:W-:Y:S02]  /*c570*/  FADD.FTZ R158, R33, -R156.reuse ;  /* 0x8000009c219e7221 */ /* 0x100fe40000010000 */
[--C-:B-1----:R-:W-:Y:S02]  /*c580*/  FADD.FTZ R154, R31, -R156.reuse ;  /* 0x8000009c1f9a7221 */ /* 0x102fe40000010000 */
[--C-:B------:R-:W-:Y:S02]  /*c590*/  FADD.FTZ R12, R12, -R156.reuse ;  /* 0x8000009c0c0c7221 */ /* 0x100fe40000010000 */
[----:B------:R-:W-:-:S02]  /*c5a0*/  FADD.FTZ R10, R10, -R156 ;  /* 0x8000009c0a0a7221 */ /* 0x000fc40000010000 */
[----:B------:R-:W-:Y:S02]  /*c5b0*/  FMUL.FTZ R25, R151, R32 ;  /* 0x0000002097197220 */ /* 0x000fe40000410000 */
[--C-:B------:R-:W-:Y:S02]  /*c5c0*/  FADD.FTZ R13, R13, -R156.reuse ;  /* 0x8000009c0d0d7221 */ /* 0x100fe40000010000 */
[C---:B------:R-:W-:Y:S02]  /*c5d0*/  FMUL.FTZ R31, R151.reuse, R28 ;  /* 0x0000001c971f7220 */ /* 0x040fe40000410000 */
[----:B------:R-:W-:Y:S02]  /*c5e0*/  FMUL.FTZ R162, R151, R162 ;  /* 0x000000a297a27220 */ /* 0x000fe40000410000 */
[--C-:B------:R-:W-:Y:S02]  /*c5f0*/  FADD.FTZ R20, R20, -R156.reuse ;  /* 0x8000009c14147221 */ /* 0x100fe40000010000 */
[----:B------:R-:W-:-:S02]  /*c600*/  FADD.FTZ R14, R14, -R156 ;  /* 0x8000009c0e0e7221 */ /* 0x000fc40000010000 */
[C---:B------:R-:W-:Y:S02]  /*c610*/  FMUL.FTZ R33, R151.reuse, R26 ;  /* 0x0000001a97217220 */ /* 0x040fe40000410000 */
[----:B------:R-:W-:Y:S02]  /*c620*/  FMUL.FTZ R155, R151, R22 ;  /* 0x00000016979b7220 */ /* 0x000fe40000410000 */
[--C-:B------:R-:W-:Y:S02]  /*c630*/  FADD.FTZ R21, R21, -R156.reuse ;  /* 0x8000009c15157221 */ /* 0x100fe40000010000 */
[----:B------:R-:W-:Y:S02]  /*c640*/  FADD.FTZ R15, R15, -R156 ;  /* 0x8000009c0f0f7221 */ /* 0x000fe40000010000 */
[C---:B------:R-:W-:Y:S02]  /*c650*/  FMUL.FTZ R26, R151.reuse, R23 ;  /* 0x00000017971a7220 */ /* 0x040fe40000410000 */
[----:B------:R-:W-:-:S02]  /*c660*/  FMUL.FTZ R22, R151, R19 ;  /* 0x0000001397167220 */ /* 0x000fc40000410000 */
[----:B0-----:R-:W-:Y:S02]  /*c670*/  FMUL.FTZ R153, R151, R8 ;  /* 0x0000000897997220 */ /* 0x001fe40000410000 */
        /* <DEDUP_REMOVED lines=17> */
[----:B------:R-:W-:Y:S02]  /*c790*/  FADD.FTZ R156, R143, -R156 ;  /* 0x8000009c8f9c7221 */ /* 0x000fe40000010000 */
[----:B------:R-:W-:Y:S02]  /*c7a0*/  FMUL.FTZ R12, R151, R13 ;  /* 0x0000000d970c7220 */ /* 0x000fe40000410000 */
[----:B------:R-:W-:Y:S02]  /*c7b0*/  FFMA.FTZ R10, R100, R31, R132 ;  /* 0x0000001f640a7223 */ /* 0x000fe40000010084 */
[----:B------:R-:W-:Y:S02]  /*c7c0*/  FFMA.FTZ R25, R101, R162, R133 ;  /* 0x000000a265197223 */ /* 0x000fe40000010085 */
[C---:B------:R-:W-:Y:S02]  /*c7d0*/  FMUL.FTZ R143, R151.reuse, R20 ;  /* 0x00000014978f7220 */ /* 0x040fe40000410000 */
[----:B------:R-:W-:Y:S01]  /*c7e0*/  FMUL.FTZ R13, R151, R14 ;  /* 0x0000000e970d7220 */ /* 0x000fe20000410000 */
[----:B------:R-:W-:Y:S01]  /*c7f0*/  F2FP.BF16.PACK_AB R10, R25, R10 ;  /* 0x0000000a190a723e */ /* 0x000fe200000010ff */
[----:B------:R-:W-:-:S02]  /*c800*/  FMUL.FTZ R20, R151, R21 ;  /* 0x0000001597147220 */ /* 0x000fc40000410000 */
[C---:B------:R-:W-:Y:S02]  /*c810*/  FMUL.FTZ R14, R151.reuse, R15 ;  /* 0x0000000f970e7220 */ /* 0x040fe40000410000 */
[C---:B------:R-:W-:Y:S02]  /*c820*/  FMUL.FTZ R35, R151.reuse, R30 ;  /* 0x0000001e97237220 */ /* 0x040fe40000410000 */
[----:B------:R-:W-:Y:S02]  /*c830*/  FMUL.FTZ R21, R151, R16 ;  /* 0x0000001097157220 */ /* 0x000fe40000410000 */
[----:B------:R-:W-:Y:S02]  /*c840*/  FFMA.FTZ R15, R105, R158, R137 ;  /* 0x0000009e690f7223 */ /* 0x000fe40000010089 */
[----:B------:R-:W-:Y:S02]  /*c850*/  FMUL.FTZ R16, R151, R17 ;  /* 0x0000001197107220 */ /* 0x000fe40000410000 */
[----:B------:R-:W-:Y:S01]  /*c860*/  FFMA.FTZ R155, R94, R155, R126 ;  /* 0x0000009b5e9b7223 */ /* 0x000fe2000001007e */
[----:B------:R-:W-:Y:S01]  /*c870*/  F2FP.BF16.PACK_AB R8, R15, R8 ;  /* 0x000000080f08723e */ /* 0x000fe200000010ff */
[----:B------:R-:W-:-:S02]  /*c880*/  FFMA.FTZ R26, R95, R26, R127 ;  /* 0x0000001a5f1a7223 */ /* 0x000fc4000001007f */
[C---:B------:R-:W-:Y:S02]  /*c890*/  FMUL.FTZ R17, R151.reuse, R18 ;  /* 0x0000001297117220 */ /* 0x040fe40000410000 */
[----:B------:R-:W-:Y:S01]  /*c8a0*/  FMUL.FTZ R28, R151, R11 ;  /* 0x0000000b971c7220 */ /* 0x000fe20000410000 */
[----:B------:R-:W-:Y:S01]  /*c8b0*/  F2FP.BF16.PACK_AB R15, R26, R155 ;  /* 0x0000009b1a0f723e */ /* 0x000fe200000010ff */
[----:B------:R-:W-:Y:S02]  /*c8c0*/  FFMA.FTZ R143, R92, R143, R124 ;  /* 0x0000008f5c8f7223 */ /* 0x000fe4000001007c */
[----:B------:R-:W-:Y:S02]  /*c8d0*/  FFMA.FTZ R20, R93, R20, R125 ;  /* 0x000000145d147223 */ /* 0x000fe4000001007d */
[----:B------:R-:W-:Y:S02]  /*c8e0*/  FFMA.FTZ R18, R84, R19, R116 ;  /* 0x0000001354127223 */ /* 0x000fe40000010074 */
[----:B------:R-:W-:-:S02]  /*c8f0*/  FFMA.FTZ R25, R85, R12, R117 ;  /* 0x0000000c55197223 */ /* 0x000fc40000010075 */
[----:B------:R-:W-:Y:S02]  /*c900*/  FFMA.FTZ R11, R102, R35, R134 ;  /* 0x00000023660b7223 */ /* 0x000fe40000010086 */
[----:B------:R-:W-:Y:S01]  /*c910*/  FMUL.FTZ R35, R151, R140 ;  /* 0x0000008c97237220 */ /* 0x000fe20000410000 */
[----:B------:R-:W-:Y:S01]  /*c920*/  F2FP.BF16.PACK_AB R18, R25, R18 ;  /* 0x000000121912723e */ /* 0x000fe200000010ff */
[----:B------:R-:W-:Y:S02]  /*c930*/  FMUL.FTZ R30, R151, R141 ;  /* 0x0000008d971e7220 */ /* 0x000fe40000410000 */
[----:B------:R-:W-:Y:S01]  /*c940*/  FFMA.FTZ R26, R87, R14, R119 ;  /* 0x0000000e571a7223 */ /* 0x000fe20000010077 */
[----:B------:R-:W-:Y:S01]  /*c950*/  F2FP.BF16.PACK_AB R14, R20, R143 ;  /* 0x0000008f140e723e */ /* 0x000fe200000010ff */
        /* <DEDUP_REMOVED lines=18> */
[----:B------:R-:W-:Y:S01]  /*ca80*/  IADD3 R28, R147, 0x20, RZ ;  /* 0x00000020931c7810 */ /* 0x000fe20007ffe0ff */
[C---:B------:R-:W-:Y:S01]  /*ca90*/  FMUL.FTZ R152, R151.reuse, R152 ;  /* 0x0000009897987220 */ /* 0x040fe20000410000 */
[----:B------:R-:W-:Y:S01]  /*caa0*/  F2FP.BF16.PACK_AB R22, R30, R35 ;  /* 0x000000231e16723e */ /* 0x000fe200000010ff */
[----:B------:R-:W-:Y:S01]  /*cab0*/  FMUL.FTZ R24, R151, R9 ;  /* 0x0000000997187220 */ /* 0x000fe20000410000 */
[----:B------:R-:W-:Y:S01]  /*cac0*/  F2FP.BF16.PACK_AB R21, R25, R20 ;  /* 0x000000141915723e */ /* 0x000fe200000010ff */
[----:B------:R-:W-:Y:S01]  /*cad0*/  FMUL.FTZ R141, R151, R142 ;  /* 0x0000008e978d7220 */ /* 0x000fe20000410000 */
[----:B------:R-:W-:Y:S01]  /*cae0*/  IADD3 R30, R147, 0x40, RZ ;  /* 0x00000040931e7810 */ /* 0x000fe20007ffe0ff */
[----:B------:R-:W-:-:S02]  /*caf0*/  FMUL.FTZ R156, R151, R156 ;  /* 0x0000009c979c7220 */ /* 0x000fc40000410000 */
[----:B------:R-:W-:Y:S02]  /*cb00*/  FFMA.FTZ R154, R103, R154, R135 ;  /* 0x0000009a679a7223 */ /* 0x000fe40000010087 */
[----:B------:R-:W-:Y:S01]  /*cb10*/  FFMA.FTZ R9, R106, R27, R138 ;  /* 0x0000001b6a097223 */ /* 0x000fe2000001008a */
[----:B------:R-:W-:Y:S01]  /*cb20*/  LEA.HI.X R27, R147, c[0x0][0x20c], RZ, 0x4, P0 ;  /* 0x00008300931b7a11 */ /* 0x000fe200000f24ff */
        /* <DEDUP_REMOVED lines=11> */
[----:B------:R-:W-:Y:S01]  /*cbe0*/  LEA R24, P1, R148, c[0x0][0x208], 0x4 ;  /* 0x0000820094187a11 */ /* 0x000fe200078220ff */
[----:B------:R-:W-:Y:S01]  /*cbf0*/  IMAD.MOV.U32 R31, RZ, RZ, 0x10 ;  /* 0x00000010ff1f7424 */ /* 0x000fe200078e00ff */
[----:B------:R-:W-:Y:S01]  /*cc00*/  F2FP.BF16.PACK_AB R13, R152, R33 ;  /* 0x00000021980d723e */ /* 0x000fe200000010ff */
[----:B------:R-:W-:Y:S01]  /*cc10*/  FFMA.FTZ R23, R78, R141, R110 ;  /* 0x0000008d4e177223 */ /* 0x000fe2000001006e */
[----:B------:R-:W-:Y:S01]  /*cc20*/  F2FP.BF16.PACK_AB R20, R25, R20 ;  /* 0x000000141914723e */ /* 0x000fe200000010ff */
[----:B------:R-:W-:Y:S01]  /*cc30*/  FFMA.FTZ R156, R79, R156, R111 ;  /* 0x0000009c4f9c7223 */ /* 0x000fe2000001006f */
[----:B------:R-:W-:Y:S01]  /*cc40*/  LEA.HI.X R25, R148, c[0x0][0x20c], RZ, 0x4, P1 ;  /* 0x0000830094197a11 */ /* 0x000fe200008f24ff */
[----:B------:R-:W-:-:S03]  /*cc50*/  IMAD.WIDE.U32 R28, R28, R31, c[0x0][0x208] ;  /* 0x000082001c1c7625 */ /* 0x000fc600078e001f */
[----:B------:R-:W-:Y:S01]  /*cc60*/  F2FP.BF16.PACK_AB R23, R156, R23 ;  /* 0x000000179c17723e */ /* 0x000fe200000010ff */
[----:B------:R-:W-:Y:S01]  /*cc70*/  IMAD.WIDE.U32 R30, R30, R31, c[0x0][0x208] ;  /* 0x000082001e1e7625 */ /* 0x000fe200078e001f */
[----:B------:R0:W-:Y:S03]  /*cc80*/  STG.E.128 [R28.64], R12 ;  /* 0x0000000c1c007986 */ /* 0x0001e6000c101d06 */
[----:B------:R-:W-:Y:S01]  /*cc90*/  IMAD R145, R150, c[0x0][0x160], R145 ;  /* 0x0000580096917a24 */ /* 0x000fe200078e0291 */
[----:B------:R0:W-:Y:S04]  /*cca0*/  STG.E.128 [R30.64], R16 ;  /* 0x000000101e007986 */ /* 0x0001e8000c101d06 */
[----:B------:R0:W-:Y:S01]  /*ccb0*/  STG.E.128 [R24.64], R20 ;  /* 0x0000001418007986 */ /* 0x0001e2000c101d06 */
[----:B------:R-:W-:-:S13]  /*ccc0*/  ISETP.GE.AND P0, PT, R145, c[0x0][0x164], PT ;  /* 0x0000590091007a0c */ /* 0x000fda0003f06270 */
[----:B0-----:R-:W-:Y:S01]  /*ccd0*/  @P0 CALL.REL.NOINC `(.L_x_13966) ;  /* 0x0000001000000944 */ /* 0x001fe20003c00000 */
[----:B------:R-:W-:Y:S05]  /*cce0*/  BRA `(.L_x_13967) ;  /* 0xffff3be000007947 */ /* 0x000fea000383ffff */
.L_x_13966:
[----:B------:R-:W-:Y:S05]  /*ccf0*/  BSYNC B0 ;  /* 0x0000000000007941 */ /* 0x000fea0003800000 */
.L_x_13739:
[----:B------:R-:W-:Y:S05]  /*cd00*/  EXIT ;  /* 0x000000000000794d */ /* 0x000fea0003800000 */
.L_x_13964:
[----:B------:R-:W-:Y:S01]  /*cd10*/  HFMA2.MMA R152, -RZ, RZ, 0, 5.9604644775390625e-08 ;  /* 0x00000001ff987435 */ /* 0x000fe200000001ff */
[----:B------:R-:W-:Y:S01]  /*cd20*/  IMAD.MOV.U32 R153, RZ, RZ, 0x1f ;  /* 0x0000001fff997424 */ /* 0x000fe200078e00ff */
[----:B------:R-:W-:Y:S02]  /*cd30*/  MOV R154, 0xffffffff ;  /* 0xffffffff009a7802 */ /* 0x000fe40000000f00 */
[----:B------:R-:W-:Y:S02]  /*cd40*/  MOV R150, 0xcd60 ;  /* 0x0000cd6000967802 */ /* 0x000fe40000000f00 */
[----:B------:R-:W-:Y:S05]  /*cd50*/  CALL.REL.NOINC `($__internal_77_$__cuda_sm70_shflsync_bfly_p) ;  /* 0x0000078000007944 */ /* 0x000fea0003c00000 */
[----:B01----:R-:W-:Y:S05]  /*cd60*/  BRA `(.L_x_13968) ;  /* 0xfffff15000007947 */ /* 0x003fea000383ffff */
.L_x_13965:
[----:B------:R-:W-:Y:S01]  /*cd70*/  HFMA2.MMA R153, -RZ, RZ, 0, 1.847743988037109375e-06 ;  /* 0x0000001fff997435 */ /* 0x000fe200000001ff */
[----:B------:R-:W-:Y:S01]  /*cd80*/  IMAD.MOV.U32 R152, RZ, RZ, 0x2 ;  /* 0x00000002ff987424 */ /* 0x000fe200078e00ff */
[----:B------:R-:W-:Y:S01]  /*cd90*/  MOV R150, 0xcdc0 ;  /* 0x0000cdc000967802 */ /* 0x000fe20000000f00 */
[----:B------:R-:W-:-:S03]  /*cda0*/  IMAD.MOV.U32 R154, RZ, RZ, -0x1 ;  /* 0xffffffffff9a7424 */ /* 0x000fc600078e00ff */
[----:B------:R-:W-:Y:S05]  /*cdb0*/  CALL.REL.NOINC `($__internal_77_$__cuda_sm70_shflsync_bfly_p) ;  /* 0x0000072000007944 */ /* 0x000fea0003c00000 */
[----:B01----:R-:W-:Y:S01]  /*cdc0*/  FADD.FTZ R155, R155, R152 ;  /* 0x000000989b9b7221 */ /* 0x003fe20000010000 */
[----:B------:R-:W-:Y:S01]  /*cdd0*/  MOV R152, 0x4 ;  /* 0x0000000400987802 */ /* 0x000fe20000000f00 */
[----:B------:R-:W-:Y:S01]  /*cde0*/  IMAD.MOV.U32 R153, RZ, RZ, 0x1f ;  /* 0x0000001fff997424 */ /* 0x000fe200078e00ff */
[----:B------:R-:W-:-:S02]  /*cdf0*/  MOV R154, 0xffffffff ;  /* 0xffffffff009a7802 */ /* 0x000fc40000000f00 */
[----:B------:R-:W-:Y:S02]  /*ce00*/  MOV R150, 0xce20 ;  /* 0x0000ce2000967802 */ /* 0x000fe40000000f00 */
[----:B------:R-:W-:Y:S05]  /*ce10*/  CALL.REL.NOINC `($__internal_77_$__cuda_sm70_shflsync_bfly_p) ;  /* 0x000006c000007944 */ /* 0x000fea0003c00000 */
[----:B0-----:R-:W-:Y:S01]  /*ce20*/  HFMA2.MMA R153, -RZ, RZ, 0, 1.847743988037109375e-06 ;  /* 0x0000001fff997435 */ /* 0x001fe200000001ff */
[----:B-1----:R-:W-:Y:S01]  /*ce30*/  FADD.FTZ R155, R155, R152 ;  /* 0x000000989b9b7221 */ /* 0x002fe20000010000 */
[----:B------:R-:W-:Y:S01]  /*ce40*/  MOV R150, 0xce80 ;  /* 0x0000ce8000967802 */ /* 0x000fe20000000f00 */
[----:B------:R-:W-:Y:S02]  /*ce50*/  IMAD.MOV.U32 R152, RZ, RZ, 0x8 ;  /* 0x00000008ff987424 */ /* 0x000fe400078e00ff */
[----:B------:R-:W-:Y:S02]  /*ce60*/  IMAD.MOV.U32 R154, RZ, RZ, -0x1 ;  /* 0xffffffffff9a7424 */ /* 0x000fe400078e00ff */
[----:B------:R-:W-:Y:S05]  /*ce70*/  CALL.REL.NOINC `($__internal_77_$__cuda_sm70_shflsync_bfly_p) ;  /* 0x0000066000007944 */ /* 0x000fea0003c00000 */
[----:B01----:R-:W-:Y:S01]  /*ce80*/  FADD.FTZ R155, R155, R152 ;  /* 0x000000989b9b7221 */ /* 0x003fe20000010000 */
[----:B------:R-:W-:Y:S01]  /*ce90*/  MOV R152, 0x10 ;  /* 0x0000001000987802 */ /* 0x000fe20000000f00 */
[----:B------:R-:W-:Y:S01]  /*cea0*/  IMAD.MOV.U32 R153, RZ, RZ, 0x1f ;  /* 0x0000001fff997424 */ /* 0x000fe200078e00ff */
[----:B------:R-:W-:Y:S02]  /*ceb0*/  MOV R154, 0xffffffff ;  /* 0xffffffff009a7802 */ /* 0x000fe40000000f00 */
[----:B------:R-:W-:-:S02]  /*cec0*/  MOV R150, 0xcee0 ;  /* 0x0000cee000967802 */ /* 0x000fc40000000f00 */
[----:B------:R-:W-:Y:S05]  /*ced0*/  CALL.REL.NOINC `($__internal_77_$__cuda_sm70_shflsync_bfly_p) ;  /* 0x0000060000007944 */ /* 0x000fea0003c00000 */
[----:B-1----:R-:W-:Y:S01]  /*cee0*/  FADD.FTZ R152, R155, R152 ;  /* 0x000000989b987221 */ /* 0x002fe20000010000 */
[----:B0-----:R-:W-:Y:S01]  /*cef0*/  HFMA2.MMA R153, -RZ, RZ, 0, 1.847743988037109375e-06 ;  /* 0x0000001fff997435 */ /* 0x001fe200000001ff */
[----:B------:R-:W-:-:S02]  /*cf00*/  IMAD.MOV.U32 R154, RZ, RZ, -0x1 ;  /* 0xffffffffff9a7424 */ /* 0x000fc400078e00ff */
        /* <DEDUP_REMOVED lines=67> */
[----:B------:R-:W-:Y:S05]  /*d340*/  CALL.REL.NOINC `($__internal_77_$__cuda_sm70_shflsync_bfly_p) ;  /* 0x0000019000007944 */ /* 0x000fea0003c00000 */
[----:B01----:R-:W-:Y:S01]  /*d350*/  FADD.FTZ R155, R155, R152 ;  /* 0x000000989b9b7221 */ /* 0x003fe20000010000 */
[----:B------:R-:W-:Y:S01]  /*d360*/  MOV R152, 0x2 ;  /* 0x0000000200987802 */ /* 0x000fe20000000f00 */
[----:B------:R-:W-:Y:S01]  /*d370*/  IMAD.MOV.U32 R153, RZ, RZ, 0x1f ;  /* 0x0000001fff997424 */ /* 0x000fe200078e00ff */
[----:B------:R-:W-:Y:S02]  /*d380*/  MOV R154, 0xffffffff ;  /* 0xffffffff009a7802 */ /* 0x000fe40000000f00 */
[----:B------:R-:W-:Y:S02]  /*d390*/  MOV R150, 0xd3b0 ;  /* 0x0000d3b000967802 */ /* 0x000fe40000000f00 */
[----:B------:R-:W-:Y:S05]  /*d3a0*/  CALL.REL.NOINC `($__internal_77_$__cuda_sm70_shflsync_bfly_p) ;  /* 0x0000013000007944 */ /* 0x000fea0003c00000 */
[----:B0-----:R-:W-:Y:S01]  /*d3b0*/  HFMA2.MMA R153, -RZ, RZ, 0, 1.847743988037109375e-06 ;  /* 0x0000001fff997435 */ /* 0x001fe200000001ff */
[----:B-1----:R-:W-:Y:S01]  /*d3c0*/  FADD.FTZ R155, R155, R152 ;  /* 0x000000989b9b7221 */ /* 0x002fe20000010000 */
[----:B------:R-:W-:Y:S01]  /*d3d0*/  MOV R150, 0xd410 ;  /* 0x0000d41000967802 */ /* 0x000fe20000000f00 */
[----:B------:R-:W-:Y:S02]  /*d3e0*/  IMAD.MOV.U32 R152, RZ, RZ, 0x4 ;  /* 0x00000004ff987424 */ /* 0x000fe400078e00ff */
[----:B------:R-:W-:-:S02]  /*d3f0*/  IMAD.MOV.U32 R154, RZ, RZ, -0x1 ;  /* 0xffffffffff9a7424 */ /* 0x000fc400078e00ff */
        /* <DEDUP_REMOVED lines=13> */
[----:B01----:R-:W-:Y:S05]  /*d4d0*/  BRA `(.L_x_13969) ;  /* 0xffffef2000007947 */ /* 0x003fea000383ffff */
        .weak           $__internal_77_$__cuda_sm70_shflsync_bfly_p
        .type           $__internal_77_$__cuda_sm70_shflsync_bfly_p,@function
        .size           $__internal_77_$__cuda_sm70_shflsync_bfly_p,(.L_x_29217 - $__internal_77_$__cuda_sm70_shflsync_bfly_p)
$__internal_77_$__cuda_sm70_shflsync_bfly_p:
[----:B------:R-:W-:Y:S01]  /*d4e0*/  MOV R151, 0x0 ;  /* 0x0000000000977802 */ /* 0x000fe20000000f00 */
[----:B------:R-:W-:Y:S04]  /*d4f0*/  WARPSYNC R154 ;  /* 0x0000009a00007348 */ /* 0x000fe80003800000 */
[----:B------:R0:W1:Y:S01]  /*d500*/  SHFL.BFLY PT, R152, R155, R152, R153 ;  /* 0x0c0000989b987389 */ /* 0x00006200000e0099 */
[----:B------:R-:W-:Y:S05]  /*d510*/  RET.REL.NODEC R150 `(_ZN10layer_norm13ln_fwd_kernelINS_13Kernel_traitsIf13__nv_bfloat16fS2_fjLj1024ELj1ELj4ELj1ELj16ENS_18Kernel_traits_baseILj1024EfS2_fS2_fjLj128EEEEELb1ELb1ELb0ELb1EEEvNS_9FwdParamsE) ;  /* 0xffff2ae096007950 */ /* 0x000fea0003c3ffff */
.L_x_13970:
        /* <DEDUP_REMOVED lines=14> */
.L_x_29217:


//--------------------- .text._ZN10layer_norm13ln_fwd_kernelINS_13Kernel_traitsIf13__nv_bfloat16fS2_fjLj1024ELj1ELj4ELj1ELj16ENS_18Kernel_traits_baseILj1024EfS2_fS2_fjLj128EEEEELb1ELb1ELb1ELb0EEEvNS_9FwdParamsE --------------------------
	.section	.text._ZN10layer_norm13ln_fwd_kernelINS_13Kernel_traitsIf13__nv_bfloat16fS2_fjLj1024ELj1ELj4ELj1ELj16ENS_18Kernel_traits_baseILj1024EfS2_fS2_fjLj128EEEEELb1ELb1ELb1ELb0EEEvNS_9FwdParamsE,"ax",@progbits
	.sectioninfo	@"SHI_REGISTERS=203"
	.align	128
        .global         _ZN10layer_norm13ln_fwd_kernelINS_13Kernel_traitsIf13__nv_bfloat16fS2_fjLj1024ELj1ELj4ELj1ELj16ENS_18Kernel_traits_baseILj1024EfS2_fS2_fjLj128EEEEELb1ELb1ELb1ELb0EEEvNS_9FwdParamsE
        .type           _ZN10layer_norm13ln_fwd_kernelINS_13Kernel_traitsIf13__nv_bfloat16fS2_fjLj1024ELj1ELj4ELj1ELj16ENS_18Kernel_traits_baseILj1024EfS2_fS2_fjLj128EEEEELb1ELb1ELb1ELb0EEEvNS_9FwdParamsE,@function
        .size           _ZN10layer_norm13ln_fwd_kernelINS_13Kernel_traitsIf13__nv_bfloat16fS2_fjLj1024ELj1ELj4ELj1ELj16ENS_18Kernel_traits_baseILj1024EfS2_fS2_fjLj128EEEEELb1ELb1ELb1ELb0EEEvNS_9FwdParamsE,(.L_x_29218 - _ZN10layer_norm13ln_fwd_kernelINS_13Kernel_traitsIf13__nv_bfloat16fS2_fjLj1024ELj1ELj4ELj1ELj16ENS_18Kernel_traits_baseILj1024EfS2_fS2_fjLj128EEEEELb1ELb1ELb1ELb0EEEvNS_9FwdParamsE)
        .other          _ZN10layer_norm13ln_fwd_kernelINS_13Kernel_traitsIf13__nv_bfloat16fS2_fjLj1024ELj1ELj4ELj1ELj16ENS_18Kernel_traits_baseILj1024EfS2_fS2_fjLj128EEEEELb1ELb1ELb1ELb0EEEvNS_9FwdParamsE,@"STO_CUDA_ENTRY STV_DEFAULT"
_ZN10layer_norm13ln_fwd_kernelINS_13Kernel_traitsIf13__nv_bfloat16fS2_fjLj1024ELj1ELj4ELj1ELj16ENS_18Kernel_traits_baseILj1024EfS2_fS2_fjLj128EEEEELb1ELb1ELb1ELb0EEEvNS_9FwdParamsE:
.text._ZN10layer_norm13ln_fwd_kernelINS_13Kernel_traitsIf13__nv_bfloat16fS2_fjLj1024ELj1ELj4ELj1ELj16ENS_18Kernel_traits_baseILj1024EfS2_fS2_fjLj128EEEEELb1ELb1ELb1ELb0EEEvNS_9FwdParamsE:
[----:B------:R-:W-:Y:S02]  /*0000*/  IMAD.MOV.U32 R1, RZ, RZ, c[0x0][0x28] ;  /* 0x00000a00ff017624 */ /* 0x000fe400078e00ff */
[----:B------:R-:W-:Y:S01]  /*0010*/  ULDC.U8 UR4, c[0x0][0x244] ;  /* 0x0000910000047ab9 */ /* 0x000fe20000000000 */
[----:B------:R-:W-:Y:S01]  /*0020*/  IMAD.MOV.U32 R185, RZ, RZ, c[0x0][0x23c] ;  /* 0x00008f00ffb97624 */ /* 0x000fe200078e00ff */
[----:B------:R-:W-:Y:S01]  /*0030*/  ISETP.NE.AND P0, PT, RZ, UR4, PT ;  /* 0x00000004ff007c0c */ /* 0x000fe2000bf05270 */
[----:B------:R-:W-:Y:S01]  /*0040*/  IMAD.MOV.U32 R184, RZ, RZ, c[0x0][0x238] ;  /* 0x00008e00ffb87624 */ /* 0x000fe200078e00ff */
[----:B------:R-:W-:-:S11]  /*0050*/  ULDC.64 UR4, c[0x0][0x118] ;  /* 0x0000460000047ab9 */ /* 0x000fd60000000a00 */
[----:B------:R-:W-:Y:S01]  /*0060*/  @P0 IMAD.MOV.U32 R4, RZ, RZ, R184 ;  /* 0x000000ffff040224 */ /* 0x000fe200078e00b8 */
[----:B------:R-:W-:-:S06]  /*0070*/  @P0 MOV R5, R185 ;  /* 0x000000b900050202 */ /* 0x000fcc0000000f00 */
[----:B------:R-:W2:Y:S01]  /*0080*/  @P0 LDG.E.64 R4, [R4.64] ;  /* 0x0000000404040981 */ /* 0x000ea2000c1e1b00 */
[----:B------:R-:W-:Y:S02]  /*0090*/  IMAD.MOV.U32 R2, RZ, RZ, c[0x0][0x230] ;  /* 0x00008c00ff027624 */ /* 0x000fe400078e00ff */
[----:B------:R-:W-:-:S06]  /*00a0*/  IMAD.MOV.U32 R3, RZ, RZ, c[0x0][0x234] ;  /* 0x00008d00ff037624 */ /* 0x000fcc00078e00ff */
        /* <DEDUP_REMOVED lines=8> */
[----:B------:R-:W-:-:S04]  /*0130*/  LEA R163, R12, R163, 0x2 ;  /* 0x000000a30ca37211 */ /* 0x000fc800078e10ff */
[----:B------:R-:W-:Y:S02]  /*0140*/  ISETP.GE.AND P3, PT, R163, c[0x0][0x164], PT ;  /* 0x00005900a3007a0c */ /* 0x000fe40003f66270 */
[----:B--2---:R-:W-:-:S05]  /*0150*/  @P0 IADD3 R184, P1, R4, c[0x0][0x240], RZ ;  /* 0x0000900004b80a10 */ /* 0x004fca0007f3e0ff */
[----:B------:R-:W-:Y:S01]  /*0160*/  @P0 IMAD.X R185, RZ, RZ, R5, P1 ;  /* 0x000000ffffb90224 */ /* 0x000fe200008e0605 */
[----:B---3--:R-:W-:-:S04]  /*0170*/  IADD3 R150, R3, -0x4498517b, RZ ;  /* 0xbb67ae8503967810 */ /* 0x008fc80007ffe0ff */
[--C-:B------:R-:W-:Y:S02]  /*0180*/  SHF.R.U32.HI R149, RZ, 0x2, R185.reuse ;  /* 0x00000002ff957819 */ /* 0x100fe400000116b9 */
[----:B------:R-:W-:Y:S02]  /*0190*/  SHF.R.U64 R148, R184, 0x2, R185 ;  /* 0x00000002b8947819 */ /* 0x000fe400000012b9 */
[----:B------:R-:W-:Y:S02]  /*01a0*/  LOP3.LUT R8, R7, R149, R2, 0x96, !PT ;  /* 0x0000009507087212 */ /* 0x000fe400078e9602 */
[----:B------:R-:W-:Y:S01]  /*01b0*/  IADD3 R151, R2, -0x61c88647, RZ ;  /* 0x9e3779b902977810 */ /* 0x000fe20007ffe0ff */
[----:B------:R-:W-:Y:S01]  /*01c0*/  IMAD.WIDE.U32 R4, R148, -0x2daee0ad, RZ ;  /* 0xd2511f5394047825 */ /* 0x000fe200078e00ff */
[----:B------:R-:W-:Y:S02]  /*01d0*/  IADD3 R152, R2, 0x3c6ef372, RZ ;  /* 0x3c6ef37202987810 */ /* 0x000fe40007ffe0ff */
[----:B------:R-:W-:Y:S01]  /*01e0*/  IADD3 R153, R3, 0x76cf5d0a, RZ ;  /* 0x76cf5d0a03997810 */ /* 0x000fe20007ffe0ff */
[----:B------:R-:W-:Y:S01]  /*01f0*/  IMAD.WIDE.U32 R8, R8, -0x2daee0ad, RZ ;  /* 0xd2511f5308087825 */ /* 0x000fe200078e00ff */
[----:B------:R-:W-:-:S02]  /*0200*/  LOP3.LUT R5, R5, R3, RZ, 0x3c, !PT ;  /* 0x0000000305057212 */ /* 0x000fc400078e3cff */
[----:B------:R-:W-:Y:S02]  /*0210*/  IADD3 R154, R3, 0x32370b8f, RZ ;  /* 0x32370b8f039a7810 */ /* 0x000fe40007ffe0ff */
[----:B------:R-:W-:Y:S01]  /*0220*/  LOP3.LUT R10, R9, R4, R150, 0x96, !PT ;  /* 0x00000004090a7212 */ /* 0x000fe200078e9696 */
[----:B------:R-:W-:Y:S01]  /*0230*/  IMAD.WIDE.U32 R4, R5, -0x326172a9, RZ ;  /* 0xcd9e8d5705047825 */ /* 0x000fe200078e00ff */
[C---:B------:R-:W-:Y:S02]  /*0240*/  IADD3 R155, R2.reuse, -0x255992d5, RZ ;  /* 0xdaa66d2b029b7810 */ /* 0x040fe40007ffe0ff */
[----:B------:R-:W-:Y:S01]  /*0250*/  IADD3 R156, R2, 0x78dde6e4, RZ ;  /* 0x78dde6e4029c7810 */ /* 0x000fe20007ffe0ff */
[----:B------:R-:W-:Y:S01]  /*0260*/  IMAD.WIDE.U32 R10, R10, -0x326172a9, RZ ;  /* 0xcd9e8d570a0a7825 */ /* 0x000fe200078e00ff */
[----:B------:R-:W-:Y:S02]  /*0270*/  LOP3.LUT R5, R5, R151, R6, 0x96, !PT ;  /* 0x0000009705057212 */ /* 0x000fe400078e9606 */
[----:B------:R-:W-:-:S02]  /*0280*/  IADD3 R157, R3, -0x126145ec, RZ ;  /* 0xed9eba14039d7810 */ /* 0x000fc40007ffe0ff */
[----:B------:R-:W-:Y:S01]  /*0290*/  LOP3.LUT R6, R11, R4, R152, 0x96, !PT ;  /* 0x000000040b067212 */ /* 0x000fe200078e9698 */
[----:B------:R-:W-:Y:S01]  /*02a0*/  IMAD.WIDE.U32 R4, R5, -0x2daee0ad, RZ ;  /* 0xd2511f5305047825 */ /* 0x000fe200078e00ff */
[----:B------:R-:W-:Y:S02]  /*02b0*/  IADD3 R158, R3, -0x56f99767, RZ ;  /* 0xa9066899039e7810 */ /* 0x000fe40007ffe0ff */
[----:B------:R-:W-:Y:S01]  /*02c0*/  IADD3 R159, R2, 0x1715609d, RZ ;  /* 0x1715609d029f7810 */ /* 0x000fe20007ffe0ff */
[----:B------:R-:W-:Y:S01]  /*02d0*/  IMAD.WIDE.U32 R6, R6, -0x2daee0ad, RZ ;  /* 0xd2511f5306067825 */ /* 0x000fe200078e00ff */
[----:B------:R-:W-:Y:S02]  /*02e0*/  LOP3.LUT R5, R5, R8, R153, 0x96, !PT ;  /* 0x0000000805057212 */ /* 0x000fe400078e9699 */
[----:B------:R-:W-:Y:S02]  /*02f0*/  IADD3 R160, R2, -0x4ab325aa, RZ ;  /* 0xb54cda5602a07810 */ /* 0x000fe40007ffe0ff */
[----:B------:R-:W-:Y:S01]  /*0300*/  LOP3.LUT R8, R7, R4, R154, 0x96, !PT ;  /* 0x0000000407087212 */ /* 0x000fe200078e969a */
[----:B------:R-:W-:Y:S01]  /*0310*/  IMAD.WIDE.U32 R4, R5, -0x326172a9, RZ ;  /* 0xcd9e8d5705047825 */ /* 0x000fe200078e00ff */
[----:B------:R-:W-:-:S02]  /*0320*/  IADD3 R161, R3, 0x646e171e, RZ ;  /* 0x646e171e03a17810 */ /* 0x000fc40007ffe0ff */
[----:B------:R-:W-:Y:S01]  /*0330*/  IADD3 R162, R3, 0x1fd5c5a3, RZ ;  /* 0x1fd5c5a303a27810 */ /* 0x000fe20007ffe0ff */
[----:B------:R-:W-:Y:S01]  /*0340*/  IMAD.WIDE.U32 R8, R8, -0x326172a9, RZ ;  /* 0xcd9e8d5708087825 */ /* 0x000fe200078e00ff */
[----:B------:R-:W-:Y:S02]  /*0350*/  LOP3.LUT R5, R5, R10, R155, 0x96, !PT ;  /* 0x0000000a05057212 */ /* 0x000fe400078e969b */
[C---:B------:R-:W-:Y:S02]  /*0360*/  IADD3 R165, R2.reuse, 0x5384540f, RZ ;  /* 0x5384540f02a57810 */ /* 0x040fe40007ffe0ff */
[----:B------:R-:W-:Y:S01]  /*0370*/  LOP3.LUT R10, R9, R4, R156, 0x96, !PT ;  /* 0x00000004090a7212 */ /* 0x000fe200078e969c */
[----:B------:R-:W-:Y:S01]  /*0380*/  IMAD.WIDE.U32 R4, R5, -0x2daee0ad, RZ ;  /* 0xd2511f5305047825 */ /* 0x000fe200078e00ff */
[----:B------:R-:W-:Y:S02]  /*0390*/  IADD3 R166, R3, -0x24c28bd8, RZ ;  /* 0xdb3d742803a67810 */ /* 0x000fe40007ffe0ff */
[----:B------:R-:W-:Y:S01]  /*03a0*/  IADD3 R167, R2, -0xe443238, RZ ;  /* 0xf1bbcdc802a77810 */ /* 0x000fe20007ffe0ff */
[----:B------:R-:W-:Y:S01]  /*03b0*/  IMAD.WIDE.U32 R10, R10, -0x2daee0ad, RZ ;  /* 0xd2511f530a0a7825 */ /* 0x000fe200078e00ff */
[----:B------:R-:W-:-:S03]  /*03c0*/  LOP3.LUT R5, R5, R6, R157, 0x96, !PT ;  /* 0x0000000605057212 */ /* 0x000fc600078e969d */
[----:B------:R-:W-:Y:S01]  /*03d0*/  IMAD.MOV.U32 R9, RZ, RZ, c[0x0][0x168] ;  /* 0x00005a00ff097624 */ /* 0x000fe200078e00ff */
[----:B------:R-:W-:Y:S01]  /*03e0*/  LOP3.LUT R6, R11, R4, R158, 0x96, !PT ;  /* 0x000000040b067212 */ /* 0x000fe200078e969e */
[----:B------:R-:W-:-:S04]  /*03f0*/  IMAD.WIDE.U32 R4, R5, -0x326172a9, RZ ;  /* 0xcd9e8d5705047825 */ /* 0x000fc800078e00ff */
[----:B------:R-:W-:Y:S01]  /*0400*/  IMAD.WIDE.U32 R6, R6, -0x326172a9, RZ ;  /* 0xcd9e8d5706067825 */ /* 0x000fe200078e00ff */
[----:B------:R-:W-:Y:S02]  /*0410*/  LOP3.LUT R5, R5, R8, R159, 0x96, !PT ;  /* 0x0000000805057212 */ /* 0x000fe400078e969f */
[----:B------:R-:W-:Y:S02]  /*0420*/  SHF.R.S32.HI R8, RZ, 0x1f, R9 ;  /* 0x0000001fff087819 */ /* 0x000fe40000011409 */
[----:B------:R-:W-:Y:S01]  /*0430*/  LOP3.LUT R106, R7, R4, R160, 0x96, !PT ;  /* 0x00000004076a7212 */ /* 0x000fe200078e96a0 */
[----:B------:R-:W-:Y:S01]  /*0440*/  IMAD.WIDE.U32 R4, R5, -0x2daee0ad, RZ ;  /* 0xd2511f5305047825 */ /* 0x000fe200078e00ff */
[----:B------:R-:W-:Y:S02]  /*0450*/  LEA.HI R8, R8, c[0x0][0x168], RZ, 0x3 ;  /* 0x00005a0008087a11 */ /* 0x000fe400078f18ff */
[----:B------:R-:W-:Y:S01]  /*0460*/  LOP3.LUT R7, R100, 0x1f, RZ, 0x3c, !PT ;  /* 0x0000001f64077812 */ /* 0x000fe200078e3cff */
[----:B------:R-:W-:Y:S01]  /*0470*/  IMAD.WIDE.U32 R106, R106, -0x2daee0ad, RZ ;  /* 0xd2511f536a6a7825 */ /* 0x000fe200078e00ff */
[----:B------:R-:W-:-:S02]  /*0480*/  LOP3.LUT R108, R5, R10, R161, 0x96, !PT ;  /* 0x0000000a056c7212 */ /* 0x000fc400078e96a1 */
[----:B------:R-:W-:Y:S02]  /*0490*/  LEA.HI.SX32 R164, R8, R7, 0x1d ;  /* 0x0000000708a47211 */ /* 0x000fe400078feaff */
[----:B------:R-:W-:Y:S01]  /*04a0*/  LOP3.LUT R112, R107, R4, R162, 0x96, !PT ;  /* 0x000000046b707212 */ /* 0x000fe200078e96a2 */
[----:B------:R-:W-:Y:S01]  /*04b0*/  IMAD.WIDE.U32 R108, R108, -0x326172a9, RZ ;  /* 0xcd9e8d576c6c7825 */ /* 0x000fe200078e00ff */
[C---:B------:R-:W-:Y:S02]  /*04c0*/  LOP3.LUT P0, RZ, R164.reuse, 0xffffffe0, RZ, 0xc0, !PT ;  /* 0xffffffe0a4ff7812 */ /* 0x040fe4000780c0ff */
[----:B------:R-:W-:Y:S01]  /*04d0*/  ISETP.GE.U32.AND P6, PT, R164, 0x40, PT ;  /* 0x00000040a400780c */ /* 0x000fe20003fc6070 */
[----:B------:R-:W-:Y:S01]  /*04e0*/  IMAD.HI.U32 R110, R112, -0x326172a9, RZ ;  /* 0xcd9e8d57706e7827 */ /* 0x000fe200078e00ff */
[----:B------:R-:W-:Y:S02]  /*04f0*/  LOP3.LUT R183, R109, R6, R165, 0x96, !PT ;  /* 0x000000066db77212 */ /* 0x000fe400078e96a5 */
[----:B------:R-:W-:-:S02]  /*0500*/  ISETP.GE.U32.AND P5, PT, R164, 0x60, PT ;  /* 0x00000060a400780c */ /* 0x000fc40003fa6070 */
[----:B------:R-:W-:Y:S01]  /*0510*/  ISETP.GE.U32.AND P1, PT, R164, 0x80, PT ;  /* 0x00000080a400780c */ /* 0x000fe20003f26070 */
[----:B------:R-:W-:Y:S01]  /*0520*/  IMAD.HI.U32 R111, R183, -0x2daee0ad, RZ ;  /* 0xd2511f53b76f7827 */ /* 0x000fe200078e00ff */
        /* <DEDUP_REMOVED lines=22> */
.L_x_13972:
[----:B------:R-:W-:Y:S05]  /*0690*/  BSYNC B0 ;  /* 0x0000000000007941 */ /* 0x000fea0003800000 */
.L_x_13971:
        /* <DEDUP_REMOVED lines=21> */
.L_x_13974:
[----:B------:R-:W-:Y:S05]  /*07f0*/  BSYNC B0 ;  /* 0x0000000000007941 */ /* 0x000fea0003800000 */
.L_x_13973:
        /* <DEDUP_REMOVED lines=21> */
.L_x_13976:
[----:B------:R-:W-:Y:S05]  /*0950*/  BSYNC B0 ;  /* 0x0000000000007941 */ /* 0x000fea0003800000 */
.L_x_13975:
        /* <DEDUP_REMOVED lines=20> */
.L_x_13978:
[----:B------:R-:W-:Y:S05]  /*0aa0*/  BSYNC B0 ;  /* 0x0000000000007941 */ /* 0x000fea0003800000 */
.L_x_13977:
[----:B------:R-:W-:Y:S02]  /*0ab0*/  LOP3.LUT R110, R110, R108, R167, 0x96, !PT ;  /* 0x0000006c6e6e7212 */ /* 0x000fe400078e96a7 */
[----:B------:R-:W-:-:S02]  /*0ac0*/  LOP3.LUT R111, R111, R106, R166, 0x96, !PT ;  /* 0x0000006a6f6f7212 */ /* 0x000fc400078e96a6 */
[----:B------:R-:W-:Y:S01]  /*0ad0*/  IADD3 R168, R3, -0x695add53, RZ ;  /* 0x96a522ad03a87810 */ /* 0x000fe20007ffe0ff */
[----:B------:R-:W-:Y:S06]  /*0ae0*/  @P3 EXIT ;  /* 0x000000000000394d */ /* 0x000fec0003800000 */
[----:B------:R-:W-:Y:S01]  /*0af0*/  IMAD R183, R183, -0x2daee0ad, RZ ;  /* 0xd2511f53b7b77824 */ /* 0x000fe200078e02ff */
[----:B------:R-:W-:Y:S01]  /*0b00*/  IADD3 R169, R2, -0x700cb87f, RZ ;  /* 0x8ff3478102a97810 */ /* 0x000fe20007ffe0ff */
[----:B-1----:R-:W-:Y:S01]  /*0b10*/  IMAD.HI.U32 R100, R110, -0x2daee0ad, RZ ;  /* 0xd2511f536e647827 */ /* 0x002fe200078e00ff */
[----:B------:R-:W-:Y:S01]  /*0b20*/  HFMA2.MMA R171, -RZ, RZ, 0, 0 ;  /* 0x00000000ffab7435 */ /* 0x000fe200000001ff */
[----:B------:R-:W-:Y:S01]  /*0b30*/  LOP3.LUT R184, R184, 0x3, RZ, 0xc0, !PT ;  /* 0x00000003b8b87812 */ /* 0x000fe200078ec0ff */
[----:B------:R-:W-:Y:S01]  /*0b40*/  ULDC.U8 UR6, c[0x0][0x1f0] ;  /* 0x00007c0000067ab9 */ /* 0x000fe20000000000 */
[----:B------:R-:W-:Y:S01]  /*0b50*/  IMAD R102, R112, -0x326172a9, RZ ;  /* 0xcd9e8d5770667824 */ /* 0x000fe200078e02ff */
[----:B------:R-:W-:Y:S01]  /*0b60*/  LOP3.LUT R183, R100, R183, R168, 0x96, !PT ;  /* 0x000000b764b77212 */ /* 0x000fe200078e96a8 */
[----:B------:R-:W-:-:S04]  /*0b70*/  IMAD.HI.U32 R181, R111, -0x326172a9, RZ ;  /* 0xcd9e8d576fb57827 */ /* 0x000fc800078e00ff */
[----:B------:R-:W-:Y:S01]  /*0b80*/  IMAD R186, R110, -0x2daee0ad, RZ ;  /* 0xd2511f536eba7824 */ /* 0x000fe200078e02ff */
[----:B------:R-:W-:Y:S01]  /*0b90*/  LOP3.LUT R181, R181, R102, R169, 0x96, !PT ;  /* 0x00000066b5b57212 */ /* 0x000fe200078e96a9 */
[----:B------:R-:W-:Y:S02]  /*0ba0*/  IMAD R182, R111, -0x326172a9, RZ ;  /* 0xcd9e8d576fb67824 */ /* 0x000fe400078e02ff */
.L_x_14292:
[----:B------:R-:W-:-:S04]  /*0bb0*/  IMAD.MOV.U32 R188, RZ, RZ, 0x4 ;  /* 0x00000004ffbc7424 */ /* 0x000fc800078e00ff */
[----:B------:R-:W-:-:S05]  /*0bc0*/  IMAD.WIDE R146, R163, R188, c[0x0][0x1d0] ;  /* 0x00007400a3927625 */ /* 0x000fca00078e02bc */
[----:B------:R1:W2:Y:S01]  /*0bd0*/  LDG.E R179, [R146.64] ;  /* 0x0000000492b37981 */ /* 0x0002a2000c1e1900 */
[----:B------:R-:W-:-:S05]  /*0be0*/  IMAD.WIDE R188, R163, R188, c[0x0][0x1d8] ;  /* 0x00007600a3bc7625 */ /* 0x000fca00078e02bc */
[----:B-----5:R3:W5:Y:S01]  /*0bf0*/  LDG.E R144, [R188.64] ;  /* 0x00000004bc907981 */ /* 0x020762000c1e1900 */
[----:B------:R-:W-:Y:S01]  /*0c00*/  IMAD R180, R163, c[0x0][0x168], RZ ;  /* 0x00005a00a3b47a24 */ /* 0x000fe200078e02ff */
[----:B------:R-:W-:Y:S02]  /*0c10*/  BSSY B0, `(.L_x_13979) ;  /* 0x0000322000007945 */ /* 0x000fe40003800000 */
[----:B------:R-:W4:Y:S01]  /*0c20*/  S2R R145, SR_TID.X ;  /* 0x0000000000917919 */ /* 0x000f220000002100 */
[----:B-1----:R-:W-:Y:S01]  /*0c30*/  IMAD.MOV.U32 R147, RZ, RZ, RZ ;  /* 0x000000ffff937224 */ /* 0x002fe200078e00ff */
[----:B----4-:R-:W-:Y:S02]  /*0c40*/  LOP3.LUT R146, R145, 0x1f, RZ, 0xc0, !PT ;  /* 0x0000001f91927812 */ /* 0x010fe400078ec0ff */
        /* <DEDUP_REMOVED lines=11> */
[----:B---3--:R-:W-:-:S04]  /*0d00*/  ISETP.NE.U32.AND P3, PT, RZ, c[0x0][0x180], PT ;  /* 0x00006000ff007a0c */ /* 0x008fc80003f65070 */
        /* <DEDUP_REMOVED lines=27> */
.L_x_13984:
[----:B------:R-:W-:Y:S02]  /*0ec0*/  IMAD.MOV.U32 R185, RZ, RZ, R182 ;  /* 0x000000ffffb97224 */ /* 0x000fe400078e00b6 */
.L_x_13985:
[----:B------:R-:W-:Y:S05]  /*0ed0*/  BSYNC B2 ;  /* 0x0000000000027941 */ /* 0x000fea0003800000 */
.L_x_13983:
        /* <DEDUP_REMOVED lines=16> */
.L_x_13989:
[----:B------:R-:W-:Y:S05]  /*0fe0*/  BSYNC B3 ;  /* 0x0000000000037941 */ /* 0x000fea0003800000 */
.L_x_13988:
[----:B------:R-:W-:Y:S01]  /*0ff0*/  IMAD.HI.U32 R112, R0, -0x326172a9, RZ ;  /* 0xcd9e8d5700707827 */ /* 0x000fe200078e00ff */
[----:B------:R-:W-:-:S03]  /*1000*/  LOP3.LUT R113, R113, R171, R3, 0x96, !PT ;  /* 0x000000ab71717212 */ /* 0x000fc600078e9603 */
[----:B------:R-:W-:Y:S01]  /*1010*/  IMAD R116, R0, -0x326172a9, RZ ;  /* 0xcd9e8d5700747824 */ /* 0x000fe200078e02ff */
[----:B------:R-:W-:Y:S01]  /*1020*/  LOP3.LUT R112, R112, R149, R2, 0x96, !PT ;  /* 0x0000009570707212 */ /* 0x000fe200078e9602 */
[----:B------:R-:W-:-:S04]  /*1030*/  IMAD.WIDE.U32 R114, R113, -0x326172a9, RZ ;  /* 0xcd9e8d5771727825 */ /* 0x000fc800078e00ff */
[----:B------:R-:W-:Y:S01]  /*1040*/  IMAD R117, R148, -0x2daee0ad, RZ ;  /* 0xd2511f5394757824 */ /* 0x000fe200078e02ff */
        /* <DEDUP_REMOVED lines=37> */
.L_x_13987:
[----:B------:R-:W-:Y:S05]  /*12a0*/  BSYNC B2 ;  /* 0x0000000000027941 */ /* 0x000fea0003800000 */
.L_x_13986:
        /* <DEDUP_REMOVED lines=11> */
.L_x_13982:
[----:B-1----:R-:W-:Y:S05]  /*1360*/  BSYNC B1 ;  /* 0x0000000000017941 */ /* 0x002fea0003800000 */
.L_x_13981:
        /* <DEDUP_REMOVED lines=18> */
.L_x_13993:
[----:B------:R-:W-:Y:S02]  /*1490*/  MOV R184, R182 ;  /* 0x000000b600b87202 */ /* 0x000fe40000000f00 */
.L_x_13994:
[----:B------:R-:W-:Y:S05]  /*14a0*/  BSYNC B2 ;  /* 0x0000000000027941 */ /* 0x000fea0003800000 */
.L_x_13992:
        /* <DEDUP_REMOVED lines=16> */
.L_x_13998:
[----:B------:R-:W-:Y:S05]  /*15b0*/  BSYNC B3 ;  /* 0x0000000000037941 */ /* 0x000fea0003800000 */
.L_x_13997:
        /* <DEDUP_REMOVED lines=42> */
[----:B------:R-:W-:Y:S01]  /*1860*/  IMAD.MOV.U32 R115, RZ, RZ, RZ ;  /* 0x000000ffff737224 */ /* 0x000fe200078e00ff */
[----:B------:R-:W-:Y:S02]  /*1870*/  MOV R186, R114 ;  /* 0x0000007200ba7202 */ /* 0x000fe40000000f00 */
.L_x_13996:
[----:B------:R-:W-:Y:S05]  /*1880*/  BSYNC B2 ;  /* 0x0000000000027941 */ /* 0x000fea0003800000 */
.L_x_13995:
        /* <DEDUP_REMOVED lines=11> */
.L_x_13991:
[----:B------:R-:W-:Y:S05]  /*1940*/  BSYNC B1 ;  /* 0x0000000000017941 */ /* 0x000fea0003800000 */
.L_x_13990:
        /* <DEDUP_REMOVED lines=18> */
.L_x_14002:
[----:B------:R-:W-:Y:S02]  /*1a70*/  IMAD.MOV.U32 R184, RZ, RZ, R182 ;  /* 0x000000ffffb87224 */ /* 0x000fe400078e00b6 */
.L_x_14003:
[----:B------:R-:W-:Y:S05]  /*1a80*/  BSYNC B2 ;  /* 0x0000000000027941 */ /* 0x000fea0003800000 */
.L_x_14001:
        /* <DEDUP_REMOVED lines=16> */
.L_x_14007:
[----:B------:R-:W-:Y:S05]  /*1b90*/  BSYNC B3 ;  /* 0x0000000000037941 */ /* 0x000fea0003800000 */
.L_x_14006:
        /* <DEDUP_REMOVED lines=42> */
[----:B------:R-:W-:Y:S02]  /*1e40*/  IMAD.MOV.U32 R186, RZ, RZ, R114 ;  /* 0x000000ffffba7224 */ /* 0x000fe400078e0072 */
[----:B------:R-:W-:Y:S02]  /*1e50*/  IMAD.MOV.U32 R116, RZ, RZ, RZ ;  /* 0x000000ffff747224 */ /* 0x000fe400078e00ff */
.L_x_14005:
[----:B------:R-:W-:Y:S05]  /*1e60*/  BSYNC B2 ;  /* 0x0000000000027941 */ /* 0x000fea0003800000 */
.L_x_14004:
        /* <DEDUP_REMOVED lines=11> */
.L_x_14000:
[----:B------:R-:W-:Y:S05]  /*1f20*/  BSYNC B1 ;  /* 0x0000000000017941 */ /* 0x000fea0003800000 */
.L_x_13999:
        /* <DEDUP_REMOVED lines=18> */
.L_x_14011:
[----:B------:R-:W-:Y:S02]  /*2050*/  IMAD.MOV.U32 R188, RZ, RZ, R182 ;  /* 0x000000ffffbc7224 */ /* 0x000fe400078e00b6 */
.L_x_14012:
[----:B------:R-:W-:Y:S05]  /*2060*/  BSYNC B2 ;  /* 0x0000000000027941 */ /* 0x000fea0003800000 */
.L_x_14010:
        /* <DEDUP_REMOVED lines=16> */
.L_x_14016:
[----:B------:R-:W-:Y:S05]  /*2170*/  BSYNC B3 ;  /* 0x0000000000037941 */ /* 0x000fea0003800000 */
.L_x_14015:
        /* <DEDUP_REMOVED lines=42> */
[----:B------:R-:W-:Y:S01]  /*2420*/  HFMA2.MMA R117, -RZ, RZ, 0, 0 ;  /* 0x00000000ff757435 */ /* 0x000fe200000001ff */
[----:B------:R-:W-:-:S05]  /*2430*/  IMAD.MOV.U32 R186, RZ, RZ, R116 ;  /* 0x000000ffffba7224 */ /* 0x000fca00078e0074 */
.L_x_14014:
[----:B------:R-:W-:Y:S05]  /*2440*/  BSYNC B2 ;  /* 0x0000000000027941 */ /* 0x000fea0003800000 */
.L_x_14013:
        /* <DEDUP_REMOVED lines=11> */
.L_x_14009:
[----:B------:R-:W-:Y:S05]  /*2500*/  BSYNC B1 ;  /* 0x0000000000017941 */ /* 0x000fea0003800000 */
.L_x_14008:
        /* <DEDUP_REMOVED lines=18> */
.L_x_14020:
[----:B------:R-:W-:Y:S02]  /*2630*/  IMAD.MOV.U32 R188, RZ, RZ, R182 ;  /* 0x000000ffffbc7224 */ /* 0x000fe400078e00b6 */
.L_x_14021:
[----:B------:R-:W-:Y:S05]  /*2640*/  BSYNC B2 ;  /* 0x0000000000027941 */ /* 0x000fea0003800000 */
.L_x_14019:
        /* <DEDUP_REMOVED lines=16> */
.L_x_14025:
[----:B------:R-:W-:Y:S05]  /*2750*/  BSYNC B3 ;  /* 0x0000000000037941 */ /* 0x000fea0003800000 */
.L_x_14024:
        /* <DEDUP_REMOVED lines=40> */
[----:B------:R-:W-:Y:S01]  /*29e0*/  MOV R182, R118 ;  /* 0x0000007600b67202 */ /* 0x000fe20000000f00 */
[----:B------:R-:W-:Y:S01]  /*29f0*/  IMAD.MOV.U32 R186, RZ, RZ, R116 ;  /* 0x000000ffffba7224 */ /* 0x000fe200078e0074 */
[----:B------:R-:W-:Y:S01]  /*2a00*/  LOP3.LUT R183, R117, R184, R168, 0x96, !PT ;  /* 0x000000b875b77212 */ /* 0x000fe200078e96a8 */
[----:B------:R-:W-:Y:S02]  /*2a10*/  IMAD.MOV.U32 R118, RZ, RZ, RZ ;  /* 0x000000ffff767224 */ /* 0x000fe400078e00ff */
.L_x_14023:
[----:B------:R-:W-:Y:S05]  /*2a20*/  BSYNC B2 ;  /* 0x0000000000027941 */ /* 0x000fea0003800000 */
.L_x_14022:
        /* <DEDUP_REMOVED lines=11> */
.L_x_14018:
[----:B------:R-:W-:Y:S05]  /*2ae0*/  BSYNC B1 ;  /* 0x0000000000017941 */ /* 0x000fea0003800000 */
.L_x_14017:
        /* <DEDUP_REMOVED lines=18> */
.L_x_14029:
[----:B------:R-:W-:Y:S02]  /*2c10*/  IMAD.MOV.U32 R190, RZ, RZ, R182 ;  /* 0x000000ffffbe7224 */ /* 0x000fe400078e00b6 */
.L_x_14030:
[----:B------:R-:W-:Y:S05]  /*2c20*/  BSYNC B2 ;  /* 0x0000000000027941 */ /* 0x000fea0003800000 */
.L_x_14028:
        /* <DEDUP_REMOVED lines=16> */
.L_x_14034:
[----:B------:R-:W-:Y:S05]  /*2d30*/  BSYNC B3 ;  /* 0x0000000000037941 */ /* 0x000fea0003800000 */
.L_x_14033:
        /* <DEDUP_REMOVED lines=43> */
.L_x_14032:
[----:B------:R-:W-:Y:S05]  /*2ff0*/  BSYNC B2 ;  /* 0x0000000000027941 */ /* 0x000fea0003800000 */
.L_x_14031:
        /* <DEDUP_REMOVED lines=11> */
.L_x_14027:
[----:B------:R-:W-:Y:S05]  /*30b0*/  BSYNC B1 ;  /* 0x0000000000017941 */ /* 0x000fea0003800000 */
.L_x_14026:
        /* <DEDUP_REMOVED lines=18> */
.L_x_14038:
[----:B------:R-:W-:Y:S02]  /*31e0*/  IMAD.MOV.U32 R190, RZ, RZ, R182 ;  /* 0x000000ffffbe7224 */ /* 0x000fe400078e00b6 */
.L_x_14039:
[----:B------:R-:W-:Y:S05]  /*31f0*/  BSYNC B2 ;  /* 0x0000000000027941 */ /* 0x000fea0003800000 */
.L_x_14037:
        /* <DEDUP_REMOVED lines=16> */
.L_x_14043:
[----:B------:R-:W-:Y:S05]  /*3300*/  BSYNC B3 ;  /* 0x0000000000037941 */ /* 0x000fea0003800000 */
.L_x_14042:
        /* <DEDUP_REMOVED lines=43> */
.L_x_14041:
[----:B------:R-:W-:Y:S05]  /*35c0*/  BSYNC B2 ;  /* 0x0000000000027941 */ /* 0x000fea0003800000 */
.L_x_14040:
[----:B------:R-:W1:Y:S01]  /*35d0*/  I2F.U32 R118, R190 ;  /* 0x000000be00767306 */ /* 0x000e620000201000 */
[----:B------:R-:W-:Y:S01]  /*35e0*/  HFMA2.MMA R189, -RZ, RZ, 0.1171875, 0 ;  /* 0x2f800000ffbd7435 */ /* 0x000fe200000001ff */
[----:B------:R-:W-:-:S05]  /*35f0*/  PRMT R119, RZ, 0x5410, R107 ;  /* 0x00005410ff777816 */ /* 0x000fca000000006b */
        /* <DEDUP_REMOVED lines=8> */
.L_x_14036:
[----:B------:R-:W-:Y:S05]  /*3680*/  BSYNC B1 ;  /* 0x0000000000017941 */ /* 0x000fea0003800000 */
.L_x_14035:
        /* <DEDUP_REMOVED lines=18> */
.L_x_14047:
[----:B------:R-:W-:Y:S02]  /*37b0*/  MOV R192, R182 ;  /* 0x000000b600c07202 */ /* 0x000fe40000000f00 */
.L_x_14048:
[----:B------:R-:W-:Y:S05]  /*37c0*/  BSYNC B2 ;  /* 0x0000000000027941 */ /* 0x000fea0003800000 */
.L_x_14046:
        /* <DEDUP_REMOVED lines=16> */
.L_x_14052:
[----:B------:R-:W-:Y:S05]  /*38d0*/  BSYNC B3 ;  /* 0x0000000000037941 */ /* 0x000fea0003800000 */
.L_x_14051:
        /* <DEDUP_REMOVED lines=41> */
[----:B------:R-:W-:Y:S01]  /*3b70*/  HFMA2.MMA R184, -RZ, RZ, 0, 0 ;  /* 0x00000000ffb87435 */ /* 0x000fe200000001ff */
[----:B------:R-:W-:-:S05]  /*3b80*/  LOP3.LUT R183, R185, R188, R168, 0x96, !PT ;  /* 0x000000bcb9b77212 */ /* 0x000fca00078e96a8 */
.L_x_14050:
[----:B------:R-:W-:Y:S05]  /*3b90*/  BSYNC B2 ;  /* 0x0000000000027941 */ /* 0x000fea0003800000 */
.L_x_14049:
        /* <DEDUP_REMOVED lines=11> */
.L_x_14045:
[----:B------:R-:W-:Y:S05]  /*3c50*/  BSYNC B1 ;  /* 0x0000000000017941 */ /* 0x000fea0003800000 */
.L_x_14044:
[----:B------:R-:W-:Y:S01]  /*3c60*/  IMAD.MOV.U32 R189, RZ, RZ, 0x20 ;  /* 0x00000020ffbd7424 */ /* 0x000fe200078e00ff */
[----:B------:R-:W-:Y:S03]  /*3c70*/  BSSY B1, `(.L_x_14053) ;  /* 0x0000019000017945 */ /* 0x000fe60003800000 */
[----:B------:R-:W-:-:S05]  /*3c80*/  IMAD.WIDE.U32 R188, R180, R189, c[0x0][0x188] ;  /* 0x00006200b4bc7625 */ /* 0x000fca00078e00bd */
[----:B------:R1:W-:Y:S04]  /*3c90*/  STG.E.128 [R188.64], R112 ;  /* 0x00000070bc007986 */ /* 0x0003e8000c101d04 */
[----:B------:R1:W-:Y:S01]  /*3ca0*/  STG.E.128 [R188.64+0x10], R116 ;  /* 0x00001074bc007986 */ /* 0x0003e2000c101d04 */
[----:B------:R-:W-:Y:S05]  /*3cb0*/  @!P2 BRA `(.L_x_14054) ;  /* 0x000001400000a947 */ /* 0x000fea0003800000 */
[----:B-1----:R-:W-:Y:S01]  /*3cc0*/  IMAD.U32 R188, R176, 0x10000, RZ ;  /* 0x00010000b0bc7824 */ /* 0x002fe200078e00ff */
[----:B------:R-:W-:Y:S02]  /*3cd0*/  LOP3.LUT R185, R177, 0xffff, RZ, 0xc0, !PT ;  /* 0x0000ffffb1b97812 */ /* 0x000fe400078ec0ff */
        /* <DEDUP_REMOVED lines=18> */
.L_x_14054:
[----:B------:R-:W-:Y:S05]  /*3e00*/  BSYNC B1 ;  /* 0x0000000000017941 */ /* 0x000fea0003800000 */
.L_x_14053:
[----:B------:R-:W-:Y:S02]  /*3e10*/  IADD3 R180, R180, 0x20, RZ ;  /* 0x00000020b4b47810 */ /* 0x000fe40007ffe0ff */
[----:B------:R-:W-:Y:S02]  /*3e20*/  IADD3 R147, R147, 0x20, RZ ;  /* 0x0000002093937810 */ /* 0x000fe40007ffe0ff */
.L_x_13980:
[----:B---3--:R-:W-:Y:S05]  /*3e30*/  BSYNC B0 ;  /* 0x0000000000007941 */ /* 0x008fea0003800000 */
.L_x_13979:
[----:B------:R-:W-:Y:S01]  /*3e40*/  ISETP.NE.AND P3, PT, R187, RZ, PT ;  /* 0x000000ffbb00720c */ /* 0x000fe20003f65270 */
[----:B------:R-:W-:-:S12]  /*3e50*/  BSSY B0, `(.L_x_14055) ;  /* 0x0000315000007945 */ /* 0x000fd80003800000 */
        /* <DEDUP_REMOVED lines=8> */
[----:B------:R-:W3:Y:S01]  /*3ee0*/  @P3 LDG.E.128 R100, [R124.64] ;  /* 0x000000047c643981 */ /* 0x000ee2000c1e1d00 */
[----:B------:R-:W-:-:S03]  /*3ef0*/  ISETP.GT.AND P4, PT, R179, RZ, PT ;  /* 0x000000ffb300720c */ /* 0x000fc60003f84270 */
[----:B------:R2:W5:Y:S01]  /*3f00*/  @P3 LDG.E.128 R108, [R124.64+0x10] ;  /* 0x000010047c6c3981 */ /* 0x000562000c1e1d00 */
[----:B------:R-:W-:Y:S09]  /*3f10*/  BSSY B1, `(.L_x_14057) ;  /* 0x000005c000017945 */ /* 0x000ff20003800000 */
[----:B------:R-:W-:-:S04]  /*3f20*/  @!P4 ISETP.NE.U32.AND P5, PT, RZ, c[0x0][0x180], PT ;  /* 0x00006000ff00ca0c */ /* 0x000fc80003fa5070 */
[----:B------:R-:W-:Y:S01]  /*3f30*/  @!P4 ISETP.NE.AND.EX P5, PT, RZ, c[0x0][0x184], PT, P5 ;  /* 0x00006100ff00ca0c */ /* 0x000fe20003fa5350 */
[----:B------:R-:W-:-:S03]  /*3f40*/  @!P4 IMAD.MOV.U32 R126, RZ, RZ, R184 ;  /* 0x000000ffff7ec224 */ /* 0x000fc600078e00b8 */
[----:B---3--:R-:W-:Y:S01]  /*3f50*/  @!P4 FSEL R120, R100, RZ, P5 ;  /* 0x000000ff6478c208 */ /* 0x008fe20002800000 */
[----:B------:R-:W-:Y:S05]  /*3f60*/  @!P4 BRA `(.L_x_14058) ;  /* 0x000005600000c947 */ /* 0x000fea0003800000 */
[C---:B--2---:R-:W-:Y:S01]  /*3f70*/  ISETP.NE.AND P5, PT, R184.reuse, 0x1, PT ;  /* 0x00000001b800780c */ /* 0x044fe20003fa5270 */
        /* <DEDUP_REMOVED lines=11> */
.L_x_14060:
[----:B------:R-:W-:Y:S02]  /*4030*/  IMAD.MOV.U32 R185, RZ, RZ, R182 ;  /* 0x000000ffffb97224 */ /* 0x000fe400078e00b6 */
.L_x_14061:
[----:B------:R-:W-:Y:S05]  /*4040*/  BSYNC B2 ;  /* 0x0000000000027941 */ /* 0x000fea0003800000 */
.L_x_14059:
        /* <DEDUP_REMOVED lines=16> */
.L_x_14065:
[----:B------:R-:W-:Y:S05]  /*4150*/  BSYNC B3 ;  /* 0x0000000000037941 */ /* 0x000fea0003800000 */
.L_x_14064:
        /* <DEDUP_REMOVED lines=43> */
.L_x_14063:
[----:B------:R-:W-:Y:S05]  /*4410*/  BSYNC B2 ;  /* 0x0000000000027941 */ /* 0x000fea0003800000 */
.L_x_14062:
[----:B------:R-:W2:Y:S01]  /*4420*/  I2F.U32 R120, R185 ;  /* 0x000000b900787306 */ /* 0x000ea20000201000 */
[----:B-----5:R-:W-:Y:S01]  /*4430*/  PRMT R122, RZ, 0x5410, R104 ;  /* 0x00005410ff7a7816 */ /* 0x020fe20000000068 */
[----:B------:R-:W-:-:S04]  /*4440*/  IMAD.MOV.U32 R121, RZ, RZ, 0x2f800000 ;  /* 0x2f800000ff797424 */ /* 0x000fc800078e00ff */
[----:B------:R-:W-:Y:S02]  /*4450*/  FMUL.FTZ R122, R122, c[0x0][0x1ec] ;  /* 0x00007b007a7a7a20 */ /* 0x000fe40000410000 */
[----:B--2---:R-:W-:Y:S02]  /*4460*/  FFMA.FTZ R120, R120, R121, 1.1641532182693481445e-10 ;  /* 0x2f00000078787423 */ /* 0x004fe40000010079 */
[----:B------:R-:W-:-:S03]  /*4470*/  FMUL.FTZ R121, R122, c[0x0][0x1e8] ;  /* 0x00007a007a797a20 */ /* 0x000fc60000410000 */
[----:B------:R-:W-:-:S04]  /*4480*/  FSETP.GTU.FTZ.AND P5, PT, R120, c[0x0][0x1e4], PT ;  /* 0x0000790078007a0b */ /* 0x000fc80003fbc000 */
[----:B------:R-:W-:Y:S02]  /*4490*/  FSEL R121, R121, RZ, !P5 ;  /* 0x000000ff79797208 */ /* 0x000fe40006800000 */
[----:B------:R-:W-:-:S03]  /*44a0*/  SEL R178, RZ, 0x1, P5 ;  /* 0x00000001ffb27807 */ /* 0x000fc60002800000 */
[----:B------:R-:W-:-:S04]  /*44b0*/  FMUL.FTZ R120, R52, R121 ;  /* 0x0000007934787220 */ /* 0x000fc80000410000 */
[----:B------:R-:W-:Y:S02]  /*44c0*/  @P3 FADD.FTZ R120, R100, R120 ;  /* 0x0000007864783221 */ /* 0x000fe40000010000 */
.L_x_14058:
[----:B--2---:R-:W-:Y:S05]  /*44d0*/  BSYNC B1 ;  /* 0x0000000000017941 */ /* 0x004fea0003800000 */
.L_x_14057:
        /* <DEDUP_REMOVED lines=18> */
.L_x_14069:
[----:B------:R-:W-:Y:S02]  /*4600*/  IMAD.MOV.U32 R184, RZ, RZ, R182 ;  /* 0x000000ffffb87224 */ /* 0x000fe400078e00b6 */
.L_x_14070:
[----:B------:R-:W-:Y:S05]  /*4610*/  BSYNC B2 ;  /* 0x0000000000027941 */ /* 0x000fea0003800000 */
.L_x_14068:
        /* <DEDUP_REMOVED lines=16> */
.L_x_14074:
[----:B------:R-:W-:Y:S05]  /*4720*/  BSYNC B3 ;  /* 0x0000000000037941 */ /* 0x000fea0003800000 */
.L_x_14073:
        /* <DEDUP_REMOVED lines=44> */
.L_x_14072:
[----:B------:R-:W-:Y:S05]  /*49f0*/  BSYNC B2 ;  /* 0x0000000000027941 */ /* 0x000fea0003800000 */
.L_x_14071:
        /* <DEDUP_REMOVED lines=11> */
.L_x_14067:
[----:B------:R-:W-:Y:S05]  /*4ab0*/  BSYNC B1 ;  /* 0x0000000000017941 */ /* 0x000fea0003800000 */
.L_x_14066:
        /* <DEDUP_REMOVED lines=18> */
.L_x_14078:
[----:B------:R-:W-:Y:S02]  /*4be0*/  IMAD.MOV.U32 R184, RZ, RZ, R182 ;  /* 0x000000ffffb87224 */ /* 0x000fe400078e00b6 */
.L_x_14079:
[----:B------:R-:W-:Y:S05]  /*4bf0*/  BSYNC B2 ;  /* 0x0000000000027941 */ /* 0x000fea0003800000 */
.L_x_14077:
        /* <DEDUP_REMOVED lines=16> */
.L_x_14083:
[----:B------:R-:W-:Y:S05]  /*4d00*/  BSYNC B3 ;  /* 0x0000000000037941 */ /* 0x000fea0003800000 */
.L_x_14082:
        /* <DEDUP_REMOVED lines=42> */
[----:B------:R-:W-:Y:S01]  /*4fb0*/  LOP3.LUT R183, R123, R126, R168, 0x96, !PT ;  /* 0x0000007e7bb77212 */ /* 0x000fe200078e96a8 */
[----:B------:R-:W-:-:S04]  /*4fc0*/  IMAD.MOV.U32 R186, RZ, RZ, R122 ;  /* 0x000000ffffba7224 */ /* 0x000fc800078e007a */
.L_x_14081:
[----:B------:R-:W-:Y:S05]  /*4fd0*/  BSYNC B2 ;  /* 0x0000000000027941 */ /* 0x000fea0003800000 */
.L_x_14080:
        /* <DEDUP_REMOVED lines=11> */
.L_x_14076:
[----:B------:R-:W-:Y:S05]  /*5090*/  BSYNC B1 ;  /* 0x0000000000017941 */ /* 0x000fea0003800000 */
.L_x_14075:
        /* <DEDUP_REMOVED lines=11> */
[----:B-1----:R-:W-:-:S12]  /*5150*/  IMAD.MOV.U32 R188, RZ, RZ, R183 ;  /* 0x000000ffffbc7224 */ /* 0x002fd800078e00b7 */
[----:B------:R-:W-:Y:S05]  /*5160*/  @!P5 BRA `(.L_x_14088) ;  /* 0x000000600000d947 */ /* 0x000fea0003800000 */
[----:B------:R-:W-:Y:S01]  /*5170*/  ISETP.NE.AND P5, PT, R124, 0x3, PT ;  /* 0x000000037c00780c */ /* 0x000fe20003fa5270 */
[----:B------:R-:W-:-:S12]  /*5180*/  IMAD.MOV.U32 R188, RZ, RZ, R181 ;  /* 0x000000ffffbc7224 */ /* 0x000fd800078e00b5 */
[----:B------:R-:W-:Y:S05]  /*5190*/  @P5 BRA `(.L_x_14088) ;  /* 0x0000003000005947 */ /* 0x000fea0003800000 */
[----:B------:R-:W-:Y:S01]  /*51a0*/  MOV R188, R186 ;  /* 0x000000ba00bc7202 */ /* 0x000fe20000000f00 */
[----:B------:R-:W-:Y:S05]  /*51b0*/  BRA `(.L_x_14088) ;  /* 0x0000001000007947 */ /* 0x000fea0003800000 */
.L_x_14087:
[----:B-1----:R-:W-:Y:S02]  /*51c0*/  IMAD.MOV.U32 R188, RZ, RZ, R182 ;  /* 0x000000ffffbc7224 */ /* 0x002fe400078e00b6 */
.L_x_14088:
[----:B------:R-:W-:Y:S05]  /*51d0*/  BSYNC B2 ;  /* 0x0000000000027941 */ /* 0x000fea0003800000 */
.L_x_14086:
        /* <DEDUP_REMOVED lines=16> */
.L_x_14092:
[----:B------:R-:W-:Y:S05]  /*52e0*/  BSYNC B3 ;  /* 0x0000000000037941 */ /* 0x000fea0003800000 */
.L_x_14091:
        /* <DEDUP_REMOVED lines=44> */
.L_x_14090:
[----:B------:R-:W-:Y:S05]  /*55b0*/  BSYNC B2 ;  /* 0x0000000000027941 */ /* 0x000fea0003800000 */
.L_x_14089:
[----:B------:R-:W1:Y:S01]  /*55c0*/  I2F.U32 R123, R188 ;  /* 0x000000bc007b7306 */ /* 0x000e620000201000 */
[----:B-----5:R-:W-:Y:S01]  /*55d0*/  PRMT R126, RZ, 0x7610, R105 ;  /* 0x00007610ff7e7816 */ /* 0x020fe20000000069 */
[----:B------:R-:W-:-:S04]  /*55e0*/  IMAD.MOV.U32 R124, RZ, RZ, 0x2f800000 ;  /* 0x2f800000ff7c7424 */ /* 0x000fc800078e00ff */
[----:B------:R-:W-:Y:S02]  /*55f0*/  FMUL.FTZ R126, R126, c[0x0][0x1ec] ;  /* 0x00007b007e7e7a20 */ /* 0x000fe40000410000 */
[----:B-1----:R-:W-:Y:S02]  /*5600*/  FFMA.FTZ R123, R123, R124, 1.1641532182693481445e-10 ;  /* 0x2f0000007b7b7423 */ /* 0x002fe4000001007c */
[----:B------:R-:W-:-:S03]  /*5610*/  FMUL.FTZ R124, R126, c[0x0][0x1e8] ;  /* 0x00007a007e7c7a20 */ /* 0x000fc60000410000 */
[----:B------:R-:W-:-:S04]  /*5620*/  FSETP.GTU.FTZ.AND P5, PT, R123, c[0x0][0x1e4], PT ;  /* 0x000079007b007a0b */ /* 0x000fc80003fbc000 */
[----:B------:R-:W-:Y:S02]  /*5630*/  FSEL R124, R124, RZ, !P5 ;  /* 0x000000ff7c7c7208 */ /* 0x000fe40006800000 */
[----:B------:R-:W-:-:S03]  /*5640*/  SEL R173, RZ, 0x1, P5 ;  /* 0x00000001ffad7807 */ /* 0x000fc60002800000 */
[----:B------:R-:W-:-:S04]  /*5650*/  FMUL.FTZ R123, R55, R124 ;  /* 0x0000007c377b7220 */ /* 0x000fc80000410000 */
[----:B------:R-:W-:Y:S02]  /*5660*/  @P3 FADD.FTZ R123, R103, R123 ;  /* 0x0000007b677b3221 */ /* 0x000fe40000010000 */
.L_x_14085:
[----:B------:R-:W-:Y:S05]  /*5670*/  BSYNC B1 ;  /* 0x0000000000017941 */ /* 0x000fea0003800000 */
.L_x_14084:
        /* <DEDUP_REMOVED lines=11> */
[----:B-1----:R-:W-:-:S11]  /*5730*/  MOV R188, R183 ;  /* 0x000000b700bc7202 */ /* 0x002fd60000000f00 */
[----:B------:R-:W-:Y:S05]  /*5740*/  @!P5 BRA `(.L_x_14097) ;  /* 0x000000600000d947 */ /* 0x000fea0003800000 */
[----:B------:R-:W-:Y:S01]  /*5750*/  ISETP.NE.AND P5, PT, R125, 0x3, PT ;  /* 0x000000037d00780c */ /* 0x000fe20003fa5270 */
[----:B------:R-:W-:-:S12]  /*5760*/  IMAD.MOV.U32 R188, RZ, RZ, R181 ;  /* 0x000000ffffbc7224 */ /* 0x000fd800078e00b5 */
[----:B------:R-:W-:Y:S05]  /*5770*/  @P5 BRA `(.L_x_14097) ;  /* 0x0000003000005947 */ /* 0x000fea0003800000 */
[----:B------:R-:W-:Y:S01]  /*5780*/  IMAD.MOV.U32 R188, RZ, RZ, R186 ;  /* 0x000000ffffbc7224 */ /* 0x000fe200078e00ba */
[----:B------:R-:W-:Y:S05]  /*5790*/  BRA `(.L_x_14097) ;  /* 0x0000001000007947 */ /* 0x000fea0003800000 */
.L_x_14096:
[----:B-1----:R-:W-:Y:S02]  /*57a0*/  IMAD.MOV.U32 R188, RZ, RZ, R182 ;  /* 0x000000ffffbc7224 */ /* 0x002fe400078e00b6 */
.L_x_14097:
[----:B------:R-:W-:Y:S05]  /*57b0*/  BSYNC B2 ;  /* 0x0000000000027941 */ /* 0x000fea0003800000 */
.L_x_14095:
        /* <DEDUP_REMOVED lines=16> */
.L_x_14101:
[----:B------:R-:W-:Y:S05]  /*58c0*/  BSYNC B3 ;  /* 0x0000000000037941 */ /* 0x000fea0003800000 */
.L_x_14100:
        /* <DEDUP_REMOVED lines=44> */
.L_x_14099:
[----:B------:R-:W-:Y:S05]  /*5b90*/  BSYNC B2 ;  /* 0x0000000000027941 */ /* 0x000fea0003800000 */
.L_x_14098:
[----:B------:R-:W1:Y:S01]  /*5ba0*/  I2F.U32 R124, R188 ;  /* 0x000000bc007c7306 */ /* 0x000e620000201000 */
[----:B------:R-:W-:Y:S01]  /*5bb0*/  HFMA2.MMA R125, -RZ, RZ, 0.1171875, 0 ;  /* 0x2f800000ff7d7435 */ /* 0x000fe200000001ff */
[----:B------:R-:W-:-:S05]  /*5bc0*/  PRMT R127, RZ, 0x5410, R106 ;  /* 0x00005410ff7f7816 */ /* 0x000fca000000006a */
[----:B------:R-:W-:-:S04]  /*5bd0*/  FMUL.FTZ R127, R127, c[0x0][0x1ec] ;  /* 0x00007b007f7f7a20 */ /* 0x000fc80000410000 */
[----:B-1----:R-:W-:Y:S02]  /*5be0*/  FFMA.FTZ R124, R124, R125, 1.1641532182693481445e-10 ;  /* 0x2f0000007c7c7423 */ /* 0x002fe4000001007d */
[----:B------:R-:W-:-:S03]  /*5bf0*/  FMUL.FTZ R125, R127, c[0x0][0x1e8] ;  /* 0x00007a007f7d7a20 */ /* 0x000fc60000410000 */
[----:B------:R-:W-:-:S04]  /*5c00*/  FSETP.GTU.FTZ.AND P5, PT, R124, c[0x0][0x1e4], PT ;  /* 0x000079007c007a0b */ /* 0x000fc80003fbc000 */
[----:B------:R-:W-:Y:S02]  /*5c10*/  FSEL R125, R125, RZ, !P5 ;  /* 0x000000ff7d7d7208 */ /* 0x000fe40006800000 */
[----:B------:R-:W-:-:S03]  /*5c20*/  SEL R174, RZ, 0x1, P5 ;  /* 0x00000001ffae7807 */ /* 0x000fc60002800000 */
[----:B------:R-:W-:-:S04]  /*5c30*/  FMUL.FTZ R124, R56, R125 ;  /* 0x0000007d387c7220 */ /* 0x000fc80000410000 */
[----:B------:R-:W-:Y:S02]  /*5c40*/  @P3 FADD.FTZ R124, R108, R124 ;  /* 0x0000007c6c7c3221 */ /* 0x000fe40000010000 */
.L_x_14094:
[----:B------:R-:W-:Y:S05]  /*5c50*/  BSYNC B1 ;  /* 0x0000000000017941 */ /* 0x000fea0003800000 */
.L_x_14093:
        /* <DEDUP_REMOVED lines=16> */
[----:B------:R-:W-:Y:S01]  /*5d60*/  IMAD.MOV.U32 R190, RZ, RZ, R186 ;  /* 0x000000ffffbe7224 */ /* 0x000fe200078e00ba */
[----:B------:R-:W-:Y:S05]  /*5d70*/  BRA `(.L_x_14106) ;  /* 0x0000001000007947 */ /* 0x000fea0003800000 */
.L_x_14105:
[----:B-1----:R-:W-:Y:S02]  /*5d80*/  MOV R190, R182 ;  /* 0x000000b600be7202 */ /* 0x002fe40000000f00 */
.L_x_14106:
[----:B------:R-:W-:Y:S05]  /*5d90*/  BSYNC B2 ;  /* 0x0000000000027941 */ /* 0x000fea0003800000 */
.L_x_14104:
        /* <DEDUP_REMOVED lines=16> */
.L_x_14110:
[----:B------:R-:W-:Y:S05]  /*5ea0*/  BSYNC B3 ;  /* 0x0000000000037941 */ /* 0x000fea0003800000 */
.L_x_14109:
        /* <DEDUP_REMOVED lines=42> */
[----:B------:R-:W-:-:S06]  /*6150*/  HFMA2.MMA R127, -RZ, RZ, 0, 0 ;  /* 0x00000000ff7f7435 */ /* 0x000fcc00000001ff */
.L_x_14108:
[----:B------:R-:W-:Y:S05]  /*6160*/  BSYNC B2 ;  /* 0x0000000000027941 */ /* 0x000fea0003800000 */
.L_x_14107:
[----:B------:R-:W1:Y:S01]  /*6170*/  I2F.U32 R125, R190 ;  /* 0x000000be007d7306 */ /* 0x000e620000201000 */
[----:B------:R-:W-:Y:S01]  /*6180*/  PRMT R175, RZ, 0x7610, R106 ;  /* 0x00007610ffaf7816 */ /* 0x000fe2000000006a */
        /* <DEDUP_REMOVED lines=9> */
.L_x_14103:
[----:B------:R-:W-:Y:S05]  /*6220*/  BSYNC B1 ;  /* 0x0000000000017941 */ /* 0x000fea0003800000 */
.L_x_14102:
        /* <DEDUP_REMOVED lines=18> */
.L_x_14114:
[----:B-1----:R-:W-:Y:S02]  /*6350*/  IMAD.MOV.U32 R190, RZ, RZ, R182 ;  /* 0x000000ffffbe7224 */ /* 0x002fe400078e00b6 */
.L_x_14115:
[----:B------:R-:W-:Y:S05]  /*6360*/  BSYNC B2 ;  /* 0x0000000000027941 */ /* 0x000fea0003800000 */
.L_x_14113:
        /* <DEDUP_REMOVED lines=16> */
.L_x_14119:
[----:B------:R-:W-:Y:S05]  /*6470*/  BSYNC B3 ;  /* 0x0000000000037941 */ /* 0x000fea0003800000 */
.L_x_14118:
        /* <DEDUP_REMOVED lines=43> */
.L_x_14117:
[----:B------:R-:W-:Y:S05]  /*6730*/  BSYNC B2 ;  /* 0x0000000000027941 */ /* 0x000fea0003800000 */
.L_x_14116:
        /* <DEDUP_REMOVED lines=11> */
.L_x_14112:
[----:B------:R-:W-:Y:S05]  /*67f0*/  BSYNC B1 ;  /* 0x0000000000017941 */ /* 0x000fea0003800000 */
.L_x_14111:
        /* <DEDUP_REMOVED lines=18> */
.L_x_14123:
[----:B------:R-:W-:Y:S02]  /*6920*/  IMAD.MOV.U32 R192, RZ, RZ, R182 ;  /* 0x000000ffffc07224 */ /* 0x000fe400078e00b6 */
.L_x_14124:
[----:B------:R-:W-:Y:S05]  /*6930*/  BSYNC B2 ;  /* 0x0000000000027941 */ /* 0x000fea0003800000 */
.L_x_14122:
        /* <DEDUP_REMOVED lines=16> */
.L_x_14128:
[----:B------:R-:W-:Y:S05]  /*6a40*/  BSYNC B3 ;  /* 0x0000000000037941 */ /* 0x000fea0003800000 */
.L_x_14127:
        /* <DEDUP_REMOVED lines=8> */
[----:B-1----:R-:W-:Y:S01]  /*6ad0*/  IMAD.WIDE.U32 R188, R181, -0x2daee0ad, RZ ;  /* 0xd2511f53b5bc7825 */ /* 0x002fe200078e00ff */
        /* <DEDUP_REMOVED lines=34> */
.L_x_14126:
[----:B------:R-:W-:Y:S05]  /*6d00*/  BSYNC B2 ;  /* 0x0000000000027941 */ /* 0x000fea0003800000 */
.L_x_14125:
[----:B------:R-:W2:Y:S01]  /*6d10*/  I2F.U32 R127, R192 ;  /* 0x000000c0007f7306 */ /* 0x000ea20000201000 */
[----:B------:R-:W-:Y:S01]  /*6d20*/  PRMT R177, RZ, 0x7610, R107 ;  /* 0x00007610ffb17816 */ /* 0x000fe2000000006b */
[----:B-1----:R-:W-:-:S04]  /*6d30*/  IMAD.MOV.U32 R188, RZ, RZ, 0x2f800000 ;  /* 0x2f800000ffbc7424 */ /* 0x002fc800078e00ff */
[----:B------:R-:W-:-:S04]  /*6d40*/  FMUL.FTZ R177, R177, c[0x0][0x1ec] ;  /* 0x00007b00b1b17a20 */ /* 0x000fc80000410000 */
[----:B------:R-:W-:Y:S02]  /*6d50*/  FMUL.FTZ R177, R177, c[0x0][0x1e8] ;  /* 0x00007a00b1b17a20 */ /* 0x000fe40000410000 */
[----:B--2---:R-:W-:-:S05]  /*6d60*/  FFMA.FTZ R127, R127, R188, 1.1641532182693481445e-10 ;  /* 0x2f0000007f7f7423 */ /* 0x004fca00000100bc */
[----:B------:R-:W-:-:S04]  /*6d70*/  FSETP.GTU.FTZ.AND P4, PT, R127, c[0x0][0x1e4], PT ;  /* 0x000079007f007a0b */ /* 0x000fc80003f9c000 */
[----:B------:R-:W-:Y:S02]  /*6d80*/  FSEL R188, R177, RZ, !P4 ;  /* 0x000000ffb1bc7208 */ /* 0x000fe40006000000 */
[----:B------:R-:W-:-:S03]  /*6d90*/  SEL R177, RZ, 0x1, P4 ;  /* 0x00000001ffb17807 */ /* 0x000fc60002000000 */
[----:B------:R-:W-:-:S04]  /*6da0*/  FMUL.FTZ R127, R59, R188 ;  /* 0x000000bc3b7f7220 */ /* 0x000fc80000410000 */
[----:B------:R-:W-:Y:S02]  /*6db0*/  @P3 FADD.FTZ R127, R111, R127 ;  /* 0x0000007f6f7f3221 */ /* 0x000fe40000010000 */
.L_x_14121:
[----:B------:R-:W-:Y:S05]  /*6dc0*/  BSYNC B1 ;  /* 0x0000000000017941 */ /* 0x000fea0003800000 */
.L_x_14120:
[----:B-1----:R-:W-:Y:S01]  /*6dd0*/  IMAD.MOV.U32 R189, RZ, RZ, 0x20 ;  /* 0x00000020ffbd7424 */ /* 0x002fe200078e00ff */
[----:B------:R-:W-:Y:S03]  /*6de0*/  BSSY B1, `(.L_x_14129) ;  /* 0x0000019000017945 */ /* 0x000fe60003800000 */
[----:B------:R-:W-:-:S05]  /*6df0*/  IMAD.WIDE.U32 R188, R180, R189, c[0x0][0x188] ;  /* 0x00006200b4bc7625 */ /* 0x000fca00078e00bd */
[----:B------:R1:W-:Y:S04]  /*6e00*/  STG.E.128 [R188.64], R120 ;  /* 0x00000078bc007986 */ /* 0x0003e8000c101d04 */
[----:B------:R1:W-:Y:S01]  /*6e10*/  STG.E.128 [R188.64+0x10], R124 ;  /* 0x0000107cbc007986 */ /* 0x0003e2000c101d04 */
[----:B------:R-:W-:Y:S05]  /*6e20*/  @!P2 BRA `(.L_x_14130) ;  /* 0x000001400000a947 */ /* 0x000fea0003800000 */
[----:B-1----:R-:W-:Y:S01]  /*6e30*/  SHF.L.U32 R188, R176, 0x10, RZ ;  /* 0x00000010b0bc7819 */ /* 0x002fe200000006ff */
        /* <DEDUP_REMOVED lines=19> */
.L_x_14130:
[----:B------:R-:W-:Y:S05]  /*6f70*/  BSYNC B1 ;  /* 0x0000000000017941 */ /* 0x000fea0003800000 */
.L_x_14129:
[----:B------:R-:W-:Y:S02]  /*6f80*/  IADD3 R180, R180, 0x20, RZ ;  /* 0x00000020b4b47810 */ /* 0x000fe40007ffe0ff */
[----:B------:R-:W-:Y:S02]  /*6f90*/  IADD3 R147, R147, 0x20, RZ ;  /* 0x0000002093937810 */ /* 0x000fe40007ffe0ff */
.L_x_14056:
[----:B------:R-:W-:Y:S05]  /*6fa0*/  BSYNC B0 ;  /* 0x0000000000007941 */ /* 0x000fea0003800000 */
.L_x_14055:
        /* <DEDUP_REMOVED lines=31> */
.L_x_14136:
[----:B------:R-:W-:Y:S02]  /*71a0*/  IMAD.MOV.U32 R185, RZ, RZ, R182 ;  /* 0x000000ffffb97224 */ /* 0x000fe400078e00b6 */
.L_x_14137:
[----:B------:R-:W-:Y:S05]  /*71b0*/  BSYNC B2 ;  /* 0x0000000000027941 */ /* 0x000fea0003800000 */
.L_x_14135:
        /* <DEDUP_REMOVED lines=16> */
.L_x_14141:
[----:B------:R-:W-:Y:S05]  /*72c0*/  BSYNC B3 ;  /* 0x0000000000037941 */ /* 0x000fea0003800000 */
.L_x_14140:
        /* <DEDUP_REMOVED lines=43> */
.L_x_14139:
[----:B------:R-:W-:Y:S05]  /*7580*/  BSYNC B2 ;  /* 0x0000000000027941 */ /* 0x000fea0003800000 */
.L_x_14138:
        /* <DEDUP_REMOVED lines=11> */
.L_x_14134:
[----:B--2---:R-:W-:Y:S05]  /*7640*/  BSYNC B1 ;  /* 0x0000000000017941 */ /* 0x004fea0003800000 */
.L_x_14133:
        /* <DEDUP_REMOVED lines=18> */
.L_x_14145:
[----:B------:R-:W-:Y:S02]  /*7770*/  IMAD.MOV.U32 R184, RZ, RZ, R182 ;  /* 0x000000ffffb87224 */ /* 0x000fe400078e00b6 */
.L_x_14146:
[----:B------:R-:W-:Y:S05]  /*7780*/  BSYNC B2 ;  /* 0x0000000000027941 */ /* 0x000fea0003800000 */
.L_x_14144:
        /* <DEDUP_REMOVED lines=16> */
.L_x_14150:
[----:B------:R-:W-:Y:S05]  /*7890*/  BSYNC B3 ;  /* 0x0000000000037941 */ /* 0x000fea0003800000 */
.L_x_14149:
        /* <DEDUP_REMOVED lines=44> */
.L_x_14148:
[----:B------:R-:W-:Y:S05]  /*7b60*/  BSYNC B2 ;  /* 0x0000000000027941 */ /* 0x000fea0003800000 */
.L_x_14147:
        /* <DEDUP_REMOVED lines=11> */
.L_x_14143:
[----:B------:R-:W-:Y:S05]  /*7c20*/  BSYNC B1 ;  /* 0x0000000000017941 */ /* 0x000fea0003800000 */
.L_x_14142:
        /* <DEDUP_REMOVED lines=18> */
.L_x_14154:
[----:B------:R-:W-:Y:S02]  /*7d50*/  IMAD.MOV.U32 R184, RZ, RZ, R182 ;  /* 0x000000ffffb87224 */ /* 0x000fe400078e00b6 */
.L_x_14155:
[----:B------:R-:W-:Y:S05]  /*7d60*/  BSYNC B2 ;  /* 0x0000000000027941 */ /* 0x000fea0003800000 */
.L_x_14153:
        /* <DEDUP_REMOVED lines=16> */
.L_x_14159:
[----:B------:R-:W-:Y:S05]  /*7e70*/  BSYNC B3 ;  /* 0x0000000000037941 */ /* 0x000fea0003800000 */
.L_x_14158:
        /* <DEDUP_REMOVED lines=44> */
.L_x_14157:
[----:B------:R-:W-:Y:S05]  /*8140*/  BSYNC B2 ;  /* 0x0000000000027941 */ /* 0x000fea0003800000 */
.L_x_14156:
        /* <DEDUP_REMOVED lines=11> */
.L_x_14152:
[----:B------:R-:W-:Y:S05]  /*8200*/  BSYNC B1 ;  /* 0x0000000000017941 */ /* 0x000fea0003800000 */
.L_x_14151:
        /* <DEDUP_REMOVED lines=18> */
.L_x_14163:
[----:B-1----:R-:W-:Y:S02]  /*8330*/  IMAD.MOV.U32 R188, RZ, RZ, R182 ;  /* 0x000000ffffbc7224 */ /* 0x002fe400078e00b6 */
.L_x_14164:
[----:B------:R-:W-:Y:S05]  /*8340*/  BSYNC B2 ;  /* 0x0000000000027941 */ /* 0x000fea0003800000 */
.L_x_14162:
        /* <DEDUP_REMOVED lines=16> */
.L_x_14168:
[----:B------:R-:W-:Y:S05]  /*8450*/  BSYNC B3 ;  /* 0x0000000000037941 */ /* 0x000fea0003800000 */
.L_x_14167:
        /* <DEDUP_REMOVED lines=44> */
.L_x_14166:
[----:B------:R-:W-:Y:S05]  /*8720*/  BSYNC B2 ;  /* 0x0000000000027941 */ /* 0x000fea0003800000 */
.L_x_14165:
[----:B------:R-:W1:Y:S01]  /*8730*/  I2F.U32 R131, R188 ;  /* 0x000000bc00837306 */ /* 0x000e620000201000 */
[----:B------:R-:W-:Y:S01]  /*8740*/  HFMA2.MMA R132, -RZ, RZ, 0.1171875, 0 ;  /* 0x2f800000ff847435 */ /* 0x000fe200000001ff */
[----:B-----5:R-:W-:-:S05]  /*8750*/  PRMT R134, RZ, 0x7610, R105 ;  /* 0x00007610ff867816 */ /* 0x020fca0000000069 */
        /* <DEDUP_REMOVED lines=8> */
.L_x_14161:
[----:B------:R-:W-:Y:S05]  /*87e0*/  BSYNC B1 ;  /* 0x0000000000017941 */ /* 0x000fea0003800000 */
.L_x_14160:
        /* <DEDUP_REMOVED lines=18> */
.L_x_14172:
[----:B-1----:R-:W-:Y:S02]  /*8910*/  MOV R188, R182 ;  /* 0x000000b600bc7202 */ /* 0x002fe40000000f00 */
.L_x_14173:
[----:B------:R-:W-:Y:S05]  /*8920*/  BSYNC B2 ;  /* 0x0000000000027941 */ /* 0x000fea0003800000 */
.L_x_14171:
        /* <DEDUP_REMOVED lines=16> */
.L_x_14177:
[----:B------:R-:W-:Y:S05]  /*8a30*/  BSYNC B3 ;  /* 0x0000000000037941 */ /* 0x000fea0003800000 */
.L_x_14176:
        /* <DEDUP_REMOVED lines=44> */
.L_x_14175:
[----:B------:R-:W-:Y:S05]  /*8d00*/  BSYNC B2 ;  /* 0x0000000000027941 */ /* 0x000fea0003800000 */
.L_x_14174:
        /* <DEDUP_REMOVED lines=11> */
.L_x_14170:
[----:B------:R-:W-:Y:S05]  /*8dc0*/  BSYNC B1 ;  /* 0x0000000000017941 */ /* 0x000fea0003800000 */
.L_x_14169:
        /* <DEDUP_REMOVED lines=13> */
[----:B------:R-:W-:Y:S02]  /*8ea0*/  ISETP.NE.AND P5, PT, R134, 0x3, PT ;  /* 0x000000038600780c */ /* 0x000fe40003fa5270 */
[----:B------:R-:W-:-:S11]  /*8eb0*/  MOV R190, R181 ;  /* 0x000000b500be7202 */ /* 0x000fd60000000f00 */
[----:B------:R-:W-:Y:S05]  /*8ec0*/  @P5 BRA `(.L_x_14182) ;  /* 0x0000003000005947 */ /* 0x000fea0003800000 */
[----:B------:R-:W-:Y:S01]  /*8ed0*/  IMAD.MOV.U32 R190, RZ, RZ, R186 ;  /* 0x000000ffffbe7224 */ /* 0x000fe200078e00ba */
[----:B------:R-:W-:Y:S05]  /*8ee0*/  BRA `(.L_x_14182) ;  /* 0x0000001000007947 */ /* 0x000fea0003800000 */
.L_x_14181:
[----:B-1----:R-:W-:Y:S02]  /*8ef0*/  IMAD.MOV.U32 R190, RZ, RZ, R182 ;  /* 0x000000ffffbe7224 */ /* 0x002fe400078e00b6 */
.L_x_14182:
[----:B------:R-:W-:Y:S05]  /*8f00*/  BSYNC B2 ;  /* 0x0000000000027941 */ /* 0x000fea0003800000 */
.L_x_14180:
        /* <DEDUP_REMOVED lines=16> */
.L_x_14186:
[----:B------:R-:W-:Y:S05]  /*9010*/  BSYNC B3 ;  /* 0x0000000000037941 */ /* 0x000fea0003800000 */
.L_x_14185:
        /* <DEDUP_REMOVED lines=43> */
.L_x_14184:
[----:B------:R-:W-:Y:S05]  /*92d0*/  BSYNC B2 ;  /* 0x0000000000027941 */ /* 0x000fea0003800000 */
.L_x_14183:
        /* <DEDUP_REMOVED lines=11> */
.L_x_14179:
[----:B------:R-:W-:Y:S05]  /*9390*/  BSYNC B1 ;  /* 0x0000000000017941 */ /* 0x000fea0003800000 */
.L_x_14178:
        /* <DEDUP_REMOVED lines=18> */
.L_x_14190:
[----:B-1----:R-:W-:Y:S02]  /*94c0*/  IMAD.MOV.U32 R190, RZ, RZ, R182 ;  /* 0x000000ffffbe7224 */ /* 0x002fe400078e00b6 */
.L_x_14191:
[----:B------:R-:W-:Y:S05]  /*94d0*/  BSYNC B2 ;  /* 0x0000000000027941 */ /* 0x000fea0003800000 */
.L_x_14189:
        /* <DEDUP_REMOVED lines=16> */
.L_x_14195:
[----:B------:R-:W-:Y:S05]  /*95e0*/  BSYNC B3 ;  /* 0x0000000000037941 */ /* 0x000fea0003800000 */
.L_x_14194:
        /* <DEDUP_REMOVED lines=43> */
.L_x_14193:
[----:B------:R-:W-:Y:S05]  /*98a0*/  BSYNC B2 ;  /* 0x0000000000027941 */ /* 0x000fea0003800000 */
.L_x_14192:
        /* <DEDUP_REMOVED lines=11> */
.L_x_14188:
[----:B------:R-:W-:Y:S05]  /*9960*/  BSYNC B1 ;  /* 0x0000000000017941 */ /* 0x000fea0003800000 */
.L_x_14187:
        /* <DEDUP_REMOVED lines=18> */
.L_x_14199:
[----:B------:R-:W-:Y:S02]  /*9a90*/  IMAD.MOV.U32 R192, RZ, RZ, R182 ;  /* 0x000000ffffc07224 */ /* 0x000fe400078e00b6 */
.L_x_14200:
[----:B------:R-:W-:Y:S05]  /*9aa0*/  BSYNC B2 ;  /* 0x0000000000027941 */ /* 0x000fea0003800000 */
.L_x_14198:
        /* <DEDUP_REMOVED lines=16> */
.L_x_14204:
[----:B------:R-:W-:Y:S05]  /*9bb0*/  BSYNC B3 ;  /* 0x0000000000037941 */ /* 0x000fea0003800000 */
.L_x_14203:
        /* <DEDUP_REMOVED lines=43> */
.L_x_14202:
[----:B------:R-:W-:Y:S05]  /*9e70*/  BSYNC B2 ;  /* 0x0000000000027941 */ /* 0x000fea0003800000 */
.L_x_14201:
        /* <DEDUP_REMOVED lines=11> */
.L_x_14197:
[----:B------:R-:W-:Y:S05]  /*9f30*/  BSYNC B1 ;  /* 0x0000000000017941 */ /* 0x000fea0003800000 */
.L_x_14196:
[----:B-1----:R-:W-:Y:S01]  /*9f40*/  IMAD.MOV.U32 R189, RZ, RZ, 0x20 ;  /* 0x00000020ffbd7424 */ /* 0x002fe200078e00ff */
        /* <DEDUP_REMOVED lines=15> */
[----:B------:R-:W-:Y:S01]  /*a040*/  IMAD.WIDE.U32 R190, R191, 0x10000, RZ ;  /* 0x00010000bfbe7825 */ /* 0x000fe200078e00ff */
[----:B------:R-:W-:-:S02]  /*a050*/  MOV R196, 0x8 ;  /* 0x0000000800c47802 */ /* 0x000fc40000000f00 */
        /* <DEDUP_REMOVED lines=8> */
.L_x_14206:
[----:B------:R-:W-:Y:S05]  /*a0e0*/  BSYNC B1 ;  /* 0x0000000000017941 */ /* 0x000fea0003800000 */
.L_x_14205:
[----:B------:R-:W-:Y:S02]  /*a0f0*/  IADD3 R180, R180, 0x20, RZ ;  /* 0x00000020b4b47810 */ /* 0x000fe40007ffe0ff */
[----:B------:R-:W-:Y:S02]  /*a100*/  IADD3 R147, R147, 0x20, RZ ;  /* 0x0000002093937810 */ /* 0x000fe40007ffe0ff */
.L_x_14132:
[----:B------:R-:W-:Y:S05]  /*a110*/  BSYNC B0 ;  /* 0x0000000000007941 */ /* 0x000fea0003800000 */
.L_x_14131:
        /* <DEDUP_REMOVED lines=30> */
.L_x_14212:
[----:B------:R-:W-:Y:S02]  /*a300*/  IMAD.MOV.U32 R179, RZ, RZ, R182 ;  /* 0x000000ffffb37224 */ /* 0x000fe400078e00b6 */
.L_x_14213:
[----:B------:R-:W-:Y:S05]  /*a310*/  BSYNC B2 ;  /* 0x0000000000027941 */ /* 0x000fea0003800000 */
.L_x_14211:
        /* <DEDUP_REMOVED lines=16> */
.L_x_14217:
[----:B------:R-:W-:Y:S05]  /*a420*/  BSYNC B3 ;  /* 0x0000000000037941 */ /* 0x000fea0003800000 */
.L_x_14216:
        /* <DEDUP_REMOVED lines=39> */
[----:B------:R-:W-:Y:S01]  /*a6a0*/  LOP3.LUT R181, R183, R142, R169, 0x96, !PT ;  /* 0x0000008eb7b57212 */ /* 0x000fe200078e96a9 */
[----:B------:R-:W-:Y:S02]  /*a6b0*/  HFMA2.MMA R142, -RZ, RZ, 0, 0 ;  /* 0x00000000ff8e7435 */ /* 0x000fe400000001ff */
[----:B------:R-:W-:Y:S01]  /*a6c0*/  IMAD.MOV.U32 R186, RZ, RZ, R136 ;  /* 0x000000ffffba7224 */ /* 0x000fe200078e0088 */
[----:B------:R-:W-:-:S03]  /*a6d0*/  LOP3.LUT R183, R137, R140, R168, 0x96, !PT ;  /* 0x0000008c89b77212 */ /* 0x000fc600078e96a8 */
.L_x_14215:
[----:B------:R-:W-:Y:S05]  /*a6e0*/  BSYNC B2 ;  /* 0x0000000000027941 */ /* 0x000fea0003800000 */
.L_x_14214:
        /* <DEDUP_REMOVED lines=11> */
.L_x_14210:
[----:B--2---:R-:W-:Y:S05]  /*a7a0*/  BSYNC B1 ;  /* 0x0000000000017941 */ /* 0x004fea0003800000 */
.L_x_14209:
        /* <DEDUP_REMOVED lines=18> */
.L_x_14221:
[----:B------:R-:W-:Y:S02]  /*a8d0*/  IMAD.MOV.U32 R179, RZ, RZ, R182 ;  /* 0x000000ffffb37224 */ /* 0x000fe400078e00b6 */
.L_x_14222:
[----:B------:R-:W-:Y:S05]  /*a8e0*/  BSYNC B2 ;  /* 0x0000000000027941 */ /* 0x000fea0003800000 */
.L_x_14220:
        /* <DEDUP_REMOVED lines=16> */
.L_x_14226:
[----:B------:R-:W-:Y:S05]  /*a9f0*/  BSYNC B3 ;  /* 0x0000000000037941 */ /* 0x000fea0003800000 */
.L_x_14225:
        /* <DEDUP_REMOVED lines=44> */
.L_x_14224:
[----:B------:R-:W-:Y:S05]  /*acc0*/  BSYNC B2 ;  /* 0x0000000000027941 */ /* 0x000fea0003800000 */
.L_x_14223:
        /* <DEDUP_REMOVED lines=11> */
.L_x_14219:
[----:B------:R-:W-:Y:S05]  /*ad80*/  BSYNC B1 ;  /* 0x0000000000017941 */ /* 0x000fea0003800000 */
.L_x_14218:
        /* <DEDUP_REMOVED lines=18> */
.L_x_14230:
[----:B------:R-:W-:Y:S02]  /*aeb0*/  IMAD.MOV.U32 R179, RZ, RZ, R182 ;  /* 0x000000ffffb37224 */ /* 0x000fe400078e00b6 */
.L_x_14231:
[----:B------:R-:W-:Y:S05]  /*aec0*/  BSYNC B2 ;  /* 0x0000000000027941 */ /* 0x000fea0003800000 */
.L_x_14229:
        /* <DEDUP_REMOVED lines=16> */
.L_x_14235:
[----:B------:R-:W-:Y:S05]  /*afd0*/  BSYNC B3 ;  /* 0x0000000000037941 */ /* 0x000fea0003800000 */
.L_x_14234:
        /* <DEDUP_REMOVED lines=44> */
.L_x_14233:
[----:B------:R-:W-:Y:S05]  /*b2a0*/  BSYNC B2 ;  /* 0x0000000000027941 */ /* 0x000fea0003800000 */
.L_x_14232:
        /* <DEDUP_REMOVED lines=11> */
.L_x_14228:
[----:B------:R-:W-:Y:S05]  /*b360*/  BSYNC B1 ;  /* 0x0000000000017941 */ /* 0x000fea0003800000 */
.L_x_14227:
        /* <DEDUP_REMOVED lines=18> */
.L_x_14239:
[----:B------:R-:W-:Y:S02]  /*b490*/  IMAD.MOV.U32 R179, RZ, RZ, R182 ;  /* 0x000000ffffb37224 */ /* 0x000fe400078e00b6 */
.L_x_14240:
[----:B------:R-:W-:Y:S05]  /*b4a0*/  BSYNC B2 ;  /* 0x0000000000027941 */ /* 0x000fea0003800000 */
.L_x_14238:
        /* <DEDUP_REMOVED lines=16> */
.L_x_14244:
[----:B------:R-:W-:Y:S05]  /*b5b0*/  BSYNC B3 ;  /* 0x0000000000037941 */ /* 0x000fea0003800000 */
.L_x_14243:
        /* <DEDUP_REMOVED lines=44> */
.L_x_14242:
[----:B------:R-:W-:Y:S05]  /*b880*/  BSYNC B2 ;  /* 0x0000000000027941 */ /* 0x000fea0003800000 */
.L_x_14241:
        /* <DEDUP_REMOVED lines=11> */
.L_x_14237:
[----:B------:R-:W-:Y:S05]  /*b940*/  BSYNC B1 ;  /* 0x0000000000017941 */ /* 0x000fea0003800000 */
.L_x_14236:
        /* <DEDUP_REMOVED lines=18> */
.L_x_14248:
[----:B------:R-:W-:Y:S02]  /*ba70*/  IMAD.MOV.U32 R179, RZ, RZ, R182 ;  /* 0x000000ffffb37224 */ /* 0x000fe400078e00b6 */
.L_x_14249:
[----:B------:R-:W-:Y:S05]  /*ba80*/  BSYNC B2 ;  /* 0x0000000000027941 */ /* 0x000fea0003800000 */
.L_x_14247:
        /* <DEDUP_REMOVED lines=16> */
.L_x_14253:
[----:B------:R-:W-:Y:S05]  /*bb90*/  BSYNC B3 ;  /* 0x0000000000037941 */ /* 0x000fea0003800000 */
.L_x_14252:
        /* <DEDUP_REMOVED lines=44> */
.L_x_14251:
[----:B------:R-:W-:Y:S05]  /*be60*/  BSYNC B2 ;  /* 0x0000000000027941 */ /* 0x000fea0003800000 */
.L_x_14250:
[----:B------:R-:W2:Y:S01]  /*be70*/  I2F.U32 R140, R179 ;  /* 0x000000b3008c7306 */ /* 0x000ea20000201000 */
[----:B------:R-:W-:Y:S01]  /*be80*/  PRMT R143, RZ, 0x5410, R106 ;  /* 0x00005410ff8f7816 */ /* 0x000fe2000000006a */
        /* <DEDUP_REMOVED lines=9> */
.L_x_14246:
[----:B------:R-:W-:Y:S05]  /*bf20*/  BSYNC B1 ;  /* 0x0000000000017941 */ /* 0x000fea0003800000 */
.L_x_14245:
        /* <DEDUP_REMOVED lines=18> */
.L_x_14257:
[----:B------:R-:W-:Y:S02]  /*c050*/  IMAD.MOV.U32 R179, RZ, RZ, R182 ;  /* 0x000000ffffb37224 */ /* 0x000fe400078e00b6 */
.L_x_14258:
[----:B------:R-:W-:Y:S05]  /*c060*/  BSYNC B2 ;  /* 0x0000000000027941 */ /* 0x000fea0003800000 */
.L_x_14256:
        /* <DEDUP_REMOVED lines=16> */
.L_x_14262:
[----:B------:R-:W-:Y:S05]  /*c170*/  BSYNC B3 ;  /* 0x0000000000037941 */ /* 0x000fea0003800000 */
.L_x_14261:
        /* <DEDUP_REMOVED lines=11> */
[----:B-1----:R-:W-:-:S05]  /*c230*/  IMAD.WIDE.U32 R188, R181, -0x326172a9, RZ ;  /* 0xcd9e8d57b5bc7825 */ /* 0x002fca00078e00ff */
        /* <DEDUP_REMOVED lines=31> */
.L_x_14260:
[----:B------:R-:W-:Y:S05]  /*c430*/  BSYNC B2 ;  /* 0x0000000000027941 */ /* 0x000fea0003800000 */
.L_x_14259:
[----:B------:R-:W2:Y:S01]  /*c440*/  I2F.U32 R141, R179 ;  /* 0x000000b3008d7306 */ /* 0x000ea20000201000 */
[----:B------:R-:W-:Y:S01]  /*c450*/  HFMA2.MMA R142, -RZ, RZ, 0.1171875, 0 ;  /* 0x2f800000ff8e7435 */ /* 0x000fe200000001ff */
[----:B------:R-:W-:-:S05]  /*c460*/  PRMT R175, RZ, 0x7610, R106 ;  /* 0x00007610ffaf7816 */ /* 0x000fca000000006a */
[----:B------:R-:W-:-:S04]  /*c470*/  FMUL.FTZ R175, R175, c[0x0][0x1ec] ;  /* 0x00007b00afaf7a20 */ /* 0x000fc80000410000 */
[----:B--2---:R-:W-:Y:S02]  /*c480*/  FFMA.FTZ R141, R141, R142, 1.1641532182693481445e-10 ;  /* 0x2f0000008d8d7423 */ /* 0x004fe4000001008e */
[----:B------:R-:W-:-:S03]  /*c490*/  FMUL.FTZ R142, R175, c[0x0][0x1e8] ;  /* 0x00007a00af8e7a20 */ /* 0x000fc60000410000 */
[----:B------:R-:W-:-:S04]  /*c4a0*/  FSETP.GTU.FTZ.AND P5, PT, R141, c[0x0][0x1e4], PT ;  /* 0x000079008d007a0b */ /* 0x000fc80003fbc000 */
[----:B------:R-:W-:Y:S02]  /*c4b0*/  FSEL R142, R142, RZ, !P5 ;  /* 0x000000ff8e8e7208 */ /* 0x000fe40006800000 */
[----:B------:R-:W-:-:S03]  /*c4c0*/  SEL R175, RZ, 0x1, P5 ;  /* 0x00000001ffaf7807 */ /* 0x000fc60002800000 */
[----:B------:R-:W-:-:S04]  /*c4d0*/  FMUL.FTZ R141, R9, R142 ;  /* 0x0000008e098d7220 */ /* 0x000fc80000410000 */
[----:B------:R-:W-:Y:S02]  /*c4e0*/  @P3 FADD.FTZ R141, R109, R141 ;  /* 0x0000008d6d8d3221 */ /* 0x000fe40000010000 */
.L_x_14255:
[----:B------:R-:W-:Y:S05]  /*c4f0*/  BSYNC B1 ;  /* 0x0000000000017941 */ /* 0x000fea0003800000 */
.L_x_14254:
        /* <DEDUP_REMOVED lines=18> */
.L_x_14266:
[----:B-1----:R-:W-:Y:S02]  /*c620*/  IMAD.MOV.U32 R190, RZ, RZ, R182 ;  /* 0x000000ffffbe7224 */ /* 0x002fe400078e00b6 */
.L_x_14267:
[----:B------:R-:W-:Y:S05]  /*c630*/  BSYNC B2 ;  /* 0x0000000000027941 */ /* 0x000fea0003800000 */
.L_x_14265:
        /* <DEDUP_REMOVED lines=16> */
.L_x_14271:
[----:B------:R-:W-:Y:S05]  /*c740*/  BSYNC B3 ;  /* 0x0000000000037941 */ /* 0x000fea0003800000 */
.L_x_14270:
        /* <DEDUP_REMOVED lines=11> */
[----:B------:R-:W-:-:S04]  /*c800*/  IMAD.WIDE.U32 R188, R179, -0x326172a9, RZ ;  /* 0xcd9e8d57b3bc7825 */ /* 0x000fc800078e00ff */
[----:B------:R-:W-:Y:S01]  /*c810*/  IMAD.MOV.U32 R179, RZ, RZ, RZ ;  /* 0x000000ffffb37224 */ /* 0x000fe200078e00ff */
        /* <DEDUP_REMOVED lines=30> */
.L_x_14269:
[----:B------:R-:W-:Y:S05]  /*ca00*/  BSYNC B2 ;  /* 0x0000000000027941 */ /* 0x000fea0003800000 */
.L_x_14268:
        /* <DEDUP_REMOVED lines=11> */
.L_x_14264:
[----:B------:R-:W-:Y:S05]  /*cac0*/  BSYNC B1 ;  /* 0x0000000000017941 */ /* 0x000fea0003800000 */
.L_x_14263:
        /* <DEDUP_REMOVED lines=18> */
.L_x_14275:
[----:B------:R-:W-:Y:S02]  /*cbf0*/  MOV R192, R182 ;  /* 0x000000b600c07202 */ /* 0x000fe40000000f00 */
.L_x_14276:
[----:B------:R-:W-:Y:S05]  /*cc00*/  BSYNC B2 ;  /* 0x0000000000027941 */ /* 0x000fea0003800000 */
.L_x_14274:
        /* <DEDUP_REMOVED lines=16> */
.L_x_14280:
[----:B------:R-:W-:Y:S05]  /*cd10*/  BSYNC B3 ;  /* 0x0000000000037941 */ /* 0x000fea0003800000 */
.L_x_14279:
        /* <DEDUP_REMOVED lines=40> */
[----:B------:R-:W-:Y:S01]  /*cfa0*/  MOV R186, R184 ;  /* 0x000000b800ba7202 */ /* 0x000fe20000000f00 */
[----:B------:R-:W-:Y:S01]  /*cfb0*/  IMAD.MOV.U32 R184, RZ, RZ, RZ ;  /* 0x000000ffffb87224 */ /* 0x000fe200078e00ff */
[----:B------:R-:W-:Y:S02]  /*cfc0*/  LOP3.LUT R183, R185, R188, R168, 0x96, !PT ;  /* 0x000000bcb9b77212 */ /* 0x000fe400078e96a8 */
.L_x_14278:
[----:B------:R-:W-:Y:S05]  /*cfd0*/  BSYNC B2 ;  /* 0x0000000000027941 */ /* 0x000fea0003800000 */
.L_x_14277:
        /* <DEDUP_REMOVED lines=11> */
.L_x_14273:
[----:B------:R-:W-:Y:S05]  /*d090*/  BSYNC B1 ;  /* 0x0000000000017941 */ /* 0x000fea0003800000 */
.L_x_14272:
[----:B-1----:R-:W-:-:S04]  /*d0a0*/  IMAD.MOV.U32 R189, RZ, RZ, 0x20 ;  /* 0x00000020ffbd7424 */ /* 0x002fc800078e00ff */
[----:B------:R-:W-:-:S05]  /*d0b0*/  IMAD.WIDE.U32 R188, R180, R189, c[0x0][0x188] ;  /* 0x00006200b4bc7625 */ /* 0x000fca00078e00bd */
[----:B------:R1:W-:Y:S04]  /*d0c0*/  STG.E.128 [R188.64], R136 ;  /* 0x00000088bc007986 */ /* 0x0003e8000c101d04 */
[----:B------:R1:W-:Y:S01]  /*d0d0*/  STG.E.128 [R188.64+0x10], R140 ;  /* 0x0000108cbc007986 */ /* 0x0003e2000c101d04 */
[----:B------:R-:W-:Y:S05]  /*d0e0*/  @!P2 BRA `(.L_x_14208) ;  /* 0x000001400000a947 */ /* 0x000fea0003800000 */
[----:B------:R-:W-:Y:S02]  /*d0f0*/  SHF.L.U32 R180, R176, 0x10, RZ ;  /* 0x00000010b0b47819 */ /* 0x000fe400000006ff */
[----:B------:R-:W-:Y:S02]  /*d100*/  LOP3.LUT R179, R177, 0xffff, RZ, 0xc0, !PT ;  /* 0x0000ffffb1b37812 */ /* 0x000fe400078ec0ff */
[----:B------:R-:W-:Y:S02]  /*d110*/  LOP3.LUT R180, R180, 0xff0000, RZ, 0xc0, !PT ;  /* 0x00ff0000b4b47812 */ /* 0x000fe400078ec0ff */
[----:B-1----:R-:W-:-:S02]  /*d120*/  PRMT R188, R175, 0x7104, RZ ;  /* 0x00007104afbc7816 */ /* 0x002fc400000000ff */
[----:B------:R-:W-:Y:S01]  /*d130*/  PRMT R179, R180, 0x4210, R179 ;  /* 0x00004210b4b37816 */ /* 0x000fe200000000b3 */
[----:B------:R-:W-:Y:S01]  /*d140*/  IMAD.MOV.U32 R180, RZ, RZ, 0x8 ;  /* 0x00000008ffb47424 */ /* 0x000fe200078e00ff */
[----:B------:R-:W-:Y:S02]  /*d150*/  LOP3.LUT R189, R173, 0xff, RZ, 0xc0, !PT ;  /* 0x000000ffadbd7812 */ /* 0x000fe400078ec0ff */
        /* <DEDUP_REMOVED lines=13> */
.L_x_14208:
[----:B------:R-:W-:Y:S05]  /*d230*/  BSYNC B0 ;  /* 0x0000000000007941 */ /* 0x000fea0003800000 */
.L_x_14207:
[----:B------:R-:W-:Y:S01]  /*d240*/  FADD.FTZ R180, RZ, R112 ;  /* 0x00000070ffb47221 */ /* 0x000fe20000010000 */
        /* <DEDUP_REMOVED lines=37> */
[----:B------:R2:W3:Y:S02]  /*d4a0*/  SHFL.BFLY PT, R180, R147, 0x1, 0x1f ;  /* 0x0c201f0093b47f89 */ /* 0x0004e400000e0000 */
.L_x_14293:
[----:B---3--:R-:W-:Y:S01]  /*d4b0*/  FADD.FTZ R179, R147, R180 ;  /* 0x000000b493b37221 */ /* 0x008fe20000010000 */
[----:B------:R-:W-:Y:S05]  /*d4c0*/  BRA.DIV ~URZ, `(.L_x_14282) ;  /* 0x000010427f007947 */ /* 0x000fea000b800000 */
[----:B--2---:R-:W2:Y:S02]  /*d4d0*/  SHFL.BFLY PT, R147, R179, 0x2, 0x1f ;  /* 0x0c401f00b3937f89 */ /* 0x004ea400000e0000 */
[----:B--2---:R-:W-:-:S05]  /*d4e0*/  FADD.FTZ R179, R179, R147 ;  /* 0x00000093b3b37221 */ /* 0x004fca0000010000 */
[----:B------:R-:W2:Y:S02]  /*d4f0*/  SHFL.BFLY PT, R180, R179, 0x4, 0x1f ;  /* 0x0c801f00b3b47f89 */ /* 0x000ea400000e0000 */
[----:B--2---:R-:W-:-:S05]  /*d500*/  FADD.FTZ R180, R179, R180 ;  /* 0x000000b4b3b47221 */ /* 0x004fca0000010000 */
[----:B------:R-:W2:Y:S02]  /*d510*/  SHFL.BFLY PT, R147, R180, 0x8, 0x1f ;  /* 0x0d001f00b4937f89 */ /* 0x000ea400000e0000 */
[----:B--2---:R-:W-:-:S05]  /*d520*/  FADD.FTZ R185, R180, R147 ;  /* 0x00000093b4b97221 */ /* 0x004fca0000010000 */
[----:B-1----:R-:W1:Y:S02]  /*d530*/  SHFL.BFLY PT, R188, R185, 0x10, 0x1f ;  /* 0x0e001f00b9bc7f89 */ /* 0x002e6400000e0000 */
        /* <DEDUP_REMOVED lines=76> */
.L_x_14294:
[----:B------:R-:W-:Y:S01]  /*da00*/  FMUL.FTZ R179, R147, R147 ;  /* 0x0000009393b37220 */ /* 0x000fe20000410000 */
[----:B------:R-:W-:Y:S01]  /*da10*/  ISETP.NE.AND P2, PT, RZ, UR6, PT ;  /* 0x00000006ff007c0c */ /* 0x000fe2000bf45270 */
[----:B------:R-:W-:Y:S01]  /*da20*/  IMAD.MOV.U32 R185, RZ, RZ, c[0x0][0x1e0] ;  /* 0x00007800ffb97624 */ /* 0x000fe200078e00ff */
[----:B------:R-:W-:Y:S01]  /*da30*/  @!P5 LEA R188, P3, R163, c[0x0][0x1a0], 0x2 ;  /* 0x00006800a3bcda11 */ /* 0x000fe200078610ff */
[----:B-12---:R-:W-:Y:S01]  /*da40*/  FADD.FTZ R190, R189, R190 ;  /* 0x000000bebdbe7221 */ /* 0x006fe20000010000 */
[----:B------:R-:W-:Y:S01]  /*da50*/  FSEL R180, R179, RZ, P2 ;  /* 0x000000ffb3b47208 */ /* 0x000fe20001000000 */
[----:B------:R-:W-:Y:S01]  /*da60*/  BSSY B0, `(.L_x_14283) ;  /* 0x000009d000007945 */ /* 0x000fe20003800000 */
[C---:B------:R-:W-:Y:S01]  /*da70*/  @!P5 LEA.HI.X R189, R163.reuse, c[0x0][0x1a4], R146, 0x2, P3 ;  /* 0x00006900a3bdda11 */ /* 0x040fe200018f1492 */
[----:B------:R-:W-:Y:S01]  /*da80*/  FFMA.FTZ R179, R190, R185, c[0x0][0x228] ;  /* 0x00008a00beb37623 */ /* 0x000fe200000100b9 */
[----:B------:R-:W-:-:S03]  /*da90*/  @!P5 LEA R190, P3, R163, c[0x0][0x1a8], 0x2 ;  /* 0x00006a00a3beda11 */ /* 0x000fc600078610ff */
[----:B------:R-:W-:Y:S01]  /*daa0*/  FADD.FTZ R179, R179, R180 ;  /* 0x000000b4b3b37221 */ /* 0x000fe20000010000 */
[----:B------:R-:W-:Y:S01]  /*dab0*/  @!P5 LEA.HI.X R191, R163, c[0x0][0x1ac], R146, 0x2, P3 ;  /* 0x00006b00a3bfda11 */ /* 0x000fe200018f1492 */
[----:B------:R1:W-:Y:S01]  /*dac0*/  @!P5 STG.E [R188.64], R147 ;  /* 0x00000093bc00d986 */ /* 0x0003e2000c101904 */
[----:B-----5:R-:W-:-:S03]  /*dad0*/  ISETP.GE.AND P3, PT, R144, 0x1, PT ;  /* 0x000000019000780c */ /* 0x020fc60003f66270 */
[----:B------:R-:W2:Y:S02]  /*dae0*/  MUFU.RSQ R179, R179 ;  /* 0x000000b300b37308 */ /* 0x000ea40000001400 */
[----:B--2---:R1:W-:Y:S08]  /*daf0*/  @!P5 STG.E [R190.64], R179 ;  /* 0x000000b3be00d986 */ /* 0x0043f0000c101904 */
[----:B------:R-:W-:Y:S05]  /*db00*/  @!P3 BRA `(.L_x_14284) ;  /* 0x000009200000b947 */ /* 0x000fea0003800000 */
[----:B------:R-:W-:Y:S01]  /*db10*/  IADD3 R144, R144, -0x1, RZ ;  /* 0xffffffff90907810 */ /* 0x000fe20007ffe0ff */
[----:B------:R-:W-:Y:S01]  /*db20*/  BSSY B1, `(.L_x_14285) ;  /* 0x0000028000017945 */ /* 0x000fe20003800000 */
[----:B------:R-:W-:-:S03]  /*db30*/  LOP3.LUT R145, R145, 0x1f, RZ, 0xc0, !PT ;  /* 0x0000001f91917812 */ /* 0x000fc600078ec0ff */
[----:B------:R-:W-:-:S05]  /*db40*/  IMAD R144, R144, c[0x0][0x168], RZ ;  /* 0x00005a0090907a24 */ /* 0x000fca00078e02ff */
[----:B------:R-:W-:-:S04]  /*db50*/  SHF.R.S32.HI R185, RZ, 0x1f, R144 ;  /* 0x0000001fffb97819 */ /* 0x000fc80000011490 */
[----:B------:R-:W-:Y:S02]  /*db60*/  LEA.HI R144, R185, R144, RZ, 0x3 ;  /* 0x00000090b9907211 */ /* 0x000fe400078f18ff */
[----:B------:R-:W-:Y:S02]  /*db70*/  FSEL R185, R147, RZ, !P2 ;  /* 0x000000ff93b97208 */ /* 0x000fe40005000000 */
[----:B------:R-:W-:Y:S01]  /*db80*/  LEA.HI.SX32 R180, R144, R145, 0x1d ;  /* 0x0000009190b47211 */ /* 0x000fe200078feaff */
[----:B------:R-:W-:Y:S05]  /*db90*/  @!P0 BRA `(.L_x_14286) ;  /* 0x0000020000008947 */ /* 0x000fea0003800000 */
[--C-:B------:R-:W-:Y:S02]  /*dba0*/  FADD.FTZ R144, R112, -R185.reuse ;  /* 0x800000b970907221 */ /* 0x100fe40000010000 */
[--C-:B------:R-:W-:Y:S02]  /*dbb0*/  FADD.FTZ R146, R113, -R185.reuse ;  /* 0x800000b971927221 */ /* 0x100fe40000010000 */
[--C-:B------:R-:W-:Y:S02]  /*dbc0*/  FADD.FTZ R192, R116, -R185.reuse ;  /* 0x800000b974c07221 */ /* 0x100fe40000010000 */
[----:B-1----:R-:W-:-:S02]  /*dbd0*/  FADD.FTZ R188, R114, -R185 ;  /* 0x800000b972bc7221 */ /* 0x002fc40000010000 */
[--C-:B------:R-:W-:Y:S02]  /*dbe0*/  FADD.FTZ R190, R115, -R185.reuse ;  /* 0x800000b973be7221 */ /* 0x100fe40000010000 */
[--C-:B------:R-:W-:Y:S02]  /*dbf0*/  FADD.FTZ R196, R117, -R185.reuse ;  /* 0x800000b975c47221 */ /* 0x100fe40000010000 */
[--C-:B------:R-:W-:Y:S02]  /*dc00*/  FADD.FTZ R198, R118, -R185.reuse ;  /* 0x800000b976c67221 */ /* 0x100fe40000010000 */
[----:B------:R-:W-:Y:S02]  /*dc10*/  FADD.FTZ R200, R119, -R185 ;  /* 0x800000b977c87221 */ /* 0x000fe40000010000 */
        /* <DEDUP_REMOVED lines=24> */
.L_x_14286:
[----:B------:R-:W-:Y:S05]  /*dda0*/  BSYNC B1 ;  /* 0x0000000000017941 */ /* 0x000fea0003800000 */
.L_x_14285:
[----:B------:R-:W-:Y:S01]  /*ddb0*/  ISETP.NE.AND P2, PT, R187, RZ, PT ;  /* 0x000000ffbb00720c */ /* 0x000fe20003f45270 */
[----:B------:R-:W-:-:S12]  /*ddc0*/  BSSY B1, `(.L_x_14287) ;  /* 0x0000022000017945 */ /* 0x000fd80003800000 */
[----:B------:R-:W-:Y:S05]  /*ddd0*/  @!P2 BRA `(.L_x_14288) ;  /* 0x000002000000a947 */ /* 0x000fea0003800000 */
[--C-:B-1----:R-:W-:Y:S01]  /*dde0*/  FADD.FTZ R144, R120, -R185.reuse ;  /* 0x800000b978907221 */ /* 0x102fe20000010000 */
        /* <DEDUP_REMOVED lines=31> */
.L_x_14288:
[----:B------:R-:W-:Y:S05]  /*dfe0*/  BSYNC B1 ;  /* 0x0000000000017941 */ /* 0x000fea0003800000 */
.L_x_14287:
[----:B------:R-:W-:Y:S01]  /*dff0*/  ISETP.NE.AND P2, PT, R194, RZ, PT ;  /* 0x000000ffc200720c */ /* 0x000fe20003f45270 */
[----:B------:R-:W-:-:S12]  /*e000*/  BSSY B1, `(.L_x_14289) ;  /* 0x0000022000017945 */ /* 0x000fd80003800000 */
        /* <DEDUP_REMOVED lines=33> */
.L_x_14290:
[----:B------:R-:W-:Y:S05]  /*e220*/  BSYNC B1 ;  /* 0x0000000000017941 */ /* 0x000fea0003800000 */
.L_x_14289:
        /* <DEDUP_REMOVED lines=32> */
.L_x_14284:
[----:B------:R-:W-:Y:S05]  /*e430*/  BSYNC B0 ;  /* 0x0000000000007941 */ /* 0x000fea0003800000 */
.L_x_14283:
[----:B-1----:R-:W-:-:S05]  /*e440*/  IMAD.MOV.U32 R144, RZ, RZ, c[0x0][0x160] ;  /* 0x00005800ff907624 */ /* 0x002fca00078e00ff */
[----:B------:R-:W-:-:S04]  /*e450*/  LEA R163, R144, R163, 0x2 ;  /* 0x000000a390a37211 */ /* 0x000fc800078e10ff */
[----:B------:R-:W-:-:S13]  /*e460*/  ISETP.GE.AND P2, PT, R163, c[0x0][0x164], PT ;  /* 0x00005900a3007a0c */ /* 0x000fda0003f46270 */
[----:B0-----:R-:W-:Y:S01]  /*e470*/  @P2 CALL.REL.NOINC `(.L_x_14291) ;  /* 0x0000001000002944 */ /* 0x001fe20003c00000 */
[----:B------:R-:W-:Y:S05]  /*e480*/  BRA `(.L_x_14292) ;  /* 0xffff272000007947 */ /* 0x000fea000383ffff */
.L_x_14291:
[----:B------:R-:W-:Y:S05]  /*e490*/  EXIT ;  /* 0x000000000000794d */ /* 0x000fea0003800000 */
.L_x_14281:
[----:B------:R-:W-:Y:S01]  /*e4a0*/  IMAD.MOV.U32 R179, RZ, RZ, R147 ;  /* 0x000000ffffb37224 */ /* 0x000fe200078e0093 */
[----:B------:R-:W-:Y:S01]  /*e4b0*/  MOV R192, 0xffffffff ;  /* 0xffffffff00c07802 */ /* 0x000fe20000000f00 */
[----:B------:R-:W-:Y:S01]  /*e4c0*/  IMAD.MOV.U32 R180, RZ, RZ, 0x1 ;  /* 0x00000001ffb47424 */ /* 0x000fe200078e00ff */
[----:B-1----:R-:W-:Y:S01]  /*e4d0*/  MOV R188, 0xe500 ;  /* 0x0000e50000bc7802 */ /* 0x002fe20000000f00 */
[----:B------:R-:W-:Y:S02]  /*e4e0*/  IMAD.MOV.U32 R185, RZ, RZ, 0x1f ;  /* 0x0000001fffb97424 */ /* 0x000fe400078e00ff */
[----:B0----5:R-:W-:Y:S05]  /*e4f0*/  CALL.REL.NOINC `($__internal_78_$__cuda_sm70_shflsync_bfly_p) ;  /* 0x000007b000007944 */ /* 0x021fea0003c00000 */
[----:B01----:R-:W-:Y:S05]  /*e500*/  BRA `(.L_x_14293) ;  /* 0xffffefa000007947 */ /* 0x003fea000383ffff */
.L_x_14282:
[----:B------:R-:W-:Y:S01]  /*e510*/  IMAD.MOV.U32 R180, RZ, RZ, 0x2 ;  /* 0x00000002ffb47424 */ /* 0x000fe200078e00ff */
[----:B-1----:R-:W-:Y:S01]  /*e520*/  MOV R188, 0xe560 ;  /* 0x0000e56000bc7802 */ /* 0x002fe20000000f00 */
[----:B------:R-:W-:Y:S02]  /*e530*/  IMAD.MOV.U32 R185, RZ, RZ, 0x1f ;  /* 0x0000001fffb97424 */ /* 0x000fe400078e00ff */
[----:B------:R-:W-:Y:S02]  /*e540*/  IMAD.MOV.U32 R192, RZ, RZ, -0x1 ;  /* 0xffffffffffc07424 */ /* 0x000fe400078e00ff */
[----:B0-2--5:R-:W-:Y:S05]  /*e550*/  CALL.REL.NOINC `($__internal_78_$__cuda_sm70_shflsync_bfly_p) ;  /* 0x0000075000007944 */ /* 0x025fea0003c00000 */
[----:B01----:R-:W-:Y:S01]  /*e560*/  FADD.FTZ R179, R179, R180 ;  /* 0x000000b4b3b37221 */ /* 0x003fe20000010000 */
[----:B------:R-:W-:Y:S01]  /*e570*/  HFMA2.MMA R180, -RZ, RZ, 0, 2.384185791015625e-07 ;  /* 0x00000004ffb47435 */ /* 0x000fe200000001ff */
[----:B------:R-:W-:Y:S01]  /*e580*/  IMAD.MOV.U32 R185, RZ, RZ, 0x1f ;  /* 0x0000001fffb97424 */ /* 0x000fe200078e00ff */
[----:B------:R-:W-:Y:S01]  /*e590*/  MOV R188, 0xe5c0 ;  /* 0x0000e5c000bc7802 */ /* 0x000fe20000000f00 */
[----:B------:R-:W-:-:S03]  /*e5a0*/  IMAD.MOV.U32 R192, RZ, RZ, -0x1 ;  /* 0xffffffffffc07424 */ /* 0x000fc600078e00ff */
[----:B------:R-:W-:Y:S05]  /*e5b0*/  CALL.REL.NOINC `($__internal_78_$__cuda_sm70_shflsync_bfly_p) ;  /* 0x000006f000007944 */ /* 0x000fea0003c00000 */
[----:B01----:R-:W-:Y:S01]  /*e5c0*/  FADD.FTZ R179, R179, R180 ;  /* 0x000000b4b3b37221 */ /* 0x003fe20000010000 */
[----:B------:R-:W-:Y:S01]  /*e5d0*/  MOV R185, 0x1f ;  /* 0x0000001f00b97802 */ /* 0x000fe20000000f00 */
[----:B------:R-:W-:Y:S01]  /*e5e0*/  IMAD.MOV.U32 R180, RZ, RZ, 0x8 ;  /* 0x00000008ffb47424 */ /* 0x000fe200078e00ff */
[----:B------:R-:W-:Y:S01]  /*e5f0*/  MOV R188, 0xe620 ;  /* 0x0000e62000bc7802 */ /* 0x000fe20000000f00 */
[----:B------:R-:W-:-:S02]  /*e600*/  IMAD.MOV.U32 R192, RZ, RZ, -0x1 ;  /* 0xffffffffffc07424 */ /* 0x000fc400078e00ff */
[----:B------:R-:W-:Y:S05]  /*e610*/  CALL.REL.NOINC `($__internal_78_$__cuda_sm70_shflsync_bfly_p) ;  /* 0x0000069000007944 */ /* 0x000fea0003c00000 */
[----:B01----:R-:W-:Y:S01]  /*e620*/  FADD.FTZ R179, R179, R180 ;  /* 0x000000b4b3b37221 */ /* 0x003fe20000010000 */
[----:B------:R-:W-:Y:S01]  /*e630*/  MOV R192, 0xffffffff ;  /* 0xffffffff00c07802 */ /* 0x000fe20000000f00 */
[----:B------:R-:W-:Y:S01]  /*e640*/  IMAD.MOV.U32 R180, RZ, RZ, 0x10 ;  /* 0x00000010ffb47424 */ /* 0x000fe200078e00ff */
[----:B------:R-:W-:Y:S01]  /*e650*/  MOV R188, 0xe680 ;  /* 0x0000e68000bc7802 */ /* 0x000fe20000000f00 */
[----:B------:R-:W-:-:S02]  /*e660*/  IMAD.MOV.U32 R185, RZ, RZ, 0x1f ;  /* 0x0000001fffb97424 */ /* 0x000fc400078e00ff */
[----:B------:R-:W-:Y:S05]  /*e670*/  CALL.REL.NOINC `($__internal_78_$__cuda_sm70_shflsync_bfly_p) ;  /* 0x0000063000007944 */ /* 0x000fea0003c00000 */
        /* <DEDUP_REMOVED lines=55> */
[----:B------:R-:W-:Y:S02]  /*e9f0*/  FFMA.FTZ R188, R188, R188, R179 ;  /* 0x000000bcbcbc7223 */ /* 0x000fe400000100b3 */
[----:B------:R-:W-:Y:S02]  /*ea00*/  IMAD.MOV.U32 R180, RZ, RZ, 0x1 ;  /* 0x00000001ffb47424 */ /* 0x000fe400078e00ff */
        /* <DEDUP_REMOVED lines=11> */
[----:B------:R-:W-:Y:S01]  /*eac0*/  @P4 FFMA.FTZ R179, R185, R185, R188 ;  /* 0x000000b9b9b34223 */ /* 0x000fe200000100bc */
[----:B------:R-:W-:Y:S01]  /*ead0*/  MOV R188, 0xeb00 ;  /* 0x0000eb0000bc7802 */ /* 0x000fe20000000f00 */
[----:B------:R-:W-:Y:S02]  /*eae0*/  IMAD.MOV.U32 R185, RZ, RZ, 0x1f ;  /* 0x0000001fffb97424 */ /* 0x000fe400078e00ff */
[----:B------:R-:W-:Y:S05]  /*eaf0*/  CALL.REL.NOINC `($__internal_78_$__cuda_sm70_shflsync_bfly_p) ;  /* 0x000001b000007944 */ /* 0x000fea0003c00000 */
[----:B01----:R-:W-:Y:S01]  /*eb00*/  FADD.FTZ R179, R179, R180 ;  /* 0x000000b4b3b37221 */ /* 0x003fe20000010000 */
[----:B------:R-:W-:Y:S01]  /*eb10*/  HFMA2.MMA R180, -RZ, RZ, 0, 1.1920928955078125e-07 ;  /* 0x00000002ffb47435 */ /* 0x000fe200000001ff */
        /* <DEDUP_REMOVED lines=16> */
[----:B-1----:R-:W-:Y:S01]  /*ec20*/  FADD.FTZ R190, R179, R180 ;  /* 0x000000b4b3be7221 */ /* 0x002fe20000010000 */
[----:B------:R-:W-:Y:S01]  /*ec30*/  MOV R188, 0xec90 ;  /* 0x0000ec9000bc7802 */ /* 0x000fe20000000f00 */
[----:B------:R-:W-:-:S02]  /*ec40*/  IMAD.MOV.U32 R180, RZ, RZ, 0x10 ;  /* 0x00000010ffb47424 */ /* 0x000fc400078e00ff */
[----:B0-----:R-:W-:Y:S01]  /*ec50*/  IMAD.MOV.U32 R185, RZ, RZ, 0x1f ;  /* 0x0000001fffb97424 */ /* 0x001fe200078e00ff */
[----:B------:R-:W-:Y:S01]  /*ec60*/  MOV R179, R190 ;  /* 0x000000be00b37202 */ /* 0x000fe20000000f00 */
[----:B------:R-:W-:Y:S02]  /*ec70*/  IMAD.MOV.U32 R192, RZ, RZ, -0x1 ;  /* 0xffffffffffc07424 */ /* 0x000fe400078e00ff */
[----:B------:R-:W-:Y:S05]  /*ec80*/  CALL.REL.NOINC `($__internal_78_$__cuda_sm70_shflsync_bfly_p) ;  /* 0x0000002000007944 */ /* 0x000fea0003c00000 */
[----:B-1----:R-:W-:Y:S01]  /*ec90*/  IMAD.MOV.U32 R189, RZ, RZ, R180 ;  /* 0x000000ffffbd7224 */ /* 0x002fe200078e00b4 */
[----:B0-----:R-:W-:Y:S05]  /*eca0*/  BRA `(.L_x_14294) ;  /* 0xffffed5000007947 */ /* 0x001fea000383ffff */
        .weak           $__internal_78_$__cuda_sm70_shflsync_bfly_p
        .type           $__internal_78_$__cuda_sm70_shflsync_bfly_p,@function
        .size           $__internal_78_$__cuda_sm70_shflsync_bfly_p,(.L_x_29218 - $__internal_78_$__cuda_sm70_shflsync_bfly_p)
$__internal_78_$__cuda_sm70_shflsync_bfly_p:
[----:B------:R-:W-:Y:S01]  /*ecb0*/  IMAD.MOV.U32 R189, RZ, RZ, 0x0 ;  /* 0x00000000ffbd7424 */ /* 0x000fe200078e00ff */
[----:B------:R-:W-:Y:S04]  /*ecc0*/  WARPSYNC R192 ;  /* 0x000000c000007348 */ /* 0x000fe80003800000 */
[----:B------:R0:W1:Y:S01]  /*ecd0*/  SHFL.BFLY PT, R180, R179, R180, R185 ;  /* 0x0c0000b4b3b47389 */ /* 0x00006200000e00b9 */
[----:B------:R-:W-:Y:S05]  /*ece0*/  RET.REL.NODEC R188 `(_ZN10layer_norm13ln_fwd_kernelINS_13Kernel_traitsIf13__nv_bfloat16fS2_fjLj1024ELj1ELj4ELj1ELj16ENS_18Kernel_traits_baseILj1024EfS2_fS2_fjLj128EEEEELb1ELb1ELb1ELb0EEEvNS_9FwdParamsE) ;  /* 0xffff1310bc007950 */ /* 0x000fea0003c3ffff */
.L_x_14295:
        /* <DEDUP_REMOVED lines=9> */
.L_x_29218:


//--------------------- .text._ZN10layer_norm13ln_fwd_kernelINS_13Kernel_traitsIf13__nv_bfloat16fS2_fjLj1024ELj1ELj4ELj1ELj16ENS_18Kernel_traits_baseILj1024EfS2_fS2_fjLj128EEEEELb1ELb1ELb1ELb1EEEvNS_9FwdParamsE --------------------------
	.section	.text._ZN10layer_norm13ln_fwd_kernelINS_13Kernel_traitsIf13__nv_bfloat16fS2_fjLj1024ELj1ELj4ELj1ELj16ENS_18Kernel_traits_baseILj1024EfS2_fS2_fjLj128EEEEELb1ELb1ELb1ELb1EEEvNS_9FwdParamsE,"ax",@progbits
	.sectioninfo	@"SHI_REGISTERS=176"
	.align	128
        .global         _ZN10layer_norm13ln_fwd_kernelINS_13Kernel_traitsIf13__nv_bfloat16fS2_fjLj1024ELj1ELj4ELj1ELj16ENS_18Kernel_traits_baseILj1024EfS2_fS2_fjLj128EEEEELb1ELb1ELb1ELb1EEEvNS_9FwdParamsE
        .type           _ZN10layer_norm13ln_fwd_kernelINS_13Kernel_traitsIf13__nv_bfloat16fS2_fjLj1024ELj1ELj4ELj1ELj16ENS_18Kernel_traits_baseILj1024EfS2_fS2_fjLj128EEEEELb1ELb1ELb1ELb1EEEvNS_9FwdParamsE,@function
        .size           _ZN10layer_norm13ln_fwd_kernelINS_13Kernel_traitsIf13__nv_bfloat16fS2_fjLj1024ELj1ELj4ELj1ELj16ENS_18Kernel_traits_baseILj1024EfS2_fS2_fjLj128EEEEELb1ELb1ELb1ELb1EEEvNS_9FwdParamsE,(.L_x_29219 - _ZN10layer_norm13ln_fwd_kernelINS_13Kernel_traitsIf13__nv_bfloat16fS2_fjLj1024ELj1ELj4ELj1ELj16ENS_18Kernel_traits_baseILj1024EfS2_fS2_fjLj128EEEEELb1ELb1ELb1ELb1EEEvNS_9FwdParamsE)
        .other          _ZN10layer_norm13ln_fwd_kernelINS_13Kernel_traitsIf13__nv_bfloat16fS2_fjLj1024ELj1ELj4ELj1ELj16ENS_18Kernel_traits_baseILj1024EfS2_fS2_fjLj128EEEEELb1ELb1ELb1ELb1EEEvNS_9FwdParamsE,@"STO_CUDA_ENTRY STV_DEFAULT"
_ZN10layer_norm13ln_fwd_kernelINS_13Kernel_traitsIf13__nv_bfloat16fS2_fjLj1024ELj1ELj4ELj1ELj16ENS_18Kernel_traits_baseILj1024EfS2_fS2_fjLj128EEEEELb1ELb1ELb1ELb1EEEvNS_9FwdParamsE:
.text._ZN10layer_norm13ln_fwd_kernelINS_13Kernel_traitsIf13__nv_bfloat16fS2_fjLj1024ELj1ELj4ELj1ELj16ENS_18Kernel_traits_baseILj1024EfS2_fS2_fjLj128EEEEELb1ELb1ELb1ELb1EEEvNS_9FwdParamsE:
        /* <DEDUP_REMOVED lines=55> */
[----:B------:R-:W-:-:S02]  /*0370*/  UIADD3 UR15, UR4, 0x78dde6e4, URZ ;  /* 0x78dde6e4040f7890 */ /* 0x000fc4000fffe03f */
[----:B------:R-:W-:Y:S02]  /*0380*/  UIADD3 UR16, UR5, -0x126145ec, URZ ;  /* 0xed9eba1405107890 */ /* 0x000fe4000fffe03f */
        /* <DEDUP_REMOVED lines=37> */
[----:B------:R-:W-:-:S05]  /*05e0*/  IMAD.SHL.U32 R2, R11, 0x20, RZ ;  /* 0x000000200b027824 */ /* 0x000fca00078e00ff */
        /* <DEDUP_REMOVED lines=30> */
[----:B------:R-:W-:-:S02]  /*07d0*/  IMAD R157, R157, -0x326172a9, RZ ;  /* 0xcd9e8d579d9d7824 */ /* 0x000fc400078e02ff */
[----:B0-----:R-:W-:Y:S01]  /*07e0*/  IMAD.HI.U32 R6, R158, -0x326172a9, RZ ;  /* 0xcd9e8d579e067827 */ /* 0x001fe200078e00ff */
        /* <DEDUP_REMOVED lines=8> */
[----:B------:R-:W-:Y:S01]  /*0870*/  LOP3.LUT R157, R6, UR25, R157, 0x96, !PT ;  /* 0x00000019069d7c12 */ /* 0x000fe2000f8e969d */
[----:B------:R-:W-:Y:S01]  /*0880*/  IMAD.MOV.U32 R3, RZ, RZ, R10 ;  /* 0x000000ffff037224 */ /* 0x000fe200078e000a */
[----:B------:R-:W-:Y:S01]  /*0890*/  LOP3.LUT R164, R164, 0x3, RZ, 0xc0, !PT ;  /* 0x00000003a4a47812 */ /* 0x000fe200078ec0ff */
[----:B------:R-:W-:-:S02]  /*08a0*/  IMAD R158, R158, -0x326172a9, RZ ;  /* 0xcd9e8d579e9e7824 */ /* 0x000fc400078e02ff */
[----:B--2---:R-:W-:Y:S01]  /*08b0*/  IMAD.HI.U32 R4, R162, -0x2daee0ad, RZ ;  /* 0xd2511f53a2047827 */ /* 0x004fe200078e00ff */
[----:B------:R-:W-:-:S03]  /*08c0*/  ULDC.U8 UR8, c[0x0][0x1f0] ;  /* 0x00007c0000087ab9 */ /* 0x000fc60000000000 */
[----:B------:R-:W-:Y:S01]  /*08d0*/  IMAD R162, R162, -0x2daee0ad, RZ ;  /* 0xd2511f53a2a27824 */ /* 0x000fe200078e02ff */
[----:B------:R-:W-:Y:S01]  /*08e0*/  LOP3.LUT R159, R4, UR26, R159, 0x96, !PT ;  /* 0x0000001a049f7c12 */ /* 0x000fe2000f8e969f */
[----:B-1----:R-:W-:Y:S02]  /*08f0*/  IMAD.MOV.U32 R139, RZ, RZ, RZ ;  /* 0x000000ffff8b7224 */ /* 0x002fe400078e00ff */
.L_x_14598:
[----:B------:R-:W-:-:S10]  /*0900*/  HFMA2.MMA R11, -RZ, RZ, 0, 2.384185791015625e-07 ;  /* 0x00000004ff0b7435 */ /* 0x000fd400000001ff */
[----:B------:R-:W-:-:S05]  /*0910*/  IMAD.WIDE R4, R0, R11, c[0x0][0x1d0] ;  /* 0x0000740000047625 */ /* 0x000fca00078e020b */
        /* <DEDUP_REMOVED lines=8> */
[----:B------:R-:W-:Y:S01]  /*09a0*/  @P0 IMAD.MOV.U32 R6, RZ, RZ, 0x20 ;  /* 0x00000020ff060424 */ /* 0x000fe200078e00ff */
[----:B--2---:R-:W-:-:S13]  /*09b0*/  ISETP.GE.AND P2, PT, R10, 0x1, PT ;  /* 0x000000010a00780c */ /* 0x004fda0003f46270 */
[----:B------:R-:W-:Y:S01]  /*09c0*/  @P2 IADD3 R8, R10, -0x1, RZ ;  /* 0xffffffff0a082810 */ /* 0x000fe20007ffe0ff */
[----:B------:R-:W-:-:S04]  /*09d0*/  @P2 IMAD.MOV.U32 R7, RZ, RZ, 0x10 ;  /* 0x00000010ff072424 */ /* 0x000fc800078e00ff */
[----:B------:R-:W-:-:S05]  /*09e0*/  @P2 IMAD R8, R8, c[0x0][0x168], RZ ;  /* 0x00005a0008082a24 */ /* 0x000fca00078e02ff */
[----:B------:R-:W-:-:S04]  /*09f0*/  @P2 SHF.R.S32.HI R9, RZ, 0x1f, R8 ;  /* 0x0000001fff092819 */ /* 0x000fc80000011408 */
[----:B------:R-:W-:Y:S01]  /*0a00*/  @P2 LEA.HI R5, R9, R8, RZ, 0x3 ;  /* 0x0000000809052211 */ /* 0x000fe200078f18ff */
[----:B------:R-:W-:-:S03]  /*0a10*/  @P0 IMAD.WIDE.U32 R8, R149, R6, c[0x0][0x180] ;  /* 0x0000600095080625 */ /* 0x000fc600078e0006 */
[----:B------:R-:W-:Y:S01]  /*0a20*/  @P2 LEA.HI.SX32 R148, R5, R2, 0x1d ;  /* 0x0000000205942211 */ /* 0x000fe200078feaff */
[----:B------:R-:W-:Y:S01]  /*0a30*/  IMAD.WIDE R4, R0, R11, c[0x0][0x1d8] ;  /* 0x0000760000047625 */ /* 0x000fe200078e020b */
[----:B------:R-:W2:Y:S03]  /*0a40*/  @P0 LDG.E.128 R28, [R8.64] ;  /* 0x00000006081c0981 */ /* 0x000ea6000c1e1d00 */
[----:B------:R-:W-:Y:S01]  /*0a50*/  @P2 IMAD.WIDE.U32 R6, R148, R7, c[0x0][0x170] ;  /* 0x00005c0094062625 */ /* 0x000fe200078e0007 */
[----:B-----5:R0:W5:Y:S04]  /*0a60*/  LDG.E R146, [R4.64] ;  /* 0x0000000604927981 */ /* 0x020168000c1e1900 */
[----:B------:R0:W5:Y:S04]  /*0a70*/  @P0 LDG.E.128 R24, [R8.64+0x10] ;  /* 0x0000100608180981 */ /* 0x000168000c1e1d00 */
[----:B------:R0:W5:Y:S01]  /*0a80*/  @P2 LDG.E.128 R20, [R6.64] ;  /* 0x0000000606142981 */ /* 0x000162000c1e1d00 */
[----:B------:R-:W-:Y:S01]  /*0a90*/  ISETP.GT.AND P3, PT, R10, RZ, PT ;  /* 0x000000ff0a00720c */ /* 0x000fe20003f64270 */
[----:B------:R-:W-:Y:S01]  /*0aa0*/  BSSY B1, `(.L_x_14297) ;  /* 0x000005c000017945 */ /* 0x000fe20003800000 */
[----:B------:R-:W-:-:S11]  /*0ab0*/  SHF.R.S32.HI R147, RZ, 0x1f, R0 ;  /* 0x0000001fff937819 */ /* 0x000fd60000011400 */
[----:B------:R-:W-:Y:S02]  /*0ac0*/  @!P3 ISETP.NE.U32.AND P1, PT, RZ, c[0x0][0x180], PT ;  /* 0x00006000ff00ba0c */ /* 0x000fe40003f25070 */
[----:B------:R-:W-:Y:S02]  /*0ad0*/  @!P3 MOV R10, R164 ;  /* 0x000000a4000ab202 */ /* 0x000fe40000000f00 */
        /* <DEDUP_REMOVED lines=15> */
.L_x_14300:
[----:B------:R-:W-:Y:S02]  /*0bd0*/  MOV R12, R158 ;  /* 0x0000009e000c7202 */ /* 0x000fe40000000f00 */
.L_x_14301:
[----:B------:R-:W-:Y:S05]  /*0be0*/  BSYNC B2 ;  /* 0x0000000000027941 */ /* 0x000fea0003800000 */
.L_x_14299:
        /* <DEDUP_REMOVED lines=16> */
.L_x_14305:
[----:B------:R-:W-:Y:S05]  /*0cf0*/  BSYNC B3 ;  /* 0x0000000000037941 */ /* 0x000fea0003800000 */
.L_x_14304:
        /* <DEDUP_REMOVED lines=41> */
[----:B------:R-:W-:-:S03]  /*0f90*/  LOP3.LUT R159, R163, UR26, R8, 0x96, !PT ;  /* 0x0000001aa39f7c12 */ /* 0x000fc6000f8e9608 */
.L_x_14303:
[----:B------:R-:W-:Y:S05]  /*0fa0*/  BSYNC B2 ;  /* 0x0000000000027941 */ /* 0x000fea0003800000 */
.L_x_14302:
        /* <DEDUP_REMOVED lines=11> */
.L_x_14298:
[----:B0-----:R-:W-:Y:S05]  /*1060*/  BSYNC B1 ;  /* 0x0000000000017941 */ /* 0x001fea0003800000 */
.L_x_14297:
        /* <DEDUP_REMOVED lines=18> */
.L_x_14309:
[----:B------:R-:W-:Y:S02]  /*1190*/  IMAD.MOV.U32 R12, RZ, RZ, R158 ;  /* 0x000000ffff0c7224 */ /* 0x000fe400078e009e */
.L_x_14310:
[----:B------:R-:W-:Y:S05]  /*11a0*/  BSYNC B2 ;  /* 0x0000000000027941 */ /* 0x000fea0003800000 */
.L_x_14308:
        /* <DEDUP_REMOVED lines=16> */
.L_x_14314:
[----:B------:R-:W-:Y:S05]  /*12b0*/  BSYNC B3 ;  /* 0x0000000000037941 */ /* 0x000fea0003800000 */
.L_x_14313:
        /* <DEDUP_REMOVED lines=42> */
.L_x_14312:
[----:B------:R-:W-:Y:S05]  /*1560*/  BSYNC B2 ;  /* 0x0000000000027941 */ /* 0x000fea0003800000 */
.L_x_14311:
        /* <DEDUP_REMOVED lines=11> */
.L_x_14307:
[----:B------:R-:W-:Y:S05]  /*1620*/  BSYNC B1 ;  /* 0x0000000000017941 */ /* 0x000fea0003800000 */
.L_x_14306:
        /* <DEDUP_REMOVED lines=18> */
.L_x_14318:
[----:B------:R-:W-:Y:S02]  /*1750*/  MOV R12, R158 ;  /* 0x0000009e000c7202 */ /* 0x000fe40000000f00 */
.L_x_14319:
[----:B------:R-:W-:Y:S05]  /*1760*/  BSYNC B2 ;  /* 0x0000000000027941 */ /* 0x000fea0003800000 */
.L_x_14317:
        /* <DEDUP_REMOVED lines=16> */
.L_x_14323:
[----:B------:R-:W-:Y:S05]  /*1870*/  BSYNC B3 ;  /* 0x0000000000037941 */ /* 0x000fea0003800000 */
.L_x_14322:
        /* <DEDUP_REMOVED lines=42> */
.L_x_14321:
[----:B------:R-:W-:Y:S05]  /*1b20*/  BSYNC B2 ;  /* 0x0000000000027941 */ /* 0x000fea0003800000 */
.L_x_14320:
        /* <DEDUP_REMOVED lines=11> */
.L_x_14316:
[----:B------:R-:W-:Y:S05]  /*1be0*/  BSYNC B1 ;  /* 0x0000000000017941 */ /* 0x000fea0003800000 */
.L_x_14315:
        /* <DEDUP_REMOVED lines=18> */
.L_x_14327:
[----:B------:R-:W-:Y:S02]  /*1d10*/  IMAD.MOV.U32 R12, RZ, RZ, R158 ;  /* 0x000000ffff0c7224 */ /* 0x000fe400078e009e */
.L_x_14328:
[----:B------:R-:W-:Y:S05]  /*1d20*/  BSYNC B2 ;  /* 0x0000000000027941 */ /* 0x000fea0003800000 */
.L_x_14326:
        /* <DEDUP_REMOVED lines=16> */
.L_x_14332:
[----:B------:R-:W-:Y:S05]  /*1e30*/  BSYNC B3 ;  /* 0x0000000000037941 */ /* 0x000fea0003800000 */
.L_x_14331:
        /* <DEDUP_REMOVED lines=42> */
.L_x_14330:
[----:B------:R-:W-:Y:S05]  /*20e0*/  BSYNC B2 ;  /* 0x0000000000027941 */ /* 0x000fea0003800000 */
.L_x_14329:
        /* <DEDUP_REMOVED lines=11> */
.L_x_14325:
[----:B------:R-:W-:Y:S05]  /*21a0*/  BSYNC B1 ;  /* 0x0000000000017941 */ /* 0x000fea0003800000 */
.L_x_14324:
        /* <DEDUP_REMOVED lines=18> */
.L_x_14336:
[----:B------:R-:W-:Y:S02]  /*22d0*/  MOV R13, R158 ;  /* 0x0000009e000d7202 */ /* 0x000fe40000000f00 */
.L_x_14337:
[----:B------:R-:W-:Y:S05]  /*22e0*/  BSYNC B2 ;  /* 0x0000000000027941 */ /* 0x000fea0003800000 */
.L_x_14335:
        /* <DEDUP_REMOVED lines=16> */
.L_x_14341:
[----:B------:R-:W-:Y:S05]  /*23f0*/  BSYNC B3 ;  /* 0x0000000000037941 */ /* 0x000fea0003800000 */
.L_x_14340:
        /* <DEDUP_REMOVED lines=42> */
.L_x_14339:
[----:B------:R-:W-:Y:S05]  /*26a0*/  BSYNC B2 ;  /* 0x0000000000027941 */ /* 0x000fea0003800000 */
.L_x_14338:
        /* <DEDUP_REMOVED lines=11> */
.L_x_14334:
[----:B------:R-:W-:Y:S05]  /*2760*/  BSYNC B1 ;  /* 0x0000000000017941 */ /* 0x000fea0003800000 */
.L_x_14333:
        /* <DEDUP_REMOVED lines=18> */
.L_x_14345:
[----:B------:R-:W-:Y:S02]  /*2890*/  IMAD.MOV.U32 R14, RZ, RZ, R158 ;  /* 0x000000ffff0e7224 */ /* 0x000fe400078e009e */
.L_x_14346:
[----:B------:R-:W-:Y:S05]  /*28a0*/  BSYNC B2 ;  /* 0x0000000000027941 */ /* 0x000fea0003800000 */
.L_x_14344:
        /* <DEDUP_REMOVED lines=16> */
.L_x_14350:
[----:B------:R-:W-:Y:S05]  /*29b0*/  BSYNC B3 ;  /* 0x0000000000037941 */ /* 0x000fea0003800000 */
.L_x_14349:
        /* <DEDUP_REMOVED lines=42> */
.L_x_14348:
[----:B------:R-:W-:Y:S05]  /*2c60*/  BSYNC B2 ;  /* 0x0000000000027941 */ /* 0x000fea0003800000 */
.L_x_14347:
        /* <DEDUP_REMOVED lines=11> */
.L_x_14343:
[----:B------:R-:W-:Y:S05]  /*2d20*/  BSYNC B1 ;  /* 0x0000000000017941 */ /* 0x000fea0003800000 */
.L_x_14342:
        /* <DEDUP_REMOVED lines=18> */
.L_x_14354:
[----:B------:R-:W-:Y:S02]  /*2e50*/  MOV R15, R158 ;  /* 0x0000009e000f7202 */ /* 0x000fe40000000f00 */
.L_x_14355:
[----:B------:R-:W-:Y:S05]  /*2e60*/  BSYNC B2 ;  /* 0x0000000000027941 */ /* 0x000fea0003800000 */
.L_x_14353:
        /* <DEDUP_REMOVED lines=16> */
.L_x_14359:
[----:B------:R-:W-:Y:S05]  /*2f70*/  BSYNC B3 ;  /* 0x0000000000037941 */ /* 0x000fea0003800000 */
.L_x_14358:
        /* <DEDUP_REMOVED lines=42> */
.L_x_14357:
[----:B------:R-:W-:Y:S05]  /*3220*/  BSYNC B2 ;  /* 0x0000000000027941 */ /* 0x000fea0003800000 */
.L_x_14356:
        /* <DEDUP_REMOVED lines=11> */
.L_x_14352:
[----:B------:R-:W-:Y:S05]  /*32e0*/  BSYNC B1 ;  /* 0x0000000000017941 */ /* 0x000fea0003800000 */
.L_x_14351:
        /* <DEDUP_REMOVED lines=18> */
.L_x_14363:
[----:B------:R-:W-:Y:S02]  /*3410*/  IMAD.MOV.U32 R128, RZ, RZ, R158 ;  /* 0x000000ffff807224 */ /* 0x000fe400078e009e */
.L_x_14364:
[----:B------:R-:W-:Y:S05]  /*3420*/  BSYNC B2 ;  /* 0x0000000000027941 */ /* 0x000fea0003800000 */
.L_x_14362:
        /* <DEDUP_REMOVED lines=16> */
.L_x_14368:
[----:B------:R-:W-:Y:S05]  /*3530*/  BSYNC B3 ;  /* 0x0000000000037941 */ /* 0x000fea0003800000 */
.L_x_14367:
        /* <DEDUP_REMOVED lines=42> */
.L_x_14366:
[----:B------:R-:W-:Y:S05]  /*37e0*/  BSYNC B2 ;  /* 0x0000000000027941 */ /* 0x000fea0003800000 */
.L_x_14365:
        /* <DEDUP_REMOVED lines=11> */
.L_x_14361:
[----:B------:R-:W-:Y:S05]  /*38a0*/  BSYNC B1 ;  /* 0x0000000000017941 */ /* 0x000fea0003800000 */
.L_x_14360:
        /* <DEDUP_REMOVED lines=30> */
.L_x_14370:
[----:B------:R-:W-:Y:S05]  /*3a90*/  BSYNC B1 ;  /* 0x0000000000017941 */ /* 0x000fea0003800000 */
.L_x_14369:
        /* <DEDUP_REMOVED lines=22> */
.L_x_14374:
[----:B------:R-:W-:Y:S02]  /*3c00*/  MOV R131, R158 ;  /* 0x0000009e00837202 */ /* 0x000fe40000000f00 */
.L_x_14375:
[----:B------:R-:W-:Y:S05]  /*3c10*/  BSYNC B2 ;  /* 0x0000000000027941 */ /* 0x000fea0003800000 */
.L_x_14373:
        /* <DEDUP_REMOVED lines=16> */
.L_x_14379:
[----:B------:R-:W-:Y:S05]  /*3d20*/  BSYNC B3 ;  /* 0x0000000000037941 */ /* 0x000fea0003800000 */
.L_x_14378:
        /* <DEDUP_REMOVED lines=42> */
.L_x_14377:
[----:B------:R-:W-:Y:S05]  /*3fd0*/  BSYNC B2 ;  /* 0x0000000000027941 */ /* 0x000fea0003800000 */
.L_x_14376:
[----:B------:R-:W0:Y:S01]  /*3fe0*/  I2F.U32 R4, R131 ;  /* 0x0000008300047306 */ /* 0x000e220000201000 */
[----:B-----5:R-:W-:Y:S01]  /*3ff0*/  PRMT R7, RZ, 0x5410, R20 ;  /* 0x00005410ff077816 */ /* 0x020fe20000000014 */
[----:B------:R-:W-:-:S04]  /*4000*/  IMAD.MOV.U32 R5, RZ, RZ, 0x2f800000 ;  /* 0x2f800000ff057424 */ /* 0x000fc800078e00ff */
[----:B------:R-:W-:Y:S02]  /*4010*/  FMUL.FTZ R7, R7, c[0x0][0x1ec] ;  /* 0x00007b0007077a20 */ /* 0x000fe40000410000 */
[----:B0-----:R-:W-:Y:S02]  /*4020*/  FFMA.FTZ R4, R4, R5, 1.1641532182693481445e-10 ;  /* 0x2f00000004047423 */ /* 0x001fe40000010005 */
[----:B------:R-:W-:-:S03]  /*4030*/  FMUL.FTZ R5, R7, c[0x0][0x1e8] ;  /* 0x00007a0007057a20 */ /* 0x000fc60000410000 */
[----:B------:R-:W-:-:S04]  /*4040*/  FSETP.GTU.FTZ.AND P1, PT, R4, c[0x0][0x1e4], PT ;  /* 0x0000790004007a0b */ /* 0x000fc80003f3c000 */
[----:B------:R-:W-:Y:S02]  /*4050*/  FSEL R5, R5, RZ, !P1 ;  /* 0x000000ff05057208 */ /* 0x000fe40004800000 */
[----:B------:R-:W-:-:S03]  /*4060*/  SEL R156, RZ, 0x1, P1 ;  /* 0x00000001ff9c7807 */ /* 0x000fc60000800000 */
[----:B------:R-:W-:-:S04]  /*4070*/  FMUL.FTZ R8, R52, R5 ;  /* 0x0000000534087220 */ /* 0x000fc80000410000 */
[----:B------:R-:W-:Y:S02]  /*4080*/  @P0 FADD.FTZ R8, R28, R8 ;  /* 0x000000081c080221 */ /* 0x000fe40000010000 */
.L_x_14372:
[----:B0-----:R-:W-:Y:S05]  /*4090*/  BSYNC B1 ;  /* 0x0000000000017941 */ /* 0x001fea0003800000 */
.L_x_14371:
        /* <DEDUP_REMOVED lines=18> */
.L_x_14383:
[----:B------:R-:W-:Y:S02]  /*41c0*/  IMAD.MOV.U32 R132, RZ, RZ, R158 ;  /* 0x000000ffff847224 */ /* 0x000fe400078e009e */
.L_x_14384:
[----:B------:R-:W-:Y:S05]  /*41d0*/  BSYNC B2 ;  /* 0x0000000000027941 */ /* 0x000fea0003800000 */
.L_x_14382:
        /* <DEDUP_REMOVED lines=16> */
.L_x_14388:
[----:B------:R-:W-:Y:S05]  /*42e0*/  BSYNC B3 ;  /* 0x0000000000037941 */ /* 0x000fea0003800000 */
.L_x_14387:
        /* <DEDUP_REMOVED lines=42> */
.L_x_14386:
[----:B------:R-:W-:Y:S05]  /*4590*/  BSYNC B2 ;  /* 0x0000000000027941 */ /* 0x000fea0003800000 */
.L_x_14385:
        /* <DEDUP_REMOVED lines=11> */
.L_x_14381:
[----:B------:R-:W-:Y:S05]  /*4650*/  BSYNC B1 ;  /* 0x0000000000017941 */ /* 0x000fea0003800000 */
.L_x_14380:
        /* <DEDUP_REMOVED lines=18> */
.L_x_14392:
[----:B------:R-:W-:Y:S02]  /*4780*/  MOV R132, R158 ;  /* 0x0000009e00847202 */ /* 0x000fe40000000f00 */
.L_x_14393:
[----:B------:R-:W-:Y:S05]  /*4790*/  BSYNC B2 ;  /* 0x0000000000027941 */ /* 0x000fea0003800000 */
.L_x_14391:
        /* <DEDUP_REMOVED lines=16> */
.L_x_14397:
[----:B------:R-:W-:Y:S05]  /*48a0*/  BSYNC B3 ;  /* 0x0000000000037941 */ /* 0x000fea0003800000 */
.L_x_14396:
        /* <DEDUP_REMOVED lines=42> */
.L_x_14395:
[----:B------:R-:W-:Y:S05]  /*4b50*/  BSYNC B2 ;  /* 0x0000000000027941 */ /* 0x000fea0003800000 */
.L_x_14394:
        /* <DEDUP_REMOVED lines=11> */
.L_x_14390:
[----:B------:R-:W-:Y:S05]  /*4c10*/  BSYNC B1 ;  /* 0x0000000000017941 */ /* 0x000fea0003800000 */
.L_x_14389:
        /* <DEDUP_REMOVED lines=18> */
.L_x_14401:
[----:B------:R-:W-:Y:S02]  /*4d40*/  IMAD.MOV.U32 R134, RZ, RZ, R158 ;  /* 0x000000ffff867224 */ /* 0x000fe400078e009e */
.L_x_14402:
[----:B------:R-:W-:Y:S05]  /*4d50*/  BSYNC B2 ;  /* 0x0000000000027941 */ /* 0x000fea0003800000 */
.L_x_14400:
        /* <DEDUP_REMOVED lines=16> */
.L_x_14406:
[----:B------:R-:W-:Y:S05]  /*4e60*/  BSYNC B3 ;  /* 0x0000000000037941 */ /* 0x000fea0003800000 */
.L_x_14405:
        /* <DEDUP_REMOVED lines=42> */
.L_x_14404:
[----:B------:R-:W-:Y:S05]  /*5110*/  BSYNC B2 ;  /* 0x0000000000027941 */ /* 0x000fea0003800000 */
.L_x_14403:
        /* <DEDUP_REMOVED lines=11> */
.L_x_14399:
[----:B------:R-:W-:Y:S05]  /*51d0*/  BSYNC B1 ;  /* 0x0000000000017941 */ /* 0x000fea0003800000 */
.L_x_14398:
        /* <DEDUP_REMOVED lines=18> */
.L_x_14410:
[----:B------:R-:W-:Y:S02]  /*5300*/  MOV R134, R158 ;  /* 0x0000009e00867202 */ /* 0x000fe40000000f00 */
.L_x_14411:
[----:B------:R-:W-:Y:S05]  /*5310*/  BSYNC B2 ;  /* 0x0000000000027941 */ /* 0x000fea0003800000 */
.L_x_14409:
        /* <DEDUP_REMOVED lines=16> */
.L_x_14415:
[----:B------:R-:W-:Y:S05]  /*5420*/  BSYNC B3 ;  /* 0x0000000000037941 */ /* 0x000fea0003800000 */
.L_x_14414:
        /* <DEDUP_REMOVED lines=42> */
.L_x_14413:
[----:B------:R-:W-:Y:S05]  /*56d0*/  BSYNC B2 ;  /* 0x0000000000027941 */ /* 0x000fea0003800000 */
.L_x_14412:
[----:B------:R-:W0:Y:S01]  /*56e0*/  I2F.U32 R4, R134 ;  /* 0x0000008600047306 */ /* 0x000e220000201000 */
[----:B------:R-:W-:Y:S01]  /*56f0*/  PRMT R6, RZ, 0x5410, R22 ;  /* 0x00005410ff067816 */ /* 0x000fe20000000016 */
        /* <DEDUP_REMOVED lines=9> */
.L_x_14408:
[----:B------:R-:W-:Y:S05]  /*5790*/  BSYNC B1 ;  /* 0x0000000000017941 */ /* 0x000fea0003800000 */
.L_x_14407:
        /* <DEDUP_REMOVED lines=18> */
.L_x_14419:
[----:B------:R-:W-:Y:S02]  /*58c0*/  IMAD.MOV.U32 R150, RZ, RZ, R158 ;  /* 0x000000ffff967224 */ /* 0x000fe400078e009e */
.L_x_14420:
[----:B------:R-:W-:Y:S05]  /*58d0*/  BSYNC B2 ;  /* 0x0000000000027941 */ /* 0x000fea0003800000 */
.L_x_14418:
        /* <DEDUP_REMOVED lines=16> */
.L_x_14424:
[----:B------:R-:W-:Y:S05]  /*59e0*/  BSYNC B3 ;  /* 0x0000000000037941 */ /* 0x000fea0003800000 */
.L_x_14423:
        /* <DEDUP_REMOVED lines=42> */
.L_x_14422:
[----:B------:R-:W-:Y:S05]  /*5c90*/  BSYNC B2 ;  /* 0x0000000000027941 */ /* 0x000fea0003800000 */
.L_x_14421:
        /* <DEDUP_REMOVED lines=11> */
.L_x_14417:
[----:B------:R-:W-:Y:S05]  /*5d50*/  BSYNC B1 ;  /* 0x0000000000017941 */ /* 0x000fea0003800000 */
.L_x_14416:
        /* <DEDUP_REMOVED lines=18> */
.L_x_14428:
[----:B------:R-:W-:Y:S02]  /*5e80*/  MOV R150, R158 ;  /* 0x0000009e00967202 */ /* 0x000fe40000000f00 */
.L_x_14429:
[----:B------:R-:W-:Y:S05]  /*5e90*/  BSYNC B2 ;  /* 0x0000000000027941 */ /* 0x000fea0003800000 */
.L_x_14427:
        /* <DEDUP_REMOVED lines=16> */
.L_x_14433:
[----:B------:R-:W-:Y:S05]  /*5fa0*/  BSYNC B3 ;  /* 0x0000000000037941 */ /* 0x000fea0003800000 */
.L_x_14432:
        /* <DEDUP_REMOVED lines=42> */
.L_x_14431:
[----:B------:R-:W-:Y:S05]  /*6250*/  BSYNC B2 ;  /* 0x0000000000027941 */ /* 0x000fea0003800000 */
.L_x_14430:
        /* <DEDUP_REMOVED lines=11> */
.L_x_14426:
[----:B------:R-:W-:Y:S05]  /*6310*/  BSYNC B1 ;  /* 0x0000000000017941 */ /* 0x000fea0003800000 */
.L_x_14425:
        /* <DEDUP_REMOVED lines=18> */
.L_x_14437:
[----:B------:R-:W-:Y:S02]  /*6440*/  IMAD.MOV.U32 R152, RZ, RZ, R158 ;  /* 0x000000ffff987224 */ /* 0x000fe400078e009e */
.L_x_14438:
[----:B------:R-:W-:Y:S05]  /*6450*/  BSYNC B2 ;  /* 0x0000000000027941 */ /* 0x000fea0003800000 */
.L_x_14436:
        /* <DEDUP_REMOVED lines=16> */
.L_x_14442:
[----:B------:R-:W-:Y:S05]  /*6560*/  BSYNC B3 ;  /* 0x0000000000037941 */ /* 0x000fea0003800000 */
.L_x_14441:
        /* <DEDUP_REMOVED lines=42> */
.L_x_14440:
[----:B------:R-:W-:Y:S05]  /*6810*/  BSYNC B2 ;  /* 0x0000000000027941 */ /* 0x000fea0003800000 */
.L_x_14439:
        /* <DEDUP_REMOVED lines=11> */
.L_x_14435:
[----:B------:R-:W-:Y:S05]  /*68d0*/  BSYNC B1 ;  /* 0x0000000000017941 */ /* 0x000fea0003800000 */
.L_x_14434:
        /* <DEDUP_REMOVED lines=29> */
.L_x_14444:
[----:B------:R-:W-:Y:S05]  /*6ab0*/  BSYNC B1 ;  /* 0x0000000000017941 */ /* 0x000fea0003800000 */
.L_x_14443:
        /* <DEDUP_REMOVED lines=22> */
.L_x_14448:
[----:B------:R-:W-:Y:S02]  /*6c20*/  IMAD.MOV.U32 R152, RZ, RZ, R158 ;  /* 0x000000ffff987224 */ /* 0x000fe400078e009e */
.L_x_14449:
[----:B------:R-:W-:Y:S05]  /*6c30*/  BSYNC B2 ;  /* 0x0000000000027941 */ /* 0x000fea0003800000 */
.L_x_14447:
        /* <DEDUP_REMOVED lines=16> */
.L_x_14453:
[----:B------:R-:W-:Y:S05]  /*6d40*/  BSYNC B3 ;  /* 0x0000000000037941 */ /* 0x000fea0003800000 */
.L_x_14452:
        /* <DEDUP_REMOVED lines=42> */
.L_x_14451:
[----:B------:R-:W-:Y:S05]  /*6ff0*/  BSYNC B2 ;  /* 0x0000000000027941 */ /* 0x000fea0003800000 */
.L_x_14450:
[----:B------:R-:W0:Y:S01]  /*7000*/  I2F.U32 R128, R152 ;  /* 0x0000009800807306 */ /* 0x000e220000201000 */
[----:B------:R-:W-:Y:S01]  /*7010*/  HFMA2.MMA R129, -RZ, RZ, 0.1171875, 0 ;  /* 0x2f800000ff817435 */ /* 0x000fe200000001ff */
[----:B-----5:R-:W-:-:S05]  /*7020*/  PRMT R130, RZ, 0x5410, R20 ;  /* 0x00005410ff827816 */ /* 0x020fca0000000014 */
[----:B------:R-:W-:-:S04]  /*7030*/  FMUL.FTZ R130, R130, c[0x0][0x1ec] ;  /* 0x00007b0082827a20 */ /* 0x000fc80000410000 */
[----:B0-----:R-:W-:Y:S02]  /*7040*/  FFMA.FTZ R128, R128, R129, 1.1641532182693481445e-10 ;  /* 0x2f00000080807423 */ /* 0x001fe40000010081 */
[----:B------:R-:W-:-:S03]  /*7050*/  FMUL.FTZ R129, R130, c[0x0][0x1e8] ;  /* 0x00007a0082817a20 */ /* 0x000fc60000410000 */
[----:B------:R-:W-:-:S04]  /*7060*/  FSETP.GTU.FTZ.AND P1, PT, R128, c[0x0][0x1e4], PT ;  /* 0x0000790080007a0b */ /* 0x000fc80003f3c000 */
[----:B------:R-:W-:Y:S02]  /*7070*/  FSEL R129, R129, RZ, !P1 ;  /* 0x000000ff81817208 */ /* 0x000fe40004800000 */
[----:B------:R-:W-:-:S03]  /*7080*/  SEL R156, RZ, 0x1, P1 ;  /* 0x00000001ff9c7807 */ /* 0x000fc60000800000 */
[----:B------:R-:W-:-:S04]  /*7090*/  FMUL.FTZ R128, R44, R129 ;  /* 0x000000812c807220 */ /* 0x000fc80000410000 */
[----:B------:R-:W-:Y:S02]  /*70a0*/  @P0 FADD.FTZ R128, R28, R128 ;  /* 0x000000801c800221 */ /* 0x000fe40000010000 */
.L_x_14446:
[----:B0-----:R-:W-:Y:S05]  /*70b0*/  BSYNC B1 ;  /* 0x0000000000017941 */ /* 0x001fea0003800000 */
.L_x_14445:
        /* <DEDUP_REMOVED lines=18> */
.L_x_14457:
[----:B------:R-:W-:Y:S02]  /*71e0*/  IMAD.MOV.U32 R154, RZ, RZ, R158 ;  /* 0x000000ffff9a7224 */ /* 0x000fe400078e009e */
.L_x_14458:
[----:B------:R-:W-:Y:S05]  /*71f0*/  BSYNC B2 ;  /* 0x0000000000027941 */ /* 0x000fea0003800000 */
.L_x_14456:
        /* <DEDUP_REMOVED lines=16> */
.L_x_14462:
[----:B------:R-:W-:Y:S05]  /*7300*/  BSYNC B3 ;  /* 0x0000000000037941 */ /* 0x000fea0003800000 */
.L_x_14461:
        /* <DEDUP_REMOVED lines=42> */
.L_x_14460:
[----:B------:R-:W-:Y:S05]  /*75b0*/  BSYNC B2 ;  /* 0x0000000000027941 */ /* 0x000fea0003800000 */
.L_x_14459:
        /* <DEDUP_REMOVED lines=11> */
.L_x_14455:
[----:B------:R-:W-:Y:S05]  /*7670*/  BSYNC B1 ;  /* 0x0000000000017941 */ /* 0x000fea0003800000 */
.L_x_14454:
        /* <DEDUP_REMOVED lines=18> */
.L_x_14466:
[----:B------:R-:W-:Y:S02]  /*77a0*/  IMAD.MOV.U32 R154, RZ, RZ, R158 ;  /* 0x000000ffff9a7224 */ /* 0x000fe400078e009e */
.L_x_14467:
[----:B------:R-:W-:Y:S05]  /*77b0*/  BSYNC B2 ;  /* 0x0000000000027941 */ /* 0x000fea0003800000 */
.L_x_14465:
        /* <DEDUP_REMOVED lines=16> */
.L_x_14471:
[----:B------:R-:W-:Y:S05]  /*78c0*/  BSYNC B3 ;  /* 0x0000000000037941 */ /* 0x000fea0003800000 */
.L_x_14470:
        /* <DEDUP_REMOVED lines=42> */
.L_x_14469:
[----:B------:R-:W-:Y:S05]  /*7b70*/  BSYNC B2 ;  /* 0x0000000000027941 */ /* 0x000fea0003800000 */
.L_x_14468:
        /* <DEDUP_REMOVED lines=11> */
.L_x_14464:
[----:B------:R-:W-:Y:S05]  /*7c30*/  BSYNC B1 ;  /* 0x0000000000017941 */ /* 0x000fea0003800000 */
.L_x_14463:
        /* <DEDUP_REMOVED lines=18> */
.L_x_14475:
[----:B------:R-:W-:Y:S02]  /*7d60*/  IMAD.MOV.U32 R161, RZ, RZ, R158 ;  /* 0x000000ffffa17224 */ /* 0x000fe400078e009e */
.L_x_14476:
[----:B------:R-:W-:Y:S05]  /*7d70*/  BSYNC B2 ;  /* 0x0000000000027941 */ /* 0x000fea0003800000 */
.L_x_14474:
        /* <DEDUP_REMOVED lines=16> */
.L_x_14480:
[----:B------:R-:W-:Y:S05]  /*7e80*/  BSYNC B3 ;  /* 0x0000000000037941 */ /* 0x000fea0003800000 */
.L_x_14479:
        /* <DEDUP_REMOVED lines=42> */
.L_x_14478:
[----:B------:R-:W-:Y:S05]  /*8130*/  BSYNC B2 ;  /* 0x0000000000027941 */ /* 0x000fea0003800000 */
.L_x_14477:
        /* <DEDUP_REMOVED lines=11> */
.L_x_14473:
[----:B------:R-:W-:Y:S05]  /*81f0*/  BSYNC B1 ;  /* 0x0000000000017941 */ /* 0x000fea0003800000 */
.L_x_14472:
        /* <DEDUP_REMOVED lines=18> */
.L_x_14484:
[----:B------:R-:W-:Y:S02]  /*8320*/  IMAD.MOV.U32 R161, RZ, RZ, R158 ;  /* 0x000000ffffa17224 */ /* 0x000fe400078e009e */
.L_x_14485:
[----:B------:R-:W-:Y:S05]  /*8330*/  BSYNC B2 ;  /* 0x0000000000027941 */ /* 0x000fea0003800000 */
.L_x_14483:
        /* <DEDUP_REMOVED lines=16> */
.L_x_14489:
[----:B------:R-:W-:Y:S05]  /*8440*/  BSYNC B3 ;  /* 0x0000000000037941 */ /* 0x000fea0003800000 */
.L_x_14488:
        /* <DEDUP_REMOVED lines=42> */
.L_x_14487:
[----:B------:R-:W-:Y:S05]  /*86f0*/  BSYNC B2 ;  /* 0x0000000000027941 */ /* 0x000fea0003800000 */
.L_x_14486:
[----:B------:R-:W0:Y:S01]  /*8700*/  I2F.U32 R132, R161 ;  /* 0x000000a100847306 */ /* 0x000e220000201000 */
[----:B------:R-:W-:Y:S01]  /*8710*/  HFMA2.MMA R133, -RZ, RZ, 0.1171875, 0 ;  /* 0x2f800000ff857435 */ /* 0x000fe200000001ff */
[----:B------:R-:W-:-:S05]  /*8720*/  PRMT R135, RZ, 0x5410, R22 ;  /* 0x00005410ff877816 */ /* 0x000fca0000000016 */
        /* <DEDUP_REMOVED lines=8> */
.L_x_14482:
[----:B------:R-:W-:Y:S05]  /*87b0*/  BSYNC B1 ;  /* 0x0000000000017941 */ /* 0x000fea0003800000 */
.L_x_14481:
        /* <DEDUP_REMOVED lines=18> */
.L_x_14493:
[----:B------:R-:W-:Y:S02]  /*88e0*/  IMAD.MOV.U32 R161, RZ, RZ, R158 ;  /* 0x000000ffffa17224 */ /* 0x000fe400078e009e */
.L_x_14494:
[----:B------:R-:W-:Y:S05]  /*88f0*/  BSYNC B2 ;  /* 0x0000000000027941 */ /* 0x000fea0003800000 */
.L_x_14492:
        /* <DEDUP_REMOVED lines=16> */
.L_x_14498:
[----:B------:R-:W-:Y:S05]  /*8a00*/  BSYNC B3 ;  /* 0x0000000000037941 */ /* 0x000fea0003800000 */
.L_x_14497:
        /* <DEDUP_REMOVED lines=43> */
.L_x_14496:
[----:B------:R-:W-:Y:S05]  /*8cc0*/  BSYNC B2 ;  /* 0x0000000000027941 */ /* 0x000fea0003800000 */
.L_x_14495:
        /* <DEDUP_REMOVED lines=11> */
.L_x_14491:
[----:B------:R-:W-:Y:S05]  /*8d80*/  BSYNC B1 ;  /* 0x0000000000017941 */ /* 0x000fea0003800000 */
.L_x_14490:
        /* <DEDUP_REMOVED lines=18> */
.L_x_14502:
[----:B------:R-:W-:Y:S02]  /*8eb0*/  MOV R161, R158 ;  /* 0x0000009e00a17202 */ /* 0x000fe40000000f00 */
.L_x_14503:
[----:B------:R-:W-:Y:S05]  /*8ec0*/  BSYNC B2 ;  /* 0x0000000000027941 */ /* 0x000fea0003800000 */
.L_x_14501:
        /* <DEDUP_REMOVED lines=16> */
.L_x_14507:
[----:B------:R-:W-:Y:S05]  /*8fd0*/  BSYNC B3 ;  /* 0x0000000000037941 */ /* 0x000fea0003800000 */
.L_x_14506:
        /* <DEDUP_REMOVED lines=43> */
.L_x_14505:
[----:B------:R-:W-:Y:S05]  /*9290*/  BSYNC B2 ;  /* 0x0000000000027941 */ /* 0x000fea0003800000 */
.L_x_14504:
        /* <DEDUP_REMOVED lines=11> */
.L_x_14500:
[----:B------:R-:W-:Y:S05]  /*9350*/  BSYNC B1 ;  /* 0x0000000000017941 */ /* 0x000fea0003800000 */
.L_x_14499:
        /* <DEDUP_REMOVED lines=18> */
.L_x_14511:
[----:B------:R-:W-:Y:S02]  /*9480*/  IMAD.MOV.U32 R161, RZ, RZ, R158 ;  /* 0x000000ffffa17224 */ /* 0x000fe400078e009e */
.L_x_14512:
[----:B------:R-:W-:Y:S05]  /*9490*/  BSYNC B2 ;  /* 0x0000000000027941 */ /* 0x000fea0003800000 */
.L_x_14510:
        /* <DEDUP_REMOVED lines=16> */
.L_x_14516:
[----:B------:R-:W-:Y:S05]  /*95a0*/  BSYNC B3 ;  /* 0x0000000000037941 */ /* 0x000fea0003800000 */
.L_x_14515:
        /* <DEDUP_REMOVED lines=44> */
.L_x_14514:
[----:B------:R-:W-:Y:S05]  /*9870*/  BSYNC B2 ;  /* 0x0000000000027941 */ /* 0x000fea0003800000 */
.L_x_14513:
        /* <DEDUP_REMOVED lines=11> */
.L_x_14509:
[----:B------:R-:W-:Y:S05]  /*9930*/  BSYNC B1 ;  /* 0x0000000000017941 */ /* 0x000fea0003800000 */
.L_x_14508:
        /* <DEDUP_REMOVED lines=9> */
[----:B------:R-:W-:Y:S01]  /*99d0*/  SHF.L.U32 R149, R138, 0x10, RZ ;  /* 0x000000108a957819 */ /* 0x000fe200000006ff */
[----:B------:R-:W-:Y:S01]  /*99e0*/  IMAD.MOV.U32 R169, RZ, RZ, 0x8 ;  /* 0x00000008ffa97424 */ /* 0x000fe200078e00ff */
[----:B------:R-:W-:Y:S02]  /*99f0*/  LOP3.LUT R148, R140, 0xffff, RZ, 0xc0, !PT ;  /* 0x0000ffff8c947812 */ /* 0x000fe400078ec0ff */
[----:B------:R-:W-:Y:S02]  /*9a00*/  LOP3.LUT R149, R149, 0xff0000, RZ, 0xc0, !PT ;  /* 0x00ff000095957812 */ /* 0x000fe400078ec0ff */
[----:B------:R-:W-:Y:S02]  /*9a10*/  PRMT R151, R145, 0x7104, RZ ;  /* 0x0000710491977816 */ /* 0x000fe400000000ff */
[----:B------:R-:W-:Y:S02]  /*9a20*/  PRMT R148, R149, 0x4210, R148 ;  /* 0x0000421095947816 */ /* 0x000fe40000000094 */
[----:B0-----:R-:W-:-:S02]  /*9a30*/  LOP3.LUT R152, R143, 0xff, RZ, 0xc0, !PT ;  /* 0x000000ff8f987812 */ /* 0x001fc400078ec0ff */
        /* <DEDUP_REMOVED lines=13> */
.L_x_14518:
[----:B------:R-:W-:Y:S05]  /*9b10*/  BSYNC B1 ;  /* 0x0000000000017941 */ /* 0x000fea0003800000 */
.L_x_14517:
        /* <DEDUP_REMOVED lines=22> */
.L_x_14522:
[----:B------:R-:W-:Y:S02]  /*9c80*/  IMAD.MOV.U32 R164, RZ, RZ, R158 ;  /* 0x000000ffffa47224 */ /* 0x000fe400078e009e */
.L_x_14523:
[----:B------:R-:W-:Y:S05]  /*9c90*/  BSYNC B2 ;  /* 0x0000000000027941 */ /* 0x000fea0003800000 */
.L_x_14521:
        /* <DEDUP_REMOVED lines=16> */
.L_x_14527:
[----:B------:R-:W-:Y:S05]  /*9da0*/  BSYNC B3 ;  /* 0x0000000000037941 */ /* 0x000fea0003800000 */
.L_x_14526:
        /* <DEDUP_REMOVED lines=43> */
.L_x_14525:
[----:B------:R-:W-:Y:S05]  /*a060*/  BSYNC B2 ;  /* 0x0000000000027941 */ /* 0x000fea0003800000 */
.L_x_14524:
        /* <DEDUP_REMOVED lines=11> */
.L_x_14520:
[----:B0-----:R-:W-:Y:S05]  /*a120*/  BSYNC B1 ;  /* 0x0000000000017941 */ /* 0x001fea0003800000 */
.L_x_14519:
        /* <DEDUP_REMOVED lines=18> */
.L_x_14531:
[----:B------:R-:W-:Y:S02]  /*a250*/  IMAD.MOV.U32 R164, RZ, RZ, R158 ;  /* 0x000000ffffa47224 */ /* 0x000fe400078e009e */
.L_x_14532:
[----:B------:R-:W-:Y:S05]  /*a260*/  BSYNC B2 ;  /* 0x0000000000027941 */ /* 0x000fea0003800000 */
.L_x_14530:
        /* <DEDUP_REMOVED lines=16> */
.L_x_14536:
[----:B------:R-:W-:Y:S05]  /*a370*/  BSYNC B3 ;  /* 0x0000000000037941 */ /* 0x000fea0003800000 */
.L_x_14535:
        /* <DEDUP_REMOVED lines=44> */
.L_x_14534:
[----:B------:R-:W-:Y:S05]  /*a640*/  BSYNC B2 ;  /* 0x0000000000027941 */ /* 0x000fea0003800000 */
.L_x_14533:
        /* <DEDUP_REMOVED lines=11> */
.L_x_14529:
[----:B------:R-:W-:Y:S05]  /*a700*/  BSYNC B1 ;  /* 0x0000000000017941 */ /* 0x000fea0003800000 */
.L_x_14528:
        /* <DEDUP_REMOVED lines=18> */
.L_x_14540:
[----:B------:R-:W-:Y:S02]  /*a830*/  IMAD.MOV.U32 R164, RZ, RZ, R158 ;  /* 0x000000ffffa47224 */ /* 0x000fe400078e009e */
.L_x_14541:
[----:B------:R-:W-:Y:S05]  /*a840*/  BSYNC B2 ;  /* 0x0000000000027941 */ /* 0x000fea0003800000 */
.L_x_14539:
        /* <DEDUP_REMOVED lines=16> */
.L_x_14545:
[----:B------:R-:W-:Y:S05]  /*a950*/  BSYNC B3 ;  /* 0x0000000000037941 */ /* 0x000fea0003800000 */
.L_x_14544:
        /* <DEDUP_REMOVED lines=44> */
.L_x_14543:
[----:B------:R-:W-:Y:S05]  /*ac20*/  BSYNC B2 ;  /* 0x0000000000027941 */ /* 0x000fea0003800000 */
.L_x_14542:
        /* <DEDUP_REMOVED lines=11> */
.L_x_14538:
[----:B------:R-:W-:Y:S05]  /*ace0*/  BSYNC B1 ;  /* 0x0000000000017941 */ /* 0x000fea0003800000 */
.L_x_14537:
        /* <DEDUP_REMOVED lines=18> */
.L_x_14549:
[----:B------:R-:W-:Y:S02]  /*ae10*/  IMAD.MOV.U32 R166, RZ, RZ, R158 ;  /* 0x000000ffffa67224 */ /* 0x000fe400078e009e */
.L_x_14550:
[----:B------:R-:W-:Y:S05]  /*ae20*/  BSYNC B2 ;  /* 0x0000000000027941 */ /* 0x000fea0003800000 */
.L_x_14548:
        /* <DEDUP_REMOVED lines=16> */
.L_x_14554:
[----:B------:R-:W-:Y:S05]  /*af30*/  BSYNC B3 ;  /* 0x0000000000037941 */ /* 0x000fea0003800000 */
.L_x_14553:
        /* <DEDUP_REMOVED lines=44> */
.L_x_14552:
[----:B------:R-:W-:Y:S05]  /*b200*/  BSYNC B2 ;  /* 0x0000000000027941 */ /* 0x000fea0003800000 */
.L_x_14551:
        /* <DEDUP_REMOVED lines=11> */
.L_x_14547:
[----:B------:R-:W-:Y:S05]  /*b2c0*/  BSYNC B1 ;  /* 0x0000000000017941 */ /* 0x000fea0003800000 */
.L_x_14546:
        /* <DEDUP_REMOVED lines=18> */
.L_x_14558:
[----:B------:R-:W-:Y:S02]  /*b3f0*/  IMAD.MOV.U32 R166, RZ, RZ, R158 ;  /* 0x000000ffffa67224 */ /* 0x000fe400078e009e */
.L_x_14559:
[----:B------:R-:W-:Y:S05]  /*b400*/  BSYNC B2 ;  /* 0x0000000000027941 */ /* 0x000fea0003800000 */
.L_x_14557:
        /* <DEDUP_REMOVED lines=16> */
.L_x_14563:
[----:B------:R-:W-:Y:S05]  /*b510*/  BSYNC B3 ;  /* 0x0000000000037941 */ /* 0x000fea0003800000 */
.L_x_14562:
        /* <DEDUP_REMOVED lines=44> */
.L_x_14561:
[----:B------:R-:W-:Y:S05]  /*b7e0*/  BSYNC B2 ;  /* 0x0000000000027941 */ /* 0x000fea0003800000 */
.L_x_14560:
        /* <DEDUP_REMOVED lines=11> */
.L_x_14556:
[----:B------:R-:W-:Y:S05]  /*b8a0*/  BSYNC B1 ;  /* 0x0000000000017941 */ /* 0x000fea0003800000 */
.L_x_14555:
        /* <DEDUP_REMOVED lines=18> */
.L_x_14567:
[----:B------:R-:W-:Y:S02]  /*b9d0*/  IMAD.MOV.U32 R168, RZ, RZ, R158 ;  /* 0x000000ffffa87224 */ /* 0x000fe400078e009e */
.L_x_14568:
[----:B------:R-:W-:Y:S05]  /*b9e0*/  BSYNC B2 ;  /* 0x0000000000027941 */ /* 0x000fea0003800000 */
.L_x_14566:
        /* <DEDUP_REMOVED lines=16> */
.L_x_14572:
[----:B------:R-:W-:Y:S05]  /*baf0*/  BSYNC B3 ;  /* 0x0000000000037941 */ /* 0x000fea0003800000 */
.L_x_14571:
        /* <DEDUP_REMOVED lines=43> */
.L_x_14570:
[----:B------:R-:W-:Y:S05]  /*bdb0*/  BSYNC B2 ;  /* 0x0000000000027941 */ /* 0x000fea0003800000 */
.L_x_14569:
        /* <DEDUP_REMOVED lines=11> */
.L_x_14565:
[----:B------:R-:W-:Y:S05]  /*be70*/  BSYNC B1 ;  /* 0x0000000000017941 */ /* 0x000fea0003800000 */
.L_x_14564:
        /* <DEDUP_REMOVED lines=18> */
.L_x_14576:
[----:B------:R-:W-:Y:S02]  /*bfa0*/  MOV R168, R158 ;  /* 0x0000009e00a87202 */ /* 0x000fe40000000f00 */
.L_x_14577:
[----:B------:R-:W-:Y:S05]  /*bfb0*/  BSYNC B2 ;  /* 0x0000000000027941 */ /* 0x000fea0003800000 */
.L_x_14575:
        /* <DEDUP_REMOVED lines=16> */
.L_x_14581:
[----:B------:R-:W-:Y:S05]  /*c0c0*/  BSYNC B3 ;  /* 0x0000000000037941 */ /* 0x000fea0003800000 */
.L_x_14580:
        /* <DEDUP_REMOVED lines=43> */
.L_x_14579:
[----:B------:R-:W-:Y:S05]  /*c380*/  BSYNC B2 ;  /* 0x0000000000027941 */ /* 0x000fea0003800000 */
.L_x_14578:
        /* <DEDUP_REMOVED lines=11> */
.L_x_14574:
[----:B------:R-:W-:Y:S05]  /*c440*/  BSYNC B1 ;  /* 0x0000000000017941 */ /* 0x000fea0003800000 */
.L_x_14573:
        /* <DEDUP_REMOVED lines=18> */
.L_x_14585:
[----:B------:R-:W-:Y:S02]  /*c570*/  IMAD.MOV.U32 R170, RZ, RZ, R158 ;  /* 0x000000ffffaa7224 */ /* 0x000fe400078e009e */
.L_x_14586:
[----:B------:R-:W-:Y:S05]  /*c580*/  BSYNC B2 ;  /* 0x0000000000027941 */ /* 0x000fea0003800000 */
.L_x_14584:
        /* <DEDUP_REMOVED lines=16> */
.L_x_14590:
[----:B------:R-:W-:Y:S05]  /*c690*/  BSYNC B3 ;  /* 0x0000000000037941 */ /* 0x000fea0003800000 */
.L_x_14589:
        /* <DEDUP_REMOVED lines=43> */
.L_x_14588:
[----:B------:R-:W-:Y:S05]  /*c950*/  BSYNC B2 ;  /* 0x0000000000027941 */ /* 0x000fea0003800000 */
.L_x_14587:
        /* <DEDUP_REMOVED lines=11> */
.L_x_14583:
[----:B------:R-:W-:Y:S05]  /*ca10*/  BSYNC B1 ;  /* 0x0000000000017941 */ /* 0x000fea0003800000 */
.L_x_14582:
[----:B------:R-:W-:Y:S01]  /*ca20*/  FADD.FTZ R166, RZ, R16 ;  /* 0x00000010ffa67221 */ /* 0x000fe20000010000 */
[----:B------:R-:W-:Y:S01]  /*ca30*/  BSSY B1, `(.L_x_14591) ;  /* 0x0000038000017945 */ /* 0x000fe20003800000 */
[----:B------:R-:W-:Y:S02]  /*ca40*/  ISETP.NE.AND P1, PT, R2, RZ, PT ;  /* 0x000000ff0200720c */ /* 0x000fe40003f25270 */
        /* <DEDUP_REMOVED lines=33> */
[----:B------:R-:W-:Y:S05]  /*cc60*/  @!P2 BRA `(.L_x_14592) ;  /* 0x000001400000a947 */ /* 0x000fea0003800000 */
[----:B------:R-:W-:Y:S02]  /*cc70*/  SHF.L.U32 R163, R138, 0x10, RZ ;  /* 0x000000108aa37819 */ /* 0x000fe400000006ff */
[----:B------:R-:W-:Y:S02]  /*cc80*/  LOP3.LUT R160, R140, 0xffff, RZ, 0xc0, !PT ;  /* 0x0000ffff8ca07812 */ /* 0x000fe400078ec0ff */
[----:B------:R-:W-:Y:S02]  /*cc90*/  LOP3.LUT R163, R163, 0xff0000, RZ, 0xc0, !PT ;  /* 0x00ff0000a3a37812 */ /* 0x000fe400078ec0ff */
[----:B------:R-:W-:Y:S02]  /*cca0*/  PRMT R165, R145, 0x7104, RZ ;  /* 0x0000710491a57816 */ /* 0x000fe400000000ff */
[----:B------:R-:W-:Y:S02]  /*ccb0*/  PRMT R160, R163, 0x4210, R160 ;  /* 0x00004210a3a07816 */ /* 0x000fe400000000a0 */
[----:B0-----:R-:W-:-:S02]  /*ccc0*/  LOP3.LUT R166, R143, 0xff, RZ, 0xc0, !PT ;  /* 0x000000ff8fa67812 */ /* 0x001fc400078ec0ff */
        /* <DEDUP_REMOVED lines=14> */
.L_x_14592:
[----:B------:R-:W-:Y:S05]  /*cdb0*/  BSYNC B1 ;  /* 0x0000000000017941 */ /* 0x000fea0003800000 */
.L_x_14591:
[----:B------:R-:W-:Y:S01]  /*cdc0*/  FADD.FTZ R170, R172, R155 ;  /* 0x0000009bacaa7221 */ /* 0x000fe20000010000 */
[----:B------:R-:W-:Y:S05]  /*cdd0*/  BRA.DIV ~URZ, `(.L_x_14593) ;  /* 0x00000f027f007947 */ /* 0x000fea000b800000 */
[----:B0-----:R0:W1:Y:S02]  /*cde0*/  SHFL.BFLY PT, R160, R170, 0x1, 0x1f ;  /* 0x0c201f00aaa07f89 */ /* 0x00106400000e0000 */
.L_x_14599:
        /* <DEDUP_REMOVED lines=84> */
.L_x_14600:
[----:B------:R-:W-:Y:S01]  /*d330*/  FMUL.FTZ R161, R160, R160 ;  /* 0x000000a0a0a17220 */ /* 0x000fe20000410000 */
[----:B------:R-:W-:Y:S01]  /*d340*/  ISETP.NE.AND P0, PT, RZ, UR8, PT ;  /* 0x00000008ff007c0c */ /* 0x000fe2000bf05270 */
[----:B------:R-:W-:Y:S01]  /*d350*/  IMAD.MOV.U32 R163, RZ, RZ, c[0x0][0x1e0] ;  /* 0x00007800ffa37624 */ /* 0x000fe200078e00ff */
[C---:B------:R-:W-:Y:S01]  /*d360*/  @!P1 LEA R168, P3, R0.reuse, c[0x0][0x1a8], 0x2 ;  /* 0x00006a0000a89a11 */ /* 0x040fe200078610ff */
[----:B01----:R-:W-:Y:S01]  /*d370*/  FADD.FTZ R170, R165, R170 ;  /* 0x000000aaa5aa7221 */ /* 0x003fe20000010000 */
[----:B------:R-:W-:Y:S01]  /*d380*/  FSEL R166, R161, RZ, P0 ;  /* 0x000000ffa1a67208 */ /* 0x000fe20000000000 */
[----:B------:R-:W-:Y:S01]  /*d390*/  BSSY B1, `(.L_x_14595) ;  /* 0x000008d000017945 */ /* 0x000fe20003800000 */
[----:B------:R-:W-:Y:S01]  /*d3a0*/  @!P1 LEA.HI.X R169, R0, c[0x0][0x1ac], R147, 0x2, P3 ;  /* 0x00006b0000a99a11 */ /* 0x000fe200018f1493 */
[----:B------:R-:W-:-:S04]  /*d3b0*/  FFMA.FTZ R161, R170, R163, c[0x0][0x228] ;  /* 0x00008a00aaa17623 */ /* 0x000fc800000100a3 */
[----:B------:R-:W-:Y:S01]  /*d3c0*/  FADD.FTZ R161, R161, R166 ;  /* 0x000000a6a1a17221 */ /* 0x000fe20000010000 */
[----:B------:R-:W-:-:S03]  /*d3d0*/  @!P1 LEA R166, P2, R0, c[0x0][0x1a0], 0x2 ;  /* 0x0000680000a69a11 */ /* 0x000fc600078410ff */
[----:B------:R-:W0:Y:S01]  /*d3e0*/  MUFU.RSQ R173, R161 ;  /* 0x000000a100ad7308 */ /* 0x000e220000001400 */
[----:B------:R-:W-:-:S05]  /*d3f0*/  @!P1 LEA.HI.X R167, R0, c[0x0][0x1a4], R147, 0x2, P2 ;  /* 0x0000690000a79a11 */ /* 0x000fca00010f1493 */
[----:B------:R1:W-:Y:S04]  /*d400*/  @!P1 STG.E [R166.64], R160 ;  /* 0x000000a0a6009986 */ /* 0x0003e8000c101906 */
[----:B0-----:R1:W-:Y:S01]  /*d410*/  @!P1 STG.E [R168.64], R173 ;  /* 0x000000ada8009986 */ /* 0x0013e2000c101906 */
[----:B------:R-:W-:-:S13]  /*d420*/  ISETP.GE.AND P1, PT, R146, 0x1, PT ;  /* 0x000000019200780c */ /* 0x000fda0003f26270 */
[----:B------:R-:W-:Y:S05]  /*d430*/  @!P1 BRA `(.L_x_14596) ;  /* 0x0000082000009947 */ /* 0x000fea0003800000 */
[----:B-1----:R-:W-:Y:S02]  /*d440*/  FSEL R160, R160, RZ, !P0 ;  /* 0x000000ffa0a07208 */ /* 0x002fe40004000000 */
[----:B------:R-:W-:-:S03]  /*d450*/  IADD3 R146, R146, -0x1, RZ ;  /* 0xffffffff92927810 */ /* 0x000fc60007ffe0ff */
[C---:B------:R-:W-:Y:S02]  /*d460*/  FADD.FTZ R16, -R160.reuse, R16 ;  /* 0x00000010a0107221 */ /* 0x040fe40000010100 */
[----:B------:R-:W-:Y:S02]  /*d470*/  FADD.FTZ R5, -R160, R5 ;  /* 0x00000005a0057221 */ /* 0x000fe40000010100 */
[----:B------:R-:W-:Y:S02]  /*d480*/  IMAD R146, R146, c[0x0][0x168], RZ ;  /* 0x00005a0092927a24 */ /* 0x000fe400078e02ff */
[C---:B------:R-:W-:Y:S02]  /*d490*/  FADD.FTZ R18, -R160.reuse, R18 ;  /* 0x00000012a0127221 */ /* 0x040fe40000010100 */
[C---:B------:R-:W-:Y:S02]  /*d4a0*/  FADD.FTZ R19, -R160.reuse, R19 ;  /* 0x00000013a0137221 */ /* 0x040fe40000010100 */
[----:B------:R-:W-:-:S02]  /*d4b0*/  FADD.FTZ R168, -R160, R7 ;  /* 0x00000007a0a87221 */ /* 0x000fc40000010100 */
[C---:B------:R-:W-:Y:S02]  /*d4c0*/  FMUL.FTZ R7, R173.reuse, R16 ;  /* 0x00000010ad077220 */ /* 0x040fe40000410000 */
[C---:B------:R-:W-:Y:S02]  /*d4d0*/  FADD.FTZ R129, -R160.reuse, R129 ;  /* 0x00000081a0817221 */ /* 0x040fe40000010100 */
[----:B------:R-:W-:Y:S01]  /*d4e0*/  FMUL.FTZ R16, R173, R5 ;  /* 0x00000005ad107220 */ /* 0x000fe20000410000 */
[----:B------:R-:W-:Y:S01]  /*d4f0*/  SHF.R.S32.HI R5, RZ, 0x1f, R146 ;  /* 0x0000001fff057819 */ /* 0x000fe20000011492 */
[C---:B------:R-:W-:Y:S02]  /*d500*/  FADD.FTZ R17, -R160.reuse, R17 ;  /* 0x00000011a0117221 */ /* 0x040fe40000010100 */
[C---:B------:R-:W-:Y:S02]  /*d510*/  FADD.FTZ R163, -R160.reuse, R8 ;  /* 0x00000008a0a37221 */ /* 0x040fe40000010100 */
[----:B------:R-:W-:-:S02]  /*d520*/  FADD.FTZ R166, -R160, R11 ;  /* 0x0000000ba0a67221 */ /* 0x000fc40000010100 */
[C---:B------:R-:W-:Y:S02]  /*d530*/  FADD.FTZ R12, -R160.reuse, R12 ;  /* 0x0000000ca00c7221 */ /* 0x040fe40000010100 */
[C---:B------:R-:W-:Y:S02]  /*d540*/  FADD.FTZ R147, -R160.reuse, R13 ;  /* 0x0000000da0937221 */ /* 0x040fe40000010100 */
[C---:B------:R-:W-:Y:S02]  /*d550*/  FADD.FTZ R14, -R160.reuse, R14 ;  /* 0x0000000ea00e7221 */ /* 0x040fe40000010100 */
[C---:B------:R-:W-:Y:S02]  /*d560*/  FMUL.FTZ R11, R173.reuse, R18 ;  /* 0x00000012ad0b7220 */ /* 0x040fe40000410000 */
[----:B------:R-:W-:Y:S02]  /*d570*/  FMUL.FTZ R8, R173, R19 ;  /* 0x00000013ad087220 */ /* 0x000fe40000410000 */
[----:B------:R-:W-:-:S02]  /*d580*/  FADD.FTZ R9, -R160, R9 ;  /* 0x00000009a0097221 */ /* 0x000fc40000010100 */
[C---:B------:R-:W-:Y:S02]  /*d590*/  FADD.FTZ R4, -R160.reuse, R4 ;  /* 0x00000004a0047221 */ /* 0x040fe40000010100 */
[C---:B------:R-:W-:Y:S02]  /*d5a0*/  FADD.FTZ R167, -R160.reuse, R6 ;  /* 0x00000006a0a77221 */ /* 0x040fe40000010100 */
[C---:B------:R-:W-:Y:S02]  /*d5b0*/  FADD.FTZ R132, -R160.reuse, R132 ;  /* 0x00000084a0847221 */ /* 0x040fe40000010100 */
[C---:B------:R-:W-:Y:S02]  /*d5c0*/  FADD.FTZ R170, -R160.reuse, R133 ;  /* 0x00000085a0aa7221 */ /* 0x040fe40000010100 */
[----:B------:R-:W-:Y:S01]  /*d5d0*/  FMUL.FTZ R18, R173, R129 ;  /* 0x00000081ad127220 */ /* 0x000fe20000410000 */
[----:B------:R-:W-:Y:S01]  /*d5e0*/  LEA.HI R129, R5, R146, RZ, 0x3 ;  /* 0x0000009205817211 */ /* 0x000fe200078f18ff */
[----:B------:R-:W-:-:S02]  /*d5f0*/  FADD.FTZ R161, -R160, R15 ;  /* 0x0000000fa0a17221 */ /* 0x000fc40000010100 */
[C---:B------:R-:W-:Y:S01]  /*d600*/  FADD.FTZ R165, -R160.reuse, R10 ;  /* 0x0000000aa0a57221 */ /* 0x040fe20000010100 */
[----:B------:R-:W-:Y:S01]  /*d610*/  LEA.HI.SX32 R129, R129, R2, 0x1d ;  /* 0x0000000281817211 */ /* 0x000fe200078feaff */
[C---:B------:R-:W-:Y:S02]  /*d620*/  FADD.FTZ R130, -R160.reuse, R130 ;  /* 0x00000082a0827221 */ /* 0x040fe40000010100 */
[C---:B------:R-:W-:Y:S02]  /*d630*/  FMUL.FTZ R6, R173.reuse, R17 ;  /* 0x00000011ad067220 */ /* 0x040fe40000410000 */
[C---:B------:R-:W-:Y:S02]  /*d640*/  FADD.FTZ R134, -R160.reuse, R134 ;  /* 0x00000086a0867221 */ /* 0x040fe40000010100 */
[----:B------:R-:W-:Y:S02]  /*d650*/  FADD.FTZ R171, -R160, R135 ;  /* 0x00000087a0ab7221 */ /* 0x000fe40000010100 */
[----:B------:R-:W-:-:S02]  /*d660*/  FMUL.FTZ R13, R173, R12 ;  /* 0x0000000cad0d7220 */ /* 0x000fc40000410000 */
[C---:B------:R-:W-:Y:S02]  /*d670*/  FMUL.FTZ R10, R173.reuse, R147 ;  /* 0x00000093ad0a7220 */ /* 0x040fe40000410000 */
[----:B------:R-:W-:Y:S02]  /*d680*/  FMUL.FTZ R15, R173, R14 ;  /* 0x0000000ead0f7220 */ /* 0x000fe40000410000 */
[----:B------:R-:W-:Y:S02]  /*d690*/  FFMA.FTZ R5, R94, R11, R126 ;  /* 0x0000000b5e057223 */ /* 0x000fe4000001007e */
[----:B------:R-:W-:Y:S02]  /*d6a0*/  FFMA.FTZ R8, R95, R8, R127 ;  /* 0x000000085f087223 */ /* 0x000fe4000001007f */
[C---:B------:R-:W-:Y:S02]  /*d6b0*/  FMUL.FTZ R14, R173.reuse, R9 ;  /* 0x00000009ad0e7220 */ /* 0x040fe40000410000 */
[----:B------:R-:W-:Y:S01]  /*d6c0*/  FMUL.FTZ R17, R173, R4 ;  /* 0x00000004ad117220 */ /* 0x000fe20000410000 */
[----:B------:R-:W-:Y:S01]  /*d6d0*/  F2FP.BF16.PACK_AB R5, R8, R5 ;  /* 0x000000050805723e */ /* 0x000fe200000010ff */
[----:B------:R-:W-:-:S02]  /*d6e0*/  FADD.FTZ R169, -R160, R131 ;  /* 0x00000083a0a97221 */ /* 0x000fc40000010100 */
[C---:B------:R-:W-:Y:S02]  /*d6f0*/  FMUL.FTZ R163, R173.reuse, R163 ;  /* 0x000000a3ada37220 */ /* 0x040fe40000410000 */
[C---:B------:R-:W-:Y:S02]  /*d700*/  FMUL.FTZ R133, R173.reuse, R132 ;  /* 0x00000084ad857220 */ /* 0x040fe40000410000 */
[C---:B------:R-:W-:Y:S02]  /*d710*/  FMUL.FTZ R170, R173.reuse, R170 ;  /* 0x000000aaadaa7220 */ /* 0x040fe40000410000 */
[----:B------:R-:W-:Y:S02]  /*d720*/  FMUL.FTZ R131, R173, R130 ;  /* 0x00000082ad837220 */ /* 0x000fe40000410000 */
[----:B------:R-:W-:Y:S02]  /*d730*/  FFMA.FTZ R9, R93, R6, R125 ;  /* 0x000000065d097223 */ /* 0x000fe4000001007d */
[----:B------:R-:W-:-:S02]  /*d740*/  FADD.FTZ R148, -R160, R148 ;  /* 0x00000094a0947221 */ /* 0x000fc40000010100 */
[----:B------:R-:W-:Y:S02]  /*d750*/  FADD.FTZ R151, -R160, R151 ;  /* 0x00000097a0977221 */ /* 0x000fe40000010100 */
[C---:B------:R-:W-:Y:S02]  /*d760*/  FMUL.FTZ R135, R173.reuse, R134 ;  /* 0x00000086ad877220 */ /* 0x040fe40000410000 */
[----:B------:R-:W-:Y:S02]  /*d770*/  FMUL.FTZ R130, R173, R171 ;  /* 0x000000abad827220 */ /* 0x000fe40000410000 */
[----:B------:R-:W-:Y:S02]  /*d780*/  FFMA.FTZ R6, R88, R13, R120 ;  /* 0x0000000d58067223 */ /* 0x000fe40000010078 */
[----:B------:R-:W-:Y:S02]  /*d790*/  FFMA.FTZ R11, R89, R10, R121 ;  /* 0x0000000a590b7223 */ /* 0x000fe40000010079 */
[----:B------:R-:W-:-:S02]  /*d7a0*/  FADD.FTZ R152, -R160, R152 ;  /* 0x00000098a0987221 */ /* 0x000fc40000010100 */
[----:B------:R-:W-:Y:S01]  /*d7b0*/  FADD.FTZ R153, -R160, R153 ;  /* 0x00000099a0997221 */ /* 0x000fe20000010100 */
[----:B------:R-:W-:Y:S01]  /*d7c0*/  F2FP.BF16.PACK_AB R6, R11, R6 ;  /* 0x000000060b06723e */ /* 0x000fe200000010ff */
[----:B------:R-:W-:Y:S02]  /*d7d0*/  FMUL.FTZ R12, R173, R161 ;  /* 0x000000a1ad0c7220 */ /* 0x000fe40000410000 */
[----:B------:R-:W-:Y:S02]  /*d7e0*/  FFMA.FTZ R4, R92, R7, R124 ;  /* 0x000000075c047223 */ /* 0x000fe4000001007c */
[----:B------:R-:W-:Y:S02]  /*d7f0*/  FFMA.FTZ R13, R85, R14, R117 ;  /* 0x0000000e550d7223 */ /* 0x000fe40000010075 */
[----:B------:R-:W-:Y:S01]  /*d800*/  FFMA.FTZ R10, R80, R17, R112 ;  /* 0x00000011500a7223 */ /* 0x000fe20000010070 */
[----:B------:R-:W-:Y:S01]  /*d810*/  F2FP.BF16.PACK_AB R4, R9, R4 ;  /* 0x000000040904723e */ /* 0x000fe200000010ff */
[----:B------:R-:W-:-:S02]  /*d820*/  FFMA.FTZ R7, R90, R15, R122 ;  /* 0x0000000f5a077223 */ /* 0x000fc4000001007a */
[----:B------:R-:W-:Y:S02]  /*d830*/  FFMA.FTZ R8, R84, R163, R116 ;  /* 0x000000a354087223 */ /* 0x000fe40000010074 */
[----:B------:R-:W-:Y:S02]  /*d840*/  FFMA.FTZ R14, R72, R133, R104 ;  /* 0x00000085480e7223 */ /* 0x000fe40000010068 */
[----:B------:R-:W-:Y:S01]  /*d850*/  FFMA.FTZ R17, R73, R170, R105 ;  /* 0x000000aa49117223 */ /* 0x000fe20000010069 */
[----:B------:R-:W-:Y:S01]  /*d860*/  F2FP.BF16.PACK_AB R8, R13, R8 ;  /* 0x000000080d08723e */ /* 0x000fe200000010ff */
[C---:B------:R-:W-:Y:S02]  /*d870*/  FADD.FTZ R128, -R160.reuse, R128 ;  /* 0x00000080a0807221 */ /* 0x040fe40000010100 */
[----:B------:R-:W-:Y:S01]  /*d880*/  FADD.FTZ R149, -R160, R149 ;  /* 0x00000095a0957221 */ /* 0x000fe20000010100 */
[----:B------:R-:W-:Y:S01]  /*d890*/  F2FP.BF16.PACK_AB R14, R17, R14 ;  /* 0x0000000e110e723e */ /* 0x000fe200000010ff */
[----:B------:R-:W-:-:S02]  /*d8a0*/  FFMA.FTZ R15, R81, R16, R113 ;  /* 0x00000010510f7223 */ /* 0x000fc40000010071 */
[----:B------:R-:W-:Y:S02]  /*d8b0*/  FADD.FTZ R150, -R160, R150 ;  /* 0x00000096a0967221 */ /* 0x000fe40000010100 */
[----:B------:R-:W-:Y:S01]  /*d8c0*/  FMUL.FTZ R147, R173, R148 ;  /* 0x00000094ad937220 */ /* 0x000fe20000410000 */
[----:B------:R-:W-:Y:S01]  /*d8d0*/  F2FP.BF16.PACK_AB R10, R15, R10 ;  /* 0x0000000a0f0a723e */ /* 0x000fe200000010ff */
[----:B------:R-:W-:Y:S02]  /*d8e0*/  FMUL.FTZ R134, R173, R151 ;  /* 0x00000097ad867220 */ /* 0x000fe40000410000 */
[----:B------:R-:W-:Y:S02]  /*d8f0*/  FFMA.FTZ R135, R74, R135, R106 ;  /* 0x000000874a877223 */ /* 0x000fe4000001006a */
[----:B------:R-:W-:Y:S02]  /*d900*/  FFMA.FTZ R130, R75, R130, R107 ;  /* 0x000000824b827223 */ /* 0x000fe4000001006b */
[----:B------:R-:W-:-:S02]  /*d910*/  FMUL.FTZ R151, R173, R152 ;  /* 0x00000098ad977220 */ /* 0x000fc40000410000 */
[----:B------:R-:W-:Y:S01]  /*d920*/  FMUL.FTZ R148, R173, R153 ;  /* 0x00000099ad947220 */ /* 0x000fe20000410000 */
[----:B------:R-:W-:Y:S01]  /*d930*/  F2FP.BF16.PACK_AB R15, R130, R135 ;  /* 0x00000087820f723e */ /* 0x000fe200000010ff */
[----:B------:R-:W-:Y:S01]  /*d940*/  FFMA.FTZ R12, R91, R12, R123 ;  /* 0x0000000c5b0c7223 */ /* 0x000fe2000001007b */
[----:B------:R-:W-:Y:S01]  /*d950*/  HFMA2.MMA R135, -RZ, RZ, 0, 9.5367431640625e-07 ;  /* 0x00000010ff877435 */ /* 0x000fe200000001ff */
[----:B------:R-:W-:Y:S01]  /*d960*/  FMUL.FTZ R19, R173, R128 ;  /* 0x00000080ad137220 */ /* 0x000fe20000410000 */
[----:B------:R-:W-:Y:S01]  /*d970*/  IADD3 R130, R129, 0x20, RZ ;  /* 0x0000002081827810 */ /* 0x000fe20007ffe0ff */
[C---:B------:R-:W-:Y:S01]  /*d980*/  FMUL.FTZ R132, R173.reuse, R149 ;  /* 0x00000095ad847220 */ /* 0x040fe20000410000 */
[----:B------:R-:W-:Y:S01]  /*d990*/  F2FP.BF16.PACK_AB R7, R12, R7 ;  /* 0x000000070c07723e */ /* 0x000fe200000010ff */
[----:B------:R-:W-:Y:S02]  /*d9a0*/  FMUL.FTZ R149, R173, R150 ;  /* 0x00000096ad957220 */ /* 0x000fe40000410000 */
[----:B------:R-:W-:-:S02]  /*d9b0*/  FFMA.FTZ R17, R77, R18, R109 ;  /* 0x000000124d117223 */ /* 0x000fc4000001006d */
[----:B------:R-:W-:Y:S02]  /*d9c0*/  FFMA.FTZ R13, R78, R131, R110 ;  /* 0x000000834e0d7223 */ /* 0x000fe4000001006e */
[----:B------:R-:W-:Y:S02]  /*d9d0*/  FFMA.FTZ R18, R64, R151, R96 ;  /* 0x0000009740127223 */ /* 0x000fe40000010060 */
[----:B------:R-:W-:Y:S02]  /*d9e0*/  FFMA.FTZ R131, R65, R148, R97 ;  /* 0x0000009441837223 */ /* 0x000fe40000010061 */
[C---:B------:R-:W-:Y:S02]  /*d9f0*/  FADD.FTZ R154, -R160.reuse, R154 ;  /* 0x0000009aa09a7221 */ /* 0x040fe40000010100 */
[----:B------:R-:W-:Y:S01]  /*da00*/  FADD.FTZ R155, -R160, R155 ;  /* 0x0000009ba09b7221 */ /* 0x000fe20000010100 */
[----:B------:R-:W-:Y:S01]  /*da10*/  F2FP.BF16.PACK_AB R18, R131, R18 ;  /* 0x000000128312723e */ /* 0x000fe200000010ff */
[----:B------:R-:W-:-:S02]  /*da20*/  FMUL.FTZ R128, R173, R169 ;  /* 0x000000a9ad807220 */ /* 0x000fc40000410000 */
[----:B------:R-:W-:Y:S02]  /*da30*/  FFMA.FTZ R12, R76, R19, R108 ;  /* 0x000000134c0c7223 */ /* 0x000fe4000001006c */
[C---:B------:R-:W-:Y:S02]  /*da40*/  FMUL.FTZ R165, R173.reuse, R165 ;  /* 0x000000a5ada57220 */ /* 0x040fe40000410000 */
[----:B------:R-:W-:Y:S01]  /*da50*/  FMUL.FTZ R166, R173, R166 ;  /* 0x000000a6ada67220 */ /* 0x000fe20000410000 */
[----:B------:R-:W-:Y:S01]  /*da60*/  F2FP.BF16.PACK_AB R12, R17, R12 ;  /* 0x0000000c110c723e */ /* 0x000fe200000010ff */
[C---:B------:R-:W-:Y:S02]  /*da70*/  FMUL.FTZ R167, R173.reuse, R167 ;  /* 0x000000a7ada77220 */ /* 0x040fe40000410000 */
[----:B------:R-:W-:Y:S02]  /*da80*/  FMUL.FTZ R168, R173, R168 ;  /* 0x000000a8ada87220 */ /* 0x000fe40000410000 */
[----:B------:R-:W-:-:S02]  /*da90*/  FFMA.FTZ R149, R70, R149, R102 ;  /* 0x0000009546957223 */ /* 0x000fc40000010066 */
[----:B------:R-:W-:Y:S02]  /*daa0*/  FFMA.FTZ R134, R71, R134, R103 ;  /* 0x0000008647867223 */ /* 0x000fe40000010067 */
[C---:B------:R-:W-:Y:S02]  /*dab0*/  FMUL.FTZ R153, R173.reuse, R154 ;  /* 0x0000009aad997220 */ /* 0x040fe40000410000 */
[----:B------:R-:W-:Y:S01]  /*dac0*/  FMUL.FTZ R150, R173, R155 ;  /* 0x0000009bad967220 */ /* 0x000fe20000410000 */
[----:B------:R-:W-:Y:S01]  /*dad0*/  F2FP.BF16.PACK_AB R17, R134, R149 ;  /* 0x000000958611723e */ /* 0x000fe200000010ff */
[----:B------:R-:W-:Y:S01]  /*dae0*/  FFMA.FTZ R128, R79, R128, R111 ;  /* 0x000000804f807223 */ /* 0x000fe2000001006f */
[----:B------:R-:W-:Y:S01]  /*daf0*/  IADD3 R134, R129, 0x60, RZ ;  /* 0x0000006081867810 */ /* 0x000fe20007ffe0ff */
[----:B------:R-:W-:Y:S02]  /*db00*/  FFMA.FTZ R16, R68, R147, R100 ;  /* 0x0000009344107223 */ /* 0x000fe40000010064 */
        /* <DEDUP_REMOVED lines=21> */
.L_x_14596:
[----:B-1----:R-:W-:Y:S05]  /*dc60*/  BSYNC B1 ;  /* 0x0000000000017941 */ /* 0x002fea0003800000 */
.L_x_14595:
[----:B0-----:R-:W-:-:S04]  /*dc70*/  IMAD.MOV.U32 R5, RZ, RZ, c[0x0][0x160] ;  /* 0x00005800ff057624 */ /* 0x001fc800078e00ff */
[----:B------:R-:W-:-:S05]  /*dc80*/  IMAD R0, R5, 0x4, R0 ;  /* 0x0000000405007824 */ /* 0x000fca00078e0200 */
[----:B------:R-:W-:-:S13]  /*dc90*/  ISETP.GE.AND P0, PT, R0, c[0x0][0x164], PT ;  /* 0x0000590000007a0c */ /* 0x000fda0003f06270 */
[----:B------:R-:W-:Y:S01]  /*dca0*/  @P0 CALL.REL.NOINC `(.L_x_14597) ;  /* 0x0000001000000944 */ /* 0x000fe20003c00000 */
[----:B------:R-:W-:Y:S05]  /*dcb0*/  BRA `(.L_x_14598) ;  /* 0xffff2c4000007947 */ /* 0x000fea000383ffff */
.L_x_14597:
[----:B------:R-:W-:Y:S05]  /*dcc0*/  BSYNC B0 ;  /* 0x0000000000007941 */ /* 0x000fea0003800000 */
.L_x_14296:
[----:B------:R-:W-:Y:S05]  /*dcd0*/  EXIT ;  /* 0x000000000000794d */ /* 0x000fea0003800000 */
.L_x_14593:
[----:B------:R-:W-:Y:S01]  /*dce0*/  MOV R165, 0x1 ;  /* 0x0000000100a57802 */ /* 0x000fe20000000f00 */
[----:B0-----:R-:W-:Y:S01]  /*dcf0*/  IMAD.MOV.U32 R161, RZ, RZ, 0x1f ;  /* 0x0000001fffa17424 */ /* 0x001fe200078e00ff */
[----:B------:R-:W-:Y:S01]  /*dd00*/  MOV R166, 0xdd30 ;  /* 0x0000dd3000a67802 */ /* 0x000fe20000000f00 */
[----:B------:R-:W-:Y:S02]  /*dd10*/  IMAD.MOV.U32 R168, RZ, RZ, -0x1 ;  /* 0xffffffffffa87424 */ /* 0x000fe400078e00ff */
[----:B------:R-:W-:Y:S05]  /*dd20*/  CALL.REL.NOINC `($__internal_79_$__cuda_sm70_shflsync_bfly_p) ;  /* 0x0000079000007944 */ /* 0x000fea0003c00000 */
[----:B-1----:R-:W-:Y:S01]  /*dd30*/  MOV R160, R165 ;  /* 0x000000a500a07202 */ /* 0x002fe20000000f00 */
[----:B0-----:R-:W-:Y:S05]  /*dd40*/  BRA `(.L_x_14599) ;  /* 0xfffff0a000007947 */ /* 0x001fea000383ffff */
.L_x_14594:
[----:B------:R-:W-:Y:S01]  /*dd50*/  IMAD.MOV.U32 R165, RZ, RZ, 0x2 ;  /* 0x00000002ffa57424 */ /* 0x000fe200078e00ff */
[----:B------:R-:W-:Y:S01]  /*dd60*/  MOV R168, 0xffffffff ;  /* 0xffffffff00a87802 */ /* 0x000fe20000000f00 */
[----:B------:R-:W-:Y:S01]  /*dd70*/  IMAD.MOV.U32 R161, RZ, RZ, 0x1f ;  /* 0x0000001fffa17424 */ /* 0x000fe200078e00ff */
[----:B------:R-:W-:Y:S02]  /*dd80*/  MOV R166, 0xdda0 ;  /* 0x0000dda000a67802 */ /* 0x000fe40000000f00 */
[----:B------:R-:W-:Y:S05]  /*dd90*/  CALL.REL.NOINC `($__internal_79_$__cuda_sm70_shflsync_bfly_p) ;  /* 0x0000072000007944 */ /* 0x000fea0003c00000 */
[----:B01----:R-:W-:Y:S01]  /*dda0*/  FADD.FTZ R170, R170, R165 ;  /* 0x000000a5aaaa7221 */ /* 0x003fe20000010000 */
[----:B------:R-:W-:Y:S01]  /*ddb0*/  MOV R168, 0xffffffff ;  /* 0xffffffff00a87802 */ /* 0x000fe20000000f00 */
[----:B------:R-:W-:Y:S01]  /*ddc0*/  IMAD.MOV.U32 R165, RZ, RZ, 0x4 ;  /* 0x00000004ffa57424 */ /* 0x000fe200078e00ff */
[----:B------:R-:W-:Y:S01]  /*ddd0*/  MOV R166, 0xde00 ;  /* 0x0000de0000a67802 */ /* 0x000fe20000000f00 */
[----:B------:R-:W-:-:S02]  /*dde0*/  IMAD.MOV.U32 R161, RZ, RZ, 0x1f ;  /* 0x0000001fffa17424 */ /* 0x000fc400078e00ff */
        /* <DEDUP_REMOVED lines=13> */
[----:B-1----:R-:W-:Y:S02]  /*dec0*/  FADD.FTZ R160, R170, R165 ;  /* 0x000000a5aaa07221 */ /* 0x002fe40000010000 */
[----:B------:R-:W-:-:S02]  /*ded0*/  IMAD.MOV.U32 R165, RZ, RZ, 0x1 ;  /* 0x00000001ffa57424 */ /* 0x000fc400078e00ff */
[----:B------:R-:W-:-:S04]  /*dee0*/  FMUL.FTZ R160, R160, c[0x0][0x1e0] ;  /* 0x00007800a0a07a20 */ /* 0x000fc80000410000 */
[C---:B0-----:R-:W-:Y:S02]  /*def0*/  FADD.FTZ R161, -R160.reuse, R16 ;  /* 0x00000010a0a17221 */ /* 0x041fe40000010100 */
        /* <DEDUP_REMOVED lines=64> */
[----:B------:R-:W-:Y:S01]  /*e300*/  MOV R166, 0xe330 ;  /* 0x0000e33000a67802 */ /* 0x000fe20000000f00 */
[----:B------:R-:W-:Y:S02]  /*e310*/  IMAD.MOV.U32 R161, RZ, RZ, 0x1f ;  /* 0x0000001fffa17424 */ /* 0x000fe400078e00ff */
[----:B------:R-:W-:Y:S05]  /*e320*/  CALL.REL.NOINC `($__internal_79_$__cuda_sm70_shflsync_bfly_p) ;  /* 0x0000019000007944 */ /* 0x000fea0003c00000 */
[----:B01----:R-:W-:Y:S01]  /*e330*/  FADD.FTZ R170, R170, R165 ;  /* 0x000000a5aaaa7221 */ /* 0x003fe20000010000 */
[----:B------:R-:W-:Y:S01]  /*e340*/  MOV R168, 0xffffffff ;  /* 0xffffffff00a87802 */ /* 0x000fe20000000f00 */
[----:B------:R-:W-:Y:S01]  /*e350*/  IMAD.MOV.U32 R165, RZ, RZ, 0x2 ;  /* 0x00000002ffa57424 */ /* 0x000fe200078e00ff */
[----:B------:R-:W-:Y:S01]  /*e360*/  MOV R166, 0xe390 ;  /* 0x0000e39000a67802 */ /* 0x000fe20000000f00 */
[----:B------:R-:W-:Y:S02]  /*e370*/  IMAD.MOV.U32 R161, RZ, RZ, 0x1f ;  /* 0x0000001fffa17424 */ /* 0x000fe400078e00ff */
        /* <DEDUP_REMOVED lines=19> */
[----:B01----:R-:W-:Y:S05]  /*e4b0*/  BRA `(.L_x_14600) ;  /* 0xffffee7000007947 */ /* 0x003fea000383ffff */
        .weak           $__internal_79_$__cuda_sm70_shflsync_bfly_p
        .type           $__internal_79_$__cuda_sm70_shflsync_bfly_p,@function
        .size           $__internal_79_$__cuda_sm70_shflsync_bfly_p,(.L_x_29219 - $__internal_79_$__cuda_sm70_shflsync_bfly_p)
$__internal_79_$__cuda_sm70_shflsync_bfly_p:
[----:B------:R-:W-:Y:S01]  /*e4c0*/  IMAD.MOV.U32 R167, RZ, RZ, 0x0 ;  /* 0x00000000ffa77424 */ /* 0x000fe200078e00ff */
[----:B------:R-:W-:Y:S04]  /*e4d0*/  WARPSYNC R168 ;  /* 0x000000a800007348 */ /* 0x000fe80003800000 */
[----:B------:R0:W1:Y:S01]  /*e4e0*/  SHFL.BFLY PT, R165, R170, R165, R161 ;  /* 0x0c0000a5aaa57389 */ /* 0x00006200000e00a1 */
[----:B------:R-:W-:Y:S05]  /*e4f0*/  RET.REL.NODEC R166 `(_ZN10layer_norm13ln_fwd_kernelINS_13Kernel_traitsIf13__nv_bfloat16fS2_fjLj1024ELj1ELj4ELj1ELj16ENS_18Kernel_traits_baseILj1024EfS2_fS2_fjLj128EEEEELb1ELb1ELb1ELb1EEEvNS_9FwdParamsE) ;  /* 0xffff1b00a6007950 */ /* 0x000fea0003c3ffff */
.L_x_14601:
        /* <DEDUP_REMOVED lines=16> */
.L_x_29219:


//--------------------- .text._ZN10layer_norm13ln_fwd_kernelINS_13Kernel_traitsIf6__halfS2_S2_fjLj1024ELj1ELj4ELj1ELj16ENS_18Kernel_traits_baseILj1024EfS2_S2_S2_fjLj128EEEEELb0ELb0ELb0ELb0EEEvNS_9FwdParamsE --------------------------
	.section	.text._ZN10layer_norm13ln_fwd_kernelINS_13Kernel_traitsIf6__halfS2_S2_fjLj1024ELj1ELj4ELj1ELj16ENS_18Kernel_traits_baseILj1024EfS2_S2_S2_fjLj128EEEEELb0ELb0ELb0ELb0EEEvNS_9FwdParamsE,"ax",@progbits
	.sectioninfo	@"SHI_REGISTERS=126"
	.align	128
        .global         _ZN10layer_norm13ln_fwd_kernelINS_13Kernel_traitsIf6__halfS2_S2_fjLj1024ELj1ELj4ELj1ELj16ENS_18Kernel_traits_baseILj1024EfS2_S2_S2_fjLj128EEEEELb0ELb0ELb0ELb0EEEvNS_9FwdParamsE
        .type           _ZN10layer_norm13ln_fwd_kernelINS_13Kernel_traitsIf6__halfS2_S2_fjLj1024ELj1ELj4ELj1ELj16ENS_18Kernel_traits_baseILj1024EfS2_S2_S2_fjLj128EEEEELb0ELb0ELb0ELb0EEEvNS_9FwdParamsE,@function
        .size           _ZN10layer_norm13ln_fwd_kernelINS_13Kernel_traitsIf6__halfS2_S2_fjLj1024ELj1ELj4ELj1ELj16ENS_18Kernel_traits_baseILj1024EfS2_S2_S2_fjLj128EEEEELb0ELb0ELb0ELb0EEEvNS_9FwdParamsE,(.L_x_29220 - _ZN10layer_norm13ln_fwd_kernelINS_13Kernel_traitsIf6__halfS2_S2_fjLj1024ELj1ELj4ELj1ELj16ENS_18Kernel_traits_baseILj1024EfS2_S2_S2_fjLj128EEEEELb0ELb0ELb0ELb0EEEvNS_9FwdParamsE)
        .other          _ZN10layer_norm13ln_fwd_kernelINS_13Kernel_traitsIf6__halfS2_S2_fjLj1024ELj1ELj4ELj1ELj16ENS_18Kernel_traits_baseILj1024EfS2_S2_S2_fjLj128EEEEELb0ELb0ELb0ELb0EEEvNS_9FwdParamsE,@"STO_CUDA_ENTRY STV_DEFAULT"
_ZN10layer_norm13ln_fwd_kernelINS_13Kernel_traitsIf6__halfS2_S2_fjLj1024ELj1ELj4ELj1ELj16ENS_18Kernel_traits_baseILj1024EfS2_S2_S2_fjLj128EEEEELb0ELb0ELb0ELb0EEEvNS_9FwdParamsE:
.text._ZN10layer_norm13ln_fwd_kernelINS_13Kernel_traitsIf6__halfS2_S2_fjLj1024ELj1ELj4ELj1ELj16ENS_18Kernel_traits_baseILj1024EfS2_S2_S2_fjLj128EEEEELb0ELb0ELb0ELb0EEEvNS_9FwdParamsE:
        /* <DEDUP_REMOVED lines=37> */
.L_x_14603:
[----:B------:R-:W-:Y:S05]  /*0250*/  BSYNC B0 ;  /* 0x0000000000007941 */ /* 0x000fea0003800000 */
.L_x_14602:
        /* <DEDUP_REMOVED lines=17> */
.L_x_14605:
[----:B------:R-:W-:Y:S05]  /*0370*/  BSYNC B0 ;  /* 0x0000000000007941 */ /* 0x000fea0003800000 */
.L_x_14604:
        /* <DEDUP_REMOVED lines=17> */
.L_x_14607:
[----:B------:R-:W-:Y:S05]  /*0490*/  BSYNC B0 ;  /* 0x0000000000007941 */ /* 0x000fea0003800000 */
.L_x_14606:
        /* <DEDUP_REMOVED lines=16> */
.L_x_14609:
[----:B------:R-:W-:Y:S05]  /*05a0*/  BSYNC B0 ;  /* 0x0000000000007941 */ /* 0x000fea0003800000 */
.L_x_14608:
[----:B------:R-:W-:Y:S02]  /*05b0*/  LOP3.LUT P2, RZ, R8, c[0x0][0x1c0], RZ, 0xfc, !PT ;  /* 0x0000700008ff7a12 */ /* 0x000fe4000784fcff */
[----:B------:R-:W-:-:S04]  /*05c0*/  MOV R0, c[0x0][0x184] ;  /* 0x0000610000007a02 */ /* 0x000fc80000000f00 */
[----:B------:R-:W-:Y:S01]  /*05d0*/  LOP3.LUT P2, RZ, R0, c[0x0][0x1c4], RZ, 0xfc, P2 ;  /* 0x0000710000ff7a12 */ /* 0x000fe2000104fcff */
[----:B------:R-:W-:-:S12]  /*05e0*/  @P3 EXIT ;  /* 0x000000000000394d */ /* 0x000fd80003800000 */
[----:B------:R-:W-:Y:S02]  /*05f0*/  ULDC.U8 UR6, c[0x0][0x1f0] ;  /* 0x00007c0000067ab9 */ /* 0x000fe40000000000 */
.L_x_14725:
        /* <DEDUP_REMOVED lines=31> */
.L_x_14612:
[----:B0----5:R-:W-:-:S05]  /*07f0*/  HADD2.F32 R91, -RZ, R76.H0_H0 ;  /* 0x2000004cff5b7230 */ /* 0x021fca0000004100 */
[----:B------:R-:W-:-:S05]  /*0800*/  FADD.FTZ R4, R91, R4 ;  /* 0x000000045b047221 */ /* 0x000fca0000010000 */
.L_x_14613:
[----:B------:R-:W-:-:S04]  /*0810*/  F2FP.PACK_AB R90, RZ, R4 ;  /* 0x00000004ff5a723e */ /* 0x000fc800000000ff */
[----:B------:R-:W-:Y:S02]  /*0820*/  PRMT R80, R90, 0x7610, R80 ;  /* 0x000076105a507816 */ /* 0x000fe40000000050 */
.L_x_14614:
[----:B------:R-:W-:-:S05]  /*0830*/  HADD2.F32 R84, -RZ, R84.H1_H1 ;  /* 0x30000054ff547230 */ /* 0x000fca0000004100 */
[----:B------:R-:W-:Y:S01]  /*0840*/  FMUL.FTZ R91, R84, R113 ;  /* 0x00000071545b7220 */ /* 0x000fe20000410000 */
[----:B------:R-:W-:Y:S05]  /*0850*/  @P3 BRA `(.L_x_14615) ;  /* 0x0000002000003947 */ /* 0x000fea0003800000 */
[----:B------:R-:W-:Y:S05]  /*0860*/  @P2 BRA `(.L_x_14616) ;  /* 0x0000003000002947 */ /* 0x000fea0003800000 */
[----:B------:R-:W-:Y:S05]  /*0870*/  BRA `(.L_x_14617) ;  /* 0x0000004000007947 */ /* 0x000fea0003800000 */
.L_x_14615:
[----:B-----5:R-:W-:-:S05]  /*0880*/  HADD2.F32 R84, -RZ, R76.H1_H1 ;  /* 0x3000004cff547230 */ /* 0x020fca0000004100 */
[----:B------:R-:W-:-:S05]  /*0890*/  FADD.FTZ R91, R84, R91 ;  /* 0x0000005b545b7221 */ /* 0x000fca0000010000 */
.L_x_14616:
[----:B------:R-:W-:-:S04]  /*08a0*/  F2FP.PACK_AB R84, RZ, R91 ;  /* 0x0000005bff54723e */ /* 0x000fc800000000ff */
[----:B------:R-:W-:Y:S02]  /*08b0*/  PRMT R80, R80, 0x5410, R84 ;  /* 0x0000541050507816 */ /* 0x000fe40000000054 */
.L_x_14617:
[----:B------:R-:W-:-:S05]  /*08c0*/  HADD2.F32 R90, -RZ, R85.H0_H0 ;  /* 0x20000055ff5a7230 */ /* 0x000fca0000004100 */
[----:B------:R-:W-:Y:S01]  /*08d0*/  FMUL.FTZ R90, R90, R113 ;  /* 0x000000715a5a7220 */ /* 0x000fe20000410000 */
[----:B------:R-:W-:Y:S05]  /*08e0*/  @P3 BRA `(.L_x_14618) ;  /* 0x0000002000003947 */ /* 0x000fea0003800000 */
[----:B------:R-:W-:Y:S05]  /*08f0*/  @P2 BRA `(.L_x_14619) ;  /* 0x0000003000002947 */ /* 0x000fea0003800000 */
[----:B------:R-:W-:Y:S05]  /*0900*/  BRA `(.L_x_14620) ;  /* 0x0000004000007947 */ /* 0x000fea0003800000 */
.L_x_14618:
[----:B-----5:R-:W-:-:S05]  /*0910*/  HADD2.F32 R93, -RZ, R77.H0_H0 ;  /* 0x2000004dff5d7230 */ /* 0x020fca0000004100 */
[----:B------:R-:W-:-:S05]  /*0920*/  FADD.FTZ R90, R93, R90 ;  /* 0x0000005a5d5a7221 */ /* 0x000fca0000010000 */
.L_x_14619:
[----:B------:R-:W-:-:S04]  /*0930*/  F2FP.PACK_AB R84, RZ, R90 ;  /* 0x0000005aff54723e */ /* 0x000fc800000000ff */
[----:B------:R-:W-:Y:S02]  /*0940*/  PRMT R81, R84, 0x7610, R81 ;  /* 0x0000761054517816 */ /* 0x000fe40000000051 */
.L_x_14620:
[----:B------:R-:W-:-:S05]  /*0950*/  HADD2.F32 R84, -RZ, R85.H1_H1 ;  /* 0x30000055ff547230 */ /* 0x000fca0000004100 */
[----:B------:R-:W-:Y:S01]  /*0960*/  FMUL.FTZ R93, R84, R113 ;  /* 0x00000071545d7220 */ /* 0x000fe20000410000 */
[----:B------:R-:W-:Y:S05]  /*0970*/  @P3 BRA `(.L_x_14621) ;  /* 0x0000002000003947 */ /* 0x000fea0003800000 */
[----:B------:R-:W-:Y:S05]  /*0980*/  @P2 BRA `(.L_x_14622) ;  /* 0x0000003000002947 */ /* 0x000fea0003800000 */
[----:B------:R-:W-:Y:S05]  /*0990*/  BRA `(.L_x_14623) ;  /* 0x0000004000007947 */ /* 0x000fea0003800000 */
.L_x_14621:
[----:B-----5:R-:W-:-:S05]  /*09a0*/  HADD2.F32 R84, -RZ, R77.H1_H1 ;  /* 0x3000004dff547230 */ /* 0x020fca0000004100 */
[----:B------:R-:W-:-:S05]  /*09b0*/  FADD.FTZ R93, R84, R93 ;  /* 0x0000005d545d7221 */ /* 0x000fca0000010000 */
.L_x_14622:
[----:B------:R-:W-:-:S04]  /*09c0*/  F2FP.PACK_AB R84, RZ, R93 ;  /* 0x0000005dff54723e */ /* 0x000fc800000000ff */
[----:B------:R-:W-:Y:S02]  /*09d0*/  PRMT R81, R81, 0x5410, R84 ;  /* 0x0000541051517816 */ /* 0x000fe40000000054 */
.L_x_14623:
[----:B------:R-:W-:-:S05]  /*09e0*/  HADD2.F32 R92, -RZ, R86.H0_H0 ;  /* 0x20000056ff5c7230 */ /* 0x000fca0000004100 */
[----:B------:R-:W-:Y:S01]  /*09f0*/  FMUL.FTZ R92, R92, R113 ;  /* 0x000000715c5c7220 */ /* 0x000fe20000410000 */
[----:B------:R-:W-:Y:S05]  /*0a00*/  @P3 BRA `(.L_x_14624) ;  /* 0x0000002000003947 */ /* 0x000fea0003800000 */
[----:B------:R-:W-:Y:S05]  /*0a10*/  @P2 BRA `(.L_x_14625) ;  /* 0x0000003000002947 */ /* 0x000fea0003800000 */
[----:B------:R-:W-:Y:S05]  /*0a20*/  BRA `(.L_x_14626) ;  /* 0x0000004000007947 */ /* 0x000fea0003800000 */
.L_x_14624:
[----:B-----5:R-:W-:-:S05]  /*0a30*/  HADD2.F32 R85, -RZ, R78.H0_H0 ;  /* 0x2000004eff557230 */ /* 0x020fca0000004100 */
[----:B------:R-:W-:-:S05]  /*0a40*/  FADD.FTZ R92, R85, R92 ;  /* 0x0000005c555c7221 */ /* 0x000fca0000010000 */
.L_x_14625:
[----:B------:R-:W-:-:S04]  /*0a50*/  F2FP.PACK_AB R84, RZ, R92 ;  /* 0x0000005cff54723e */ /* 0x000fc800000000ff */
[----:B------:R-:W-:Y:S02]  /*0a60*/  PRMT R82, R84, 0x7610, R82 ;  /* 0x0000761054527816 */ /* 0x000fe40000000052 */
.L_x_14626:
[----:B------:R-:W-:-:S05]  /*0a70*/  HADD2.F32 R86, -RZ, R86.H1_H1 ;  /* 0x30000056ff567230 */ /* 0x000fca0000004100 */
[----:B------:R-:W-:Y:S01]  /*0a80*/  FMUL.FTZ R100, R86, R113 ;  /* 0x0000007156647220 */ /* 0x000fe20000410000 */
[----:B------:R-:W-:Y:S05]  /*0a90*/  @P3 BRA `(.L_x_14627) ;  /* 0x0000002000003947 */ /* 0x000fea0003800000 */
[----:B------:R-:W-:Y:S05]  /*0aa0*/  @P2 BRA `(.L_x_14628) ;  /* 0x0000003000002947 */ /* 0x000fea0003800000 */
[----:B------:R-:W-:Y:S05]  /*0ab0*/  BRA `(.L_x_14629) ;  /* 0x0000004000007947 */ /* 0x000fea0003800000 */
.L_x_14627:
[----:B-----5:R-:W-:-:S05]  /*0ac0*/  HADD2.F32 R85, -RZ, R78.H1_H1 ;  /* 0x3000004eff557230 */ /* 0x020fca0000004100 */
[----:B------:R-:W-:-:S05]  /*0ad0*/  FADD.FTZ R100, R85, R100 ;  /* 0x0000006455647221 */ /* 0x000fca0000010000 */
.L_x_14628:
[----:B------:R-:W-:-:S04]  /*0ae0*/  F2FP.PACK_AB R84, RZ, R100 ;  /* 0x00000064ff54723e */ /* 0x000fc800000000ff */
[----:B------:R-:W-:Y:S02]  /*0af0*/  PRMT R82, R82, 0x5410, R84 ;  /* 0x0000541052527816 */ /* 0x000fe40000000054 */
.L_x_14629:
[----:B------:R-:W-:-:S05]  /*0b00*/  HADD2.F32 R84, -RZ, R87.H0_H0 ;  /* 0x20000057ff547230 */ /* 0x000fca0000004100 */
[----:B------:R-:W-:Y:S01]  /*0b10*/  FMUL.FTZ R101, R84, R113 ;  /* 0x0000007154657220 */ /* 0x000fe20000410000 */
[----:B------:R-:W-:Y:S05]  /*0b20*/  @P3 BRA `(.L_x_14630) ;  /* 0x0000002000003947 */ /* 0x000fea0003800000 */
[----:B------:R-:W-:Y:S05]  /*0b30*/  @P2 BRA `(.L_x_14631) ;  /* 0x0000003000002947 */ /* 0x000fea0003800000 */
[----:B------:R-:W-:Y:S05]  /*0b40*/  BRA `(.L_x_14632) ;  /* 0x0000004000007947 */ /* 0x000fea0003800000 */
.L_x_14630:
[----:B-----5:R-:W-:-:S05]  /*0b50*/  HADD2.F32 R84, -RZ, R79.H0_H0 ;  /* 0x2000004fff547230 */ /* 0x020fca0000004100 */
[----:B------:R-:W-:-:S05]  /*0b60*/  FADD.FTZ R101, R84, R101 ;  /* 0x0000006554657221 */ /* 0x000fca0000010000 */
.L_x_14631:
[----:B------:R-:W-:-:S04]  /*0b70*/  F2FP.PACK_AB R84, RZ, R101 ;  /* 0x00000065ff54723e */ /* 0x000fc800000000ff */
[----:B------:R-:W-:Y:S02]  /*0b80*/  PRMT R83, R84, 0x7610, R83 ;  /* 0x0000761054537816 */ /* 0x000fe40000000053 */
.L_x_14632:
[----:B------:R-:W-:-:S05]  /*0b90*/  HADD2.F32 R108, -RZ, R87.H1_H1 ;  /* 0x30000057ff6c7230 */ /* 0x000fca0000004100 */
[----:B------:R-:W-:Y:S01]  /*0ba0*/  FMUL.FTZ R108, R108, R113 ;  /* 0x000000716c6c7220 */ /* 0x000fe20000410000 */
[----:B------:R-:W-:Y:S05]  /*0bb0*/  @P3 BRA `(.L_x_14633) ;  /* 0x0000002000003947 */ /* 0x000fea0003800000 */
[----:B------:R-:W-:Y:S05]  /*0bc0*/  @P2 BRA `(.L_x_14634) ;  /* 0x0000003000002947 */ /* 0x000fea0003800000 */
[----:B------:R-:W-:Y:S05]  /*0bd0*/  BRA `(.L_x_14635) ;  /* 0x0000004000007947 */ /* 0x000fea0003800000 */
.L_x_14633:
[----:B-----5:R-:W-:-:S05]  /*0be0*/  HADD2.F32 R85, -RZ, R79.H1_H1 ;  /* 0x3000004fff557230 */ /* 0x020fca0000004100 */
[----:B------:R-:W-:-:S05]  /*0bf0*/  FADD.FTZ R108, R85, R108 ;  /* 0x0000006c556c7221 */ /* 0x000fca0000010000 */
.L_x_14634:
[----:B------:R-:W-:-:S04]  /*0c00*/  F2FP.PACK_AB R84, RZ, R108 ;  /* 0x0000006cff54723e */ /* 0x000fc800000000ff */
[----:B------:R-:W-:Y:S02]  /*0c10*/  PRMT R83, R83, 0x5410, R84 ;  /* 0x0000541053537816 */ /* 0x000fe40000000054 */
.L_x_14635:
[C---:B------:R-:W-:Y:S02]  /*0c20*/  @P2 LEA R84, P3, R5.reuse, c[0x0][0x188], 0x4 ;  /* 0x0000620005542a11 */ /* 0x040fe400078620ff */
[C---:B------:R-:W-:Y:S02]  /*0c30*/  IADD3 R114, R5.reuse, 0x20, RZ ;  /* 0x0000002005727810 */ /* 0x040fe40007ffe0ff */
[----:B------:R-:W-:-:S05]  /*0c40*/  @P2 LEA.HI.X R85, R5, c[0x0][0x18c], RZ, 0x4, P3 ;  /* 0x0000630005552a11 */ /* 0x000fca00018f24ff */
[----:B------:R0:W-:Y:S04]  /*0c50*/  @P2 STG.E.128 [R84.64], R80 ;  /* 0x0000005054002986 */ /* 0x0001e8000c101d04 */
.L_x_14611:
[----:B------:R-:W-:Y:S05]  /*0c60*/  BSYNC B0 ;  /* 0x0000000000007941 */ /* 0x000fea0003800000 */
.L_x_14610:
        /* <DEDUP_REMOVED lines=18> */
.L_x_14638:
[----:B0----5:R-:W-:-:S05]  /*0d90*/  HADD2.F32 R88, -RZ, R76.H0_H0 ;  /* 0x2000004cff587230 */ /* 0x021fca0000004100 */
[----:B------:R-:W-:-:S05]  /*0da0*/  FADD.FTZ R3, R88, R3 ;  /* 0x0000000358037221 */ /* 0x000fca0000010000 */
.L_x_14639:
[----:B------:R-:W-:-:S04]  /*0db0*/  F2FP.PACK_AB R88, RZ, R3 ;  /* 0x00000003ff58723e */ /* 0x000fc800000000ff */
[----:B------:R-:W-:Y:S02]  /*0dc0*/  PRMT R80, R88, 0x7610, R80 ;  /* 0x0000761058507816 */ /* 0x000fe40000000050 */
.L_x_14640:
[----:B------:R-:W-:-:S05]  /*0dd0*/  HADD2.F32 R84, -RZ, R84.H1_H1 ;  /* 0x30000054ff547230 */ /* 0x000fca0000004100 */
[----:B------:R-:W-:Y:S01]  /*0de0*/  FMUL.FTZ R89, R84, R113 ;  /* 0x0000007154597220 */ /* 0x000fe20000410000 */
[----:B------:R-:W-:Y:S05]  /*0df0*/  @P3 BRA `(.L_x_14641) ;  /* 0x0000002000003947 */ /* 0x000fea0003800000 */
[----:B------:R-:W-:Y:S05]  /*0e00*/  @P2 BRA `(.L_x_14642) ;  /* 0x0000003000002947 */ /* 0x000fea0003800000 */
[----:B------:R-:W-:Y:S05]  /*0e10*/  BRA `(.L_x_14643) ;  /* 0x0000004000007947 */ /* 0x000fea0003800000 */
.L_x_14641:
[----:B-----5:R-:W-:-:S05]  /*0e20*/  HADD2.F32 R84, -RZ, R76.H1_H1 ;  /* 0x3000004cff547230 */ /* 0x020fca0000004100 */
[----:B------:R-:W-:-:S05]  /*0e30*/  FADD.FTZ R89, R84, R89 ;  /* 0x0000005954597221 */ /* 0x000fca0000010000 */
.L_x_14642:
[----:B------:R-:W-:-:S04]  /*0e40*/  F2FP.PACK_AB R84, RZ, R89 ;  /* 0x00000059ff54723e */ /* 0x000fc800000000ff */
[----:B------:R-:W-:Y:S02]  /*0e50*/  PRMT R80, R80, 0x5410, R84 ;  /* 0x0000541050507816 */ /* 0x000fe40000000054 */
.L_x_14643:
[----:B------:R-:W-:-:S05]  /*0e60*/  HADD2.F32 R88, -RZ, R85.H0_H0 ;  /* 0x20000055ff587230 */ /* 0x000fca0000004100 */
[----:B------:R-:W-:Y:S01]  /*0e70*/  FMUL.FTZ R88, R88, R113 ;  /* 0x0000007158587220 */ /* 0x000fe20000410000 */
[----:B------:R-:W-:Y:S05]  /*0e80*/  @P3 BRA `(.L_x_14644) ;  /* 0x0000002000003947 */ /* 0x000fea0003800000 */
[----:B------:R-:W-:Y:S05]  /*0e90*/  @P2 BRA `(.L_x_14645) ;  /* 0x0000003000002947 */ /* 0x000fea0003800000 */
[----:B------:R-:W-:Y:S05]  /*0ea0*/  BRA `(.L_x_14646) ;  /* 0x0000004000007947 */ /* 0x000fea0003800000 */
.L_x_14644:
[----:B-----5:R-:W-:-:S05]  /*0eb0*/  HADD2.F32 R95, -RZ, R77.H0_H0 ;  /* 0x2000004dff5f7230 */ /* 0x020fca0000004100 */
[----:B------:R-:W-:-:S05]  /*0ec0*/  FADD.FTZ R88, R95, R88 ;  /* 0x000000585f587221 */ /* 0x000fca0000010000 */
.L_x_14645:
[----:B------:R-:W-:-:S04]  /*0ed0*/  F2FP.PACK_AB R84, RZ, R88 ;  /* 0x00000058ff54723e */ /* 0x000fc800000000ff */
[----:B------:R-:W-:Y:S02]  /*0ee0*/  PRMT R81, R84, 0x7610, R81 ;  /* 0x0000761054517816 */ /* 0x000fe40000000051 */
.L_x_14646:
[----:B------:R-:W-:-:S05]  /*0ef0*/  HADD2.F32 R94, -RZ, R85.H1_H1 ;  /* 0x30000055ff5e7230 */ /* 0x000fca0000004100 */
[----:B------:R-:W-:Y:S01]  /*0f00*/  FMUL.FTZ R94, R94, R113 ;  /* 0x000000715e5e7220 */ /* 0x000fe20000410000 */
[----:B------:R-:W-:Y:S05]  /*0f10*/  @P3 BRA `(.L_x_14647) ;  /* 0x0000002000003947 */ /* 0x000fea0003800000 */
[----:B------:R-:W-:Y:S05]  /*0f20*/  @P2 BRA `(.L_x_14648) ;  /* 0x0000003000002947 */ /* 0x000fea0003800000 */
[----:B------:R-:W-:Y:S05]  /*0f30*/  BRA `(.L_x_14649) ;  /* 0x0000004000007947 */ /* 0x000fea0003800000 */
.L_x_14647:
[----:B-----5:R-:W-:-:S05]  /*0f40*/  HADD2.F32 R85, -RZ, R77.H1_H1 ;  /* 0x3000004dff557230 */ /* 0x020fca0000004100 */
[----:B------:R-:W-:-:S05]  /*0f50*/  FADD.FTZ R94, R85, R94 ;  /* 0x0000005e555e7221 */ /* 0x000fca0000010000 */
.L_x_14648:
[----:B------:R-:W-:-:S04]  /*0f60*/  F2FP.PACK_AB R84, RZ, R94 ;  /* 0x0000005eff54723e */ /* 0x000fc800000000ff */
[----:B------:R-:W-:Y:S02]  /*0f70*/  PRMT R81, R81, 0x5410, R84 ;  /* 0x0000541051517816 */ /* 0x000fe40000000054 */
.L_x_14649:
[----:B------:R-:W-:-:S05]  /*0f80*/  HADD2.F32 R84, -RZ, R86.H0_H0 ;  /* 0x20000056ff547230 */ /* 0x000fca0000004100 */
[----:B------:R-:W-:Y:S01]  /*0f90*/  FMUL.FTZ R95, R84, R113 ;  /* 0x00000071545f7220 */ /* 0x000fe20000410000 */
[----:B------:R-:W-:Y:S05]  /*0fa0*/  @P3 BRA `(.L_x_14650) ;  /* 0x0000002000003947 */ /* 0x000fea0003800000 */
[----:B------:R-:W-:Y:S05]  /*0fb0*/  @P2 BRA `(.L_x_14651) ;  /* 0x0000003000002947 */ /* 0x000fea0003800000 */
[----:B------:R-:W-:Y:S05]  /*0fc0*/  BRA `(.L_x_14652) ;  /* 0x0000004000007947 */ /* 0x000fea0003800000 */
.L_x_14650:
[----:B-----5:R-:W-:-:S05]  /*0fd0*/  HADD2.F32 R84, -RZ, R78.H0_H0 ;  /* 0x2000004eff547230 */ /* 0x020fca0000004100 */
[----:B------:R-:W-:-:S05]  /*0fe0*/  FADD.FTZ R95, R84, R95 ;  /* 0x0000005f545f7221 */ /* 0x000fca0000010000 */
.L_x_14651:
[----:B------:R-:W-:-:S04]  /*0ff0*/  F2FP.PACK_AB R84, RZ, R95 ;  /* 0x0000005fff54723e */ /* 0x000fc800000000ff */
[----:B------:R-:W-:Y:S02]  /*1000*/  PRMT R82, R84, 0x7610, R82 ;  /* 0x0000761054527816 */ /* 0x000fe40000000052 */
.L_x_14652:
[----:B------:R-:W-:-:S05]  /*1010*/  HADD2.F32 R86, -RZ, R86.H1_H1 ;  /* 0x30000056ff567230 */ /* 0x000fca0000004100 */
[----:B------:R-:W-:Y:S01]  /*1020*/  FMUL.FTZ R102, R86, R113 ;  /* 0x0000007156667220 */ /* 0x000fe20000410000 */
[----:B------:R-:W-:Y:S05]  /*1030*/  @P3 BRA `(.L_x_14653) ;  /* 0x0000002000003947 */ /* 0x000fea0003800000 */
[----:B------:R-:W-:Y:S05]  /*1040*/  @P2 BRA `(.L_x_14654) ;  /* 0x0000003000002947 */ /* 0x000fea0003800000 */
[----:B------:R-:W-:Y:S05]  /*1050*/  BRA `(.L_x_14655) ;  /* 0x0000004000007947 */ /* 0x000fea0003800000 */
.L_x_14653:
[----:B-----5:R-:W-:-:S05]  /*1060*/  HADD2.F32 R85, -RZ, R78.H1_H1 ;  /* 0x3000004eff557230 */ /* 0x020fca0000004100 */
[----:B------:R-:W-:-:S05]  /*1070*/  FADD.FTZ R102, R85, R102 ;  /* 0x0000006655667221 */ /* 0x000fca0000010000 */
.L_x_14654:
[----:B------:R-:W-:-:S04]  /*1080*/  F2FP.PACK_AB R84, RZ, R102 ;  /* 0x00000066ff54723e */ /* 0x000fc800000000ff */
[----:B------:R-:W-:Y:S02]  /*1090*/  PRMT R82, R82, 0x5410, R84 ;  /* 0x0000541052527816 */ /* 0x000fe40000000054 */
.L_x_14655:
[----:B------:R-:W-:-:S05]  /*10a0*/  HADD2.F32 R84, -RZ, R87.H0_H0 ;  /* 0x20000057ff547230 */ /* 0x000fca0000004100 */
[----:B------:R-:W-:Y:S01]  /*10b0*/  FMUL.FTZ R103, R84, R113 ;  /* 0x0000007154677220 */ /* 0x000fe20000410000 */
[----:B------:R-:W-:Y:S05]  /*10c0*/  @P3 BRA `(.L_x_14656) ;  /* 0x0000002000003947 */ /* 0x000fea0003800000 */
[----:B------:R-:W-:Y:S05]  /*10d0*/  @P2 BRA `(.L_x_14657) ;  /* 0x0000003000002947 */ /* 0x000fea0003800000 */
[----:B------:R-:W-:Y:S05]  /*10e0*/  BRA `(.L_x_14658) ;  /* 0x0000004000007947 */ /* 0x000fea0003800000 */
.L_x_14656:
[----:B-----5:R-:W-:-:S05]  /*10f0*/  HADD2.F32 R84, -RZ, R79.H0_H0 ;  /* 0x2000004fff547230 */ /* 0x020fca0000004100 */
[----:B------:R-:W-:-:S05]  /*1100*/  FADD.FTZ R103, R84, R103 ;  /* 0x0000006754677221 */ /* 0x000fca0000010000 */
.L_x_14657:
[----:B------:R-:W-:-:S04]  /*1110*/  F2FP.PACK_AB R84, RZ, R103 ;  /* 0x00000067ff54723e */ /* 0x000fc800000000ff */
[----:B------:R-:W-:Y:S02]  /*1120*/  PRMT R83, R84, 0x7610, R83 ;  /* 0x0000761054537816 */ /* 0x000fe40000000053 */
.L_x_14658:
[----:B------:R-:W-:-:S05]  /*1130*/  HADD2.F32 R84, -RZ, R87.H1_H1 ;  /* 0x30000057ff547230 */ /* 0x000fca0000004100 */
[----:B------:R-:W-:Y:S01]  /*1140*/  FMUL.FTZ R109, R84, R113 ;  /* 0x00000071546d7220 */ /* 0x000fe20000410000 */
[----:B------:R-:W-:Y:S05]  /*1150*/  @P3 BRA `(.L_x_14659) ;  /* 0x0000002000003947 */ /* 0x000fea0003800000 */
[----:B------:R-:W-:Y:S05]  /*1160*/  @P2 BRA `(.L_x_14660) ;  /* 0x0000003000002947 */ /* 0x000fea0003800000 */
[----:B------:R-:W-:Y:S05]  /*1170*/  BRA `(.L_x_14661) ;  /* 0x0000004000007947 */ /* 0x000fea0003800000 */
.L_x_14659:
[----:B-----5:R-:W-:-:S05]  /*1180*/  HADD2.F32 R84, -RZ, R79.H1_H1 ;  /* 0x3000004fff547230 */ /* 0x020fca0000004100 */
[----:B------:R-:W-:-:S05]  /*1190*/  FADD.FTZ R109, R84, R109 ;  /* 0x0000006d546d7221 */ /* 0x000fca0000010000 */
.L_x_14660:
[----:B------:R-:W-:-:S04]  /*11a0*/  F2FP.PACK_AB R84, RZ, R109 ;  /* 0x0000006dff54723e */ /* 0x000fc800000000ff */
[----:B------:R-:W-:Y:S02]  /*11b0*/  PRMT R83, R83, 0x5410, R84 ;  /* 0x0000541053537816 */ /* 0x000fe40000000054 */
.L_x_14661:
[----:B------:R-:W-:-:S04]  /*11c0*/  @P2 LEA R84, P3, R114, c[0x0][0x188], 0x4 ;  /* 0x0000620072542a11 */ /* 0x000fc800078620ff */
[C---:B------:R-:W-:Y:S02]  /*11d0*/  @P2 LEA.HI.X R85, R114.reuse, c[0x0][0x18c], RZ, 0x4, P3 ;  /* 0x0000630072552a11 */ /* 0x040fe400018f24ff */
[----:B------:R-:W-:-:S03]  /*11e0*/  IADD3 R114, R114, 0x20, RZ ;  /* 0x0000002072727810 */ /* 0x000fc60007ffe0ff */
[----:B------:R0:W-:Y:S04]  /*11f0*/  @P2 STG.E.128 [R84.64], R80 ;  /* 0x0000005054002986 */ /* 0x0001e8000c101d04 */
.L_x_14637:
[----:B------:R-:W-:Y:S05]  /*1200*/  BSYNC B0 ;  /* 0x0000000000007941 */ /* 0x000fea0003800000 */
.L_x_14636:
        /* <DEDUP_REMOVED lines=18> */
.L_x_14664:
[----:B0----5:R-:W-:-:S05]  /*1330*/  HADD2.F32 R11, -RZ, R76.H0_H0 ;  /* 0x2000004cff0b7230 */ /* 0x021fca0000004100 */
[----:B------:R-:W-:-:S05]  /*1340*/  FADD.FTZ R2, R11, R2 ;  /* 0x000000020b027221 */ /* 0x000fca0000010000 */
.L_x_14665:
[----:B------:R-:W-:-:S04]  /*1350*/  F2FP.PACK_AB R10, RZ, R2 ;  /* 0x00000002ff0a723e */ /* 0x000fc800000000ff */
[----:B------:R-:W-:Y:S02]  /*1360*/  PRMT R80, R10, 0x7610, R80 ;  /* 0x000076100a507816 */ /* 0x000fe40000000050 */
.L_x_14666:
[----:B------:R-:W-:-:S05]  /*1370*/  HADD2.F32 R84, -RZ, R84.H1_H1 ;  /* 0x30000054ff547230 */ /* 0x000fca0000004100 */
[----:B------:R-:W-:Y:S01]  /*1380*/  FMUL.FTZ R11, R84, R113 ;  /* 0x00000071540b7220 */ /* 0x000fe20000410000 */
[----:B------:R-:W-:Y:S05]  /*1390*/  @P3 BRA `(.L_x_14667) ;  /* 0x0000002000003947 */ /* 0x000fea0003800000 */
[----:B------:R-:W-:Y:S05]  /*13a0*/  @P2 BRA `(.L_x_14668) ;  /* 0x0000003000002947 */ /* 0x000fea0003800000 */
[----:B------:R-:W-:Y:S05]  /*13b0*/  BRA `(.L_x_14669) ;  /* 0x0000004000007947 */ /* 0x000fea0003800000 */
.L_x_14667:
[----:B-----5:R-:W-:-:S05]  /*13c0*/  HADD2.F32 R10, -RZ, R76.H1_H1 ;  /* 0x3000004cff0a7230 */ /* 0x020fca0000004100 */
[----:B------:R-:W-:-:S05]  /*13d0*/  FADD.FTZ R11, R10, R11 ;  /* 0x0000000b0a0b7221 */ /* 0x000fca0000010000 */
.L_x_14668:
[----:B------:R-:W-:-:S04]  /*13e0*/  F2FP.PACK_AB R10, RZ, R11 ;  /* 0x0000000bff0a723e */ /* 0x000fc800000000ff */
[----:B------:R-:W-:Y:S02]  /*13f0*/  PRMT R80, R80, 0x5410, R10 ;  /* 0x0000541050507816 */ /* 0x000fe4000000000a */
.L_x_14669:
[----:B------:R-:W-:-:S05]  /*1400*/  HADD2.F32 R10, -RZ, R85.H0_H0 ;  /* 0x20000055ff0a7230 */ /* 0x000fca0000004100 */
[----:B------:R-:W-:Y:S01]  /*1410*/  FMUL.FTZ R10, R10, R113 ;  /* 0x000000710a0a7220 */ /* 0x000fe20000410000 */
[----:B------:R-:W-:Y:S05]  /*1420*/  @P3 BRA `(.L_x_14670) ;  /* 0x0000002000003947 */ /* 0x000fea0003800000 */
[----:B------:R-:W-:Y:S05]  /*1430*/  @P2 BRA `(.L_x_14671) ;  /* 0x0000003000002947 */ /* 0x000fea0003800000 */
[----:B------:R-:W-:Y:S05]  /*1440*/  BRA `(.L_x_14672) ;  /* 0x0000004000007947 */ /* 0x000fea0003800000 */
.L_x_14670:
[----:B-----5:R-:W-:-:S05]  /*1450*/  HADD2.F32 R97, -RZ, R77.H0_H0 ;  /* 0x2000004dff617230 */ /* 0x020fca0000004100 */
[----:B------:R-:W-:-:S05]  /*1460*/  FADD.FTZ R10, R97, R10 ;  /* 0x0000000a610a7221 */ /* 0x000fca0000010000 */
.L_x_14671:
[----:B------:R-:W-:-:S04]  /*1470*/  F2FP.PACK_AB R84, RZ, R10 ;  /* 0x0000000aff54723e */ /* 0x000fc800000000ff */
[----:B------:R-:W-:Y:S02]  /*1480*/  PRMT R81, R84, 0x7610, R81 ;  /* 0x0000761054517816 */ /* 0x000fe40000000051 */
.L_x_14672:
[----:B------:R-:W-:-:S05]  /*1490*/  HADD2.F32 R96, -RZ, R85.H1_H1 ;  /* 0x30000055ff607230 */ /* 0x000fca0000004100 */
[----:B------:R-:W-:Y:S01]  /*14a0*/  FMUL.FTZ R96, R96, R113 ;  /* 0x0000007160607220 */ /* 0x000fe20000410000 */
[----:B------:R-:W-:Y:S05]  /*14b0*/  @P3 BRA `(.L_x_14673) ;  /* 0x0000002000003947 */ /* 0x000fea0003800000 */
[----:B------:R-:W-:Y:S05]  /*14c0*/  @P2 BRA `(.L_x_14674) ;  /* 0x0000003000002947 */ /* 0x000fea0003800000 */
[----:B------:R-:W-:Y:S05]  /*14d0*/  BRA `(.L_x_14675) ;  /* 0x0000004000007947 */ /* 0x000fea0003800000 */
.L_x_14673:
[----:B-----5:R-:W-:-:S05]  /*14e0*/  HADD2.F32 R85, -RZ, R77.H1_H1 ;  /* 0x3000004dff557230 */ /* 0x020fca0000004100 */
[----:B------:R-:W-:-:S05]  /*14f0*/  FADD.FTZ R96, R85, R96 ;  /* 0x0000006055607221 */ /* 0x000fca0000010000 */
.L_x_14674:
[----:B------:R-:W-:-:S04]  /*1500*/  F2FP.PACK_AB R84, RZ, R96 ;  /* 0x00000060ff54723e */ /* 0x000fc800000000ff */
[----:B------:R-:W-:Y:S02]  /*1510*/  PRMT R81, R81, 0x5410, R84 ;  /* 0x0000541051517816 */ /* 0x000fe40000000054 */
.L_x_14675:
[----:B------:R-:W-:-:S05]  /*1520*/  HADD2.F32 R84, -RZ, R86.H0_H0 ;  /* 0x20000056ff547230 */ /* 0x000fca0000004100 */
[----:B------:R-:W-:Y:S01]  /*1530*/  FMUL.FTZ R97, R84, R113 ;  /* 0x0000007154617220 */ /* 0x000fe20000410000 */
[----:B------:R-:W-:Y:S05]  /*1540*/  @P3 BRA `(.L_x_14676) ;  /* 0x0000002000003947 */ /* 0x000fea0003800000 */
[----:B------:R-:W-:Y:S05]  /*1550*/  @P2 BRA `(.L_x_14677) ;  /* 0x0000003000002947 */ /* 0x000fea0003800000 */
[----:B------:R-:W-:Y:S05]  /*1560*/  BRA `(.L_x_14678) ;  /* 0x0000004000007947 */ /* 0x000fea0003800000 */
.L_x_14676:
[----:B-----5:R-:W-:-:S05]  /*1570*/  HADD2.F32 R84, -RZ, R78.H0_H0 ;  /* 0x2000004eff547230 */ /* 0x020fca0000004100 */
[----:B------:R-:W-:-:S05]  /*1580*/  FADD.FTZ R97, R84, R97 ;  /* 0x0000006154617221 */ /* 0x000fca0000010000 */
.L_x_14677:
[----:B------:R-:W-:-:S04]  /*1590*/  F2FP.PACK_AB R84, RZ, R97 ;  /* 0x00000061ff54723e */ /* 0x000fc800000000ff */
[----:B------:R-:W-:Y:S02]  /*15a0*/  PRMT R82, R84, 0x7610, R82 ;  /* 0x0000761054527816 */ /* 0x000fe40000000052 */
.L_x_14678:
[----:B------:R-:W-:-:S05]  /*15b0*/  HADD2.F32 R86, -RZ, R86.H1_H1 ;  /* 0x30000056ff567230 */ /* 0x000fca0000004100 */
[----:B------:R-:W-:Y:S01]  /*15c0*/  FMUL.FTZ R104, R86, R113 ;  /* 0x0000007156687220 */ /* 0x000fe20000410000 */
[----:B------:R-:W-:Y:S05]  /*15d0*/  @P3 BRA `(.L_x_14679) ;  /* 0x0000002000003947 */ /* 0x000fea0003800000 */
[----:B------:R-:W-:Y:S05]  /*15e0*/  @P2 BRA `(.L_x_14680) ;  /* 0x0000003000002947 */ /* 0x000fea0003800000 */
[----:B------:R-:W-:Y:S05]  /*15f0*/  BRA `(.L_x_14681) ;  /* 0x0000004000007947 */ /* 0x000fea0003800000 */
.L_x_14679:
[----:B-----5:R-:W-:-:S05]  /*1600*/  HADD2.F32 R85, -RZ, R78.H1_H1 ;  /* 0x3000004eff557230 */ /* 0x020fca0000004100 */
[----:B------:R-:W-:-:S05]  /*1610*/  FADD.FTZ R104, R85, R104 ;  /* 0x0000006855687221 */ /* 0x000fca0000010000 */
.L_x_14680:
[----:B------:R-:W-:-:S04]  /*1620*/  F2FP.PACK_AB R84, RZ, R104 ;  /* 0x00000068ff54723e */ /* 0x000fc800000000ff */
[----:B------:R-:W-:Y:S02]  /*1630*/  PRMT R82, R82, 0x5410, R84 ;  /* 0x0000541052527816 */ /* 0x000fe40000000054 */
.L_x_14681:
[----:B------:R-:W-:-:S05]  /*1640*/  HADD2.F32 R84, -RZ, R87.H0_H0 ;  /* 0x20000057ff547230 */ /* 0x000fca0000004100 */
[----:B------:R-:W-:Y:S01]  /*1650*/  FMUL.FTZ R105, R84, R113 ;  /* 0x0000007154697220 */ /* 0x000fe20000410000 */
[----:B------:R-:W-:Y:S05]  /*1660*/  @P3 BRA `(.L_x_14682) ;  /* 0x0000002000003947 */ /* 0x000fea0003800000 */
[----:B------:R-:W-:Y:S05]  /*1670*/  @P2 BRA `(.L_x_14683) ;  /* 0x0000003000002947 */ /* 0x000fea0003800000 */
[----:B------:R-:W-:Y:S05]  /*1680*/  BRA `(.L_x_14684) ;  /* 0x0000004000007947 */ /* 0x000fea0003800000 */
.L_x_14682:
[----:B-----5:R-:W-:-:S05]  /*1690*/  HADD2.F32 R84, -RZ, R79.H0_H0 ;  /* 0x2000004fff547230 */ /* 0x020fca0000004100 */
[----:B------:R-:W-:-:S05]  /*16a0*/  FADD.FTZ R105, R84, R105 ;  /* 0x0000006954697221 */ /* 0x000fca0000010000 */
.L_x_14683:
[----:B------:R-:W-:-:S04]  /*16b0*/  F2FP.PACK_AB R84, RZ, R105 ;  /* 0x00000069ff54723e */ /* 0x000fc800000000ff */
[----:B------:R-:W-:Y:S02]  /*16c0*/  PRMT R83, R84, 0x7610, R83 ;  /* 0x0000761054537816 */ /* 0x000fe40000000053 */
.L_x_14684:
[----:B------:R-:W-:-:S05]  /*16d0*/  HADD2.F32 R110, -RZ, R87.H1_H1 ;  /* 0x30000057ff6e7230 */ /* 0x000fca0000004100 */
[----:B------:R-:W-:Y:S01]  /*16e0*/  FMUL.FTZ R110, R110, R113 ;  /* 0x000000716e6e7220 */ /* 0x000fe20000410000 */
[----:B------:R-:W-:Y:S05]  /*16f0*/  @P3 BRA `(.L_x_14685) ;  /* 0x0000002000003947 */ /* 0x000fea0003800000 */
[----:B------:R-:W-:Y:S05]  /*1700*/  @P2 BRA `(.L_x_14686) ;  /* 0x0000003000002947 */ /* 0x000fea0003800000 */
[----:B------:R-:W-:Y:S05]  /*1710*/  BRA `(.L_x_14687) ;  /* 0x0000004000007947 */ /* 0x000fea0003800000 */
.L_x_14685:
[----:B-----5:R-:W-:-:S05]  /*1720*/  HADD2.F32 R85, -RZ, R79.H1_H1 ;  /* 0x3000004fff557230 */ /* 0x020fca0000004100 */
[----:B------:R-:W-:-:S05]  /*1730*/  FADD.FTZ R110, R85, R110 ;  /* 0x0000006e556e7221 */ /* 0x000fca0000010000 */
.L_x_14686:
[----:B------:R-:W-:-:S04]  /*1740*/  F2FP.PACK_AB R84, RZ, R110 ;  /* 0x0000006eff54723e */ /* 0x000fc800000000ff */
[----:B------:R-:W-:Y:S02]  /*1750*/  PRMT R83, R83, 0x5410, R84 ;  /* 0x0000541053537816 */ /* 0x000fe40000000054 */
.L_x_14687:
[----:B------:R-:W-:-:S04]  /*1760*/  @P2 LEA R84, P3, R114, c[0x0][0x188], 0x4 ;  /* 0x0000620072542a11 */ /* 0x000fc800078620ff */
[C---:B------:R-:W-:Y:S02]  /*1770*/  @P2 LEA.HI.X R85, R114.reuse, c[0x0][0x18c], RZ, 0x4, P3 ;  /* 0x0000630072552a11 */ /* 0x040fe400018f24ff */
[----:B------:R-:W-:-:S03]  /*1780*/  IADD3 R114, R114, 0x20, RZ ;  /* 0x0000002072727810 */ /* 0x000fc60007ffe0ff */
[----:B------:R0:W-:Y:S04]  /*1790*/  @P2 STG.E.128 [R84.64], R80 ;  /* 0x0000005054002986 */ /* 0x0001e8000c101d04 */
.L_x_14663:
[----:B------:R-:W-:Y:S05]  /*17a0*/  BSYNC B0 ;  /* 0x0000000000007941 */ /* 0x000fea0003800000 */
.L_x_14662:
        /* <DEDUP_REMOVED lines=17> */
.L_x_14690:
[----:B0----5:R-:W-:-:S05]  /*18c0*/  HADD2.F32 R9, -RZ, R76.H0_H0 ;  /* 0x2000004cff097230 */ /* 0x021fca0000004100 */
[----:B------:R-:W-:-:S05]  /*18d0*/  FADD.FTZ R0, R9, R0 ;  /* 0x0000000009007221 */ /* 0x000fca0000010000 */
.L_x_14691:
[----:B------:R-:W-:-:S04]  /*18e0*/  F2FP.PACK_AB R8, RZ, R0 ;  /* 0x00000000ff08723e */ /* 0x000fc800000000ff */
[----:B------:R-:W-:Y:S02]  /*18f0*/  PRMT R80, R8, 0x7610, R80 ;  /* 0x0000761008507816 */ /* 0x000fe40000000050 */
.L_x_14692:
[----:B------:R-:W-:-:S05]  /*1900*/  HADD2.F32 R84, -RZ, R84.H1_H1 ;  /* 0x30000054ff547230 */ /* 0x000fca0000004100 */
[----:B------:R-:W-:Y:S01]  /*1910*/  FMUL.FTZ R9, R84, R113 ;  /* 0x0000007154097220 */ /* 0x000fe20000410000 */
[----:B------:R-:W-:Y:S05]  /*1920*/  @P3 BRA `(.L_x_14693) ;  /* 0x0000002000003947 */ /* 0x000fea0003800000 */
[----:B------:R-:W-:Y:S05]  /*1930*/  @P2 BRA `(.L_x_14694) ;  /* 0x0000003000002947 */ /* 0x000fea0003800000 */
[----:B------:R-:W-:Y:S05]  /*1940*/  BRA `(.L_x_14695) ;  /* 0x0000004000007947 */ /* 0x000fea0003800000 */
.L_x_14693:
[----:B-----5:R-:W-:-:S05]  /*1950*/  HADD2.F32 R8, -RZ, R76.H1_H1 ;  /* 0x3000004cff087230 */ /* 0x020fca0000004100 */
[----:B------:R-:W-:-:S05]  /*1960*/  FADD.FTZ R9, R8, R9 ;  /* 0x0000000908097221 */ /* 0x000fca0000010000 */
.L_x_14694:
[----:B------:R-:W-:-:S04]  /*1970*/  F2FP.PACK_AB R8, RZ, R9 ;  /* 0x00000009ff08723e */ /* 0x000fc800000000ff */
[----:B------:R-:W-:Y:S02]  /*1980*/  PRMT R80, R80, 0x5410, R8 ;  /* 0x0000541050507816 */ /* 0x000fe40000000008 */
.L_x_14695:
[----:B------:R-:W-:-:S05]  /*1990*/  HADD2.F32 R8, -RZ, R85.H0_H0 ;  /* 0x20000055ff087230 */ /* 0x000fca0000004100 */
[----:B------:R-:W-:Y:S01]  /*19a0*/  FMUL.FTZ R8, R8, R113 ;  /* 0x0000007108087220 */ /* 0x000fe20000410000 */
[----:B------:R-:W-:Y:S05]  /*19b0*/  @P3 BRA `(.L_x_14696) ;  /* 0x0000002000003947 */ /* 0x000fea0003800000 */
[----:B------:R-:W-:Y:S05]  /*19c0*/  @P2 BRA `(.L_x_14697) ;  /* 0x0000003000002947 */ /* 0x000fea0003800000 */
[----:B------:R-:W-:Y:S05]  /*19d0*/  BRA `(.L_x_14698) ;  /* 0x0000004000007947 */ /* 0x000fea0003800000 */
.L_x_14696:
[----:B-----5:R-:W-:-:S05]  /*19e0*/  HADD2.F32 R99, -RZ, R77.H0_H0 ;  /* 0x2000004dff637230 */ /* 0x020fca0000004100 */
[----:B------:R-:W-:-:S05]  /*19f0*/  FADD.FTZ R8, R99, R8 ;  /* 0x0000000863087221 */ /* 0x000fca0000010000 */
.L_x_14697:
[----:B------:R-:W-:-:S04]  /*1a00*/  F2FP.PACK_AB R84, RZ, R8 ;  /* 0x00000008ff54723e */ /* 0x000fc800000000ff */
[----:B------:R-:W-:Y:S02]  /*1a10*/  PRMT R81, R84, 0x7610, R81 ;  /* 0x0000761054517816 */ /* 0x000fe40000000051 */
.L_x_14698:
[----:B------:R-:W-:-:S05]  /*1a20*/  HADD2.F32 R98, -RZ, R85.H1_H1 ;  /* 0x30000055ff627230 */ /* 0x000fca0000004100 */
[----:B------:R-:W-:Y:S01]  /*1a30*/  FMUL.FTZ R98, R98, R113 ;  /* 0x0000007162627220 */ /* 0x000fe20000410000 */
[----:B------:R-:W-:Y:S05]  /*1a40*/  @P3 BRA `(.L_x_14699) ;  /* 0x0000002000003947 */ /* 0x000fea0003800000 */
[----:B------:R-:W-:Y:S05]  /*1a50*/  @P2 BRA `(.L_x_14700) ;  /* 0x0000003000002947 */ /* 0x000fea0003800000 */
[----:B------:R-:W-:Y:S05]  /*1a60*/  BRA `(.L_x_14701) ;  /* 0x0000004000007947 */ /* 0x000fea0003800000 */
.L_x_14699:
[----:B-----5:R-:W-:-:S05]  /*1a70*/  HADD2.F32 R85, -RZ, R77.H1_H1 ;  /* 0x3000004dff557230 */ /* 0x020fca0000004100 */
[----:B------:R-:W-:-:S05]  /*1a80*/  FADD.FTZ R98, R85, R98 ;  /* 0x0000006255627221 */ /* 0x000fca0000010000 */
.L_x_14700:
[----:B------:R-:W-:-:S04]  /*1a90*/  F2FP.PACK_AB R84, RZ, R98 ;  /* 0x00000062ff54723e */ /* 0x000fc800000000ff */
[----:B------:R-:W-:Y:S02]  /*1aa0*/  PRMT R81, R81, 0x5410, R84 ;  /* 0x0000541051517816 */ /* 0x000fe40000000054 */
.L_x_14701:
[----:B------:R-:W-:-:S05]  /*1ab0*/  HADD2.F32 R84, -RZ, R86.H0_H0 ;  /* 0x20000056ff547230 */ /* 0x000fca0000004100 */
[----:B------:R-:W-:Y:S01]  /*1ac0*/  FMUL.FTZ R99, R84, R113 ;  /* 0x0000007154637220 */ /* 0x000fe20000410000 */
[----:B------:R-:W-:Y:S05]  /*1ad0*/  @P3 BRA `(.L_x_14702) ;  /* 0x0000002000003947 */ /* 0x000fea0003800000 */
[----:B------:R-:W-:Y:S05]  /*1ae0*/  @P2 BRA `(.L_x_14703) ;  /* 0x0000003000002947 */ /* 0x000fea0003800000 */
[----:B------:R-:W-:Y:S05]  /*1af0*/  BRA `(.L_x_14704) ;  /* 0x0000004000007947 */ /* 0x000fea0003800000 */
.L_x_14702:
[----:B-----5:R-:W-:-:S05]  /*1b00*/  HADD2.F32 R84, -RZ, R78.H0_H0 ;  /* 0x2000004eff547230 */ /* 0x020fca0000004100 */
[----:B------:R-:W-:-:S05]  /*1b10*/  FADD.FTZ R99, R84, R99 ;  /* 0x0000006354637221 */ /* 0x000fca0000010000 */
.L_x_14703:
[----:B------:R-:W-:-:S04]  /*1b20*/  F2FP.PACK_AB R84, RZ, R99 ;  /* 0x00000063ff54723e */ /* 0x000fc800000000ff */
[----:B------:R-:W-:Y:S02]  /*1b30*/  PRMT R82, R84, 0x7610, R82 ;  /* 0x0000761054527816 */ /* 0x000fe40000000052 */
.L_x_14704:
[----:B------:R-:W-:-:S05]  /*1b40*/  HADD2.F32 R86, -RZ, R86.H1_H1 ;  /* 0x30000056ff567230 */ /* 0x000fca0000004100 */
[----:B------:R-:W-:Y:S01]  /*1b50*/  FMUL.FTZ R106, R86, R113 ;  /* 0x00000071566a7220 */ /* 0x000fe20000410000 */
[----:B------:R-:W-:Y:S05]  /*1b60*/  @P3 BRA `(.L_x_14705) ;  /* 0x0000002000003947 */ /* 0x000fea0003800000 */
[----:B------:R-:W-:Y:S05]  /*1b70*/  @P2 BRA `(.L_x_14706) ;  /* 0x0000003000002947 */ /* 0x000fea0003800000 */
[----:B------:R-:W-:Y:S05]  /*1b80*/  BRA `(.L_x_14707) ;  /* 0x0000004000007947 */ /* 0x000fea0003800000 */
.L_x_14705:
[----:B-----5:R-:W-:-:S05]  /*1b90*/  HADD2.F32 R85, -RZ, R78.H1_H1 ;  /* 0x3000004eff557230 */ /* 0x020fca0000004100 */
[----:B------:R-:W-:-:S05]  /*1ba0*/  FADD.FTZ R106, R85, R106 ;  /* 0x0000006a556a7221 */ /* 0x000fca0000010000 */
.L_x_14706:
[----:B------:R-:W-:-:S04]  /*1bb0*/  F2FP.PACK_AB R84, RZ, R106 ;  /* 0x0000006aff54723e */ /* 0x000fc800000000ff */
[----:B------:R-:W-:Y:S02]  /*1bc0*/  PRMT R82, R82, 0x5410, R84 ;  /* 0x0000541052527816 */ /* 0x000fe40000000054 */
.L_x_14707:
[----:B------:R-:W-:-:S05]  /*1bd0*/  HADD2.F32 R84, -RZ, R87.H0_H0 ;  /* 0x20000057ff547230 */ /* 0x000fca0000004100 */
[----:B------:R-:W-:Y:S01]  /*1be0*/  FMUL.FTZ R107, R84, R113 ;  /* 0x00000071546b7220 */ /* 0x000fe20000410000 */
[----:B------:R-:W-:Y:S05]  /*1bf0*/  @P3 BRA `(.L_x_14708) ;  /* 0x0000002000003947 */ /* 0x000fea0003800000 */
[----:B------:R-:W-:Y:S05]  /*1c00*/  @P2 BRA `(.L_x_14709) ;  /* 0x0000003000002947 */ /* 0x000fea0003800000 */
[----:B------:R-:W-:Y:S05]  /*1c10*/  BRA `(.L_x_14710) ;  /* 0x0000004000007947 */ /* 0x000fea0003800000 */
.L_x_14708:
[----:B-----5:R-:W-:-:S05]  /*1c20*/  HADD2.F32 R84, -RZ, R79.H0_H0 ;  /* 0x2000004fff547230 */ /* 0x020fca0000004100 */
[----:B------:R-:W-:-:S05]  /*1c30*/  FADD.FTZ R107, R84, R107 ;  /* 0x0000006b546b7221 */ /* 0x000fca0000010000 */
.L_x_14709:
[----:B------:R-:W-:-:S04]  /*1c40*/  F2FP.PACK_AB R84, RZ, R107 ;  /* 0x0000006bff54723e */ /* 0x000fc800000000ff */
[----:B------:R-:W-:Y:S02]  /*1c50*/  PRMT R83, R84, 0x7610, R83 ;  /* 0x0000761054537816 */ /* 0x000fe40000000053 */
.L_x_14710:
[----:B------:R-:W-:-:S05]  /*1c60*/  HADD2.F32 R84, -RZ, R87.H1_H1 ;  /* 0x30000057ff547230 */ /* 0x000fca0000004100 */
[----:B------:R-:W-:Y:S01]  /*1c70*/  FMUL.FTZ R111, R84, R113 ;  /* 0x00000071546f7220 */ /* 0x000fe20000410000 */
[----:B------:R-:W-:Y:S05]  /*1c80*/  @P3 BRA `(.L_x_14711) ;  /* 0x0000002000003947 */ /* 0x000fea0003800000 */
[----:B------:R-:W-:Y:S05]  /*1c90*/  @P2 BRA `(.L_x_14712) ;  /* 0x0000003000002947 */ /* 0x000fea0003800000 */
[----:B------:R-:W-:Y:S05]  /*1ca0*/  BRA `(.L_x_14713) ;  /* 0x0000004000007947 */ /* 0x000fea0003800000 */
.L_x_14711:
[----:B-----5:R-:W-:-:S05]  /*1cb0*/  HADD2.F32 R84, -RZ, R79.H1_H1 ;  /* 0x3000004fff547230 */ /* 0x020fca0000004100 */
[----:B------:R-:W-:-:S05]  /*1cc0*/  FADD.FTZ R111, R84, R111 ;  /* 0x0000006f546f7221 */ /* 0x000fca0000010000 */
.L_x_14712:
[----:B------:R-:W-:-:S04]  /*1cd0*/  F2FP.PACK_AB R84, RZ, R111 ;  /* 0x0000006fff54723e */ /* 0x000fc800000000ff */
[----:B------:R-:W-:Y:S02]  /*1ce0*/  PRMT R83, R83, 0x5410, R84 ;  /* 0x0000541053537816 */ /* 0x000fe40000000054 */
.L_x_14713:
[----:B------:R-:W-:-:S04]  /*1cf0*/  @P2 LEA R84, P3, R114, c[0x0][0x188], 0x4 ;  /* 0x0000620072542a11 */ /* 0x000fc800078620ff */
[----:B------:R-:W-:-:S05]  /*1d00*/  @P2 LEA.HI.X R85, R114, c[0x0][0x18c], RZ, 0x4, P3 ;  /* 0x0000630072552a11 */ /* 0x000fca00018f24ff */
[----:B------:R0:W-:Y:S04]  /*1d10*/  @P2 STG.E.128 [R84.64], R80 ;  /* 0x0000005054002986 */ /* 0x0001e8000c101d04 */
.L_x_14689:
[----:B------:R-:W-:Y:S05]  /*1d20*/  BSYNC B0 ;  /* 0x0000000000007941 */ /* 0x000fea0003800000 */
.L_x_14688:
        /* <DEDUP_REMOVED lines=39> */
.L_x_14726:
        /* <DEDUP_REMOVED lines=85> */
.L_x_14727:
        /* <DEDUP_REMOVED lines=33> */
[----:B------:R-:W-:Y:S01]  /*2700*/  F2FP.PACK_AB R84, R85, R84 ;  /* 0x000000545554723e */ /* 0x000fe200000000ff */
[----:B------:R-:W-:Y:S02]  /*2710*/  FFMA.FTZ R112, R67, R112, R75 ;  /* 0x0000007043707223 */ /* 0x000fe4000001004b */
[----:B------:R-:W-:Y:S01]  /*2720*/  FFMA.FTZ R87, R61, R116, R69 ;  /* 0x000000743d577223 */ /* 0x000fe20000010045 */
[----:B------:R-:W-:Y:S02]  /*2730*/  HFMA2.MMA R116, -RZ, RZ, 0, 9.5367431640625e-07 ;  /* 0x00000010ff747435 */ /* 0x000fe400000001ff */
[----:B------:R-:W-:Y:S01]  /*2740*/  F2FP.PACK_AB R85, R112, R113 ;  /* 0x000000717055723e */ /* 0x000fe200000000ff */
[--C-:B------:R-:W-:Y:S01]  /*2750*/  FADD.FTZ R113, R108, -R115.reuse ;  /* 0x800000736c717221 */ /* 0x100fe20000010000 */
[----:B------:R-:W-:Y:S01]  /*2760*/  F2FP.PACK_AB R86, R87, R86 ;  /* 0x000000565756723e */ /* 0x000fe200000000ff */
[----:B------:R-:W-:-:S02]  /*2770*/  FADD.FTZ R87, R101, -R115 ;  /* 0x8000007365577221 */ /* 0x000fc40000010000 */
[C---:B------:R-:W-:Y:S02]  /*2780*/  FMUL.FTZ R112, R114.reuse, R113 ;  /* 0x0000007172707220 */ /* 0x040fe40000410000 */
[----:B------:R-:W-:Y:S02]  /*2790*/  FMUL.FTZ R87, R114, R87 ;  /* 0x0000005772577220 */ /* 0x000fe40000410000 */
[----:B------:R-:W-:Y:S02]  /*27a0*/  FFMA.FTZ R112, R63, R112, R71 ;  /* 0x000000703f707223 */ /* 0x000fe40000010047 */
[----:B------:R-:W-:-:S05]  /*27b0*/  FFMA.FTZ R87, R62, R87, R70 ;  /* 0x000000573e577223 */ /* 0x000fca0000010046 */
[----:B------:R-:W-:Y:S01]  /*27c0*/  F2FP.PACK_AB R87, R112, R87 ;  /* 0x000000577057723e */ /* 0x000fe200000000ff */
[C---:B------:R-:W-:Y:S01]  /*27d0*/  IMAD.WIDE.U32 R112, R5.reuse, R116, c[0x0][0x208] ;  /* 0x0000820005707625 */ /* 0x040fe200078e0074 */
[----:B------:R-:W-:-:S04]  /*27e0*/  IADD3 R5, R5, 0x20, RZ ;  /* 0x0000002005057810 */ /* 0x000fc80007ffe0ff */
[----:B------:R0:W-:Y:S03]  /*27f0*/  STG.E.128 [R112.64], R84 ;  /* 0x0000005470007986 */ /* 0x0001e6000c101d04 */
.L_x_14717:
[----:B------:R-:W-:Y:S05]  /*2800*/  BSYNC B0 ;  /* 0x0000000000007941 */ /* 0x000fea0003800000 */
.L_x_14716:
        /* <DEDUP_REMOVED lines=19> */
[----:B------:R-:W-:Y:S01]  /*2940*/  F2FP.PACK_AB R84, R85, R84 ;  /* 0x000000545554723e */ /* 0x000fe200000000ff */
[----:B------:R-:W-:Y:S02]  /*2950*/  FFMA.FTZ R112, R51, R112, R59 ;  /* 0x0000007033707223 */ /* 0x000fe4000001003b */
[----:B------:R-:W-:Y:S01]  /*2960*/  FFMA.FTZ R87, R45, R116, R53 ;  /* 0x000000742d577223 */ /* 0x000fe20000010035 */
[----:B------:R-:W-:-:S02]  /*2970*/  MOV R116, 0x10 ;  /* 0x0000001000747802 */ /* 0x000fc40000000f00 */
[----:B------:R-:W-:Y:S01]  /*2980*/  F2FP.PACK_AB R85, R112, R113 ;  /* 0x000000717055723e */ /* 0x000fe200000000ff */
[--C-:B------:R-:W-:Y:S01]  /*2990*/  FADD.FTZ R113, R109, -R115.reuse ;  /* 0x800000736d717221 */ /* 0x100fe20000010000 */
[----:B------:R-:W-:Y:S01]  /*29a0*/  F2FP.PACK_AB R86, R87, R86 ;  /* 0x000000565756723e */ /* 0x000fe200000000ff */
[----:B------:R-:W-:Y:S02]  /*29b0*/  FADD.FTZ R87, R103, -R115 ;  /* 0x8000007367577221 */ /* 0x000fe40000010000 */
        /* <DEDUP_REMOVED lines=8> */
.L_x_14719:
[----:B------:R-:W-:Y:S05]  /*2a40*/  BSYNC B0 ;  /* 0x0000000000007941 */ /* 0x000fea0003800000 */
.L_x_14718:
        /* <DEDUP_REMOVED lines=22> */
[----:B------:R-:W-:-:S02]  /*2bb0*/  HFMA2.MMA R116, -RZ, RZ, 0, 9.5367431640625e-07 ;  /* 0x00000010ff747435 */ /* 0x000fc400000001ff */
        /* <DEDUP_REMOVED lines=12> */
.L_x_14721:
[----:B------:R-:W-:Y:S05]  /*2c80*/  BSYNC B0 ;  /* 0x0000000000007941 */ /* 0x000fea0003800000 */
.L_x_14720:
        /* <DEDUP_REMOVED lines=33> */
.L_x_14723:
[----:B------:R-:W-:Y:S05]  /*2ea0*/  BSYNC B0 ;  /* 0x0000000000007941 */ /* 0x000fea0003800000 */
.L_x_14722:
[----:B------:R-:W-:-:S10]  /*2eb0*/  HFMA2.MMA R5, -RZ, RZ, 0, 2.384185791015625e-07 ;  /* 0x00000004ff057435 */ /* 0x000fd400000001ff */
[----:B------:R-:W-:-:S05]  /*2ec0*/  IMAD R6, R5, c[0x0][0x160], R6 ;  /* 0x0000580005067a24 */ /* 0x000fca00078e0206 */
[----:B------:R-:W-:-:S13]  /*2ed0*/  ISETP.GE.AND P3, PT, R6, c[0x0][0x164], PT ;  /* 0x0000590006007a0c */ /* 0x000fda0003f66270 */
[----:B0-2--5:R-:W-:Y:S01]  /*2ee0*/  @P3 CALL.REL.NOINC `(.L_x_14724) ;  /* 0x0000001000003944 */ /* 0x025fe20003c00000 */
[----:B------:R-:W-:Y:S05]  /*2ef0*/  BRA `(.L_x_14725) ;  /* 0xffffd70000007947 */ /* 0x000fea000383ffff */
.L_x_14724:
[----:B------:R-:W-:Y:S05]  /*2f00*/  EXIT ;  /* 0x000000000000794d */ /* 0x000fea0003800000 */
.L_x_14714:
[----:B------:R-:W-:Y:S01]  /*2f10*/  HFMA2.MMA R115, -RZ, RZ, 0, 5.9604644775390625e-08 ;  /* 0x00000001ff737435 */ /* 0x000fe200000001ff */
[----:B------:R-:W-:Y:S02]  /*2f20*/  MOV R86, R87 ;  /* 0x0000005700567202 */ /* 0x000fe40000000f00 */
[----:B------:R-:W-:Y:S02]  /*2f30*/  MOV R114, 0x1f ;  /* 0x0000001f00727802 */ /* 0x000fe40000000f00 */
[----:B------:R-:W-:Y:S02]  /*2f40*/  MOV R117, 0xffffffff ;  /* 0xffffffff00757802 */ /* 0x000fe40000000f00 */
[----:B------:R-:W-:Y:S02]  /*2f50*/  MOV R84, 0x2f70 ;  /* 0x00002f7000547802 */ /* 0x000fe40000000f00 */
[----:B-----5:R-:W-:Y:S05]  /*2f60*/  CALL.REL.NOINC `($__internal_80_$__cuda_sm70_shflsync_bfly_p) ;  /* 0x000007c000007944 */ /* 0x020fea0003c00000 */
[----:B-1----:R-:W-:Y:S01]  /*2f70*/  MOV R84, R115 ;  /* 0x0000007300547202 */ /* 0x002fe20000000f00 */
[----:B0-----:R-:W-:Y:S05]  /*2f80*/  BRA `(.L_x_14726) ;  /* 0xfffff01000007947 */ /* 0x001fea000383ffff */
.L_x_14715:
[----:B------:R-:W-:Y:S01]  /*2f90*/  HFMA2.MMA R115, -RZ, RZ, 0, 1.1920928955078125e-07 ;  /* 0x00000002ff737435 */ /* 0x000fe200000001ff */
[----:B------:R-:W-:Y:S02]  /*2fa0*/  MOV R86, R116 ;  /* 0x0000007400567202 */ /* 0x000fe40000000f00 */
[----:B------:R-:W-:-:S02]  /*2fb0*/  MOV R114, 0x1f ;  /* 0x0000001f00727802 */ /* 0x000fc40000000f00 */
[----:B------:R-:W-:Y:S02]  /*2fc0*/  MOV R117, 0xffffffff ;  /* 0xffffffff00757802 */ /* 0x000fe40000000f00 */
[----:B------:R-:W-:Y:S02]  /*2fd0*/  MOV R84, 0x2ff0 ;  /* 0x00002ff000547802 */ /* 0x000fe40000000f00 */
[----:B0----5:R-:W-:Y:S05]  /*2fe0*/  CALL.REL.NOINC `($__internal_80_$__cuda_sm70_shflsync_bfly_p) ;  /* 0x0000074000007944 */ /* 0x021fea0003c00000 */
[----:B01----:R-:W-:Y:S01]  /*2ff0*/  FADD.FTZ R86, R116, R115 ;  /* 0x0000007374567221 */ /* 0x003fe20000010000 */
[----:B------:R-:W-:Y:S01]  /*3000*/  HFMA2.MMA R115, -RZ, RZ, 0, 2.384185791015625e-07 ;  /* 0x00000004ff737435 */ /* 0x000fe200000001ff */
[----:B------:R-:W-:Y:S02]  /*3010*/  MOV R114, 0x1f ;  /* 0x0000001f00727802 */ /* 0x000fe40000000f00 */
[----:B------:R-:W-:Y:S02]  /*3020*/  MOV R117, 0xffffffff ;  /* 0xffffffff00757802 */ /* 0x000fe40000000f00 */
[----:B------:R-:W-:Y:S02]  /*3030*/  MOV R84, 0x3050 ;  /* 0x0000305000547802 */ /* 0x000fe40000000f00 */
[----:B------:R-:W-:Y:S05]  /*3040*/  CALL.REL.NOINC `($__internal_80_$__cuda_sm70_shflsync_bfly_p) ;  /* 0x000006e000007944 */ /* 0x000fea0003c00000 */
[----:B01----:R-:W-:Y:S01]  /*3050*/  FADD.FTZ R86, R86, R115 ;  /* 0x0000007356567221 */ /* 0x003fe20000010000 */
[----:B------:R-:W-:Y:S01]  /*3060*/  HFMA2.MMA R115, -RZ, RZ, 0, 4.76837158203125e-07 ;  /* 0x00000008ff737435 */ /* 0x000fe200000001ff */
[----:B------:R-:W-:-:S02]  /*3070*/  MOV R114, 0x1f ;  /* 0x0000001f00727802 */ /* 0x000fc40000000f00 */
[----:B------:R-:W-:Y:S02]  /*3080*/  MOV R117, 0xffffffff ;  /* 0xffffffff00757802 */ /* 0x000fe40000000f00 */
[----:B------:R-:W-:Y:S02]  /*3090*/  MOV R84, 0x30b0 ;  /* 0x000030b000547802 */ /* 0x000fe40000000f00 */
[----:B------:R-:W-:Y:S05]  /*30a0*/  CALL.REL.NOINC `($__internal_80_$__cuda_sm70_shflsync_bfly_p) ;  /* 0x0000068000007944 */ /* 0x000fea0003c00000 */
[----:B01----:R-:W-:Y:S01]  /*30b0*/  FADD.FTZ R86, R86, R115 ;  /* 0x0000007356567221 */ /* 0x003fe20000010000 */
[----:B------:R-:W-:Y:S01]  /*30c0*/  HFMA2.MMA R115, -RZ, RZ, 0, 9.5367431640625e-07 ;  /* 0x00000010ff737435 */ /* 0x000fe200000001ff */
[----:B------:R-:W-:Y:S02]  /*30d0*/  MOV R114, 0x1f ;  /* 0x0000001f00727802 */ /* 0x000fe40000000f00 */
[----:B------:R-:W-:Y:S02]  /*30e0*/  MOV R117, 0xffffffff ;  /* 0xffffffff00757802 */ /* 0x000fe40000000f00 */
[----:B------:R-:W-:Y:S02]  /*30f0*/  MOV R84, 0x3110 ;  /* 0x0000311000547802 */ /* 0x000fe40000000f00 */
[----:B------:R-:W-:Y:S05]  /*3100*/  CALL.REL.NOINC `($__internal_80_$__cuda_sm70_shflsync_bfly_p) ;  /* 0x0000062000007944 */ /* 0x000fea0003c00000 */
        /* <DEDUP_REMOVED lines=71> */
[----:B------:R-:W-:Y:S05]  /*3580*/  CALL.REL.NOINC `($__internal_80_$__cuda_sm70_shflsync_bfly_p) ;  /* 0x000001a000007944 */ /* 0x000fea0003c00000 */
[----:B01----:R-:W-:Y:S01]  /*3590*/  FADD.FTZ R86, R86, R115 ;  /* 0x0000007356567221 */ /* 0x003fe20000010000 */
[----:B------:R-:W-:Y:S01]  /*35a0*/  HFMA2.MMA R115, -RZ, RZ, 0, 1.1920928955078125e-07 ;  /* 0x00000002ff737435 */ /* 0x000fe200000001ff */
[----:B------:R-:W-:Y:S02]  /*35b0*/  MOV R114, 0x1f ;  /* 0x0000001f00727802 */ /* 0x000fe40000000f00 */
[----:B------:R-:W-:Y:S02]  /*35c0*/  MOV R117, 0xffffffff ;  /* 0xffffffff00757802 */ /* 0x000fe40000000f00 */
[----:B------:R-:W-:Y:S02]  /*35d0*/  MOV R84, 0x35f0 ;  /* 0x000035f000547802 */ /* 0x000fe40000000f00 */
[----:B------:R-:W-:Y:S05]  /*35e0*/  CALL.REL.NOINC `($__internal_80_$__cuda_sm70_shflsync_bfly_p) ;  /* 0x0000014000007944 */ /* 0x000fea0003c00000 */
[----:B01----:R-:W-:Y:S01]  /*35f0*/  FADD.FTZ R86, R86, R115 ;  /* 0x0000007356567221 */ /* 0x003fe20000010000 */
[----:B------:R-:W-:Y:S01]  /*3600*/  HFMA2.MMA R115, -RZ, RZ, 0, 2.384185791015625e-07 ;  /* 0x00000004ff737435 */ /* 0x000fe200000001ff */
[----:B------:R-:W-:Y:S02]  /*3610*/  MOV R114, 0x1f ;  /* 0x0000001f00727802 */ /* 0x000fe40000000f00 */
[----:B------:R-:W-:-:S02]  /*3620*/  MOV R117, 0xffffffff ;  /* 0xffffffff00757802 */ /* 0x000fc40000000f00 */
[----:B------:R-:W-:Y:S02]  /*3630*/  MOV R84, 0x3650 ;  /* 0x0000365000547802 */ /* 0x000fe40000000f00 */
[----:B------:R-:W-:Y:S05]  /*3640*/  CALL.REL.NOINC `($__internal_80_$__cuda_sm70_shflsync_bfly_p) ;  /* 0x000000e000007944 */ /* 0x000fea0003c00000 */
[----:B01----:R-:W-:Y:S01]  /*3650*/  FADD.FTZ R86, R86, R115 ;  /* 0x0000007356567221 */ /* 0x003fe20000010000 */
[----:B------:R-:W-:Y:S01]  /*3660*/  HFMA2.MMA R115, -RZ, RZ, 0, 4.76837158203125e-07 ;  /* 0x00000008ff737435 */ /* 0x000fe200000001ff */
[----:B------:R-:W-:Y:S02]  /*3670*/  MOV R114, 0x1f ;  /* 0x0000001f00727802 */ /* 0x000fe40000000f00 */
[----:B------:R-:W-:Y:S02]  /*3680*/  MOV R117, 0xffffffff ;  /* 0xffffffff00757802 */ /* 0x000fe40000000f00 */
[----:B------:R-:W-:Y:S02]  /*3690*/  MOV R84, 0x36b0 ;  /* 0x000036b000547802 */ /* 0x000fe40000000f00 */
[----:B------:R-:W-:Y:S05]  /*36a0*/  CALL.REL.NOINC `($__internal_80_$__cuda_sm70_shflsync_bfly_p) ;  /* 0x0000008000007944 */ /* 0x000fea0003c00000 */
[----:B-1----:R-:W-:Y:S01]  /*36b0*/  FADD.FTZ R112, R86, R115 ;  /* 0x0000007356707221 */ /* 0x002fe20000010000 */
[----:B------:R-:W-:Y:S01]  /*36c0*/  HFMA2.MMA R115, -RZ, RZ, 0, 9.5367431640625e-07 ;  /* 0x00000010ff737435 */ /* 0x000fe200000001ff */
[----:B0-----:R-:W-:Y:S02]  /*36d0*/  MOV R114, 0x1f ;  /* 0x0000001f00727802 */ /* 0x001fe40000000f00 */
[----:B------:R-:W-:-:S02]  /*36e0*/  MOV R117, 0xffffffff ;  /* 0xffffffff00757802 */ /* 0x000fc40000000f00 */
[----:B------:R-:W-:Y:S02]  /*36f0*/  MOV R86, R112 ;  /* 0x0000007000567202 */ /* 0x000fe40000000f00 */
[----:B------:R-:W-:Y:S02]  /*3700*/  MOV R84, 0x3720 ;  /* 0x0000372000547802 */ /* 0x000fe40000000f00 */
[----:B------:R-:W-:Y:S05]  /*3710*/  CALL.REL.NOINC `($__internal_80_$__cuda_sm70_shflsync_bfly_p) ;  /* 0x0000001000007944 */ /* 0x000fea0003c00000 */
[----:B01----:R-:W-:Y:S05]  /*3720*/  BRA `(.L_x_14727) ;  /* 0xffffedc000007947 */ /* 0x003fea000383ffff */
        .weak           $__internal_80_$__cuda_sm70_shflsync_bfly_p
        .type           $__internal_80_$__cuda_sm70_shflsync_bfly_p,@function
        .size           $__internal_80_$__cuda_sm70_shflsync_bfly_p,(.L_x_29220 - $__internal_80_$__cuda_sm70_shflsync_bfly_p)
$__internal_80_$__cuda_sm70_shflsync_bfly_p:
[----:B------:R-:W-:Y:S01]  /*3730*/  HFMA2.MMA R85, -RZ, RZ, 0, 0 ;  /* 0x00000000ff557435 */ /* 0x000fe200000001ff */
[----:B------:R-:W-:Y:S04]  /*3740*/  WARPSYNC R117 ;  /* 0x0000007500007348 */ /* 0x000fe80003800000 */
[----:B------:R0:W1:Y:S01]  /*3750*/  SHFL.BFLY PT, R115, R86, R115, R114 ;  /* 0x0c00007356737389 */ /* 0x00006200000e0072 */
[----:B------:R-:W-:Y:S05]  /*3760*/  RET.REL.NODEC R84 `(_ZN10layer_norm13ln_fwd_kernelINS_13Kernel_traitsIf6__halfS2_S2_fjLj1024ELj1ELj4ELj1ELj16ENS_18Kernel_traits_baseILj1024EfS2_S2_S2_fjLj128EEEEELb0ELb0ELb0ELb0EEEvNS_9FwdParamsE) ;  /* 0xffffc89054007950 */ /* 0x000fea0003c3ffff */
.L_x_14728:
        /* <DEDUP_REMOVED lines=9> */
.L_x_29220:


//--------------------- .text._ZN10layer_norm13ln_fwd_kernelINS_13Kernel_traitsIf6__halfS2_S2_fjLj1024ELj1ELj4ELj1ELj16ENS_18Kernel_traits_baseILj1024EfS2_S2_S2_fjLj128EEEEELb0ELb0ELb0ELb1EEEvNS_9FwdParamsE --------------------------
	.section	.text._ZN10layer_norm13ln_fwd_kernelINS_13Kernel_traitsIf6__halfS2_S2_fjLj1024ELj1ELj4ELj1ELj16ENS_18Kernel_traits_baseILj1024EfS2_S2_S2_fjLj128EEEEELb0ELb0ELb0ELb1EEEvNS_9FwdParamsE,"ax",@progbits
	.sectioninfo	@"SHI_REGISTERS=127"
	.align	128
        .global         _ZN10layer_norm13ln_fwd_kernelINS_13Kernel_traitsIf6__halfS2_S2_fjLj1024ELj1ELj4ELj1ELj16ENS_18Kernel_traits_baseILj1024EfS2_S2_S2_fjLj128EEEEELb0ELb0ELb0ELb1EEEvNS_9FwdParamsE
        .type           _ZN10layer_norm13ln_fwd_kernelINS_13Kernel_traitsIf6__halfS2_S2_fjLj1024ELj1ELj4ELj1ELj16ENS_18Kernel_traits_baseILj1024EfS2_S2_S2_fjLj128EEEEELb0ELb0ELb0ELb1EEEvNS_9FwdParamsE,@function
        .size           _ZN10layer_norm13ln_fwd_kernelINS_13Kernel_traitsIf6__halfS2_S2_fjLj1024ELj1ELj4ELj1ELj16ENS_18Kernel_traits_baseILj1024EfS2_S2_S2_fjLj128EEEEELb0ELb0ELb0ELb1EEEvNS_9FwdParamsE,(.L_x_29221 - _ZN10layer_norm13ln_fwd_kernelINS_13Kernel_traitsIf6__halfS2_S2_fjLj1024ELj1ELj4ELj1ELj16ENS_18Kernel_traits_baseILj1024EfS2_S2_S2_fjLj128EEEEELb0ELb0ELb0ELb1EEEvNS_9FwdParamsE)
        .other          _ZN10layer_norm13ln_fwd_kernelINS_13Kernel_traitsIf6__halfS2_S2_fjLj1024ELj1ELj4ELj1ELj16ENS_18Kernel_traits_baseILj1024EfS2_S2_S2_fjLj128EEEEELb0ELb0ELb0ELb1EEEvNS_9FwdParamsE,@"STO_CUDA_ENTRY STV_DEFAULT"
_ZN10layer_norm13ln_fwd_kernelINS_13Kernel_traitsIf6__halfS2_S2_fjLj1024ELj1ELj4ELj1ELj16ENS_18Kernel_traits_baseILj1024EfS2_S2_S2_fjLj128EEEEELb0ELb0ELb0ELb1EEEvNS_9FwdParamsE:
.text._ZN10layer_norm13ln_fwd_kernelINS_13Kernel_traitsIf6__halfS2_S2_fjLj1024ELj1ELj4ELj1ELj16ENS_18Kernel_traits_baseILj1024EfS2_S2_S2_fjLj128EEEEELb0ELb0ELb0ELb1EEEvNS_9FwdParamsE:
        /* <DEDUP_REMOVED lines=54> */
.L_x_14828:
        /* <DEDUP_REMOVED lines=16> */
[----:B0----5:R0:W5:Y:S01]  /*0460*/  @P1 LDG.E.128 R4, [R82.64] ;  /* 0x0000000452041981 */ /* 0x021162000c1e1d00 */
        /* <DEDUP_REMOVED lines=9> */
.L_x_14729:
[----:B0----5:R-:W-:-:S05]  /*0500*/  HADD2.F32 R3, -RZ, R4.H0_H0 ;  /* 0x20000004ff037230 */ /* 0x021fca0000004100 */
[----:B------:R-:W-:-:S05]  /*0510*/  FADD.FTZ R90, R90, R3 ;  /* 0x000000035a5a7221 */ /* 0x000fca0000010000 */
.L_x_14730:
[----:B------:R-:W-:-:S04]  /*0520*/  F2FP.PACK_AB R0, RZ, R90 ;  /* 0x0000005aff00723e */ /* 0x000fc800000000ff */
[----:B------:R-:W-:Y:S02]  /*0530*/  PRMT R72, R0, 0x7610, R72 ;  /* 0x0000761000487816 */ /* 0x000fe40000000048 */
.L_x_14731:
[----:B------:R-:W-:-:S05]  /*0540*/  HADD2.F32 R76, -RZ, R76.H1_H1 ;  /* 0x3000004cff4c7230 */ /* 0x000fca0000004100 */
[----:B------:R-:W-:Y:S01]  /*0550*/  FMUL.FTZ R89, R76, R111 ;  /* 0x0000006f4c597220 */ /* 0x000fe20000410000 */
[----:B------:R-:W-:Y:S05]  /*0560*/  @P2 BRA `(.L_x_14732) ;  /* 0x0000002000002947 */ /* 0x000fea0003800000 */
[----:B------:R-:W-:Y:S05]  /*0570*/  @P0 BRA `(.L_x_14733) ;  /* 0x0000003000000947 */ /* 0x000fea0003800000 */
[----:B------:R-:W-:Y:S05]  /*0580*/  BRA `(.L_x_14734) ;  /* 0x0000004000007947 */ /* 0x000fea0003800000 */
.L_x_14732:
[----:B-----5:R-:W-:-:S05]  /*0590*/  HADD2.F32 R0, -RZ, R4.H1_H1 ;  /* 0x30000004ff007230 */ /* 0x020fca0000004100 */
[----:B------:R-:W-:-:S05]  /*05a0*/  FADD.FTZ R89, R89, R0 ;  /* 0x0000000059597221 */ /* 0x000fca0000010000 */
.L_x_14733:
[----:B------:R-:W-:-:S04]  /*05b0*/  F2FP.PACK_AB R0, RZ, R89 ;  /* 0x00000059ff00723e */ /* 0x000fc800000000ff */
[----:B------:R-:W-:Y:S02]  /*05c0*/  PRMT R72, R72, 0x5410, R0 ;  /* 0x0000541048487816 */ /* 0x000fe40000000000 */
.L_x_14734:
[----:B------:R-:W-:-:S05]  /*05d0*/  HADD2.F32 R88, -RZ, R77.H0_H0 ;  /* 0x2000004dff587230 */ /* 0x000fca0000004100 */
[----:B------:R-:W-:Y:S01]  /*05e0*/  FMUL.FTZ R88, R88, R111 ;  /* 0x0000006f58587220 */ /* 0x000fe20000410000 */
[----:B------:R-:W-:Y:S05]  /*05f0*/  @P2 BRA `(.L_x_14735) ;  /* 0x0000002000002947 */ /* 0x000fea0003800000 */
[----:B------:R-:W-:Y:S05]  /*0600*/  @P0 BRA `(.L_x_14736) ;  /* 0x0000003000000947 */ /* 0x000fea0003800000 */
[----:B------:R-:W-:Y:S05]  /*0610*/  BRA `(.L_x_14737) ;  /* 0x0000004000007947 */ /* 0x000fea0003800000 */
.L_x_14735:
[----:B-----5:R-:W-:-:S05]  /*0620*/  HADD2.F32 R3, -RZ, R5.H0_H0 ;  /* 0x20000005ff037230 */ /* 0x020fca0000004100 */
[----:B------:R-:W-:-:S05]  /*0630*/  FADD.FTZ R88, R88, R3 ;  /* 0x0000000358587221 */ /* 0x000fca0000010000 */
.L_x_14736:
[----:B------:R-:W-:-:S04]  /*0640*/  F2FP.PACK_AB R0, RZ, R88 ;  /* 0x00000058ff00723e */ /* 0x000fc800000000ff */
[----:B------:R-:W-:Y:S02]  /*0650*/  PRMT R73, R0, 0x7610, R73 ;  /* 0x0000761000497816 */ /* 0x000fe40000000049 */
.L_x_14737:
[----:B------:R-:W-:-:S05]  /*0660*/  HADD2.F32 R0, -RZ, R77.H1_H1 ;  /* 0x3000004dff007230 */ /* 0x000fca0000004100 */
[----:B------:R-:W-:Y:S01]  /*0670*/  FMUL.FTZ R87, R0, R111 ;  /* 0x0000006f00577220 */ /* 0x000fe20000410000 */
[----:B------:R-:W-:Y:S05]  /*0680*/  @P2 BRA `(.L_x_14738) ;  /* 0x0000002000002947 */ /* 0x000fea0003800000 */
[----:B------:R-:W-:Y:S05]  /*0690*/  @P0 BRA `(.L_x_14739) ;  /* 0x0000003000000947 */ /* 0x000fea0003800000 */
[----:B------:R-:W-:Y:S05]  /*06a0*/  BRA `(.L_x_14740) ;  /* 0x0000004000007947 */ /* 0x000fea0003800000 */
.L_x_14738:
[----:B-----5:R-:W-:-:S05]  /*06b0*/  HADD2.F32 R0, -RZ, R5.H1_H1 ;  /* 0x30000005ff007230 */ /* 0x020fca0000004100 */
[----:B------:R-:W-:-:S05]  /*06c0*/  FADD.FTZ R87, R87, R0 ;  /* 0x0000000057577221 */ /* 0x000fca0000010000 */
.L_x_14739:
[----:B------:R-:W-:-:S04]  /*06d0*/  F2FP.PACK_AB R0, RZ, R87 ;  /* 0x00000057ff00723e */ /* 0x000fc800000000ff */
[----:B------:R-:W-:Y:S02]  /*06e0*/  PRMT R73, R73, 0x5410, R0 ;  /* 0x0000541049497816 */ /* 0x000fe40000000000 */
.L_x_14740:
[----:B------:R-:W-:-:S05]  /*06f0*/  HADD2.F32 R86, -RZ, R78.H0_H0 ;  /* 0x2000004eff567230 */ /* 0x000fca0000004100 */
[----:B------:R-:W-:Y:S01]  /*0700*/  FMUL.FTZ R86, R86, R111 ;  /* 0x0000006f56567220 */ /* 0x000fe20000410000 */
[----:B------:R-:W-:Y:S05]  /*0710*/  @P2 BRA `(.L_x_14741) ;  /* 0x0000002000002947 */ /* 0x000fea0003800000 */
[----:B------:R-:W-:Y:S05]  /*0720*/  @P0 BRA `(.L_x_14742) ;  /* 0x0000003000000947 */ /* 0x000fea0003800000 */
[----:B------:R-:W-:Y:S05]  /*0730*/  BRA `(.L_x_14743) ;  /* 0x0000004000007947 */ /* 0x000fea0003800000 */
.L_x_14741:
[----:B-----5:R-:W-:-:S05]  /*0740*/  HADD2.F32 R3, -RZ, R6.H0_H0 ;  /* 0x20000006ff037230 */ /* 0x020fca0000004100 */
[----:B------:R-:W-:-:S05]  /*0750*/  FADD.FTZ R86, R86, R3 ;  /* 0x0000000356567221 */ /* 0x000fca0000010000 */
.L_x_14742:
[----:B------:R-:W-:-:S04]  /*0760*/  F2FP.PACK_AB R0, RZ, R86 ;  /* 0x00000056ff00723e */ /* 0x000fc800000000ff */
[----:B------:R-:W-:Y:S02]  /*0770*/  PRMT R74, R0, 0x7610, R74 ;  /* 0x00007610004a7816 */ /* 0x000fe4000000004a */
.L_x_14743:
[----:B------:R-:W-:-:S05]  /*0780*/  HADD2.F32 R78, -RZ, R78.H1_H1 ;  /* 0x3000004eff4e7230 */ /* 0x000fca0000004100 */
[----:B------:R-:W-:Y:S01]  /*0790*/  FMUL.FTZ R85, R78, R111 ;  /* 0x0000006f4e557220 */ /* 0x000fe20000410000 */
[----:B------:R-:W-:Y:S05]  /*07a0*/  @P2 BRA `(.L_x_14744) ;  /* 0x0000002000002947 */ /* 0x000fea0003800000 */
[----:B------:R-:W-:Y:S05]  /*07b0*/  @P0 BRA `(.L_x_14745) ;  /* 0x0000003000000947 */ /* 0x000fea0003800000 */
[----:B------:R-:W-:Y:S05]  /*07c0*/  BRA `(.L_x_14746) ;  /* 0x0000004000007947 */ /* 0x000fea0003800000 */
.L_x_14744:
[----:B-----5:R-:W-:-:S05]  /*07d0*/  HADD2.F32 R0, -RZ, R6.H1_H1 ;  /* 0x30000006ff007230 */ /* 0x020fca0000004100 */
[----:B------:R-:W-:-:S05]  /*07e0*/  FADD.FTZ R85, R85, R0 ;  /* 0x0000000055557221 */ /* 0x000fca0000010000 */
.L_x_14745:
[----:B------:R-:W-:-:S04]  /*07f0*/  F2FP.PACK_AB R0, RZ, R85 ;  /* 0x00000055ff00723e */ /* 0x000fc800000000ff */
[----:B------:R-:W-:Y:S02]  /*0800*/  PRMT R74, R74, 0x5410, R0 ;  /* 0x000054104a4a7816 */ /* 0x000fe40000000000 */
.L_x_14746:
[----:B------:R-:W-:-:S05]  /*0810*/  HADD2.F32 R84, -RZ, R79.H0_H0 ;  /* 0x2000004fff547230 */ /* 0x000fca0000004100 */
[----:B------:R-:W-:Y:S01]  /*0820*/  FMUL.FTZ R84, R84, R111 ;  /* 0x0000006f54547220 */ /* 0x000fe20000410000 */
[----:B------:R-:W-:Y:S05]  /*0830*/  @P2 BRA `(.L_x_14747) ;  /* 0x0000002000002947 */ /* 0x000fea0003800000 */
[----:B------:R-:W-:Y:S05]  /*0840*/  @P0 BRA `(.L_x_14748) ;  /* 0x0000003000000947 */ /* 0x000fea0003800000 */
[----:B------:R-:W-:Y:S05]  /*0850*/  BRA `(.L_x_14749) ;  /* 0x0000004000007947 */ /* 0x000fea0003800000 */
.L_x_14747:
[----:B-----5:R-:W-:-:S05]  /*0860*/  HADD2.F32 R3, -RZ, R7.H0_H0 ;  /* 0x20000007ff037230 */ /* 0x020fca0000004100 */
[----:B------:R-:W-:-:S05]  /*0870*/  FADD.FTZ R84, R84, R3 ;  /* 0x0000000354547221 */ /* 0x000fca0000010000 */
.L_x_14748:
[----:B------:R-:W-:-:S04]  /*0880*/  F2FP.PACK_AB R0, RZ, R84 ;  /* 0x00000054ff00723e */ /* 0x000fc800000000ff */
[----:B------:R-:W-:Y:S02]  /*0890*/  PRMT R75, R0, 0x7610, R75 ;  /* 0x00007610004b7816 */ /* 0x000fe4000000004b */
.L_x_14749:
[----:B------:R-:W-:-:S05]  /*08a0*/  HADD2.F32 R0, -RZ, R79.H1_H1 ;  /* 0x3000004fff007230 */ /* 0x000fca0000004100 */
[----:B------:R-:W-:Y:S01]  /*08b0*/  FMUL.FTZ R83, R0, R111 ;  /* 0x0000006f00537220 */ /* 0x000fe20000410000 */
[----:B------:R-:W-:Y:S05]  /*08c0*/  @P2 BRA `(.L_x_14750) ;  /* 0x0000002000002947 */ /* 0x000fea0003800000 */
[----:B------:R-:W-:Y:S05]  /*08d0*/  @P0 BRA `(.L_x_14751) ;  /* 0x0000003000000947 */ /* 0x000fea0003800000 */
[----:B------:R-:W-:Y:S05]  /*08e0*/  BRA `(.L_x_14752) ;  /* 0x0000004000007947 */ /* 0x000fea0003800000 */
.L_x_14750:
[----:B-----5:R-:W-:-:S05]  /*08f0*/  HADD2.F32 R0, -RZ, R7.H1_H1 ;  /* 0x30000007ff007230 */ /* 0x020fca0000004100 */
[----:B------:R-:W-:-:S05]  /*0900*/  FADD.FTZ R83, R83, R0 ;  /* 0x0000000053537221 */ /* 0x000fca0000010000 */
.L_x_14751:
[----:B------:R-:W-:-:S04]  /*0910*/  F2FP.PACK_AB R0, RZ, R83 ;  /* 0x00000053ff00723e */ /* 0x000fc800000000ff */
[----:B------:R-:W-:Y:S02]  /*0920*/  PRMT R75, R75, 0x5410, R0 ;  /* 0x000054104b4b7816 */ /* 0x000fe40000000000 */
.L_x_14752:
        /* <DEDUP_REMOVED lines=14> */
.L_x_14753:
[----:B0----5:R-:W-:-:S05]  /*0a10*/  HADD2.F32 R3, -RZ, R4.H0_H0 ;  /* 0x20000004ff037230 */ /* 0x021fca0000004100 */
[----:B------:R-:W-:-:S05]  /*0a20*/  FADD.FTZ R0, R3, R0 ;  /* 0x0000000003007221 */ /* 0x000fca0000010000 */
.L_x_14754:
[----:B------:R-:W-:-:S04]  /*0a30*/  F2FP.PACK_AB R3, RZ, R0 ;  /* 0x00000000ff03723e */ /* 0x000fc800000000ff */
[----:B------:R-:W-:Y:S02]  /*0a40*/  PRMT R72, R3, 0x7610, R72 ;  /* 0x0000761003487816 */ /* 0x000fe40000000048 */
.L_x_14755:
[----:B------:R-:W-:-:S05]  /*0a50*/  HADD2.F32 R76, -RZ, R76.H1_H1 ;  /* 0x3000004cff4c7230 */ /* 0x000fca0000004100 */
[----:B------:R-:W-:Y:S01]  /*0a60*/  FMUL.FTZ R95, R76, R111 ;  /* 0x0000006f4c5f7220 */ /* 0x000fe20000410000 */
[----:B------:R-:W-:Y:S05]  /*0a70*/  @P2 BRA `(.L_x_14756) ;  /* 0x0000002000002947 */ /* 0x000fea0003800000 */
[----:B------:R-:W-:Y:S05]  /*0a80*/  @P0 BRA `(.L_x_14757) ;  /* 0x0000003000000947 */ /* 0x000fea0003800000 */
[----:B------:R-:W-:Y:S05]  /*0a90*/  BRA `(.L_x_14758) ;  /* 0x0000004000007947 */ /* 0x000fea0003800000 */
.L_x_14756:
[----:B-----5:R-:W-:-:S05]  /*0aa0*/  HADD2.F32 R76, -RZ, R4.H1_H1 ;  /* 0x30000004ff4c7230 */ /* 0x020fca0000004100 */
[----:B------:R-:W-:-:S05]  /*0ab0*/  FADD.FTZ R95, R76, R95 ;  /* 0x0000005f4c5f7221 */ /* 0x000fca0000010000 */
.L_x_14757:
[----:B------:R-:W-:-:S04]  /*0ac0*/  F2FP.PACK_AB R3, RZ, R95 ;  /* 0x0000005fff03723e */ /* 0x000fc800000000ff */
[----:B------:R-:W-:Y:S02]  /*0ad0*/  PRMT R72, R72, 0x5410, R3 ;  /* 0x0000541048487816 */ /* 0x000fe40000000003 */
.L_x_14758:
[----:B------:R-:W-:-:S05]  /*0ae0*/  HADD2.F32 R94, -RZ, R77.H0_H0 ;  /* 0x2000004dff5e7230 */ /* 0x000fca0000004100 */
[----:B------:R-:W-:Y:S01]  /*0af0*/  FMUL.FTZ R94, R94, R111 ;  /* 0x0000006f5e5e7220 */ /* 0x000fe20000410000 */
[----:B------:R-:W-:Y:S05]  /*0b00*/  @P2 BRA `(.L_x_14759) ;  /* 0x0000002000002947 */ /* 0x000fea0003800000 */
[----:B------:R-:W-:Y:S05]  /*0b10*/  @P0 BRA `(.L_x_14760) ;  /* 0x0000003000000947 */ /* 0x000fea0003800000 */
[----:B------:R-:W-:Y:S05]  /*0b20*/  BRA `(.L_x_14761) ;  /* 0x0000004000007947 */ /* 0x000fea0003800000 */
.L_x_14759:
[----:B-----5:R-:W-:-:S05]  /*0b30*/  HADD2.F32 R3, -RZ, R5.H0_H0 ;  /* 0x20000005ff037230 */ /* 0x020fca0000004100 */
[----:B------:R-:W-:-:S05]  /*0b40*/  FADD.FTZ R94, R3, R94 ;  /* 0x0000005e035e7221 */ /* 0x000fca0000010000 */
.L_x_14760:
[----:B------:R-:W-:-:S04]  /*0b50*/  F2FP.PACK_AB R3, RZ, R94 ;  /* 0x0000005eff03723e */ /* 0x000fc800000000ff */
[----:B------:R-:W-:Y:S02]  /*0b60*/  PRMT R73, R3, 0x7610, R73 ;  /* 0x0000761003497816 */ /* 0x000fe40000000049 */
.L_x_14761:
[----:B------:R-:W-:-:S05]  /*0b70*/  HADD2.F32 R76, -RZ, R77.H1_H1 ;  /* 0x3000004dff4c7230 */ /* 0x000fca0000004100 */
[----:B------:R-:W-:Y:S01]  /*0b80*/  FMUL.FTZ R97, R76, R111 ;  /* 0x0000006f4c617220 */ /* 0x000fe20000410000 */
[----:B------:R-:W-:Y:S05]  /*0b90*/  @P2 BRA `(.L_x_14762) ;  /* 0x0000002000002947 */ /* 0x000fea0003800000 */
[----:B------:R-:W-:Y:S05]  /*0ba0*/  @P0 BRA `(.L_x_14763) ;  /* 0x0000003000000947 */ /* 0x000fea0003800000 */
[----:B------:R-:W-:Y:S05]  /*0bb0*/  BRA `(.L_x_14764) ;  /* 0x0000004000007947 */ /* 0x000fea0003800000 */
.L_x_14762:
[----:B-----5:R-:W-:-:S05]  /*0bc0*/  HADD2.F32 R76, -RZ, R5.H1_H1 ;  /* 0x30000005ff4c7230 */ /* 0x020fca0000004100 */
[----:B------:R-:W-:-:S05]  /*0bd0*/  FADD.FTZ R97, R76, R97 ;  /* 0x000000614c617221 */ /* 0x000fca0000010000 */
.L_x_14763:
[----:B------:R-:W-:-:S04]  /*0be0*/  F2FP.PACK_AB R3, RZ, R97 ;  /* 0x00000061ff03723e */ /* 0x000fc800000000ff */
[----:B------:R-:W-:Y:S02]  /*0bf0*/  PRMT R73, R73, 0x5410, R3 ;  /* 0x0000541049497816 */ /* 0x000fe40000000003 */
.L_x_14764:
[----:B------:R-:W-:-:S05]  /*0c00*/  HADD2.F32 R96, -RZ, R78.H0_H0 ;  /* 0x2000004eff607230 */ /* 0x000fca0000004100 */
[----:B------:R-:W-:Y:S01]  /*0c10*/  FMUL.FTZ R96, R96, R111 ;  /* 0x0000006f60607220 */ /* 0x000fe20000410000 */
[----:B------:R-:W-:Y:S05]  /*0c20*/  @P2 BRA `(.L_x_14765) ;  /* 0x0000002000002947 */ /* 0x000fea0003800000 */
[----:B------:R-:W-:Y:S05]  /*0c30*/  @P0 BRA `(.L_x_14766) ;  /* 0x0000003000000947 */ /* 0x000fea0003800000 */
[----:B------:R-:W-:Y:S05]  /*0c40*/  BRA `(.L_x_14767) ;  /* 0x0000004000007947 */ /* 0x000fea0003800000 */
.L_x_14765:
[----:B-----5:R-:W-:-:S05]  /*0c50*/  HADD2.F32 R3, -RZ, R6.H0_H0 ;  /* 0x20000006ff037230 */ /* 0x020fca0000004100 */
[----:B------:R-:W-:-:S05]  /*0c60*/  FADD.FTZ R96, R3, R96 ;  /* 0x0000006003607221 */ /* 0x000fca0000010000 */
.L_x_14766:
[----:B------:R-:W-:-:S04]  /*0c70*/  F2FP.PACK_AB R3, RZ, R96 ;  /* 0x00000060ff03723e */ /* 0x000fc800000000ff */
[----:B------:R-:W-:Y:S02]  /*0c80*/  PRMT R74, R3, 0x7610, R74 ;  /* 0x00007610034a7816 */ /* 0x000fe4000000004a */
.L_x_14767:
[----:B------:R-:W-:-:S05]  /*0c90*/  HADD2.F32 R78, -RZ, R78.H1_H1 ;  /* 0x3000004eff4e7230 */ /* 0x000fca0000004100 */
[----:B------:R-:W-:Y:S01]  /*0ca0*/  FMUL.FTZ R99, R78, R111 ;  /* 0x0000006f4e637220 */ /* 0x000fe20000410000 */
[----:B------:R-:W-:Y:S05]  /*0cb0*/  @P2 BRA `(.L_x_14768) ;  /* 0x0000002000002947 */ /* 0x000fea0003800000 */
[----:B------:R-:W-:Y:S05]  /*0cc0*/  @P0 BRA `(.L_x_14769) ;  /* 0x0000003000000947 */ /* 0x000fea0003800000 */
[----:B------:R-:W-:Y:S05]  /*0cd0*/  BRA `(.L_x_14770) ;  /* 0x0000004000007947 */ /* 0x000fea0003800000 */
.L_x_14768:
[----:B-----5:R-:W-:-:S05]  /*0ce0*/  HADD2.F32 R76, -RZ, R6.H1_H1 ;  /* 0x30000006ff4c7230 */ /* 0x020fca0000004100 */
[----:B------:R-:W-:-:S05]  /*0cf0*/  FADD.FTZ R99, R76, R99 ;  /* 0x000000634c637221 */ /* 0x000fca0000010000 */
.L_x_14769:
[----:B------:R-:W-:-:S04]  /*0d00*/  F2FP.PACK_AB R3, RZ, R99 ;  /* 0x00000063ff03723e */ /* 0x000fc800000000ff */
[----:B------:R-:W-:Y:S02]  /*0d10*/  PRMT R74, R74, 0x5410, R3 ;  /* 0x000054104a4a7816 */ /* 0x000fe40000000003 */
.L_x_14770:
[----:B------:R-:W-:-:S05]  /*0d20*/  HADD2.F32 R98, -RZ, R79.H0_H0 ;  /* 0x2000004fff627230 */ /* 0x000fca0000004100 */
[----:B------:R-:W-:Y:S01]  /*0d30*/  FMUL.FTZ R98, R98, R111 ;  /* 0x0000006f62627220 */ /* 0x000fe20000410000 */
[----:B------:R-:W-:Y:S05]  /*0d40*/  @P2 BRA `(.L_x_14771) ;  /* 0x0000002000002947 */ /* 0x000fea0003800000 */
[----:B------:R-:W-:Y:S05]  /*0d50*/  @P0 BRA `(.L_x_14772) ;  /* 0x0000003000000947 */ /* 0x000fea0003800000 */
[----:B------:R-:W-:Y:S05]  /*0d60*/  BRA `(.L_x_14773) ;  /* 0x0000004000007947 */ /* 0x000fea0003800000 */
.L_x_14771:
[----:B-----5:R-:W-:-:S05]  /*0d70*/  HADD2.F32 R3, -RZ, R7.H0_H0 ;  /* 0x20000007ff037230 */ /* 0x020fca0000004100 */
[----:B------:R-:W-:-:S05]  /*0d80*/  FADD.FTZ R98, R3, R98 ;  /* 0x0000006203627221 */ /* 0x000fca0000010000 */
.L_x_14772:
[----:B------:R-:W-:-:S04]  /*0d90*/  F2FP.PACK_AB R3, RZ, R98 ;  /* 0x00000062ff03723e */ /* 0x000fc800000000ff */
[----:B------:R-:W-:Y:S02]  /*0da0*/  PRMT R75, R3, 0x7610, R75 ;  /* 0x00007610034b7816 */ /* 0x000fe4000000004b */
.L_x_14773:
[----:B------:R-:W-:-:S05]  /*0db0*/  HADD2.F32 R102, -RZ, R79.H1_H1 ;  /* 0x3000004fff667230 */ /* 0x000fca0000004100 */
[----:B------:R-:W-:Y:S01]  /*0dc0*/  FMUL.FTZ R102, R102, R111 ;  /* 0x0000006f66667220 */ /* 0x000fe20000410000 */
[----:B------:R-:W-:Y:S05]  /*0dd0*/  @P2 BRA `(.L_x_14774) ;  /* 0x0000002000002947 */ /* 0x000fea0003800000 */
[----:B------:R-:W-:Y:S05]  /*0de0*/  @P0 BRA `(.L_x_14775) ;  /* 0x0000003000000947 */ /* 0x000fea0003800000 */
[----:B------:R-:W-:Y:S05]  /*0df0*/  BRA `(.L_x_14776) ;  /* 0x0000004000007947 */ /* 0x000fea0003800000 */
.L_x_14774:
[----:B-----5:R-:W-:-:S05]  /*0e00*/  HADD2.F32 R3, -RZ, R7.H1_H1 ;  /* 0x30000007ff037230 */ /* 0x020fca0000004100 */
[----:B------:R-:W-:-:S05]  /*0e10*/  FADD.FTZ R102, R3, R102 ;  /* 0x0000006603667221 */ /* 0x000fca0000010000 */
.L_x_14775:
[----:B------:R-:W-:-:S04]  /*0e20*/  F2FP.PACK_AB R3, RZ, R102 ;  /* 0x00000066ff03723e */ /* 0x000fc800000000ff */
[----:B------:R-:W-:Y:S02]  /*0e30*/  PRMT R75, R75, 0x5410, R3 ;  /* 0x000054104b4b7816 */ /* 0x000fe40000000003 */
.L_x_14776:
        /* <DEDUP_REMOVED lines=14> */
.L_x_14777:
[----:B0----5:R-:W-:-:S05]  /*0f20*/  HADD2.F32 R3, -RZ, R4.H0_H0 ;  /* 0x20000004ff037230 */ /* 0x021fca0000004100 */
[----:B------:R-:W-:-:S05]  /*0f30*/  FADD.FTZ R100, R3, R100 ;  /* 0x0000006403647221 */ /* 0x000fca0000010000 */
.L_x_14778:
[----:B------:R-:W-:-:S04]  /*0f40*/  F2FP.PACK_AB R3, RZ, R100 ;  /* 0x00000064ff03723e */ /* 0x000fc800000000ff */
[----:B------:R-:W-:Y:S02]  /*0f50*/  PRMT R72, R3, 0x7610, R72 ;  /* 0x0000761003487816 */ /* 0x000fe40000000048 */
.L_x_14779:
[----:B------:R-:W-:-:S05]  /*0f60*/  HADD2.F32 R76, -RZ, R76.H1_H1 ;  /* 0x3000004cff4c7230 */ /* 0x000fca0000004100 */
[----:B------:R-:W-:Y:S01]  /*0f70*/  FMUL.FTZ R103, R76, R111 ;  /* 0x0000006f4c677220 */ /* 0x000fe20000410000 */
[----:B------:R-:W-:Y:S05]  /*0f80*/  @P2 BRA `(.L_x_14780) ;  /* 0x0000002000002947 */ /* 0x000fea0003800000 */
[----:B------:R-:W-:Y:S05]  /*0f90*/  @P0 BRA `(.L_x_14781) ;  /* 0x0000003000000947 */ /* 0x000fea0003800000 */
[----:B------:R-:W-:Y:S05]  /*0fa0*/  BRA `(.L_x_14782) ;  /* 0x0000004000007947 */ /* 0x000fea0003800000 */
.L_x_14780:
[----:B-----5:R-:W-:-:S05]  /*0fb0*/  HADD2.F32 R76, -RZ, R4.H1_H1 ;  /* 0x30000004ff4c7230 */ /* 0x020fca0000004100 */
[----:B------:R-:W-:-:S05]  /*0fc0*/  FADD.FTZ R103, R76, R103 ;  /* 0x000000674c677221 */ /* 0x000fca0000010000 */
.L_x_14781:
[----:B------:R-:W-:-:S04]  /*0fd0*/  F2FP.PACK_AB R3, RZ, R103 ;  /* 0x00000067ff03723e */ /* 0x000fc800000000ff */
[----:B------:R-:W-:Y:S02]  /*0fe0*/  PRMT R72, R72, 0x5410, R3 ;  /* 0x0000541048487816 */ /* 0x000fe40000000003 */
.L_x_14782:
[----:B------:R-:W-:-:S05]  /*0ff0*/  HADD2.F32 R104, -RZ, R77.H0_H0 ;  /* 0x2000004dff687230 */ /* 0x000fca0000004100 */
[----:B------:R-:W-:Y:S01]  /*1000*/  FMUL.FTZ R104, R104, R111 ;  /* 0x0000006f68687220 */ /* 0x000fe20000410000 */
[----:B------:R-:W-:Y:S05]  /*1010*/  @P2 BRA `(.L_x_14783) ;  /* 0x0000002000002947 */ /* 0x000fea0003800000 */
[----:B------:R-:W-:Y:S05]  /*1020*/  @P0 BRA `(.L_x_14784) ;  /* 0x0000003000000947 */ /* 0x000fea0003800000 */
[----:B------:R-:W-:Y:S05]  /*1030*/  BRA `(.L_x_14785) ;  /* 0x0000004000007947 */ /* 0x000fea0003800000 */
.L_x_14783:
[----:B-----5:R-:W-:-:S05]  /*1040*/  HADD2.F32 R3, -RZ, R5.H0_H0 ;  /* 0x20000005ff037230 */ /* 0x020fca0000004100 */
[----:B------:R-:W-:-:S05]  /*1050*/  FADD.FTZ R104, R3, R104 ;  /* 0x0000006803687221 */ /* 0x000fca0000010000 */
.L_x_14784:
[----:B------:R-:W-:-:S04]  /*1060*/  F2FP.PACK_AB R3, RZ, R104 ;  /* 0x00000068ff03723e */ /* 0x000fc800000000ff */
[----:B------:R-:W-:Y:S02]  /*1070*/  PRMT R73, R3, 0x7610, R73 ;  /* 0x0000761003497816 */ /* 0x000fe40000000049 */
.L_x_14785:
[----:B------:R-:W-:-:S05]  /*1080*/  HADD2.F32 R106, -RZ, R77.H1_H1 ;  /* 0x3000004dff6a7230 */ /* 0x000fca0000004100 */
[----:B------:R-:W-:Y:S01]  /*1090*/  FMUL.FTZ R106, R106, R111 ;  /* 0x0000006f6a6a7220 */ /* 0x000fe20000410000 */
[----:B------:R-:W-:Y:S05]  /*10a0*/  @P2 BRA `(.L_x_14786) ;  /* 0x0000002000002947 */ /* 0x000fea0003800000 */
[----:B------:R-:W-:Y:S05]  /*10b0*/  @P0 BRA `(.L_x_14787) ;  /* 0x0000003000000947 */ /* 0x000fea0003800000 */
[----:B------:R-:W-:Y:S05]  /*10c0*/  BRA `(.L_x_14788) ;  /* 0x0000004000007947 */ /* 0x000fea0003800000 */
.L_x_14786:
[----:B-----5:R-:W-:-:S05]  /*10d0*/  HADD2.F32 R3, -RZ, R5.H1_H1 ;  /* 0x30000005ff037230 */ /* 0x020fca0000004100 */
[----:B------:R-:W-:-:S05]  /*10e0*/  FADD.FTZ R106, R3, R106 ;  /* 0x0000006a036a7221 */ /* 0x000fca0000010000 */
.L_x_14787:
[----:B------:R-:W-:-:S04]  /*10f0*/  F2FP.PACK_AB R3, RZ, R106 ;  /* 0x0000006aff03723e */ /* 0x000fc800000000ff */
[----:B------:R-:W-:Y:S02]  /*1100*/  PRMT R73, R73, 0x5410, R3 ;  /* 0x0000541049497816 */ /* 0x000fe40000000003 */
.L_x_14788:
[----:B------:R-:W-:-:S05]  /*1110*/  HADD2.F32 R76, -RZ, R78.H0_H0 ;  /* 0x2000004eff4c7230 */ /* 0x000fca0000004100 */
[----:B------:R-:W-:Y:S01]  /*1120*/  FMUL.FTZ R105, R76, R111 ;  /* 0x0000006f4c697220 */ /* 0x000fe20000410000 */
[----:B------:R-:W-:Y:S05]  /*1130*/  @P2 BRA `(.L_x_14789) ;  /* 0x0000002000002947 */ /* 0x000fea0003800000 */
[----:B------:R-:W-:Y:S05]  /*1140*/  @P0 BRA `(.L_x_14790) ;  /* 0x0000003000000947 */ /* 0x000fea0003800000 */
[----:B------:R-:W-:Y:S05]  /*1150*/  BRA `(.L_x_14791) ;  /* 0x0000004000007947 */ /* 0x000fea0003800000 */
.L_x_14789:
[----:B-----5:R-:W-:-:S05]  /*1160*/  HADD2.F32 R76, -RZ, R6.H0_H0 ;  /* 0x20000006ff4c7230 */ /* 0x020fca0000004100 */
[----:B------:R-:W-:-:S05]  /*1170*/  FADD.FTZ R105, R76, R105 ;  /* 0x000000694c697221 */ /* 0x000fca0000010000 */
.L_x_14790:
[----:B------:R-:W-:-:S04]  /*1180*/  F2FP.PACK_AB R3, RZ, R105 ;  /* 0x00000069ff03723e */ /* 0x000fc800000000ff */
[----:B------:R-:W-:Y:S02]  /*1190*/  PRMT R74, R3, 0x7610, R74 ;  /* 0x00007610034a7816 */ /* 0x000fe4000000004a */
.L_x_14791:
[----:B------:R-:W-:-:S05]  /*11a0*/  HADD2.F32 R78, -RZ, R78.H1_H1 ;  /* 0x3000004eff4e7230 */ /* 0x000fca0000004100 */
[----:B------:R-:W-:Y:S01]  /*11b0*/  FMUL.FTZ R108, R78, R111 ;  /* 0x0000006f4e6c7220 */ /* 0x000fe20000410000 */
[----:B------:R-:W-:Y:S05]  /*11c0*/  @P2 BRA `(.L_x_14792) ;  /* 0x0000002000002947 */ /* 0x000fea0003800000 */
[----:B------:R-:W-:Y:S05]  /*11d0*/  @P0 BRA `(.L_x_14793) ;  /* 0x0000003000000947 */ /* 0x000fea0003800000 */
[----:B------:R-:W-:Y:S05]  /*11e0*/  BRA `(.L_x_14794) ;  /* 0x0000004000007947 */ /* 0x000fea0003800000 */
.L_x_14792:
[----:B-----5:R-:W-:-:S05]  /*11f0*/  HADD2.F32 R3, -RZ, R6.H1_H1 ;  /* 0x30000006ff037230 */ /* 0x020fca0000004100 */
[----:B------:R-:W-:-:S05]  /*1200*/  FADD.FTZ R108, R3, R108 ;  /* 0x0000006c036c7221 */ /* 0x000fca0000010000 */
.L_x_14793:
[----:B------:R-:W-:-:S04]  /*1210*/  F2FP.PACK_AB R3, RZ, R108 ;  /* 0x0000006cff03723e */ /* 0x000fc800000000ff */
[----:B------:R-:W-:Y:S02]  /*1220*/  PRMT R74, R74, 0x5410, R3 ;  /* 0x000054104a4a7816 */ /* 0x000fe40000000003 */
.L_x_14794:
[----:B------:R-:W-:-:S05]  /*1230*/  HADD2.F32 R76, -RZ, R79.H0_H0 ;  /* 0x2000004fff4c7230 */ /* 0x000fca0000004100 */
[----:B------:R-:W-:Y:S01]  /*1240*/  FMUL.FTZ R107, R76, R111 ;  /* 0x0000006f4c6b7220 */ /* 0x000fe20000410000 */
[----:B------:R-:W-:Y:S05]  /*1250*/  @P2 BRA `(.L_x_14795) ;  /* 0x0000002000002947 */ /* 0x000fea0003800000 */
[----:B------:R-:W-:Y:S05]  /*1260*/  @P0 BRA `(.L_x_14796) ;  /* 0x0000003000000947 */ /* 0x000fea0003800000 */
[----:B------:R-:W-:Y:S05]  /*1270*/  BRA `(.L_x_14797) ;  /* 0x0000004000007947 */ /* 0x000fea0003800000 */
.L_x_14795:
[----:B-----5:R-:W-:-:S05]  /*1280*/  HADD2.F32 R76, -RZ, R7.H0_H0 ;  /* 0x20000007ff4c7230 */ /* 0x020fca0000004100 */
[----:B------:R-:W-:-:S05]  /*1290*/  FADD.FTZ R107, R76, R107 ;  /* 0x0000006b4c6b7221 */ /* 0x000fca0000010000 */
.L_x_14796:
[----:B------:R-:W-:-:S04]  /*12a0*/  F2FP.PACK_AB R3, RZ, R107 ;  /* 0x0000006bff03723e */ /* 0x000fc800000000ff */
[----:B------:R-:W-:Y:S02]  /*12b0*/  PRMT R75, R3, 0x7610, R75 ;  /* 0x00007610034b7816 */ /* 0x000fe4000000004b */
.L_x_14797:
[----:B------:R-:W-:-:S05]  /*12c0*/  HADD2.F32 R110, -RZ, R79.H1_H1 ;  /* 0x3000004fff6e7230 */ /* 0x000fca0000004100 */
[----:B------:R-:W-:Y:S01]  /*12d0*/  FMUL.FTZ R110, R110, R111 ;  /* 0x0000006f6e6e7220 */ /* 0x000fe20000410000 */
[----:B------:R-:W-:Y:S05]  /*12e0*/  @P2 BRA `(.L_x_14798) ;  /* 0x0000002000002947 */ /* 0x000fea0003800000 */
[----:B------:R-:W-:Y:S05]  /*12f0*/  @P0 BRA `(.L_x_14799) ;  /* 0x0000003000000947 */ /* 0x000fea0003800000 */
[----:B------:R-:W-:Y:S05]  /*1300*/  BRA `(.L_x_14800) ;  /* 0x0000004000007947 */ /* 0x000fea0003800000 */
.L_x_14798:
[----:B-----5:R-:W-:-:S05]  /*1310*/  HADD2.F32 R3, -RZ, R7.H1_H1 ;  /* 0x30000007ff037230 */ /* 0x020fca0000004100 */
[----:B------:R-:W-:-:S05]  /*1320*/  FADD.FTZ R110, R3, R110 ;  /* 0x0000006e036e7221 */ /* 0x000fca0000010000 */
.L_x_14799:
[----:B------:R-:W-:-:S04]  /*1330*/  F2FP.PACK_AB R3, RZ, R110 ;  /* 0x0000006eff03723e */ /* 0x000fc800000000ff */
[----:B------:R-:W-:Y:S02]  /*1340*/  PRMT R75, R75, 0x5410, R3 ;  /* 0x000054104b4b7816 */ /* 0x000fe40000000003 */
.L_x_14800:
        /* <DEDUP_REMOVED lines=14> */
.L_x_14801:
[----:B0----5:R-:W-:-:S05]  /*1430*/  HADD2.F32 R3, -RZ, R4.H0_H0 ;  /* 0x20000004ff037230 */ /* 0x021fca0000004100 */
[----:B------:R-:W-:-:S05]  /*1440*/  FADD.FTZ R112, R3, R112 ;  /* 0x0000007003707221 */ /* 0x000fca0000010000 */
.L_x_14802:
[----:B------:R-:W-:-:S04]  /*1450*/  F2FP.PACK_AB R2, RZ, R112 ;  /* 0x00000070ff02723e */ /* 0x000fc800000000ff */
[----:B------:R-:W-:Y:S02]  /*1460*/  PRMT R72, R2, 0x7610, R72 ;  /* 0x0000761002487816 */ /* 0x000fe40000000048 */
.L_x_14803:
[----:B------:R-:W-:-:S05]  /*1470*/  HADD2.F32 R76, -RZ, R76.H1_H1 ;  /* 0x3000004cff4c7230 */ /* 0x000fca0000004100 */
[----:B------:R-:W-:Y:S01]  /*1480*/  FMUL.FTZ R81, R76, R111 ;  /* 0x0000006f4c517220 */ /* 0x000fe20000410000 */
[----:B------:R-:W-:Y:S05]  /*1490*/  @P2 BRA `(.L_x_14804) ;  /* 0x0000002000002947 */ /* 0x000fea0003800000 */
[----:B------:R-:W-:Y:S05]  /*14a0*/  @P0 BRA `(.L_x_14805) ;  /* 0x0000003000000947 */ /* 0x000fea0003800000 */
[----:B------:R-:W-:Y:S05]  /*14b0*/  BRA `(.L_x_14806) ;  /* 0x0000004000007947 */ /* 0x000fea0003800000 */
.L_x_14804:
[----:B-----5:R-:W-:-:S05]  /*14c0*/  HADD2.F32 R2, -RZ, R4.H1_H1 ;  /* 0x30000004ff027230 */ /* 0x020fca0000004100 */
[----:B------:R-:W-:-:S05]  /*14d0*/  FADD.FTZ R81, R2, R81 ;  /* 0x0000005102517221 */ /* 0x000fca0000010000 */
.L_x_14805:
[----:B------:R-:W-:-:S04]  /*14e0*/  F2FP.PACK_AB R2, RZ, R81 ;  /* 0x00000051ff02723e */ /* 0x000fc800000000ff */
[----:B------:R-:W-:Y:S02]  /*14f0*/  PRMT R72, R72, 0x5410, R2 ;  /* 0x0000541048487816 */ /* 0x000fe40000000002 */
.L_x_14806:
[----:B------:R-:W-:-:S05]  /*1500*/  HADD2.F32 R80, -RZ, R77.H0_H0 ;  /* 0x2000004dff507230 */ /* 0x000fca0000004100 */
[----:B------:R-:W-:Y:S01]  /*1510*/  FMUL.FTZ R80, R80, R111 ;  /* 0x0000006f50507220 */ /* 0x000fe20000410000 */
[----:B------:R-:W-:Y:S05]  /*1520*/  @P2 BRA `(.L_x_14807) ;  /* 0x0000002000002947 */ /* 0x000fea0003800000 */
[----:B------:R-:W-:Y:S05]  /*1530*/  @P0 BRA `(.L_x_14808) ;  /* 0x0000003000000947 */ /* 0x000fea0003800000 */
[----:B------:R-:W-:Y:S05]  /*1540*/  BRA `(.L_x_14809) ;  /* 0x0000004000007947 */ /* 0x000fea0003800000 */
.L_x_14807:
[----:B-----5:R-:W-:-:S05]  /*1550*/  HADD2.F32 R3, -RZ, R5.H0_H0 ;  /* 0x20000005ff037230 */ /* 0x020fca0000004100 */
[----:B------:R-:W-:-:S05]  /*1560*/  FADD.FTZ R80, R3, R80 ;  /* 0x0000005003507221 */ /* 0x000fca0000010000 */
.L_x_14808:
[----:B------:R-:W-:-:S04]  /*1570*/  F2FP.PACK_AB R2, RZ, R80 ;  /* 0x00000050ff02723e */ /* 0x000fc800000000ff */
[----:B------:R-:W-:Y:S02]  /*1580*/  PRMT R73, R2, 0x7610, R73 ;  /* 0x0000761002497816 */ /* 0x000fe40000000049 */
.L_x_14809:
[----:B------:R-:W-:-:S05]  /*1590*/  HADD2.F32 R114, -RZ, R77.H1_H1 ;  /* 0x3000004dff727230 */ /* 0x000fca0000004100 */
[----:B------:R-:W-:Y:S01]  /*15a0*/  FMUL.FTZ R114, R114, R111 ;  /* 0x0000006f72727220 */ /* 0x000fe20000410000 */
[----:B------:R-:W-:Y:S05]  /*15b0*/  @P2 BRA `(.L_x_14810) ;  /* 0x0000002000002947 */ /* 0x000fea0003800000 */
[----:B------:R-:W-:Y:S05]  /*15c0*/  @P0 BRA `(.L_x_14811) ;  /* 0x0000003000000947 */ /* 0x000fea0003800000 */
[----:B------:R-:W-:Y:S05]  /*15d0*/  BRA `(.L_x_14812) ;  /* 0x0000004000007947 */ /* 0x000fea0003800000 */
.L_x_14810:
[----:B-----5:R-:W-:-:S05]  /*15e0*/  HADD2.F32 R3, -RZ, R5.H1_H1 ;  /* 0x30000005ff037230 */ /* 0x020fca0000004100 */
[----:B------:R-:W-:-:S05]  /*15f0*/  FADD.FTZ R114, R3, R114 ;  /* 0x0000007203727221 */ /* 0x000fca0000010000 */
.L_x_14811:
[----:B------:R-:W-:-:S04]  /*1600*/  F2FP.PACK_AB R2, RZ, R114 ;  /* 0x00000072ff02723e */ /* 0x000fc800000000ff */
[----:B------:R-:W-:Y:S02]  /*1610*/  PRMT R73, R73, 0x5410, R2 ;  /* 0x0000541049497816 */ /* 0x000fe40000000002 */
.L_x_14812:
[----:B------:R-:W-:-:S05]  /*1620*/  HADD2.F32 R2, -RZ, R78.H0_H0 ;  /* 0x2000004eff027230 */ /* 0x000fca0000004100 */
[----:B------:R-:W-:Y:S01]  /*1630*/  FMUL.FTZ R113, R2, R111 ;  /* 0x0000006f02717220 */ /* 0x000fe20000410000 */
[----:B------:R-:W-:Y:S05]  /*1640*/  @P2 BRA `(.L_x_14813) ;  /* 0x0000002000002947 */ /* 0x000fea0003800000 */
[----:B------:R-:W-:Y:S05]  /*1650*/  @P0 BRA `(.L_x_14814) ;  /* 0x0000003000000947 */ /* 0x000fea0003800000 */
[----:B------:R-:W-:Y:S05]  /*1660*/  BRA `(.L_x_14815) ;  /* 0x0000004000007947 */ /* 0x000fea0003800000 */
.L_x_14813:
[----:B-----5:R-:W-:-:S05]  /*1670*/  HADD2.F32 R2, -RZ, R6.H0_H0 ;  /* 0x20000006ff027230 */ /* 0x020fca0000004100 */
[----:B------:R-:W-:-:S05]  /*1680*/  FADD.FTZ R113, R2, R113 ;  /* 0x0000007102717221 */ /* 0x000fca0000010000 */
.L_x_14814:
[----:B------:R-:W-:-:S04]  /*1690*/  F2FP.PACK_AB R2, RZ, R113 ;  /* 0x00000071ff02723e */ /* 0x000fc800000000ff */
[----:B------:R-:W-:Y:S02]  /*16a0*/  PRMT R74, R2, 0x7610, R74 ;  /* 0x00007610024a7816 */ /* 0x000fe4000000004a */
.L_x_14815:
[----:B------:R-:W-:-:S05]  /*16b0*/  HADD2.F32 R78, -RZ, R78.H1_H1 ;  /* 0x3000004eff4e7230 */ /* 0x000fca0000004100 */
[----:B------:R-:W-:Y:S01]  /*16c0*/  FMUL.FTZ R115, R78, R111 ;  /* 0x0000006f4e737220 */ /* 0x000fe20000410000 */
[----:B------:R-:W-:Y:S05]  /*16d0*/  @P2 BRA `(.L_x_14816) ;  /* 0x0000002000002947 */ /* 0x000fea0003800000 */
[----:B------:R-:W-:Y:S05]  /*16e0*/  @P0 BRA `(.L_x_14817) ;  /* 0x0000003000000947 */ /* 0x000fea0003800000 */
[----:B------:R-:W-:Y:S05]  /*16f0*/  BRA `(.L_x_14818) ;  /* 0x0000004000007947 */ /* 0x000fea0003800000 */
.L_x_14816:
[----:B-----5:R-:W-:-:S05]  /*1700*/  HADD2.F32 R2, -RZ, R6.H1_H1 ;  /* 0x30000006ff027230 */ /* 0x020fca0000004100 */
[----:B------:R-:W-:-:S05]  /*1710*/  FADD.FTZ R115, R2, R115 ;  /* 0x0000007302737221 */ /* 0x000fca0000010000 */
.L_x_14817:
[----:B------:R-:W-:-:S04]  /*1720*/  F2FP.PACK_AB R2, RZ, R115 ;  /* 0x00000073ff02723e */ /* 0x000fc800000000ff */
[----:B------:R-:W-:Y:S02]  /*1730*/  PRMT R74, R74, 0x5410, R2 ;  /* 0x000054104a4a7816 */ /* 0x000fe40000000002 */
.L_x_14818:
[----:B------:R-:W-:-:S05]  /*1740*/  HADD2.F32 R78, -RZ, R79.H0_H0 ;  /* 0x2000004fff4e7230 */ /* 0x000fca0000004100 */
[----:B------:R-:W-:Y:S01]  /*1750*/  FMUL.FTZ R78, R78, R111 ;  /* 0x0000006f4e4e7220 */ /* 0x000fe20000410000 */
[----:B------:R-:W-:Y:S05]  /*1760*/  @P2 BRA `(.L_x_14819) ;  /* 0x0000002000002947 */ /* 0x000fea0003800000 */
[----:B------:R-:W-:Y:S05]  /*1770*/  @P0 BRA `(.L_x_14820) ;  /* 0x0000003000000947 */ /* 0x000fea0003800000 */
[----:B------:R-:W-:Y:S05]  /*1780*/  BRA `(.L_x_14821) ;  /* 0x0000004000007947 */ /* 0x000fea0003800000 */
.L_x_14819:
[----:B-----5:R-:W-:-:S05]  /*1790*/  HADD2.F32 R3, -RZ, R7.H0_H0 ;  /* 0x20000007ff037230 */ /* 0x020fca0000004100 */
[----:B------:R-:W-:-:S05]  /*17a0*/  FADD.FTZ R78, R3, R78 ;  /* 0x0000004e034e7221 */ /* 0x000fca0000010000 */
.L_x_14820:
[----:B------:R-:W-:-:S04]  /*17b0*/  F2FP.PACK_AB R2, RZ, R78 ;  /* 0x0000004eff02723e */ /* 0x000fc800000000ff */
[----:B------:R-:W-:Y:S02]  /*17c0*/  PRMT R75, R2, 0x7610, R75 ;  /* 0x00007610024b7816 */ /* 0x000fe4000000004b */
.L_x_14821:
[----:B------:R-:W-:-:S05]  /*17d0*/  HADD2.F32 R2, -RZ, R79.H1_H1 ;  /* 0x3000004fff027230 */ /* 0x000fca0000004100 */
[----:B------:R-:W-:Y:S01]  /*17e0*/  FMUL.FTZ R111, R2, R111 ;  /* 0x0000006f026f7220 */ /* 0x000fe20000410000 */
[----:B------:R-:W-:Y:S05]  /*17f0*/  @P2 BRA `(.L_x_14822) ;  /* 0x0000002000002947 */ /* 0x000fea0003800000 */
[----:B------:R-:W-:Y:S05]  /*1800*/  @P0 BRA `(.L_x_14823) ;  /* 0x0000003000000947 */ /* 0x000fea0003800000 */
[----:B------:R-:W-:Y:S05]  /*1810*/  BRA `(.L_x_14824) ;  /* 0x0000004000007947 */ /* 0x000fea0003800000 */
.L_x_14822:
[----:B-----5:R-:W-:-:S05]  /*1820*/  HADD2.F32 R2, -RZ, R7.H1_H1 ;  /* 0x30000007ff027230 */ /* 0x020fca0000004100 */
[----:B------:R-:W-:-:S05]  /*1830*/  FADD.FTZ R111, R2, R111 ;  /* 0x0000006f026f7221 */ /* 0x000fca0000010000 */
.L_x_14823:
[----:B------:R-:W-:-:S04]  /*1840*/  F2FP.PACK_AB R2, RZ, R111 ;  /* 0x0000006fff02723e */ /* 0x000fc800000000ff */
[----:B------:R-:W-:Y:S02]  /*1850*/  PRMT R75, R75, 0x5410, R2 ;  /* 0x000054104b4b7816 */ /* 0x000fe40000000002 */
.L_x_14824:
        /* <DEDUP_REMOVED lines=38> */
.L_x_14829:
        /* <DEDUP_REMOVED lines=84> */
.L_x_14830:
        /* <DEDUP_REMOVED lines=36> */
[----:B------:R-:W-:Y:S01]  /*2240*/  F2FP.PACK_AB R86, R86, R85 ;  /* 0x000000555656723e */ /* 0x000fe200000000ff */
[C---:B------:R-:W-:Y:S01]  /*2250*/  FADD.FTZ R102, -R119.reuse, R102 ;  /* 0x0000006677667221 */ /* 0x040fe20000010100 */
[----:B------:R-:W-:Y:S01]  /*2260*/  F2FP.PACK_AB R84, R84, R81 ;  /* 0x000000515454723e */ /* 0x000fe200000000ff */
        /* <DEDUP_REMOVED lines=8> */
[----:B------:R-:W-:Y:S01]  /*22f0*/  F2FP.PACK_AB R87, R124, R87 ;  /* 0x000000577c57723e */ /* 0x000fe200000000ff */
[C---:B------:R-:W-:Y:S01]  /*2300*/  FADD.FTZ R94, -R119.reuse, R94 ;  /* 0x0000005e775e7221 */ /* 0x040fe20000010100 */
[----:B------:R-:W-:Y:S01]  /*2310*/  F2FP.PACK_AB R85, R118, R83 ;  /* 0x000000537655723e */ /* 0x000fe200000000ff */
        /* <DEDUP_REMOVED lines=27> */
[----:B------:R-:W-:Y:S01]  /*24d0*/  F2FP.PACK_AB R87, R102, R99 ;  /* 0x000000636657723e */ /* 0x000fe200000000ff */
        /* <DEDUP_REMOVED lines=13> */
[----:B------:R-:W-:Y:S01]  /*25b0*/  FFMA.FTZ R90, R16, R105, R48 ;  /* 0x00000069105a7223 */ /* 0x000fe20000010030 */
[----:B------:R-:W-:Y:S01]  /*25c0*/  LEA R76, P2, R101, c[0x0][0x208], 0x4 ;  /* 0x00008200654c7a11 */ /* 0x000fe200078420ff */
[----:B------:R-:W-:Y:S02]  /*25d0*/  FFMA.FTZ R81, R17, R108, R49 ;  /* 0x0000006c11517223 */ /* 0x000fe40000010031 */
[----:B------:R-:W-:-:S02]  /*25e0*/  FMUL.FTZ R0, R117, R0 ;  /* 0x0000000075007220 */ /* 0x000fc40000410000 */
[----:B------:R-:W-:Y:S01]  /*25f0*/  FMUL.FTZ R91, R117, R96 ;  /* 0x00000060755b7220 */ /* 0x000fe20000410000 */
[----:B------:R-:W-:Y:S01]  /*2600*/  F2FP.PACK_AB R90, R81, R90 ;  /* 0x0000005a515a723e */ /* 0x000fe200000000ff */
        /* <DEDUP_REMOVED lines=21> */
[----:B------:R-:W-:-:S02]  /*2760*/  FFMA.FTZ R77, R14, R77, R46 ;  /* 0x0000004d0e4d7223 */ /* 0x000fc4000001002e */
        /* <DEDUP_REMOVED lines=8> */
[----:B------:R-:W-:Y:S01]  /*27f0*/  FFMA.FTZ R96, R12, R103, R44 ;  /* 0x000000670c607223 */ /* 0x000fe2000001002c */
[----:B------:R-:W-:Y:S01]  /*2800*/  LEA.HI.X R77, R101, c[0x0][0x20c], RZ, 0x4, P2 ;  /* 0x00008300654d7a11 */ /* 0x000fe200010f24ff */
[----:B------:R-:W-:Y:S01]  /*2810*/  FFMA.FTZ R81, R13, R94, R45 ;  /* 0x0000005e0d517223 */ /* 0x000fe2000001002d */
[----:B------:R-:W-:Y:S01]  /*2820*/  F2FP.PACK_AB R89, R106, R89 ;  /* 0x000000596a59723e */ /* 0x000fe200000000ff */
[----:B------:R-:W-:Y:S01]  /*2830*/  FFMA.FTZ R78, R11, R78, R43 ;  /* 0x0000004e0b4e7223 */ /* 0x000fe2000001002b */
[----:B------:R0:W-:Y:S01]  /*2840*/  STG.E.128 [R2.64], R84 ;  /* 0x0000005402007986 */ /* 0x0001e2000c101d04 */
[----:B------:R-:W-:Y:S01]  /*2850*/  IMAD R92, R79, c[0x0][0x160], R92 ;  /* 0x000058004f5c7a24 */ /* 0x000fe200078e025c */
[----:B------:R-:W-:-:S02]  /*2860*/  F2FP.PACK_AB R96, R81, R96 ;  /* 0x000000605160723e */ /* 0x000fc400000000ff */
[----:B------:R-:W-:Y:S01]  /*2870*/  F2FP.PACK_AB R99, R78, R99 ;  /* 0x000000634e63723e */ /* 0x000fe200000000ff */
[----:B------:R0:W-:Y:S01]  /*2880*/  STG.E.128 [R76.64], R88 ;  /* 0x000000584c007986 */ /* 0x0001e2000c101d04 */
[----:B------:R-:W-:Y:S02]  /*2890*/  LEA.HI.X R81, R109, c[0x0][0x20c], RZ, 0x4, P3 ;  /* 0x000083006d517a11 */ /* 0x000fe400018f24ff */
[----:B------:R-:W-:-:S03]  /*28a0*/  ISETP.GE.AND P1, PT, R92, c[0x0][0x164], PT ;  /* 0x000059005c007a0c */ /* 0x000fc60003f26270 */
[----:B------:R0:W-:Y:S10]  /*28b0*/  STG.E.128 [R80.64], R96 ;  /* 0x0000006050007986 */ /* 0x0001f4000c101d04 */
[----:B0----5:R-:W-:Y:S01]  /*28c0*/  @P1 CALL.REL.NOINC `(.L_x_14827) ;  /* 0x0000001000001944 */ /* 0x021fe20003c00000 */
[----:B------:R-:W-:Y:S05]  /*28d0*/  BRA `(.L_x_14828) ;  /* 0xffffda8000007947 */ /* 0x000fea000383ffff */
.L_x_14827:
[----:B------:R-:W-:Y:S05]  /*28e0*/  EXIT ;  /* 0x000000000000794d */ /* 0x000fea0003800000 */
.L_x_14825:
[----:B0-----:R-:W-:Y:S01]  /*28f0*/  HFMA2.MMA R77, -RZ, RZ, 0, 1.847743988037109375e-06 ;  /* 0x0000001fff4d7435 */ /* 0x001fe200000001ff */
[----:B------:R-:W-:-:S02]  /*2900*/  MOV R79, 0x1 ;  /* 0x00000001004f7802 */ /* 0x000fc40000000f00 */
[----:B------:R-:W-:Y:S02]  /*2910*/  MOV R76, 0xffffffff ;  /* 0xffffffff004c7802 */ /* 0x000fe40000000f00 */
[----:B------:R-:W-:Y:S02]  /*2920*/  MOV R2, 0x2940 ;  /* 0x0000294000027802 */ /* 0x000fe40000000f00 */
[----:B-----5:R-:W-:Y:S05]  /*2930*/  CALL.REL.NOINC `($__internal_81_$__cuda_sm70_shflsync_bfly_p) ;  /* 0x000007a000007944 */ /* 0x020fea0003c00000 */
[----:B01----:R-:W-:Y:S05]  /*2940*/  BRA `(.L_x_14829) ;  /* 0xfffff17000007947 */ /* 0x003fea000383ffff */
.L_x_14826:
[----:B------:R-:W-:Y:S01]  /*2950*/  HFMA2.MMA R79, -RZ, RZ, 0, 1.1920928955078125e-07 ;  /* 0x00000002ff4f7435 */ /* 0x000fe200000001ff */
[----:B0-----:R-:W-:Y:S02]  /*2960*/  MOV R116, R117 ;  /* 0x0000007500747202 */ /* 0x001fe40000000f00 */
[----:B------:R-:W-:Y:S02]  /*2970*/  MOV R77, 0x1f ;  /* 0x0000001f004d7802 */ /* 0x000fe40000000f00 */
[----:B------:R-:W-:Y:S02]  /*2980*/  MOV R76, 0xffffffff ;  /* 0xffffffff004c7802 */ /* 0x000fe40000000f00 */
[----:B------:R-:W-:Y:S02]  /*2990*/  MOV R2, 0x29b0 ;  /* 0x000029b000027802 */ /* 0x000fe40000000f00 */
[----:B-----5:R-:W-:Y:S05]  /*29a0*/  CALL.REL.NOINC `($__internal_81_$__cuda_sm70_shflsync_bfly_p) ;  /* 0x0000073000007944 */ /* 0x020fea0003c00000 */
[----:B0-----:R-:W-:Y:S01]  /*29b0*/  HFMA2.MMA R79, -RZ, RZ, 0, 2.384185791015625e-07 ;  /* 0x00000004ff4f7435 */ /* 0x001fe200000001ff */
[----:B-1----:R-:W-:Y:S01]  /*29c0*/  FADD.FTZ R116, R117, R76 ;  /* 0x0000004c75747221 */ /* 0x002fe20000010000 */
[----:B------:R-:W-:-:S02]  /*29d0*/  MOV R77, 0x1f ;  /* 0x0000001f004d7802 */ /* 0x000fc40000000f00 */
[----:B------:R-:W-:Y:S02]  /*29e0*/  MOV R76, 0xffffffff ;  /* 0xffffffff004c7802 */ /* 0x000fe40000000f00 */
[----:B------:R-:W-:Y:S02]  /*29f0*/  MOV R2, 0x2a10 ;  /* 0x00002a1000027802 */ /* 0x000fe40000000f00 */
[----:B------:R-:W-:Y:S05]  /*2a00*/  CALL.REL.NOINC `($__internal_81_$__cuda_sm70_shflsync_bfly_p) ;  /* 0x000006d000007944 */ /* 0x000fea0003c00000 */
[----:B0-----:R-:W-:Y:S01]  /*2a10*/  HFMA2.MMA R79, -RZ, RZ, 0, 4.76837158203125e-07 ;  /* 0x00000008ff4f7435 */ /* 0x001fe200000001ff */
[----:B-1----:R-:W-:Y:S01]  /*2a20*/  FADD.FTZ R116, R116, R76 ;  /* 0x0000004c74747221 */ /* 0x002fe20000010000 */
[----:B------:R-:W-:Y:S02]  /*2a30*/  MOV R77, 0x1f ;  /* 0x0000001f004d7802 */ /* 0x000fe40000000f00 */
[----:B------:R-:W-:Y:S02]  /*2a40*/  MOV R76, 0xffffffff ;  /* 0xffffffff004c7802 */ /* 0x000fe40000000f00 */
[----:B------:R-:W-:Y:S02]  /*2a50*/  MOV R2, 0x2a70 ;  /* 0x00002a7000027802 */ /* 0x000fe40000000f00 */
[----:B------:R-:W-:Y:S05]  /*2a60*/  CALL.REL.NOINC `($__internal_81_$__cuda_sm70_shflsync_bfly_p) ;  /* 0x0000067000007944 */ /* 0x000fea0003c00000 */
[----:B0-----:R-:W-:Y:S01]  /*2a70*/  HFMA2.MMA R79, -RZ, RZ, 0, 9.5367431640625e-07 ;  /* 0x00000010ff4f7435 */ /* 0x001fe200000001ff */
[----:B-1----:R-:W-:Y:S01]  /*2a80*/  FADD.FTZ R116, R116, R76 ;  /* 0x0000004c74747221 */ /* 0x002fe20000010000 */
[----:B------:R-:W-:-:S02]  /*2a90*/  MOV R77, 0x1f ;  /* 0x0000001f004d7802 */ /* 0x000fc40000000f00 */
[----:B------:R-:W-:Y:S02]  /*2aa0*/  MOV R76, 0xffffffff ;  /* 0xffffffff004c7802 */ /* 0x000fe40000000f00 */
[----:B------:R-:W-:Y:S02]  /*2ab0*/  MOV R2, 0x2ad0 ;  /* 0x00002ad000027802 */ /* 0x000fe40000000f00 */
[----:B------:R-:W-:Y:S05]  /*2ac0*/  CALL.REL.NOINC `($__internal_81_$__cuda_sm70_shflsync_bfly_p) ;  /* 0x0000061000007944 */ /* 0x000fea0003c00000 */
        /* <DEDUP_REMOVED lines=70> */
[----:B------:R-:W-:Y:S05]  /*2f30*/  CALL.REL.NOINC `($__internal_81_$__cuda_sm70_shflsync_bfly_p) ;  /* 0x000001a000007944 */ /* 0x000fea0003c00000 */
[----:B0-----:R-:W-:Y:S01]  /*2f40*/  HFMA2.MMA R79, -RZ, RZ, 0, 1.1920928955078125e-07 ;  /* 0x00000002ff4f7435 */ /* 0x001fe200000001ff */
[----:B-1----:R-:W-:Y:S01]  /*2f50*/  FADD.FTZ R116, R116, R76 ;  /* 0x0000004c74747221 */ /* 0x002fe20000010000 */
[----:B------:R-:W-:Y:S02]  /*2f60*/  MOV R77, 0x1f ;  /* 0x0000001f004d7802 */ /* 0x000fe40000000f00 */
[----:B------:R-:W-:Y:S02]  /*2f70*/  MOV R76, 0xffffffff ;  /* 0xffffffff004c7802 */ /* 0x000fe40000000f00 */
[----:B------:R-:W-:Y:S02]  /*2f80*/  MOV R2, 0x2fa0 ;  /* 0x00002fa000027802 */ /* 0x000fe40000000f00 */
[----:B------:R-:W-:Y:S05]  /*2f90*/  CALL.REL.NOINC `($__internal_81_$__cuda_sm70_shflsync_bfly_p) ;  /* 0x0000014000007944 */ /* 0x000fea0003c00000 */
[----:B0-----:R-:W-:Y:S01]  /*2fa0*/  HFMA2.MMA R79, -RZ, RZ, 0, 2.384185791015625e-07 ;  /* 0x00000004ff4f7435 */ /* 0x001fe200000001ff */
[----:B-1----:R-:W-:Y:S01]  /*2fb0*/  FADD.FTZ R116, R116, R76 ;  /* 0x0000004c74747221 */ /* 0x002fe20000010000 */
[----:B------:R-:W-:Y:S02]  /*2fc0*/  MOV R77, 0x1f ;  /* 0x0000001f004d7802 */ /* 0x000fe40000000f00 */
[----:B------:R-:W-:-:S02]  /*2fd0*/  MOV R76, 0xffffffff ;  /* 0xffffffff004c7802 */ /* 0x000fc40000000f00 */
        /* <DEDUP_REMOVED lines=10> */
[----:B------:R-:W-:Y:S02]  /*3080*/  MOV R77, 0x1f ;  /* 0x0000001f004d7802 */ /* 0x000fe40000000f00 */
[----:B------:R-:W-:-:S02]  /*3090*/  MOV R76, 0xffffffff ;  /* 0xffffffff004c7802 */ /* 0x000fc40000000f00 */
[----:B------:R-:W-:Y:S02]  /*30a0*/  MOV R2, 0x30c0 ;  /* 0x000030c000027802 */ /* 0x000fe40000000f00 */
[----:B------:R-:W-:Y:S05]  /*30b0*/  CALL.REL.NOINC `($__internal_81_$__cuda_sm70_shflsync_bfly_p) ;  /* 0x0000002000007944 */ /* 0x000fea0003c00000 */
[----:B01----:R-:W-:Y:S01]  /*30c0*/  MOV R79, R76 ;  /* 0x0000004c004f7202 */ /* 0x003fe20000000f00 */
[----:B------:R-:W-:Y:S05]  /*30d0*/  BRA `(.L_x_14830) ;  /* 0xffffef2000007947 */ /* 0x000fea000383ffff */
        .weak           $__internal_81_$__cuda_sm70_shflsync_bfly_p
        .type           $__internal_81_$__cuda_sm70_shflsync_bfly_p,@function
        .size           $__internal_81_$__cuda_sm70_shflsync_bfly_p,(.L_x_29221 - $__internal_81_$__cuda_sm70_shflsync_bfly_p)
$__internal_81_$__cuda_sm70_shflsync_bfly_p:
[----:B------:R-:W-:Y:S01]  /*30e0*/  HFMA2.MMA R3, -RZ, RZ, 0, 0 ;  /* 0x00000000ff037435 */ /* 0x000fe200000001ff */
[----:B------:R-:W-:Y:S04]  /*30f0*/  WARPSYNC R76 ;  /* 0x0000004c00007348 */ /* 0x000fe80003800000 */
[----:B------:R0:W1:Y:S01]  /*3100*/  SHFL.BFLY PT, R76, R116, R79, R77 ;  /* 0x0c00004f744c7389 */ /* 0x00006200000e004d */
[----:B------:R-:W-:Y:S05]  /*3110*/  RET.REL.NODEC R2 `(_ZN10layer_norm13ln_fwd_kernelINS_13Kernel_traitsIf6__halfS2_S2_fjLj1024ELj1ELj4ELj1ELj16ENS_18Kernel_traits_baseILj1024EfS2_S2_S2_fjLj128EEEEELb0ELb0ELb0ELb1EEEvNS_9FwdParamsE) ;  /* 0xffffcee002007950 */ /* 0x000fea0003c3ffff */
.L_x_14831:
        /* <DEDUP_REMOVED lines=14> */
.L_x_29221:


//--------------------- .text._ZN10layer_norm13ln_fwd_kernelINS_13Kernel_traitsIf6__halfS2_S2_fjLj1024ELj1ELj4ELj1ELj16ENS_18Kernel_traits_baseILj1024EfS2_S2_S2_fjLj128EEEEELb0ELb0ELb1ELb0EEEvNS_9FwdParamsE --------------------------
	.section	.text._ZN10layer_norm13ln_fwd_kernelINS_13Kernel_traitsIf6__halfS2_S2_fjLj1024ELj1ELj4ELj1ELj16ENS_18Kernel_traits_baseILj1024EfS2_S2_S2_fjLj128EEEEELb0ELb0ELb1ELb0EEEvNS_9FwdParamsE,"ax",@progbits
	.sectioninfo	@"SHI_REGISTERS=125"
	.align	128
        .global         _ZN10layer_norm13ln_fwd_kernelINS_13Kernel_traitsIf6__halfS2_S2_fjLj1024ELj1ELj4ELj1ELj16ENS_18Kernel_traits_baseILj1024EfS2_S2_S2_fjLj128EEEEELb0ELb0ELb1ELb0EEEvNS_9FwdParamsE
        .type           _ZN10layer_norm13ln_fwd_kernelINS_13Kernel_traitsIf6__halfS2_S2_fjLj1024ELj1ELj4ELj1ELj16ENS_18Kernel_traits_baseILj1024EfS2_S2_S2_fjLj128EEEEELb0ELb0ELb1ELb0EEEvNS_9FwdParamsE,@function
        .size           _ZN10layer_norm13ln_fwd_kernelINS_13Kernel_traitsIf6__halfS2_S2_fjLj1024ELj1ELj4ELj1ELj16ENS_18Kernel_traits_baseILj1024EfS2_S2_S2_fjLj128EEEEELb0ELb0ELb1ELb0EEEvNS_9FwdParamsE,(.L_x_29222 - _ZN10layer_norm13ln_fwd_kernelINS_13Kernel_traitsIf6__halfS2_S2_fjLj1024ELj1ELj4ELj1ELj16ENS_18Kernel_traits_baseILj1024EfS2_S2_S2_fjLj128EEEEELb0ELb0ELb1ELb0EEEvNS_9FwdParamsE)
        .other          _ZN10layer_norm13ln_fwd_kernelINS_13Kernel_traitsIf6__halfS2_S2_fjLj1024ELj1ELj4ELj1ELj16ENS_18Kernel_traits_baseILj1024EfS2_S2_S2_fjLj128EEEEELb0ELb0ELb1ELb0EEEvNS_9FwdParamsE,@"STO_CUDA_ENTRY STV_DEFAULT"
_ZN10layer_norm13ln_fwd_kernelINS_13Kernel_traitsIf6__halfS2_S2_fjLj1024ELj1ELj4ELj1ELj16ENS_18Kernel_traits_baseILj1024EfS2_S2_S2_fjLj128EEEEELb0ELb0ELb1ELb0EEEvNS_9FwdParamsE:
.text._ZN10layer_norm13ln_fwd_kernelINS_13Kernel_traitsIf6__halfS2_S2_fjLj1024ELj1ELj4ELj1ELj16ENS_18Kernel_traits_baseILj1024EfS2_S2_S2_fjLj128EEEEELb0ELb0ELb1ELb0EEEvNS_9FwdParamsE:
        /* <DEDUP_REMOVED lines=34> */
.L_x_14833:
[----:B------:R-:W-:Y:S05]  /*0220*/  BSYNC B0 ;  /* 0x0000000000007941 */ /* 0x000fea0003800000 */
.L_x_14832:
        /* <DEDUP_REMOVED lines=17> */
.L_x_14835:
[----:B------:R-:W-:Y:S05]  /*0340*/  BSYNC B0 ;  /* 0x0000000000007941 */ /* 0x000fea0003800000 */
.L_x_14834:
        /* <DEDUP_REMOVED lines=17> */
.L_x_14837:
[----:B------:R-:W-:Y:S05]  /*0460*/  BSYNC B0 ;  /* 0x0000000000007941 */ /* 0x000fea0003800000 */
.L_x_14836:
        /* <DEDUP_REMOVED lines=16> */
.L_x_14839:
[----:B------:R-:W-:Y:S05]  /*0570*/  BSYNC B0 ;  /* 0x0000000000007941 */ /* 0x000fea0003800000 */
.L_x_14838:
[----:B------:R-:W-:Y:S05]  /*0580*/  @P1 EXIT ;  /* 0x000000000000194d */ /* 0x000fea0003800000 */
[----:B------:R-:W-:Y:S02]  /*0590*/  ULDC.U8 UR6, c[0x0][0x1f0] ;  /* 0x00007c0000067ab9 */ /* 0x000fe40000000000 */
.L_x_14955:
        /* <DEDUP_REMOVED lines=36> */
.L_x_14843:
[----:B-1---5:R-:W-:Y:S02]  /*07e0*/  HADD2.F32 R97, -RZ, R76.H0_H0 ;  /* 0x2000004cff617230 */ /* 0x022fe40000004100 */
[----:B------:R-:W-:-:S03]  /*07f0*/  @P0 HADD2.F32 R84, -RZ, R80.H0_H0 ;  /* 0x20000050ff540230 */ /* 0x000fc60000004100 */
[----:B------:R-:W-:-:S04]  /*0800*/  FMUL.FTZ R97, R97, c[0x0][0x1ec] ;  /* 0x00007b0061617a20 */ /* 0x000fc80000410000 */
[----:B------:R-:W-:Y:S02]  /*0810*/  @P0 FADD.FTZ R97, R84, R97 ;  /* 0x0000006154610221 */ /* 0x000fe40000010000 */
.L_x_14844:
[----:B------:R-:W-:Y:S05]  /*0820*/  BSYNC B1 ;  /* 0x0000000000017941 */ /* 0x000fea0003800000 */
.L_x_14842:
[----:B------:R-:W-:Y:S01]  /*0830*/  BSSY B1, `(.L_x_14845) ;  /* 0x000000a000017945 */ /* 0x000fe20003800000 */
[----:B------:R-:W-:Y:S05]  /*0840*/  @P2 BRA `(.L_x_14846) ;  /* 0x0000004000002947 */ /* 0x000fea0003800000 */
[----:B------:R-:W-:Y:S01]  /*0850*/  MOV R96, RZ ;  /* 0x000000ff00607202 */ /* 0x000fe20000000f00 */
[----:B------:R-:W-:Y:S05]  /*0860*/  @!P0 BRA `(.L_x_14847) ;  /* 0x0000006000008947 */ /* 0x000fea0003800000 */
[----:B-----5:R-:W-:Y:S01]  /*0870*/  HADD2.F32 R96, -RZ, R80.H1_H1 ;  /* 0x30000050ff607230 */ /* 0x020fe20000004100 */
[----:B------:R-:W-:Y:S05]  /*0880*/  BRA `(.L_x_14847) ;  /* 0x0000004000007947 */ /* 0x000fea0003800000 */
.L_x_14846:
[----:B-----5:R-:W-:Y:S02]  /*0890*/  HADD2.F32 R96, -RZ, R76.H1_H1 ;  /* 0x3000004cff607230 */ /* 0x020fe40000004100 */
[----:B------:R-:W-:-:S03]  /*08a0*/  @P0 HADD2.F32 R85, -RZ, R80.H1_H1 ;  /* 0x30000050ff550230 */ /* 0x000fc60000004100 */
[----:B------:R-:W-:-:S04]  /*08b0*/  FMUL.FTZ R96, R96, c[0x0][0x1ec] ;  /* 0x00007b0060607a20 */ /* 0x000fc80000410000 */
[----:B------:R-:W-:Y:S02]  /*08c0*/  @P0 FADD.FTZ R96, R85, R96 ;  /* 0x0000006055600221 */ /* 0x000fe40000010000 */
.L_x_14847:
[----:B------:R-:W-:Y:S05]  /*08d0*/  BSYNC B1 ;  /* 0x0000000000017941 */ /* 0x000fea0003800000 */
.L_x_14845:
[----:B------:R-:W-:Y:S01]  /*08e0*/  BSSY B1, `(.L_x_14848) ;  /* 0x000000a000017945 */ /* 0x000fe20003800000 */
[----:B------:R-:W-:Y:S05]  /*08f0*/  @P2 BRA `(.L_x_14849) ;  /* 0x0000004000002947 */ /* 0x000fea0003800000 */
[----:B------:R-:W-:Y:S01]  /*0900*/  HFMA2.MMA R95, -RZ, RZ, 0, 0 ;  /* 0x00000000ff5f7435 */ /* 0x000fe200000001ff */
[----:B------:R-:W-:Y:S05]  /*0910*/  @!P0 BRA `(.L_x_14850) ;  /* 0x0000006000008947 */ /* 0x000fea0003800000 */
[----:B-----5:R-:W-:Y:S01]  /*0920*/  HADD2.F32 R95, -RZ, R81.H0_H0 ;  /* 0x20000051ff5f7230 */ /* 0x020fe20000004100 */
[----:B------:R-:W-:Y:S05]  /*0930*/  BRA `(.L_x_14850) ;  /* 0x0000004000007947 */ /* 0x000fea0003800000 */
.L_x_14849:
[----:B-----5:R-:W-:Y:S02]  /*0940*/  HADD2.F32 R95, -RZ, R77.H0_H0 ;  /* 0x2000004dff5f7230 */ /* 0x020fe40000004100 */
[----:B------:R-:W-:-:S03]  /*0950*/  @P0 HADD2.F32 R84, -RZ, R81.H0_H0 ;  /* 0x20000051ff540230 */ /* 0x000fc60000004100 */
[----:B------:R-:W-:-:S04]  /*0960*/  FMUL.FTZ R95, R95, c[0x0][0x1ec] ;  /* 0x00007b005f5f7a20 */ /* 0x000fc80000410000 */
[----:B------:R-:W-:Y:S02]  /*0970*/  @P0 FADD.FTZ R95, R84, R95 ;  /* 0x0000005f545f0221 */ /* 0x000fe40000010000 */
.L_x_14850:
[----:B------:R-:W-:Y:S05]  /*0980*/  BSYNC B1 ;  /* 0x0000000000017941 */ /* 0x000fea0003800000 */
.L_x_14848:
[----:B------:R-:W-:Y:S01]  /*0990*/  BSSY B1, `(.L_x_14851) ;  /* 0x000000a000017945 */ /* 0x000fe20003800000 */
[----:B------:R-:W-:Y:S05]  /*09a0*/  @P2 BRA `(.L_x_14852) ;  /* 0x0000004000002947 */ /* 0x000fea0003800000 */
[----:B------:R-:W-:Y:S01]  /*09b0*/  MOV R94, RZ ;  /* 0x000000ff005e7202 */ /* 0x000fe20000000f00 */
[----:B------:R-:W-:Y:S05]  /*09c0*/  @!P0 BRA `(.L_x_14853) ;  /* 0x0000006000008947 */ /* 0x000fea0003800000 */
[----:B-----5:R-:W-:Y:S01]  /*09d0*/  HADD2.F32 R94, -RZ, R81.H1_H1 ;  /* 0x30000051ff5e7230 */ /* 0x020fe20000004100 */
[----:B------:R-:W-:Y:S05]  /*09e0*/  BRA `(.L_x_14853) ;  /* 0x0000004000007947 */ /* 0x000fea0003800000 */
.L_x_14852:
[----:B-----5:R-:W-:Y:S02]  /*09f0*/  HADD2.F32 R94, -RZ, R77.H1_H1 ;  /* 0x3000004dff5e7230 */ /* 0x020fe40000004100 */
[----:B------:R-:W-:-:S03]  /*0a00*/  @P0 HADD2.F32 R85, -RZ, R81.H1_H1 ;  /* 0x30000051ff550230 */ /* 0x000fc60000004100 */
[----:B------:R-:W-:-:S04]  /*0a10*/  FMUL.FTZ R94, R94, c[0x0][0x1ec] ;  /* 0x00007b005e5e7a20 */ /* 0x000fc80000410000 */
[----:B------:R-:W-:Y:S02]  /*0a20*/  @P0 FADD.FTZ R94, R85, R94 ;  /* 0x0000005e555e0221 */ /* 0x000fe40000010000 */
.L_x_14853:
[----:B------:R-:W-:Y:S05]  /*0a30*/  BSYNC B1 ;  /* 0x0000000000017941 */ /* 0x000fea0003800000 */
.L_x_14851:
[----:B------:R-:W-:Y:S01]  /*0a40*/  BSSY B1, `(.L_x_14854) ;  /* 0x000000a000017945 */ /* 0x000fe20003800000 */
[----:B------:R-:W-:Y:S05]  /*0a50*/  @P2 BRA `(.L_x_14855) ;  /* 0x0000004000002947 */ /* 0x000fea0003800000 */
[----:B------:R-:W-:Y:S01]  /*0a60*/  HFMA2.MMA R93, -RZ, RZ, 0, 0 ;  /* 0x00000000ff5d7435 */ /* 0x000fe200000001ff */
[----:B------:R-:W-:Y:S05]  /*0a70*/  @!P0 BRA `(.L_x_14856) ;  /* 0x0000006000008947 */ /* 0x000fea0003800000 */
[----:B-----5:R-:W-:Y:S01]  /*0a80*/  HADD2.F32 R93, -RZ, R82.H0_H0 ;  /* 0x20000052ff5d7230 */ /* 0x020fe20000004100 */
[----:B------:R-:W-:Y:S05]  /*0a90*/  BRA `(.L_x_14856) ;  /* 0x0000004000007947 */ /* 0x000fea0003800000 */
.L_x_14855:
[----:B-----5:R-:W-:Y:S02]  /*0aa0*/  HADD2.F32 R93, -RZ, R78.H0_H0 ;  /* 0x2000004eff5d7230 */ /* 0x020fe40000004100 */
[----:B------:R-:W-:-:S03]  /*0ab0*/  @P0 HADD2.F32 R84, -RZ, R82.H0_H0 ;  /* 0x20000052ff540230 */ /* 0x000fc60000004100 */
[----:B------:R-:W-:-:S04]  /*0ac0*/  FMUL.FTZ R93, R93, c[0x0][0x1ec] ;  /* 0x00007b005d5d7a20 */ /* 0x000fc80000410000 */
[----:B------:R-:W-:Y:S02]  /*0ad0*/  @P0 FADD.FTZ R93, R84, R93 ;  /* 0x0000005d545d0221 */ /* 0x000fe40000010000 */
.L_x_14856:
[----:B------:R-:W-:Y:S05]  /*0ae0*/  BSYNC B1 ;  /* 0x0000000000017941 */ /* 0x000fea0003800000 */
.L_x_14854:
[----:B------:R-:W-:Y:S01]  /*0af0*/  BSSY B1, `(.L_x_14857) ;  /* 0x000000a000017945 */ /* 0x000fe20003800000 */
[----:B------:R-:W-:Y:S05]  /*0b00*/  @P2 BRA `(.L_x_14858) ;  /* 0x0000004000002947 */ /* 0x000fea0003800000 */
[----:B------:R-:W-:Y:S01]  /*0b10*/  MOV R92, RZ ;  /* 0x000000ff005c7202 */ /* 0x000fe20000000f00 */
[----:B------:R-:W-:Y:S05]  /*0b20*/  @!P0 BRA `(.L_x_14859) ;  /* 0x0000006000008947 */ /* 0x000fea0003800000 */
[----:B-----5:R-:W-:Y:S01]  /*0b30*/  HADD2.F32 R92, -RZ, R82.H1_H1 ;  /* 0x30000052ff5c7230 */ /* 0x020fe20000004100 */
[----:B------:R-:W-:Y:S05]  /*0b40*/  BRA `(.L_x_14859) ;  /* 0x0000004000007947 */ /* 0x000fea0003800000 */
.L_x_14858:
[----:B-----5:R-:W-:Y:S02]  /*0b50*/  HADD2.F32 R92, -RZ, R78.H1_H1 ;  /* 0x3000004eff5c7230 */ /* 0x020fe40000004100 */
[----:B------:R-:W-:-:S03]  /*0b60*/  @P0 HADD2.F32 R85, -RZ, R82.H1_H1 ;  /* 0x30000052ff550230 */ /* 0x000fc60000004100 */
[----:B------:R-:W-:-:S04]  /*0b70*/  FMUL.FTZ R92, R92, c[0x0][0x1ec] ;  /* 0x00007b005c5c7a20 */ /* 0x000fc80000410000 */
[----:B------:R-:W-:Y:S02]  /*0b80*/  @P0 FADD.FTZ R92, R85, R92 ;  /* 0x0000005c555c0221 */ /* 0x000fe40000010000 */
.L_x_14859:
[----:B------:R-:W-:Y:S05]  /*0b90*/  BSYNC B1 ;  /* 0x0000000000017941 */ /* 0x000fea0003800000 */
.L_x_14857:
[----:B------:R-:W-:Y:S01]  /*0ba0*/  BSSY B1, `(.L_x_14860) ;  /* 0x000000a000017945 */ /* 0x000fe20003800000 */
[----:B------:R-:W-:Y:S05]  /*0bb0*/  @P2 BRA `(.L_x_14861) ;  /* 0x0000004000002947 */ /* 0x000fea0003800000 */
[----:B------:R-:W-:Y:S01]  /*0bc0*/  HFMA2.MMA R91, -RZ, RZ, 0, 0 ;  /* 0x00000000ff5b7435 */ /* 0x000fe200000001ff */
[----:B------:R-:W-:Y:S05]  /*0bd0*/  @!P0 BRA `(.L_x_14862) ;  /* 0x0000006000008947 */ /* 0x000fea0003800000 */
[----:B-----5:R-:W-:Y:S01]  /*0be0*/  HADD2.F32 R91, -RZ, R83.H0_H0 ;  /* 0x20000053ff5b7230 */ /* 0x020fe20000004100 */
[----:B------:R-:W-:Y:S05]  /*0bf0*/  BRA `(.L_x_14862) ;  /* 0x0000004000007947 */ /* 0x000fea0003800000 */
.L_x_14861:
[----:B-----5:R-:W-:Y:S02]  /*0c00*/  HADD2.F32 R91, -RZ, R79.H0_H0 ;  /* 0x2000004fff5b7230 */ /* 0x020fe40000004100 */
[----:B------:R-:W-:-:S03]  /*0c10*/  @P0 HADD2.F32 R84, -RZ, R83.H0_H0 ;  /* 0x20000053ff540230 */ /* 0x000fc60000004100 */
[----:B------:R-:W-:-:S04]  /*0c20*/  FMUL.FTZ R91, R91, c[0x0][0x1ec] ;  /* 0x00007b005b5b7a20 */ /* 0x000fc80000410000 */
[----:B------:R-:W-:Y:S02]  /*0c30*/  @P0 FADD.FTZ R91, R84, R91 ;  /* 0x0000005b545b0221 */ /* 0x000fe40000010000 */
.L_x_14862:
[----:B------:R-:W-:Y:S05]  /*0c40*/  BSYNC B1 ;  /* 0x0000000000017941 */ /* 0x000fea0003800000 */
.L_x_14860:
[----:B------:R-:W-:Y:S01]  /*0c50*/  BSSY B1, `(.L_x_14863) ;  /* 0x000000a000017945 */ /* 0x000fe20003800000 */
[----:B------:R-:W-:Y:S05]  /*0c60*/  @P2 BRA `(.L_x_14864) ;  /* 0x0000004000002947 */ /* 0x000fea0003800000 */
[----:B------:R-:W-:Y:S01]  /*0c70*/  MOV R90, RZ ;  /* 0x000000ff005a7202 */ /* 0x000fe20000000f00 */
[----:B------:R-:W-:Y:S05]  /*0c80*/  @!P0 BRA `(.L_x_14865) ;  /* 0x0000006000008947 */ /* 0x000fea0003800000 */
[----:B-----5:R-:W-:Y:S01]  /*0c90*/  HADD2.F32 R90, -RZ, R83.H1_H1 ;  /* 0x30000053ff5a7230 */ /* 0x020fe20000004100 */
[----:B------:R-:W-:Y:S05]  /*0ca0*/  BRA `(.L_x_14865) ;  /* 0x0000004000007947 */ /* 0x000fea0003800000 */
.L_x_14864:
[----:B-----5:R-:W-:Y:S02]  /*0cb0*/  HADD2.F32 R90, -RZ, R79.H1_H1 ;  /* 0x3000004fff5a7230 */ /* 0x020fe40000004100 */
[----:B------:R-:W-:-:S03]  /*0cc0*/  @P0 HADD2.F32 R85, -RZ, R83.H1_H1 ;  /* 0x30000053ff550230 */ /* 0x000fc60000004100 */
[----:B------:R-:W-:-:S04]  /*0cd0*/  FMUL.FTZ R90, R90, c[0x0][0x1ec] ;  /* 0x00007b005a5a7a20 */ /* 0x000fc80000410000 */
[----:B------:R-:W-:Y:S02]  /*0ce0*/  @P0 FADD.FTZ R90, R85, R90 ;  /* 0x0000005a555a0221 */ /* 0x000fe40000010000 */
.L_x_14865:
[----:B------:R-:W-:Y:S05]  /*0cf0*/  BSYNC B1 ;  /* 0x0000000000017941 */ /* 0x000fea0003800000 */
.L_x_14863:
        /* <DEDUP_REMOVED lines=9> */
.L_x_14841:
[----:B------:R-:W-:Y:S05]  /*0d90*/  BSYNC B0 ;  /* 0x0000000000007941 */ /* 0x000fea0003800000 */
.L_x_14840:
        /* <DEDUP_REMOVED lines=15> */
[----:B-----5:R-:W-:Y:S01]  /*0e90*/  HADD2.F32 R89, -RZ, R80.H0_H0 ;  /* 0x20000050ff597230 */ /* 0x020fe20000004100 */
[----:B------:R-:W-:Y:S05]  /*0ea0*/  BRA `(.L_x_14870) ;  /* 0x0000004000007947 */ /* 0x000fea0003800000 */
.L_x_14869:
[----:B--2--5:R-:W-:Y:S02]  /*0eb0*/  HADD2.F32 R89, -RZ, R76.H0_H0 ;  /* 0x2000004cff597230 */ /* 0x024fe40000004100 */
[----:B------:R-:W-:-:S03]  /*0ec0*/  @P0 HADD2.F32 R6, -RZ, R80.H0_H0 ;  /* 0x20000050ff060230 */ /* 0x000fc60000004100 */
[----:B------:R-:W-:-:S04]  /*0ed0*/  FMUL.FTZ R89, R89, c[0x0][0x1ec] ;  /* 0x00007b0059597a20 */ /* 0x000fc80000410000 */
[----:B------:R-:W-:Y:S02]  /*0ee0*/  @P0 FADD.FTZ R89, R6, R89 ;  /* 0x0000005906590221 */ /* 0x000fe40000010000 */
.L_x_14870:
[----:B------:R-:W-:Y:S05]  /*0ef0*/  BSYNC B1 ;  /* 0x0000000000017941 */ /* 0x000fea0003800000 */
.L_x_14868:
[----:B------:R-:W-:Y:S01]  /*0f00*/  BSSY B1, `(.L_x_14871) ;  /* 0x000000a000017945 */ /* 0x000fe20003800000 */
[----:B------:R-:W-:Y:S05]  /*0f10*/  @P2 BRA `(.L_x_14872) ;  /* 0x0000004000002947 */ /* 0x000fea0003800000 */
[----:B------:R-:W-:Y:S01]  /*0f20*/  MOV R88, RZ ;  /* 0x000000ff00587202 */ /* 0x000fe20000000f00 */
[----:B------:R-:W-:Y:S05]  /*0f30*/  @!P0 BRA `(.L_x_14873) ;  /* 0x0000006000008947 */ /* 0x000fea0003800000 */
[----:B-----5:R-:W-:Y:S01]  /*0f40*/  HADD2.F32 R88, -RZ, R80.H1_H1 ;  /* 0x30000050ff587230 */ /* 0x020fe20000004100 */
[----:B------:R-:W-:Y:S05]  /*0f50*/  BRA `(.L_x_14873) ;  /* 0x0000004000007947 */ /* 0x000fea0003800000 */
.L_x_14872:
[----:B-----5:R-:W-:Y:S02]  /*0f60*/  HADD2.F32 R88, -RZ, R76.H1_H1 ;  /* 0x3000004cff587230 */ /* 0x020fe40000004100 */
[----:B------:R-:W-:-:S03]  /*0f70*/  @P0 HADD2.F32 R7, -RZ, R80.H1_H1 ;  /* 0x30000050ff070230 */ /* 0x000fc60000004100 */
[----:B------:R-:W-:-:S04]  /*0f80*/  FMUL.FTZ R88, R88, c[0x0][0x1ec] ;  /* 0x00007b0058587a20 */ /* 0x000fc80000410000 */
[----:B------:R-:W-:Y:S02]  /*0f90*/  @P0 FADD.FTZ R88, R7, R88 ;  /* 0x0000005807580221 */ /* 0x000fe40000010000 */
.L_x_14873:
[----:B------:R-:W-:Y:S05]  /*0fa0*/  BSYNC B1 ;  /* 0x0000000000017941 */ /* 0x000fea0003800000 */
.L_x_14871:
[----:B------:R-:W-:Y:S01]  /*0fb0*/  BSSY B1, `(.L_x_14874) ;  /* 0x000000a000017945 */ /* 0x000fe20003800000 */
[----:B------:R-:W-:Y:S05]  /*0fc0*/  @P2 BRA `(.L_x_14875) ;  /* 0x0000004000002947 */ /* 0x000fea0003800000 */
[----:B------:R-:W-:Y:S01]  /*0fd0*/  HFMA2.MMA R11, -RZ, RZ, 0, 0 ;  /* 0x00000000ff0b7435 */ /* 0x000fe200000001ff */
[----:B------:R-:W-:Y:S05]  /*0fe0*/  @!P0 BRA `(.L_x_14876) ;  /* 0x0000006000008947 */ /* 0x000fea0003800000 */
[----:B-----5:R-:W-:Y:S01]  /*0ff0*/  HADD2.F32 R11, -RZ, R81.H0_H0 ;  /* 0x20000051ff0b7230 */ /* 0x020fe20000004100 */
[----:B------:R-:W-:Y:S05]  /*1000*/  BRA `(.L_x_14876) ;  /* 0x0000004000007947 */ /* 0x000fea0003800000 */
.L_x_14875:
[----:B-----5:R-:W-:Y:S02]  /*1010*/  HADD2.F32 R11, -RZ, R77.H0_H0 ;  /* 0x2000004dff0b7230 */ /* 0x020fe40000004100 */
[----:B------:R-:W-:-:S03]  /*1020*/  @P0 HADD2.F32 R6, -RZ, R81.H0_H0 ;  /* 0x20000051ff060230 */ /* 0x000fc60000004100 */
[----:B------:R-:W-:-:S04]  /*1030*/  FMUL.FTZ R11, R11, c[0x0][0x1ec] ;  /* 0x00007b000b0b7a20 */ /* 0x000fc80000410000 */
[----:B------:R-:W-:Y:S02]  /*1040*/  @P0 FADD.FTZ R11, R6, R11 ;  /* 0x0000000b060b0221 */ /* 0x000fe40000010000 */
.L_x_14876:
[----:B------:R-:W-:Y:S05]  /*1050*/  BSYNC B1 ;  /* 0x0000000000017941 */ /* 0x000fea0003800000 */
.L_x_14874:
[----:B------:R-:W-:Y:S01]  /*1060*/  BSSY B1, `(.L_x_14877) ;  /* 0x000000a000017945 */ /* 0x000fe20003800000 */
[----:B------:R-:W-:Y:S05]  /*1070*/  @P2 BRA `(.L_x_14878) ;  /* 0x0000004000002947 */ /* 0x000fea0003800000 */
[----:B------:R-:W-:Y:S01]  /*1080*/  MOV R10, RZ ;  /* 0x000000ff000a7202 */ /* 0x000fe20000000f00 */
[----:B------:R-:W-:Y:S05]  /*1090*/  @!P0 BRA `(.L_x_14879) ;  /* 0x0000006000008947 */ /* 0x000fea0003800000 */
[----:B-----5:R-:W-:Y:S01]  /*10a0*/  HADD2.F32 R10, -RZ, R81.H1_H1 ;  /* 0x30000051ff0a7230 */ /* 0x020fe20000004100 */
[----:B------:R-:W-:Y:S05]  /*10b0*/  BRA `(.L_x_14879) ;  /* 0x0000004000007947 */ /* 0x000fea0003800000 */
.L_x_14878:
[----:B-----5:R-:W-:Y:S02]  /*10c0*/  HADD2.F32 R10, -RZ, R77.H1_H1 ;  /* 0x3000004dff0a7230 */ /* 0x020fe40000004100 */
[----:B------:R-:W-:-:S03]  /*10d0*/  @P0 HADD2.F32 R7, -RZ, R81.H1_H1 ;  /* 0x30000051ff070230 */ /* 0x000fc60000004100 */
[----:B------:R-:W-:-:S04]  /*10e0*/  FMUL.FTZ R10, R10, c[0x0][0x1ec] ;  /* 0x00007b000a0a7a20 */ /* 0x000fc80000410000 */
[----:B------:R-:W-:Y:S02]  /*10f0*/  @P0 FADD.FTZ R10, R7, R10 ;  /* 0x0000000a070a0221 */ /* 0x000fe40000010000 */
.L_x_14879:
[----:B------:R-:W-:Y:S05]  /*1100*/  BSYNC B1 ;  /* 0x0000000000017941 */ /* 0x000fea0003800000 */
.L_x_14877:
[----:B------:R-:W-:Y:S01]  /*1110*/  BSSY B1, `(.L_x_14880) ;  /* 0x000000a000017945 */ /* 0x000fe20003800000 */
[----:B------:R-:W-:Y:S05]  /*1120*/  @P2 BRA `(.L_x_14881) ;  /* 0x0000004000002947 */ /* 0x000fea0003800000 */
[----:B------:R-:W-:Y:S01]  /*1130*/  HFMA2.MMA R9, -RZ, RZ, 0, 0 ;  /* 0x00000000ff097435 */ /* 0x000fe200000001ff */
[----:B------:R-:W-:Y:S05]  /*1140*/  @!P0 BRA `(.L_x_14882) ;  /* 0x0000006000008947 */ /* 0x000fea0003800000 */
[----:B-----5:R-:W-:Y:S01]  /*1150*/  HADD2.F32 R9, -RZ, R82.H0_H0 ;  /* 0x20000052ff097230 */ /* 0x020fe20000004100 */
[----:B------:R-:W-:Y:S05]  /*1160*/  BRA `(.L_x_14882) ;  /* 0x0000004000007947 */ /* 0x000fea0003800000 */
.L_x_14881:
[----:B-----5:R-:W-:Y:S02]  /*1170*/  HADD2.F32 R9, -RZ, R78.H0_H0 ;  /* 0x2000004eff097230 */ /* 0x020fe40000004100 */
[----:B------:R-:W-:-:S03]  /*1180*/  @P0 HADD2.F32 R6, -RZ, R82.H0_H0 ;  /* 0x20000052ff060230 */ /* 0x000fc60000004100 */
[----:B------:R-:W-:-:S04]  /*1190*/  FMUL.FTZ R9, R9, c[0x0][0x1ec] ;  /* 0x00007b0009097a20 */ /* 0x000fc80000410000 */
[----:B------:R-:W-:Y:S02]  /*11a0*/  @P0 FADD.FTZ R9, R6, R9 ;  /* 0x0000000906090221 */ /* 0x000fe40000010000 */
.L_x_14882:
[----:B------:R-:W-:Y:S05]  /*11b0*/  BSYNC B1 ;  /* 0x0000000000017941 */ /* 0x000fea0003800000 */
.L_x_14880:
[----:B------:R-:W-:Y:S01]  /*11c0*/  BSSY B1, `(.L_x_14883) ;  /* 0x000000a000017945 */ /* 0x000fe20003800000 */
[----:B------:R-:W-:Y:S05]  /*11d0*/  @P2 BRA `(.L_x_14884) ;  /* 0x0000004000002947 */ /* 0x000fea0003800000 */
[----:B------:R-:W-:Y:S01]  /*11e0*/  MOV R8, RZ ;  /* 0x000000ff00087202 */ /* 0x000fe20000000f00 */
[----:B------:R-:W-:Y:S05]  /*11f0*/  @!P0 BRA `(.L_x_14885) ;  /* 0x0000006000008947 */ /* 0x000fea0003800000 */
[----:B-----5:R-:W-:Y:S01]  /*1200*/  HADD2.F32 R8, -RZ, R82.H1_H1 ;  /* 0x30000052ff087230 */ /* 0x020fe20000004100 */
[----:B------:R-:W-:Y:S05]  /*1210*/  BRA `(.L_x_14885) ;  /* 0x0000004000007947 */ /* 0x000fea0003800000 */
.L_x_14884:
[----:B-----5:R-:W-:Y:S02]  /*1220*/  HADD2.F32 R8, -RZ, R78.H1_H1 ;  /* 0x3000004eff087230 */ /* 0x020fe40000004100 */
[----:B------:R-:W-:-:S03]  /*1230*/  @P0 HADD2.F32 R7, -RZ, R82.H1_H1 ;  /* 0x30000052ff070230 */ /* 0x000fc60000004100 */
[----:B------:R-:W-:-:S04]  /*1240*/  FMUL.FTZ R8, R8, c[0x0][0x1ec] ;  /* 0x00007b0008087a20 */ /* 0x000fc80000410000 */
[----:B------:R-:W-:Y:S02]  /*1250*/  @P0 FADD.FTZ R8, R7, R8 ;  /* 0x0000000807080221 */ /* 0x000fe40000010000 */
.L_x_14885:
[----:B------:R-:W-:Y:S05]  /*1260*/  BSYNC B1 ;  /* 0x0000000000017941 */ /* 0x000fea0003800000 */
.L_x_14883:
[----:B------:R-:W-:Y:S01]  /*1270*/  BSSY B1, `(.L_x_14886) ;  /* 0x000000a000017945 */ /* 0x000fe20003800000 */
[----:B------:R-:W-:Y:S05]  /*1280*/  @P2 BRA `(.L_x_14887) ;  /* 0x0000004000002947 */ /* 0x000fea0003800000 */
[----:B------:R-:W-:Y:S01]  /*1290*/  HFMA2.MMA R7, -RZ, RZ, 0, 0 ;  /* 0x00000000ff077435 */ /* 0x000fe200000001ff */
[----:B------:R-:W-:Y:S05]  /*12a0*/  @!P0 BRA `(.L_x_14888) ;  /* 0x0000006000008947 */ /* 0x000fea0003800000 */
[----:B-----5:R-:W-:Y:S01]  /*12b0*/  HADD2.F32 R7, -RZ, R83.H0_H0 ;  /* 0x20000053ff077230 */ /* 0x020fe20000004100 */
[----:B------:R-:W-:Y:S05]  /*12c0*/  BRA `(.L_x_14888) ;  /* 0x0000004000007947 */ /* 0x000fea0003800000 */
.L_x_14887:
[----:B-----5:R-:W-:Y:S02]  /*12d0*/  HADD2.F32 R7, -RZ, R79.H0_H0 ;  /* 0x2000004fff077230 */ /* 0x020fe40000004100 */
[----:B------:R-:W-:-:S03]  /*12e0*/  @P0 HADD2.F32 R6, -RZ, R83.H0_H0 ;  /* 0x20000053ff060230 */ /* 0x000fc60000004100 */
[----:B------:R-:W-:-:S04]  /*12f0*/  FMUL.FTZ R7, R7, c[0x0][0x1ec] ;  /* 0x00007b0007077a20 */ /* 0x000fc80000410000 */
[----:B------:R-:W-:Y:S02]  /*1300*/  @P0 FADD.FTZ R7, R6, R7 ;  /* 0x0000000706070221 */ /* 0x000fe40000010000 */
.L_x_14888:
[----:B------:R-:W-:Y:S05]  /*1310*/  BSYNC B1 ;  /* 0x0000000000017941 */ /* 0x000fea0003800000 */
.L_x_14886:
[----:B------:R-:W-:Y:S01]  /*1320*/  BSSY B1, `(.L_x_14889) ;  /* 0x000000a000017945 */ /* 0x000fe20003800000 */
[----:B------:R-:W-:Y:S05]  /*1330*/  @P2 BRA `(.L_x_14890) ;  /* 0x0000004000002947 */ /* 0x000fea0003800000 */
[----:B------:R-:W-:Y:S01]  /*1340*/  MOV R6, RZ ;  /* 0x000000ff00067202 */ /* 0x000fe20000000f00 */
[----:B------:R-:W-:Y:S05]  /*1350*/  @!P0 BRA `(.L_x_14891) ;  /* 0x0000006000008947 */ /* 0x000fea0003800000 */
[----:B-----5:R-:W-:Y:S01]  /*1360*/  HADD2.F32 R6, -RZ, R83.H1_H1 ;  /* 0x30000053ff067230 */ /* 0x020fe20000004100 */
[----:B------:R-:W-:Y:S05]  /*1370*/  BRA `(.L_x_14891) ;  /* 0x0000004000007947 */ /* 0x000fea0003800000 */
.L_x_14890:
[----:B-----5:R-:W-:Y:S02]  /*1380*/  HADD2.F32 R6, -RZ, R79.H1_H1 ;  /* 0x3000004fff067230 */ /* 0x020fe40000004100 */
[----:B-1----:R-:W-:-:S03]  /*1390*/  @P0 HADD2.F32 R85, -RZ, R83.H1_H1 ;  /* 0x30000053ff550230 */ /* 0x002fc60000004100 */
[----:B------:R-:W-:-:S04]  /*13a0*/  FMUL.FTZ R6, R6, c[0x0][0x1ec] ;  /* 0x00007b0006067a20 */ /* 0x000fc80000410000 */
[----:B------:R-:W-:Y:S02]  /*13b0*/  @P0 FADD.FTZ R6, R85, R6 ;  /* 0x0000000655060221 */ /* 0x000fe40000010000 */
.L_x_14891:
[----:B------:R-:W-:Y:S05]  /*13c0*/  BSYNC B1 ;  /* 0x0000000000017941 */ /* 0x000fea0003800000 */
.L_x_14889:
[----:B-1----:R-:W-:Y:S01]  /*13d0*/  HFMA2.MMA R119, -RZ, RZ, 0, 9.5367431640625e-07 ;  /* 0x00000010ff777435 */ /* 0x002fe200000001ff */
        /* <DEDUP_REMOVED lines=8> */
.L_x_14867:
[----:B------:R-:W-:Y:S05]  /*1460*/  BSYNC B0 ;  /* 0x0000000000007941 */ /* 0x000fea0003800000 */
.L_x_14866:
        /* <DEDUP_REMOVED lines=17> */
.L_x_14895:
[----:B0----5:R-:W-:Y:S02]  /*1580*/  HADD2.F32 R5, -RZ, R76.H0_H0 ;  /* 0x2000004cff057230 */ /* 0x021fe40000004100 */
[----:B------:R-:W-:-:S03]  /*1590*/  @P0 HADD2.F32 R0, -RZ, R80.H0_H0 ;  /* 0x20000050ff000230 */ /* 0x000fc60000004100 */
[----:B------:R-:W-:-:S04]  /*15a0*/  FMUL.FTZ R5, R5, c[0x0][0x1ec] ;  /* 0x00007b0005057a20 */ /* 0x000fc80000410000 */
[----:B------:R-:W-:Y:S02]  /*15b0*/  @P0 FADD.FTZ R5, R0, R5 ;  /* 0x0000000500050221 */ /* 0x000fe40000010000 */
.L_x_14896:
[----:B------:R-:W-:Y:S05]  /*15c0*/  BSYNC B1 ;  /* 0x0000000000017941 */ /* 0x000fea0003800000 */
.L_x_14894:
[----:B------:R-:W-:Y:S01]  /*15d0*/  BSSY B1, `(.L_x_14897) ;  /* 0x000000a000017945 */ /* 0x000fe20003800000 */
[----:B------:R-:W-:Y:S05]  /*15e0*/  @P2 BRA `(.L_x_14898) ;  /* 0x0000004000002947 */ /* 0x000fea0003800000 */
[----:B------:R-:W-:Y:S01]  /*15f0*/  MOV R4, RZ ;  /* 0x000000ff00047202 */ /* 0x000fe20000000f00 */
[----:B------:R-:W-:Y:S05]  /*1600*/  @!P0 BRA `(.L_x_14899) ;  /* 0x0000006000008947 */ /* 0x000fea0003800000 */
[----:B-----5:R-:W-:Y:S01]  /*1610*/  HADD2.F32 R4, -RZ, R80.H1_H1 ;  /* 0x30000050ff047230 */ /* 0x020fe20000004100 */
[----:B------:R-:W-:Y:S05]  /*1620*/  BRA `(.L_x_14899) ;  /* 0x0000004000007947 */ /* 0x000fea0003800000 */
.L_x_14898:
[----:B-----5:R-:W-:Y:S02]  /*1630*/  HADD2.F32 R4, -RZ, R76.H1_H1 ;  /* 0x3000004cff047230 */ /* 0x020fe40000004100 */
[----:B------:R-:W-:-:S03]  /*1640*/  @P0 HADD2.F32 R3, -RZ, R80.H1_H1 ;  /* 0x30000050ff030230 */ /* 0x000fc60000004100 */
[----:B------:R-:W-:-:S04]  /*1650*/  FMUL.FTZ R4, R4, c[0x0][0x1ec] ;  /* 0x00007b0004047a20 */ /* 0x000fc80000410000 */
[----:B------:R-:W-:Y:S02]  /*1660*/  @P0 FADD.FTZ R4, R3, R4 ;  /* 0x0000000403040221 */ /* 0x000fe40000010000 */
.L_x_14899:
[----:B------:R-:W-:Y:S05]  /*1670*/  BSYNC B1 ;  /* 0x0000000000017941 */ /* 0x000fea0003800000 */
.L_x_14897:
[----:B------:R-:W-:Y:S01]  /*1680*/  BSSY B1, `(.L_x_14900) ;  /* 0x000000a000017945 */ /* 0x000fe20003800000 */
[----:B------:R-:W-:Y:S05]  /*1690*/  @P2 BRA `(.L_x_14901) ;  /* 0x0000004000002947 */ /* 0x000fea0003800000 */
[----:B------:R-:W-:Y:S01]  /*16a0*/  HFMA2.MMA R3, -RZ, RZ, 0, 0 ;  /* 0x00000000ff037435 */ /* 0x000fe200000001ff */
[----:B------:R-:W-:Y:S05]  /*16b0*/  @!P0 BRA `(.L_x_14902) ;  /* 0x0000006000008947 */ /* 0x000fea0003800000 */
[----:B-----5:R-:W-:Y:S01]  /*16c0*/  HADD2.F32 R3, -RZ, R81.H0_H0 ;  /* 0x20000051ff037230 */ /* 0x020fe20000004100 */
[----:B------:R-:W-:Y:S05]  /*16d0*/  BRA `(.L_x_14902) ;  /* 0x0000004000007947 */ /* 0x000fea0003800000 */
.L_x_14901:
[----:B-----5:R-:W-:Y:S02]  /*16e0*/  HADD2.F32 R3, -RZ, R77.H0_H0 ;  /* 0x2000004dff037230 */ /* 0x020fe40000004100 */
[----:B------:R-:W-:-:S03]  /*16f0*/  @P0 HADD2.F32 R0, -RZ, R81.H0_H0 ;  /* 0x20000051ff000230 */ /* 0x000fc60000004100 */
[----:B------:R-:W-:-:S04]  /*1700*/  FMUL.FTZ R3, R3, c[0x0][0x1ec] ;  /* 0x00007b0003037a20 */ /* 0x000fc80000410000 */
[----:B------:R-:W-:Y:S02]  /*1710*/  @P0 FADD.FTZ R3, R0, R3 ;  /* 0x0000000300030221 */ /* 0x000fe40000010000 */
.L_x_14902:
[----:B------:R-:W-:Y:S05]  /*1720*/  BSYNC B1 ;  /* 0x0000000000017941 */ /* 0x000fea0003800000 */
.L_x_14900:
[----:B------:R-:W-:Y:S01]  /*1730*/  BSSY B1, `(.L_x_14903) ;  /* 0x000000a000017945 */ /* 0x000fe20003800000 */
[----:B------:R-:W-:Y:S05]  /*1740*/  @P2 BRA `(.L_x_14904) ;  /* 0x0000004000002947 */ /* 0x000fea0003800000 */
[----:B------:R-:W-:Y:S01]  /*1750*/  MOV R2, RZ ;  /* 0x000000ff00027202 */ /* 0x000fe20000000f00 */
[----:B------:R-:W-:Y:S05]  /*1760*/  @!P0 BRA `(.L_x_14905) ;  /* 0x0000006000008947 */ /* 0x000fea0003800000 */
[----:B-----5:R-:W-:Y:S01]  /*1770*/  HADD2.F32 R2, -RZ, R81.H1_H1 ;  /* 0x30000051ff027230 */ /* 0x020fe20000004100 */
[----:B------:R-:W-:Y:S05]  /*1780*/  BRA `(.L_x_14905) ;  /* 0x0000004000007947 */ /* 0x000fea0003800000 */
.L_x_14904:
[----:B-----5:R-:W-:Y:S02]  /*1790*/  HADD2.F32 R2, -RZ, R77.H1_H1 ;  /* 0x3000004dff027230 */ /* 0x020fe40000004100 */
[----:B-1----:R-:W-:-:S03]  /*17a0*/  @P0 HADD2.F32 R85, -RZ, R81.H1_H1 ;  /* 0x30000051ff550230 */ /* 0x002fc60000004100 */
[----:B------:R-:W-:-:S04]  /*17b0*/  FMUL.FTZ R2, R2, c[0x0][0x1ec] ;  /* 0x00007b0002027a20 */ /* 0x000fc80000410000 */
[----:B------:R-:W-:Y:S02]  /*17c0*/  @P0 FADD.FTZ R2, R85, R2 ;  /* 0x0000000255020221 */ /* 0x000fe40000010000 */
.L_x_14905:
[----:B------:R-:W-:Y:S05]  /*17d0*/  BSYNC B1 ;  /* 0x0000000000017941 */ /* 0x000fea0003800000 */
.L_x_14903:
[----:B------:R-:W-:Y:S01]  /*17e0*/  BSSY B1, `(.L_x_14906) ;  /* 0x000000a000017945 */ /* 0x000fe20003800000 */
[----:B------:R-:W-:Y:S05]  /*17f0*/  @P2 BRA `(.L_x_14907) ;  /* 0x0000004000002947 */ /* 0x000fea0003800000 */
[----:B------:R-:W-:Y:S01]  /*1800*/  HFMA2.MMA R0, -RZ, RZ, 0, 0 ;  /* 0x00000000ff007435 */ /* 0x000fe200000001ff */
[----:B------:R-:W-:Y:S05]  /*1810*/  @!P0 BRA `(.L_x_14908) ;  /* 0x0000006000008947 */ /* 0x000fea0003800000 */
[----:B-----5:R-:W-:Y:S01]  /*1820*/  HADD2.F32 R0, -RZ, R82.H0_H0 ;  /* 0x20000052ff007230 */ /* 0x020fe20000004100 */
[----:B------:R-:W-:Y:S05]  /*1830*/  BRA `(.L_x_14908) ;  /* 0x0000004000007947 */ /* 0x000fea0003800000 */
.L_x_14907:
[----:B-----5:R-:W-:Y:S02]  /*1840*/  HADD2.F32 R0, -RZ, R78.H0_H0 ;  /* 0x2000004eff007230 */ /* 0x020fe40000004100 */
[----:B-1----:R-:W-:-:S03]  /*1850*/  @P0 HADD2.F32 R85, -RZ, R82.H0_H0 ;  /* 0x20000052ff550230 */ /* 0x002fc60000004100 */
[----:B------:R-:W-:-:S04]  /*1860*/  FMUL.FTZ R0, R0, c[0x0][0x1ec] ;  /* 0x00007b0000007a20 */ /* 0x000fc80000410000 */
[----:B------:R-:W-:Y:S02]  /*1870*/  @P0 FADD.FTZ R0, R85, R0 ;  /* 0x0000000055000221 */ /* 0x000fe40000010000 */
.L_x_14908:
[----:B------:R-:W-:Y:S05]  /*1880*/  BSYNC B1 ;  /* 0x0000000000017941 */ /* 0x000fea0003800000 */
.L_x_14906:
[----:B------:R-:W-:Y:S01]  /*1890*/  BSSY B1, `(.L_x_14909) ;  /* 0x000000a000017945 */ /* 0x000fe20003800000 */
[----:B------:R-:W-:Y:S05]  /*18a0*/  @P2 BRA `(.L_x_14910) ;  /* 0x0000004000002947 */ /* 0x000fea0003800000 */
[----:B------:R-:W-:Y:S01]  /*18b0*/  MOV R99, RZ ;  /* 0x000000ff00637202 */ /* 0x000fe20000000f00 */
[----:B------:R-:W-:Y:S05]  /*18c0*/  @!P0 BRA `(.L_x_14911) ;  /* 0x0000006000008947 */ /* 0x000fea0003800000 */
[----:B-----5:R-:W-:Y:S01]  /*18d0*/  HADD2.F32 R99, -RZ, R82.H1_H1 ;  /* 0x30000052ff637230 */ /* 0x020fe20000004100 */
[----:B------:R-:W-:Y:S05]  /*18e0*/  BRA `(.L_x_14911) ;  /* 0x0000004000007947 */ /* 0x000fea0003800000 */
.L_x_14910:
[----:B-----5:R-:W-:Y:S02]  /*18f0*/  HADD2.F32 R99, -RZ, R78.H1_H1 ;  /* 0x3000004eff637230 */ /* 0x020fe40000004100 */
[----:B-1----:R-:W-:-:S03]  /*1900*/  @P0 HADD2.F32 R84, -RZ, R82.H1_H1 ;  /* 0x30000052ff540230 */ /* 0x002fc60000004100 */
[----:B------:R-:W-:-:S04]  /*1910*/  FMUL.FTZ R99, R99, c[0x0][0x1ec] ;  /* 0x00007b0063637a20 */ /* 0x000fc80000410000 */
[----:B------:R-:W-:Y:S02]  /*1920*/  @P0 FADD.FTZ R99, R84, R99 ;  /* 0x0000006354630221 */ /* 0x000fe40000010000 */
.L_x_14911:
[----:B------:R-:W-:Y:S05]  /*1930*/  BSYNC B1 ;  /* 0x0000000000017941 */ /* 0x000fea0003800000 */
.L_x_14909:
[----:B------:R-:W-:Y:S01]  /*1940*/  BSSY B1, `(.L_x_14912) ;  /* 0x000000a000017945 */ /* 0x000fe20003800000 */
[----:B------:R-:W-:Y:S05]  /*1950*/  @P2 BRA `(.L_x_14913) ;  /* 0x0000004000002947 */ /* 0x000fea0003800000 */
[----:B------:R-:W-:Y:S01]  /*1960*/  HFMA2.MMA R98, -RZ, RZ, 0, 0 ;  /* 0x00000000ff627435 */ /* 0x000fe200000001ff */
[----:B------:R-:W-:Y:S05]  /*1970*/  @!P0 BRA `(.L_x_14914) ;  /* 0x0000006000008947 */ /* 0x000fea0003800000 */
[----:B-----5:R-:W-:Y:S01]  /*1980*/  HADD2.F32 R98, -RZ, R83.H0_H0 ;  /* 0x20000053ff627230 */ /* 0x020fe20000004100 */
[----:B------:R-:W-:Y:S05]  /*1990*/  BRA `(.L_x_14914) ;  /* 0x0000004000007947 */ /* 0x000fea0003800000 */
.L_x_14913:
[----:B-----5:R-:W-:Y:S02]  /*19a0*/  HADD2.F32 R98, -RZ, R79.H0_H0 ;  /* 0x2000004fff627230 */ /* 0x020fe40000004100 */
[----:B-1----:R-:W-:-:S03]  /*19b0*/  @P0 HADD2.F32 R85, -RZ, R83.H0_H0 ;  /* 0x20000053ff550230 */ /* 0x002fc60000004100 */
[----:B------:R-:W-:-:S04]  /*19c0*/  FMUL.FTZ R98, R98, c[0x0][0x1ec] ;  /* 0x00007b0062627a20 */ /* 0x000fc80000410000 */
[----:B------:R-:W-:Y:S02]  /*19d0*/  @P0 FADD.FTZ R98, R85, R98 ;  /* 0x0000006255620221 */ /* 0x000fe40000010000 */
.L_x_14914:
[----:B------:R-:W-:Y:S05]  /*19e0*/  BSYNC B1 ;  /* 0x0000000000017941 */ /* 0x000fea0003800000 */
.L_x_14912:
[----:B------:R-:W-:Y:S01]  /*19f0*/  BSSY B1, `(.L_x_14915) ;  /* 0x000000a000017945 */ /* 0x000fe20003800000 */
[----:B------:R-:W-:Y:S05]  /*1a00*/  @P2 BRA `(.L_x_14916) ;  /* 0x0000004000002947 */ /* 0x000fea0003800000 */
[----:B------:R-:W-:Y:S01]  /*1a10*/  MOV R101, RZ ;  /* 0x000000ff00657202 */ /* 0x000fe20000000f00 */
[----:B------:R-:W-:Y:S05]  /*1a20*/  @!P0 BRA `(.L_x_14917) ;  /* 0x0000006000008947 */ /* 0x000fea0003800000 */
[----:B-----5:R-:W-:Y:S01]  /*1a30*/  HADD2.F32 R101, -RZ, R83.H1_H1 ;  /* 0x30000053ff657230 */ /* 0x020fe20000004100 */
[----:B------:R-:W-:Y:S05]  /*1a40*/  BRA `(.L_x_14917) ;  /* 0x0000004000007947 */ /* 0x000fea0003800000 */
.L_x_14916:
[----:B-----5:R-:W-:Y:S02]  /*1a50*/  HADD2.F32 R101, -RZ, R79.H1_H1 ;  /* 0x3000004fff657230 */ /* 0x020fe40000004100 */
[----:B-1----:R-:W-:-:S03]  /*1a60*/  @P0 HADD2.F32 R84, -RZ, R83.H1_H1 ;  /* 0x30000053ff540230 */ /* 0x002fc60000004100 */
[----:B------:R-:W-:-:S04]  /*1a70*/  FMUL.FTZ R101, R101, c[0x0][0x1ec] ;  /* 0x00007b0065657a20 */ /* 0x000fc80000410000 */
[----:B------:R-:W-:Y:S02]  /*1a80*/  @P0 FADD.FTZ R101, R84, R101 ;  /* 0x0000006554650221 */ /* 0x000fe40000010000 */
.L_x_14917:
[----:B------:R-:W-:Y:S05]  /*1a90*/  BSYNC B1 ;  /* 0x0000000000017941 */ /* 0x000fea0003800000 */
.L_x_14915:
        /* <DEDUP_REMOVED lines=9> */
.L_x_14893:
[----:B------:R-:W-:Y:S05]  /*1b30*/  BSYNC B0 ;  /* 0x0000000000007941 */ /* 0x000fea0003800000 */
.L_x_14892:
        /* <DEDUP_REMOVED lines=17> */
.L_x_14921:
[----:B--2--5:R-:W-:Y:S02]  /*1c50*/  HADD2.F32 R100, -RZ, R76.H0_H0 ;  /* 0x2000004cff647230 */ /* 0x024fe40000004100 */
[----:B------:R-:W-:-:S03]  /*1c60*/  @P0 HADD2.F32 R85, -RZ, R80.H0_H0 ;  /* 0x20000050ff550230 */ /* 0x000fc60000004100 */
[----:B------:R-:W-:-:S04]  /*1c70*/  FMUL.FTZ R100, R100, c[0x0][0x1ec] ;  /* 0x00007b0064647a20 */ /* 0x000fc80000410000 */
[----:B------:R-:W-:Y:S02]  /*1c80*/  @P0 FADD.FTZ R100, R85, R100 ;  /* 0x0000006455640221 */ /* 0x000fe40000010000 */
.L_x_14922:
[----:B------:R-:W-:Y:S05]  /*1c90*/  BSYNC B1 ;  /* 0x0000000000017941 */ /* 0x000fea0003800000 */
.L_x_14920:
[----:B------:R-:W-:Y:S01]  /*1ca0*/  BSSY B1, `(.L_x_14923) ;  /* 0x000000a000017945 */ /* 0x000fe20003800000 */
[----:B------:R-:W-:Y:S05]  /*1cb0*/  @P1 BRA `(.L_x_14924) ;  /* 0x0000004000001947 */ /* 0x000fea0003800000 */
[----:B------:R-:W-:Y:S01]  /*1cc0*/  MOV R103, RZ ;  /* 0x000000ff00677202 */ /* 0x000fe20000000f00 */
[----:B------:R-:W-:Y:S05]  /*1cd0*/  @!P0 BRA `(.L_x_14925) ;  /* 0x0000006000008947 */ /* 0x000fea0003800000 */
[----:B-----5:R-:W-:Y:S01]  /*1ce0*/  HADD2.F32 R103, -RZ, R80.H1_H1 ;  /* 0x30000050ff677230 */ /* 0x020fe20000004100 */
[----:B------:R-:W-:Y:S05]  /*1cf0*/  BRA `(.L_x_14925) ;  /* 0x0000004000007947 */ /* 0x000fea0003800000 */
.L_x_14924:
[----:B-----5:R-:W-:Y:S02]  /*1d00*/  HADD2.F32 R103, -RZ, R76.H1_H1 ;  /* 0x3000004cff677230 */ /* 0x020fe40000004100 */
[----:B------:R-:W-:-:S03]  /*1d10*/  @P0 HADD2.F32 R84, -RZ, R80.H1_H1 ;  /* 0x30000050ff540230 */ /* 0x000fc60000004100 */
[----:B------:R-:W-:-:S04]  /*1d20*/  FMUL.FTZ R103, R103, c[0x0][0x1ec] ;  /* 0x00007b0067677a20 */ /* 0x000fc80000410000 */
[----:B------:R-:W-:Y:S02]  /*1d30*/  @P0 FADD.FTZ R103, R84, R103 ;  /* 0x0000006754670221 */ /* 0x000fe40000010000 */
.L_x_14925:
[----:B------:R-:W-:Y:S05]  /*1d40*/  BSYNC B1 ;  /* 0x0000000000017941 */ /* 0x000fea0003800000 */
.L_x_14923:
[----:B------:R-:W-:Y:S01]  /*1d50*/  BSSY B1, `(.L_x_14926) ;  /* 0x000000a000017945 */ /* 0x000fe20003800000 */
[----:B------:R-:W-:Y:S05]  /*1d60*/  @P1 BRA `(.L_x_14927) ;  /* 0x0000004000001947 */ /* 0x000fea0003800000 */
[----:B------:R-:W-:Y:S01]  /*1d70*/  HFMA2.MMA R102, -RZ, RZ, 0, 0 ;  /* 0x00000000ff667435 */ /* 0x000fe200000001ff */
[----:B------:R-:W-:Y:S05]  /*1d80*/  @!P0 BRA `(.L_x_14928) ;  /* 0x0000006000008947 */ /* 0x000fea0003800000 */
[----:B-----5:R-:W-:Y:S01]  /*1d90*/  HADD2.F32 R102, -RZ, R81.H0_H0 ;  /* 0x20000051ff667230 */ /* 0x020fe20000004100 */
[----:B------:R-:W-:Y:S05]  /*1da0*/  BRA `(.L_x_14928) ;  /* 0x0000004000007947 */ /* 0x000fea0003800000 */
.L_x_14927:
[----:B-----5:R-:W-:Y:S02]  /*1db0*/  HADD2.F32 R102, -RZ, R77.H0_H0 ;  /* 0x2000004dff667230 */ /* 0x020fe40000004100 */
[----:B------:R-:W-:-:S03]  /*1dc0*/  @P0 HADD2.F32 R85, -RZ, R81.H0_H0 ;  /* 0x20000051ff550230 */ /* 0x000fc60000004100 */
[----:B------:R-:W-:-:S04]  /*1dd0*/  FMUL.FTZ R102, R102, c[0x0][0x1ec] ;  /* 0x00007b0066667a20 */ /* 0x000fc80000410000 */
[----:B------:R-:W-:Y:S02]  /*1de0*/  @P0 FADD.FTZ R102, R85, R102 ;  /* 0x0000006655660221 */ /* 0x000fe40000010000 */
.L_x_14928:
[----:B------:R-:W-:Y:S05]  /*1df0*/  BSYNC B1 ;  /* 0x0000000000017941 */ /* 0x000fea0003800000 */
.L_x_14926:
[----:B------:R-:W-:Y:S01]  /*1e00*/  BSSY B1, `(.L_x_14929) ;  /* 0x000000a000017945 */ /* 0x000fe20003800000 */
[----:B------:R-:W-:Y:S05]  /*1e10*/  @P1 BRA `(.L_x_14930) ;  /* 0x0000004000001947 */ /* 0x000fea0003800000 */
[----:B------:R-:W-:Y:S01]  /*1e20*/  MOV R105, RZ ;  /* 0x000000ff00697202 */ /* 0x000fe20000000f00 */
[----:B------:R-:W-:Y:S05]  /*1e30*/  @!P0 BRA `(.L_x_14931) ;  /* 0x0000006000008947 */ /* 0x000fea0003800000 */
[----:B-----5:R-:W-:Y:S01]  /*1e40*/  HADD2.F32 R105, -RZ, R81.H1_H1 ;  /* 0x30000051ff697230 */ /* 0x020fe20000004100 */
[----:B------:R-:W-:Y:S05]  /*1e50*/  BRA `(.L_x_14931) ;  /* 0x0000004000007947 */ /* 0x000fea0003800000 */
.L_x_14930:
[----:B-----5:R-:W-:Y:S02]  /*1e60*/  HADD2.F32 R105, -RZ, R77.H1_H1 ;  /* 0x3000004dff697230 */ /* 0x020fe40000004100 */
[----:B------:R-:W-:-:S03]  /*1e70*/  @P0 HADD2.F32 R84, -RZ, R81.H1_H1 ;  /* 0x30000051ff540230 */ /* 0x000fc60000004100 */
[----:B------:R-:W-:-:S04]  /*1e80*/  FMUL.FTZ R105, R105, c[0x0][0x1ec] ;  /* 0x00007b0069697a20 */ /* 0x000fc80000410000 */
[----:B------:R-:W-:Y:S02]  /*1e90*/  @P0 FADD.FTZ R105, R84, R105 ;  /* 0x0000006954690221 */ /* 0x000fe40000010000 */
.L_x_14931:
[----:B------:R-:W-:Y:S05]  /*1ea0*/  BSYNC B1 ;  /* 0x0000000000017941 */ /* 0x000fea0003800000 */
.L_x_14929:
[----:B------:R-:W-:Y:S01]  /*1eb0*/  BSSY B1, `(.L_x_14932) ;  /* 0x000000a000017945 */ /* 0x000fe20003800000 */
[----:B------:R-:W-:Y:S05]  /*1ec0*/  @P1 BRA `(.L_x_14933) ;  /* 0x0000004000001947 */ /* 0x000fea0003800000 */
[----:B------:R-:W-:Y:S01]  /*1ed0*/  HFMA2.MMA R104, -RZ, RZ, 0, 0 ;  /* 0x00000000ff687435 */ /* 0x000fe200000001ff */
[----:B------:R-:W-:Y:S05]  /*1ee0*/  @!P0 BRA `(.L_x_14934) ;  /* 0x0000006000008947 */ /* 0x000fea0003800000 */
[----:B-----5:R-:W-:Y:S01]  /*1ef0*/  HADD2.F32 R104, -RZ, R82.H0_H0 ;  /* 0x20000052ff687230 */ /* 0x020fe20000004100 */
[----:B------:R-:W-:Y:S05]  /*1f00*/  BRA `(.L_x_14934) ;  /* 0x0000004000007947 */ /* 0x000fea0003800000 */
.L_x_14933:
[----:B-----5:R-:W-:Y:S02]  /*1f10*/  HADD2.F32 R104, -RZ, R78.H0_H0 ;  /* 0x2000004eff687230 */ /* 0x020fe40000004100 */
[----:B------:R-:W-:-:S03]  /*1f20*/  @P0 HADD2.F32 R85, -RZ, R82.H0_H0 ;  /* 0x20000052ff550230 */ /* 0x000fc60000004100 */
[----:B------:R-:W-:-:S04]  /*1f30*/  FMUL.FTZ R104, R104, c[0x0][0x1ec] ;  /* 0x00007b0068687a20 */ /* 0x000fc80000410000 */
[----:B------:R-:W-:Y:S02]  /*1f40*/  @P0 FADD.FTZ R104, R85, R104 ;  /* 0x0000006855680221 */ /* 0x000fe40000010000 */
.L_x_14934:
[----:B------:R-:W-:Y:S05]  /*1f50*/  BSYNC B1 ;  /* 0x0000000000017941 */ /* 0x000fea0003800000 */
.L_x_14932:
[----:B------:R-:W-:Y:S01]  /*1f60*/  BSSY B1, `(.L_x_14935) ;  /* 0x000000a000017945 */ /* 0x000fe20003800000 */
[----:B------:R-:W-:Y:S05]  /*1f70*/  @P1 BRA `(.L_x_14936) ;  /* 0x0000004000001947 */ /* 0x000fea0003800000 */
[----:B------:R-:W-:Y:S01]  /*1f80*/  MOV R107, RZ ;  /* 0x000000ff006b7202 */ /* 0x000fe20000000f00 */
[----:B------:R-:W-:Y:S05]  /*1f90*/  @!P0 BRA `(.L_x_14937) ;  /* 0x0000006000008947 */ /* 0x000fea0003800000 */
[----:B-----5:R-:W-:Y:S01]  /*1fa0*/  HADD2.F32 R107, -RZ, R82.H1_H1 ;  /* 0x30000052ff6b7230 */ /* 0x020fe20000004100 */
[----:B------:R-:W-:Y:S05]  /*1fb0*/  BRA `(.L_x_14937) ;  /* 0x0000004000007947 */ /* 0x000fea0003800000 */
.L_x_14936:
[----:B-----5:R-:W-:Y:S02]  /*1fc0*/  HADD2.F32 R107, -RZ, R78.H1_H1 ;  /* 0x3000004eff6b7230 */ /* 0x020fe40000004100 */
[----:B------:R-:W-:-:S03]  /*1fd0*/  @P0 HADD2.F32 R84, -RZ, R82.H1_H1 ;  /* 0x30000052ff540230 */ /* 0x000fc60000004100 */
[----:B------:R-:W-:-:S04]  /*1fe0*/  FMUL.FTZ R107, R107, c[0x0][0x1ec] ;  /* 0x00007b006b6b7a20 */ /* 0x000fc80000410000 */
[----:B------:R-:W-:Y:S02]  /*1ff0*/  @P0 FADD.FTZ R107, R84, R107 ;  /* 0x0000006b546b0221 */ /* 0x000fe40000010000 */
.L_x_14937:
[----:B------:R-:W-:Y:S05]  /*2000*/  BSYNC B1 ;  /* 0x0000000000017941 */ /* 0x000fea0003800000 */
.L_x_14935:
[----:B------:R-:W-:Y:S01]  /*2010*/  BSSY B1, `(.L_x_14938) ;  /* 0x000000a000017945 */ /* 0x000fe20003800000 */
[----:B------:R-:W-:Y:S05]  /*2020*/  @P1 BRA `(.L_x_14939) ;  /* 0x0000004000001947 */ /* 0x000fea0003800000 */
[----:B------:R-:W-:Y:S01]  /*2030*/  HFMA2.MMA R106, -RZ, RZ, 0, 0 ;  /* 0x00000000ff6a7435 */ /* 0x000fe200000001ff */
[----:B------:R-:W-:Y:S05]  /*2040*/  @!P0 BRA `(.L_x_14940) ;  /* 0x0000006000008947 */ /* 0x000fea0003800000 */
[----:B-----5:R-:W-:Y:S01]  /*2050*/  HADD2.F32 R106, -RZ, R83.H0_H0 ;  /* 0x20000053ff6a7230 */ /* 0x020fe20000004100 */
[----:B------:R-:W-:Y:S05]  /*2060*/  BRA `(.L_x_14940) ;  /* 0x0000004000007947 */ /* 0x000fea0003800000 */
.L_x_14939:
[----:B-----5:R-:W-:Y:S02]  /*2070*/  HADD2.F32 R106, -RZ, R79.H0_H0 ;  /* 0x2000004fff6a7230 */ /* 0x020fe40000004100 */
[----:B------:R-:W-:-:S03]  /*2080*/  @P0 HADD2.F32 R85, -RZ, R83.H0_H0 ;  /* 0x20000053ff550230 */ /* 0x000fc60000004100 */
[----:B------:R-:W-:-:S04]  /*2090*/  FMUL.FTZ R106, R106, c[0x0][0x1ec] ;  /* 0x00007b006a6a7a20 */ /* 0x000fc80000410000 */
[----:B------:R-:W-:Y:S02]  /*20a0*/  @P0 FADD.FTZ R106, R85, R106 ;  /* 0x0000006a556a0221 */ /* 0x000fe40000010000 */
.L_x_14940:
[----:B------:R-:W-:Y:S05]  /*20b0*/  BSYNC B1 ;  /* 0x0000000000017941 */ /* 0x000fea0003800000 */
.L_x_14938:
[----:B------:R-:W-:Y:S01]  /*20c0*/  BSSY B1, `(.L_x_14941) ;  /* 0x000000a000017945 */ /* 0x000fe20003800000 */
[----:B------:R-:W-:Y:S05]  /*20d0*/  @P1 BRA `(.L_x_14942) ;  /* 0x0000004000001947 */ /* 0x000fea0003800000 */
[----:B------:R-:W-:Y:S01]  /*20e0*/  MOV R109, RZ ;  /* 0x000000ff006d7202 */ /* 0x000fe20000000f00 */
[----:B------:R-:W-:Y:S05]  /*20f0*/  @!P0 BRA `(.L_x_14943) ;  /* 0x0000006000008947 */ /* 0x000fea0003800000 */
[----:B-----5:R-:W-:Y:S01]  /*2100*/  HADD2.F32 R109, -RZ, R83.H1_H1 ;  /* 0x30000053ff6d7230 */ /* 0x020fe20000004100 */
[----:B------:R-:W-:Y:S05]  /*2110*/  BRA `(.L_x_14943) ;  /* 0x0000004000007947 */ /* 0x000fea0003800000 */
.L_x_14942:
[----:B-----5:R-:W-:Y:S02]  /*2120*/  HADD2.F32 R109, -RZ, R79.H1_H1 ;  /* 0x3000004fff6d7230 */ /* 0x020fe40000004100 */
[----:B------:R-:W-:-:S03]  /*2130*/  @P0 HADD2.F32 R84, -RZ, R83.H1_H1 ;  /* 0x30000053ff540230 */ /* 0x000fc60000004100 */
[----:B------:R-:W-:-:S04]  /*2140*/  FMUL.FTZ R109, R109, c[0x0][0x1ec] ;  /* 0x00007b006d6d7a20 */ /* 0x000fc80000410000 */
[----:B------:R-:W-:Y:S02]  /*2150*/  @P0 FADD.FTZ R109, R84, R109 ;  /* 0x0000006d546d0221 */ /* 0x000fe40000010000 */
.L_x_14943:
[----:B------:R-:W-:Y:S05]  /*2160*/  BSYNC B1 ;  /* 0x0000000000017941 */ /* 0x000fea0003800000 */
.L_x_14941:
[----:B------:R-:W-:Y:S01]  /*2170*/  HFMA2.MMA R115, -RZ, RZ, 0, 9.5367431640625e-07 ;  /* 0x00000010ff737435 */ /* 0x000fe200000001ff */
[----:B------:R-:W-:Y:S02]  /*2180*/  F2FP.PACK_AB R87, R109, R106 ;  /* 0x0000006a6d57723e */ /* 0x000fe400000000ff */
[----:B------:R-:W-:Y:S02]  /*2190*/  F2FP.PACK_AB R86, R107, R104 ;  /* 0x000000686b56723e */ /* 0x000fe400000000ff */
[----:B------:R-:W-:Y:S02]  /*21a0*/  F2FP.PACK_AB R85, R105, R102 ;  /* 0x000000666955723e */ /* 0x000fe400000000ff */
[----:B------:R-:W-:-:S03]  /*21b0*/  F2FP.PACK_AB R84, R103, R100 ;  /* 0x000000646754723e */ /* 0x000fc600000000ff */
[----:B------:R-:W-:-:S05]  /*21c0*/  IMAD.WIDE.U32 R114, R114, R115, c[0x0][0x188] ;  /* 0x0000620072727625 */ /* 0x000fca00078e0073 */
[----:B------:R0:W-:Y:S02]  /*21d0*/  STG.E.128 [R114.64], R84 ;  /* 0x0000005472007986 */ /* 0x0001e4000c101d04 */
.L_x_14919:
[----:B------:R-:W-:Y:S05]  /*21e0*/  BSYNC B0 ;  /* 0x0000000000007941 */ /* 0x000fea0003800000 */
.L_x_14918:
        /* <DEDUP_REMOVED lines=42> */
.L_x_14956:
        /* <DEDUP_REMOVED lines=85> */
.L_x_14957:
        /* <DEDUP_REMOVED lines=43> */
[----:B------:R-:W-:Y:S01]  /*2c90*/  F2FP.PACK_AB R84, R85, R84 ;  /* 0x000000545554723e */ /* 0x000fe200000000ff */
[----:B------:R-:W-:Y:S02]  /*2ca0*/  FFMA.FTZ R86, R24, R113, R16 ;  /* 0x0000007118567223 */ /* 0x000fe40000010010 */
[----:B------:R-:W-:Y:S01]  /*2cb0*/  FFMA.FTZ R113, R25, R112, R17 ;  /* 0x0000007019717223 */ /* 0x000fe20000010011 */
[----:B------:R-:W-:Y:S01]  /*2cc0*/  F2FP.PACK_AB R85, R116, R87 ;  /* 0x000000577455723e */ /* 0x000fe200000000ff */
[----:B------:R-:W-:-:S02]  /*2cd0*/  FADD.FTZ R112, R91, -R114 ;  /* 0x800000725b707221 */ /* 0x000fc40000010000 */
[----:B------:R-:W-:Y:S01]  /*2ce0*/  FADD.FTZ R116, R90, -R114 ;  /* 0x800000725a747221 */ /* 0x000fe20000010000 */
[----:B------:R-:W-:Y:S01]  /*2cf0*/  F2FP.PACK_AB R86, R113, R86 ;  /* 0x000000567156723e */ /* 0x000fe200000000ff */
[C---:B------:R-:W-:Y:S01]  /*2d00*/  FMUL.FTZ R87, R115.reuse, R112 ;  /* 0x0000007073577220 */ /* 0x040fe20000410000 */
[----:B------:R-:W-:Y:S01]  /*2d10*/  HFMA2.MMA R112, -RZ, RZ, 0, 9.5367431640625e-07 ;  /* 0x00000010ff707435 */ /* 0x000fe200000001ff */
[----:B------:R-:W-:Y:S02]  /*2d20*/  FMUL.FTZ R116, R115, R116 ;  /* 0x0000007473747220 */ /* 0x000fe40000410000 */
[----:B------:R-:W-:Y:S02]  /*2d30*/  FFMA.FTZ R87, R26, R87, R18 ;  /* 0x000000571a577223 */ /* 0x000fe40000010012 */
[----:B------:R-:W-:-:S05]  /*2d40*/  FFMA.FTZ R116, R27, R116, R19 ;  /* 0x000000741b747223 */ /* 0x000fca0000010013 */
[----:B------:R-:W-:Y:S01]  /*2d50*/  F2FP.PACK_AB R87, R116, R87 ;  /* 0x000000577457723e */ /* 0x000fe200000000ff */
[C---:B------:R-:W-:Y:S01]  /*2d60*/  IMAD.WIDE.U32 R112, R111.reuse, R112, c[0x0][0x208] ;  /* 0x000082006f707625 */ /* 0x040fe200078e0070 */
[----:B------:R-:W-:-:S04]  /*2d70*/  IADD3 R111, R111, 0x20, RZ ;  /* 0x000000206f6f7810 */ /* 0x000fc80007ffe0ff */
[----:B------:R0:W-:Y:S03]  /*2d80*/  STG.E.128 [R112.64], R84 ;  /* 0x0000005470007986 */ /* 0x0001e6000c101d04 */
.L_x_14949:
[----:B------:R-:W-:Y:S05]  /*2d90*/  BSYNC B1 ;  /* 0x0000000000017941 */ /* 0x000fea0003800000 */
.L_x_14948:
        /* <DEDUP_REMOVED lines=17> */
[----:B------:R-:W-:Y:S01]  /*2eb0*/  F2FP.PACK_AB R84, R85, R84 ;  /* 0x000000545554723e */ /* 0x000fe200000000ff */
[----:B------:R-:W-:Y:S02]  /*2ec0*/  FMUL.FTZ R112, R115, R112 ;  /* 0x0000007073707220 */ /* 0x000fe40000410000 */
[----:B------:R-:W-:Y:S01]  /*2ed0*/  FFMA.FTZ R86, R40, R113, R32 ;  /* 0x0000007128567223 */ /* 0x000fe20000010020 */
[----:B------:R-:W-:Y:S01]  /*2ee0*/  F2FP.PACK_AB R85, R116, R87 ;  /* 0x000000577455723e */ /* 0x000fe200000000ff */
[----:B------:R-:W-:-:S02]  /*2ef0*/  FFMA.FTZ R113, R41, R112, R33 ;  /* 0x0000007029717223 */ /* 0x000fc40000010021 */
[--C-:B------:R-:W-:Y:S02]  /*2f00*/  FADD.FTZ R112, R7, -R114.reuse ;  /* 0x8000007207707221 */ /* 0x100fe40000010000 */
[----:B------:R-:W-:Y:S01]  /*2f10*/  FADD.FTZ R116, R6, -R114 ;  /* 0x8000007206747221 */ /* 0x000fe20000010000 */
[----:B------:R-:W-:Y:S01]  /*2f20*/  F2FP.PACK_AB R86, R113, R86 ;  /* 0x000000567156723e */ /* 0x000fe200000000ff */
[C---:B------:R-:W-:Y:S01]  /*2f30*/  FMUL.FTZ R87, R115.reuse, R112 ;  /* 0x0000007073577220 */ /* 0x040fe20000410000 */
[----:B------:R-:W-:Y:S01]  /*2f40*/  MOV R112, 0x10 ;  /* 0x0000001000707802 */ /* 0x000fe20000000f00 */
[----:B------:R-:W-:Y:S02]  /*2f50*/  FMUL.FTZ R116, R115, R116 ;  /* 0x0000007473747220 */ /* 0x000fe40000410000 */
[----:B------:R-:W-:Y:S02]  /*2f60*/  FFMA.FTZ R87, R42, R87, R34 ;  /* 0x000000572a577223 */ /* 0x000fe40000010022 */
[----:B------:R-:W-:-:S02]  /*2f70*/  FFMA.FTZ R116, R43, R116, R35 ;  /* 0x000000742b747223 */ /* 0x000fc40000010023 */
[C---:B------:R-:W-:Y:S01]  /*2f80*/  IMAD.WIDE.U32 R112, R111.reuse, R112, c[0x0][0x208] ;  /* 0x000082006f707625 */ /* 0x040fe200078e0070 */
[----:B------:R-:W-:Y:S02]  /*2f90*/  IADD3 R111, R111, 0x20, RZ ;  /* 0x000000206f6f7810 */ /* 0x000fe40007ffe0ff */
[----:B------:R-:W-:-:S05]  /*2fa0*/  F2FP.PACK_AB R87, R116, R87 ;  /* 0x000000577457723e */ /* 0x000fca00000000ff */
[----:B------:R0:W-:Y:S02]  /*2fb0*/  STG.E.128 [R112.64], R84 ;  /* 0x0000005470007986 */ /* 0x0001e4000c101d04 */
.L_x_14951:
[----:B------:R-:W-:Y:S05]  /*2fc0*/  BSYNC B1 ;  /* 0x0000000000017941 */ /* 0x000fea0003800000 */
.L_x_14950:
        /* <DEDUP_REMOVED lines=34> */
.L_x_14953:
[----:B------:R-:W-:Y:S05]  /*31f0*/  BSYNC B1 ;  /* 0x0000000000017941 */ /* 0x000fea0003800000 */
.L_x_14952:
        /* <DEDUP_REMOVED lines=19> */
[----:B------:R-:W-:Y:S01]  /*3330*/  F2FP.PACK_AB R87, R118, R87 ;  /* 0x000000577657723e */ /* 0x000fe200000000ff */
        /* <DEDUP_REMOVED lines=8> */
[----:B------:R-:W-:Y:S01]  /*33c0*/  IMAD.WIDE.U32 R112, R111, R112, c[0x0][0x208] ;  /* 0x000082006f707625 */ /* 0x000fe200078e0070 */
[----:B------:R-:W-:-:S02]  /*33d0*/  F2FP.PACK_AB R86, R117, R116 ;  /* 0x000000747556723e */ /* 0x000fc400000000ff */
[----:B------:R-:W-:-:S05]  /*33e0*/  F2FP.PACK_AB R85, R114, R85 ;  /* 0x000000557255723e */ /* 0x000fca00000000ff */
[----:B------:R0:W-:Y:S02]  /*33f0*/  STG.E.128 [R112.64], R84 ;  /* 0x0000005470007986 */ /* 0x0001e4000c101d04 */
.L_x_14947:
[----:B------:R-:W-:Y:S05]  /*3400*/  BSYNC B0 ;  /* 0x0000000000007941 */ /* 0x000fea0003800000 */
.L_x_14946:
[----:B0-2---:R-:W-:-:S04]  /*3410*/  MOV R85, c[0x0][0x160] ;  /* 0x0000580000557a02 */ /* 0x005fc80000000f00 */
[----:B------:R-:W-:-:S04]  /*3420*/  LEA R108, R85, R108, 0x2 ;  /* 0x0000006c556c7211 */ /* 0x000fc800078e10ff */
[----:B------:R-:W-:-:S13]  /*3430*/  ISETP.GE.AND P0, PT, R108, c[0x0][0x164], PT ;  /* 0x000059006c007a0c */ /* 0x000fda0003f06270 */
[----:B------:R-:W-:Y:S01]  /*3440*/  @P0 CALL.REL.NOINC `(.L_x_14954) ;  /* 0x0000001000000944 */ /* 0x000fe20003c00000 */
[----:B------:R-:W-:Y:S05]  /*3450*/  BRA `(.L_x_14955) ;  /* 0xffffd14000007947 */ /* 0x000fea000383ffff */
.L_x_14954:
[----:B------:R-:W-:Y:S05]  /*3460*/  EXIT ;  /* 0x000000000000794d */ /* 0x000fea0003800000 */
.L_x_14944:
[----:B------:R-:W-:Y:S01]  /*3470*/  HFMA2.MMA R87, -RZ, RZ, 0, 5.9604644775390625e-08 ;  /* 0x00000001ff577435 */ /* 0x000fe200000001ff */
[----:B------:R-:W-:Y:S02]  /*3480*/  MOV R115, 0x1f ;  /* 0x0000001f00737802 */ /* 0x000fe40000000f00 */
[----:B------:R-:W-:Y:S02]  /*3490*/  MOV R116, 0xffffffff ;  /* 0xffffffff00747802 */ /* 0x000fe40000000f00 */
[----:B------:R-:W-:Y:S02]  /*34a0*/  MOV R84, 0x34c0 ;  /* 0x000034c000547802 */ /* 0x000fe40000000f00 */
[----:B-----5:R-:W-:Y:S05]  /*34b0*/  CALL.REL.NOINC `($__internal_82_$__cuda_sm70_shflsync_bfly_p) ;  /* 0x000007b000007944 */ /* 0x020fea0003c00000 */
[----:B01----:R-:W-:Y:S05]  /*34c0*/  BRA `(.L_x_14956) ;  /* 0xffffefc000007947 */ /* 0x003fea000383ffff */
.L_x_14945:
[----:B------:R-:W-:Y:S01]  /*34d0*/  HFMA2.MMA R87, -RZ, RZ, 0, 1.1920928955078125e-07 ;  /* 0x00000002ff577435 */ /* 0x000fe200000001ff */
[----:B0-----:R-:W-:Y:S02]  /*34e0*/  MOV R86, R118 ;  /* 0x0000007600567202 */ /* 0x001fe40000000f00 */
[----:B------:R-:W-:Y:S02]  /*34f0*/  MOV R115, 0x1f ;  /* 0x0000001f00737802 */ /* 0x000fe40000000f00 */
[----:B------:R-:W-:-:S02]  /*3500*/  MOV R116, 0xffffffff ;  /* 0xffffffff00747802 */ /* 0x000fc40000000f00 */
[----:B------:R-:W-:Y:S02]  /*3510*/  MOV R84, 0x3530 ;  /* 0x0000353000547802 */ /* 0x000fe40000000f00 */
[----:B-----5:R-:W-:Y:S05]  /*3520*/  CALL.REL.NOINC `($__internal_82_$__cuda_sm70_shflsync_bfly_p) ;  /* 0x0000074000007944 */ /* 0x020fea0003c00000 */
[----:B01----:R-:W-:Y:S01]  /*3530*/  FADD.FTZ R86, R118, R87 ;  /* 0x0000005776567221 */ /* 0x003fe20000010000 */
[----:B------:R-:W-:Y:S01]  /*3540*/  HFMA2.MMA R87, -RZ, RZ, 0, 2.384185791015625e-07 ;  /* 0x00000004ff577435 */ /* 0x000fe200000001ff */
[----:B------:R-:W-:Y:S02]  /*3550*/  MOV R115, 0x1f ;  /* 0x0000001f00737802 */ /* 0x000fe40000000f00 */
[----:B------:R-:W-:Y:S02]  /*3560*/  MOV R116, 0xffffffff ;  /* 0xffffffff00747802 */ /* 0x000fe40000000f00 */
[----:B------:R-:W-:Y:S02]  /*3570*/  MOV R84, 0x3590 ;  /* 0x0000359000547802 */ /* 0x000fe40000000f00 */
[----:B------:R-:W-:Y:S05]  /*3580*/  CALL.REL.NOINC `($__internal_82_$__cuda_sm70_shflsync_bfly_p) ;  /* 0x000006e000007944 */ /* 0x000fea0003c00000 */
[----:B01----:R-:W-:Y:S01]  /*3590*/  FADD.FTZ R86, R86, R87 ;  /* 0x0000005756567221 */ /* 0x003fe20000010000 */
[----:B------:R-:W-:Y:S01]  /*35a0*/  HFMA2.MMA R87, -RZ, RZ, 0, 4.76837158203125e-07 ;  /* 0x00000008ff577435 */ /* 0x000fe200000001ff */
[----:B------:R-:W-:Y:S02]  /*35b0*/  MOV R115, 0x1f ;  /* 0x0000001f00737802 */ /* 0x000fe40000000f00 */
[----:B------:R-:W-:-:S02]  /*35c0*/  MOV R116, 0xffffffff ;  /* 0xffffffff00747802 */ /* 0x000fc40000000f00 */
[----:B------:R-:W-:Y:S02]  /*35d0*/  MOV R84, 0x35f0 ;  /* 0x000035f000547802 */ /* 0x000fe40000000f00 */
[----:B------:R-:W-:Y:S05]  /*35e0*/  CALL.REL.NOINC `($__internal_82_$__cuda_sm70_shflsync_bfly_p) ;  /* 0x0000068000007944 */ /* 0x000fea0003c00000 */
[----:B01----:R-:W-:Y:S01]  /*35f0*/  FADD.FTZ R86, R86, R87 ;  /* 0x0000005756567221 */ /* 0x003fe20000010000 */
[----:B------:R-:W-:Y:S01]  /*3600*/  HFMA2.MMA R87, -RZ, RZ, 0, 9.5367431640625e-07 ;  /* 0x00000010ff577435 */ /* 0x000fe200000001ff */
[----:B------:R-:W-:Y:S02]  /*3610*/  MOV R115, 0x1f ;  /* 0x0000001f00737802 */ /* 0x000fe40000000f00 */
[----:B------:R-:W-:Y:S02]  /*3620*/  MOV R116, 0xffffffff ;  /* 0xffffffff00747802 */ /* 0x000fe40000000f00 */
[----:B------:R-:W-:Y:S02]  /*3630*/  MOV R84, 0x3650 ;  /* 0x0000365000547802 */ /* 0x000fe40000000f00 */
[----:B------:R-:W-:Y:S05]  /*3640*/  CALL.REL.NOINC `($__internal_82_$__cuda_sm70_shflsync_bfly_p) ;  /* 0x0000062000007944 */ /* 0x000fea0003c00000 */
        /* <DEDUP_REMOVED lines=71> */
[----:B------:R-:W-:Y:S05]  /*3ac0*/  CALL.REL.NOINC `($__internal_82_$__cuda_sm70_shflsync_bfly_p) ;  /* 0x000001a000007944 */ /* 0x000fea0003c00000 */
[----:B01----:R-:W-:Y:S01]  /*3ad0*/  FADD.FTZ R86, R86, R87 ;  /* 0x0000005756567221 */ /* 0x003fe20000010000 */
[----:B------:R-:W-:Y:S01]  /*3ae0*/  HFMA2.MMA R87, -RZ, RZ, 0, 1.1920928955078125e-07 ;  /* 0x00000002ff577435 */ /* 0x000fe200000001ff */
[----:B------:R-:W-:Y:S02]  /*3af0*/  MOV R115, 0x1f ;  /* 0x0000001f00737802 */ /* 0x000fe40000000f00 */
[----:B------:R-:W-:Y:S02]  /*3b00*/  MOV R116, 0xffffffff ;  /* 0xffffffff00747802 */ /* 0x000fe40000000f00 */
[----:B------:R-:W-:Y:S02]  /*3b10*/  MOV R84, 0x3b30 ;  /* 0x00003b3000547802 */ /* 0x000fe40000000f00 */
[----:B------:R-:W-:Y:S05]  /*3b20*/  CALL.REL.NOINC `($__internal_82_$__cuda_sm70_shflsync_bfly_p) ;  /* 0x0000014000007944 */ /* 0x000fea0003c00000 */
[----:B01----:R-:W-:Y:S01]  /*3b30*/  FADD.FTZ R86, R86, R87 ;  /* 0x0000005756567221 */ /* 0x003fe20000010000 */
[----:B------:R-:W-:Y:S01]  /*3b40*/  HFMA2.MMA R87, -RZ, RZ, 0, 2.384185791015625e-07 ;  /* 0x00000004ff577435 */ /* 0x000fe200000001ff */
[----:B------:R-:W-:Y:S02]  /*3b50*/  MOV R115, 0x1f ;  /* 0x0000001f00737802 */ /* 0x000fe40000000f00 */
[----:B------:R-:W-:-:S02]  /*3b60*/  MOV R116, 0xffffffff ;  /* 0xffffffff00747802 */ /* 0x000fc40000000f00 */
[----:B------:R-:W-:Y:S02]  /*3b70*/  MOV R84, 0x3b90 ;  /* 0x00003b9000547802 */ /* 0x000fe40000000f00 */
[----:B------:R-:W-:Y:S05]  /*3b80*/  CALL.REL.NOINC `($__internal_82_$__cuda_sm70_shflsync_bfly_p) ;  /* 0x000000e000007944 */ /* 0x000fea0003c00000 */
[----:B01----:R-:W-:Y:S01]  /*3b90*/  FADD.FTZ R86, R86, R87 ;  /* 0x0000005756567221 */ /* 0x003fe20000010000 */
[----:B------:R-:W-:Y:S01]  /*3ba0*/  HFMA2.MMA R87, -RZ, RZ, 0, 4.76837158203125e-07 ;  /* 0x00000008ff577435 */ /* 0x000fe200000001ff */
[----:B------:R-:W-:Y:S02]  /*3bb0*/  MOV R115, 0x1f ;  /* 0x0000001f00737802 */ /* 0x000fe40000000f00 */
[----:B------:R-:W-:Y:S02]  /*3bc0*/  MOV R116, 0xffffffff ;  /* 0xffffffff00747802 */ /* 0x000fe40000000f00 */
[----:B------:R-:W-:Y:S02]  /*3bd0*/  MOV R84, 0x3bf0 ;  /* 0x00003bf000547802 */ /* 0x000fe40000000f00 */
[----:B------:R-:W-:Y:S05]  /*3be0*/  CALL.REL.NOINC `($__internal_82_$__cuda_sm70_shflsync_bfly_p) ;  /* 0x0000008000007944 */ /* 0x000fea0003c00000 */
[----:B-1----:R-:W-:Y:S01]  /*3bf0*/  FADD.FTZ R114, R86, R87 ;  /* 0x0000005756727221 */ /* 0x002fe20000010000 */
[----:B------:R-:W-:Y:S01]  /*3c00*/  HFMA2.MMA R87, -RZ, RZ, 0, 9.5367431640625e-07 ;  /* 0x00000010ff577435 */ /* 0x000fe200000001ff */
[----:B0-----:R-:W-:Y:S02]  /*3c10*/  MOV R115, 0x1f ;  /* 0x0000001f00737802 */ /* 0x001fe40000000f00 */
[----:B------:R-:W-:-:S02]  /*3c20*/  MOV R116, 0xffffffff ;  /* 0xffffffff00747802 */ /* 0x000fc40000000f00 */
[----:B------:R-:W-:Y:S02]  /*3c30*/  MOV R86, R114 ;  /* 0x0000007200567202 */ /* 0x000fe40000000f00 */
[----:B------:R-:W-:Y:S02]  /*3c40*/  MOV R84, 0x3c60 ;  /* 0x00003c6000547802 */ /* 0x000fe40000000f00 */
[----:B------:R-:W-:Y:S05]  /*3c50*/  CALL.REL.NOINC `($__internal_82_$__cuda_sm70_shflsync_bfly_p) ;  /* 0x0000001000007944 */ /* 0x000fea0003c00000 */
[----:B01----:R-:W-:Y:S05]  /*3c60*/  BRA `(.L_x_14957) ;  /* 0xffffed7000007947 */ /* 0x003fea000383ffff */
        .weak           $__internal_82_$__cuda_sm70_shflsync_bfly_p
        .type           $__internal_82_$__cuda_sm70_shflsync_bfly_p,@function
        .size           $__internal_82_$__cuda_sm70_shflsync_bfly_p,(.L_x_29222 - $__internal_82_$__cuda_sm70_shflsync_bfly_p)
$__internal_82_$__cuda_sm70_shflsync_bfly_p:
[----:B------:R-:W-:Y:S01]  /*3c70*/  HFMA2.MMA R85, -RZ, RZ, 0, 0 ;  /* 0x00000000ff557435 */ /* 0x000fe200000001ff */
[----:B------:R-:W-:Y:S04]  /*3c80*/  WARPSYNC R116 ;  /* 0x0000007400007348 */ /* 0x000fe80003800000 */
[----:B------:R0:W1:Y:S01]  /*3c90*/  SHFL.BFLY PT, R87, R86, R87, R115 ;  /* 0x0c00005756577389 */ /* 0x00006200000e0073 */
[----:B------:R-:W-:Y:S05]  /*3ca0*/  RET.REL.NODEC R84 `(_ZN10layer_norm13ln_fwd_kernelINS_13Kernel_traitsIf6__halfS2_S2_fjLj1024ELj1ELj4ELj1ELj16ENS_18Kernel_traits_baseILj1024EfS2_S2_S2_fjLj128EEEEELb0ELb0ELb1ELb0EEEvNS_9FwdParamsE) ;  /* 0xffffc35054007950 */ /* 0x000fea0003c3ffff */
.L_x_14958:
        /* <DEDUP_REMOVED lines=13> */
.L_x_29222:


//--------------------- .text._ZN10layer_norm13ln_fwd_kernelINS_13Kernel_traitsIf6__halfS2_S2_fjLj1024ELj1ELj4ELj1ELj16ENS_18Kernel_traits_baseILj1024EfS2_S2_S2_fjLj128EEEEELb0ELb0ELb1ELb1EEEvNS_9FwdParamsE --------------------------
	.section	.text._ZN10layer_norm13ln_fwd_kernelINS_13Kernel_traitsIf6__halfS2_S2_fjLj1024ELj1ELj4ELj1ELj16ENS_18Kernel_traits_baseILj1024EfS2_S2_S2_fjLj128EEEEELb0ELb0ELb1ELb1EEEvNS_9FwdParamsE,"ax",@progbits
	.sectioninfo	@"SHI_REGISTERS=127"
	.align	128
        .global         _ZN10layer_norm13ln_fwd_kernelINS_13Kernel_traitsIf6__halfS2_S2_fjLj1024ELj1ELj4ELj1ELj16ENS_18Kernel_traits_baseILj1024EfS2_S2_S2_fjLj128EEEEELb0ELb0ELb1ELb1EEEvNS_9FwdParamsE
        .type           _ZN10layer_norm13ln_fwd_kernelINS_13Kernel_traitsIf6__halfS2_S2_fjLj1024ELj1ELj4ELj1ELj16ENS_18Kernel_traits_baseILj1024EfS2_S2_S2_fjLj128EEEEELb0ELb0ELb1ELb1EEEvNS_9FwdParamsE,@function
        .size           _ZN10layer_norm13ln_fwd_kernelINS_13Kernel_traitsIf6__halfS2_S2_fjLj1024ELj1ELj4ELj1ELj16ENS_18Kernel_traits_baseILj1024EfS2_S2_S2_fjLj128EEEEELb0ELb0ELb1ELb1EEEvNS_9FwdParamsE,(.L_x_29223 - _ZN10layer_norm13ln_fwd_kernelINS_13Kernel_traitsIf6__halfS2_S2_fjLj1024ELj1ELj4ELj1ELj16ENS_18Kernel_traits_baseILj1024EfS2_S2_S2_fjLj128EEEEELb0ELb0ELb1ELb1EEEvNS_9FwdParamsE)
        .other          _ZN10layer_norm13ln_fwd_kernelINS_13Kernel_traitsIf6__halfS2_S2_fjLj1024ELj1ELj4ELj1ELj16ENS_18Kernel_traits_baseILj1024EfS2_S2_S2_fjLj128EEEEELb0ELb0ELb1ELb1EEEvNS_9FwdParamsE,@"STO_CUDA_ENTRY STV_DEFAULT"
_ZN10layer_norm13ln_fwd_kernelINS_13Kernel_traitsIf6__halfS2_S2_fjLj1024ELj1ELj4ELj1ELj16ENS_18Kernel_traits_baseILj1024EfS2_S2_S2_fjLj128EEEEELb0ELb0ELb1ELb1EEEvNS_9FwdParamsE:
.text._ZN10layer_norm13ln_fwd_kernelINS_13Kernel_traitsIf6__halfS2_S2_fjLj1024ELj1ELj4ELj1ELj16ENS_18Kernel_traits_baseILj1024EfS2_S2_S2_fjLj128EEEEELb0ELb0ELb1ELb1EEEvNS_9FwdParamsE:
        /* <DEDUP_REMOVED lines=50> */
.L_x_15060:
        /* <DEDUP_REMOVED lines=30> */
[----:B-----5:R-:W-:Y:S01]  /*0500*/  HADD2.F32 R89, -RZ, R8.H0_H0 ;  /* 0x20000008ff597230 */ /* 0x020fe20000004100 */
[----:B------:R-:W-:Y:S05]  /*0510*/  BRA `(.L_x_14961) ;  /* 0x0000004000007947 */ /* 0x000fea0003800000 */
.L_x_14960:
[----:B-1---5:R-:W-:Y:S02]  /*0520*/  HADD2.F32 R89, -RZ, R4.H0_H0 ;  /* 0x20000004ff597230 */ /* 0x022fe40000004100 */
[----:B------:R-:W-:-:S03]  /*0530*/  @P0 HADD2.F32 R0, -RZ, R8.H0_H0 ;  /* 0x20000008ff000230 */ /* 0x000fc60000004100 */
[----:B------:R-:W-:-:S04]  /*0540*/  FMUL.FTZ R89, R89, c[0x0][0x1ec] ;  /* 0x00007b0059597a20 */ /* 0x000fc80000410000 */
[----:B------:R-:W-:Y:S02]  /*0550*/  @P0 FADD.FTZ R89, R89, R0 ;  /* 0x0000000059590221 */ /* 0x000fe40000010000 */
.L_x_14961:
[----:B------:R-:W-:Y:S05]  /*0560*/  BSYNC B0 ;  /* 0x0000000000007941 */ /* 0x000fea0003800000 */
.L_x_14959:
[----:B------:R-:W-:Y:S01]  /*0570*/  BSSY B0, `(.L_x_14962) ;  /* 0x000000a000007945 */ /* 0x000fe20003800000 */
[----:B------:R-:W-:Y:S05]  /*0580*/  @P2 BRA `(.L_x_14963) ;  /* 0x0000004000002947 */ /* 0x000fea0003800000 */
[----:B------:R-:W-:Y:S01]  /*0590*/  HFMA2.MMA R86, -RZ, RZ, 0, 0 ;  /* 0x00000000ff567435 */ /* 0x000fe200000001ff */
[----:B------:R-:W-:Y:S05]  /*05a0*/  @!P0 BRA `(.L_x_14964) ;  /* 0x0000006000008947 */ /* 0x000fea0003800000 */
[----:B-----5:R-:W-:Y:S01]  /*05b0*/  HADD2.F32 R86, -RZ, R8.H1_H1 ;  /* 0x30000008ff567230 */ /* 0x020fe20000004100 */
[----:B------:R-:W-:Y:S05]  /*05c0*/  BRA `(.L_x_14964) ;  /* 0x0000004000007947 */ /* 0x000fea0003800000 */
.L_x_14963:
[----:B-----5:R-:W-:Y:S02]  /*05d0*/  HADD2.F32 R86, -RZ, R4.H1_H1 ;  /* 0x30000004ff567230 */ /* 0x020fe40000004100 */
[----:B------:R-:W-:-:S03]  /*05e0*/  @P0 HADD2.F32 R3, -RZ, R8.H1_H1 ;  /* 0x30000008ff030230 */ /* 0x000fc60000004100 */
[----:B------:R-:W-:-:S04]  /*05f0*/  FMUL.FTZ R86, R86, c[0x0][0x1ec] ;  /* 0x00007b0056567a20 */ /* 0x000fc80000410000 */
[----:B------:R-:W-:Y:S02]  /*0600*/  @P0 FADD.FTZ R86, R86, R3 ;  /* 0x0000000356560221 */ /* 0x000fe40000010000 */
.L_x_14964:
[----:B------:R-:W-:Y:S05]  /*0610*/  BSYNC B0 ;  /* 0x0000000000007941 */ /* 0x000fea0003800000 */
.L_x_14962:
[----:B------:R-:W-:Y:S01]  /*0620*/  BSSY B0, `(.L_x_14965) ;  /* 0x000000a000007945 */ /* 0x000fe20003800000 */
[----:B------:R-:W-:Y:S05]  /*0630*/  @P2 BRA `(.L_x_14966) ;  /* 0x0000004000002947 */ /* 0x000fea0003800000 */
[----:B------:R-:W-:Y:S01]  /*0640*/  MOV R87, RZ ;  /* 0x000000ff00577202 */ /* 0x000fe20000000f00 */
[----:B------:R-:W-:Y:S05]  /*0650*/  @!P0 BRA `(.L_x_14967) ;  /* 0x0000006000008947 */ /* 0x000fea0003800000 */
[----:B-----5:R-:W-:Y:S01]  /*0660*/  HADD2.F32 R87, -RZ, R9.H0_H0 ;  /* 0x20000009ff577230 */ /* 0x020fe20000004100 */
[----:B------:R-:W-:Y:S05]  /*0670*/  BRA `(.L_x_14967) ;  /* 0x0000004000007947 */ /* 0x000fea0003800000 */
.L_x_14966:
[----:B-----5:R-:W-:Y:S02]  /*0680*/  HADD2.F32 R87, -RZ, R5.H0_H0 ;  /* 0x20000005ff577230 */ /* 0x020fe40000004100 */
[----:B------:R-:W-:-:S03]  /*0690*/  @P0 HADD2.F32 R0, -RZ, R9.H0_H0 ;  /* 0x20000009ff000230 */ /* 0x000fc60000004100 */
[----:B------:R-:W-:-:S04]  /*06a0*/  FMUL.FTZ R87, R87, c[0x0][0x1ec] ;  /* 0x00007b0057577a20 */ /* 0x000fc80000410000 */
[----:B------:R-:W-:Y:S02]  /*06b0*/  @P0 FADD.FTZ R87, R87, R0 ;  /* 0x0000000057570221 */ /* 0x000fe40000010000 */
.L_x_14967:
[----:B------:R-:W-:Y:S05]  /*06c0*/  BSYNC B0 ;  /* 0x0000000000007941 */ /* 0x000fea0003800000 */
.L_x_14965:
[----:B------:R-:W-:Y:S01]  /*06d0*/  BSSY B0, `(.L_x_14968) ;  /* 0x000000a000007945 */ /* 0x000fe20003800000 */
[----:B------:R-:W-:Y:S05]  /*06e0*/  @P2 BRA `(.L_x_14969) ;  /* 0x0000004000002947 */ /* 0x000fea0003800000 */
[----:B------:R-:W-:Y:S01]  /*06f0*/  HFMA2.MMA R84, -RZ, RZ, 0, 0 ;  /* 0x00000000ff547435 */ /* 0x000fe200000001ff */
[----:B------:R-:W-:Y:S05]  /*0700*/  @!P0 BRA `(.L_x_14970) ;  /* 0x0000006000008947 */ /* 0x000fea0003800000 */
[----:B-----5:R-:W-:Y:S01]  /*0710*/  HADD2.F32 R84, -RZ, R9.H1_H1 ;  /* 0x30000009ff547230 */ /* 0x020fe20000004100 */
[----:B------:R-:W-:Y:S05]  /*0720*/  BRA `(.L_x_14970) ;  /* 0x0000004000007947 */ /* 0x000fea0003800000 */
.L_x_14969:
[----:B-----5:R-:W-:Y:S02]  /*0730*/  HADD2.F32 R84, -RZ, R5.H1_H1 ;  /* 0x30000005ff547230 */ /* 0x020fe40000004100 */
[----:B------:R-:W-:-:S03]  /*0740*/  @P0 HADD2.F32 R3, -RZ, R9.H1_H1 ;  /* 0x30000009ff030230 */ /* 0x000fc60000004100 */
[----:B------:R-:W-:-:S04]  /*0750*/  FMUL.FTZ R84, R84, c[0x0][0x1ec] ;  /* 0x00007b0054547a20 */ /* 0x000fc80000410000 */
[----:B------:R-:W-:Y:S02]  /*0760*/  @P0 FADD.FTZ R84, R84, R3 ;  /* 0x0000000354540221 */ /* 0x000fe40000010000 */
.L_x_14970:
[----:B------:R-:W-:Y:S05]  /*0770*/  BSYNC B0 ;  /* 0x0000000000007941 */ /* 0x000fea0003800000 */
.L_x_14968:
[----:B------:R-:W-:Y:S01]  /*0780*/  BSSY B0, `(.L_x_14971) ;  /* 0x000000a000007945 */ /* 0x000fe20003800000 */
[----:B------:R-:W-:Y:S05]  /*0790*/  @P2 BRA `(.L_x_14972) ;  /* 0x0000004000002947 */ /* 0x000fea0003800000 */
[----:B------:R-:W-:Y:S01]  /*07a0*/  MOV R85, RZ ;  /* 0x000000ff00557202 */ /* 0x000fe20000000f00 */
[----:B------:R-:W-:Y:S05]  /*07b0*/  @!P0 BRA `(.L_x_14973) ;  /* 0x0000006000008947 */ /* 0x000fea0003800000 */
[----:B-----5:R-:W-:Y:S01]  /*07c0*/  HADD2.F32 R85, -RZ, R10.H0_H0 ;  /* 0x2000000aff557230 */ /* 0x020fe20000004100 */
[----:B------:R-:W-:Y:S05]  /*07d0*/  BRA `(.L_x_14973) ;  /* 0x0000004000007947 */ /* 0x000fea0003800000 */
.L_x_14972:
[----:B-----5:R-:W-:Y:S02]  /*07e0*/  HADD2.F32 R85, -RZ, R6.H0_H0 ;  /* 0x20000006ff557230 */ /* 0x020fe40000004100 */
[----:B------:R-:W-:-:S03]  /*07f0*/  @P0 HADD2.F32 R0, -RZ, R10.H0_H0 ;  /* 0x2000000aff000230 */ /* 0x000fc60000004100 */
[----:B------:R-:W-:-:S04]  /*0800*/  FMUL.FTZ R85, R85, c[0x0][0x1ec] ;  /* 0x00007b0055557a20 */ /* 0x000fc80000410000 */
[----:B------:R-:W-:Y:S02]  /*0810*/  @P0 FADD.FTZ R85, R85, R0 ;  /* 0x0000000055550221 */ /* 0x000fe40000010000 */
.L_x_14973:
[----:B------:R-:W-:Y:S05]  /*0820*/  BSYNC B0 ;  /* 0x0000000000007941 */ /* 0x000fea0003800000 */
.L_x_14971:
[----:B------:R-:W-:Y:S01]  /*0830*/  BSSY B0, `(.L_x_14974) ;  /* 0x000000a000007945 */ /* 0x000fe20003800000 */
[----:B------:R-:W-:Y:S05]  /*0840*/  @P2 BRA `(.L_x_14975) ;  /* 0x0000004000002947 */ /* 0x000fea0003800000 */
[----:B------:R-:W-:Y:S01]  /*0850*/  HFMA2.MMA R82, -RZ, RZ, 0, 0 ;  /* 0x00000000ff527435 */ /* 0x000fe200000001ff */
[----:B------:R-:W-:Y:S05]  /*0860*/  @!P0 BRA `(.L_x_14976) ;  /* 0x0000006000008947 */ /* 0x000fea0003800000 */
[----:B-----5:R-:W-:Y:S01]  /*0870*/  HADD2.F32 R82, -RZ, R10.H1_H1 ;  /* 0x3000000aff527230 */ /* 0x020fe20000004100 */
[----:B------:R-:W-:Y:S05]  /*0880*/  BRA `(.L_x_14976) ;  /* 0x0000004000007947 */ /* 0x000fea0003800000 */
.L_x_14975:
[----:B-----5:R-:W-:Y:S02]  /*0890*/  HADD2.F32 R82, -RZ, R6.H1_H1 ;  /* 0x30000006ff527230 */ /* 0x020fe40000004100 */
[----:B------:R-:W-:-:S03]  /*08a0*/  @P0 HADD2.F32 R3, -RZ, R10.H1_H1 ;  /* 0x3000000aff030230 */ /* 0x000fc60000004100 */
[----:B------:R-:W-:-:S04]  /*08b0*/  FMUL.FTZ R82, R82, c[0x0][0x1ec] ;  /* 0x00007b0052527a20 */ /* 0x000fc80000410000 */
[----:B------:R-:W-:Y:S02]  /*08c0*/  @P0 FADD.FTZ R82, R82, R3 ;  /* 0x0000000352520221 */ /* 0x000fe40000010000 */
.L_x_14976:
[----:B------:R-:W-:Y:S05]  /*08d0*/  BSYNC B0 ;  /* 0x0000000000007941 */ /* 0x000fea0003800000 */
.L_x_14974:
[----:B------:R-:W-:Y:S01]  /*08e0*/  BSSY B0, `(.L_x_14977) ;  /* 0x000000a000007945 */ /* 0x000fe20003800000 */
[----:B------:R-:W-:Y:S05]  /*08f0*/  @P2 BRA `(.L_x_14978) ;  /* 0x0000004000002947 */ /* 0x000fea0003800000 */
[----:B------:R-:W-:Y:S01]  /*0900*/  MOV R83, RZ ;  /* 0x000000ff00537202 */ /* 0x000fe20000000f00 */
[----:B------:R-:W-:Y:S05]  /*0910*/  @!P0 BRA `(.L_x_14979) ;  /* 0x0000006000008947 */ /* 0x000fea0003800000 */
[----:B-----5:R-:W-:Y:S01]  /*0920*/  HADD2.F32 R83, -RZ, R11.H0_H0 ;  /* 0x2000000bff537230 */ /* 0x020fe20000004100 */
[----:B------:R-:W-:Y:S05]  /*0930*/  BRA `(.L_x_14979) ;  /* 0x0000004000007947 */ /* 0x000fea0003800000 */
.L_x_14978:
[----:B-----5:R-:W-:Y:S02]  /*0940*/  HADD2.F32 R83, -RZ, R7.H0_H0 ;  /* 0x20000007ff537230 */ /* 0x020fe40000004100 */
[----:B------:R-:W-:-:S03]  /*0950*/  @P0 HADD2.F32 R0, -RZ, R11.H0_H0 ;  /* 0x2000000bff000230 */ /* 0x000fc60000004100 */
[----:B------:R-:W-:-:S04]  /*0960*/  FMUL.FTZ R83, R83, c[0x0][0x1ec] ;  /* 0x00007b0053537a20 */ /* 0x000fc80000410000 */
[----:B------:R-:W-:Y:S02]  /*0970*/  @P0 FADD.FTZ R83, R83, R0 ;  /* 0x0000000053530221 */ /* 0x000fe40000010000 */
.L_x_14979:
[----:B------:R-:W-:Y:S05]  /*0980*/  BSYNC B0 ;  /* 0x0000000000007941 */ /* 0x000fea0003800000 */
.L_x_14977:
[----:B------:R-:W-:Y:S01]  /*0990*/  BSSY B0, `(.L_x_14980) ;  /* 0x000000a000007945 */ /* 0x000fe20003800000 */
[----:B------:R-:W-:Y:S05]  /*09a0*/  @P2 BRA `(.L_x_14981) ;  /* 0x0000004000002947 */ /* 0x000fea0003800000 */
[----:B------:R-:W-:Y:S01]  /*09b0*/  HFMA2.MMA R0, -RZ, RZ, 0, 0 ;  /* 0x00000000ff007435 */ /* 0x000fe200000001ff */
[----:B------:R-:W-:Y:S05]  /*09c0*/  @!P0 BRA `(.L_x_14982) ;  /* 0x0000006000008947 */ /* 0x000fea0003800000 */
[----:B-----5:R-:W-:Y:S01]  /*09d0*/  HADD2.F32 R0, -RZ, R11.H1_H1 ;  /* 0x3000000bff007230 */ /* 0x020fe20000004100 */
[----:B------:R-:W-:Y:S05]  /*09e0*/  BRA `(.L_x_14982) ;  /* 0x0000004000007947 */ /* 0x000fea0003800000 */
.L_x_14981:
[----:B-----5:R-:W-:Y:S02]  /*09f0*/  HADD2.F32 R0, -RZ, R7.H1_H1 ;  /* 0x30000007ff007230 */ /* 0x020fe40000004100 */
[----:B------:R-:W-:-:S03]  /*0a00*/  @P0 HADD2.F32 R3, -RZ, R11.H1_H1 ;  /* 0x3000000bff030230 */ /* 0x000fc60000004100 */
[----:B------:R-:W-:-:S04]  /*0a10*/  FMUL.FTZ R0, R0, c[0x0][0x1ec] ;  /* 0x00007b0000007a20 */ /* 0x000fc80000410000 */
[----:B------:R-:W-:Y:S02]  /*0a20*/  @P0 FADD.FTZ R0, R0, R3 ;  /* 0x0000000300000221 */ /* 0x000fe40000010000 */
.L_x_14982:
[----:B------:R-:W-:Y:S05]  /*0a30*/  BSYNC B0 ;  /* 0x0000000000007941 */ /* 0x000fea0003800000 */
.L_x_14980:
[----:B------:R-:W-:Y:S02]  /*0a40*/  MOV R111, 0x10 ;  /* 0x00000010006f7802 */ /* 0x000fe40000000f00 */
[----:B------:R-:W-:Y:S02]  /*0a50*/  @P1 IADD3 R80, R112, 0x20, RZ ;  /* 0x0000002070501810 */ /* 0x000fe40007ffe0ff */
[C---:B------:R-:W-:Y:S01]  /*0a60*/  IADD3 R102, R114.reuse, 0x20, RZ ;  /* 0x0000002072667810 */ /* 0x040fe20007ffe0ff */
[----:B------:R-:W-:Y:S01]  /*0a70*/  IMAD.WIDE.U32 R2, R114, R111, c[0x0][0x188] ;  /* 0x0000620072027625 */ /* 0x000fe200078e006f */
        /* <DEDUP_REMOVED lines=15> */
.L_x_14984:
[----:B-----5:R-:W-:Y:S02]  /*0b70*/  HADD2.F32 R100, -RZ, R4.H0_H0 ;  /* 0x20000004ff647230 */ /* 0x020fe40000004100 */
[----:B0-----:R-:W-:-:S03]  /*0b80*/  @P0 HADD2.F32 R3, -RZ, R8.H0_H0 ;  /* 0x20000008ff030230 */ /* 0x001fc60000004100 */
[----:B------:R-:W-:-:S04]  /*0b90*/  FMUL.FTZ R100, R100, c[0x0][0x1ec] ;  /* 0x00007b0064647a20 */ /* 0x000fc80000410000 */
[----:B------:R-:W-:Y:S02]  /*0ba0*/  @P0 FADD.FTZ R100, R3, R100 ;  /* 0x0000006403640221 */ /* 0x000fe40000010000 */
.L_x_14985:
[----:B------:R-:W-:Y:S05]  /*0bb0*/  BSYNC B0 ;  /* 0x0000000000007941 */ /* 0x000fea0003800000 */
.L_x_14983:
[----:B------:R-:W-:Y:S01]  /*0bc0*/  BSSY B0, `(.L_x_14986) ;  /* 0x000000a000007945 */ /* 0x000fe20003800000 */
[----:B------:R-:W-:Y:S05]  /*0bd0*/  @P2 BRA `(.L_x_14987) ;  /* 0x0000004000002947 */ /* 0x000fea0003800000 */
[----:B------:R-:W-:Y:S01]  /*0be0*/  MOV R99, RZ ;  /* 0x000000ff00637202 */ /* 0x000fe20000000f00 */
[----:B------:R-:W-:Y:S05]  /*0bf0*/  @!P0 BRA `(.L_x_14988) ;  /* 0x0000006000008947 */ /* 0x000fea0003800000 */
[----:B-----5:R-:W-:Y:S01]  /*0c00*/  HADD2.F32 R99, -RZ, R8.H1_H1 ;  /* 0x30000008ff637230 */ /* 0x020fe20000004100 */
[----:B------:R-:W-:Y:S05]  /*0c10*/  BRA `(.L_x_14988) ;  /* 0x0000004000007947 */ /* 0x000fea0003800000 */
.L_x_14987:
[----:B-----5:R-:W-:Y:S02]  /*0c20*/  HADD2.F32 R99, -RZ, R4.H1_H1 ;  /* 0x30000004ff637230 */ /* 0x020fe40000004100 */
[----:B0-----:R-:W-:-:S03]  /*0c30*/  @P0 HADD2.F32 R2, -RZ, R8.H1_H1 ;  /* 0x30000008ff020230 */ /* 0x001fc60000004100 */
[----:B------:R-:W-:-:S04]  /*0c40*/  FMUL.FTZ R99, R99, c[0x0][0x1ec] ;  /* 0x00007b0063637a20 */ /* 0x000fc80000410000 */
[----:B------:R-:W-:Y:S02]  /*0c50*/  @P0 FADD.FTZ R99, R2, R99 ;  /* 0x0000006302630221 */ /* 0x000fe40000010000 */
.L_x_14988:
[----:B------:R-:W-:Y:S05]  /*0c60*/  BSYNC B0 ;  /* 0x0000000000007941 */ /* 0x000fea0003800000 */
.L_x_14986:
[----:B------:R-:W-:Y:S01]  /*0c70*/  BSSY B0, `(.L_x_14989) ;  /* 0x000000a000007945 */ /* 0x000fe20003800000 */
[----:B------:R-:W-:Y:S05]  /*0c80*/  @P2 BRA `(.L_x_14990) ;  /* 0x0000004000002947 */ /* 0x000fea0003800000 */
[----:B------:R-:W-:Y:S01]  /*0c90*/  HFMA2.MMA R98, -RZ, RZ, 0, 0 ;  /* 0x00000000ff627435 */ /* 0x000fe200000001ff */
[----:B------:R-:W-:Y:S05]  /*0ca0*/  @!P0 BRA `(.L_x_14991) ;  /* 0x0000006000008947 */ /* 0x000fea0003800000 */
[----:B-----5:R-:W-:Y:S01]  /*0cb0*/  HADD2.F32 R98, -RZ, R9.H0_H0 ;  /* 0x20000009ff627230 */ /* 0x020fe20000004100 */
[----:B------:R-:W-:Y:S05]  /*0cc0*/  BRA `(.L_x_14991) ;  /* 0x0000004000007947 */ /* 0x000fea0003800000 */
.L_x_14990:
[----:B-----5:R-:W-:Y:S02]  /*0cd0*/  HADD2.F32 R98, -RZ, R5.H0_H0 ;  /* 0x20000005ff627230 */ /* 0x020fe40000004100 */
[----:B0-----:R-:W-:-:S03]  /*0ce0*/  @P0 HADD2.F32 R3, -RZ, R9.H0_H0 ;  /* 0x20000009ff030230 */ /* 0x001fc60000004100 */
[----:B------:R-:W-:-:S04]  /*0cf0*/  FMUL.FTZ R98, R98, c[0x0][0x1ec] ;  /* 0x00007b0062627a20 */ /* 0x000fc80000410000 */
[----:B------:R-:W-:Y:S02]  /*0d00*/  @P0 FADD.FTZ R98, R3, R98 ;  /* 0x0000006203620221 */ /* 0x000fe40000010000 */
.L_x_14991:
[----:B------:R-:W-:Y:S05]  /*0d10*/  BSYNC B0 ;  /* 0x0000000000007941 */ /* 0x000fea0003800000 */
.L_x_14989:
[----:B------:R-:W-:Y:S01]  /*0d20*/  BSSY B0, `(.L_x_14992) ;  /* 0x000000a000007945 */ /* 0x000fe20003800000 */
[----:B------:R-:W-:Y:S05]  /*0d30*/  @P2 BRA `(.L_x_14993) ;  /* 0x0000004000002947 */ /* 0x000fea0003800000 */
[----:B------:R-:W-:Y:S01]  /*0d40*/  MOV R97, RZ ;  /* 0x000000ff00617202 */ /* 0x000fe20000000f00 */
[----:B------:R-:W-:Y:S05]  /*0d50*/  @!P0 BRA `(.L_x_14994) ;  /* 0x0000006000008947 */ /* 0x000fea0003800000 */
[----:B-----5:R-:W-:Y:S01]  /*0d60*/  HADD2.F32 R97, -RZ, R9.H1_H1 ;  /* 0x30000009ff617230 */ /* 0x020fe20000004100 */
[----:B------:R-:W-:Y:S05]  /*0d70*/  BRA `(.L_x_14994) ;  /* 0x0000004000007947 */ /* 0x000fea0003800000 */
.L_x_14993:
[----:B-----5:R-:W-:Y:S02]  /*0d80*/  HADD2.F32 R97, -RZ, R5.H1_H1 ;  /* 0x30000005ff617230 */ /* 0x020fe40000004100 */
[----:B0-----:R-:W-:-:S03]  /*0d90*/  @P0 HADD2.F32 R2, -RZ, R9.H1_H1 ;  /* 0x30000009ff020230 */ /* 0x001fc60000004100 */
[----:B------:R-:W-:-:S04]  /*0da0*/  FMUL.FTZ R97, R97, c[0x0][0x1ec] ;  /* 0x00007b0061617a20 */ /* 0x000fc80000410000 */
[----:B------:R-:W-:Y:S02]  /*0db0*/  @P0 FADD.FTZ R97, R2, R97 ;  /* 0x0000006102610221 */ /* 0x000fe40000010000 */
.L_x_14994:
[----:B------:R-:W-:Y:S05]  /*0dc0*/  BSYNC B0 ;  /* 0x0000000000007941 */ /* 0x000fea0003800000 */
.L_x_14992:
[----:B------:R-:W-:Y:S01]  /*0dd0*/  BSSY B0, `(.L_x_14995) ;  /* 0x000000a000007945 */ /* 0x000fe20003800000 */
[----:B------:R-:W-:Y:S05]  /*0de0*/  @P2 BRA `(.L_x_14996) ;  /* 0x0000004000002947 */ /* 0x000fea0003800000 */
[----:B------:R-:W-:Y:S01]  /*0df0*/  HFMA2.MMA R96, -RZ, RZ, 0, 0 ;  /* 0x00000000ff607435 */ /* 0x000fe200000001ff */
[----:B------:R-:W-:Y:S05]  /*0e00*/  @!P0 BRA `(.L_x_14997) ;  /* 0x0000006000008947 */ /* 0x000fea0003800000 */
[----:B-----5:R-:W-:Y:S01]  /*0e10*/  HADD2.F32 R96, -RZ, R10.H0_H0 ;  /* 0x2000000aff607230 */ /* 0x020fe20000004100 */
[----:B------:R-:W-:Y:S05]  /*0e20*/  BRA `(.L_x_14997) ;  /* 0x0000004000007947 */ /* 0x000fea0003800000 */
.L_x_14996:
[----:B-----5:R-:W-:Y:S02]  /*0e30*/  HADD2.F32 R96, -RZ, R6.H0_H0 ;  /* 0x20000006ff607230 */ /* 0x020fe40000004100 */
[----:B0-----:R-:W-:-:S03]  /*0e40*/  @P0 HADD2.F32 R3, -RZ, R10.H0_H0 ;  /* 0x2000000aff030230 */ /* 0x001fc60000004100 */
[----:B------:R-:W-:-:S04]  /*0e50*/  FMUL.FTZ R96, R96, c[0x0][0x1ec] ;  /* 0x00007b0060607a20 */ /* 0x000fc80000410000 */
[----:B------:R-:W-:Y:S02]  /*0e60*/  @P0 FADD.FTZ R96, R3, R96 ;  /* 0x0000006003600221 */ /* 0x000fe40000010000 */
.L_x_14997:
[----:B------:R-:W-:Y:S05]  /*0e70*/  BSYNC B0 ;  /* 0x0000000000007941 */ /* 0x000fea0003800000 */
.L_x_14995:
[----:B------:R-:W-:Y:S01]  /*0e80*/  BSSY B0, `(.L_x_14998) ;  /* 0x000000a000007945 */ /* 0x000fe20003800000 */
[----:B------:R-:W-:Y:S05]  /*0e90*/  @P2 BRA `(.L_x_14999) ;  /* 0x0000004000002947 */ /* 0x000fea0003800000 */
[----:B0-----:R-:W-:Y:S01]  /*0ea0*/  MOV R95, RZ ;  /* 0x000000ff005f7202 */ /* 0x001fe20000000f00 */
[----:B------:R-:W-:Y:S05]  /*0eb0*/  @!P0 BRA `(.L_x_15000) ;  /* 0x0000006000008947 */ /* 0x000fea0003800000 */
[----:B-----5:R-:W-:Y:S01]  /*0ec0*/  HADD2.F32 R95, -RZ, R10.H1_H1 ;  /* 0x3000000aff5f7230 */ /* 0x020fe20000004100 */
[----:B------:R-:W-:Y:S05]  /*0ed0*/  BRA `(.L_x_15000) ;  /* 0x0000004000007947 */ /* 0x000fea0003800000 */
.L_x_14999:
[----:B0----5:R-:W-:Y:S02]  /*0ee0*/  HADD2.F32 R95, -RZ, R6.H1_H1 ;  /* 0x30000006ff5f7230 */ /* 0x021fe40000004100 */
[----:B------:R-:W-:-:S03]  /*0ef0*/  @P0 HADD2.F32 R2, -RZ, R10.H1_H1 ;  /* 0x3000000aff020230 */ /* 0x000fc60000004100 */
[----:B------:R-:W-:-:S04]  /*0f00*/  FMUL.FTZ R95, R95, c[0x0][0x1ec] ;  /* 0x00007b005f5f7a20 */ /* 0x000fc80000410000 */
[----:B------:R-:W-:Y:S02]  /*0f10*/  @P0 FADD.FTZ R95, R2, R95 ;  /* 0x0000005f025f0221 */ /* 0x000fe40000010000 */
.L_x_15000:
[----:B------:R-:W-:Y:S05]  /*0f20*/  BSYNC B0 ;  /* 0x0000000000007941 */ /* 0x000fea0003800000 */
.L_x_14998:
[----:B------:R-:W-:Y:S01]  /*0f30*/  BSSY B0, `(.L_x_15001) ;  /* 0x000000a000007945 */ /* 0x000fe20003800000 */
[----:B------:R-:W-:Y:S05]  /*0f40*/  @P2 BRA `(.L_x_15002) ;  /* 0x0000004000002947 */ /* 0x000fea0003800000 */
[----:B------:R-:W-:Y:S01]  /*0f50*/  HFMA2.MMA R94, -RZ, RZ, 0, 0 ;  /* 0x00000000ff5e7435 */ /* 0x000fe200000001ff */
[----:B------:R-:W-:Y:S05]  /*0f60*/  @!P0 BRA `(.L_x_15003) ;  /* 0x0000006000008947 */ /* 0x000fea0003800000 */
[----:B-----5:R-:W-:Y:S01]  /*0f70*/  HADD2.F32 R94, -RZ, R11.H0_H0 ;  /* 0x2000000bff5e7230 */ /* 0x020fe20000004100 */
[----:B------:R-:W-:Y:S05]  /*0f80*/  BRA `(.L_x_15003) ;  /* 0x0000004000007947 */ /* 0x000fea0003800000 */
.L_x_15002:
[----:B-----5:R-:W-:Y:S02]  /*0f90*/  HADD2.F32 R94, -RZ, R7.H0_H0 ;  /* 0x20000007ff5e7230 */ /* 0x020fe40000004100 */
[----:B------:R-:W-:-:S03]  /*0fa0*/  @P0 HADD2.F32 R3, -RZ, R11.H0_H0 ;  /* 0x2000000bff030230 */ /* 0x000fc60000004100 */
[----:B------:R-:W-:-:S04]  /*0fb0*/  FMUL.FTZ R94, R94, c[0x0][0x1ec] ;  /* 0x00007b005e5e7a20 */ /* 0x000fc80000410000 */
[----:B------:R-:W-:Y:S02]  /*0fc0*/  @P0 FADD.FTZ R94, R3, R94 ;  /* 0x0000005e035e0221 */ /* 0x000fe40000010000 */
.L_x_15003:
[----:B------:R-:W-:Y:S05]  /*0fd0*/  BSYNC B0 ;  /* 0x0000000000007941 */ /* 0x000fea0003800000 */
.L_x_15001:
[----:B------:R-:W-:Y:S01]  /*0fe0*/  BSSY B0, `(.L_x_15004) ;  /* 0x000000a000007945 */ /* 0x000fe20003800000 */
[----:B------:R-:W-:Y:S05]  /*0ff0*/  @P2 BRA `(.L_x_15005) ;  /* 0x0000004000002947 */ /* 0x000fea0003800000 */
[----:B------:R-:W-:Y:S01]  /*1000*/  MOV R93, RZ ;  /* 0x000000ff005d7202 */ /* 0x000fe20000000f00 */
[----:B------:R-:W-:Y:S05]  /*1010*/  @!P0 BRA `(.L_x_15006) ;  /* 0x0000006000008947 */ /* 0x000fea0003800000 */
[----:B-----5:R-:W-:Y:S01]  /*1020*/  HADD2.F32 R93, -RZ, R11.H1_H1 ;  /* 0x3000000bff5d7230 */ /* 0x020fe20000004100 */
[----:B------:R-:W-:Y:S05]  /*1030*/  BRA `(.L_x_15006) ;  /* 0x0000004000007947 */ /* 0x000fea0003800000 */
.L_x_15005:
[----:B-----5:R-:W-:Y:S02]  /*1040*/  HADD2.F32 R93, -RZ, R7.H1_H1 ;  /* 0x30000007ff5d7230 */ /* 0x020fe40000004100 */
[----:B------:R-:W-:-:S03]  /*1050*/  @P0 HADD2.F32 R2, -RZ, R11.H1_H1 ;  /* 0x3000000bff020230 */ /* 0x000fc60000004100 */
[----:B------:R-:W-:-:S04]  /*1060*/  FMUL.FTZ R93, R93, c[0x0][0x1ec] ;  /* 0x00007b005d5d7a20 */ /* 0x000fc80000410000 */
[----:B------:R-:W-:Y:S02]  /*1070*/  @P0 FADD.FTZ R93, R2, R93 ;  /* 0x0000005d025d0221 */ /* 0x000fe40000010000 */
.L_x_15006:
[----:B------:R-:W-:Y:S05]  /*1080*/  BSYNC B0 ;  /* 0x0000000000007941 */ /* 0x000fea0003800000 */
.L_x_15004:
[----:B------:R-:W-:Y:S01]  /*1090*/  @P1 IADD3 R80, R112, 0x40, RZ ;  /* 0x0000004070501810 */ /* 0x000fe20007ffe0ff */
        /* <DEDUP_REMOVED lines=17> */
.L_x_15008:
[----:B-----5:R-:W-:Y:S02]  /*11b0*/  HADD2.F32 R110, -RZ, R4.H0_H0 ;  /* 0x20000004ff6e7230 */ /* 0x020fe40000004100 */
[----:B0-----:R-:W-:-:S03]  /*11c0*/  @P0 HADD2.F32 R3, -RZ, R8.H0_H0 ;  /* 0x20000008ff030230 */ /* 0x001fc60000004100 */
[----:B------:R-:W-:-:S04]  /*11d0*/  FMUL.FTZ R110, R110, c[0x0][0x1ec] ;  /* 0x00007b006e6e7a20 */ /* 0x000fc80000410000 */
[----:B------:R-:W-:Y:S02]  /*11e0*/  @P0 FADD.FTZ R110, R3, R110 ;  /* 0x0000006e036e0221 */ /* 0x000fe40000010000 */
.L_x_15009:
[----:B------:R-:W-:Y:S05]  /*11f0*/  BSYNC B0 ;  /* 0x0000000000007941 */ /* 0x000fea0003800000 */
.L_x_15007:
[----:B------:R-:W-:Y:S01]  /*1200*/  BSSY B0, `(.L_x_15010) ;  /* 0x000000a000007945 */ /* 0x000fe20003800000 */
[----:B------:R-:W-:Y:S05]  /*1210*/  @P2 BRA `(.L_x_15011) ;  /* 0x0000004000002947 */ /* 0x000fea0003800000 */
[----:B------:R-:W-:Y:S01]  /*1220*/  MOV R109, RZ ;  /* 0x000000ff006d7202 */ /* 0x000fe20000000f00 */
[----:B------:R-:W-:Y:S05]  /*1230*/  @!P0 BRA `(.L_x_15012) ;  /* 0x0000006000008947 */ /* 0x000fea0003800000 */
[----:B-----5:R-:W-:Y:S01]  /*1240*/  HADD2.F32 R109, -RZ, R8.H1_H1 ;  /* 0x30000008ff6d7230 */ /* 0x020fe20000004100 */
[----:B------:R-:W-:Y:S05]  /*1250*/  BRA `(.L_x_15012) ;  /* 0x0000004000007947 */ /* 0x000fea0003800000 */
.L_x_15011:
[----:B-----5:R-:W-:Y:S02]  /*1260*/  HADD2.F32 R109, -RZ, R4.H1_H1 ;  /* 0x30000004ff6d7230 */ /* 0x020fe40000004100 */
[----:B0-----:R-:W-:-:S03]  /*1270*/  @P0 HADD2.F32 R2, -RZ, R8.H1_H1 ;  /* 0x30000008ff020230 */ /* 0x001fc60000004100 */
[----:B------:R-:W-:-:S04]  /*1280*/  FMUL.FTZ R109, R109, c[0x0][0x1ec] ;  /* 0x00007b006d6d7a20 */ /* 0x000fc80000410000 */
[----:B------:R-:W-:Y:S02]  /*1290*/  @P0 FADD.FTZ R109, R2, R109 ;  /* 0x0000006d026d0221 */ /* 0x000fe40000010000 */
.L_x_15012:
[----:B------:R-:W-:Y:S05]  /*12a0*/  BSYNC B0 ;  /* 0x0000000000007941 */ /* 0x000fea0003800000 */
.L_x_15010:
[----:B------:R-:W-:Y:S01]  /*12b0*/  BSSY B0, `(.L_x_15013) ;  /* 0x000000a000007945 */ /* 0x000fe20003800000 */
[----:B------:R-:W-:Y:S05]  /*12c0*/  @P2 BRA `(.L_x_15014) ;  /* 0x0000004000002947 */ /* 0x000fea0003800000 */
[----:B------:R-:W-:Y:S01]  /*12d0*/  HFMA2.MMA R108, -RZ, RZ, 0, 0 ;  /* 0x00000000ff6c7435 */ /* 0x000fe200000001ff */
[----:B------:R-:W-:Y:S05]  /*12e0*/  @!P0 BRA `(.L_x_15015) ;  /* 0x0000006000008947 */ /* 0x000fea0003800000 */
[----:B-----5:R-:W-:Y:S01]  /*12f0*/  HADD2.F32 R108, -RZ, R9.H0_H0 ;  /* 0x20000009ff6c7230 */ /* 0x020fe20000004100 */
[----:B------:R-:W-:Y:S05]  /*1300*/  BRA `(.L_x_15015) ;  /* 0x0000004000007947 */ /* 0x000fea0003800000 */
.L_x_15014:
[----:B-----5:R-:W-:Y:S02]  /*1310*/  HADD2.F32 R108, -RZ, R5.H0_H0 ;  /* 0x20000005ff6c7230 */ /* 0x020fe40000004100 */
[----:B0-----:R-:W-:-:S03]  /*1320*/  @P0 HADD2.F32 R3, -RZ, R9.H0_H0 ;  /* 0x20000009ff030230 */ /* 0x001fc60000004100 */
[----:B------:R-:W-:-:S04]  /*1330*/  FMUL.FTZ R108, R108, c[0x0][0x1ec] ;  /* 0x00007b006c6c7a20 */ /* 0x000fc80000410000 */
[----:B------:R-:W-:Y:S02]  /*1340*/  @P0 FADD.FTZ R108, R3, R108 ;  /* 0x0000006c036c0221 */ /* 0x000fe40000010000 */
.L_x_15015:
[----:B------:R-:W-:Y:S05]  /*1350*/  BSYNC B0 ;  /* 0x0000000000007941 */ /* 0x000fea0003800000 */
.L_x_15013:
[----:B------:R-:W-:Y:S01]  /*1360*/  BSSY B0, `(.L_x_15016) ;  /* 0x000000a000007945 */ /* 0x000fe20003800000 */
[----:B------:R-:W-:Y:S05]  /*1370*/  @P2 BRA `(.L_x_15017) ;  /* 0x0000004000002947 */ /* 0x000fea0003800000 */
[----:B------:R-:W-:Y:S01]  /*1380*/  MOV R107, RZ ;  /* 0x000000ff006b7202 */ /* 0x000fe20000000f00 */
[----:B------:R-:W-:Y:S05]  /*1390*/  @!P0 BRA `(.L_x_15018) ;  /* 0x0000006000008947 */ /* 0x000fea0003800000 */
[----:B-----5:R-:W-:Y:S01]  /*13a0*/  HADD2.F32 R107, -RZ, R9.H1_H1 ;  /* 0x30000009ff6b7230 */ /* 0x020fe20000004100 */
[----:B------:R-:W-:Y:S05]  /*13b0*/  BRA `(.L_x_15018) ;  /* 0x0000004000007947 */ /* 0x000fea0003800000 */
.L_x_15017:
[----:B-----5:R-:W-:Y:S02]  /*13c0*/  HADD2.F32 R107, -RZ, R5.H1_H1 ;  /* 0x30000005ff6b7230 */ /* 0x020fe40000004100 */
[----:B0-----:R-:W-:-:S03]  /*13d0*/  @P0 HADD2.F32 R2, -RZ, R9.H1_H1 ;  /* 0x30000009ff020230 */ /* 0x001fc60000004100 */
[----:B------:R-:W-:-:S04]  /*13e0*/  FMUL.FTZ R107, R107, c[0x0][0x1ec] ;  /* 0x00007b006b6b7a20 */ /* 0x000fc80000410000 */
[----:B------:R-:W-:Y:S02]  /*13f0*/  @P0 FADD.FTZ R107, R2, R107 ;  /* 0x0000006b026b0221 */ /* 0x000fe40000010000 */
.L_x_15018:
[----:B------:R-:W-:Y:S05]  /*1400*/  BSYNC B0 ;  /* 0x0000000000007941 */ /* 0x000fea0003800000 */
.L_x_15016:
[----:B------:R-:W-:Y:S01]  /*1410*/  BSSY B0, `(.L_x_15019) ;  /* 0x000000a000007945 */ /* 0x000fe20003800000 */
[----:B------:R-:W-:Y:S05]  /*1420*/  @P2 BRA `(.L_x_15020) ;  /* 0x0000004000002947 */ /* 0x000fea0003800000 */
[----:B------:R-:W-:Y:S01]  /*1430*/  HFMA2.MMA R106, -RZ, RZ, 0, 0 ;  /* 0x00000000ff6a7435 */ /* 0x000fe200000001ff */
[----:B------:R-:W-:Y:S05]  /*1440*/  @!P0 BRA `(.L_x_15021) ;  /* 0x0000006000008947 */ /* 0x000fea0003800000 */
[----:B-----5:R-:W-:Y:S01]  /*1450*/  HADD2.F32 R106, -RZ, R10.H0_H0 ;  /* 0x2000000aff6a7230 */ /* 0x020fe20000004100 */
[----:B------:R-:W-:Y:S05]  /*1460*/  BRA `(.L_x_15021) ;  /* 0x0000004000007947 */ /* 0x000fea0003800000 */
.L_x_15020:
[----:B-----5:R-:W-:Y:S02]  /*1470*/  HADD2.F32 R106, -RZ, R6.H0_H0 ;  /* 0x20000006ff6a7230 */ /* 0x020fe40000004100 */
[----:B0-----:R-:W-:-:S03]  /*1480*/  @P0 HADD2.F32 R3, -RZ, R10.H0_H0 ;  /* 0x2000000aff030230 */ /* 0x001fc60000004100 */
[----:B------:R-:W-:-:S04]  /*1490*/  FMUL.FTZ R106, R106, c[0x0][0x1ec] ;  /* 0x00007b006a6a7a20 */ /* 0x000fc80000410000 */
[----:B------:R-:W-:Y:S02]  /*14a0*/  @P0 FADD.FTZ R106, R3, R106 ;  /* 0x0000006a036a0221 */ /* 0x000fe40000010000 */
.L_x_15021:
[----:B------:R-:W-:Y:S05]  /*14b0*/  BSYNC B0 ;  /* 0x0000000000007941 */ /* 0x000fea0003800000 */
.L_x_15019:
[----:B------:R-:W-:Y:S01]  /*14c0*/  BSSY B0, `(.L_x_15022) ;  /* 0x000000a000007945 */ /* 0x000fe20003800000 */
[----:B------:R-:W-:Y:S05]  /*14d0*/  @P2 BRA `(.L_x_15023) ;  /* 0x0000004000002947 */ /* 0x000fea0003800000 */
[----:B------:R-:W-:Y:S01]  /*14e0*/  MOV R105, RZ ;  /* 0x000000ff00697202 */ /* 0x000fe20000000f00 */
[----:B------:R-:W-:Y:S05]  /*14f0*/  @!P0 BRA `(.L_x_15024) ;  /* 0x0000006000008947 */ /* 0x000fea0003800000 */
[----:B-----5:R-:W-:Y:S01]  /*1500*/  HADD2.F32 R105, -RZ, R10.H1_H1 ;  /* 0x3000000aff697230 */ /* 0x020fe20000004100 */
[----:B------:R-:W-:Y:S05]  /*1510*/  BRA `(.L_x_15024) ;  /* 0x0000004000007947 */ /* 0x000fea0003800000 */
.L_x_15023:
[----:B-----5:R-:W-:Y:S02]  /*1520*/  HADD2.F32 R105, -RZ, R6.H1_H1 ;  /* 0x30000006ff697230 */ /* 0x020fe40000004100 */
[----:B0-----:R-:W-:-:S03]  /*1530*/  @P0 HADD2.F32 R2, -RZ, R10.H1_H1 ;  /* 0x3000000aff020230 */ /* 0x001fc60000004100 */
[----:B------:R-:W-:-:S04]  /*1540*/  FMUL.FTZ R105, R105, c[0x0][0x1ec] ;  /* 0x00007b0069697a20 */ /* 0x000fc80000410000 */
[----:B------:R-:W-:Y:S02]  /*1550*/  @P0 FADD.FTZ R105, R2, R105 ;  /* 0x0000006902690221 */ /* 0x000fe40000010000 */
.L_x_15024:
[----:B------:R-:W-:Y:S05]  /*1560*/  BSYNC B0 ;  /* 0x0000000000007941 */ /* 0x000fea0003800000 */
.L_x_15022:
[----:B------:R-:W-:Y:S01]  /*1570*/  BSSY B0, `(.L_x_15025) ;  /* 0x000000a000007945 */ /* 0x000fe20003800000 */
[----:B------:R-:W-:Y:S05]  /*1580*/  @P2 BRA `(.L_x_15026) ;  /* 0x0000004000002947 */ /* 0x000fea0003800000 */
[----:B------:R-:W-:Y:S01]  /*1590*/  HFMA2.MMA R104, -RZ, RZ, 0, 0 ;  /* 0x00000000ff687435 */ /* 0x000fe200000001ff */
[----:B------:R-:W-:Y:S05]  /*15a0*/  @!P0 BRA `(.L_x_15027) ;  /* 0x0000006000008947 */ /* 0x000fea0003800000 */
[----:B-----5:R-:W-:Y:S01]  /*15b0*/  HADD2.F32 R104, -RZ, R11.H0_H0 ;  /* 0x2000000bff687230 */ /* 0x020fe20000004100 */
[----:B------:R-:W-:Y:S05]  /*15c0*/  BRA `(.L_x_15027) ;  /* 0x0000004000007947 */ /* 0x000fea0003800000 */
.L_x_15026:
[----:B-----5:R-:W-:Y:S02]  /*15d0*/  HADD2.F32 R104, -RZ, R7.H0_H0 ;  /* 0x20000007ff687230 */ /* 0x020fe40000004100 */
[----:B0-----:R-:W-:-:S03]  /*15e0*/  @P0 HADD2.F32 R3, -RZ, R11.H0_H0 ;  /* 0x2000000bff030230 */ /* 0x001fc60000004100 */
[----:B------:R-:W-:-:S04]  /*15f0*/  FMUL.FTZ R104, R104, c[0x0][0x1ec] ;  /* 0x00007b0068687a20 */ /* 0x000fc80000410000 */
[----:B------:R-:W-:Y:S02]  /*1600*/  @P0 FADD.FTZ R104, R3, R104 ;  /* 0x0000006803680221 */ /* 0x000fe40000010000 */
.L_x_15027:
[----:B------:R-:W-:Y:S05]  /*1610*/  BSYNC B0 ;  /* 0x0000000000007941 */ /* 0x000fea0003800000 */
.L_x_15025:
[----:B------:R-:W-:Y:S01]  /*1620*/  BSSY B0, `(.L_x_15028) ;  /* 0x000000a000007945 */ /* 0x000fe20003800000 */
[----:B------:R-:W-:Y:S05]  /*1630*/  @P2 BRA `(.L_x_15029) ;  /* 0x0000004000002947 */ /* 0x000fea0003800000 */
[----:B------:R-:W-:Y:S01]  /*1640*/  MOV R101, RZ ;  /* 0x000000ff00657202 */ /* 0x000fe20000000f00 */
[----:B------:R-:W-:Y:S05]  /*1650*/  @!P0 BRA `(.L_x_15030) ;  /* 0x0000006000008947 */ /* 0x000fea0003800000 */
[----:B-----5:R-:W-:Y:S01]  /*1660*/  HADD2.F32 R101, -RZ, R11.H1_H1 ;  /* 0x3000000bff657230 */ /* 0x020fe20000004100 */
[----:B------:R-:W-:Y:S05]  /*1670*/  BRA `(.L_x_15030) ;  /* 0x0000004000007947 */ /* 0x000fea0003800000 */
.L_x_15029:
[----:B-----5:R-:W-:Y:S02]  /*1680*/  HADD2.F32 R101, -RZ, R7.H1_H1 ;  /* 0x30000007ff657230 */ /* 0x020fe40000004100 */
[----:B0-----:R-:W-:-:S03]  /*1690*/  @P0 HADD2.F32 R2, -RZ, R11.H1_H1 ;  /* 0x3000000bff020230 */ /* 0x001fc60000004100 */
[----:B------:R-:W-:-:S04]  /*16a0*/  FMUL.FTZ R101, R101, c[0x0][0x1ec] ;  /* 0x00007b0065657a20 */ /* 0x000fc80000410000 */
[----:B------:R-:W-:Y:S02]  /*16b0*/  @P0 FADD.FTZ R101, R2, R101 ;  /* 0x0000006502650221 */ /* 0x000fe40000010000 */
.L_x_15030:
[----:B------:R-:W-:Y:S05]  /*16c0*/  BSYNC B0 ;  /* 0x0000000000007941 */ /* 0x000fea0003800000 */
.L_x_15028:
        /* <DEDUP_REMOVED lines=18> */
.L_x_15032:
[----:B-----5:R-:W-:Y:S02]  /*17f0*/  HADD2.F32 R112, -RZ, R4.H0_H0 ;  /* 0x20000004ff707230 */ /* 0x020fe40000004100 */
[----:B0-----:R-:W-:-:S03]  /*1800*/  @P0 HADD2.F32 R3, -RZ, R8.H0_H0 ;  /* 0x20000008ff030230 */ /* 0x001fc60000004100 */
[----:B------:R-:W-:-:S04]  /*1810*/  FMUL.FTZ R112, R112, c[0x0][0x1ec] ;  /* 0x00007b0070707a20 */ /* 0x000fc80000410000 */
[----:B------:R-:W-:Y:S02]  /*1820*/  @P0 FADD.FTZ R112, R3, R112 ;  /* 0x0000007003700221 */ /* 0x000fe40000010000 */
.L_x_15033:
[----:B------:R-:W-:Y:S05]  /*1830*/  BSYNC B0 ;  /* 0x0000000000007941 */ /* 0x000fea0003800000 */
.L_x_15031:
[----:B------:R-:W-:Y:S01]  /*1840*/  BSSY B0, `(.L_x_15034) ;  /* 0x000000a000007945 */ /* 0x000fe20003800000 */
[----:B------:R-:W-:Y:S05]  /*1850*/  @P2 BRA `(.L_x_15035) ;  /* 0x0000004000002947 */ /* 0x000fea0003800000 */
[----:B------:R-:W-:Y:S01]  /*1860*/  MOV R115, RZ ;  /* 0x000000ff00737202 */ /* 0x000fe20000000f00 */
[----:B------:R-:W-:Y:S05]  /*1870*/  @!P0 BRA `(.L_x_15036) ;  /* 0x0000006000008947 */ /* 0x000fea0003800000 */
[----:B-----5:R-:W-:Y:S01]  /*1880*/  HADD2.F32 R115, -RZ, R8.H1_H1 ;  /* 0x30000008ff737230 */ /* 0x020fe20000004100 */
[----:B------:R-:W-:Y:S05]  /*1890*/  BRA `(.L_x_15036) ;  /* 0x0000004000007947 */ /* 0x000fea0003800000 */
.L_x_15035:
[----:B-----5:R-:W-:Y:S02]  /*18a0*/  HADD2.F32 R115, -RZ, R4.H1_H1 ;  /* 0x30000004ff737230 */ /* 0x020fe40000004100 */
[----:B0-----:R-:W-:-:S03]  /*18b0*/  @P0 HADD2.F32 R2, -RZ, R8.H1_H1 ;  /* 0x30000008ff020230 */ /* 0x001fc60000004100 */
[----:B------:R-:W-:-:S04]  /*18c0*/  FMUL.FTZ R115, R115, c[0x0][0x1ec] ;  /* 0x00007b0073737a20 */ /* 0x000fc80000410000 */
[----:B------:R-:W-:Y:S02]  /*18d0*/  @P0 FADD.FTZ R115, R2, R115 ;  /* 0x0000007302730221 */ /* 0x000fe40000010000 */
.L_x_15036:
[----:B------:R-:W-:Y:S05]  /*18e0*/  BSYNC B0 ;  /* 0x0000000000007941 */ /* 0x000fea0003800000 */
.L_x_15034:
[----:B------:R-:W-:Y:S01]  /*18f0*/  BSSY B0, `(.L_x_15037) ;  /* 0x000000a000007945 */ /* 0x000fe20003800000 */
[----:B------:R-:W-:Y:S05]  /*1900*/  @P2 BRA `(.L_x_15038) ;  /* 0x0000004000002947 */ /* 0x000fea0003800000 */
[----:B0-----:R-:W-:Y:S01]  /*1910*/  HFMA2.MMA R80, -RZ, RZ, 0, 0 ;  /* 0x00000000ff507435 */ /* 0x001fe200000001ff */
[----:B------:R-:W-:Y:S05]  /*1920*/  @!P0 BRA `(.L_x_15039) ;  /* 0x0000006000008947 */ /* 0x000fea0003800000 */
[----:B-----5:R-:W-:Y:S01]  /*1930*/  HADD2.F32 R80, -RZ, R9.H0_H0 ;  /* 0x20000009ff507230 */ /* 0x020fe20000004100 */
[----:B------:R-:W-:Y:S05]  /*1940*/  BRA `(.L_x_15039) ;  /* 0x0000004000007947 */ /* 0x000fea0003800000 */
.L_x_15038:
[----:B0----5:R-:W-:Y:S02]  /*1950*/  HADD2.F32 R80, -RZ, R5.H0_H0 ;  /* 0x20000005ff507230 */ /* 0x021fe40000004100 */
[----:B------:R-:W-:-:S03]  /*1960*/  @P0 HADD2.F32 R3, -RZ, R9.H0_H0 ;  /* 0x20000009ff030230 */ /* 0x000fc60000004100 */
[----:B------:R-:W-:-:S04]  /*1970*/  FMUL.FTZ R80, R80, c[0x0][0x1ec] ;  /* 0x00007b0050507a20 */ /* 0x000fc80000410000 */
[----:B------:R-:W-:Y:S02]  /*1980*/  @P0 FADD.FTZ R80, R3, R80 ;  /* 0x0000005003500221 */ /* 0x000fe40000010000 */
.L_x_15039:
[----:B------:R-:W-:Y:S05]  /*1990*/  BSYNC B0 ;  /* 0x0000000000007941 */ /* 0x000fea0003800000 */
.L_x_15037:
[----:B------:R-:W-:Y:S01]  /*19a0*/  BSSY B0, `(.L_x_15040) ;  /* 0x000000a000007945 */ /* 0x000fe20003800000 */
[----:B------:R-:W-:Y:S05]  /*19b0*/  @P2 BRA `(.L_x_15041) ;  /* 0x0000004000002947 */ /* 0x000fea0003800000 */
[----:B------:R-:W-:Y:S01]  /*19c0*/  MOV R113, RZ ;  /* 0x000000ff00717202 */ /* 0x000fe20000000f00 */
[----:B------:R-:W-:Y:S05]  /*19d0*/  @!P0 BRA `(.L_x_15042) ;  /* 0x0000006000008947 */ /* 0x000fea0003800000 */
[----:B-----5:R-:W-:Y:S01]  /*19e0*/  HADD2.F32 R113, -RZ, R9.H1_H1 ;  /* 0x30000009ff717230 */ /* 0x020fe20000004100 */
[----:B------:R-:W-:Y:S05]  /*19f0*/  BRA `(.L_x_15042) ;  /* 0x0000004000007947 */ /* 0x000fea0003800000 */
.L_x_15041:
[----:B-----5:R-:W-:Y:S02]  /*1a00*/  HADD2.F32 R113, -RZ, R5.H1_H1 ;  /* 0x30000005ff717230 */ /* 0x020fe40000004100 */
[----:B------:R-:W-:-:S03]  /*1a10*/  @P0 HADD2.F32 R2, -RZ, R9.H1_H1 ;  /* 0x30000009ff020230 */ /* 0x000fc60000004100 */
[----:B------:R-:W-:-:S04]  /*1a20*/  FMUL.FTZ R113, R113, c[0x0][0x1ec] ;  /* 0x00007b0071717a20 */ /* 0x000fc80000410000 */
[----:B------:R-:W-:Y:S02]  /*1a30*/  @P0 FADD.FTZ R113, R2, R113 ;  /* 0x0000007102710221 */ /* 0x000fe40000010000 */
.L_x_15042:
[----:B------:R-:W-:Y:S05]  /*1a40*/  BSYNC B0 ;  /* 0x0000000000007941 */ /* 0x000fea0003800000 */
.L_x_15040:
[----:B------:R-:W-:Y:S01]  /*1a50*/  BSSY B0, `(.L_x_15043) ;  /* 0x000000a000007945 */ /* 0x000fe20003800000 */
[----:B------:R-:W-:Y:S05]  /*1a60*/  @P2 BRA `(.L_x_15044) ;  /* 0x0000004000002947 */ /* 0x000fea0003800000 */
[----:B------:R-:W-:Y:S01]  /*1a70*/  HFMA2.MMA R81, -RZ, RZ, 0, 0 ;  /* 0x00000000ff517435 */ /* 0x000fe200000001ff */
[----:B------:R-:W-:Y:S05]  /*1a80*/  @!P0 BRA `(.L_x_15045) ;  /* 0x0000006000008947 */ /* 0x000fea0003800000 */
[----:B-----5:R-:W-:Y:S01]  /*1a90*/  HADD2.F32 R81, -RZ, R10.H0_H0 ;  /* 0x2000000aff517230 */ /* 0x020fe20000004100 */
[----:B------:R-:W-:Y:S05]  /*1aa0*/  BRA `(.L_x_15045) ;  /* 0x0000004000007947 */ /* 0x000fea0003800000 */
.L_x_15044:
[----:B-----5:R-:W-:Y:S02]  /*1ab0*/  HADD2.F32 R81, -RZ, R6.H0_H0 ;  /* 0x20000006ff517230 */ /* 0x020fe40000004100 */
[----:B------:R-:W-:-:S03]  /*1ac0*/  @P0 HADD2.F32 R2, -RZ, R10.H0_H0 ;  /* 0x2000000aff020230 */ /* 0x000fc60000004100 */
[----:B------:R-:W-:-:S04]  /*1ad0*/  FMUL.FTZ R81, R81, c[0x0][0x1ec] ;  /* 0x00007b0051517a20 */ /* 0x000fc80000410000 */
[----:B------:R-:W-:Y:S02]  /*1ae0*/  @P0 FADD.FTZ R81, R2, R81 ;  /* 0x0000005102510221 */ /* 0x000fe40000010000 */
.L_x_15045:
[----:B------:R-:W-:Y:S05]  /*1af0*/  BSYNC B0 ;  /* 0x0000000000007941 */ /* 0x000fea0003800000 */
.L_x_15043:
[----:B------:R-:W-:Y:S01]  /*1b00*/  BSSY B0, `(.L_x_15046) ;  /* 0x000000a000007945 */ /* 0x000fe20003800000 */
[----:B------:R-:W-:Y:S05]  /*1b10*/  @P2 BRA `(.L_x_15047) ;  /* 0x0000004000002947 */ /* 0x000fea0003800000 */
[----:B------:R-:W-:Y:S01]  /*1b20*/  MOV R102, RZ ;  /* 0x000000ff00667202 */ /* 0x000fe20000000f00 */
[----:B------:R-:W-:Y:S05]  /*1b30*/  @!P0 BRA `(.L_x_15048) ;  /* 0x0000006000008947 */ /* 0x000fea0003800000 */
[----:B-----5:R-:W-:Y:S01]  /*1b40*/  HADD2.F32 R102, -RZ, R10.H1_H1 ;  /* 0x3000000aff667230 */ /* 0x020fe20000004100 */
[----:B------:R-:W-:Y:S05]  /*1b50*/  BRA `(.L_x_15048) ;  /* 0x0000004000007947 */ /* 0x000fea0003800000 */
.L_x_15047:
[----:B-----5:R-:W-:Y:S02]  /*1b60*/  HADD2.F32 R102, -RZ, R6.H1_H1 ;  /* 0x30000006ff667230 */ /* 0x020fe40000004100 */
[----:B------:R-:W-:-:S03]  /*1b70*/  @P0 HADD2.F32 R3, -RZ, R10.H1_H1 ;  /* 0x3000000aff030230 */ /* 0x000fc60000004100 */
[----:B------:R-:W-:-:S04]  /*1b80*/  FMUL.FTZ R102, R102, c[0x0][0x1ec] ;  /* 0x00007b0066667a20 */ /* 0x000fc80000410000 */
[----:B------:R-:W-:Y:S02]  /*1b90*/  @P0 FADD.FTZ R102, R3, R102 ;  /* 0x0000006603660221 */ /* 0x000fe40000010000 */
.L_x_15048:
[----:B------:R-:W-:Y:S05]  /*1ba0*/  BSYNC B0 ;  /* 0x0000000000007941 */ /* 0x000fea0003800000 */
.L_x_15046:
[----:B------:R-:W-:Y:S01]  /*1bb0*/  BSSY B0, `(.L_x_15049) ;  /* 0x000000a000007945 */ /* 0x000fe20003800000 */
[----:B------:R-:W-:Y:S05]  /*1bc0*/  @P2 BRA `(.L_x_15050) ;  /* 0x0000004000002947 */ /* 0x000fea0003800000 */
[----:B------:R-:W-:Y:S01]  /*1bd0*/  HFMA2.MMA R114, -RZ, RZ, 0, 0 ;  /* 0x00000000ff727435 */ /* 0x000fe200000001ff */
[----:B------:R-:W-:Y:S05]  /*1be0*/  @!P0 BRA `(.L_x_15051) ;  /* 0x0000006000008947 */ /* 0x000fea0003800000 */
[----:B-----5:R-:W-:Y:S01]  /*1bf0*/  HADD2.F32 R114, -RZ, R11.H0_H0 ;  /* 0x2000000bff727230 */ /* 0x020fe20000004100 */
[----:B------:R-:W-:Y:S05]  /*1c00*/  BRA `(.L_x_15051) ;  /* 0x0000004000007947 */ /* 0x000fea0003800000 */
.L_x_15050:
[----:B-----5:R-:W-:Y:S02]  /*1c10*/  HADD2.F32 R114, -RZ, R7.H0_H0 ;  /* 0x20000007ff727230 */ /* 0x020fe40000004100 */
[----:B------:R-:W-:-:S03]  /*1c20*/  @P0 HADD2.F32 R3, -RZ, R11.H0_H0 ;  /* 0x2000000bff030230 */ /* 0x000fc60000004100 */
[----:B------:R-:W-:-:S04]  /*1c30*/  FMUL.FTZ R114, R114, c[0x0][0x1ec] ;  /* 0x00007b0072727a20 */ /* 0x000fc80000410000 */
[----:B------:R-:W-:Y:S02]  /*1c40*/  @P0 FADD.FTZ R114, R3, R114 ;  /* 0x0000007203720221 */ /* 0x000fe40000010000 */
.L_x_15051:
[----:B------:R-:W-:Y:S05]  /*1c50*/  BSYNC B0 ;  /* 0x0000000000007941 */ /* 0x000fea0003800000 */
.L_x_15049:
[----:B------:R-:W-:Y:S01]  /*1c60*/  BSSY B0, `(.L_x_15052) ;  /* 0x000000a000007945 */ /* 0x000fe20003800000 */
[----:B------:R-:W-:Y:S05]  /*1c70*/  @P2 BRA `(.L_x_15053) ;  /* 0x0000004000002947 */ /* 0x000fea0003800000 */
[----:B------:R-:W-:Y:S01]  /*1c80*/  MOV R103, RZ ;  /* 0x000000ff00677202 */ /* 0x000fe20000000f00 */
[----:B------:R-:W-:Y:S05]  /*1c90*/  @!P0 BRA `(.L_x_15054) ;  /* 0x0000006000008947 */ /* 0x000fea0003800000 */
[----:B-----5:R-:W-:Y:S01]  /*1ca0*/  HADD2.F32 R103, -RZ, R11.H1_H1 ;  /* 0x3000000bff677230 */ /* 0x020fe20000004100 */
[----:B------:R-:W-:Y:S05]  /*1cb0*/  BRA `(.L_x_15054) ;  /* 0x0000004000007947 */ /* 0x000fea0003800000 */
.L_x_15053:
[----:B-----5:R-:W-:Y:S02]  /*1cc0*/  HADD2.F32 R103, -RZ, R7.H1_H1 ;  /* 0x30000007ff677230 */ /* 0x020fe40000004100 */
[----:B------:R-:W-:-:S03]  /*1cd0*/  @P0 HADD2.F32 R2, -RZ, R11.H1_H1 ;  /* 0x3000000bff020230 */ /* 0x000fc60000004100 */
[----:B------:R-:W-:-:S04]  /*1ce0*/  FMUL.FTZ R103, R103, c[0x0][0x1ec] ;  /* 0x00007b0067677a20 */ /* 0x000fc80000410000 */
[----:B------:R-:W-:Y:S02]  /*1cf0*/  @P0 FADD.FTZ R103, R2, R103 ;  /* 0x0000006702670221 */ /* 0x000fe40000010000 */
.L_x_15054:
[----:B------:R-:W-:Y:S05]  /*1d00*/  BSYNC B0 ;  /* 0x0000000000007941 */ /* 0x000fea0003800000 */
.L_x_15052:
[----:B------:R-:W-:Y:S01]  /*1d10*/  IMAD.WIDE.U32 R2, R118, R111, c[0x0][0x188] ;  /* 0x0000620076027625 */ /* 0x000fe200078e006f */
[----:B------:R-:W-:Y:S02]  /*1d20*/  F2FP.PACK_AB R79, R103, R114 ;  /* 0x00000072674f723e */ /* 0x000fe400000000ff */
[----:B------:R-:W-:Y:S01]  /*1d30*/  F2FP.PACK_AB R78, R102, R81 ;  /* 0x00000051664e723e */ /* 0x000fe200000000ff */
[----:B------:R-:W-:Y:S01]  /*1d40*/  FADD.FTZ R111, RZ, R89 ;  /* 0x00000059ff6f7221 */ /* 0x000fe20000010000 */
[----:B------:R-:W-:Y:S02]  /*1d50*/  F2FP.PACK_AB R77, R113, R80 ;  /* 0x00000050714d723e */ /* 0x000fe400000000ff */
[----:B------:R-:W-:Y:S01]  /*1d60*/  F2FP.PACK_AB R76, R115, R112 ;  /* 0x00000070734c723e */ /* 0x000fe200000000ff */
        /* <DEDUP_REMOVED lines=35> */
.L_x_15061:
        /* <DEDUP_REMOVED lines=84> */
.L_x_15062:
        /* <DEDUP_REMOVED lines=109> */
[----:B------:R-:W-:-:S02]  /*2bb0*/  FFMA.FTZ R100, R23, R100, R55 ;  /* 0x0000006417647223 */ /* 0x000fc40000010037 */
[----:B------:R-:W-:Y:S02]  /*2bc0*/  FFMA.FTZ R88, R27, R88, R59 ;  /* 0x000000581b587223 */ /* 0x000fe4000001003b */
[----:B------:R-:W-:Y:S01]  /*2bd0*/  FFMA.FTZ R83, R30, R103, R62 ;  /* 0x000000671e537223 */ /* 0x000fe2000001003e */
[----:B------:R-:W-:Y:S01]  /*2be0*/  F2FP.PACK_AB R87, R100, R87 ;  /* 0x000000576457723e */ /* 0x000fe200000000ff */
[----:B------:R-:W-:Y:S01]  /*2bf0*/  FFMA.FTZ R84, R24, R89, R56 ;  /* 0x0000005918547223 */ /* 0x000fe20000010038 */
[----:B------:R-:W-:Y:S01]  /*2c00*/  F2FP.PACK_AB R85, R88, R85 ;  /* 0x000000555855723e */ /* 0x000fe200000000ff */
[----:B------:R-:W-:Y:S01]  /*2c10*/  FFMA.FTZ R3, R25, R0, R57 ;  /* 0x0000000019037223 */ /* 0x000fe20000010039 */
[----:B------:R-:W-:Y:S01]  /*2c20*/  IADD3 R88, R111, 0x20, RZ ;  /* 0x000000206f587810 */ /* 0x000fe20007ffe0ff */
[----:B------:R-:W-:Y:S02]  /*2c30*/  FFMA.FTZ R103, R14, R113, R46 ;  /* 0x000000710e677223 */ /* 0x000fe4000001002e */
        /* <DEDUP_REMOVED lines=16> */
[----:B------:R-:W-:Y:S02]  /*2d40*/  FFMA.FTZ R98, R19, R98, R51 ;  /* 0x0000006213627223 */ /* 0x000fe40000010033 */
[----:B------:R-:W-:Y:S01]  /*2d50*/  FFMA.FTZ R99, R16, R99, R48 ;  /* 0x0000006310637223 */ /* 0x000fe20000010030 */
[----:B------:R-:W-:Y:S01]  /*2d60*/  F2FP.PACK_AB R102, R102, R109 ;  /* 0x0000006d6666723e */ /* 0x000fe200000000ff */
[----:B------:R-:W-:Y:S01]  /*2d70*/  IMAD.WIDE.U32 R2, R111, R97, c[0x0][0x208] ;  /* 0x000082006f027625 */ /* 0x000fe200078e0061 */
[----:B------:R-:W-:Y:S02]  /*2d80*/  F2FP.PACK_AB R101, R98, R101 ;  /* 0x000000656265723e */ /* 0x000fe400000000ff */
        /* <DEDUP_REMOVED lines=8> */
.L_x_15058:
[----:B-1----:R-:W-:Y:S05]  /*2e10*/  BSYNC B0 ;  /* 0x0000000000007941 */ /* 0x002fea0003800000 */
.L_x_15057:
[----:B------:R-:W-:-:S04]  /*2e20*/  MOV R0, c[0x0][0x160] ;  /* 0x0000580000007a02 */ /* 0x000fc80000000f00 */
[----:B------:R-:W-:-:S04]  /*2e30*/  LEA R91, R0, R91, 0x2 ;  /* 0x0000005b005b7211 */ /* 0x000fc800078e10ff */
[----:B------:R-:W-:-:S13]  /*2e40*/  ISETP.GE.AND P0, PT, R91, c[0x0][0x164], PT ;  /* 0x000059005b007a0c */ /* 0x000fda0003f06270 */
[----:B0----5:R-:W-:Y:S01]  /*2e50*/  @P0 CALL.REL.NOINC `(.L_x_15059) ;  /* 0x0000001000000944 */ /* 0x021fe20003c00000 */
[----:B------:R-:W-:Y:S05]  /*2e60*/  BRA `(.L_x_15060) ;  /* 0xffffd4b000007947 */ /* 0x000fea000383ffff */
.L_x_15059:
[----:B------:R-:W-:Y:S05]  /*2e70*/  EXIT ;  /* 0x000000000000794d */ /* 0x000fea0003800000 */
.L_x_15055:
[----:B------:R-:W-:Y:S01]  /*2e80*/  HFMA2.MMA R78, -RZ, RZ, 0, 5.9604644775390625e-08 ;  /* 0x00000001ff4e7435 */ /* 0x000fe200000001ff */
[----:B------:R-:W-:Y:S02]  /*2e90*/  MOV R76, 0x1f ;  /* 0x0000001f004c7802 */ /* 0x000fe40000000f00 */
[----:B------:R-:W-:Y:S02]  /*2ea0*/  MOV R77, 0xffffffff ;  /* 0xffffffff004d7802 */ /* 0x000fe40000000f00 */
[----:B------:R-:W-:Y:S02]  /*2eb0*/  MOV R2, 0x2ed0 ;  /* 0x00002ed000027802 */ /* 0x000fe40000000f00 */
[----:B-----5:R-:W-:Y:S05]  /*2ec0*/  CALL.REL.NOINC `($__internal_83_$__cuda_sm70_shflsync_bfly_p) ;  /* 0x0000079000007944 */ /* 0x020fea0003c00000 */
[----:B-1----:R-:W-:Y:S01]  /*2ed0*/  MOV R2, R78 ;  /* 0x0000004e00027202 */ /* 0x002fe20000000f00 */
[----:B0-----:R-:W-:Y:S05]  /*2ee0*/  BRA `(.L_x_15061) ;  /* 0xfffff0b000007947 */ /* 0x001fea000383ffff */
.L_x_15056:
[----:B------:R-:W-:Y:S01]  /*2ef0*/  HFMA2.MMA R78, -RZ, RZ, 0, 1.1920928955078125e-07 ;  /* 0x00000002ff4e7435 */ /* 0x000fe200000001ff */
[----:B------:R-:W-:Y:S02]  /*2f00*/  MOV R76, 0x1f ;  /* 0x0000001f004c7802 */ /* 0x000fe40000000f00 */
[----:B------:R-:W-:Y:S02]  /*2f10*/  MOV R77, 0xffffffff ;  /* 0xffffffff004d7802 */ /* 0x000fe40000000f00 */
[----:B------:R-:W-:-:S02]  /*2f20*/  MOV R2, 0x2f40 ;  /* 0x00002f4000027802 */ /* 0x000fc40000000f00 */
[----:B-----5:R-:W-:Y:S05]  /*2f30*/  CALL.REL.NOINC `($__internal_83_$__cuda_sm70_shflsync_bfly_p) ;  /* 0x0000072000007944 */ /* 0x020fea0003c00000 */
[----:B01----:R-:W-:Y:S01]  /*2f40*/  FADD.FTZ R79, R79, R78 ;  /* 0x0000004e4f4f7221 */ /* 0x003fe20000010000 */
[----:B------:R-:W-:Y:S01]  /*2f50*/  HFMA2.MMA R78, -RZ, RZ, 0, 2.384185791015625e-07 ;  /* 0x00000004ff4e7435 */ /* 0x000fe200000001ff */
[----:B------:R-:W-:-:S02]  /*2f60*/  MOV R76, 0x1f ;  /* 0x0000001f004c7802 */ /* 0x000fc40000000f00 */
[----:B------:R-:W-:Y:S02]  /*2f70*/  MOV R77, 0xffffffff ;  /* 0xffffffff004d7802 */ /* 0x000fe40000000f00 */
[----:B------:R-:W-:Y:S02]  /*2f80*/  MOV R2, 0x2fa0 ;  /* 0x00002fa000027802 */ /* 0x000fe40000000f00 */
[----:B------:R-:W-:Y:S05]  /*2f90*/  CALL.REL.NOINC `($__internal_83_$__cuda_sm70_shflsync_bfly_p) ;  /* 0x000006c000007944 */ /* 0x000fea0003c00000 */
[----:B01----:R-:W-:Y:S01]  /*2fa0*/  FADD.FTZ R79, R79, R78 ;  /* 0x0000004e4f4f7221 */ /* 0x003fe20000010000 */
[----:B------:R-:W-:Y:S01]  /*2fb0*/  HFMA2.MMA R78, -RZ, RZ, 0, 4.76837158203125e-07 ;  /* 0x00000008ff4e7435 */ /* 0x000fe200000001ff */
[----:B------:R-:W-:Y:S02]  /*2fc0*/  MOV R76, 0x1f ;  /* 0x0000001f004c7802 */ /* 0x000fe40000000f00 */
[----:B------:R-:W-:Y:S02]  /*2fd0*/  MOV R77, 0xffffffff ;  /* 0xffffffff004d7802 */ /* 0x000fe40000000f00 */
[----:B------:R-:W-:Y:S02]  /*2fe0*/  MOV R2, 0x3000 ;  /* 0x0000300000027802 */ /* 0x000fe40000000f00 */
[----:B------:R-:W-:Y:S05]  /*2ff0*/  CALL.REL.NOINC `($__internal_83_$__cuda_sm70_shflsync_bfly_p) ;  /* 0x0000066000007944 */ /* 0x000fea0003c00000 */
[----:B01----:R-:W-:Y:S01]  /*3000*/  FADD.FTZ R79, R79, R78 ;  /* 0x0000004e4f4f7221 */ /* 0x003fe20000010000 */
[----:B------:R-:W-:Y:S01]  /*3010*/  HFMA2.MMA R78, -RZ, RZ, 0, 9.5367431640625e-07 ;  /* 0x00000010ff4e7435 */ /* 0x000fe200000001ff */
[----:B------:R-:W-:-:S02]  /*3020*/  MOV R76, 0x1f ;  /* 0x0000001f004c7802 */ /* 0x000fc40000000f00 */
[----:B------:R-:W-:Y:S02]  /*3030*/  MOV R77, 0xffffffff ;  /* 0xffffffff004d7802 */ /* 0x000fe40000000f00 */
[----:B------:R-:W-:Y:S02]  /*3040*/  MOV R2, 0x3060 ;  /* 0x0000306000027802 */ /* 0x000fe40000000f00 */
[----:B------:R-:W-:Y:S05]  /*3050*/  CALL.REL.NOINC `($__internal_83_$__cuda_sm70_shflsync_bfly_p) ;  /* 0x0000060000007944 */ /* 0x000fea0003c00000 */
        /* <DEDUP_REMOVED lines=70> */
[----:B------:R-:W-:Y:S05]  /*34c0*/  CALL.REL.NOINC `($__internal_83_$__cuda_sm70_shflsync_bfly_p) ;  /* 0x0000019000007944 */ /* 0x000fea0003c00000 */
[----:B01----:R-:W-:Y:S01]  /*34d0*/  FADD.FTZ R79, R79, R78 ;  /* 0x0000004e4f4f7221 */ /* 0x003fe20000010000 */
[----:B------:R-:W-:Y:S01]  /*34e0*/  HFMA2.MMA R78, -RZ, RZ, 0, 1.1920928955078125e-07 ;  /* 0x00000002ff4e7435 */ /* 0x000fe200000001ff */
[----:B------:R-:W-:Y:S02]  /*34f0*/  MOV R76, 0x1f ;  /* 0x0000001f004c7802 */ /* 0x000fe40000000f00 */
[----:B------:R-:W-:Y:S02]  /*3500*/  MOV R77, 0xffffffff ;  /* 0xffffffff004d7802 */ /* 0x000fe40000000f00 */
[----:B------:R-:W-:Y:S02]  /*3510*/  MOV R2, 0x3530 ;  /* 0x0000353000027802 */ /* 0x000fe40000000f00 */
[----:B------:R-:W-:Y:S05]  /*3520*/  CALL.REL.NOINC `($__internal_83_$__cuda_sm70_shflsync_bfly_p) ;  /* 0x0000013000007944 */ /* 0x000fea0003c00000 */
[----:B01----:R-:W-:Y:S01]  /*3530*/  FADD.FTZ R79, R79, R78 ;  /* 0x0000004e4f4f7221 */ /* 0x003fe20000010000 */
[----:B------:R-:W-:Y:S01]  /*3540*/  HFMA2.MMA R78, -RZ, RZ, 0, 2.384185791015625e-07 ;  /* 0x00000004ff4e7435 */ /* 0x000fe200000001ff */
[----:B------:R-:W-:Y:S02]  /*3550*/  MOV R76, 0x1f ;  /* 0x0000001f004c7802 */ /* 0x000fe40000000f00 */
[----:B------:R-:W-:-:S02]  /*3560*/  MOV R77, 0xffffffff ;  /* 0xffffffff004d7802 */ /* 0x000fc40000000f00 */
        /* <DEDUP_REMOVED lines=10> */
[----:B------:R-:W-:Y:S02]  /*3610*/  MOV R76, 0x1f ;  /* 0x0000001f004c7802 */ /* 0x000fe40000000f00 */
[----:B------:R-:W-:-:S02]  /*3620*/  MOV R77, 0xffffffff ;  /* 0xffffffff004d7802 */ /* 0x000fc40000000f00 */
[----:B------:R-:W-:Y:S02]  /*3630*/  MOV R2, 0x3650 ;  /* 0x0000365000027802 */ /* 0x000fe40000000f00 */
[----:B------:R-:W-:Y:S05]  /*3640*/  CALL.REL.NOINC `($__internal_83_$__cuda_sm70_shflsync_bfly_p) ;  /* 0x0000001000007944 */ /* 0x000fea0003c00000 */
[----:B01----:R-:W-:Y:S05]  /*3650*/  BRA `(.L_x_15062) ;  /* 0xffffee8000007947 */ /* 0x003fea000383ffff */
        .weak           $__internal_83_$__cuda_sm70_shflsync_bfly_p
        .type           $__internal_83_$__cuda_sm70_shflsync_bfly_p,@function
        .size           $__internal_83_$__cuda_sm70_shflsync_bfly_p,(.L_x_29223 - $__internal_83_$__cuda_sm70_shflsync_bfly_p)
$__internal_83_$__cuda_sm70_shflsync_bfly_p:
[----:B------:R-:W-:Y:S01]  /*3660*/  HFMA2.MMA R3, -RZ, RZ, 0, 0 ;  /* 0x00000000ff037435 */ /* 0x000fe200000001ff */
[----:B------:R-:W-:Y:S04]  /*3670*/  WARPSYNC R77 ;  /* 0x0000004d00007348 */ /* 0x000fe80003800000 */
[----:B------:R0:W1:Y:S01]  /*3680*/  SHFL.BFLY PT, R78, R79, R78, R76 ;  /* 0x0c00004e4f4e7389 */ /* 0x00006200000e004c */
[----:B------:R-:W-:Y:S05]  /*3690*/  RET.REL.NODEC R2 `(_ZN10layer_norm13ln_fwd_kernelINS_13Kernel_traitsIf6__halfS2_S2_fjLj1024ELj1ELj4ELj1ELj16ENS_18Kernel_traits_baseILj1024EfS2_S2_S2_fjLj128EEEEELb0ELb0ELb1ELb1EEEvNS_9FwdParamsE) ;  /* 0xffffc96002007950 */ /* 0x000fea0003c3ffff */
.L_x_15063:
        /* <DEDUP_REMOVED lines=14> */
.L_x_29223:


//--------------------- .text._ZN10layer_norm13ln_fwd_kernelINS_13Kernel_traitsIf6__halfS2_S2_fjLj1024ELj1ELj4ELj1ELj16ENS_18Kernel_traits_baseILj1024EfS2_S2_S2_fjLj128EEEEELb0ELb1ELb0ELb0EEEvNS_9FwdParamsE --------------------------
	.section	.text._ZN10layer_norm13ln_fwd_kernelINS_13Kernel_traitsIf6__halfS2_S2_fjLj1024ELj1ELj4ELj1ELj16ENS_18Kernel_traits_baseILj1024EfS2_S2_S2_fjLj128EEEEELb0ELb1ELb0ELb0EEEvNS_9FwdParamsE,"ax",@progbits
	.sectioninfo	@"SHI_REGISTERS=155"
	.align	128
        .global         _ZN10layer_norm13ln_fwd_kernelINS_13Kernel_traitsIf6__halfS2_S2_fjLj1024ELj1ELj4ELj1ELj16ENS_18Kernel_traits_baseILj1024EfS2_S2_S2_fjLj128EEEEELb0ELb1ELb0ELb0EEEvNS_9FwdParamsE
        .type           _ZN10layer_norm13ln_fwd_kernelINS_13Kernel_traitsIf6__halfS2_S2_fjLj1024ELj1ELj4ELj1ELj16ENS_18Kernel_traits_baseILj1024EfS2_S2_S2_fjLj128EEEEELb0ELb1ELb0ELb0EEEvNS_9FwdParamsE,@function
        .size           _ZN10layer_norm13ln_fwd_kernelINS_13Kernel_traitsIf6__halfS2_S2_fjLj1024ELj1ELj4ELj1ELj16ENS_18Kernel_traits_baseILj1024EfS2_S2_S2_fjLj128EEEEELb0ELb1ELb0ELb0EEEvNS_9FwdParamsE,(.L_x_29224 - _ZN10layer_norm13ln_fwd_kernelINS_13Kernel_traitsIf6__halfS2_S2_fjLj1024ELj1ELj4ELj1ELj16ENS_18Kernel_traits_baseILj1024EfS2_S2_S2_fjLj128EEEEELb0ELb1ELb0ELb0EEEvNS_9FwdParamsE)
        .other          _ZN10layer_norm13ln_fwd_kernelINS_13Kernel_traitsIf6__halfS2_S2_fjLj1024ELj1ELj4ELj1ELj16ENS_18Kernel_traits_baseILj1024EfS2_S2_S2_fjLj128EEEEELb0ELb1ELb0ELb0EEEvNS_9FwdParamsE,@"STO_CUDA_ENTRY STV_DEFAULT"
_ZN10layer_norm13ln_fwd_kernelINS_13Kernel_traitsIf6__halfS2_S2_fjLj1024ELj1ELj4ELj1ELj16ENS_18Kernel_traits_baseILj1024EfS2_S2_S2_fjLj128EEEEELb0ELb1ELb0ELb0EEEvNS_9FwdParamsE:
.text._ZN10layer_norm13ln_fwd_kernelINS_13Kernel_traitsIf6__halfS2_S2_fjLj1024ELj1ELj4ELj1ELj16ENS_18Kernel_traits_baseILj1024EfS2_S2_S2_fjLj128EEEEELb0ELb1ELb0ELb0EEEvNS_9FwdParamsE:
        /* <DEDUP_REMOVED lines=39> */
.L_x_15065:
[----:B------:R-:W-:Y:S05]  /*0270*/  BSYNC B0 ;  /* 0x0000000000007941 */ /* 0x000fea0003800000 */
.L_x_15064:
        /* <DEDUP_REMOVED lines=21> */
.L_x_15067:
[----:B------:R-:W-:Y:S05]  /*03d0*/  BSYNC B0 ;  /* 0x0000000000007941 */ /* 0x000fea0003800000 */
.L_x_15066:
        /* <DEDUP_REMOVED lines=21> */
.L_x_15069:
[----:B------:R-:W-:Y:S05]  /*0530*/  BSYNC B0 ;  /* 0x0000000000007941 */ /* 0x000fea0003800000 */
.L_x_15068:
        /* <DEDUP_REMOVED lines=20> */
.L_x_15071:
[----:B------:R-:W-:Y:S05]  /*0680*/  BSYNC B0 ;  /* 0x0000000000007941 */ /* 0x000fea0003800000 */
.L_x_15070:
[----:B------:R-:W-:Y:S05]  /*0690*/  @P4 EXIT ;  /* 0x000000000000494d */ /* 0x000fea0003800000 */
[----:B0-----:R-:W-:Y:S01]  /*06a0*/  MOV R2, R9 ;  /* 0x0000000900027202 */ /* 0x001fe20000000f00 */
[----:B------:R-:W-:Y:S02]  /*06b0*/  ULDC.U8 UR6, c[0x0][0x1f0] ;  /* 0x00007c0000067ab9 */ /* 0x000fe40000000000 */
.L_x_15091:
        /* <DEDUP_REMOVED lines=23> */
[----:B------:R0:W3:Y:S01]  /*0830*/  @P3 LDG.E.128 R112, [R4.64] ;  /* 0x0000000404703981 */ /* 0x0000e2000c1e1d00 */
[--C-:B--2---:R-:W-:Y:S02]  /*0840*/  HADD2.F32 R120, -RZ, R116.reuse.H0_H0 ;  /* 0x20000074ff787230 */ /* 0x104fe40000004100 */
[----:B------:R-:W-:Y:S02]  /*0850*/  HADD2.F32 R122, -RZ, R116.H1_H1 ;  /* 0x30000074ff7a7230 */ /* 0x000fe40000004100 */
[--C-:B------:R-:W-:Y:S01]  /*0860*/  HADD2.F32 R124, -RZ, R117.reuse.H0_H0 ;  /* 0x20000075ff7c7230 */ /* 0x100fe20000004100 */
[-C--:B------:R-:W-:Y:S02]  /*0870*/  FMUL.FTZ R121, R120, R141.reuse ;  /* 0x0000008d78797220 */ /* 0x080fe40000410000 */
[----:B------:R-:W-:Y:S01]  /*0880*/  FMUL.FTZ R122, R122, R141 ;  /* 0x0000008d7a7a7220 */ /* 0x000fe20000410000 */
[----:B------:R-:W-:Y:S01]  /*0890*/  HADD2.F32 R142, -RZ, R117.H1_H1 ;  /* 0x30000075ff8e7230 */ /* 0x000fe20000004100 */
[----:B0----5:R-:W-:Y:S01]  /*08a0*/  FMUL.FTZ R5, R32, R121 ;  /* 0x0000007920057220 */ /* 0x021fe20000410000 */
[----:B------:R-:W-:-:S02]  /*08b0*/  HADD2.F32 R144, -RZ, R118.H0_H0 ;  /* 0x20000076ff907230 */ /* 0x000fc40000004100 */
[--C-:B---3--:R-:W-:Y:S01]  /*08c0*/  @P3 HADD2.F32 R116, -RZ, R112.reuse.H0_H0 ;  /* 0x20000070ff743230 */ /* 0x108fe20000004100 */
[----:B------:R-:W-:Y:S01]  /*08d0*/  FMUL.FTZ R125, R124, R141 ;  /* 0x0000008d7c7d7220 */ /* 0x000fe20000410000 */
[----:B------:R-:W-:Y:S01]  /*08e0*/  @P3 HADD2.F32 R117, -RZ, R112.H1_H1 ;  /* 0x30000070ff753230 */ /* 0x000fe20000004100 */
[----:B------:R-:W-:Y:S01]  /*08f0*/  FMUL.FTZ R4, R33, R122 ;  /* 0x0000007a21047220 */ /* 0x000fe20000410000 */
[----:B------:R-:W-:Y:S01]  /*0900*/  HADD2.F32 R118, -RZ, R118.H1_H1 ;  /* 0x30000076ff767230 */ /* 0x000fe20000004100 */
[----:B------:R-:W-:Y:S01]  /*0910*/  @P3 FADD.FTZ R5, R116, R5 ;  /* 0x0000000574053221 */ /* 0x000fe20000010000 */
[----:B------:R-:W-:Y:S01]  /*0920*/  @P3 HADD2.F32 R116, -RZ, R113.H0_H0 ;  /* 0x20000071ff743230 */ /* 0x000fe20000004100 */
[----:B------:R-:W-:Y:S01]  /*0930*/  FMUL.FTZ R125, R34, R125 ;  /* 0x0000007d227d7220 */ /* 0x000fe20000410000 */
[--C-:B------:R-:W-:Y:S01]  /*0940*/  HADD2.F32 R120, -RZ, R119.reuse.H0_H0 ;  /* 0x20000077ff787230 */ /* 0x100fe20000004100 */
[----:B------:R-:W-:Y:S01]  /*0950*/  @P3 FADD.FTZ R4, R117, R4 ;  /* 0x0000000475043221 */ /* 0x000fe20000010000 */
[----:B------:R-:W-:Y:S01]  /*0960*/  HADD2.F32 R122, -RZ, R119.H1_H1 ;  /* 0x30000077ff7a7230 */ /* 0x000fe20000004100 */
[----:B------:R-:W-:-:S02]  /*0970*/  FMUL.FTZ R117, R144, R141 ;  /* 0x0000008d90757220 */ /* 0x000fc40000410000 */
[----:B------:R-:W-:Y:S01]  /*0980*/  FMUL.FTZ R118, R118, R141 ;  /* 0x0000008d76767220 */ /* 0x000fe20000410000 */
[--C-:B------:R-:W-:Y:S01]  /*0990*/  @P3 HADD2.F32 R119, -RZ, R114.reuse.H0_H0 ;  /* 0x20000072ff773230 */ /* 0x100fe20000004100 */
[----:B------:R-:W-:Y:S01]  /*09a0*/  @P3 FADD.FTZ R125, R116, R125 ;  /* 0x0000007d747d3221 */ /* 0x000fe20000010000 */
[----:B------:R-:W-:Y:S01]  /*09b0*/  @P3 HADD2.F32 R116, -RZ, R114.H1_H1 ;  /* 0x30000072ff743230 */ /* 0x000fe20000004100 */
[----:B------:R-:W-:Y:S02]  /*09c0*/  FMUL.FTZ R124, R36, R117 ;  /* 0x00000075247c7220 */ /* 0x000fe40000410000 */
[----:B------:R-:W-:Y:S02]  /*09d0*/  FMUL.FTZ R123, R37, R118 ;  /* 0x00000076257b7220 */ /* 0x000fe40000410000 */
[-C--:B------:R-:W-:Y:S02]  /*09e0*/  FMUL.FTZ R121, R120, R141.reuse ;  /* 0x0000008d78797220 */ /* 0x080fe40000410000 */
[----:B------:R-:W-:-:S02]  /*09f0*/  FMUL.FTZ R142, R142, R141 ;  /* 0x0000008d8e8e7220 */ /* 0x000fc40000410000 */
[----:B------:R-:W-:Y:S01]  /*0a00*/  FMUL.FTZ R120, R122, R141 ;  /* 0x0000008d7a787220 */ /* 0x000fe20000410000 */
[----:B------:R-:W-:Y:S01]  /*0a10*/  @P3 HADD2.F32 R117, -RZ, R113.H1_H1 ;  /* 0x30000071ff753230 */ /* 0x000fe20000004100 */
[----:B------:R-:W-:Y:S01]  /*0a20*/  @P3 FADD.FTZ R124, R119, R124 ;  /* 0x0000007c777c3221 */ /* 0x000fe20000010000 */
[--C-:B------:R-:W-:Y:S01]  /*0a30*/  @P3 HADD2.F32 R119, -RZ, R115.reuse.H1_H1 ;  /* 0x30000073ff773230 */ /* 0x100fe20000004100 */
[----:B------:R-:W-:Y:S01]  /*0a40*/  @P3 FADD.FTZ R123, R116, R123 ;  /* 0x0000007b747b3221 */ /* 0x000fe20000010000 */
[----:B------:R-:W-:Y:S01]  /*0a50*/  @P3 HADD2.F32 R116, -RZ, R115.H0_H0 ;  /* 0x20000073ff743230 */ /* 0x000fe20000004100 */
[----:B------:R-:W-:Y:S02]  /*0a60*/  FMUL.FTZ R122, R35, R142 ;  /* 0x0000008e237a7220 */ /* 0x000fe40000410000 */
[----:B------:R-:W-:Y:S02]  /*0a70*/  FMUL.FTZ R121, R38, R121 ;  /* 0x0000007926797220 */ /* 0x000fe40000410000 */
[----:B------:R-:W-:Y:S01]  /*0a80*/  FMUL.FTZ R120, R39, R120 ;  /* 0x0000007827787220 */ /* 0x000fe20000410000 */
[----:B------:R-:W-:Y:S01]  /*0a90*/  LEA R142, P4, R3, c[0x0][0x188], 0x4 ;  /* 0x00006200038e7a11 */ /* 0x000fe200078820ff */
[----:B------:R-:W-:-:S02]  /*0aa0*/  @P3 FADD.FTZ R122, R117, R122 ;  /* 0x0000007a757a3221 */ /* 0x000fc40000010000 */
[----:B------:R-:W-:Y:S02]  /*0ab0*/  @P3 FADD.FTZ R121, R116, R121 ;  /* 0x0000007974793221 */ /* 0x000fe40000010000 */
[----:B------:R-:W-:Y:S01]  /*0ac0*/  @P3 FADD.FTZ R120, R119, R120 ;  /* 0x0000007877783221 */ /* 0x000fe20000010000 */
[----:B------:R-:W-:Y:S02]  /*0ad0*/  LEA.HI.X R143, R3, c[0x0][0x18c], RZ, 0x4, P4 ;  /* 0x00006300038f7a11 */ /* 0x000fe400020f24ff */
[----:B------:R-:W-:Y:S02]  /*0ae0*/  F2FP.PACK_AB R118, R123, R124 ;  /* 0x0000007c7b76723e */ /* 0x000fe400000000ff */
[----:B------:R-:W-:Y:S02]  /*0af0*/  F2FP.PACK_AB R117, R122, R125 ;  /* 0x0000007d7a75723e */ /* 0x000fe400000000ff */
[----:B------:R-:W-:Y:S02]  /*0b00*/  F2FP.PACK_AB R116, R4, R5 ;  /* 0x000000050474723e */ /* 0x000fe400000000ff */
[----:B------:R-:W-:-:S05]  /*0b10*/  F2FP.PACK_AB R119, R120, R121 ;  /* 0x000000797877723e */ /* 0x000fca00000000ff */
[----:B------:R0:W-:Y:S01]  /*0b20*/  STG.E.128 [R142.64], R116 ;  /* 0x000000748e007986 */ /* 0x0001e2000c101d04 */
[----:B------:R-:W-:-:S03]  /*0b30*/  IADD3 R144, R3, 0x20, RZ ;  /* 0x0000002003907810 */ /* 0x000fc60007ffe0ff */
.L_x_15073:
[----:B------:R-:W-:Y:S05]  /*0b40*/  BSYNC B0 ;  /* 0x0000000000007941 */ /* 0x000fea0003800000 */
.L_x_15072:
        /* <DEDUP_REMOVED lines=12> */
[----:B------:R-:W-:Y:S02]  /*0c10*/  HADD2.F32 R14, -RZ, R117.H0_H0 ;  /* 0x20000075ff0e7230 */ /* 0x000fe40000004100 */
[----:B------:R-:W-:Y:S01]  /*0c20*/  HADD2.F32 R12, -RZ, R116.H1_H1 ;  /* 0x30000074ff0c7230 */ /* 0x000fe20000004100 */
[----:B------:R-:W-:Y:S01]  /*0c30*/  FMUL.FTZ R9, R10, R141 ;  /* 0x0000008d0a097220 */ /* 0x000fe20000410000 */
[----:B------:R-:W-:Y:S02]  /*0c40*/  HADD2.F32 R146, -RZ, R118.H0_H0 ;  /* 0x20000076ff927230 */ /* 0x000fe40000004100 */
[----:B---3--:R-:W-:Y:S01]  /*0c50*/  @P3 HADD2.F32 R11, -RZ, R112.H0_H0 ;  /* 0x20000070ff0b3230 */ /* 0x008fe20000004100 */
[----:B-----5:R-:W-:Y:S01]  /*0c60*/  FMUL.FTZ R6, R56, R9 ;  /* 0x0000000938067220 */ /* 0x020fe20000410000 */
[----:B------:R-:W-:Y:S01]  /*0c70*/  HADD2.F32 R118, -RZ, R118.H1_H1 ;  /* 0x30000076ff767230 */ /* 0x000fe20000004100 */
[----:B------:R-:W-:Y:S01]  /*0c80*/  FMUL.FTZ R9, R14, R141 ;  /* 0x0000008d0e097220 */ /* 0x000fe20000410000 */
[----:B------:R-:W-:Y:S01]  /*0c90*/  HADD2.F32 R10, -RZ, R119.H0_H0 ;  /* 0x20000077ff0a7230 */ /* 0x000fe20000004100 */
[----:B------:R-:W-:Y:S01]  /*0ca0*/  @P3 FADD.FTZ R6, R11, R6 ;  /* 0x000000060b063221 */ /* 0x000fe20000010000 */
[----:B------:R-:W-:Y:S01]  /*0cb0*/  @P3 HADD2.F32 R11, -RZ, R113.H0_H0 ;  /* 0x20000071ff0b3230 */ /* 0x000fe20000004100 */
[----:B------:R-:W-:Y:S01]  /*0cc0*/  FMUL.FTZ R14, R58, R9 ;  /* 0x000000093a0e7220 */ /* 0x000fe20000410000 */
[----:B------:R-:W-:Y:S01]  /*0cd0*/  HADD2.F32 R142, -RZ, R117.H1_H1 ;  /* 0x30000075ff8e7230 */ /* 0x000fe20000004100 */
[-C--:B------:R-:W-:Y:S01]  /*0ce0*/  FMUL.FTZ R12, R12, R141.reuse ;  /* 0x0000008d0c0c7220 */ /* 0x080fe20000410000 */
[----:B------:R-:W-:Y:S01]  /*0cf0*/  HADD2.F32 R116, -RZ, R119.H1_H1 ;  /* 0x30000077ff747230 */ /* 0x000fe20000004100 */
[-C--:B------:R-:W-:Y:S01]  /*0d00*/  FMUL.FTZ R13, R146, R141.reuse ;  /* 0x0000008d920d7220 */ /* 0x080fe20000410000 */
[----:B------:R-:W-:Y:S01]  /*0d10*/  @P3 HADD2.F32 R146, -RZ, R114.H0_H0 ;  /* 0x20000072ff923230 */ /* 0x000fe20000004100 */
[----:B------:R-:W-:Y:S01]  /*0d20*/  FMUL.FTZ R118, R118, R141 ;  /* 0x0000008d76767220 */ /* 0x000fe20000410000 */
[----:B------:R-:W-:Y:S01]  /*0d30*/  @P3 HADD2.F32 R148, -RZ, R112.H1_H1 ;  /* 0x30000070ff943230 */ /* 0x000fe20000004100 */
[----:B------:R-:W-:Y:S01]  /*0d40*/  @P3 FADD.FTZ R14, R11, R14 ;  /* 0x0000000e0b0e3221 */ /* 0x000fe20000010000 */
[----:B------:R-:W-:Y:S01]  /*0d50*/  @P3 HADD2.F32 R11, -RZ, R114.H1_H1 ;  /* 0x30000072ff0b3230 */ /* 0x000fe20000004100 */
[----:B------:R-:W-:Y:S01]  /*0d60*/  FMUL.FTZ R7, R57, R12 ;  /* 0x0000000c39077220 */ /* 0x000fe20000410000 */
[----:B------:R-:W-:Y:S01]  /*0d70*/  @P3 HADD2.F32 R117, -RZ, R115.H0_H0 ;  /* 0x20000073ff753230 */ /* 0x000fe20000004100 */
[----:B------:R-:W-:-:S02]  /*0d80*/  FMUL.FTZ R13, R60, R13 ;  /* 0x0000000d3c0d7220 */ /* 0x000fc40000410000 */
[----:B------:R-:W-:Y:S01]  /*0d90*/  FMUL.FTZ R12, R61, R118 ;  /* 0x000000763d0c7220 */ /* 0x000fe20000410000 */
[----:B------:R-:W-:Y:S01]  /*0da0*/  @P3 HADD2.F32 R118, -RZ, R113.H1_H1 ;  /* 0x30000071ff763230 */ /* 0x000fe20000004100 */
[-C--:B------:R-:W-:Y:S02]  /*0db0*/  FMUL.FTZ R9, R10, R141.reuse ;  /* 0x0000008d0a097220 */ /* 0x080fe40000410000 */
[-C--:B------:R-:W-:Y:S02]  /*0dc0*/  FMUL.FTZ R142, R142, R141.reuse ;  /* 0x0000008d8e8e7220 */ /* 0x080fe40000410000 */
[----:B------:R-:W-:Y:S02]  /*0dd0*/  FMUL.FTZ R116, R116, R141 ;  /* 0x0000008d74747220 */ /* 0x000fe40000410000 */
[----:B------:R-:W-:Y:S01]  /*0de0*/  @P3 FADD.FTZ R13, R146, R13 ;  /* 0x0000000d920d3221 */ /* 0x000fe20000010000 */
[----:B------:R-:W-:Y:S01]  /*0df0*/  @P3 HADD2.F32 R146, -RZ, R115.H1_H1 ;  /* 0x30000073ff923230 */ /* 0x000fe20000004100 */
[----:B------:R-:W-:-:S02]  /*0e00*/  @P3 FADD.FTZ R12, R11, R12 ;  /* 0x0000000c0b0c3221 */ /* 0x000fc40000010000 */
[----:B------:R-:W-:Y:S02]  /*0e10*/  FMUL.FTZ R10, R62, R9 ;  /* 0x000000093e0a7220 */ /* 0x000fe40000410000 */
[----:B------:R-:W-:Y:S01]  /*0e20*/  FMUL.FTZ R11, R59, R142 ;  /* 0x0000008e3b0b7220 */ /* 0x000fe20000410000 */
[----:B------:R-:W-:Y:S01]  /*0e30*/  LEA R142, P4, R144, c[0x0][0x188], 0x4 ;  /* 0x00006200908e7a11 */ /* 0x000fe200078820ff */
[----:B------:R-:W-:Y:S02]  /*0e40*/  FMUL.FTZ R9, R63, R116 ;  /* 0x000000743f097220 */ /* 0x000fe40000410000 */
[----:B------:R-:W-:Y:S01]  /*0e50*/  @P3 FADD.FTZ R7, R148, R7 ;  /* 0x0000000794073221 */ /* 0x000fe20000010000 */
[----:B------:R-:W-:Y:S01]  /*0e60*/  LEA.HI.X R143, R144, c[0x0][0x18c], RZ, 0x4, P4 ;  /* 0x00006300908f7a11 */ /* 0x000fe200020f24ff */
[----:B------:R-:W-:Y:S01]  /*0e70*/  @P3 FADD.FTZ R11, R118, R11 ;  /* 0x0000000b760b3221 */ /* 0x000fe20000010000 */
[----:B------:R-:W-:Y:S01]  /*0e80*/  F2FP.PACK_AB R118, R12, R13 ;  /* 0x0000000d0c76723e */ /* 0x000fe200000000ff */
[----:B------:R-:W-:Y:S01]  /*0e90*/  @P3 FADD.FTZ R10, R117, R10 ;  /* 0x0000000a750a3221 */ /* 0x000fe20000010000 */
[----:B------:R-:W-:Y:S01]  /*0ea0*/  F2FP.PACK_AB R116, R7, R6 ;  /* 0x000000060774723e */ /* 0x000fe200000000ff */
[----:B------:R-:W-:Y:S01]  /*0eb0*/  @P3 FADD.FTZ R9, R146, R9 ;  /* 0x0000000992093221 */ /* 0x000fe20000010000 */
[----:B------:R-:W-:-:S02]  /*0ec0*/  F2FP.PACK_AB R117, R11, R14 ;  /* 0x0000000e0b75723e */ /* 0x000fc400000000ff */
[----:B------:R-:W-:Y:S02]  /*0ed0*/  IADD3 R144, R144, 0x20, RZ ;  /* 0x0000002090907810 */ /* 0x000fe40007ffe0ff */
[----:B------:R-:W-:-:S05]  /*0ee0*/  F2FP.PACK_AB R119, R9, R10 ;  /* 0x0000000a0977723e */ /* 0x000fca00000000ff */
[----:B------:R0:W-:Y:S02]  /*0ef0*/  STG.E.128 [R142.64], R116 ;  /* 0x000000748e007986 */ /* 0x0001e4000c101d04 */
.L_x_15075:
[----:B------:R-:W-:Y:S05]  /*0f00*/  BSYNC B0 ;  /* 0x0000000000007941 */ /* 0x000fea0003800000 */
.L_x_15074:
        /* <DEDUP_REMOVED lines=11> */
[----:B------:R-:W-:-:S03]  /*0fc0*/  HADD2.F32 R128, -RZ, R116.H1_H1 ;  /* 0x30000074ff807230 */ /* 0x000fc60000004100 */
[-C--:B------:R-:W-:Y:S01]  /*0fd0*/  FMUL.FTZ R15, R8, R141.reuse ;  /* 0x0000008d080f7220 */ /* 0x080fe20000410000 */
[--C-:B------:R-:W-:Y:S02]  /*0fe0*/  HADD2.F32 R130, -RZ, R117.reuse.H0_H0 ;  /* 0x20000075ff827230 */ /* 0x100fe40000004100 */
[----:B------:R-:W-:Y:S01]  /*0ff0*/  HADD2.F32 R142, -RZ, R117.H1_H1 ;  /* 0x30000075ff8e7230 */ /* 0x000fe20000004100 */
[----:B------:R-:W-:Y:S02]  /*1000*/  FMUL.FTZ R128, R128, R141 ;  /* 0x0000008d80807220 */ /* 0x000fe40000410000 */
[----:B-----5:R-:W-:Y:S01]  /*1010*/  FMUL.FTZ R8, R80, R15 ;  /* 0x0000000f50087220 */ /* 0x020fe20000410000 */
[----:B---3--:R-:W-:Y:S02]  /*1020*/  @P3 HADD2.F32 R117, -RZ, R112.H0_H0 ;  /* 0x20000070ff753230 */ /* 0x008fe40000004100 */
[----:B------:R-:W-:Y:S01]  /*1030*/  HADD2.F32 R146, -RZ, R118.H0_H0 ;  /* 0x20000076ff927230 */ /* 0x000fe20000004100 */
[----:B------:R-:W-:Y:S01]  /*1040*/  FMUL.FTZ R15, R81, R128 ;  /* 0x00000080510f7220 */ /* 0x000fe20000410000 */
[----:B------:R-:W-:Y:S01]  /*1050*/  @P3 HADD2.F32 R126, -RZ, R112.H1_H1 ;  /* 0x30000070ff7e3230 */ /* 0x000fe20000004100 */
[----:B------:R-:W-:Y:S01]  /*1060*/  @P3 FADD.FTZ R8, R117, R8 ;  /* 0x0000000875083221 */ /* 0x000fe20000010000 */
[----:B------:R-:W-:Y:S01]  /*1070*/  HADD2.F32 R118, -RZ, R118.H1_H1 ;  /* 0x30000076ff767230 */ /* 0x000fe20000004100 */
[----:B------:R-:W-:Y:S01]  /*1080*/  FMUL.FTZ R117, R130, R141 ;  /* 0x0000008d82757220 */ /* 0x000fe20000410000 */
[----:B------:R-:W-:-:S02]  /*1090*/  HADD2.F32 R148, -RZ, R119.H0_H0 ;  /* 0x20000077ff947230 */ /* 0x000fc40000004100 */
[----:B------:R-:W-:Y:S01]  /*10a0*/  HADD2.F32 R116, -RZ, R119.H1_H1 ;  /* 0x30000077ff747230 */ /* 0x000fe20000004100 */
[----:B------:R-:W-:Y:S02]  /*10b0*/  FMUL.FTZ R119, R146, R141 ;  /* 0x0000008d92777220 */ /* 0x000fe40000410000 */
[----:B------:R-:W-:Y:S02]  /*10c0*/  @P3 FADD.FTZ R15, R126, R15 ;  /* 0x0000000f7e0f3221 */ /* 0x000fe40000010000 */
[----:B------:R-:W-:Y:S01]  /*10d0*/  FMUL.FTZ R126, R82, R117 ;  /* 0x00000075527e7220 */ /* 0x000fe20000410000 */
[--C-:B------:R-:W-:Y:S01]  /*10e0*/  @P3 HADD2.F32 R117, -RZ, R114.reuse.H0_H0 ;  /* 0x20000072ff753230 */ /* 0x100fe20000004100 */
[----:B------:R-:W-:Y:S02]  /*10f0*/  FMUL.FTZ R118, R118, R141 ;  /* 0x0000008d76767220 */ /* 0x000fe40000410000 */
[----:B------:R-:W-:Y:S01]  /*1100*/  FMUL.FTZ R128, R84, R119 ;  /* 0x0000007754807220 */ /* 0x000fe20000410000 */
[----:B------:R-:W-:Y:S01]  /*1110*/  @P3 HADD2.F32 R130, -RZ, R114.H1_H1 ;  /* 0x30000072ff823230 */ /* 0x000fe20000004100 */
[----:B------:R-:W-:Y:S01]  /*1120*/  FMUL.FTZ R129, R85, R118 ;  /* 0x0000007655817220 */ /* 0x000fe20000410000 */
[----:B------:R-:W-:Y:S01]  /*1130*/  @P3 HADD2.F32 R127, -RZ, R113.H0_H0 ;  /* 0x20000071ff7f3230 */ /* 0x000fe20000004100 */
[----:B------:R-:W-:-:S02]  /*1140*/  @P3 FADD.FTZ R128, R117, R128 ;  /* 0x0000008075803221 */ /* 0x000fc40000010000 */
[-C--:B------:R-:W-:Y:S02]  /*1150*/  FMUL.FTZ R117, R148, R141.reuse ;  /* 0x0000008d94757220 */ /* 0x080fe40000410000 */
[-C--:B------:R-:W-:Y:S02]  /*1160*/  FMUL.FTZ R142, R142, R141.reuse ;  /* 0x0000008d8e8e7220 */ /* 0x080fe40000410000 */
[----:B------:R-:W-:Y:S02]  /*1170*/  FMUL.FTZ R116, R116, R141 ;  /* 0x0000008d74747220 */ /* 0x000fe40000410000 */
[----:B------:R-:W-:Y:S01]  /*1180*/  @P3 FADD.FTZ R129, R130, R129 ;  /* 0x0000008182813221 */ /* 0x000fe20000010000 */
[----:B------:R-:W-:Y:S01]  /*1190*/  @P3 HADD2.F32 R118, -RZ, R113.H1_H1 ;  /* 0x30000071ff763230 */ /* 0x000fe20000004100 */
[----:B------:R-:W-:Y:S01]  /*11a0*/  FMUL.FTZ R130, R86, R117 ;  /* 0x0000007556827220 */ /* 0x000fe20000410000 */
[--C-:B------:R-:W-:Y:S01]  /*11b0*/  @P3 HADD2.F32 R117, -RZ, R115.reuse.H0_H0 ;  /* 0x20000073ff753230 */ /* 0x100fe20000004100 */
[----:B------:R-:W-:Y:S01]  /*11c0*/  @P3 FADD.FTZ R126, R127, R126 ;  /* 0x0000007e7f7e3221 */ /* 0x000fe20000010000 */
[----:B------:R-:W-:Y:S01]  /*11d0*/  @P3 HADD2.F32 R146, -RZ, R115.H1_H1 ;  /* 0x30000073ff923230 */ /* 0x000fe20000004100 */
[----:B------:R-:W-:-:S02]  /*11e0*/  FMUL.FTZ R127, R83, R142 ;  /* 0x0000008e537f7220 */ /* 0x000fc40000410000 */
[----:B------:R-:W-:Y:S01]  /*11f0*/  FMUL.FTZ R131, R87, R116 ;  /* 0x0000007457837220 */ /* 0x000fe20000410000 */
[----:B------:R-:W-:Y:S01]  /*1200*/  LEA R142, P4, R144, c[0x0][0x188], 0x4 ;  /* 0x00006200908e7a11 */ /* 0x000fe200078820ff */
[----:B------:R-:W-:Y:S02]  /*1210*/  @P3 FADD.FTZ R127, R118, R127 ;  /* 0x0000007f767f3221 */ /* 0x000fe40000010000 */
[----:B------:R-:W-:Y:S02]  /*1220*/  @P3 FADD.FTZ R130, R117, R130 ;  /* 0x0000008275823221 */ /* 0x000fe40000010000 */
[----:B------:R-:W-:Y:S01]  /*1230*/  @P3 FADD.FTZ R131, R146, R131 ;  /* 0x0000008392833221 */ /* 0x000fe20000010000 */
[----:B------:R-:W-:Y:S02]  /*1240*/  LEA.HI.X R143, R144, c[0x0][0x18c], RZ, 0x4, P4 ;  /* 0x00006300908f7a11 */ /* 0x000fe400020f24ff */
[----:B------:R-:W-:Y:S02]  /*1250*/  F2FP.PACK_AB R118, R129, R128 ;  /* 0x000000808176723e */ /* 0x000fe400000000ff */
[----:B------:R-:W-:-:S02]  /*1260*/  F2FP.PACK_AB R117, R127, R126 ;  /* 0x0000007e7f75723e */ /* 0x000fc400000000ff */
[----:B------:R-:W-:Y:S02]  /*1270*/  F2FP.PACK_AB R116, R15, R8 ;  /* 0x000000080f74723e */ /* 0x000fe400000000ff */
[----:B------:R-:W-:-:S05]  /*1280*/  F2FP.PACK_AB R119, R131, R130 ;  /* 0x000000828377723e */ /* 0x000fca00000000ff */
[----:B------:R0:W-:Y:S01]  /*1290*/  STG.E.128 [R142.64], R116 ;  /* 0x000000748e007986 */ /* 0x0001e2000c101d04 */
[----:B------:R-:W-:-:S03]  /*12a0*/  IADD3 R144, R144, 0x20, RZ ;  /* 0x0000002090907810 */ /* 0x000fc60007ffe0ff */
.L_x_15077:
[----:B------:R-:W-:Y:S05]  /*12b0*/  BSYNC B0 ;  /* 0x0000000000007941 */ /* 0x000fea0003800000 */
.L_x_15076:
        /* <DEDUP_REMOVED lines=9> */
[----:B------:R0:W3:Y:S01]  /*1350*/  @P3 LDG.E.128 R112, [R132.64] ;  /* 0x0000000484703981 */ /* 0x0000e2000c1e1d00 */
[--C-:B--2---:R-:W-:Y:S02]  /*1360*/  HADD2.F32 R134, -RZ, R116.reuse.H0_H0 ;  /* 0x20000074ff867230 */ /* 0x104fe40000004100 */
[--C-:B------:R-:W-:Y:S02]  /*1370*/  HADD2.F32 R138, -RZ, R117.reuse.H0_H0 ;  /* 0x20000075ff8a7230 */ /* 0x100fe40000004100 */
[----:B------:R-:W-:Y:S01]  /*1380*/  HADD2.F32 R142, -RZ, R117.H1_H1 ;  /* 0x30000075ff8e7230 */ /* 0x000fe20000004100 */
[----:B------:R-:W-:Y:S01]  /*1390*/  FMUL.FTZ R117, R134, R141 ;  /* 0x0000008d86757220 */ /* 0x000fe20000410000 */
[----:B------:R-:W-:Y:S02]  /*13a0*/  HADD2.F32 R136, -RZ, R116.H1_H1 ;  /* 0x30000074ff887230 */ /* 0x000fe40000004100 */
[--C-:B------:R-:W-:Y:S01]  /*13b0*/  HADD2.F32 R146, -RZ, R118.reuse.H0_H0 ;  /* 0x20000076ff927230 */ /* 0x100fe20000004100 */
[----:B0----5:R-:W-:Y:S01]  /*13c0*/  FMUL.FTZ R132, R104, R117 ;  /* 0x0000007568847220 */ /* 0x021fe20000410000 */
[----:B------:R-:W-:Y:S01]  /*13d0*/  HADD2.F32 R118, -RZ, R118.H1_H1 ;  /* 0x30000076ff767230 */ /* 0x000fe20000004100 */
[-C--:B------:R-:W-:Y:S01]  /*13e0*/  FMUL.FTZ R136, R136, R141.reuse ;  /* 0x0000008d88887220 */ /* 0x080fe20000410000 */
[--C-:B---3--:R-:W-:Y:S01]  /*13f0*/  @P3 HADD2.F32 R133, -RZ, R112.reuse.H0_H0 ;  /* 0x20000070ff853230 */ /* 0x108fe20000004100 */
[-C--:B------:R-:W-:Y:S01]  /*1400*/  FMUL.FTZ R135, R146, R141.reuse ;  /* 0x0000008d92877220 */ /* 0x080fe20000410000 */
[--C-:B------:R-:W-:Y:S01]  /*1410*/  HADD2.F32 R148, -RZ, R119.reuse.H0_H0 ;  /* 0x20000077ff947230 */ /* 0x100fe20000004100 */
[-C--:B------:R-:W-:Y:S01]  /*1420*/  FMUL.FTZ R118, R118, R141.reuse ;  /* 0x0000008d76767220 */ /* 0x080fe20000410000 */
[----:B------:R-:W-:Y:S01]  /*1430*/  HADD2.F32 R116, -RZ, R119.H1_H1 ;  /* 0x30000077ff747230 */ /* 0x000fe20000004100 */
[----:B------:R-:W-:Y:S01]  /*1440*/  FMUL.FTZ R119, R138, R141 ;  /* 0x0000008d8a777220 */ /* 0x000fe20000410000 */
[----:B------:R-:W-:Y:S01]  /*1450*/  @P3 HADD2.F32 R138, -RZ, R112.H1_H1 ;  /* 0x30000070ff8a3230 */ /* 0x000fe20000004100 */
[----:B------:R-:W-:Y:S01]  /*1460*/  @P3 FADD.FTZ R132, R133, R132 ;  /* 0x0000008485843221 */ /* 0x000fe20000010000 */
[----:B------:R-:W-:Y:S01]  /*1470*/  @P3 HADD2.F32 R146, -RZ, R114.H1_H1 ;  /* 0x30000072ff923230 */ /* 0x000fe20000004100 */
[----:B------:R-:W-:-:S02]  /*1480*/  FMUL.FTZ R133, R105, R136 ;  /* 0x0000008869857220 */ /* 0x000fc40000410000 */
[----:B------:R-:W-:Y:S01]  /*1490*/  FMUL.FTZ R136, R108, R135 ;  /* 0x000000876c887220 */ /* 0x000fe20000410000 */
[----:B------:R-:W-:Y:S01]  /*14a0*/  @P3 HADD2.F32 R135, -RZ, R114.H0_H0 ;  /* 0x20000072ff873230 */ /* 0x000fe20000004100 */
[-C--:B------:R-:W-:Y:S02]  /*14b0*/  FMUL.FTZ R117, R148, R141.reuse ;  /* 0x0000008d94757220 */ /* 0x080fe40000410000 */
[----:B------:R-:W-:Y:S01]  /*14c0*/  FMUL.FTZ R137, R109, R118 ;  /* 0x000000766d897220 */ /* 0x000fe20000410000 */
[----:B------:R-:W-:Y:S01]  /*14d0*/  @P3 HADD2.F32 R118, -RZ, R113.H1_H1 ;  /* 0x30000071ff763230 */ /* 0x000fe20000004100 */
[-C--:B------:R-:W-:Y:S02]  /*14e0*/  FMUL.FTZ R142, R142, R141.reuse ;  /* 0x0000008d8e8e7220 */ /* 0x080fe40000410000 */
[----:B------:R-:W-:Y:S02]  /*14f0*/  FMUL.FTZ R116, R116, R141 ;  /* 0x0000008d74747220 */ /* 0x000fe40000410000 */
[----:B------:R-:W-:-:S02]  /*1500*/  @P3 FADD.FTZ R133, R138, R133 ;  /* 0x000000858a853221 */ /* 0x000fc40000010000 */
[----:B------:R-:W-:Y:S01]  /*1510*/  FMUL.FTZ R134, R106, R119 ;  /* 0x000000776a867220 */ /* 0x000fe20000410000 */
[----:B------:R-:W-:Y:S01]  /*1520*/  @P3 HADD2.F32 R119, -RZ, R113.H0_H0 ;  /* 0x20000071ff773230 */ /* 0x000fe20000004100 */
[----:B------:R-:W-:Y:S01]  /*1530*/  @P3 FADD.FTZ R137, R146, R137 ;  /* 0x0000008992893221 */ /* 0x000fe20000010000 */
[--C-:B------:R-:W-:Y:S01]  /*1540*/  @P3 HADD2.F32 R146, -RZ, R115.reuse.H1_H1 ;  /* 0x30000073ff923230 */ /* 0x100fe20000004100 */
[----:B------:R-:W-:Y:S01]  /*1550*/  FMUL.FTZ R138, R110, R117 ;  /* 0x000000756e8a7220 */ /* 0x000fe20000410000 */
[----:B------:R-:W-:Y:S01]  /*1560*/  @P3 HADD2.F32 R117, -RZ, R115.H0_H0 ;  /* 0x20000073ff753230 */ /* 0x000fe20000004100 */
[----:B------:R-:W-:Y:S02]  /*1570*/  @P3 FADD.FTZ R136, R135, R136 ;  /* 0x0000008887883221 */ /* 0x000fe40000010000 */
[----:B------:R-:W-:Y:S01]  /*1580*/  FMUL.FTZ R135, R107, R142 ;  /* 0x0000008e6b877220 */ /* 0x000fe20000410000 */
[C---:B------:R-:W-:Y:S01]  /*1590*/  LEA R142, P4, R144.reuse, c[0x0][0x188], 0x4 ;  /* 0x00006200908e7a11 */ /* 0x040fe200078820ff */
[----:B------:R-:W-:Y:S01]  /*15a0*/  FMUL.FTZ R139, R111, R116 ;  /* 0x000000746f8b7220 */ /* 0x000fe20000410000 */
[----:B------:R-:W-:Y:S01]  /*15b0*/  F2FP.PACK_AB R116, R133, R132 ;  /* 0x000000848574723e */ /* 0x000fe200000000ff */
[----:B------:R-:W-:Y:S01]  /*15c0*/  @P3 FADD.FTZ R134, R119, R134 ;  /* 0x0000008677863221 */ /* 0x000fe20000010000 */
[----:B------:R-:W-:Y:S01]  /*15d0*/  LEA.HI.X R143, R144, c[0x0][0x18c], RZ, 0x4, P4 ;  /* 0x00006300908f7a11 */ /* 0x000fe200020f24ff */
[----:B------:R-:W-:Y:S01]  /*15e0*/  @P3 FADD.FTZ R135, R118, R135 ;  /* 0x0000008776873221 */ /* 0x000fe20000010000 */
[----:B------:R-:W-:Y:S01]  /*15f0*/  F2FP.PACK_AB R118, R137, R136 ;  /* 0x000000888976723e */ /* 0x000fe200000000ff */
[----:B------:R-:W-:-:S02]  /*1600*/  @P3 FADD.FTZ R138, R117, R138 ;  /* 0x0000008a758a3221 */ /* 0x000fc40000010000 */
[----:B------:R-:W-:Y:S01]  /*1610*/  @P3 FADD.FTZ R139, R146, R139 ;  /* 0x0000008b928b3221 */ /* 0x000fe20000010000 */
[----:B------:R-:W-:-:S04]  /*1620*/  F2FP.PACK_AB R117, R135, R134 ;  /* 0x000000868775723e */ /* 0x000fc800000000ff */
[----:B------:R-:W-:-:S05]  /*1630*/  F2FP.PACK_AB R119, R139, R138 ;  /* 0x0000008a8b77723e */ /* 0x000fca00000000ff */
[----:B------:R0:W-:Y:S02]  /*1640*/  STG.E.128 [R142.64], R116 ;  /* 0x000000748e007986 */ /* 0x0001e4000c101d04 */
.L_x_15079:
[----:B------:R-:W-:Y:S05]  /*1650*/  BSYNC B0 ;  /* 0x0000000000007941 */ /* 0x000fea0003800000 */
.L_x_15078:
        /* <DEDUP_REMOVED lines=39> */
.L_x_15092:
        /* <DEDUP_REMOVED lines=85> */
.L_x_15093:
        /* <DEDUP_REMOVED lines=45> */
[C---:B------:R-:W-:Y:S01]  /*20f0*/  IMAD.WIDE.U32 R140, R3.reuse, R140, c[0x0][0x208] ;  /* 0x00008200038c7625 */ /* 0x040fe200078e008c */
[----:B------:R-:W-:Y:S02]  /*2100*/  IADD3 R3, R3, 0x20, RZ ;  /* 0x0000002003037810 */ /* 0x000fe40007ffe0ff */
[----:B------:R-:W-:-:S05]  /*2110*/  F2FP.PACK_AB R119, R152, R145 ;  /* 0x000000919877723e */ /* 0x000fca00000000ff */
[----:B------:R0:W-:Y:S02]  /*2120*/  STG.E.128 [R140.64], R116 ;  /* 0x000000748c007986 */ /* 0x0001e4000c101d04 */
.L_x_15083:
[----:B------:R-:W-:Y:S05]  /*2130*/  BSYNC B0 ;  /* 0x0000000000007941 */ /* 0x000fea0003800000 */
.L_x_15082:
        /* <DEDUP_REMOVED lines=31> */
[C---:B------:R-:W-:Y:S01]  /*2330*/  IMAD.WIDE.U32 R140, R3.reuse, R140, c[0x0][0x208] ;  /* 0x00008200038c7625 */ /* 0x040fe200078e008c */
[----:B------:R-:W-:-:S02]  /*2340*/  IADD3 R3, R3, 0x20, RZ ;  /* 0x0000002003037810 */ /* 0x000fc40007ffe0ff */
[----:B------:R-:W-:-:S05]  /*2350*/  F2FP.PACK_AB R119, R152, R145 ;  /* 0x000000919877723e */ /* 0x000fca00000000ff */
[----:B------:R0:W-:Y:S02]  /*2360*/  STG.E.128 [R140.64], R116 ;  /* 0x000000748c007986 */ /* 0x0001e4000c101d04 */
.L_x_15085:
[----:B------:R-:W-:Y:S05]  /*2370*/  BSYNC B0 ;  /* 0x0000000000007941 */ /* 0x000fea0003800000 */
.L_x_15084:
        /* <DEDUP_REMOVED lines=34> */
.L_x_15087:
[----:B------:R-:W-:Y:S05]  /*25a0*/  BSYNC B0 ;  /* 0x0000000000007941 */ /* 0x000fea0003800000 */
.L_x_15086:
        /* <DEDUP_REMOVED lines=25> */
[----:B------:R-:W-:Y:S01]  /*2740*/  F2FP.PACK_AB R118, R143, R140 ;  /* 0x0000008c8f76723e */ /* 0x000fe200000000ff */
[----:B------:R-:W-:Y:S01]  /*2750*/  FFMA.FTZ R142, R103, R142, R95 ;  /* 0x0000008e678e7223 */ /* 0x000fe2000001005f */
[----:B------:R-:W-:Y:S01]  /*2760*/  F2FP.PACK_AB R116, R141, R116 ;  /* 0x000000748d74723e */ /* 0x000fe200000000ff */
[----:B------:R-:W-:-:S02]  /*2770*/  FFMA.FTZ R144, R99, R144, R91 ;  /* 0x0000009063907223 */ /* 0x000fc4000001005b */
[----:B------:R-:W-:Y:S01]  /*2780*/  IMAD.WIDE.U32 R140, R3, R146, c[0x0][0x208] ;  /* 0x00008200038c7625 */ /* 0x000fe200078e0092 */
[----:B------:R-:W-:Y:S02]  /*2790*/  F2FP.PACK_AB R119, R142, R119 ;  /* 0x000000778e77723e */ /* 0x000fe400000000ff */
[----:B------:R-:W-:-:S05]  /*27a0*/  F2FP.PACK_AB R117, R144, R117 ;  /* 0x000000759075723e */ /* 0x000fca00000000ff */
[----:B------:R0:W-:Y:S02]  /*27b0*/  STG.E.128 [R140.64], R116 ;  /* 0x000000748c007986 */ /* 0x0001e4000c101d04 */
.L_x_15089:
[----:B------:R-:W-:Y:S05]  /*27c0*/  BSYNC B0 ;  /* 0x0000000000007941 */ /* 0x000fea0003800000 */
.L_x_15088:
[----:B------:R-:W-:-:S10]  /*27d0*/  HFMA2.MMA R3, -RZ, RZ, 0, 2.384185791015625e-07 ;  /* 0x00000004ff037435 */ /* 0x000fd400000001ff */
[----:B------:R-:W-:-:S05]  /*27e0*/  IMAD R2, R3, c[0x0][0x160], R2 ;  /* 0x0000580003027a24 */ /* 0x000fca00078e0202 */
[----:B------:R-:W-:-:S13]  /*27f0*/  ISETP.GE.AND P3, PT, R2, c[0x0][0x164], PT ;  /* 0x0000590002007a0c */ /* 0x000fda0003f66270 */
[----:B0-2--5:R-:W-:Y:S01]  /*2800*/  @P3 CALL.REL.NOINC `(.L_x_15090) ;  /* 0x0000001000003944 */ /* 0x025fe20003c00000 */
[----:B------:R-:W-:Y:S05]  /*2810*/  BRA `(.L_x_15091) ;  /* 0xffffdea000007947 */ /* 0x000fea000383ffff */
.L_x_15090:
[----:B------:R-:W-:Y:S05]  /*2820*/  EXIT ;  /* 0x000000000000794d */ /* 0x000fea0003800000 */
.L_x_15080:
[----:B------:R-:W-:Y:S01]  /*2830*/  HFMA2.MMA R143, -RZ, RZ, 0, 5.9604644775390625e-08 ;  /* 0x00000001ff8f7435 */ /* 0x000fe200000001ff */
[----:B------:R-:W-:Y:S02]  /*2840*/  MOV R118, R119 ;  /* 0x0000007700767202 */ /* 0x000fe40000000f00 */
[----:B------:R-:W-:Y:S02]  /*2850*/  MOV R142, 0x1f ;  /* 0x0000001f008e7802 */ /* 0x000fe40000000f00 */
[----:B------:R-:W-:Y:S02]  /*2860*/  MOV R145, 0xffffffff ;  /* 0xffffffff00917802 */ /* 0x000fe40000000f00 */
[----:B------:R-:W-:Y:S02]  /*2870*/  MOV R116, 0x2890 ;  /* 0x0000289000747802 */ /* 0x000fe40000000f00 */
[----:B-----5:R-:W-:Y:S05]  /*2880*/  CALL.REL.NOINC `($__internal_84_$__cuda_sm70_shflsync_bfly_p) ;  /* 0x000007c000007944 */ /* 0x020fea0003c00000 */
[----:B-1----:R-:W-:Y:S01]  /*2890*/  MOV R116, R143 ;  /* 0x0000008f00747202 */ /* 0x002fe20000000f00 */
[----:B0-----:R-:W-:Y:S05]  /*28a0*/  BRA `(.L_x_15092) ;  /* 0xfffff02000007947 */ /* 0x001fea000383ffff */
.L_x_15081:
[----:B------:R-:W-:Y:S01]  /*28b0*/  HFMA2.MMA R143, -RZ, RZ, 0, 1.1920928955078125e-07 ;  /* 0x00000002ff8f7435 */ /* 0x000fe200000001ff */
[----:B------:R-:W-:Y:S02]  /*28c0*/  MOV R118, R144 ;  /* 0x0000009000767202 */ /* 0x000fe40000000f00 */
[----:B------:R-:W-:-:S02]  /*28d0*/  MOV R142, 0x1f ;  /* 0x0000001f008e7802 */ /* 0x000fc40000000f00 */
[----:B------:R-:W-:Y:S02]  /*28e0*/  MOV R145, 0xffffffff ;  /* 0xffffffff00917802 */ /* 0x000fe40000000f00 */
[----:B------:R-:W-:Y:S02]  /*28f0*/  MOV R116, 0x2910 ;  /* 0x0000291000747802 */ /* 0x000fe40000000f00 */
[----:B0----5:R-:W-:Y:S05]  /*2900*/  CALL.REL.NOINC `($__internal_84_$__cuda_sm70_shflsync_bfly_p) ;  /* 0x0000074000007944 */ /* 0x021fea0003c00000 */
[----:B01----:R-:W-:Y:S01]  /*2910*/  FADD.FTZ R118, R144, R143 ;  /* 0x0000008f90767221 */ /* 0x003fe20000010000 */
[----:B------:R-:W-:Y:S01]  /*2920*/  HFMA2.MMA R143, -RZ, RZ, 0, 2.384185791015625e-07 ;  /* 0x00000004ff8f7435 */ /* 0x000fe200000001ff */
[----:B------:R-:W-:Y:S02]  /*2930*/  MOV R142, 0x1f ;  /* 0x0000001f008e7802 */ /* 0x000fe40000000f00 */
[----:B------:R-:W-:Y:S02]  /*2940*/  MOV R145, 0xffffffff ;  /* 0xffffffff00917802 */ /* 0x000fe40000000f00 */
[----:B------:R-:W-:Y:S02]  /*2950*/  MOV R116, 0x2970 ;  /* 0x0000297000747802 */ /* 0x000fe40000000f00 */
[----:B------:R-:W-:Y:S05]  /*2960*/  CALL.REL.NOINC `($__internal_84_$__cuda_sm70_shflsync_bfly_p) ;  /* 0x000006e000007944 */ /* 0x000fea0003c00000 */
[----:B01----:R-:W-:Y:S01]  /*2970*/  FADD.FTZ R118, R118, R143 ;  /* 0x0000008f76767221 */ /* 0x003fe20000010000 */
[----:B------:R-:W-:Y:S01]  /*2980*/  HFMA2.MMA R143, -RZ, RZ, 0, 4.76837158203125e-07 ;  /* 0x00000008ff8f7435 */ /* 0x000fe200000001ff */
[----:B------:R-:W-:-:S02]  /*2990*/  MOV R142, 0x1f ;  /* 0x0000001f008e7802 */ /* 0x000fc40000000f00 */
[----:B------:R-:W-:Y:S02]  /*29a0*/  MOV R145, 0xffffffff ;  /* 0xffffffff00917802 */ /* 0x000fe40000000f00 */
[----:B------:R-:W-:Y:S02]  /*29b0*/  MOV R116, 0x29d0 ;  /* 0x000029d000747802 */ /* 0x000fe40000000f00 */
[----:B------:R-:W-:Y:S05]  /*29c0*/  CALL.REL.NOINC `($__internal_84_$__cuda_sm70_shflsync_bfly_p) ;  /* 0x0000068000007944 */ /* 0x000fea0003c00000 */
[----:B01----:R-:W-:Y:S01]  /*29d0*/  FADD.FTZ R118, R118, R143 ;  /* 0x0000008f76767221 */ /* 0x003fe20000010000 */
[----:B------:R-:W-:Y:S01]  /*29e0*/  HFMA2.MMA R143, -RZ, RZ, 0, 9.5367431640625e-07 ;  /* 0x00000010ff8f7435 */ /* 0x000fe200000001ff */
[----:B------:R-:W-:Y:S02]  /*29f0*/  MOV R142, 0x1f ;  /* 0x0000001f008e7802 */ /* 0x000fe40000000f00 */
[----:B------:R-:W-:Y:S02]  /*2a00*/  MOV R145, 0xffffffff ;  /* 0xffffffff00917802 */ /* 0x000fe40000000f00 */
[----:B------:R-:W-:Y:S02]  /*2a10*/  MOV R116, 0x2a30 ;  /* 0x00002a3000747802 */ /* 0x000fe40000000f00 */
[----:B------:R-:W-:Y:S05]  /*2a20*/  CALL.REL.NOINC `($__internal_84_$__cuda_sm70_shflsync_bfly_p) ;  /* 0x0000062000007944 */ /* 0x000fea0003c00000 */
        /* <DEDUP_REMOVED lines=71> */
[----:B------:R-:W-:Y:S05]  /*2ea0*/  CALL.REL.NOINC `($__internal_84_$__cuda_sm70_shflsync_bfly_p) ;  /* 0x000001a000007944 */ /* 0x000fea0003c00000 */
[----:B01----:R-:W-:Y:S01]  /*2eb0*/  FADD.FTZ R118, R118, R143 ;  /* 0x0000008f76767221 */ /* 0x003fe20000010000 */
[----:B------:R-:W-:Y:S01]  /*2ec0*/  HFMA2.MMA R143, -RZ, RZ, 0, 1.1920928955078125e-07 ;  /* 0x00000002ff8f7435 */ /* 0x000fe200000001ff */
[----:B------:R-:W-:Y:S02]  /*2ed0*/  MOV R142, 0x1f ;  /* 0x0000001f008e7802 */ /* 0x000fe40000000f00 */
[----:B------:R-:W-:Y:S02]  /*2ee0*/  MOV R145, 0xffffffff ;  /* 0xffffffff00917802 */ /* 0x000fe40000000f00 */
[----:B------:R-:W-:Y:S02]  /*2ef0*/  MOV R116, 0x2f10 ;  /* 0x00002f1000747802 */ /* 0x000fe40000000f00 */
[----:B------:R-:W-:Y:S05]  /*2f00*/  CALL.REL.NOINC `($__internal_84_$__cuda_sm70_shflsync_bfly_p) ;  /* 0x0000014000007944 */ /* 0x000fea0003c00000 */
[----:B01----:R-:W-:Y:S01]  /*2f10*/  FADD.FTZ R118, R118, R143 ;  /* 0x0000008f76767221 */ /* 0x003fe20000010000 */
[----:B------:R-:W-:Y:S01]  /*2f20*/  HFMA2.MMA R143, -RZ, RZ, 0, 2.384185791015625e-07 ;  /* 0x00000004ff8f7435 */ /* 0x000fe200000001ff */
[----:B------:R-:W-:Y:S02]  /*2f30*/  MOV R142, 0x1f ;  /* 0x0000001f008e7802 */ /* 0x000fe40000000f00 */
[----:B------:R-:W-:-:S02]  /*2f40*/  MOV R145, 0xffffffff ;  /* 0xffffffff00917802 */ /* 0x000fc40000000f00 */
[----:B------:R-:W-:Y:S02]  /*2f50*/  MOV R116, 0x2f70 ;  /* 0x00002f7000747802 */ /* 0x000fe40000000f00 */
[----:B------:R-:W-:Y:S05]  /*2f60*/  CALL.REL.NOINC `($__internal_84_$__cuda_sm70_shflsync_bfly_p) ;  /* 0x000000e000007944 */ /* 0x000fea0003c00000 */
[----:B01----:R-:W-:Y:S01]  /*2f70*/  FADD.FTZ R118, R118, R143 ;  /* 0x0000008f76767221 */ /* 0x003fe20000010000 */
[----:B------:R-:W-:Y:S01]  /*2f80*/  HFMA2.MMA R143, -RZ, RZ, 0, 4.76837158203125e-07 ;  /* 0x00000008ff8f7435 */ /* 0x000fe200000001ff */
[----:B------:R-:W-:Y:S02]  /*2f90*/  MOV R142, 0x1f ;  /* 0x0000001f008e7802 */ /* 0x000fe40000000f00 */
[----:B------:R-:W-:Y:S02]  /*2fa0*/  MOV R145, 0xffffffff ;  /* 0xffffffff00917802 */ /* 0x000fe40000000f00 */
[----:B------:R-:W-:Y:S02]  /*2fb0*/  MOV R116, 0x2fd0 ;  /* 0x00002fd000747802 */ /* 0x000fe40000000f00 */
[----:B------:R-:W-:Y:S05]  /*2fc0*/  CALL.REL.NOINC `($__internal_84_$__cuda_sm70_shflsync_bfly_p) ;  /* 0x0000008000007944 */ /* 0x000fea0003c00000 */
[----:B-1----:R-:W-:Y:S01]  /*2fd0*/  FADD.FTZ R140, R118, R143 ;  /* 0x0000008f768c7221 */ /* 0x002fe20000010000 */
[----:B------:R-:W-:Y:S01]  /*2fe0*/  HFMA2.MMA R143, -RZ, RZ, 0, 9.5367431640625e-07 ;  /* 0x00000010ff8f7435 */ /* 0x000fe200000001ff */
[----:B0-----:R-:W-:Y:S02]  /*2ff0*/  MOV R142, 0x1f ;  /* 0x0000001f008e7802 */ /* 0x001fe40000000f00 */
[----:B------:R-:W-:-:S02]  /*3000*/  MOV R145, 0xffffffff ;  /* 0xffffffff00917802 */ /* 0x000fc40000000f00 */
[----:B------:R-:W-:Y:S02]  /*3010*/  MOV R118, R140 ;  /* 0x0000008c00767202 */ /* 0x000fe40000000f00 */
[----:B------:R-:W-:Y:S02]  /*3020*/  MOV R116, 0x3040 ;  /* 0x0000304000747802 */ /* 0x000fe40000000f00 */
[----:B------:R-:W-:Y:S05]  /*3030*/  CALL.REL.NOINC `($__internal_84_$__cuda_sm70_shflsync_bfly_p) ;  /* 0x0000001000007944 */ /* 0x000fea0003c00000 */
[----:B01----:R-:W-:Y:S05]  /*3040*/  BRA `(.L_x_15093) ;  /* 0xffffedd000007947 */ /* 0x003fea000383ffff */
        .weak           $__internal_84_$__cuda_sm70_shflsync_bfly_p
        .type           $__internal_84_$__cuda_sm70_shflsync_bfly_p,@function
        .size           $__internal_84_$__cuda_sm70_shflsync_bfly_p,(.L_x_29224 - $__internal_84_$__cuda_sm70_shflsync_bfly_p)
$__internal_84_$__cuda_sm70_shflsync_bfly_p:
[----:B------:R-:W-:Y:S01]  /*3050*/  HFMA2.MMA R117, -RZ, RZ, 0, 0 ;  /* 0x00000000ff757435 */ /* 0x000fe200000001ff */
[----:B------:R-:W-:Y:S04]  /*3060*/  WARPSYNC R145 ;  /* 0x0000009100007348 */ /* 0x000fe80003800000 */
[----:B------:R0:W1:Y:S01]  /*3070*/  SHFL.BFLY PT, R143, R118, R143, R142 ;  /* 0x0c00008f768f7389 */ /* 0x00006200000e008e */
[----:B------:R-:W-:Y:S05]  /*3080*/  RET.REL.NODEC R116 `(_ZN10layer_norm13ln_fwd_kernelINS_13Kernel_traitsIf6__halfS2_S2_fjLj1024ELj1ELj4ELj1ELj16ENS_18Kernel_traits_baseILj1024EfS2_S2_S2_fjLj128EEEEELb0ELb1ELb0ELb0EEEvNS_9FwdParamsE) ;  /* 0xffffcf7074007950 */ /* 0x000fea0003c3ffff */
.L_x_15094:
        /* <DEDUP_REMOVED lines=15> */
.L_x_29224:


//--------------------- .text._ZN10layer_norm13ln_fwd_kernelINS_13Kernel_traitsIf6__halfS2_S2_fjLj1024ELj1ELj4ELj1ELj16ENS_18Kernel_traits_baseILj1024EfS2_S2_S2_fjLj128EEEEELb0ELb1ELb0ELb1EEEvNS_9FwdParamsE --------------------------
	.section	.text._ZN10layer_norm13ln_fwd_kernelINS_13Kernel_traitsIf6__halfS2_S2_fjLj1024ELj1ELj4ELj1ELj16ENS_18Kernel_traits_baseILj1024EfS2_S2_S2_fjLj128EEEEELb0ELb1ELb0ELb1EEEvNS_9FwdParamsE,"ax",@progbits
	.sectioninfo	@"SHI_REGISTERS=168"
	.align	128
        .global         _ZN10layer_norm13ln_fwd_kernelINS_13Kernel_traitsIf6__halfS2_S2_fjLj1024ELj1ELj4ELj1ELj16ENS_18Kernel_traits_baseILj1024EfS2_S2_S2_fjLj128EEEEELb0ELb1ELb0ELb1EEEvNS_9FwdParamsE
        .type           _ZN10layer_norm13ln_fwd_kernelINS_13Kernel_traitsIf6__halfS2_S2_fjLj1024ELj1ELj4ELj1ELj16ENS_18Kernel_traits_baseILj1024EfS2_S2_S2_fjLj128EEEEELb0ELb1ELb0ELb1EEEvNS_9FwdParamsE,@function
        .size           _ZN10layer_norm13ln_fwd_kernelINS_13Kernel_traitsIf6__halfS2_S2_fjLj1024ELj1ELj4ELj1ELj16ENS_18Kernel_traits_baseILj1024EfS2_S2_S2_fjLj128EEEEELb0ELb1ELb0ELb1EEEvNS_9FwdParamsE,(.L_x_29225 - _ZN10layer_norm13ln_fwd_kernelINS_13Kernel_traitsIf6__halfS2_S2_fjLj1024ELj1ELj4ELj1ELj16ENS_18Kernel_traits_baseILj1024EfS2_S2_S2_fjLj128EEEEELb0ELb1ELb0ELb1EEEvNS_9FwdParamsE)
        .other          _ZN10layer_norm13ln_fwd_kernelINS_13Kernel_traitsIf6__halfS2_S2_fjLj1024ELj1ELj4ELj1ELj16ENS_18Kernel_traits_baseILj1024EfS2_S2_S2_fjLj128EEEEELb0ELb1ELb0ELb1EEEvNS_9FwdParamsE,@"STO_CUDA_ENTRY STV_DEFAULT"
_ZN10layer_norm13ln_fwd_kernelINS_13Kernel_traitsIf6__halfS2_S2_fjLj1024ELj1ELj4ELj1ELj16ENS_18Kernel_traits_baseILj1024EfS2_S2_S2_fjLj128EEEEELb0ELb1ELb0ELb1EEEvNS_9FwdParamsE:
.text._ZN10layer_norm13ln_fwd_kernelINS_13Kernel_traitsIf6__halfS2_S2_fjLj1024ELj1ELj4ELj1ELj16ENS_18Kernel_traits_baseILj1024EfS2_S2_S2_fjLj128EEEEELb0ELb1ELb0ELb1EEEvNS_9FwdParamsE:
        /* <DEDUP_REMOVED lines=60> */
.L_x_15098:
        /* <DEDUP_REMOVED lines=13> */
[----:B------:R-:W2:Y:S01]  /*0490*/  LDG.E.128 R104, [R104.64] ;  /* 0x0000000468687981 */ /* 0x000ea2000c1e1d00 */
[----:B------:R-:W-:-:S03]  /*04a0*/  @P0 LEA.HI.X R111, R3, c[0x0][0x184], RZ, 0x4, P2 ;  /* 0x00006100036f0a11 */ /* 0x000fc600010f24ff */
[----:B------:R-:W3:Y:S04]  /*04b0*/  @P1 LDG.E.U16 R108, [R108.64] ;  /* 0x000000046c6c1981 */ /* 0x000ee8000c1e1500 */
[----:B0-----:R-:W4:Y:S01]  /*04c0*/  @P0 LDG.E.128 R4, [R110.64] ;  /* 0x000000046e040981 */ /* 0x001f22000c1e1d00 */
[----:B------:R-:W-:Y:S01]  /*04d0*/  HFMA2.MMA R145, -RZ, RZ, 1.875, 0 ;  /* 0x3f800000ff917435 */ /* 0x000fe200000001ff */
[C---:B------:R-:W-:Y:S02]  /*04e0*/  SHF.L.U32 R121, R3.reuse, 0x4, RZ ;  /* 0x0000000403797819 */ /* 0x040fe400000006ff */
[----:B------:R-:W-:Y:S02]  /*04f0*/  IADD3 R133, R3, 0x20, RZ ;  /* 0x0000002003857810 */ /* 0x000fe40007ffe0ff */
[----:B------:R-:W-:Y:S01]  /*0500*/  SHF.R.U32.HI R142, RZ, 0x1c, R3 ;  /* 0x0000001cff8e7819 */ /* 0x000fe20000011603 */
[----:B--2---:R-:W-:-:S02]  /*0510*/  HADD2.F32 R2, -RZ, R104.H0_H0 ;  /* 0x20000068ff027230 */ /* 0x004fc40000004100 */
[----:B------:R-:W-:Y:S02]  /*0520*/  HADD2.F32 R116, -RZ, R104.H1_H1 ;  /* 0x30000068ff747230 */ /* 0x000fe40000004100 */
[----:B---3--:R-:W-:Y:S02]  /*0530*/  @P1 HADD2.F32 R145, -RZ, R108.H0_H0 ;  /* 0x2000006cff911230 */ /* 0x008fe40000004100 */
[----:B------:R-:W-:-:S03]  /*0540*/  HADD2.F32 R118, -RZ, R105.H0_H0 ;  /* 0x20000069ff767230 */ /* 0x000fc60000004100 */
[-C--:B------:R-:W-:Y:S02]  /*0550*/  FMUL.FTZ R115, R2, R145.reuse ;  /* 0x0000009102737220 */ /* 0x080fe40000410000 */
[----:B------:R-:W-:Y:S01]  /*0560*/  FMUL.FTZ R116, R116, R145 ;  /* 0x0000009174747220 */ /* 0x000fe20000410000 */
[----:B------:R-:W-:Y:S01]  /*0570*/  HADD2.F32 R122, -RZ, R105.H1_H1 ;  /* 0x30000069ff7a7230 */ /* 0x000fe20000004100 */
[----:B-----5:R-:W-:Y:S01]  /*0580*/  FMUL.FTZ R115, R36, R115 ;  /* 0x0000007324737220 */ /* 0x020fe20000410000 */
[--C-:B----4-:R-:W-:Y:S01]  /*0590*/  @P0 HADD2.F32 R2, -RZ, R4.reuse.H0_H0 ;  /* 0x20000004ff020230 */ /* 0x110fe20000004100 */
[----:B------:R-:W-:Y:S01]  /*05a0*/  FMUL.FTZ R116, R37, R116 ;  /* 0x0000007425747220 */ /* 0x000fe20000410000 */
[----:B------:R-:W-:Y:S01]  /*05b0*/  @P0 HADD2.F32 R105, -RZ, R4.H1_H1 ;  /* 0x30000004ff690230 */ /* 0x000fe20000004100 */
[----:B------:R-:W-:Y:S01]  /*05c0*/  FMUL.FTZ R117, R118, R145 ;  /* 0x0000009176757220 */ /* 0x000fe20000410000 */
[--C-:B------:R-:W-:Y:S01]  /*05d0*/  HADD2.F32 R120, -RZ, R106.reuse.H0_H0 ;  /* 0x2000006aff787230 */ /* 0x100fe20000004100 */
[----:B------:R-:W-:Y:S01]  /*05e0*/  @P0 FADD.FTZ R115, R115, R2 ;  /* 0x0000000273730221 */ /* 0x000fe20000010000 */
[----:B------:R-:W-:-:S02]  /*05f0*/  HADD2.F32 R106, -RZ, R106.H1_H1 ;  /* 0x3000006aff6a7230 */ /* 0x000fc40000004100 */
[--C-:B------:R-:W-:Y:S02]  /*0600*/  HADD2.F32 R104, -RZ, R107.reuse.H0_H0 ;  /* 0x2000006bff687230 */ /* 0x100fe40000004100 */
[----:B------:R-:W-:Y:S01]  /*0610*/  HADD2.F32 R108, -RZ, R107.H1_H1 ;  /* 0x3000006bff6c7230 */ /* 0x000fe20000004100 */
[----:B------:R-:W-:Y:S01]  /*0620*/  @P0 FADD.FTZ R116, R116, R105 ;  /* 0x0000006974740221 */ /* 0x000fe20000010000 */
[----:B------:R-:W-:Y:S01]  /*0630*/  @P0 HADD2.F32 R2, -RZ, R5.H0_H0 ;  /* 0x20000005ff020230 */ /* 0x000fe20000004100 */
[----:B------:R-:W-:Y:S02]  /*0640*/  FMUL.FTZ R105, R120, R145 ;  /* 0x0000009178697220 */ /* 0x000fe40000410000 */
[----:B------:R-:W-:Y:S02]  /*0650*/  FMUL.FTZ R117, R38, R117 ;  /* 0x0000007526757220 */ /* 0x000fe40000410000 */
[-C--:B------:R-:W-:Y:S02]  /*0660*/  FMUL.FTZ R119, R104, R145.reuse ;  /* 0x0000009168777220 */ /* 0x080fe40000410000 */
[----:B------:R-:W-:-:S02]  /*0670*/  FMUL.FTZ R108, R108, R145 ;  /* 0x000000916c6c7220 */ /* 0x000fc40000410000 */
[-C--:B------:R-:W-:Y:S02]  /*0680*/  FMUL.FTZ R106, R106, R145.reuse ;  /* 0x000000916a6a7220 */ /* 0x080fe40000410000 */
[----:B------:R-:W-:Y:S01]  /*0690*/  FMUL.FTZ R122, R122, R145 ;  /* 0x000000917a7a7220 */ /* 0x000fe20000410000 */
[--C-:B------:R-:W-:Y:S01]  /*06a0*/  @P0 HADD2.F32 R107, -RZ, R6.reuse.H0_H0 ;  /* 0x20000006ff6b0230 */ /* 0x100fe20000004100 */
[----:B------:R-:W-:Y:S01]  /*06b0*/  FMUL.FTZ R118, R32, R105 ;  /* 0x0000006920767220 */ /* 0x000fe20000410000 */
[--C-:B------:R-:W-:Y:S01]  /*06c0*/  @P0 HADD2.F32 R104, -RZ, R7.reuse.H0_H0 ;  /* 0x20000007ff680230 */ /* 0x100fe20000004100 */
[----:B------:R-:W-:Y:S01]  /*06d0*/  @P0 FADD.FTZ R117, R117, R2 ;  /* 0x0000000275750221 */ /* 0x000fe20000010000 */
[----:B------:R-:W-:Y:S01]  /*06e0*/  @P0 HADD2.F32 R109, -RZ, R7.H1_H1 ;  /* 0x30000007ff6d0230 */ /* 0x000fe20000004100 */
[----:B------:R-:W-:Y:S01]  /*06f0*/  FMUL.FTZ R119, R34, R119 ;  /* 0x0000007722777220 */ /* 0x000fe20000410000 */
[----:B------:R-:W-:Y:S01]  /*0700*/  @P0 HADD2.F32 R105, -RZ, R5.H1_H1 ;  /* 0x30000005ff690230 */ /* 0x000fe20000004100 */
[----:B------:R-:W-:Y:S01]  /*0710*/  FMUL.FTZ R120, R35, R108 ;  /* 0x0000006c23787220 */ /* 0x000fe20000410000 */
[----:B------:R-:W-:Y:S01]  /*0720*/  @P0 HADD2.F32 R2, -RZ, R6.H1_H1 ;  /* 0x30000006ff020230 */ /* 0x000fe20000004100 */
[----:B------:R-:W-:-:S02]  /*0730*/  FMUL.FTZ R123, R33, R106 ;  /* 0x0000006a217b7220 */ /* 0x000fc40000410000 */
[----:B------:R-:W-:Y:S01]  /*0740*/  FMUL.FTZ R122, R39, R122 ;  /* 0x0000007a277a7220 */ /* 0x000fe20000410000 */
[----:B------:R-:W-:Y:S01]  /*0750*/  IADD3 R124, P1, R121, c[0x0][0x188], RZ ;  /* 0x00006200797c7a10 */ /* 0x000fe20007f3e0ff */
[----:B------:R-:W-:Y:S02]  /*0760*/  @P0 FADD.FTZ R118, R118, R107 ;  /* 0x0000006b76760221 */ /* 0x000fe40000010000 */
[----:B------:R-:W-:Y:S02]  /*0770*/  @P0 FADD.FTZ R119, R119, R104 ;  /* 0x0000006877770221 */ /* 0x000fe40000010000 */
[----:B------:R-:W-:Y:S02]  /*0780*/  @P0 FADD.FTZ R120, R120, R109 ;  /* 0x0000006d78780221 */ /* 0x000fe40000010000 */
[----:B------:R-:W-:Y:S02]  /*0790*/  @P0 FADD.FTZ R123, R123, R2 ;  /* 0x000000027b7b0221 */ /* 0x000fe40000010000 */
[----:B------:R-:W-:Y:S01]  /*07a0*/  @P0 FADD.FTZ R122, R122, R105 ;  /* 0x000000697a7a0221 */ /* 0x000fe20000010000 */
[----:B------:R-:W-:Y:S01]  /*07b0*/  IADD3.X R125, R142, c[0x0][0x18c], RZ, P1, !PT ;  /* 0x000063008e7d7a10 */ /* 0x000fe20000ffe4ff */
[----:B------:R-:W-:Y:S01]  /*07c0*/  IMAD.WIDE.U32 R104, R133, R112, c[0x0][0x170] ;  /* 0x00005c0085687625 */ /* 0x000fe200078e0070 */
[----:B------:R-:W-:-:S02]  /*07d0*/  F2FP.PACK_AB R111, R120, R119 ;  /* 0x00000077786f723e */ /* 0x000fc400000000ff */
[----:B------:R-:W-:Y:S02]  /*07e0*/  F2FP.PACK_AB R110, R123, R118 ;  /* 0x000000767b6e723e */ /* 0x000fe400000000ff */
[----:B------:R-:W-:Y:S02]  /*07f0*/  F2FP.PACK_AB R109, R122, R117 ;  /* 0x000000757a6d723e */ /* 0x000fe400000000ff */
[----:B------:R-:W-:Y:S02]  /*0800*/  F2FP.PACK_AB R108, R116, R115 ;  /* 0x00000073746c723e */ /* 0x000fe400000000ff */
[----:B------:R-:W-:-:S03]  /*0810*/  @P0 LEA R126, P1, R133, c[0x0][0x180], 0x4 ;  /* 0x00006000857e0a11 */ /* 0x000fc600078220ff */
[----:B------:R0:W-:Y:S01]  /*0820*/  STG.E.128 [R124.64], R108 ;  /* 0x0000006c7c007986 */ /* 0x0001e2000c101d04 */
[----:B------:R-:W-:-:S03]  /*0830*/  @P0 LEA.HI.X R127, R133, c[0x0][0x184], RZ, 0x4, P1 ;  /* 0x00006100857f0a11 */ /* 0x000fc600008f24ff */
[----:B------:R-:W2:Y:S04]  /*0840*/  LDG.E.128 R104, [R104.64] ;  /* 0x0000000468687981 */ /* 0x000ea8000c1e1d00 */
[----:B------:R-:W3:Y:S01]  /*0850*/  @P0 LDG.E.128 R4, [R126.64] ;  /* 0x000000047e040981 */ /* 0x000ee2000c1e1d00 */
[--C-:B--2---:R-:W-:Y:S02]  /*0860*/  HADD2.F32 R2, -RZ, R104.reuse.H0_H0 ;  /* 0x20000068ff027230 */ /* 0x104fe40000004100 */
[----:B------:R-:W-:-:S03]  /*0870*/  HADD2.F32 R128, -RZ, R104.H1_H1 ;  /* 0x30000068ff807230 */ /* 0x000fc60000004100 */
[----:B------:R-:W-:Y:S01]  /*0880*/  FMUL.FTZ R113, R2, R145 ;  /* 0x0000009102717220 */ /* 0x000fe20000410000 */
[--C-:B------:R-:W-:Y:S02]  /*0890*/  HADD2.F32 R130, -RZ, R105.reuse.H0_H0 ;  /* 0x20000069ff827230 */ /* 0x100fe40000004100 */
[----:B------:R-:W-:Y:S01]  /*08a0*/  HADD2.F32 R132, -RZ, R105.H1_H1 ;  /* 0x30000069ff847230 */ /* 0x000fe20000004100 */
[----:B0-----:R-:W-:Y:S01]  /*08b0*/  FMUL.FTZ R124, R28, R113 ;  /* 0x000000711c7c7220 */ /* 0x001fe20000410000 */
[----:B---3--:R-:W-:Y:S01]  /*08c0*/  @P0 HADD2.F32 R105, -RZ, R4.H0_H0 ;  /* 0x20000004ff690230 */ /* 0x008fe20000004100 */
[----:B------:R-:W-:Y:S01]  /*08d0*/  FMUL.FTZ R128, R128, R145 ;  /* 0x0000009180807220 */ /* 0x000fe20000410000 */
[--C-:B------:R-:W-:Y:S02]  /*08e0*/  HADD2.F32 R104, -RZ, R107.reuse.H1_H1 ;  /* 0x3000006bff687230 */ /* 0x100fe40000004100 */
[----:B------:R-:W-:Y:S02]  /*08f0*/  HADD2.F32 R134, -RZ, R106.H0_H0 ;  /* 0x2000006aff867230 */ /* 0x000fe40000004100 */
[----:B------:R-:W-:-:S02]  /*0900*/  HADD2.F32 R2, -RZ, R107.H0_H0 ;  /* 0x2000006bff027230 */ /* 0x000fc40000004100 */
[----:B------:R-:W-:Y:S01]  /*0910*/  HADD2.F32 R106, -RZ, R106.H1_H1 ;  /* 0x3000006aff6a7230 */ /* 0x000fe20000004100 */
[----:B------:R-:W-:Y:S01]  /*0920*/  @P0 FADD.FTZ R124, R105, R124 ;  /* 0x0000007c697c0221 */ /* 0x000fe20000010000 */
[----:B------:R-:W-:Y:S01]  /*0930*/  @P0 HADD2.F32 R108, -RZ, R4.H1_H1 ;  /* 0x30000004ff6c0230 */ /* 0x000fe20000004100 */
[----:B------:R-:W-:Y:S02]  /*0940*/  FMUL.FTZ R125, R29, R128 ;  /* 0x000000801d7d7220 */ /* 0x000fe40000410000 */
        /* <DEDUP_REMOVED lines=20> */
[----:B------:R-:W-:Y:S01]  /*0a90*/  IADD3 R113, R3, 0x40, RZ ;  /* 0x0000004003717810 */ /* 0x000fe20007ffe0ff */
[----:B------:R-:W-:Y:S01]  /*0aa0*/  @P0 FADD.FTZ R126, R109, R126 ;  /* 0x0000007e6d7e0221 */ /* 0x000fe20000010000 */
[----:B------:R-:W-:Y:S01]  /*0ab0*/  SHF.R.U32.HI R133, RZ, 0x1c, R133 ;  /* 0x0000001cff857819 */ /* 0x000fe20000011685 */
[----:B------:R-:W-:Y:S01]  /*0ac0*/  @P0 FADD.FTZ R127, R108, R127 ;  /* 0x0000007f6c7f0221 */ /* 0x000fe20000010000 */
[----:B------:R-:W-:Y:S01]  /*0ad0*/  IADD3 R136, P1, R130, c[0x0][0x188], RZ ;  /* 0x0000620082887a10 */ /* 0x000fe20007f3e0ff */
[----:B------:R-:W-:-:S02]  /*0ae0*/  @P0 FADD.FTZ R128, R111, R128 ;  /* 0x000000806f800221 */ /* 0x000fc40000010000 */
[----:B------:R-:W-:Y:S02]  /*0af0*/  @P0 FADD.FTZ R129, R110, R129 ;  /* 0x000000816e810221 */ /* 0x000fe40000010000 */
        /* <DEDUP_REMOVED lines=9> */
[----:B------:R0:W-:Y:S01]  /*0b90*/  STG.E.128 [R136.64], R104 ;  /* 0x0000006888007986 */ /* 0x0001e2000c101d04 */
[----:B------:R-:W-:-:S03]  /*0ba0*/  @P0 LEA.HI.X R135, R113, c[0x0][0x184], RZ, 0x4, P1 ;  /* 0x0000610071870a11 */ /* 0x000fc600008f24ff */
[----:B------:R-:W2:Y:S04]  /*0bb0*/  LDG.E.128 R108, [R108.64] ;  /* 0x000000046c6c7981 */ /* 0x000ea8000c1e1d00 */
[----:B------:R-:W3:Y:S01]  /*0bc0*/  @P0 LDG.E.128 R4, [R134.64] ;  /* 0x0000000486040981 */ /* 0x000ee2000c1e1d00 */
[----:B------:R-:W-:Y:S02]  /*0bd0*/  IADD3 R147, R3, 0x60, RZ ;  /* 0x0000006003937810 */ /* 0x000fe40007ffe0ff */
[----:B0-----:R-:W-:Y:S01]  /*0be0*/  SHF.R.U32.HI R136, RZ, 0x1c, R113 ;  /* 0x0000001cff887819 */ /* 0x001fe20000011671 */
[----:B------:R-:W-:Y:S01]  /*0bf0*/  FADD.FTZ R149, RZ, R115 ;  /* 0x00000073ff957221 */ /* 0x000fe20000010000 */
[--C-:B--2---:R-:W-:Y:S02]  /*0c00*/  HADD2.F32 R138, -RZ, R108.reuse.H1_H1 ;  /* 0x3000006cff8a7230 */ /* 0x104fe40000004100 */
[----:B------:R-:W-:-:S03]  /*0c10*/  HADD2.F32 R2, -RZ, R108.H0_H0 ;  /* 0x2000006cff027230 */ /* 0x000fc60000004100 */
[-C--:B------:R-:W-:Y:S01]  /*0c20*/  FMUL.FTZ R138, R138, R145.reuse ;  /* 0x000000918a8a7220 */ /* 0x080fe20000410000 */
[----:B---3--:R-:W-:Y:S01]  /*0c30*/  @P0 HADD2.F32 R105, -RZ, R4.H1_H1 ;  /* 0x30000004ff690230 */ /* 0x008fe20000004100 */
[----:B------:R-:W-:Y:S01]  /*0c40*/  FMUL.FTZ R139, R2, R145 ;  /* 0x00000091028b7220 */ /* 0x000fe20000410000 */
[----:B------:R-:W-:Y:S01]  /*0c50*/  HADD2.F32 R140, -RZ, R109.H0_H0 ;  /* 0x2000006dff8c7230 */ /* 0x000fe20000004100 */
[----:B------:R-:W-:Y:S01]  /*0c60*/  FMUL.FTZ R134, R21, R138 ;  /* 0x0000008a15867220 */ /* 0x000fe20000410000 */
[----:B------:R-:W-:Y:S02]  /*0c70*/  HADD2.F32 R104, -RZ, R111.H1_H1 ;  /* 0x3000006fff687230 */ /* 0x000fe40000004100 */
[--C-:B------:R-:W-:Y:S02]  /*0c80*/  HADD2.F32 R144, -RZ, R110.reuse.H0_H0 ;  /* 0x2000006eff907230 */ /* 0x100fe40000004100 */
[----:B------:R-:W-:Y:S02]  /*0c90*/  HADD2.F32 R146, -RZ, R109.H1_H1 ;  /* 0x3000006dff927230 */ /* 0x000fe40000004100 */
[----:B------:R-:W-:-:S02]  /*0ca0*/  HADD2.F32 R110, -RZ, R110.H1_H1 ;  /* 0x3000006eff6e7230 */ /* 0x000fc40000004100 */
[----:B------:R-:W-:Y:S01]  /*0cb0*/  HADD2.F32 R2, -RZ, R111.H0_H0 ;  /* 0x2000006fff027230 */ /* 0x000fe20000004100 */
[----:B------:R-:W-:Y:S01]  /*0cc0*/  @P0 FADD.FTZ R134, R105, R134 ;  /* 0x0000008669860221 */ /* 0x000fe20000010000 */
[----:B------:R-:W-:Y:S01]  /*0cd0*/  @P0 HADD2.F32 R106, -RZ, R4.H0_H0 ;  /* 0x20000004ff6a0230 */ /* 0x000fe20000004100 */
        /* <DEDUP_REMOVED lines=20> */
[----:B------:R-:W-:-:S02]  /*0e20*/  FMUL.FTZ R137, R23, R146 ;  /* 0x0000009217897220 */ /* 0x000fc40000410000 */
[----:B------:R-:W-:Y:S01]  /*0e30*/  @P0 FADD.FTZ R144, R107, R144 ;  /* 0x000000906b900221 */ /* 0x000fe20000010000 */
        /* <DEDUP_REMOVED lines=16> */
[----:B------:R1:W3:Y:S01]  /*0f40*/  @P0 LDG.E.128 R4, [R112.64] ;  /* 0x0000000470040981 */ /* 0x0002e2000c1e1d00 */
        /* <DEDUP_REMOVED lines=15> */
[----:B--2---:R-:W-:Y:S02]  /*1040*/  HADD2.F32 R2, -RZ, R108.H0_H0 ;  /* 0x2000006cff027230 */ /* 0x004fe40000004100 */
[--C-:B------:R-:W-:Y:S02]  /*1050*/  HADD2.F32 R106, -RZ, R109.reuse.H1_H1 ;  /* 0x3000006dff6a7230 */ /* 0x100fe40000004100 */
[----:B------:R-:W-:Y:S01]  /*1060*/  HADD2.F32 R104, -RZ, R109.H0_H0 ;  /* 0x2000006dff687230 */ /* 0x000fe20000004100 */
[-C--:B-1----:R-:W-:Y:S02]  /*1070*/  FMUL.FTZ R113, R2, R145.reuse ;  /* 0x0000009102717220 */ /* 0x082fe40000410000 */
[----:B------:R-:W-:Y:S02]  /*1080*/  FADD.FTZ R109, R150, R135 ;  /* 0x00000087966d7221 */ /* 0x000fe40000010000 */
[----:B------:R-:W-:Y:S01]  /*1090*/  FMUL.FTZ R2, R106, R145 ;  /* 0x000000916a027220 */ /* 0x000fe20000410000 */
[----:B---3--:R-:W-:Y:S01]  /*10a0*/  @P0 HADD2.F32 R106, -RZ, R4.H0_H0 ;  /* 0x20000004ff6a0230 */ /* 0x008fe20000004100 */
[----:B------:R-:W-:-:S02]  /*10b0*/  FMUL.FTZ R113, R12, R113 ;  /* 0x000000710c717220 */ /* 0x000fc40000410000 */
[----:B------:R-:W-:Y:S01]  /*10c0*/  FADD.FTZ R109, R109, R134 ;  /* 0x000000866d6d7221 */ /* 0x000fe20000010000 */
[--C-:B------:R-:W-:Y:S01]  /*10d0*/  HADD2.F32 R148, -RZ, R111.reuse.H1_H1 ;  /* 0x3000006fff947230 */ /* 0x100fe20000004100 */
[----:B------:R-:W-:Y:S01]  /*10e0*/  @P0 FADD.FTZ R113, R106, R113 ;  /* 0x000000716a710221 */ /* 0x000fe20000010000 */
[----:B------:R-:W-:Y:S01]  /*10f0*/  HADD2.F32 R108, -RZ, R108.H1_H1 ;  /* 0x3000006cff6c7230 */ /* 0x000fe20000004100 */
[----:B------:R-:W-:Y:S01]  /*1100*/  FADD.FTZ R106, R109, R144 ;  /* 0x000000906d6a7221 */ /* 0x000fe20000010000 */
[--C-:B------:R-:W-:Y:S02]  /*1110*/  HADD2.F32 R112, -RZ, R110.reuse.H0_H0 ;  /* 0x2000006eff707230 */ /* 0x100fe40000004100 */
[----:B------:R-:W-:Y:S01]  /*1120*/  HADD2.F32 R146, -RZ, R111.H0_H0 ;  /* 0x2000006fff927230 */ /* 0x000fe20000004100 */
[-C--:B------:R-:W-:Y:S01]  /*1130*/  FMUL.FTZ R3, R104, R145.reuse ;  /* 0x0000009168037220 */ /* 0x080fe20000410000 */
[----:B------:R-:W-:Y:S01]  /*1140*/  HADD2.F32 R110, -RZ, R110.H1_H1 ;  /* 0x3000006eff6e7230 */ /* 0x000fe20000004100 */
[----:B------:R-:W-:-:S02]  /*1150*/  FMUL.FTZ R148, R148, R145 ;  /* 0x0000009194947220 */ /* 0x000fc40000410000 */
[----:B------:R-:W-:Y:S02]  /*1160*/  FADD.FTZ R106, R106, R137 ;  /* 0x000000896a6a7221 */ /* 0x000fe40000010000 */
[-C--:B------:R-:W-:Y:S02]  /*1170*/  FMUL.FTZ R108, R108, R145.reuse ;  /* 0x000000916c6c7220 */ /* 0x080fe40000410000 */
[-C--:B------:R-:W-:Y:S02]  /*1180*/  FMUL.FTZ R107, R146, R145.reuse ;  /* 0x00000091926b7220 */ /* 0x080fe40000410000 */
[-C--:B------:R-:W-:Y:S02]  /*1190*/  FMUL.FTZ R105, R112, R145.reuse ;  /* 0x0000009170697220 */ /* 0x080fe40000410000 */
[----:B------:R-:W-:Y:S01]  /*11a0*/  FMUL.FTZ R104, R110, R145 ;  /* 0x000000916e687220 */ /* 0x000fe20000410000 */
[----:B------:R-:W-:Y:S01]  /*11b0*/  @P0 HADD2.F32 R145, -RZ, R4.H1_H1 ;  /* 0x30000004ff910230 */ /* 0x000fe20000004100 */
[----:B------:R-:W-:-:S02]  /*11c0*/  FMUL.FTZ R146, R14, R3 ;  /* 0x000000030e927220 */ /* 0x000fc40000410000 */
[----:B------:R-:W-:Y:S02]  /*11d0*/  FMUL.FTZ R111, R11, R148 ;  /* 0x000000940b6f7220 */ /* 0x000fe40000410000 */
[----:B------:R-:W-:Y:S02]  /*11e0*/  FADD.FTZ R3, R106, R143 ;  /* 0x0000008f6a037221 */ /* 0x000fe40000010000 */
[----:B------:R-:W-:Y:S01]  /*11f0*/  FMUL.FTZ R148, R13, R108 ;  /* 0x0000006c0d947220 */ /* 0x000fe20000410000 */
[----:B------:R-:W-:Y:S01]  /*1200*/  @P0 HADD2.F32 R109, -RZ, R5.H0_H0 ;  /* 0x20000005ff6d0230 */ /* 0x000fe20000004100 */
[----:B------:R-:W-:Y:S01]  /*1210*/  FADD.FTZ R106, R3, R138 ;  /* 0x0000008a036a7221 */ /* 0x000fe20000010000 */
[----:B------:R-:W-:Y:S01]  /*1220*/  @P0 HADD2.F32 R110, -RZ, R7.H1_H1 ;  /* 0x30000007ff6e0230 */ /* 0x000fe20000004100 */
[----:B------:R-:W-:Y:S01]  /*1230*/  @P0 FADD.FTZ R148, R145, R148 ;  /* 0x0000009491940221 */ /* 0x000fe20000010000 */
[----:B------:R-:W-:Y:S01]  /*1240*/  @P0 HADD2.F32 R145, -RZ, R6.H0_H0 ;  /* 0x20000006ff910230 */ /* 0x000fe20000004100 */
[----:B------:R-:W-:-:S02]  /*1250*/  FMUL.FTZ R112, R8, R105 ;  /* 0x0000006908707220 */ /* 0x000fc40000410000 */
[----:B------:R-:W-:Y:S01]  /*1260*/  FADD.FTZ R3, R106, R141 ;  /* 0x0000008d6a037221 */ /* 0x000fe20000010000 */
[----:B------:R-:W-:Y:S01]  /*1270*/  SHF.R.U32.HI R108, RZ, 0x1c, R147 ;  /* 0x0000001cff6c7819 */ /* 0x000fe20000011693 */
[----:B------:R-:W-:Y:S01]  /*1280*/  @P0 FADD.FTZ R146, R109, R146 ;  /* 0x000000926d920221 */ /* 0x000fe20000010000 */
[----:B------:R-:W-:Y:S01]  /*1290*/  SHF.L.U32 R109, R147, 0x4, RZ ;  /* 0x00000004936d7819 */ /* 0x000fe200000006ff */
        /* <DEDUP_REMOVED lines=8> */
[----:B------:R-:W-:Y:S01]  /*1320*/  FADD.FTZ R104, R3, R140 ;  /* 0x0000008c03687221 */ /* 0x000fe20000010000 */
[----:B------:R-:W-:Y:S01]  /*1330*/  IADD3 R2, P1, R109, c[0x0][0x188], RZ ;  /* 0x000062006d027a10 */ /* 0x000fe20007f3e0ff */
[----:B------:R-:W-:Y:S02]  /*1340*/  @P0 FADD.FTZ R110, R149, R110 ;  /* 0x0000006e956e0221 */ /* 0x000fe40000010000 */
        /* <DEDUP_REMOVED lines=19> */
.L_x_15099:
        /* <DEDUP_REMOVED lines=84> */
.L_x_15100:
[----:B------:R-:W-:Y:S01]  /*19c0*/  FMUL.FTZ R104, R107, R107 ;  /* 0x0000006b6b687220 */ /* 0x000fe20000410000 */
[----:B------:R-:W-:Y:S01]  /*19d0*/  ISETP.NE.AND P0, PT, RZ, UR6, PT ;  /* 0x00000006ff007c0c */ /* 0x000fe2000bf05270 */
[----:B-1----:R-:W-:Y:S01]  /*19e0*/  FADD.FTZ R151, R151, R106 ;  /* 0x0000006a97977221 */ /* 0x002fe20000010000 */
[----:B------:R-:W-:Y:S02]  /*19f0*/  MOV R150, c[0x0][0x1e0] ;  /* 0x0000780000967a02 */ /* 0x000fe40000000f00 */
[----:B------:R-:W-:Y:S02]  /*1a00*/  FSEL R105, R104, RZ, P0 ;  /* 0x000000ff68697208 */ /* 0x000fe40000000000 */
[----:B0-----:R-:W-:Y:S01]  /*1a10*/  FSEL R106, R107, RZ, !P0 ;  /* 0x000000ff6b6a7208 */ /* 0x001fe20004000000 */
[----:B------:R-:W-:Y:S01]  /*1a20*/  FFMA.FTZ R104, R151, R150, c[0x0][0x228] ;  /* 0x00008a0097687623 */ /* 0x000fe20000010096 */
[----:B------:R-:W-:-:S03]  /*1a30*/  MOV R149, 0x4 ;  /* 0x0000000400957802 */ /* 0x000fc60000000f00 */
[----:B------:R-:W-:Y:S02]  /*1a40*/  FADD.FTZ R150, R104, R105 ;  /* 0x0000006968967221 */ /* 0x000fe40000010000 */
[C---:B------:R-:W-:Y:S02]  /*1a50*/  FADD.FTZ R117, -R106.reuse, R117 ;  /* 0x000000756a757221 */ /* 0x040fe40000010100 */
[----:B------:R-:W-:Y:S02]  /*1a60*/  FADD.FTZ R122, -R106, R122 ;  /* 0x0000007a6a7a7221 */ /* 0x000fe40000010100 */
        /* <DEDUP_REMOVED lines=9> */
[C---:B0-----:R-:W-:Y:S02]  /*1b00*/  FMUL.FTZ R117, R150.reuse, R117 ;  /* 0x0000007596757220 */ /* 0x041fe40000410000 */
[----:B------:R-:W-:Y:S02]  /*1b10*/  FMUL.FTZ R122, R150, R122 ;  /* 0x0000007a967a7220 */ /* 0x000fe40000410000 */
[----:B------:R-:W-:-:S04]  /*1b20*/  @!P1 IMAD.WIDE R104, R114, R149, c[0x0][0x1a8] ;  /* 0x00006a0072689625 */ /* 0x000fc800078e0295 */
[C---:B-1----:R-:W-:Y:S01]  /*1b30*/  FMUL.FTZ R3, R150.reuse, R118 ;  /* 0x0000007696037220 */ /* 0x042fe20000410000 */
[----:B------:R0:W-:Y:S01]  /*1b40*/  @!P1 STG.E [R104.64], R150 ;  /* 0x0000009668009986 */ /* 0x0001e2000c101904 */
        /* <DEDUP_REMOVED lines=9> */
[----:B0-----:R-:W-:Y:S01]  /*1be0*/  F2FP.PACK_AB R105, R122, R117 ;  /* 0x000000757a69723e */ /* 0x001fe200000000ff */
        /* <DEDUP_REMOVED lines=22> */
[----:B------:R-:W-:Y:S02]  /*1d50*/  FFMA.FTZ R3, R64, R3, R96 ;  /* 0x0000000340037223 */ /* 0x000fe40000010060 */
[----:B------:R-:W-:Y:S01]  /*1d60*/  FFMA.FTZ R106, R65, R2, R97 ;  /* 0x00000002416a7223 */ /* 0x000fe20000010061 */
[----:B------:R-:W-:Y:S01]  /*1d70*/  IADD3 R2, P0, R121, c[0x0][0x208], RZ ;  /* 0x0000820079027a10 */ /* 0x000fe20007f1e0ff */
[----:B------:R-:W-:Y:S02]  /*1d80*/  FFMA.FTZ R115, R68, R115, R100 ;  /* 0x0000007344737223 */ /* 0x000fe40000010064 */
[----:B------:R-:W-:Y:S01]  /*1d90*/  FFMA.FTZ R107, R66, R119, R98 ;  /* 0x00000077426b7223 */ /* 0x000fe20000010062 */
[----:B------:R-:W-:Y:S01]  /*1da0*/  F2FP.PACK_AB R106, R106, R3 ;  /* 0x000000036a6a723e */ /* 0x000fe200000000ff */
[----:B------:R-:W-:Y:S01]  /*1db0*/  FFMA.FTZ R120, R67, R120, R99 ;  /* 0x0000007843787223 */ /* 0x000fe20000010063 */
[----:B------:R-:W-:Y:S01]  /*1dc0*/  IADD3.X R3, R142, c[0x0][0x20c], RZ, P0, !PT ;  /* 0x000083008e037a10 */ /* 0x000fe200007fe4ff */
[----:B------:R-:W-:Y:S01]  /*1dd0*/  FFMA.FTZ R104, R69, R116, R101 ;  /* 0x0000007445687223 */ /* 0x000fe20000010065 */
[----:B------:R-:W-:Y:S01]  /*1de0*/  IADD3 R130, P0, R130, c[0x0][0x208], RZ ;  /* 0x0000820082827a10 */ /* 0x000fe20007f1e0ff */
[----:B------:R-:W-:Y:S01]  /*1df0*/  FMUL.FTZ R117, R150, R126 ;  /* 0x0000007e96757220 */ /* 0x000fe20000410000 */
[----:B------:R-:W-:Y:S01]  /*1e00*/  F2FP.PACK_AB R107, R120, R107 ;  /* 0x0000006b786b723e */ /* 0x000fe200000000ff */
[----:B------:R-:W-:Y:S01]  /*1e10*/  FMUL.FTZ R122, R150, R131 ;  /* 0x00000083967a7220 */ /* 0x000fe20000410000 */
[----:B------:R-:W-:Y:S01]  /*1e20*/  F2FP.PACK_AB R104, R104, R115 ;  /* 0x000000736868723e */ /* 0x000fe200000000ff */
[----:B------:R-:W-:Y:S01]  /*1e30*/  FFMA.FTZ R117, R62, R117, R94 ;  /* 0x000000753e757223 */ /* 0x000fe2000001005e */
[----:B------:R-:W-:Y:S01]  /*1e40*/  IADD3.X R131, R133, c[0x0][0x20c], RZ, P0, !PT ;  /* 0x0000830085837a10 */ /* 0x000fe200007fe4ff */
[----:B------:R-:W-:-:S02]  /*1e50*/  FFMA.FTZ R122, R63, R122, R95 ;  /* 0x0000007a3f7a7223 */ /* 0x000fc4000001005f */
[C---:B------:R-:W-:Y:S01]  /*1e60*/  FMUL.FTZ R115, R150.reuse, R124 ;  /* 0x0000007c96737220 */ /* 0x040fe20000410000 */
[----:B------:R0:W-:Y:S01]  /*1e70*/  STG.E.128 [R2.64], R104 ;  /* 0x0000006802007986 */ /* 0x0001e2000c101d04 */
        /* <DEDUP_REMOVED lines=9> */
[----:B0-----:R-:W-:Y:S01]  /*1f10*/  F2FP.PACK_AB R105, R122, R117 ;  /* 0x000000757a69723e */ /* 0x001fe200000000ff */
        /* <DEDUP_REMOVED lines=20> */
[----:B------:R-:W-:Y:S01]  /*2060*/  FFMA.FTZ R127, R56, R127, R88 ;  /* 0x0000007f387f7223 */ /* 0x000fe20000010058 */
[----:B------:R-:W-:Y:S01]  /*2070*/  IADD3 R2, P1, R139, c[0x0][0x208], RZ ;  /* 0x000082008b027a10 */ /* 0x000fe20007f3e0ff */
        /* <DEDUP_REMOVED lines=12> */
[----:B------:R-:W-:Y:S01]  /*2140*/  IADD3.X R3, R136, c[0x0][0x20c], RZ, P1, !PT ;  /* 0x0000830088037a10 */ /* 0x000fe20000ffe4ff */
[----:B------:R-:W-:Y:S01]  /*2150*/  FFMA.FTZ R116, R53, R116, R85 ;  /* 0x0000007435747223 */ /* 0x000fe20000010055 */
[----:B------:R-:W-:Y:S01]  /*2160*/  F2FP.PACK_AB R119, R128, R141 ;  /* 0x0000008d8077723e */ /* 0x000fe200000000ff */
[----:B------:R-:W-:Y:S01]  /*2170*/  FFMA.FTZ R120, R44, R163, R76 ;  /* 0x000000a32c787223 */ /* 0x000fe2000001004c */
[----:B------:R0:W-:Y:S01]  /*2180*/  STG.E.128 [R130.64], R104 ;  /* 0x0000006882007986 */ /* 0x0001e2000c101d04 */
[----:B------:R-:W-:Y:S01]  /*2190*/  FFMA.FTZ R111, R45, R110, R77 ;  /* 0x0000006e2d6f7223 */ /* 0x000fe2000001004d */
[----:B------:R-:W-:Y:S01]  /*21a0*/  IADD3 R110, P2, R109, c[0x0][0x208], RZ ;  /* 0x000082006d6e7a10 */ /* 0x000fe20007f5e0ff */
[----:B------:R-:W-:Y:S01]  /*21b0*/  FFMA.FTZ R123, R42, R165, R74 ;  /* 0x000000a52a7b7223 */ /* 0x000fe2000001004a */
[----:B------:R-:W-:Y:S01]  /*21c0*/  F2FP.PACK_AB R116, R116, R135 ;  /* 0x000000877474723e */ /* 0x000fe200000000ff */
[----:B------:R-:W-:Y:S01]  /*21d0*/  FFMA.FTZ R150, R43, R150, R75 ;  /* 0x000000962b967223 */ /* 0x000fe2000001004b */
[----:B------:R-:W-:Y:S01]  /*21e0*/  F2FP.PACK_AB R120, R111, R120 ;  /* 0x000000786f78723e */ /* 0x000fe200000000ff */
[----:B------:R-:W-:Y:S01]  /*21f0*/  FFMA.FTZ R113, R46, R113, R78 ;  /* 0x000000712e717223 */ /* 0x000fe2000001004e */
[----:B------:R-:W-:Y:S01]  /*2200*/  IADD3.X R111, R108, c[0x0][0x20c], RZ, P2, !PT ;  /* 0x000083006c6f7a10 */ /* 0x000fe200017fe4ff */
[----:B------:R-:W-:Y:S01]  /*2210*/  FFMA.FTZ R112, R47, R112, R79 ;  /* 0x000000702f707223 */ /* 0x000fe2000001004f */
[----:B------:R-:W-:Y:S01]  /*2220*/  F2FP.PACK_AB R123, R150, R123 ;  /* 0x0000007b967b723e */ /* 0x000fe200000000ff */
[----:B------:R0:W-:Y:S01]  /*2230*/  STG.E.128 [R2.64], R116 ;  /* 0x0000007402007986 */ /* 0x0001e2000c101d04 */
[----:B------:R-:W-:-:S02]  /*2240*/  IMAD R114, R149, c[0x0][0x160], R114 ;  /* 0x0000580095727a24 */ /* 0x000fc400078e0272 */
[----:B------:R-:W-:-:S03]  /*2250*/  F2FP.PACK_AB R121, R112, R113 ;  /* 0x000000717079723e */ /* 0x000fc600000000ff */
[----:B------:R-:W-:Y:S02]  /*2260*/  ISETP.GE.AND P0, PT, R114, c[0x0][0x164], PT ;  /* 0x0000590072007a0c */ /* 0x000fe40003f06270 */
[----:B------:R0:W-:Y:S11]  /*2270*/  STG.E.128 [R110.64], R120 ;  /* 0x000000786e007986 */ /* 0x0001f6000c101d04 */
[----:B0-----:R-:W-:Y:S01]  /*2280*/  @P0 CALL.REL.NOINC `(.L_x_15097) ;  /* 0x0000001000000944 */ /* 0x001fe20003c00000 */
[----:B------:R-:W-:Y:S05]  /*2290*/  BRA `(.L_x_15098) ;  /* 0xffffe12000007947 */ /* 0x000fea000383ffff */
.L_x_15097:
[----:B------:R-:W-:Y:S05]  /*22a0*/  EXIT ;  /* 0x000000000000794d */ /* 0x000fea0003800000 */
.L_x_15095:
[----:B0-----:R-:W-:Y:S02]  /*22b0*/  MOV R106, R149 ;  /* 0x00000095006a7202 */ /* 0x001fe40000000f00 */
[----:B------:R-:W-:-:S02]  /*22c0*/  MOV R151, 0x1 ;  /* 0x0000000100977802 */ /* 0x000fc40000000f00 */
[----:B------:R-:W-:Y:S02]  /*22d0*/  MOV R104, 0x1f ;  /* 0x0000001f00687802 */ /* 0x000fe40000000f00 */
[----:B------:R-:W-:Y:S02]  /*22e0*/  MOV R105, 0xffffffff ;  /* 0xffffffff00697802 */ /* 0x000fe40000000f00 */
[----:B------:R-:W-:Y:S02]  /*22f0*/  MOV R2, 0x2310 ;  /* 0x0000231000027802 */ /* 0x000fe40000000f00 */
[----:B------:R-:W-:Y:S05]  /*2300*/  CALL.REL.NOINC `($__internal_85_$__cuda_sm70_shflsync_bfly_p) ;  /* 0x000007a000007944 */ /* 0x000fea0003c00000 */
[----:B-1----:R-:W-:Y:S01]  /*2310*/  MOV R2, R151 ;  /* 0x0000009700027202 */ /* 0x002fe20000000f00 */
[----:B0-----:R-:W-:Y:S05]  /*2320*/  BRA `(.L_x_15099) ;  /* 0xfffff15000007947 */ /* 0x001fea000383ffff */
.L_x_15096:
[----:B------:R-:W-:Y:S01]  /*2330*/  HFMA2.MMA R151, -RZ, RZ, 0, 1.1920928955078125e-07 ;  /* 0x00000002ff977435 */ /* 0x000fe200000001ff */
[----:B------:R-:W-:Y:S02]  /*2340*/  MOV R106, R149 ;  /* 0x00000095006a7202 */ /* 0x000fe40000000f00 */
[----:B------:R-:W-:Y:S02]  /*2350*/  MOV R104, 0x1f ;  /* 0x0000001f00687802 */ /* 0x000fe40000000f00 */
[----:B------:R-:W-:-:S02]  /*2360*/  MOV R105, 0xffffffff ;  /* 0xffffffff00697802 */ /* 0x000fc40000000f00 */
[----:B------:R-:W-:Y:S02]  /*2370*/  MOV R2, 0x2390 ;  /* 0x0000239000027802 */ /* 0x000fe40000000f00 */
[----:B------:R-:W-:Y:S05]  /*2380*/  CALL.REL.NOINC `($__internal_85_$__cuda_sm70_shflsync_bfly_p) ;  /* 0x0000072000007944 */ /* 0x000fea0003c00000 */
[----:B01----:R-:W-:Y:S01]  /*2390*/  FADD.FTZ R106, R149, R151 ;  /* 0x00000097956a7221 */ /* 0x003fe20000010000 */
[----:B------:R-:W-:Y:S01]  /*23a0*/  HFMA2.MMA R151, -RZ, RZ, 0, 2.384185791015625e-07 ;  /* 0x00000004ff977435 */ /* 0x000fe200000001ff */
[----:B------:R-:W-:Y:S02]  /*23b0*/  MOV R104, 0x1f ;  /* 0x0000001f00687802 */ /* 0x000fe40000000f00 */
[----:B------:R-:W-:Y:S02]  /*23c0*/  MOV R105, 0xffffffff ;  /* 0xffffffff00697802 */ /* 0x000fe40000000f00 */
[----:B------:R-:W-:Y:S02]  /*23d0*/  MOV R2, 0x23f0 ;  /* 0x000023f000027802 */ /* 0x000fe40000000f00 */
[----:B------:R-:W-:Y:S05]  /*23e0*/  CALL.REL.NOINC `($__internal_85_$__cuda_sm70_shflsync_bfly_p) ;  /* 0x000006c000007944 */ /* 0x000fea0003c00000 */
[----:B01----:R-:W-:Y:S01]  /*23f0*/  FADD.FTZ R106, R106, R151 ;  /* 0x000000976a6a7221 */ /* 0x003fe20000010000 */
[----:B------:R-:W-:Y:S01]  /*2400*/  HFMA2.MMA R151, -RZ, RZ, 0, 4.76837158203125e-07 ;  /* 0x00000008ff977435 */ /* 0x000fe200000001ff */
[----:B------:R-:W-:Y:S02]  /*2410*/  MOV R104, 0x1f ;  /* 0x0000001f00687802 */ /* 0x000fe40000000f00 */
[----:B------:R-:W-:-:S02]  /*2420*/  MOV R105, 0xffffffff ;  /* 0xffffffff00697802 */ /* 0x000fc40000000f00 */
[----:B------:R-:W-:Y:S02]  /*2430*/  MOV R2, 0x2450 ;  /* 0x0000245000027802 */ /* 0x000fe40000000f00 */
[----:B------:R-:W-:Y:S05]  /*2440*/  CALL.REL.NOINC `($__internal_85_$__cuda_sm70_shflsync_bfly_p) ;  /* 0x0000066000007944 */ /* 0x000fea0003c00000 */
[----:B01----:R-:W-:Y:S01]  /*2450*/  FADD.FTZ R106, R106, R151 ;  /* 0x000000976a6a7221 */ /* 0x003fe20000010000 */
[----:B------:R-:W-:Y:S01]  /*2460*/  HFMA2.MMA R151, -RZ, RZ, 0, 9.5367431640625e-07 ;  /* 0x00000010ff977435 */ /* 0x000fe200000001ff */
[----:B------:R-:W-:Y:S02]  /*2470*/  MOV R104, 0x1f ;  /* 0x0000001f00687802 */ /* 0x000fe40000000f00 */
[----:B------:R-:W-:Y:S02]  /*2480*/  MOV R105, 0xffffffff ;  /* 0xffffffff00697802 */ /* 0x000fe40000000f00 */
[----:B------:R-:W-:Y:S02]  /*2490*/  MOV R2, 0x24b0 ;  /* 0x000024b000027802 */ /* 0x000fe40000000f00 */
[----:B------:R-:W-:Y:S05]  /*24a0*/  CALL.REL.NOINC `($__internal_85_$__cuda_sm70_shflsync_bfly_p) ;  /* 0x0000060000007944 */ /* 0x000fea0003c00000 */
        /* <DEDUP_REMOVED lines=70> */
[----:B------:R-:W-:Y:S05]  /*2910*/  CALL.REL.NOINC `($__internal_85_$__cuda_sm70_shflsync_bfly_p) ;  /* 0x0000019000007944 */ /* 0x000fea0003c00000 */
[----:B01----:R-:W-:Y:S01]  /*2920*/  FADD.FTZ R106, R106, R151 ;  /* 0x000000976a6a7221 */ /* 0x003fe20000010000 */
[----:B------:R-:W-:Y:S01]  /*2930*/  HFMA2.MMA R151, -RZ, RZ, 0, 1.1920928955078125e-07 ;  /* 0x00000002ff977435 */ /* 0x000fe200000001ff */
[----:B------:R-:W-:Y:S02]  /*2940*/  MOV R104, 0x1f ;  /* 0x0000001f00687802 */ /* 0x000fe40000000f00 */
[----:B------:R-:W-:Y:S02]  /*2950*/  MOV R105, 0xffffffff ;  /* 0xffffffff00697802 */ /* 0x000fe40000000f00 */
[----:B------:R-:W-:Y:S02]  /*2960*/  MOV R2, 0x2980 ;  /* 0x0000298000027802 */ /* 0x000fe40000000f00 */
[----:B------:R-:W-:Y:S05]  /*2970*/  CALL.REL.NOINC `($__internal_85_$__cuda_sm70_shflsync_bfly_p) ;  /* 0x0000013000007944 */ /* 0x000fea0003c00000 */
[----:B01----:R-:W-:Y:S01]  /*2980*/  FADD.FTZ R106, R106, R151 ;  /* 0x000000976a6a7221 */ /* 0x003fe20000010000 */
[----:B------:R-:W-:Y:S01]  /*2990*/  HFMA2.MMA R151, -RZ, RZ, 0, 2.384185791015625e-07 ;  /* 0x00000004ff977435 */ /* 0x000fe200000001ff */
[----:B------:R-:W-:Y:S02]  /*29a0*/  MOV R104, 0x1f ;  /* 0x0000001f00687802 */ /* 0x000fe40000000f00 */
[----:B------:R-:W-:-:S02]  /*29b0*/  MOV R105, 0xffffffff ;  /* 0xffffffff00697802 */ /* 0x000fc40000000f00 */
[----:B------:R-:W-:Y:S02]  /*29c0*/  MOV R2, 0x29e0 ;  /* 0x000029e000027802 */ /* 0x000fe40000000f00 */
[----:B------:R-:W-:Y:S05]  /*29d0*/  CALL.REL.NOINC `($__internal_85_$__cuda_sm70_shflsync_bfly_p) ;  /* 0x000000d000007944 */ /* 0x000fea0003c00000 */
[----:B01----:R-:W-:Y:S01]  /*29e0*/  FADD.FTZ R106, R106, R151 ;  /* 0x000000976a6a7221 */ /* 0x003fe20000010000 */
[----:B------:R-:W-:Y:S01]  /*29f0*/  HFMA2.MMA R151, -RZ, RZ, 0, 4.76837158203125e-07 ;  /* 0x00000008ff977435 */ /* 0x000fe200000001ff */
[----:B------:R-:W-:Y:S02]  /*2a00*/  MOV R104, 0x1f ;  /* 0x0000001f00687802 */ /* 0x000fe40000000f00 */
[----:B------:R-:W-:Y:S02]  /*2a10*/  MOV R105, 0xffffffff ;  /* 0xffffffff00697802 */ /* 0x000fe40000000f00 */
[----:B------:R-:W-:Y:S02]  /*2a20*/  MOV R2, 0x2a40 ;  /* 0x00002a4000027802 */ /* 0x000fe40000000f00 */
[----:B------:R-:W-:Y:S05]  /*2a30*/  CALL.REL.NOINC `($__internal_85_$__cuda_sm70_shflsync_bfly_p) ;  /* 0x0000007000007944 */ /* 0x000fea0003c00000 */
[----:B01----:R-:W-:Y:S01]  /*2a40*/  FADD.FTZ R106, R106, R151 ;  /* 0x000000976a6a7221 */ /* 0x003fe20000010000 */
[----:B------:R-:W-:Y:S01]  /*2a50*/  HFMA2.MMA R151, -RZ, RZ, 0, 9.5367431640625e-07 ;  /* 0x00000010ff977435 */ /* 0x000fe200000001ff */
[----:B------:R-:W-:Y:S02]  /*2a60*/  MOV R104, 0x1f ;  /* 0x0000001f00687802 */ /* 0x000fe40000000f00 */
[----:B------:R-:W-:-:S02]  /*2a70*/  MOV R105, 0xffffffff ;  /* 0xffffffff00697802 */ /* 0x000fc40000000f00 */
[----:B------:R-:W-:Y:S02]  /*2a80*/  MOV R2, 0x2aa0 ;  /* 0x00002aa000027802 */ /* 0x000fe40000000f00 */
[----:B------:R-:W-:Y:S05]  /*2a90*/  CALL.REL.NOINC `($__internal_85_$__cuda_sm70_shflsync_bfly_p) ;  /* 0x0000001000007944 */ /* 0x000fea0003c00000 */
[----:B01----:R-:W-:Y:S05]  /*2aa0*/  BRA `(.L_x_15100) ;  /* 0xffffef1000007947 */ /* 0x003fea000383ffff */
        .weak           $__internal_85_$__cuda_sm70_shflsync_bfly_p
        .type           $__internal_85_$__cuda_sm70_shflsync_bfly_p,@function
        .size           $__internal_85_$__cuda_sm70_shflsync_bfly_p,(.L_x_29225 - $__internal_85_$__cuda_sm70_shflsync_bfly_p)
$__internal_85_$__cuda_sm70_shflsync_bfly_p:
[----:B------:R-:W-:Y:S01]  /*2ab0*/  HFMA2.MMA R3, -RZ, RZ, 0, 0 ;  /* 0x00000000ff037435 */ /* 0x000fe200000001ff */
[----:B------:R-:W-:Y:S04]  /*2ac0*/  WARPSYNC R105 ;  /* 0x0000006900007348 */ /* 0x000fe80003800000 */
[----:B------:R0:W1:Y:S01]  /*2ad0*/  SHFL.BFLY PT, R151, R106, R151, R104 ;  /* 0x0c0000976a977389 */ /* 0x00006200000e0068 */
[----:B------:R-:W-:Y:S05]  /*2ae0*/  RET.REL.NODEC R2 `(_ZN10layer_norm13ln_fwd_kernelINS_13Kernel_traitsIf6__halfS2_S2_fjLj1024ELj1ELj4ELj1ELj16ENS_18Kernel_traits_baseILj1024EfS2_S2_S2_fjLj128EEEEELb0ELb1ELb0ELb1EEEvNS_9FwdParamsE) ;  /* 0xffffd51002007950 */ /* 0x000fea0003c3ffff */
.L_x_15101:
        /* <DEDUP_REMOVED lines=9> */
.L_x_29225:


//--------------------- .text._ZN10layer_norm13ln_fwd_kernelINS_13Kernel_traitsIf6__halfS2_S2_fjLj1024ELj1ELj4ELj1ELj16ENS_18Kernel_traits_baseILj1024EfS2_S2_S2_fjLj128EEEEELb0ELb1ELb1ELb0EEEvNS_9FwdParamsE --------------------------
	.section	.text._ZN10layer_norm13ln_fwd_kernelINS_13Kernel_traitsIf6__halfS2_S2_fjLj1024ELj1ELj4ELj1ELj16ENS_18Kernel_traits_baseILj1024EfS2_S2_S2_fjLj128EEEEELb0ELb1ELb1ELb0EEEvNS_9FwdParamsE,"ax",@progbits
	.sectioninfo	@"SHI_REGISTERS=157"
	.align	128
        .global         _ZN10layer_norm13ln_fwd_kernelINS_13Kernel_traitsIf6__halfS2_S2_fjLj1024ELj1ELj4ELj1ELj16ENS_18Kernel_traits_baseILj1024EfS2_S2_S2_fjLj128EEEEELb0ELb1ELb1ELb0EEEvNS_9FwdParamsE
        .type           _ZN10layer_norm13ln_fwd_kernelINS_13Kernel_traitsIf6__halfS2_S2_fjLj1024ELj1ELj4ELj1ELj16ENS_18Kernel_traits_baseILj1024EfS2_S2_S2_fjLj128EEEEELb0ELb1ELb1ELb0EEEvNS_9FwdParamsE,@function
        .size           _ZN10layer_norm13ln_fwd_kernelINS_13Kernel_traitsIf6__halfS2_S2_fjLj1024ELj1ELj4ELj1ELj16ENS_18Kernel_traits_baseILj1024EfS2_S2_S2_fjLj128EEEEELb0ELb1ELb1ELb0EEEvNS_9FwdParamsE,(.L_x_29226 - _ZN10layer_norm13ln_fwd_kernelINS_13Kernel_traitsIf6__halfS2_S2_fjLj1024ELj1ELj4ELj1ELj16ENS_18Kernel_traits_baseILj1024EfS2_S2_S2_fjLj128EEEEELb0ELb1ELb1ELb0EEEvNS_9FwdParamsE)
        .other          _ZN10layer_norm13ln_fwd_kernelINS_13Kernel_traitsIf6__halfS2_S2_fjLj1024ELj1ELj4ELj1ELj16ENS_18Kernel_traits_baseILj1024EfS2_S2_S2_fjLj128EEEEELb0ELb1ELb1ELb0EEEvNS_9FwdParamsE,@"STO_CUDA_ENTRY STV_DEFAULT"
_ZN10layer_norm13ln_fwd_kernelINS_13Kernel_traitsIf6__halfS2_S2_fjLj1024ELj1ELj4ELj1ELj16ENS_18Kernel_traits_baseILj1024EfS2_S2_S2_fjLj128EEEEELb0ELb1ELb1ELb0EEEvNS_9FwdParamsE:
.text._ZN10layer_norm13ln_fwd_kernelINS_13Kernel_traitsIf6__halfS2_S2_fjLj1024ELj1ELj4ELj1ELj16ENS_18Kernel_traits_baseILj1024EfS2_S2_S2_fjLj128EEEEELb0ELb1ELb1ELb0EEEvNS_9FwdParamsE:
        /* <DEDUP_REMOVED lines=38> */
.L_x_15103:
[----:B------:R-:W-:Y:S05]  /*0260*/  BSYNC B0 ;  /* 0x0000000000007941 */ /* 0x000fea0003800000 */
.L_x_15102:
        /* <DEDUP_REMOVED lines=21> */
.L_x_15105:
[----:B------:R-:W-:Y:S05]  /*03c0*/  BSYNC B0 ;  /* 0x0000000000007941 */ /* 0x000fea0003800000 */
.L_x_15104:
        /* <DEDUP_REMOVED lines=21> */
.L_x_15107:
[----:B------:R-:W-:Y:S05]  /*0520*/  BSYNC B0 ;  /* 0x0000000000007941 */ /* 0x000fea0003800000 */
.L_x_15106:
        /* <DEDUP_REMOVED lines=20> */
.L_x_15109:
[----:B------:R-:W-:Y:S05]  /*0670*/  BSYNC B0 ;  /* 0x0000000000007941 */ /* 0x000fea0003800000 */
.L_x_15108:
[----:B------:R-:W-:Y:S05]  /*0680*/  @P1 EXIT ;  /* 0x000000000000194d */ /* 0x000fea0003800000 */
[----:B------:R-:W-:Y:S02]  /*0690*/  ULDC.U8 UR6, c[0x0][0x1f0] ;  /* 0x00007c0000067ab9 */ /* 0x000fe40000000000 */
.L_x_15225:
        /* <DEDUP_REMOVED lines=36> */
.L_x_15113:
[----:B-1---5:R-:W-:-:S05]  /*08e0*/  HADD2.F32 R120, -RZ, R112.H0_H0 ;  /* 0x20000070ff787230 */ /* 0x022fca0000004100 */
[----:B------:R-:W-:Y:S01]  /*08f0*/  FMUL.FTZ R137, R120, c[0x0][0x1ec] ;  /* 0x00007b0078897a20 */ /* 0x000fe20000410000 */
[----:B------:R-:W-:-:S03]  /*0900*/  @P0 HADD2.F32 R120, -RZ, R116.H0_H0 ;  /* 0x20000074ff780230 */ /* 0x000fc60000004100 */
[----:B------:R-:W-:-:S04]  /*0910*/  FMUL.FTZ R137, R36, R137 ;  /* 0x0000008924897220 */ /* 0x000fc80000410000 */
[----:B------:R-:W-:Y:S02]  /*0920*/  @P0 FADD.FTZ R137, R120, R137 ;  /* 0x0000008978890221 */ /* 0x000fe40000010000 */
.L_x_15114:
[----:B------:R-:W-:Y:S05]  /*0930*/  BSYNC B1 ;  /* 0x0000000000017941 */ /* 0x000fea0003800000 */
.L_x_15112:
[----:B------:R-:W-:Y:S01]  /*0940*/  BSSY B1, `(.L_x_15115) ;  /* 0x000000b000017945 */ /* 0x000fe20003800000 */
[----:B------:R-:W-:Y:S05]  /*0950*/  @P2 BRA `(.L_x_15116) ;  /* 0x0000004000002947 */ /* 0x000fea0003800000 */
[----:B------:R-:W-:Y:S01]  /*0960*/  MOV R136, RZ ;  /* 0x000000ff00887202 */ /* 0x000fe20000000f00 */
[----:B------:R-:W-:Y:S05]  /*0970*/  @!P0 BRA `(.L_x_15117) ;  /* 0x0000007000008947 */ /* 0x000fea0003800000 */
[----:B-----5:R-:W-:Y:S01]  /*0980*/  HADD2.F32 R136, -RZ, R116.H1_H1 ;  /* 0x30000074ff887230 */ /* 0x020fe20000004100 */
[----:B------:R-:W-:Y:S05]  /*0990*/  BRA `(.L_x_15117) ;  /* 0x0000005000007947 */ /* 0x000fea0003800000 */
.L_x_15116:
[----:B-----5:R-:W-:Y:S02]  /*09a0*/  HADD2.F32 R120, -RZ, R112.H1_H1 ;  /* 0x30000070ff787230 */ /* 0x020fe40000004100 */
[----:B------:R-:W-:-:S03]  /*09b0*/  @P0 HADD2.F32 R121, -RZ, R116.H1_H1 ;  /* 0x30000074ff790230 */ /* 0x000fc60000004100 */
[----:B------:R-:W-:-:S04]  /*09c0*/  FMUL.FTZ R120, R120, c[0x0][0x1ec] ;  /* 0x00007b0078787a20 */ /* 0x000fc80000410000 */
[----:B------:R-:W-:-:S04]  /*09d0*/  FMUL.FTZ R136, R37, R120 ;  /* 0x0000007825887220 */ /* 0x000fc80000410000 */
[----:B------:R-:W-:Y:S02]  /*09e0*/  @P0 FADD.FTZ R136, R121, R136 ;  /* 0x0000008879880221 */ /* 0x000fe40000010000 */
.L_x_15117:
[----:B------:R-:W-:Y:S05]  /*09f0*/  BSYNC B1 ;  /* 0x0000000000017941 */ /* 0x000fea0003800000 */
.L_x_15115:
[----:B------:R-:W-:Y:S01]  /*0a00*/  BSSY B1, `(.L_x_15118) ;  /* 0x000000b000017945 */ /* 0x000fe20003800000 */
[----:B------:R-:W-:Y:S05]  /*0a10*/  @P2 BRA `(.L_x_15119) ;  /* 0x0000004000002947 */ /* 0x000fea0003800000 */
[----:B------:R-:W-:Y:S01]  /*0a20*/  HFMA2.MMA R135, -RZ, RZ, 0, 0 ;  /* 0x00000000ff877435 */ /* 0x000fe200000001ff */
[----:B------:R-:W-:Y:S05]  /*0a30*/  @!P0 BRA `(.L_x_15120) ;  /* 0x0000007000008947 */ /* 0x000fea0003800000 */
[----:B-----5:R-:W-:Y:S01]  /*0a40*/  HADD2.F32 R135, -RZ, R117.H0_H0 ;  /* 0x20000075ff877230 */ /* 0x020fe20000004100 */
[----:B------:R-:W-:Y:S05]  /*0a50*/  BRA `(.L_x_15120) ;  /* 0x0000005000007947 */ /* 0x000fea0003800000 */
.L_x_15119:
[----:B-----5:R-:W-:-:S05]  /*0a60*/  HADD2.F32 R120, -RZ, R113.H0_H0 ;  /* 0x20000071ff787230 */ /* 0x020fca0000004100 */
[----:B------:R-:W-:Y:S01]  /*0a70*/  FMUL.FTZ R135, R120, c[0x0][0x1ec] ;  /* 0x00007b0078877a20 */ /* 0x000fe20000410000 */
[----:B------:R-:W-:-:S03]  /*0a80*/  @P0 HADD2.F32 R120, -RZ, R117.H0_H0 ;  /* 0x20000075ff780230 */ /* 0x000fc60000004100 */
[----:B------:R-:W-:-:S04]  /*0a90*/  FMUL.FTZ R135, R38, R135 ;  /* 0x0000008726877220 */ /* 0x000fc80000410000 */
[----:B------:R-:W-:Y:S02]  /*0aa0*/  @P0 FADD.FTZ R135, R120, R135 ;  /* 0x0000008778870221 */ /* 0x000fe40000010000 */
.L_x_15120:
[----:B------:R-:W-:Y:S05]  /*0ab0*/  BSYNC B1 ;  /* 0x0000000000017941 */ /* 0x000fea0003800000 */
.L_x_15118:
[----:B------:R-:W-:Y:S01]  /*0ac0*/  BSSY B1, `(.L_x_15121) ;  /* 0x000000b000017945 */ /* 0x000fe20003800000 */
[----:B------:R-:W-:Y:S05]  /*0ad0*/  @P2 BRA `(.L_x_15122) ;  /* 0x0000004000002947 */ /* 0x000fea0003800000 */
[----:B------:R-:W-:Y:S01]  /*0ae0*/  MOV R134, RZ ;  /* 0x000000ff00867202 */ /* 0x000fe20000000f00 */
[----:B------:R-:W-:Y:S05]  /*0af0*/  @!P0 BRA `(.L_x_15123) ;  /* 0x0000007000008947 */ /* 0x000fea0003800000 */
[----:B-----5:R-:W-:Y:S01]  /*0b00*/  HADD2.F32 R134, -RZ, R117.H1_H1 ;  /* 0x30000075ff867230 */ /* 0x020fe20000004100 */
[----:B------:R-:W-:Y:S05]  /*0b10*/  BRA `(.L_x_15123) ;  /* 0x0000005000007947 */ /* 0x000fea0003800000 */
.L_x_15122:
[----:B-----5:R-:W-:Y:S02]  /*0b20*/  HADD2.F32 R120, -RZ, R113.H1_H1 ;  /* 0x30000071ff787230 */ /* 0x020fe40000004100 */
[----:B------:R-:W-:-:S03]  /*0b30*/  @P0 HADD2.F32 R121, -RZ, R117.H1_H1 ;  /* 0x30000075ff790230 */ /* 0x000fc60000004100 */
[----:B------:R-:W-:-:S04]  /*0b40*/  FMUL.FTZ R120, R120, c[0x0][0x1ec] ;  /* 0x00007b0078787a20 */ /* 0x000fc80000410000 */
[----:B------:R-:W-:-:S04]  /*0b50*/  FMUL.FTZ R134, R39, R120 ;  /* 0x0000007827867220 */ /* 0x000fc80000410000 */
[----:B------:R-:W-:Y:S02]  /*0b60*/  @P0 FADD.FTZ R134, R121, R134 ;  /* 0x0000008679860221 */ /* 0x000fe40000010000 */
.L_x_15123:
[----:B------:R-:W-:Y:S05]  /*0b70*/  BSYNC B1 ;  /* 0x0000000000017941 */ /* 0x000fea0003800000 */
.L_x_15121:
[----:B------:R-:W-:Y:S01]  /*0b80*/  BSSY B1, `(.L_x_15124) ;  /* 0x000000b000017945 */ /* 0x000fe20003800000 */
[----:B------:R-:W-:Y:S05]  /*0b90*/  @P2 BRA `(.L_x_15125) ;  /* 0x0000004000002947 */ /* 0x000fea0003800000 */
[----:B------:R-:W-:Y:S01]  /*0ba0*/  HFMA2.MMA R133, -RZ, RZ, 0, 0 ;  /* 0x00000000ff857435 */ /* 0x000fe200000001ff */
[----:B------:R-:W-:Y:S05]  /*0bb0*/  @!P0 BRA `(.L_x_15126) ;  /* 0x0000007000008947 */ /* 0x000fea0003800000 */
[----:B-----5:R-:W-:Y:S01]  /*0bc0*/  HADD2.F32 R133, -RZ, R118.H0_H0 ;  /* 0x20000076ff857230 */ /* 0x020fe20000004100 */
[----:B------:R-:W-:Y:S05]  /*0bd0*/  BRA `(.L_x_15126) ;  /* 0x0000005000007947 */ /* 0x000fea0003800000 */
.L_x_15125:
[----:B-----5:R-:W-:-:S05]  /*0be0*/  HADD2.F32 R120, -RZ, R114.H0_H0 ;  /* 0x20000072ff787230 */ /* 0x020fca0000004100 */
[----:B------:R-:W-:Y:S01]  /*0bf0*/  FMUL.FTZ R133, R120, c[0x0][0x1ec] ;  /* 0x00007b0078857a20 */ /* 0x000fe20000410000 */
[----:B------:R-:W-:-:S03]  /*0c00*/  @P0 HADD2.F32 R120, -RZ, R118.H0_H0 ;  /* 0x20000076ff780230 */ /* 0x000fc60000004100 */
[----:B------:R-:W-:-:S04]  /*0c10*/  FMUL.FTZ R133, R32, R133 ;  /* 0x0000008520857220 */ /* 0x000fc80000410000 */
[----:B------:R-:W-:Y:S02]  /*0c20*/  @P0 FADD.FTZ R133, R120, R133 ;  /* 0x0000008578850221 */ /* 0x000fe40000010000 */
.L_x_15126:
[----:B------:R-:W-:Y:S05]  /*0c30*/  BSYNC B1 ;  /* 0x0000000000017941 */ /* 0x000fea0003800000 */
.L_x_15124:
[----:B------:R-:W-:Y:S01]  /*0c40*/  BSSY B1, `(.L_x_15127) ;  /* 0x000000b000017945 */ /* 0x000fe20003800000 */
[----:B------:R-:W-:Y:S05]  /*0c50*/  @P2 BRA `(.L_x_15128) ;  /* 0x0000004000002947 */ /* 0x000fea0003800000 */
[----:B------:R-:W-:Y:S01]  /*0c60*/  MOV R132, RZ ;  /* 0x000000ff00847202 */ /* 0x000fe20000000f00 */
[----:B------:R-:W-:Y:S05]  /*0c70*/  @!P0 BRA `(.L_x_15129) ;  /* 0x0000007000008947 */ /* 0x000fea0003800000 */
[----:B-----5:R-:W-:Y:S01]  /*0c80*/  HADD2.F32 R132, -RZ, R118.H1_H1 ;  /* 0x30000076ff847230 */ /* 0x020fe20000004100 */
[----:B------:R-:W-:Y:S05]  /*0c90*/  BRA `(.L_x_15129) ;  /* 0x0000005000007947 */ /* 0x000fea0003800000 */
.L_x_15128:
[----:B-----5:R-:W-:Y:S02]  /*0ca0*/  HADD2.F32 R120, -RZ, R114.H1_H1 ;  /* 0x30000072ff787230 */ /* 0x020fe40000004100 */
[----:B------:R-:W-:-:S03]  /*0cb0*/  @P0 HADD2.F32 R121, -RZ, R118.H1_H1 ;  /* 0x30000076ff790230 */ /* 0x000fc60000004100 */
[----:B------:R-:W-:-:S04]  /*0cc0*/  FMUL.FTZ R120, R120, c[0x0][0x1ec] ;  /* 0x00007b0078787a20 */ /* 0x000fc80000410000 */
[----:B------:R-:W-:-:S04]  /*0cd0*/  FMUL.FTZ R132, R33, R120 ;  /* 0x0000007821847220 */ /* 0x000fc80000410000 */
[----:B------:R-:W-:Y:S02]  /*0ce0*/  @P0 FADD.FTZ R132, R121, R132 ;  /* 0x0000008479840221 */ /* 0x000fe40000010000 */
.L_x_15129:
[----:B------:R-:W-:Y:S05]  /*0cf0*/  BSYNC B1 ;  /* 0x0000000000017941 */ /* 0x000fea0003800000 */
.L_x_15127:
[----:B------:R-:W-:Y:S01]  /*0d00*/  BSSY B1, `(.L_x_15130) ;  /* 0x000000b000017945 */ /* 0x000fe20003800000 */
[----:B------:R-:W-:Y:S05]  /*0d10*/  @P2 BRA `(.L_x_15131) ;  /* 0x0000004000002947 */ /* 0x000fea0003800000 */
[----:B------:R-:W-:Y:S01]  /*0d20*/  HFMA2.MMA R131, -RZ, RZ, 0, 0 ;  /* 0x00000000ff837435 */ /* 0x000fe200000001ff */
[----:B------:R-:W-:Y:S05]  /*0d30*/  @!P0 BRA `(.L_x_15132) ;  /* 0x0000007000008947 */ /* 0x000fea0003800000 */
[----:B-----5:R-:W-:Y:S01]  /*0d40*/  HADD2.F32 R131, -RZ, R119.H0_H0 ;  /* 0x20000077ff837230 */ /* 0x020fe20000004100 */
[----:B------:R-:W-:Y:S05]  /*0d50*/  BRA `(.L_x_15132) ;  /* 0x0000005000007947 */ /* 0x000fea0003800000 */
.L_x_15131:
[----:B-----5:R-:W-:-:S05]  /*0d60*/  HADD2.F32 R120, -RZ, R115.H0_H0 ;  /* 0x20000073ff787230 */ /* 0x020fca0000004100 */
[----:B------:R-:W-:Y:S01]  /*0d70*/  FMUL.FTZ R131, R120, c[0x0][0x1ec] ;  /* 0x00007b0078837a20 */ /* 0x000fe20000410000 */
[----:B------:R-:W-:-:S03]  /*0d80*/  @P0 HADD2.F32 R120, -RZ, R119.H0_H0 ;  /* 0x20000077ff780230 */ /* 0x000fc60000004100 */
[----:B------:R-:W-:-:S04]  /*0d90*/  FMUL.FTZ R131, R34, R131 ;  /* 0x0000008322837220 */ /* 0x000fc80000410000 */
[----:B------:R-:W-:Y:S02]  /*0da0*/  @P0 FADD.FTZ R131, R120, R131 ;  /* 0x0000008378830221 */ /* 0x000fe40000010000 */
.L_x_15132:
[----:B------:R-:W-:Y:S05]  /*0db0*/  BSYNC B1 ;  /* 0x0000000000017941 */ /* 0x000fea0003800000 */
.L_x_15130:
[----:B------:R-:W-:Y:S01]  /*0dc0*/  BSSY B1, `(.L_x_15133) ;  /* 0x000000b000017945 */ /* 0x000fe20003800000 */
[----:B------:R-:W-:Y:S05]  /*0dd0*/  @P2 BRA `(.L_x_15134) ;  /* 0x0000004000002947 */ /* 0x000fea0003800000 */
[----:B------:R-:W-:Y:S01]  /*0de0*/  MOV R130, RZ ;  /* 0x000000ff00827202 */ /* 0x000fe20000000f00 */
[----:B------:R-:W-:Y:S05]  /*0df0*/  @!P0 BRA `(.L_x_15135) ;  /* 0x0000007000008947 */ /* 0x000fea0003800000 */
[----:B-----5:R-:W-:Y:S01]  /*0e00*/  HADD2.F32 R130, -RZ, R119.H1_H1 ;  /* 0x30000077ff827230 */ /* 0x020fe20000004100 */
[----:B------:R-:W-:Y:S05]  /*0e10*/  BRA `(.L_x_15135) ;  /* 0x0000005000007947 */ /* 0x000fea0003800000 */
.L_x_15134:
[----:B-----5:R-:W-:Y:S02]  /*0e20*/  HADD2.F32 R120, -RZ, R115.H1_H1 ;  /* 0x30000073ff787230 */ /* 0x020fe40000004100 */
[----:B------:R-:W-:-:S03]  /*0e30*/  @P0 HADD2.F32 R121, -RZ, R119.H1_H1 ;  /* 0x30000077ff790230 */ /* 0x000fc60000004100 */
[----:B------:R-:W-:-:S04]  /*0e40*/  FMUL.FTZ R120, R120, c[0x0][0x1ec] ;  /* 0x00007b0078787a20 */ /* 0x000fc80000410000 */
[----:B------:R-:W-:-:S04]  /*0e50*/  FMUL.FTZ R130, R35, R120 ;  /* 0x0000007823827220 */ /* 0x000fc80000410000 */
[----:B------:R-:W-:Y:S02]  /*0e60*/  @P0 FADD.FTZ R130, R121, R130 ;  /* 0x0000008279820221 */ /* 0x000fe40000010000 */
.L_x_15135:
[----:B------:R-:W-:Y:S05]  /*0e70*/  BSYNC B1 ;  /* 0x0000000000017941 */ /* 0x000fea0003800000 */
.L_x_15133:
        /* <DEDUP_REMOVED lines=9> */
.L_x_15111:
[----:B---3--:R-:W-:Y:S05]  /*0f10*/  BSYNC B0 ;  /* 0x0000000000007941 */ /* 0x008fea0003800000 */
.L_x_15110:
        /* <DEDUP_REMOVED lines=17> */
.L_x_15139:
[----:B-1---5:R-:W-:-:S05]  /*1030*/  HADD2.F32 R14, -RZ, R112.H0_H0 ;  /* 0x20000070ff0e7230 */ /* 0x022fca0000004100 */
[----:B------:R-:W-:Y:S01]  /*1040*/  FMUL.FTZ R129, R14, c[0x0][0x1ec] ;  /* 0x00007b000e817a20 */ /* 0x000fe20000410000 */
[----:B------:R-:W-:-:S03]  /*1050*/  @P0 HADD2.F32 R14, -RZ, R116.H0_H0 ;  /* 0x20000074ff0e0230 */ /* 0x000fc60000004100 */
[----:B------:R-:W-:-:S04]  /*1060*/  FMUL.FTZ R129, R60, R129 ;  /* 0x000000813c817220 */ /* 0x000fc80000410000 */
[----:B------:R-:W-:Y:S02]  /*1070*/  @P0 FADD.FTZ R129, R14, R129 ;  /* 0x000000810e810221 */ /* 0x000fe40000010000 */
.L_x_15140:
[----:B------:R-:W-:Y:S05]  /*1080*/  BSYNC B1 ;  /* 0x0000000000017941 */ /* 0x000fea0003800000 */
.L_x_15138:
[----:B------:R-:W-:Y:S01]  /*1090*/  BSSY B1, `(.L_x_15141) ;  /* 0x000000b000017945 */ /* 0x000fe20003800000 */
[----:B------:R-:W-:Y:S05]  /*10a0*/  @P2 BRA `(.L_x_15142) ;  /* 0x0000004000002947 */ /* 0x000fea0003800000 */
[----:B------:R-:W-:Y:S01]  /*10b0*/  MOV R128, RZ ;  /* 0x000000ff00807202 */ /* 0x000fe20000000f00 */
[----:B------:R-:W-:Y:S05]  /*10c0*/  @!P0 BRA `(.L_x_15143) ;  /* 0x0000007000008947 */ /* 0x000fea0003800000 */
[----:B-----5:R-:W-:Y:S01]  /*10d0*/  HADD2.F32 R128, -RZ, R116.H1_H1 ;  /* 0x30000074ff807230 */ /* 0x020fe20000004100 */
[----:B------:R-:W-:Y:S05]  /*10e0*/  BRA `(.L_x_15143) ;  /* 0x0000005000007947 */ /* 0x000fea0003800000 */
.L_x_15142:
[----:B-----5:R-:W-:Y:S02]  /*10f0*/  HADD2.F32 R14, -RZ, R112.H1_H1 ;  /* 0x30000070ff0e7230 */ /* 0x020fe40000004100 */
[----:B------:R-:W-:-:S03]  /*1100*/  @P0 HADD2.F32 R15, -RZ, R116.H1_H1 ;  /* 0x30000074ff0f0230 */ /* 0x000fc60000004100 */
[----:B------:R-:W-:-:S04]  /*1110*/  FMUL.FTZ R14, R14, c[0x0][0x1ec] ;  /* 0x00007b000e0e7a20 */ /* 0x000fc80000410000 */
[----:B------:R-:W-:-:S04]  /*1120*/  FMUL.FTZ R128, R61, R14 ;  /* 0x0000000e3d807220 */ /* 0x000fc80000410000 */
[----:B------:R-:W-:Y:S02]  /*1130*/  @P0 FADD.FTZ R128, R15, R128 ;  /* 0x000000800f800221 */ /* 0x000fe40000010000 */
.L_x_15143:
[----:B------:R-:W-:Y:S05]  /*1140*/  BSYNC B1 ;  /* 0x0000000000017941 */ /* 0x000fea0003800000 */
.L_x_15141:
[----:B------:R-:W-:Y:S01]  /*1150*/  BSSY B1, `(.L_x_15144) ;  /* 0x000000b000017945 */ /* 0x000fe20003800000 */
[----:B------:R-:W-:Y:S05]  /*1160*/  @P2 BRA `(.L_x_15145) ;  /* 0x0000004000002947 */ /* 0x000fea0003800000 */
[----:B------:R-:W-:Y:S01]  /*1170*/  HFMA2.MMA R127, -RZ, RZ, 0, 0 ;  /* 0x00000000ff7f7435 */ /* 0x000fe200000001ff */
[----:B------:R-:W-:Y:S05]  /*1180*/  @!P0 BRA `(.L_x_15146) ;  /* 0x0000007000008947 */ /* 0x000fea0003800000 */
[----:B-----5:R-:W-:Y:S01]  /*1190*/  HADD2.F32 R127, -RZ, R117.H0_H0 ;  /* 0x20000075ff7f7230 */ /* 0x020fe20000004100 */
[----:B------:R-:W-:Y:S05]  /*11a0*/  BRA `(.L_x_15146) ;  /* 0x0000005000007947 */ /* 0x000fea0003800000 */
.L_x_15145:
[----:B-----5:R-:W-:-:S05]  /*11b0*/  HADD2.F32 R14, -RZ, R113.H0_H0 ;  /* 0x20000071ff0e7230 */ /* 0x020fca0000004100 */
[----:B------:R-:W-:Y:S01]  /*11c0*/  FMUL.FTZ R127, R14, c[0x0][0x1ec] ;  /* 0x00007b000e7f7a20 */ /* 0x000fe20000410000 */
[----:B------:R-:W-:-:S03]  /*11d0*/  @P0 HADD2.F32 R14, -RZ, R117.H0_H0 ;  /* 0x20000075ff0e0230 */ /* 0x000fc60000004100 */
[----:B------:R-:W-:-:S04]  /*11e0*/  FMUL.FTZ R127, R62, R127 ;  /* 0x0000007f3e7f7220 */ /* 0x000fc80000410000 */
[----:B------:R-:W-:Y:S02]  /*11f0*/  @P0 FADD.FTZ R127, R14, R127 ;  /* 0x0000007f0e7f0221 */ /* 0x000fe40000010000 */
.L_x_15146:
[----:B------:R-:W-:Y:S05]  /*1200*/  BSYNC B1 ;  /* 0x0000000000017941 */ /* 0x000fea0003800000 */
.L_x_15144:
[----:B------:R-:W-:Y:S01]  /*1210*/  BSSY B1, `(.L_x_15147) ;  /* 0x000000b000017945 */ /* 0x000fe20003800000 */
[----:B------:R-:W-:Y:S05]  /*1220*/  @P2 BRA `(.L_x_15148) ;  /* 0x0000004000002947 */ /* 0x000fea0003800000 */
[----:B------:R-:W-:Y:S01]  /*1230*/  MOV R126, RZ ;  /* 0x000000ff007e7202 */ /* 0x000fe20000000f00 */
[----:B------:R-:W-:Y:S05]  /*1240*/  @!P0 BRA `(.L_x_15149) ;  /* 0x0000007000008947 */ /* 0x000fea0003800000 */
[----:B-----5:R-:W-:Y:S01]  /*1250*/  HADD2.F32 R126, -RZ, R117.H1_H1 ;  /* 0x30000075ff7e7230 */ /* 0x020fe20000004100 */
[----:B------:R-:W-:Y:S05]  /*1260*/  BRA `(.L_x_15149) ;  /* 0x0000005000007947 */ /* 0x000fea0003800000 */
.L_x_15148:
[----:B-----5:R-:W-:Y:S02]  /*1270*/  HADD2.F32 R14, -RZ, R113.H1_H1 ;  /* 0x30000071ff0e7230 */ /* 0x020fe40000004100 */
[----:B------:R-:W-:-:S03]  /*1280*/  @P0 HADD2.F32 R15, -RZ, R117.H1_H1 ;  /* 0x30000075ff0f0230 */ /* 0x000fc60000004100 */
[----:B------:R-:W-:-:S04]  /*1290*/  FMUL.FTZ R14, R14, c[0x0][0x1ec] ;  /* 0x00007b000e0e7a20 */ /* 0x000fc80000410000 */
[----:B------:R-:W-:-:S04]  /*12a0*/  FMUL.FTZ R126, R63, R14 ;  /* 0x0000000e3f7e7220 */ /* 0x000fc80000410000 */
[----:B------:R-:W-:Y:S02]  /*12b0*/  @P0 FADD.FTZ R126, R15, R126 ;  /* 0x0000007e0f7e0221 */ /* 0x000fe40000010000 */
.L_x_15149:
[----:B------:R-:W-:Y:S05]  /*12c0*/  BSYNC B1 ;  /* 0x0000000000017941 */ /* 0x000fea0003800000 */
.L_x_15147:
[----:B------:R-:W-:Y:S01]  /*12d0*/  BSSY B1, `(.L_x_15150) ;  /* 0x000000b000017945 */ /* 0x000fe20003800000 */
[----:B------:R-:W-:Y:S05]  /*12e0*/  @P2 BRA `(.L_x_15151) ;  /* 0x0000004000002947 */ /* 0x000fea0003800000 */
[----:B------:R-:W-:Y:S01]  /*12f0*/  HFMA2.MMA R125, -RZ, RZ, 0, 0 ;  /* 0x00000000ff7d7435 */ /* 0x000fe200000001ff */
[----:B------:R-:W-:Y:S05]  /*1300*/  @!P0 BRA `(.L_x_15152) ;  /* 0x0000007000008947 */ /* 0x000fea0003800000 */
[----:B-----5:R-:W-:Y:S01]  /*1310*/  HADD2.F32 R125, -RZ, R118.H0_H0 ;  /* 0x20000076ff7d7230 */ /* 0x020fe20000004100 */
[----:B------:R-:W-:Y:S05]  /*1320*/  BRA `(.L_x_15152) ;  /* 0x0000005000007947 */ /* 0x000fea0003800000 */
.L_x_15151:
[----:B-----5:R-:W-:-:S05]  /*1330*/  HADD2.F32 R14, -RZ, R114.H0_H0 ;  /* 0x20000072ff0e7230 */ /* 0x020fca0000004100 */
[----:B------:R-:W-:Y:S01]  /*1340*/  FMUL.FTZ R125, R14, c[0x0][0x1ec] ;  /* 0x00007b000e7d7a20 */ /* 0x000fe20000410000 */
[----:B------:R-:W-:-:S03]  /*1350*/  @P0 HADD2.F32 R14, -RZ, R118.H0_H0 ;  /* 0x20000076ff0e0230 */ /* 0x000fc60000004100 */
[----:B------:R-:W-:-:S04]  /*1360*/  FMUL.FTZ R125, R56, R125 ;  /* 0x0000007d387d7220 */ /* 0x000fc80000410000 */
[----:B------:R-:W-:Y:S02]  /*1370*/  @P0 FADD.FTZ R125, R14, R125 ;  /* 0x0000007d0e7d0221 */ /* 0x000fe40000010000 */
.L_x_15152:
[----:B------:R-:W-:Y:S05]  /*1380*/  BSYNC B1 ;  /* 0x0000000000017941 */ /* 0x000fea0003800000 */
.L_x_15150:
[----:B------:R-:W-:Y:S01]  /*1390*/  BSSY B1, `(.L_x_15153) ;  /* 0x000000b000017945 */ /* 0x000fe20003800000 */
[----:B------:R-:W-:Y:S05]  /*13a0*/  @P2 BRA `(.L_x_15154) ;  /* 0x0000004000002947 */ /* 0x000fea0003800000 */
[----:B------:R-:W-:Y:S01]  /*13b0*/  MOV R124, RZ ;  /* 0x000000ff007c7202 */ /* 0x000fe20000000f00 */
[----:B------:R-:W-:Y:S05]  /*13c0*/  @!P0 BRA `(.L_x_15155) ;  /* 0x0000007000008947 */ /* 0x000fea0003800000 */
[----:B-----5:R-:W-:Y:S01]  /*13d0*/  HADD2.F32 R124, -RZ, R118.H1_H1 ;  /* 0x30000076ff7c7230 */ /* 0x020fe20000004100 */
[----:B------:R-:W-:Y:S05]  /*13e0*/  BRA `(.L_x_15155) ;  /* 0x0000005000007947 */ /* 0x000fea0003800000 */
.L_x_15154:
[----:B-----5:R-:W-:Y:S02]  /*13f0*/  HADD2.F32 R14, -RZ, R114.H1_H1 ;  /* 0x30000072ff0e7230 */ /* 0x020fe40000004100 */
[----:B------:R-:W-:-:S03]  /*1400*/  @P0 HADD2.F32 R15, -RZ, R118.H1_H1 ;  /* 0x30000076ff0f0230 */ /* 0x000fc60000004100 */
[----:B------:R-:W-:-:S04]  /*1410*/  FMUL.FTZ R14, R14, c[0x0][0x1ec] ;  /* 0x00007b000e0e7a20 */ /* 0x000fc80000410000 */
[----:B------:R-:W-:-:S04]  /*1420*/  FMUL.FTZ R124, R57, R14 ;  /* 0x0000000e397c7220 */ /* 0x000fc80000410000 */
[----:B------:R-:W-:Y:S02]  /*1430*/  @P0 FADD.FTZ R124, R15, R124 ;  /* 0x0000007c0f7c0221 */ /* 0x000fe40000010000 */
.L_x_15155:
[----:B------:R-:W-:Y:S05]  /*1440*/  BSYNC B1 ;  /* 0x0000000000017941 */ /* 0x000fea0003800000 */
.L_x_15153:
[----:B------:R-:W-:Y:S01]  /*1450*/  BSSY B1, `(.L_x_15156) ;  /* 0x000000b000017945 */ /* 0x000fe20003800000 */
[----:B------:R-:W-:Y:S05]  /*1460*/  @P2 BRA `(.L_x_15157) ;  /* 0x0000004000002947 */ /* 0x000fea0003800000 */
[----:B------:R-:W-:Y:S01]  /*1470*/  HFMA2.MMA R15, -RZ, RZ, 0, 0 ;  /* 0x00000000ff0f7435 */ /* 0x000fe200000001ff */
[----:B------:R-:W-:Y:S05]  /*1480*/  @!P0 BRA `(.L_x_15158) ;  /* 0x0000007000008947 */ /* 0x000fea0003800000 */
[----:B-----5:R-:W-:Y:S01]  /*1490*/  HADD2.F32 R15, -RZ, R119.H0_H0 ;  /* 0x20000077ff0f7230 */ /* 0x020fe20000004100 */
[----:B------:R-:W-:Y:S05]  /*14a0*/  BRA `(.L_x_15158) ;  /* 0x0000005000007947 */ /* 0x000fea0003800000 */
.L_x_15157:
[----:B-----5:R-:W-:-:S05]  /*14b0*/  HADD2.F32 R14, -RZ, R115.H0_H0 ;  /* 0x20000073ff0e7230 */ /* 0x020fca0000004100 */
[----:B------:R-:W-:Y:S01]  /*14c0*/  FMUL.FTZ R15, R14, c[0x0][0x1ec] ;  /* 0x00007b000e0f7a20 */ /* 0x000fe20000410000 */
[----:B------:R-:W-:-:S03]  /*14d0*/  @P0 HADD2.F32 R14, -RZ, R119.H0_H0 ;  /* 0x20000077ff0e0230 */ /* 0x000fc60000004100 */
[----:B------:R-:W-:-:S04]  /*14e0*/  FMUL.FTZ R15, R58, R15 ;  /* 0x0000000f3a0f7220 */ /* 0x000fc80000410000 */
[----:B------:R-:W-:Y:S02]  /*14f0*/  @P0 FADD.FTZ R15, R14, R15 ;  /* 0x0000000f0e0f0221 */ /* 0x000fe40000010000 */
.L_x_15158:
[----:B------:R-:W-:Y:S05]  /*1500*/  BSYNC B1 ;  /* 0x0000000000017941 */ /* 0x000fea0003800000 */
.L_x_15156:
[----:B------:R-:W-:Y:S01]  /*1510*/  BSSY B1, `(.L_x_15159) ;  /* 0x000000b000017945 */ /* 0x000fe20003800000 */
[----:B------:R-:W-:Y:S05]  /*1520*/  @P2 BRA `(.L_x_15160) ;  /* 0x0000004000002947 */ /* 0x000fea0003800000 */
[----:B------:R-:W-:Y:S01]  /*1530*/  MOV R14, RZ ;  /* 0x000000ff000e7202 */ /* 0x000fe20000000f00 */
[----:B------:R-:W-:Y:S05]  /*1540*/  @!P0 BRA `(.L_x_15161) ;  /* 0x0000007000008947 */ /* 0x000fea0003800000 */
[----:B-----5:R-:W-:Y:S01]  /*1550*/  HADD2.F32 R14, -RZ, R119.H1_H1 ;  /* 0x30000077ff0e7230 */ /* 0x020fe20000004100 */
[----:B------:R-:W-:Y:S05]  /*1560*/  BRA `(.L_x_15161) ;  /* 0x0000005000007947 */ /* 0x000fea0003800000 */
.L_x_15160:
[----:B-----5:R-:W-:Y:S02]  /*1570*/  HADD2.F32 R14, -RZ, R115.H1_H1 ;  /* 0x30000073ff0e7230 */ /* 0x020fe40000004100 */
[----:B------:R-:W-:-:S03]  /*1580*/  @P0 HADD2.F32 R121, -RZ, R119.H1_H1 ;  /* 0x30000077ff790230 */ /* 0x000fc60000004100 */
[----:B------:R-:W-:-:S04]  /*1590*/  FMUL.FTZ R14, R14, c[0x0][0x1ec] ;  /* 0x00007b000e0e7a20 */ /* 0x000fc80000410000 */
[----:B------:R-:W-:-:S04]  /*15a0*/  FMUL.FTZ R14, R59, R14 ;  /* 0x0000000e3b0e7220 */ /* 0x000fc80000410000 */
[----:B------:R-:W-:Y:S02]  /*15b0*/  @P0 FADD.FTZ R14, R121, R14 ;  /* 0x0000000e790e0221 */ /* 0x000fe40000010000 */
.L_x_15161:
[----:B------:R-:W-:Y:S05]  /*15c0*/  BSYNC B1 ;  /* 0x0000000000017941 */ /* 0x000fea0003800000 */
.L_x_15159:
        /* <DEDUP_REMOVED lines=9> */
.L_x_15137:
[----:B------:R-:W-:Y:S05]  /*1660*/  BSYNC B0 ;  /* 0x0000000000007941 */ /* 0x000fea0003800000 */
.L_x_15136:
        /* <DEDUP_REMOVED lines=17> */
.L_x_15165:
[----:B--2--5:R-:W-:-:S05]  /*1780*/  HADD2.F32 R6, -RZ, R112.H0_H0 ;  /* 0x20000070ff067230 */ /* 0x024fca0000004100 */
[----:B------:R-:W-:Y:S01]  /*1790*/  FMUL.FTZ R13, R6, c[0x0][0x1ec] ;  /* 0x00007b00060d7a20 */ /* 0x000fe20000410000 */
[----:B------:R-:W-:-:S03]  /*17a0*/  @P0 HADD2.F32 R6, -RZ, R116.H0_H0 ;  /* 0x20000074ff060230 */ /* 0x000fc60000004100 */
[----:B------:R-:W-:-:S04]  /*17b0*/  FMUL.FTZ R13, R84, R13 ;  /* 0x0000000d540d7220 */ /* 0x000fc80000410000 */
[----:B------:R-:W-:Y:S02]  /*17c0*/  @P0 FADD.FTZ R13, R6, R13 ;  /* 0x0000000d060d0221 */ /* 0x000fe40000010000 */
.L_x_15166:
[----:B------:R-:W-:Y:S05]  /*17d0*/  BSYNC B1 ;  /* 0x0000000000017941 */ /* 0x000fea0003800000 */
.L_x_15164:
[----:B------:R-:W-:Y:S01]  /*17e0*/  BSSY B1, `(.L_x_15167) ;  /* 0x000000b000017945 */ /* 0x000fe20003800000 */
[----:B------:R-:W-:Y:S05]  /*17f0*/  @P2 BRA `(.L_x_15168) ;  /* 0x0000004000002947 */ /* 0x000fea0003800000 */
[----:B------:R-:W-:Y:S01]  /*1800*/  MOV R12, RZ ;  /* 0x000000ff000c7202 */ /* 0x000fe20000000f00 */
[----:B------:R-:W-:Y:S05]  /*1810*/  @!P0 BRA `(.L_x_15169) ;  /* 0x0000007000008947 */ /* 0x000fea0003800000 */
[----:B-----5:R-:W-:Y:S01]  /*1820*/  HADD2.F32 R12, -RZ, R116.H1_H1 ;  /* 0x30000074ff0c7230 */ /* 0x020fe20000004100 */
[----:B------:R-:W-:Y:S05]  /*1830*/  BRA `(.L_x_15169) ;  /* 0x0000005000007947 */ /* 0x000fea0003800000 */
.L_x_15168:
[----:B-----5:R-:W-:Y:S02]  /*1840*/  HADD2.F32 R6, -RZ, R112.H1_H1 ;  /* 0x30000070ff067230 */ /* 0x020fe40000004100 */
[----:B------:R-:W-:-:S03]  /*1850*/  @P0 HADD2.F32 R7, -RZ, R116.H1_H1 ;  /* 0x30000074ff070230 */ /* 0x000fc60000004100 */
[----:B------:R-:W-:-:S04]  /*1860*/  FMUL.FTZ R6, R6, c[0x0][0x1ec] ;  /* 0x00007b0006067a20 */ /* 0x000fc80000410000 */
[----:B------:R-:W-:-:S04]  /*1870*/  FMUL.FTZ R12, R85, R6 ;  /* 0x00000006550c7220 */ /* 0x000fc80000410000 */
[----:B------:R-:W-:Y:S02]  /*1880*/  @P0 FADD.FTZ R12, R7, R12 ;  /* 0x0000000c070c0221 */ /* 0x000fe40000010000 */
.L_x_15169:
[----:B------:R-:W-:Y:S05]  /*1890*/  BSYNC B1 ;  /* 0x0000000000017941 */ /* 0x000fea0003800000 */
.L_x_15167:
[----:B------:R-:W-:Y:S01]  /*18a0*/  BSSY B1, `(.L_x_15170) ;  /* 0x000000b000017945 */ /* 0x000fe20003800000 */
[----:B------:R-:W-:Y:S05]  /*18b0*/  @P2 BRA `(.L_x_15171) ;  /* 0x0000004000002947 */ /* 0x000fea0003800000 */
[----:B------:R-:W-:Y:S01]  /*18c0*/  HFMA2.MMA R11, -RZ, RZ, 0, 0 ;  /* 0x00000000ff0b7435 */ /* 0x000fe200000001ff */
[----:B------:R-:W-:Y:S05]  /*18d0*/  @!P0 BRA `(.L_x_15172) ;  /* 0x0000007000008947 */ /* 0x000fea0003800000 */
[----:B-----5:R-:W-:Y:S01]  /*18e0*/  HADD2.F32 R11, -RZ, R117.H0_H0 ;  /* 0x20000075ff0b7230 */ /* 0x020fe20000004100 */
[----:B------:R-:W-:Y:S05]  /*18f0*/  BRA `(.L_x_15172) ;  /* 0x0000005000007947 */ /* 0x000fea0003800000 */
.L_x_15171:
[----:B-----5:R-:W-:-:S05]  /*1900*/  HADD2.F32 R6, -RZ, R113.H0_H0 ;  /* 0x20000071ff067230 */ /* 0x020fca0000004100 */
[----:B------:R-:W-:Y:S01]  /*1910*/  FMUL.FTZ R11, R6, c[0x0][0x1ec] ;  /* 0x00007b00060b7a20 */ /* 0x000fe20000410000 */
[----:B------:R-:W-:-:S03]  /*1920*/  @P0 HADD2.F32 R6, -RZ, R117.H0_H0 ;  /* 0x20000075ff060230 */ /* 0x000fc60000004100 */
[----:B------:R-:W-:-:S04]  /*1930*/  FMUL.FTZ R11, R86, R11 ;  /* 0x0000000b560b7220 */ /* 0x000fc80000410000 */
[----:B------:R-:W-:Y:S02]  /*1940*/  @P0 FADD.FTZ R11, R6, R11 ;  /* 0x0000000b060b0221 */ /* 0x000fe40000010000 */
.L_x_15172:
[----:B------:R-:W-:Y:S05]  /*1950*/  BSYNC B1 ;  /* 0x0000000000017941 */ /* 0x000fea0003800000 */
.L_x_15170:
[----:B------:R-:W-:Y:S01]  /*1960*/  BSSY B1, `(.L_x_15173) ;  /* 0x000000b000017945 */ /* 0x000fe20003800000 */
[----:B------:R-:W-:Y:S05]  /*1970*/  @P2 BRA `(.L_x_15174) ;  /* 0x0000004000002947 */ /* 0x000fea0003800000 */
[----:B------:R-:W-:Y:S01]  /*1980*/  MOV R10, RZ ;  /* 0x000000ff000a7202 */ /* 0x000fe20000000f00 */
[----:B------:R-:W-:Y:S05]  /*1990*/  @!P0 BRA `(.L_x_15175) ;  /* 0x0000007000008947 */ /* 0x000fea0003800000 */
[----:B-----5:R-:W-:Y:S01]  /*19a0*/  HADD2.F32 R10, -RZ, R117.H1_H1 ;  /* 0x30000075ff0a7230 */ /* 0x020fe20000004100 */
[----:B------:R-:W-:Y:S05]  /*19b0*/  BRA `(.L_x_15175) ;  /* 0x0000005000007947 */ /* 0x000fea0003800000 */
.L_x_15174:
[----:B-----5:R-:W-:Y:S02]  /*19c0*/  HADD2.F32 R6, -RZ, R113.H1_H1 ;  /* 0x30000071ff067230 */ /* 0x020fe40000004100 */
[----:B------:R-:W-:-:S03]  /*19d0*/  @P0 HADD2.F32 R7, -RZ, R117.H1_H1 ;  /* 0x30000075ff070230 */ /* 0x000fc60000004100 */
[----:B------:R-:W-:-:S04]  /*19e0*/  FMUL.FTZ R6, R6, c[0x0][0x1ec] ;  /* 0x00007b0006067a20 */ /* 0x000fc80000410000 */
[----:B------:R-:W-:-:S04]  /*19f0*/  FMUL.FTZ R10, R87, R6 ;  /* 0x00000006570a7220 */ /* 0x000fc80000410000 */
[----:B------:R-:W-:Y:S02]  /*1a00*/  @P0 FADD.FTZ R10, R7, R10 ;  /* 0x0000000a070a0221 */ /* 0x000fe40000010000 */
.L_x_15175:
[----:B------:R-:W-:Y:S05]  /*1a10*/  BSYNC B1 ;  /* 0x0000000000017941 */ /* 0x000fea0003800000 */
.L_x_15173:
[----:B------:R-:W-:Y:S01]  /*1a20*/  BSSY B1, `(.L_x_15176) ;  /* 0x000000b000017945 */ /* 0x000fe20003800000 */
[----:B------:R-:W-:Y:S05]  /*1a30*/  @P2 BRA `(.L_x_15177) ;  /* 0x0000004000002947 */ /* 0x000fea0003800000 */
[----:B------:R-:W-:Y:S01]  /*1a40*/  HFMA2.MMA R9, -RZ, RZ, 0, 0 ;  /* 0x00000000ff097435 */ /* 0x000fe200000001ff */
[----:B------:R-:W-:Y:S05]  /*1a50*/  @!P0 BRA `(.L_x_15178) ;  /* 0x0000007000008947 */ /* 0x000fea0003800000 */
[----:B-----5:R-:W-:Y:S01]  /*1a60*/  HADD2.F32 R9, -RZ, R118.H0_H0 ;  /* 0x20000076ff097230 */ /* 0x020fe20000004100 */
[----:B------:R-:W-:Y:S05]  /*1a70*/  BRA `(.L_x_15178) ;  /* 0x0000005000007947 */ /* 0x000fea0003800000 */
.L_x_15177:
[----:B-----5:R-:W-:-:S05]  /*1a80*/  HADD2.F32 R6, -RZ, R114.H0_H0 ;  /* 0x20000072ff067230 */ /* 0x020fca0000004100 */
[----:B------:R-:W-:Y:S01]  /*1a90*/  FMUL.FTZ R9, R6, c[0x0][0x1ec] ;  /* 0x00007b0006097a20 */ /* 0x000fe20000410000 */
[----:B------:R-:W-:-:S03]  /*1aa0*/  @P0 HADD2.F32 R6, -RZ, R118.H0_H0 ;  /* 0x20000076ff060230 */ /* 0x000fc60000004100 */
[----:B------:R-:W-:-:S04]  /*1ab0*/  FMUL.FTZ R9, R80, R9 ;  /* 0x0000000950097220 */ /* 0x000fc80000410000 */
[----:B------:R-:W-:Y:S02]  /*1ac0*/  @P0 FADD.FTZ R9, R6, R9 ;  /* 0x0000000906090221 */ /* 0x000fe40000010000 */
.L_x_15178:
[----:B------:R-:W-:Y:S05]  /*1ad0*/  BSYNC B1 ;  /* 0x0000000000017941 */ /* 0x000fea0003800000 */
.L_x_15176:
[----:B------:R-:W-:Y:S01]  /*1ae0*/  BSSY B1, `(.L_x_15179) ;  /* 0x000000b000017945 */ /* 0x000fe20003800000 */
[----:B------:R-:W-:Y:S05]  /*1af0*/  @P2 BRA `(.L_x_15180) ;  /* 0x0000004000002947 */ /* 0x000fea0003800000 */
[----:B------:R-:W-:Y:S01]  /*1b00*/  MOV R8, RZ ;  /* 0x000000ff00087202 */ /* 0x000fe20000000f00 */
[----:B------:R-:W-:Y:S05]  /*1b10*/  @!P0 BRA `(.L_x_15181) ;  /* 0x0000007000008947 */ /* 0x000fea0003800000 */
[----:B-----5:R-:W-:Y:S01]  /*1b20*/  HADD2.F32 R8, -RZ, R118.H1_H1 ;  /* 0x30000076ff087230 */ /* 0x020fe20000004100 */
[----:B------:R-:W-:Y:S05]  /*1b30*/  BRA `(.L_x_15181) ;  /* 0x0000005000007947 */ /* 0x000fea0003800000 */
.L_x_15180:
[----:B-----5:R-:W-:Y:S02]  /*1b40*/  HADD2.F32 R6, -RZ, R114.H1_H1 ;  /* 0x30000072ff067230 */ /* 0x020fe40000004100 */
[----:B------:R-:W-:-:S03]  /*1b50*/  @P0 HADD2.F32 R7, -RZ, R118.H1_H1 ;  /* 0x30000076ff070230 */ /* 0x000fc60000004100 */
[----:B------:R-:W-:-:S04]  /*1b60*/  FMUL.FTZ R6, R6, c[0x0][0x1ec] ;  /* 0x00007b0006067a20 */ /* 0x000fc80000410000 */
[----:B------:R-:W-:-:S04]  /*1b70*/  FMUL.FTZ R8, R81, R6 ;  /* 0x0000000651087220 */ /* 0x000fc80000410000 */
[----:B------:R-:W-:Y:S02]  /*1b80*/  @P0 FADD.FTZ R8, R7, R8 ;  /* 0x0000000807080221 */ /* 0x000fe40000010000 */
.L_x_15181:
[----:B------:R-:W-:Y:S05]  /*1b90*/  BSYNC B1 ;  /* 0x0000000000017941 */ /* 0x000fea0003800000 */
.L_x_15179:
[----:B------:R-:W-:Y:S01]  /*1ba0*/  BSSY B1, `(.L_x_15182) ;  /* 0x000000b000017945 */ /* 0x000fe20003800000 */
[----:B------:R-:W-:Y:S05]  /*1bb0*/  @P2 BRA `(.L_x_15183) ;  /* 0x0000004000002947 */ /* 0x000fea0003800000 */
[----:B------:R-:W-:Y:S01]  /*1bc0*/  HFMA2.MMA R7, -RZ, RZ, 0, 0 ;  /* 0x00000000ff077435 */ /* 0x000fe200000001ff */
[----:B------:R-:W-:Y:S05]  /*1bd0*/  @!P0 BRA `(.L_x_15184) ;  /* 0x0000007000008947 */ /* 0x000fea0003800000 */
[----:B-----5:R-:W-:Y:S01]  /*1be0*/  HADD2.F32 R7, -RZ, R119.H0_H0 ;  /* 0x20000077ff077230 */ /* 0x020fe20000004100 */
[----:B------:R-:W-:Y:S05]  /*1bf0*/  BRA `(.L_x_15184) ;  /* 0x0000005000007947 */ /* 0x000fea0003800000 */
.L_x_15183:
[----:B-----5:R-:W-:-:S05]  /*1c00*/  HADD2.F32 R6, -RZ, R115.H0_H0 ;  /* 0x20000073ff067230 */ /* 0x020fca0000004100 */
[----:B------:R-:W-:Y:S01]  /*1c10*/  FMUL.FTZ R7, R6, c[0x0][0x1ec] ;  /* 0x00007b0006077a20 */ /* 0x000fe20000410000 */
[----:B------:R-:W-:-:S03]  /*1c20*/  @P0 HADD2.F32 R6, -RZ, R119.H0_H0 ;  /* 0x20000077ff060230 */ /* 0x000fc60000004100 */
[----:B------:R-:W-:-:S04]  /*1c30*/  FMUL.FTZ R7, R82, R7 ;  /* 0x0000000752077220 */ /* 0x000fc80000410000 */
[----:B------:R-:W-:Y:S02]  /*1c40*/  @P0 FADD.FTZ R7, R6, R7 ;  /* 0x0000000706070221 */ /* 0x000fe40000010000 */
.L_x_15184:
[----:B------:R-:W-:Y:S05]  /*1c50*/  BSYNC B1 ;  /* 0x0000000000017941 */ /* 0x000fea0003800000 */
.L_x_15182:
[----:B------:R-:W-:Y:S01]  /*1c60*/  BSSY B1, `(.L_x_15185) ;  /* 0x000000b000017945 */ /* 0x000fe20003800000 */
[----:B------:R-:W-:Y:S05]  /*1c70*/  @P2 BRA `(.L_x_15186) ;  /* 0x0000004000002947 */ /* 0x000fea0003800000 */
[----:B------:R-:W-:Y:S01]  /*1c80*/  MOV R6, RZ ;  /* 0x000000ff00067202 */ /* 0x000fe20000000f00 */
[----:B------:R-:W-:Y:S05]  /*1c90*/  @!P0 BRA `(.L_x_15187) ;  /* 0x0000007000008947 */ /* 0x000fea0003800000 */
[----:B-----5:R-:W-:Y:S01]  /*1ca0*/  HADD2.F32 R6, -RZ, R119.H1_H1 ;  /* 0x30000077ff067230 */ /* 0x020fe20000004100 */
[----:B------:R-:W-:Y:S05]  /*1cb0*/  BRA `(.L_x_15187) ;  /* 0x0000005000007947 */ /* 0x000fea0003800000 */
.L_x_15186:
[----:B-----5:R-:W-:Y:S02]  /*1cc0*/  HADD2.F32 R6, -RZ, R115.H1_H1 ;  /* 0x30000073ff067230 */ /* 0x020fe40000004100 */
[----:B-1----:R-:W-:-:S03]  /*1cd0*/  @P0 HADD2.F32 R121, -RZ, R119.H1_H1 ;  /* 0x30000077ff790230 */ /* 0x002fc60000004100 */
[----:B------:R-:W-:-:S04]  /*1ce0*/  FMUL.FTZ R6, R6, c[0x0][0x1ec] ;  /* 0x00007b0006067a20 */ /* 0x000fc80000410000 */
[----:B------:R-:W-:-:S04]  /*1cf0*/  FMUL.FTZ R6, R83, R6 ;  /* 0x0000000653067220 */ /* 0x000fc80000410000 */
[----:B------:R-:W-:Y:S02]  /*1d00*/  @P0 FADD.FTZ R6, R121, R6 ;  /* 0x0000000679060221 */ /* 0x000fe40000010000 */
.L_x_15187:
[----:B------:R-:W-:Y:S05]  /*1d10*/  BSYNC B1 ;  /* 0x0000000000017941 */ /* 0x000fea0003800000 */
.L_x_15185:
        /* <DEDUP_REMOVED lines=9> */
.L_x_15163:
[----:B------:R-:W-:Y:S05]  /*1db0*/  BSYNC B0 ;  /* 0x0000000000007941 */ /* 0x000fea0003800000 */
.L_x_15162:
        /* <DEDUP_REMOVED lines=17> */
.L_x_15191:
[----:B--2--5:R-:W-:-:S05]  /*1ed0*/  HADD2.F32 R0, -RZ, R112.H0_H0 ;  /* 0x20000070ff007230 */ /* 0x024fca0000004100 */
[----:B------:R-:W-:Y:S01]  /*1ee0*/  FMUL.FTZ R5, R0, c[0x0][0x1ec] ;  /* 0x00007b0000057a20 */ /* 0x000fe20000410000 */
[----:B------:R-:W-:-:S03]  /*1ef0*/  @P0 HADD2.F32 R0, -RZ, R116.H0_H0 ;  /* 0x20000074ff000230 */ /* 0x000fc60000004100 */
[----:B------:R-:W-:-:S04]  /*1f00*/  FMUL.FTZ R5, R108, R5 ;  /* 0x000000056c057220 */ /* 0x000fc80000410000 */
[----:B------:R-:W-:Y:S02]  /*1f10*/  @P0 FADD.FTZ R5, R0, R5 ;  /* 0x0000000500050221 */ /* 0x000fe40000010000 */
.L_x_15192:
[----:B------:R-:W-:Y:S05]  /*1f20*/  BSYNC B1 ;  /* 0x0000000000017941 */ /* 0x000fea0003800000 */
.L_x_15190:
[----:B------:R-:W-:Y:S01]  /*1f30*/  BSSY B1, `(.L_x_15193) ;  /* 0x000000b000017945 */ /* 0x000fe20003800000 */
[----:B------:R-:W-:Y:S05]  /*1f40*/  @P1 BRA `(.L_x_15194) ;  /* 0x0000004000001947 */ /* 0x000fea0003800000 */
[----:B------:R-:W-:Y:S01]  /*1f50*/  MOV R4, RZ ;  /* 0x000000ff00047202 */ /* 0x000fe20000000f00 */
[----:B------:R-:W-:Y:S05]  /*1f60*/  @!P0 BRA `(.L_x_15195) ;  /* 0x0000007000008947 */ /* 0x000fea0003800000 */
[----:B-----5:R-:W-:Y:S01]  /*1f70*/  HADD2.F32 R4, -RZ, R116.H1_H1 ;  /* 0x30000074ff047230 */ /* 0x020fe20000004100 */
[----:B------:R-:W-:Y:S05]  /*1f80*/  BRA `(.L_x_15195) ;  /* 0x0000005000007947 */ /* 0x000fea0003800000 */
.L_x_15194:
[----:B-----5:R-:W-:Y:S02]  /*1f90*/  HADD2.F32 R0, -RZ, R112.H1_H1 ;  /* 0x30000070ff007230 */ /* 0x020fe40000004100 */
[----:B------:R-:W-:-:S03]  /*1fa0*/  @P0 HADD2.F32 R3, -RZ, R116.H1_H1 ;  /* 0x30000074ff030230 */ /* 0x000fc60000004100 */
[----:B------:R-:W-:-:S04]  /*1fb0*/  FMUL.FTZ R0, R0, c[0x0][0x1ec] ;  /* 0x00007b0000007a20 */ /* 0x000fc80000410000 */
[----:B------:R-:W-:-:S04]  /*1fc0*/  FMUL.FTZ R4, R109, R0 ;  /* 0x000000006d047220 */ /* 0x000fc80000410000 */
[----:B------:R-:W-:Y:S02]  /*1fd0*/  @P0 FADD.FTZ R4, R3, R4 ;  /* 0x0000000403040221 */ /* 0x000fe40000010000 */
.L_x_15195:
[----:B------:R-:W-:Y:S05]  /*1fe0*/  BSYNC B1 ;  /* 0x0000000000017941 */ /* 0x000fea0003800000 */
.L_x_15193:
[----:B------:R-:W-:Y:S01]  /*1ff0*/  BSSY B1, `(.L_x_15196) ;  /* 0x000000b000017945 */ /* 0x000fe20003800000 */
[----:B------:R-:W-:Y:S05]  /*2000*/  @P1 BRA `(.L_x_15197) ;  /* 0x0000004000001947 */ /* 0x000fea0003800000 */
[----:B------:R-:W-:Y:S01]  /*2010*/  HFMA2.MMA R3, -RZ, RZ, 0, 0 ;  /* 0x00000000ff037435 */ /* 0x000fe200000001ff */
[----:B------:R-:W-:Y:S05]  /*2020*/  @!P0 BRA `(.L_x_15198) ;  /* 0x0000007000008947 */ /* 0x000fea0003800000 */
[----:B-----5:R-:W-:Y:S01]  /*2030*/  HADD2.F32 R3, -RZ, R117.H0_H0 ;  /* 0x20000075ff037230 */ /* 0x020fe20000004100 */
[----:B------:R-:W-:Y:S05]  /*2040*/  BRA `(.L_x_15198) ;  /* 0x0000005000007947 */ /* 0x000fea0003800000 */
.L_x_15197:
[----:B-----5:R-:W-:-:S05]  /*2050*/  HADD2.F32 R0, -RZ, R113.H0_H0 ;  /* 0x20000071ff007230 */ /* 0x020fca0000004100 */
[----:B------:R-:W-:Y:S01]  /*2060*/  FMUL.FTZ R3, R0, c[0x0][0x1ec] ;  /* 0x00007b0000037a20 */ /* 0x000fe20000410000 */
[----:B------:R-:W-:-:S03]  /*2070*/  @P0 HADD2.F32 R0, -RZ, R117.H0_H0 ;  /* 0x20000075ff000230 */ /* 0x000fc60000004100 */
[----:B------:R-:W-:-:S04]  /*2080*/  FMUL.FTZ R3, R110, R3 ;  /* 0x000000036e037220 */ /* 0x000fc80000410000 */
[----:B------:R-:W-:Y:S02]  /*2090*/  @P0 FADD.FTZ R3, R0, R3 ;  /* 0x0000000300030221 */ /* 0x000fe40000010000 */
.L_x_15198:
[----:B------:R-:W-:Y:S05]  /*20a0*/  BSYNC B1 ;  /* 0x0000000000017941 */ /* 0x000fea0003800000 */
.L_x_15196:
[----:B------:R-:W-:Y:S01]  /*20b0*/  BSSY B1, `(.L_x_15199) ;  /* 0x000000b000017945 */ /* 0x000fe20003800000 */
[----:B------:R-:W-:Y:S05]  /*20c0*/  @P1 BRA `(.L_x_15200) ;  /* 0x0000004000001947 */ /* 0x000fea0003800000 */
[----:B------:R-:W-:Y:S01]  /*20d0*/  MOV R2, RZ ;  /* 0x000000ff00027202 */ /* 0x000fe20000000f00 */
[----:B------:R-:W-:Y:S05]  /*20e0*/  @!P0 BRA `(.L_x_15201) ;  /* 0x0000007000008947 */ /* 0x000fea0003800000 */
[----:B-----5:R-:W-:Y:S01]  /*20f0*/  HADD2.F32 R2, -RZ, R117.H1_H1 ;  /* 0x30000075ff027230 */ /* 0x020fe20000004100 */
[----:B------:R-:W-:Y:S05]  /*2100*/  BRA `(.L_x_15201) ;  /* 0x0000005000007947 */ /* 0x000fea0003800000 */
.L_x_15200:
[----:B-----5:R-:W-:Y:S02]  /*2110*/  HADD2.F32 R0, -RZ, R113.H1_H1 ;  /* 0x30000071ff007230 */ /* 0x020fe40000004100 */
[----:B-1----:R-:W-:-:S03]  /*2120*/  @P0 HADD2.F32 R121, -RZ, R117.H1_H1 ;  /* 0x30000075ff790230 */ /* 0x002fc60000004100 */
[----:B------:R-:W-:-:S04]  /*2130*/  FMUL.FTZ R0, R0, c[0x0][0x1ec] ;  /* 0x00007b0000007a20 */ /* 0x000fc80000410000 */
[----:B------:R-:W-:-:S04]  /*2140*/  FMUL.FTZ R2, R111, R0 ;  /* 0x000000006f027220 */ /* 0x000fc80000410000 */
[----:B------:R-:W-:Y:S02]  /*2150*/  @P0 FADD.FTZ R2, R121, R2 ;  /* 0x0000000279020221 */ /* 0x000fe40000010000 */
.L_x_15201:
[----:B------:R-:W-:Y:S05]  /*2160*/  BSYNC B1 ;  /* 0x0000000000017941 */ /* 0x000fea0003800000 */
.L_x_15199:
[----:B------:R-:W-:Y:S01]  /*2170*/  BSSY B1, `(.L_x_15202) ;  /* 0x000000b000017945 */ /* 0x000fe20003800000 */
[----:B------:R-:W-:Y:S05]  /*2180*/  @P1 BRA `(.L_x_15203) ;  /* 0x0000004000001947 */ /* 0x000fea0003800000 */
[----:B------:R-:W-:Y:S01]  /*2190*/  HFMA2.MMA R0, -RZ, RZ, 0, 0 ;  /* 0x00000000ff007435 */ /* 0x000fe200000001ff */
[----:B------:R-:W-:Y:S05]  /*21a0*/  @!P0 BRA `(.L_x_15204) ;  /* 0x0000007000008947 */ /* 0x000fea0003800000 */
[----:B-----5:R-:W-:Y:S01]  /*21b0*/  HADD2.F32 R0, -RZ, R118.H0_H0 ;  /* 0x20000076ff007230 */ /* 0x020fe20000004100 */
[----:B------:R-:W-:Y:S05]  /*21c0*/  BRA `(.L_x_15204) ;  /* 0x0000005000007947 */ /* 0x000fea0003800000 */
.L_x_15203:
[----:B-----5:R-:W-:Y:S02]  /*21d0*/  HADD2.F32 R0, -RZ, R114.H0_H0 ;  /* 0x20000072ff007230 */ /* 0x020fe40000004100 */
[----:B-1----:R-:W-:-:S03]  /*21e0*/  @P0 HADD2.F32 R123, -RZ, R118.H0_H0 ;  /* 0x20000076ff7b0230 */ /* 0x002fc60000004100 */
[----:B------:R-:W-:-:S04]  /*21f0*/  FMUL.FTZ R121, R0, c[0x0][0x1ec] ;  /* 0x00007b0000797a20 */ /* 0x000fc80000410000 */
[----:B------:R-:W-:-:S04]  /*2200*/  FMUL.FTZ R0, R104, R121 ;  /* 0x0000007968007220 */ /* 0x000fc80000410000 */
[----:B------:R-:W-:Y:S02]  /*2210*/  @P0 FADD.FTZ R0, R123, R0 ;  /* 0x000000007b000221 */ /* 0x000fe40000010000 */
.L_x_15204:
[----:B------:R-:W-:Y:S05]  /*2220*/  BSYNC B1 ;  /* 0x0000000000017941 */ /* 0x000fea0003800000 */
.L_x_15202:
[----:B------:R-:W-:Y:S01]  /*2230*/  BSSY B1, `(.L_x_15205) ;  /* 0x000000b000017945 */ /* 0x000fe20003800000 */
[----:B------:R-:W-:Y:S05]  /*2240*/  @P1 BRA `(.L_x_15206) ;  /* 0x0000004000001947 */ /* 0x000fea0003800000 */
[----:B------:R-:W-:Y:S01]  /*2250*/  MOV R139, RZ ;  /* 0x000000ff008b7202 */ /* 0x000fe20000000f00 */
[----:B------:R-:W-:Y:S05]  /*2260*/  @!P0 BRA `(.L_x_15207) ;  /* 0x0000007000008947 */ /* 0x000fea0003800000 */
[----:B-----5:R-:W-:Y:S01]  /*2270*/  HADD2.F32 R139, -RZ, R118.H1_H1 ;  /* 0x30000076ff8b7230 */ /* 0x020fe20000004100 */
[----:B------:R-:W-:Y:S05]  /*2280*/  BRA `(.L_x_15207) ;  /* 0x0000005000007947 */ /* 0x000fea0003800000 */
.L_x_15206:
[----:B-1---5:R-:W-:Y:S02]  /*2290*/  HADD2.F32 R120, -RZ, R114.H1_H1 ;  /* 0x30000072ff787230 */ /* 0x022fe40000004100 */
[----:B------:R-:W-:-:S03]  /*22a0*/  @P0 HADD2.F32 R122, -RZ, R118.H1_H1 ;  /* 0x30000076ff7a0230 */ /* 0x000fc60000004100 */
[----:B------:R-:W-:-:S04]  /*22b0*/  FMUL.FTZ R120, R120, c[0x0][0x1ec] ;  /* 0x00007b0078787a20 */ /* 0x000fc80000410000 */
[----:B------:R-:W-:-:S04]  /*22c0*/  FMUL.FTZ R139, R105, R120 ;  /* 0x00000078698b7220 */ /* 0x000fc80000410000 */
[----:B------:R-:W-:Y:S02]  /*22d0*/  @P0 FADD.FTZ R139, R122, R139 ;  /* 0x0000008b7a8b0221 */ /* 0x000fe40000010000 */
.L_x_15207:
[----:B------:R-:W-:Y:S05]  /*22e0*/  BSYNC B1 ;  /* 0x0000000000017941 */ /* 0x000fea0003800000 */
.L_x_15205:
[----:B------:R-:W-:Y:S01]  /*22f0*/  BSSY B1, `(.L_x_15208) ;  /* 0x000000b000017945 */ /* 0x000fe20003800000 */
[----:B------:R-:W-:Y:S05]  /*2300*/  @P1 BRA `(.L_x_15209) ;  /* 0x0000004000001947 */ /* 0x000fea0003800000 */
[----:B------:R-:W-:Y:S01]  /*2310*/  HFMA2.MMA R138, -RZ, RZ, 0, 0 ;  /* 0x00000000ff8a7435 */ /* 0x000fe200000001ff */
[----:B------:R-:W-:Y:S05]  /*2320*/  @!P0 BRA `(.L_x_15210) ;  /* 0x0000007000008947 */ /* 0x000fea0003800000 */
[----:B-----5:R-:W-:Y:S01]  /*2330*/  HADD2.F32 R138, -RZ, R119.H0_H0 ;  /* 0x20000077ff8a7230 */ /* 0x020fe20000004100 */
[----:B------:R-:W-:Y:S05]  /*2340*/  BRA `(.L_x_15210) ;  /* 0x0000005000007947 */ /* 0x000fea0003800000 */
.L_x_15209:
[----:B-1---5:R-:W-:Y:S02]  /*2350*/  HADD2.F32 R120, -RZ, R115.H0_H0 ;  /* 0x20000073ff787230 */ /* 0x022fe40000004100 */
[----:B------:R-:W-:-:S03]  /*2360*/  @P0 HADD2.F32 R123, -RZ, R119.H0_H0 ;  /* 0x20000077ff7b0230 */ /* 0x000fc60000004100 */
[----:B------:R-:W-:-:S04]  /*2370*/  FMUL.FTZ R121, R120, c[0x0][0x1ec] ;  /* 0x00007b0078797a20 */ /* 0x000fc80000410000 */
[----:B------:R-:W-:-:S04]  /*2380*/  FMUL.FTZ R138, R106, R121 ;  /* 0x000000796a8a7220 */ /* 0x000fc80000410000 */
[----:B------:R-:W-:Y:S02]  /*2390*/  @P0 FADD.FTZ R138, R123, R138 ;  /* 0x0000008a7b8a0221 */ /* 0x000fe40000010000 */
.L_x_15210:
[----:B------:R-:W-:Y:S05]  /*23a0*/  BSYNC B1 ;  /* 0x0000000000017941 */ /* 0x000fea0003800000 */
.L_x_15208:
[----:B------:R-:W-:Y:S01]  /*23b0*/  BSSY B1, `(.L_x_15211) ;  /* 0x000000b000017945 */ /* 0x000fe20003800000 */
[----:B------:R-:W-:Y:S05]  /*23c0*/  @P1 BRA `(.L_x_15212) ;  /* 0x0000004000001947 */ /* 0x000fea0003800000 */
[----:B------:R-:W-:Y:S01]  /*23d0*/  MOV R141, RZ ;  /* 0x000000ff008d7202 */ /* 0x000fe20000000f00 */
[----:B------:R-:W-:Y:S05]  /*23e0*/  @!P0 BRA `(.L_x_15213) ;  /* 0x0000007000008947 */ /* 0x000fea0003800000 */
[----:B-----5:R-:W-:Y:S01]  /*23f0*/  HADD2.F32 R141, -RZ, R119.H1_H1 ;  /* 0x30000077ff8d7230 */ /* 0x020fe20000004100 */
[----:B------:R-:W-:Y:S05]  /*2400*/  BRA `(.L_x_15213) ;  /* 0x0000005000007947 */ /* 0x000fea0003800000 */
.L_x_15212:
[----:B-1---5:R-:W-:Y:S02]  /*2410*/  HADD2.F32 R120, -RZ, R115.H1_H1 ;  /* 0x30000073ff787230 */ /* 0x022fe40000004100 */
[----:B------:R-:W-:-:S03]  /*2420*/  @P0 HADD2.F32 R122, -RZ, R119.H1_H1 ;  /* 0x30000077ff7a0230 */ /* 0x000fc60000004100 */
[----:B------:R-:W-:-:S04]  /*2430*/  FMUL.FTZ R120, R120, c[0x0][0x1ec] ;  /* 0x00007b0078787a20 */ /* 0x000fc80000410000 */
[----:B------:R-:W-:-:S04]  /*2440*/  FMUL.FTZ R141, R107, R120 ;  /* 0x000000786b8d7220 */ /* 0x000fc80000410000 */
[----:B------:R-:W-:Y:S02]  /*2450*/  @P0 FADD.FTZ R141, R122, R141 ;  /* 0x0000008d7a8d0221 */ /* 0x000fe40000010000 */
.L_x_15213:
[----:B------:R-:W-:Y:S05]  /*2460*/  BSYNC B1 ;  /* 0x0000000000017941 */ /* 0x000fea0003800000 */
.L_x_15211:
[----:B-1----:R-:W-:Y:S01]  /*2470*/  HFMA2.MMA R145, -RZ, RZ, 0, 9.5367431640625e-07 ;  /* 0x00000010ff917435 */ /* 0x002fe200000001ff */
[----:B------:R-:W-:Y:S02]  /*2480*/  F2FP.PACK_AB R123, R141, R138 ;  /* 0x0000008a8d7b723e */ /* 0x000fe400000000ff */
[----:B------:R-:W-:Y:S02]  /*2490*/  F2FP.PACK_AB R122, R139, R0 ;  /* 0x000000008b7a723e */ /* 0x000fe400000000ff */
[----:B------:R-:W-:Y:S02]  /*24a0*/  F2FP.PACK_AB R121, R2, R3 ;  /* 0x000000030279723e */ /* 0x000fe400000000ff */
[----:B------:R-:W-:-:S03]  /*24b0*/  F2FP.PACK_AB R120, R4, R5 ;  /* 0x000000050478723e */ /* 0x000fc600000000ff */
[----:B------:R-:W-:-:S05]  /*24c0*/  IMAD.WIDE.U32 R144, R148, R145, c[0x0][0x188] ;  /* 0x0000620094907625 */ /* 0x000fca00078e0091 */
[----:B------:R0:W-:Y:S02]  /*24d0*/  STG.E.128 [R144.64], R120 ;  /* 0x0000007890007986 */ /* 0x0001e4000c101d04 */
.L_x_15189:
[----:B------:R-:W-:Y:S05]  /*24e0*/  BSYNC B0 ;  /* 0x0000000000007941 */ /* 0x000fea0003800000 */
.L_x_15188:
        /* <DEDUP_REMOVED lines=42> */
.L_x_15226:
        /* <DEDUP_REMOVED lines=85> */
.L_x_15227:
        /* <DEDUP_REMOVED lines=51> */
[----:B------:R-:W-:Y:S01]  /*3010*/  F2FP.PACK_AB R122, R123, R122 ;  /* 0x0000007a7b7a723e */ /* 0x000fe200000000ff */
[----:B------:R-:W-:Y:S02]  /*3020*/  FFMA.FTZ R145, R30, R145, R22 ;  /* 0x000000911e917223 */ /* 0x000fe40000010016 */
[----:B------:R-:W-:Y:S01]  /*3030*/  FFMA.FTZ R154, R31, R154, R23 ;  /* 0x0000009a1f9a7223 */ /* 0x000fe20000010017 */
[----:B------:R-:W-:-:S04]  /*3040*/  F2FP.PACK_AB R121, R144, R121 ;  /* 0x000000799079723e */ /* 0x000fc800000000ff */
[----:B------:R-:W-:Y:S01]  /*3050*/  F2FP.PACK_AB R123, R154, R145 ;  /* 0x000000919a7b723e */ /* 0x000fe200000000ff */
[C---:B------:R-:W-:Y:S01]  /*3060*/  IMAD.WIDE.U32 R144, R143.reuse, R148, c[0x0][0x208] ;  /* 0x000082008f907625 */ /* 0x040fe200078e0094 */
[----:B------:R-:W-:-:S04]  /*3070*/  IADD3 R143, R143, 0x20, RZ ;  /* 0x000000208f8f7810 */ /* 0x000fc80007ffe0ff */
[----:B------:R0:W-:Y:S03]  /*3080*/  STG.E.128 [R144.64], R120 ;  /* 0x0000007890007986 */ /* 0x0001e6000c101d04 */
.L_x_15219:
[----:B------:R-:W-:Y:S05]  /*3090*/  BSYNC B1 ;  /* 0x0000000000017941 */ /* 0x000fea0003800000 */
.L_x_15218:
        /* <DEDUP_REMOVED lines=34> */
.L_x_15221:
[----:B------:R-:W-:Y:S05]  /*32c0*/  BSYNC B1 ;  /* 0x0000000000017941 */ /* 0x000fea0003800000 */
.L_x_15220:
        /* <DEDUP_REMOVED lines=34> */
.L_x_15223:
[----:B------:R-:W-:Y:S05]  /*34f0*/  BSYNC B1 ;  /* 0x0000000000017941 */ /* 0x000fea0003800000 */
.L_x_15222:
        /* <DEDUP_REMOVED lines=32> */
.L_x_15217:
[----:B------:R-:W-:Y:S05]  /*3700*/  BSYNC B0 ;  /* 0x0000000000007941 */ /* 0x000fea0003800000 */
.L_x_15216:
[----:B0-2---:R-:W-:-:S04]  /*3710*/  MOV R121, c[0x0][0x160] ;  /* 0x0000580000797a02 */ /* 0x005fc80000000f00 */
[----:B------:R-:W-:-:S04]  /*3720*/  LEA R140, R121, R140, 0x2 ;  /* 0x0000008c798c7211 */ /* 0x000fc800078e10ff */
[----:B------:R-:W-:-:S13]  /*3730*/  ISETP.GE.AND P0, PT, R140, c[0x0][0x164], PT ;  /* 0x000059008c007a0c */ /* 0x000fda0003f06270 */
[----:B------:R-:W-:Y:S01]  /*3740*/  @P0 CALL.REL.NOINC `(.L_x_15224) ;  /* 0x0000001000000944 */ /* 0x000fe20003c00000 */
[----:B------:R-:W-:Y:S05]  /*3750*/  BRA `(.L_x_15225) ;  /* 0xffffcf4000007947 */ /* 0x000fea000383ffff */
.L_x_15224:
[----:B------:R-:W-:Y:S05]  /*3760*/  EXIT ;  /* 0x000000000000794d */ /* 0x000fea0003800000 */
.L_x_15214:
[----:B------:R-:W-:Y:S01]  /*3770*/  HFMA2.MMA R149, -RZ, RZ, 0, 5.9604644775390625e-08 ;  /* 0x00000001ff957435 */ /* 0x000fe200000001ff */
[----:B------:R-:W-:Y:S02]  /*3780*/  MOV R123, 0x1f ;  /* 0x0000001f007b7802 */ /* 0x000fe40000000f00 */
[----:B------:R-:W-:Y:S02]  /*3790*/  MOV R148, 0xffffffff ;  /* 0xffffffff00947802 */ /* 0x000fe40000000f00 */
[----:B------:R-:W-:Y:S02]  /*37a0*/  MOV R120, 0x37c0 ;  /* 0x000037c000787802 */ /* 0x000fe40000000f00 */
[----:B-----5:R-:W-:Y:S05]  /*37b0*/  CALL.REL.NOINC `($__internal_86_$__cuda_sm70_shflsync_bfly_p) ;  /* 0x000007c000007944 */ /* 0x020fea0003c00000 */
[----:B-1----:R-:W-:Y:S01]  /*37c0*/  MOV R121, R149 ;  /* 0x0000009500797202 */ /* 0x002fe20000000f00 */
[----:B0-----:R-:W-:Y:S05]  /*37d0*/  BRA `(.L_x_15226) ;  /* 0xffffefb000007947 */ /* 0x001fea000383ffff */
.L_x_15215:
[----:B------:R-:W-:Y:S01]  /*37e0*/  HFMA2.MMA R149, -RZ, RZ, 0, 1.1920928955078125e-07 ;  /* 0x00000002ff957435 */ /* 0x000fe200000001ff */
[----:B0-----:R-:W-:Y:S02]  /*37f0*/  MOV R122, R150 ;  /* 0x00000096007a7202 */ /* 0x001fe40000000f00 */
[----:B------:R-:W-:Y:S02]  /*3800*/  MOV R123, 0x1f ;  /* 0x0000001f007b7802 */ /* 0x000fe40000000f00 */
[----:B------:R-:W-:-:S02]  /*3810*/  MOV R148, 0xffffffff ;  /* 0xffffffff00947802 */ /* 0x000fc40000000f00 */
[----:B------:R-:W-:Y:S02]  /*3820*/  MOV R120, 0x3840 ;  /* 0x0000384000787802 */ /* 0x000fe40000000f00 */
[----:B-----5:R-:W-:Y:S05]  /*3830*/  CALL.REL.NOINC `($__internal_86_$__cuda_sm70_shflsync_bfly_p) ;  /* 0x0000074000007944 */ /* 0x020fea0003c00000 */
[----:B01----:R-:W-:Y:S01]  /*3840*/  FADD.FTZ R122, R150, R149 ;  /* 0x00000095967a7221 */ /* 0x003fe20000010000 */
[----:B------:R-:W-:Y:S01]  /*3850*/  HFMA2.MMA R149, -RZ, RZ, 0, 2.384185791015625e-07 ;  /* 0x00000004ff957435 */ /* 0x000fe200000001ff */
[----:B------:R-:W-:Y:S02]  /*3860*/  MOV R123, 0x1f ;  /* 0x0000001f007b7802 */ /* 0x000fe40000000f00 */
[----:B------:R-:W-:Y:S02]  /*3870*/  MOV R148, 0xffffffff ;  /* 0xffffffff00947802 */ /* 0x000fe40000000f00 */
[----:B------:R-:W-:Y:S02]  /*3880*/  MOV R120, 0x38a0 ;  /* 0x000038a000787802 */ /* 0x000fe40000000f00 */
[----:B------:R-:W-:Y:S05]  /*3890*/  CALL.REL.NOINC `($__internal_86_$__cuda_sm70_shflsync_bfly_p) ;  /* 0x000006e000007944 */ /* 0x000fea0003c00000 */
[----:B01----:R-:W-:Y:S01]  /*38a0*/  FADD.FTZ R122, R122, R149 ;  /* 0x000000957a7a7221 */ /* 0x003fe20000010000 */
[----:B------:R-:W-:Y:S01]  /*38b0*/  HFMA2.MMA R149, -RZ, RZ, 0, 4.76837158203125e-07 ;  /* 0x00000008ff957435 */ /* 0x000fe200000001ff */
[----:B------:R-:W-:Y:S02]  /*38c0*/  MOV R123, 0x1f ;  /* 0x0000001f007b7802 */ /* 0x000fe40000000f00 */
[----:B------:R-:W-:-:S02]  /*38d0*/  MOV R148, 0xffffffff ;  /* 0xffffffff00947802 */ /* 0x000fc40000000f00 */
[----:B------:R-:W-:Y:S02]  /*38e0*/  MOV R120, 0x3900 ;  /* 0x0000390000787802 */ /* 0x000fe40000000f00 */
[----:B------:R-:W-:Y:S05]  /*38f0*/  CALL.REL.NOINC `($__internal_86_$__cuda_sm70_shflsync_bfly_p) ;  /* 0x0000068000007944 */ /* 0x000fea0003c00000 */
[----:B01----:R-:W-:Y:S01]  /*3900*/  FADD.FTZ R122, R122, R149 ;  /* 0x000000957a7a7221 */ /* 0x003fe20000010000 */
[----:B------:R-:W-:Y:S01]  /*3910*/  HFMA2.MMA R149, -RZ, RZ, 0, 9.5367431640625e-07 ;  /* 0x00000010ff957435 */ /* 0x000fe200000001ff */
[----:B------:R-:W-:Y:S02]  /*3920*/  MOV R123, 0x1f ;  /* 0x0000001f007b7802 */ /* 0x000fe40000000f00 */
[----:B------:R-:W-:Y:S02]  /*3930*/  MOV R148, 0xffffffff ;  /* 0xffffffff00947802 */ /* 0x000fe40000000f00 */
[----:B------:R-:W-:Y:S02]  /*3940*/  MOV R120, 0x3960 ;  /* 0x0000396000787802 */ /* 0x000fe40000000f00 */
[----:B------:R-:W-:Y:S05]  /*3950*/  CALL.REL.NOINC `($__internal_86_$__cuda_sm70_shflsync_bfly_p) ;  /* 0x0000062000007944 */ /* 0x000fea0003c00000 */
        /* <DEDUP_REMOVED lines=71> */
[----:B------:R-:W-:Y:S05]  /*3dd0*/  CALL.REL.NOINC `($__internal_86_$__cuda_sm70_shflsync_bfly_p) ;  /* 0x000001a000007944 */ /* 0x000fea0003c00000 */
[----:B01----:R-:W-:Y:S01]  /*3de0*/  FADD.FTZ R122, R122, R149 ;  /* 0x000000957a7a7221 */ /* 0x003fe20000010000 */
[----:B------:R-:W-:Y:S01]  /*3df0*/  HFMA2.MMA R149, -RZ, RZ, 0, 1.1920928955078125e-07 ;  /* 0x00000002ff957435 */ /* 0x000fe200000001ff */
[----:B------:R-:W-:Y:S02]  /*3e00*/  MOV R123, 0x1f ;  /* 0x0000001f007b7802 */ /* 0x000fe40000000f00 */
[----:B------:R-:W-:Y:S02]  /*3e10*/  MOV R148, 0xffffffff ;  /* 0xffffffff00947802 */ /* 0x000fe40000000f00 */
[----:B------:R-:W-:Y:S02]  /*3e20*/  MOV R120, 0x3e40 ;  /* 0x00003e4000787802 */ /* 0x000fe40000000f00 */
[----:B------:R-:W-:Y:S05]  /*3e30*/  CALL.REL.NOINC `($__internal_86_$__cuda_sm70_shflsync_bfly_p) ;  /* 0x0000014000007944 */ /* 0x000fea0003c00000 */
[----:B01----:R-:W-:Y:S01]  /*3e40*/  FADD.FTZ R122, R122, R149 ;  /* 0x000000957a7a7221 */ /* 0x003fe20000010000 */
[----:B------:R-:W-:Y:S01]  /*3e50*/  HFMA2.MMA R149, -RZ, RZ, 0, 2.384185791015625e-07 ;  /* 0x00000004ff957435 */ /* 0x000fe200000001ff */
[----:B------:R-:W-:-:S02]  /*3e60*/  MOV R123, 0x1f ;  /* 0x0000001f007b7802 */ /* 0x000fc40000000f00 */
[----:B------:R-:W-:Y:S02]  /*3e70*/  MOV R148, 0xffffffff ;  /* 0xffffffff00947802 */ /* 0x000fe40000000f00 */
[----:B------:R-:W-:Y:S02]  /*3e80*/  MOV R120, 0x3ea0 ;  /* 0x00003ea000787802 */ /* 0x000fe40000000f00 */
[----:B------:R-:W-:Y:S05]  /*3e90*/  CALL.REL.NOINC `($__internal_86_$__cuda_sm70_shflsync_bfly_p) ;  /* 0x000000e000007944 */ /* 0x000fea0003c00000 */
[----:B01----:R-:W-:Y:S01]  /*3ea0*/  FADD.FTZ R122, R122, R149 ;  /* 0x000000957a7a7221 */ /* 0x003fe20000010000 */
[----:B------:R-:W-:Y:S01]  /*3eb0*/  HFMA2.MMA R149, -RZ, RZ, 0, 4.76837158203125e-07 ;  /* 0x00000008ff957435 */ /* 0x000fe200000001ff */
[----:B------:R-:W-:Y:S02]  /*3ec0*/  MOV R123, 0x1f ;  /* 0x0000001f007b7802 */ /* 0x000fe40000000f00 */
[----:B------:R-:W-:Y:S02]  /*3ed0*/  MOV R148, 0xffffffff ;  /* 0xffffffff00947802 */ /* 0x000fe40000000f00 */
[----:B------:R-:W-:Y:S02]  /*3ee0*/  MOV R120, 0x3f00 ;  /* 0x00003f0000787802 */ /* 0x000fe40000000f00 */
[----:B------:R-:W-:Y:S05]  /*3ef0*/  CALL.REL.NOINC `($__internal_86_$__cuda_sm70_shflsync_bfly_p) ;  /* 0x0000008000007944 */ /* 0x000fea0003c00000 */
[----:B-1----:R-:W-:Y:S01]  /*3f00*/  FADD.FTZ R144, R122, R149 ;  /* 0x000000957a907221 */ /* 0x002fe20000010000 */
[----:B------:R-:W-:Y:S01]  /*3f10*/  HFMA2.MMA R149, -RZ, RZ, 0, 9.5367431640625e-07 ;  /* 0x00000010ff957435 */ /* 0x000fe200000001ff */
[----:B0-----:R-:W-:-:S02]  /*3f20*/  MOV R123, 0x1f ;  /* 0x0000001f007b7802 */ /* 0x001fc40000000f00 */
[----:B------:R-:W-:Y:S02]  /*3f30*/  MOV R148, 0xffffffff ;  /* 0xffffffff00947802 */ /* 0x000fe40000000f00 */
[----:B------:R-:W-:Y:S02]  /*3f40*/  MOV R122, R144 ;  /* 0x00000090007a7202 */ /* 0x000fe40000000f00 */
[----:B------:R-:W-:Y:S02]  /*3f50*/  MOV R120, 0x3f70 ;  /* 0x00003f7000787802 */ /* 0x000fe40000000f00 */
[----:B------:R-:W-:Y:S05]  /*3f60*/  CALL.REL.NOINC `($__internal_86_$__cuda_sm70_shflsync_bfly_p) ;  /* 0x0000001000007944 */ /* 0x000fea0003c00000 */
[----:B01----:R-:W-:Y:S05]  /*3f70*/  BRA `(.L_x_15227) ;  /* 0xffffed6000007947 */ /* 0x003fea000383ffff */
        .weak           $__internal_86_$__cuda_sm70_shflsync_bfly_p
        .type           $__internal_86_$__cuda_sm70_shflsync_bfly_p,@function
        .size           $__internal_86_$__cuda_sm70_shflsync_bfly_p,(.L_x_29226 - $__internal_86_$__cuda_sm70_shflsync_bfly_p)
$__internal_86_$__cuda_sm70_shflsync_bfly_p:
[----:B------:R-:W-:Y:S01]  /*3f80*/  HFMA2.MMA R121, -RZ, RZ, 0, 0 ;  /* 0x00000000ff797435 */ /* 0x000fe200000001ff */
[----:B------:R-:W-:Y:S04]  /*3f90*/  WARPSYNC R148 ;  /* 0x0000009400007348 */ /* 0x000fe80003800000 */
[----:B------:R0:W1:Y:S01]  /*3fa0*/  SHFL.BFLY PT, R149, R122, R149, R123 ;  /* 0x0c0000957a957389 */ /* 0x00006200000e007b */
[----:B------:R-:W-:Y:S05]  /*3fb0*/  RET.REL.NODEC R120 `(_ZN10layer_norm13ln_fwd_kernelINS_13Kernel_traitsIf6__halfS2_S2_fjLj1024ELj1ELj4ELj1ELj16ENS_18Kernel_traits_baseILj1024EfS2_S2_S2_fjLj128EEEEELb0ELb1ELb1ELb0EEEvNS_9FwdParamsE) ;  /* 0xffffc04078007950 */ /* 0x000fea0003c3ffff */
.L_x_15228:
        /* <DEDUP_REMOVED lines=12> */
.L_x_29226:


//--------------------- .text._ZN10layer_norm13ln_fwd_kernelINS_13Kernel_traitsIf6__halfS2_S2_fjLj1024ELj1ELj4ELj1ELj16ENS_18Kernel_traits_baseILj1024EfS2_S2_S2_fjLj128EEEEELb0ELb1ELb1ELb1EEEvNS_9FwdParamsE --------------------------
	.section	.text._ZN10layer_norm13ln_fwd_kernelINS_13Kernel_traitsIf6__halfS2_S2_fjLj1024ELj1ELj4ELj1ELj16ENS_18Kernel_traits_baseILj1024EfS2_S2_S2_fjLj128EEEEELb0ELb1ELb1ELb1EEEvNS_9FwdParamsE,"ax",@progbits
	.sectioninfo	@"SHI_REGISTERS=167"
	.align	128
        .global         _ZN10layer_norm13ln_fwd_kernelINS_13Kernel_traitsIf6__halfS2_S2_fjLj1024ELj1ELj4ELj1ELj16ENS_18Kernel_traits_baseILj1024EfS2_S2_S2_fjLj128EEEEELb0ELb1ELb1ELb1EEEvNS_9FwdParamsE
        .type           _ZN10layer_norm13ln_fwd_kernelINS_13Kernel_traitsIf6__halfS2_S2_fjLj1024ELj1ELj4ELj1ELj16ENS_18Kernel_traits_baseILj1024EfS2_S2_S2_fjLj128EEEEELb0ELb1ELb1ELb1EEEvNS_9FwdParamsE,@function
        .size           _ZN10layer_norm13ln_fwd_kernelINS_13Kernel_traitsIf6__halfS2_S2_fjLj1024ELj1ELj4ELj1ELj16ENS_18Kernel_traits_baseILj1024EfS2_S2_S2_fjLj128EEEEELb0ELb1ELb1ELb1EEEvNS_9FwdParamsE,(.L_x_29227 - _ZN10layer_norm13ln_fwd_kernelINS_13Kernel_traitsIf6__halfS2_S2_fjLj1024ELj1ELj4ELj1ELj16ENS_18Kernel_traits_baseILj1024EfS2_S2_S2_fjLj128EEEEELb0ELb1ELb1ELb1EEEvNS_9FwdParamsE)
        .other          _ZN10layer_norm13ln_fwd_kernelINS_13Kernel_traitsIf6__halfS2_S2_fjLj1024ELj1ELj4ELj1ELj16ENS_18Kernel_traits_baseILj1024EfS2_S2_S2_fjLj128EEEEELb0ELb1ELb1ELb1EEEvNS_9FwdParamsE,@"STO_CUDA_ENTRY STV_DEFAULT"
_ZN10layer_norm13ln_fwd_kernelINS_13Kernel_traitsIf6__halfS2_S2_fjLj1024ELj1ELj4ELj1ELj16ENS_18Kernel_traits_baseILj1024EfS2_S2_S2_fjLj128EEEEELb0ELb1ELb1ELb1EEEvNS_9FwdParamsE:
.text._ZN10layer_norm13ln_fwd_kernelINS_13Kernel_traitsIf6__halfS2_S2_fjLj1024ELj1ELj4ELj1ELj16ENS_18Kernel_traits_baseILj1024EfS2_S2_S2_fjLj128EEEEELb0ELb1ELb1ELb1EEEvNS_9FwdParamsE:
        /* <DEDUP_REMOVED lines=60> */
.L_x_15330:
        /* <DEDUP_REMOVED lines=32> */
.L_x_15230:
[----:B-1---5:R-:W-:-:S05]  /*05c0*/  HADD2.F32 R0, -RZ, R4.H0_H0 ;  /* 0x20000004ff007230 */ /* 0x022fca0000004100 */
[----:B------:R-:W-:Y:S01]  /*05d0*/  FMUL.FTZ R129, R0, c[0x0][0x1ec] ;  /* 0x00007b0000817a20 */ /* 0x000fe20000410000 */
[----:B------:R-:W-:-:S03]  /*05e0*/  @P0 HADD2.F32 R0, -RZ, R8.H0_H0 ;  /* 0x20000008ff000230 */ /* 0x000fc60000004100 */
[----:B------:R-:W-:-:S04]  /*05f0*/  FMUL.FTZ R129, R40, R129 ;  /* 0x0000008128817220 */ /* 0x000fc80000410000 */
[----:B------:R-:W-:Y:S02]  /*0600*/  @P0 FADD.FTZ R129, R129, R0 ;  /* 0x0000000081810221 */ /* 0x000fe40000010000 */
.L_x_15231:
[----:B------:R-:W-:Y:S05]  /*0610*/  BSYNC B0 ;  /* 0x0000000000007941 */ /* 0x000fea0003800000 */
.L_x_15229:
[----:B------:R-:W-:Y:S01]  /*0620*/  BSSY B0, `(.L_x_15232) ;  /* 0x000000b000007945 */ /* 0x000fe20003800000 */
[----:B------:R-:W-:Y:S05]  /*0630*/  @P2 BRA `(.L_x_15233) ;  /* 0x0000004000002947 */ /* 0x000fea0003800000 */
[----:B------:R-:W-:Y:S01]  /*0640*/  HFMA2.MMA R126, -RZ, RZ, 0, 0 ;  /* 0x00000000ff7e7435 */ /* 0x000fe200000001ff */
[----:B------:R-:W-:Y:S05]  /*0650*/  @!P0 BRA `(.L_x_15234) ;  /* 0x0000007000008947 */ /* 0x000fea0003800000 */
[----:B-----5:R-:W-:Y:S01]  /*0660*/  HADD2.F32 R126, -RZ, R8.H1_H1 ;  /* 0x30000008ff7e7230 */ /* 0x020fe20000004100 */
[----:B------:R-:W-:Y:S05]  /*0670*/  BRA `(.L_x_15234) ;  /* 0x0000005000007947 */ /* 0x000fea0003800000 */
.L_x_15233:
[----:B-----5:R-:W-:Y:S02]  /*0680*/  HADD2.F32 R0, -RZ, R4.H1_H1 ;  /* 0x30000004ff007230 */ /* 0x020fe40000004100 */
[----:B------:R-:W-:-:S03]  /*0690*/  @P0 HADD2.F32 R3, -RZ, R8.H1_H1 ;  /* 0x30000008ff030230 */ /* 0x000fc60000004100 */
[----:B------:R-:W-:-:S04]  /*06a0*/  FMUL.FTZ R0, R0, c[0x0][0x1ec] ;  /* 0x00007b0000007a20 */ /* 0x000fc80000410000 */
[----:B------:R-:W-:-:S04]  /*06b0*/  FMUL.FTZ R126, R41, R0 ;  /* 0x00000000297e7220 */ /* 0x000fc80000410000 */
[----:B------:R-:W-:Y:S02]  /*06c0*/  @P0 FADD.FTZ R126, R126, R3 ;  /* 0x000000037e7e0221 */ /* 0x000fe40000010000 */
.L_x_15234:
[----:B------:R-:W-:Y:S05]  /*06d0*/  BSYNC B0 ;  /* 0x0000000000007941 */ /* 0x000fea0003800000 */
.L_x_15232:
[----:B------:R-:W-:Y:S01]  /*06e0*/  BSSY B0, `(.L_x_15235) ;  /* 0x000000b000007945 */ /* 0x000fe20003800000 */
[----:B------:R-:W-:Y:S05]  /*06f0*/  @P2 BRA `(.L_x_15236) ;  /* 0x0000004000002947 */ /* 0x000fea0003800000 */
[----:B------:R-:W-:Y:S01]  /*0700*/  MOV R127, RZ ;  /* 0x000000ff007f7202 */ /* 0x000fe20000000f00 */
[----:B------:R-:W-:Y:S05]  /*0710*/  @!P0 BRA `(.L_x_15237) ;  /* 0x0000007000008947 */ /* 0x000fea0003800000 */
[----:B-----5:R-:W-:Y:S01]  /*0720*/  HADD2.F32 R127, -RZ, R9.H0_H0 ;  /* 0x20000009ff7f7230 */ /* 0x020fe20000004100 */
[----:B------:R-:W-:Y:S05]  /*0730*/  BRA `(.L_x_15237) ;  /* 0x0000005000007947 */ /* 0x000fea0003800000 */
.L_x_15236:
[----:B-----5:R-:W-:-:S05]  /*0740*/  HADD2.F32 R0, -RZ, R5.H0_H0 ;  /* 0x20000005ff007230 */ /* 0x020fca0000004100 */
[----:B------:R-:W-:Y:S01]  /*0750*/  FMUL.FTZ R127, R0, c[0x0][0x1ec] ;  /* 0x00007b00007f7a20 */ /* 0x000fe20000410000 */
[----:B------:R-:W-:-:S03]  /*0760*/  @P0 HADD2.F32 R0, -RZ, R9.H0_H0 ;  /* 0x20000009ff000230 */ /* 0x000fc60000004100 */
[----:B------:R-:W-:-:S04]  /*0770*/  FMUL.FTZ R127, R42, R127 ;  /* 0x0000007f2a7f7220 */ /* 0x000fc80000410000 */
[----:B------:R-:W-:Y:S02]  /*0780*/  @P0 FADD.FTZ R127, R127, R0 ;  /* 0x000000007f7f0221 */ /* 0x000fe40000010000 */
.L_x_15237:
[----:B------:R-:W-:Y:S05]  /*0790*/  BSYNC B0 ;  /* 0x0000000000007941 */ /* 0x000fea0003800000 */
.L_x_15235:
[----:B------:R-:W-:Y:S01]  /*07a0*/  BSSY B0, `(.L_x_15238) ;  /* 0x000000b000007945 */ /* 0x000fe20003800000 */
[----:B------:R-:W-:Y:S05]  /*07b0*/  @P2 BRA `(.L_x_15239) ;  /* 0x0000004000002947 */ /* 0x000fea0003800000 */
[----:B------:R-:W-:Y:S01]  /*07c0*/  HFMA2.MMA R124, -RZ, RZ, 0, 0 ;  /* 0x00000000ff7c7435 */ /* 0x000fe200000001ff */
[----:B------:R-:W-:Y:S05]  /*07d0*/  @!P0 BRA `(.L_x_15240) ;  /* 0x0000007000008947 */ /* 0x000fea0003800000 */
[----:B-----5:R-:W-:Y:S01]  /*07e0*/  HADD2.F32 R124, -RZ, R9.H1_H1 ;  /* 0x30000009ff7c7230 */ /* 0x020fe20000004100 */
[----:B------:R-:W-:Y:S05]  /*07f0*/  BRA `(.L_x_15240) ;  /* 0x0000005000007947 */ /* 0x000fea0003800000 */
.L_x_15239:
[----:B-----5:R-:W-:Y:S02]  /*0800*/  HADD2.F32 R0, -RZ, R5.H1_H1 ;  /* 0x30000005ff007230 */ /* 0x020fe40000004100 */
[----:B------:R-:W-:-:S03]  /*0810*/  @P0 HADD2.F32 R3, -RZ, R9.H1_H1 ;  /* 0x30000009ff030230 */ /* 0x000fc60000004100 */
[----:B------:R-:W-:-:S04]  /*0820*/  FMUL.FTZ R0, R0, c[0x0][0x1ec] ;  /* 0x00007b0000007a20 */ /* 0x000fc80000410000 */
[----:B------:R-:W-:-:S04]  /*0830*/  FMUL.FTZ R124, R43, R0 ;  /* 0x000000002b7c7220 */ /* 0x000fc80000410000 */
[----:B------:R-:W-:Y:S02]  /*0840*/  @P0 FADD.FTZ R124, R124, R3 ;  /* 0x000000037c7c0221 */ /* 0x000fe40000010000 */
.L_x_15240:
[----:B------:R-:W-:Y:S05]  /*0850*/  BSYNC B0 ;  /* 0x0000000000007941 */ /* 0x000fea0003800000 */
.L_x_15238:
[----:B------:R-:W-:Y:S01]  /*0860*/  BSSY B0, `(.L_x_15241) ;  /* 0x000000b000007945 */ /* 0x000fe20003800000 */
[----:B------:R-:W-:Y:S05]  /*0870*/  @P2 BRA `(.L_x_15242) ;  /* 0x0000004000002947 */ /* 0x000fea0003800000 */
[----:B------:R-:W-:Y:S01]  /*0880*/  MOV R125, RZ ;  /* 0x000000ff007d7202 */ /* 0x000fe20000000f00 */
[----:B------:R-:W-:Y:S05]  /*0890*/  @!P0 BRA `(.L_x_15243) ;  /* 0x0000007000008947 */ /* 0x000fea0003800000 */
[----:B-----5:R-:W-:Y:S01]  /*08a0*/  HADD2.F32 R125, -RZ, R10.H0_H0 ;  /* 0x2000000aff7d7230 */ /* 0x020fe20000004100 */
[----:B------:R-:W-:Y:S05]  /*08b0*/  BRA `(.L_x_15243) ;  /* 0x0000005000007947 */ /* 0x000fea0003800000 */
.L_x_15242:
[----:B-----5:R-:W-:-:S05]  /*08c0*/  HADD2.F32 R0, -RZ, R6.H0_H0 ;  /* 0x20000006ff007230 */ /* 0x020fca0000004100 */
[----:B------:R-:W-:Y:S01]  /*08d0*/  FMUL.FTZ R125, R0, c[0x0][0x1ec] ;  /* 0x00007b00007d7a20 */ /* 0x000fe20000410000 */
[----:B------:R-:W-:-:S03]  /*08e0*/  @P0 HADD2.F32 R0, -RZ, R10.H0_H0 ;  /* 0x2000000aff000230 */ /* 0x000fc60000004100 */
[----:B------:R-:W-:-:S04]  /*08f0*/  FMUL.FTZ R125, R36, R125 ;  /* 0x0000007d247d7220 */ /* 0x000fc80000410000 */
[----:B------:R-:W-:Y:S02]  /*0900*/  @P0 FADD.FTZ R125, R125, R0 ;  /* 0x000000007d7d0221 */ /* 0x000fe40000010000 */
.L_x_15243:
[----:B------:R-:W-:Y:S05]  /*0910*/  BSYNC B0 ;  /* 0x0000000000007941 */ /* 0x000fea0003800000 */
.L_x_15241:
[----:B------:R-:W-:Y:S01]  /*0920*/  BSSY B0, `(.L_x_15244) ;  /* 0x000000b000007945 */ /* 0x000fe20003800000 */
[----:B------:R-:W-:Y:S05]  /*0930*/  @P2 BRA `(.L_x_15245) ;  /* 0x0000004000002947 */ /* 0x000fea0003800000 */
[----:B------:R-:W-:Y:S01]  /*0940*/  HFMA2.MMA R122, -RZ, RZ, 0, 0 ;  /* 0x00000000ff7a7435 */ /* 0x000fe200000001ff */
[----:B------:R-:W-:Y:S05]  /*0950*/  @!P0 BRA `(.L_x_15246) ;  /* 0x0000007000008947 */ /* 0x000fea0003800000 */
[----:B-----5:R-:W-:Y:S01]  /*0960*/  HADD2.F32 R122, -RZ, R10.H1_H1 ;  /* 0x3000000aff7a7230 */ /* 0x020fe20000004100 */
[----:B------:R-:W-:Y:S05]  /*0970*/  BRA `(.L_x_15246) ;  /* 0x0000005000007947 */ /* 0x000fea0003800000 */
.L_x_15245:
[----:B-----5:R-:W-:Y:S02]  /*0980*/  HADD2.F32 R0, -RZ, R6.H1_H1 ;  /* 0x30000006ff007230 */ /* 0x020fe40000004100 */
[----:B------:R-:W-:-:S03]  /*0990*/  @P0 HADD2.F32 R3, -RZ, R10.H1_H1 ;  /* 0x3000000aff030230 */ /* 0x000fc60000004100 */
[----:B------:R-:W-:-:S04]  /*09a0*/  FMUL.FTZ R0, R0, c[0x0][0x1ec] ;  /* 0x00007b0000007a20 */ /* 0x000fc80000410000 */
[----:B------:R-:W-:-:S04]  /*09b0*/  FMUL.FTZ R122, R37, R0 ;  /* 0x00000000257a7220 */ /* 0x000fc80000410000 */
[----:B------:R-:W-:Y:S02]  /*09c0*/  @P0 FADD.FTZ R122, R122, R3 ;  /* 0x000000037a7a0221 */ /* 0x000fe40000010000 */
.L_x_15246:
[----:B------:R-:W-:Y:S05]  /*09d0*/  BSYNC B0 ;  /* 0x0000000000007941 */ /* 0x000fea0003800000 */
.L_x_15244:
[----:B------:R-:W-:Y:S01]  /*09e0*/  BSSY B0, `(.L_x_15247) ;  /* 0x000000b000007945 */ /* 0x000fe20003800000 */
[----:B------:R-:W-:Y:S05]  /*09f0*/  @P2 BRA `(.L_x_15248) ;  /* 0x0000004000002947 */ /* 0x000fea0003800000 */
[----:B------:R-:W-:Y:S01]  /*0a00*/  MOV R123, RZ ;  /* 0x000000ff007b7202 */ /* 0x000fe20000000f00 */
[----:B------:R-:W-:Y:S05]  /*0a10*/  @!P0 BRA `(.L_x_15249) ;  /* 0x0000007000008947 */ /* 0x000fea0003800000 */
[----:B-----5:R-:W-:Y:S01]  /*0a20*/  HADD2.F32 R123, -RZ, R11.H0_H0 ;  /* 0x2000000bff7b7230 */ /* 0x020fe20000004100 */
[----:B------:R-:W-:Y:S05]  /*0a30*/  BRA `(.L_x_15249) ;  /* 0x0000005000007947 */ /* 0x000fea0003800000 */
.L_x_15248:
[----:B-----5:R-:W-:-:S05]  /*0a40*/  HADD2.F32 R0, -RZ, R7.H0_H0 ;  /* 0x20000007ff007230 */ /* 0x020fca0000004100 */
[----:B------:R-:W-:Y:S01]  /*0a50*/  FMUL.FTZ R123, R0, c[0x0][0x1ec] ;  /* 0x00007b00007b7a20 */ /* 0x000fe20000410000 */
[----:B------:R-:W-:-:S03]  /*0a60*/  @P0 HADD2.F32 R0, -RZ, R11.H0_H0 ;  /* 0x2000000bff000230 */ /* 0x000fc60000004100 */
[----:B------:R-:W-:-:S04]  /*0a70*/  FMUL.FTZ R123, R38, R123 ;  /* 0x0000007b267b7220 */ /* 0x000fc80000410000 */
[----:B------:R-:W-:Y:S02]  /*0a80*/  @P0 FADD.FTZ R123, R123, R0 ;  /* 0x000000007b7b0221 */ /* 0x000fe40000010000 */
.L_x_15249:
[----:B------:R-:W-:Y:S05]  /*0a90*/  BSYNC B0 ;  /* 0x0000000000007941 */ /* 0x000fea0003800000 */
.L_x_15247:
[----:B------:R-:W-:Y:S01]  /*0aa0*/  BSSY B0, `(.L_x_15250) ;  /* 0x000000b000007945 */ /* 0x000fe20003800000 */
[----:B------:R-:W-:Y:S05]  /*0ab0*/  @P2 BRA `(.L_x_15251) ;  /* 0x0000004000002947 */ /* 0x000fea0003800000 */
[----:B------:R-:W-:Y:S01]  /*0ac0*/  HFMA2.MMA R120, -RZ, RZ, 0, 0 ;  /* 0x00000000ff787435 */ /* 0x000fe200000001ff */
[----:B------:R-:W-:Y:S05]  /*0ad0*/  @!P0 BRA `(.L_x_15252) ;  /* 0x0000007000008947 */ /* 0x000fea0003800000 */
[----:B-----5:R-:W-:Y:S01]  /*0ae0*/  HADD2.F32 R120, -RZ, R11.H1_H1 ;  /* 0x3000000bff787230 */ /* 0x020fe20000004100 */
[----:B------:R-:W-:Y:S05]  /*0af0*/  BRA `(.L_x_15252) ;  /* 0x0000005000007947 */ /* 0x000fea0003800000 */
.L_x_15251:
[----:B-----5:R-:W-:Y:S02]  /*0b00*/  HADD2.F32 R0, -RZ, R7.H1_H1 ;  /* 0x30000007ff007230 */ /* 0x020fe40000004100 */
[----:B------:R-:W-:-:S03]  /*0b10*/  @P0 HADD2.F32 R3, -RZ, R11.H1_H1 ;  /* 0x3000000bff030230 */ /* 0x000fc60000004100 */
[----:B------:R-:W-:-:S04]  /*0b20*/  FMUL.FTZ R0, R0, c[0x0][0x1ec] ;  /* 0x00007b0000007a20 */ /* 0x000fc80000410000 */
[----:B------:R-:W-:-:S04]  /*0b30*/  FMUL.FTZ R120, R39, R0 ;  /* 0x0000000027787220 */ /* 0x000fc80000410000 */
[----:B------:R-:W-:Y:S02]  /*0b40*/  @P0 FADD.FTZ R120, R120, R3 ;  /* 0x0000000378780221 */ /* 0x000fe40000010000 */
.L_x_15252:
[----:B------:R-:W-:Y:S05]  /*0b50*/  BSYNC B0 ;  /* 0x0000000000007941 */ /* 0x000fea0003800000 */
.L_x_15250:
        /* <DEDUP_REMOVED lines=19> */
.L_x_15254:
[----:B-----5:R-:W-:-:S05]  /*0c90*/  HADD2.F32 R0, -RZ, R4.H0_H0 ;  /* 0x20000004ff007230 */ /* 0x020fca0000004100 */
[----:B------:R-:W-:Y:S01]  /*0ca0*/  FMUL.FTZ R121, R0, c[0x0][0x1ec] ;  /* 0x00007b0000797a20 */ /* 0x000fe20000410000 */
[----:B------:R-:W-:-:S03]  /*0cb0*/  @P0 HADD2.F32 R0, -RZ, R8.H0_H0 ;  /* 0x20000008ff000230 */ /* 0x000fc60000004100 */
[----:B------:R-:W-:-:S04]  /*0cc0*/  FMUL.FTZ R121, R32, R121 ;  /* 0x0000007920797220 */ /* 0x000fc80000410000 */
[----:B------:R-:W-:Y:S02]  /*0cd0*/  @P0 FADD.FTZ R121, R0, R121 ;  /* 0x0000007900790221 */ /* 0x000fe40000010000 */
.L_x_15255:
[----:B------:R-:W-:Y:S05]  /*0ce0*/  BSYNC B0 ;  /* 0x0000000000007941 */ /* 0x000fea0003800000 */
.L_x_15253:
[----:B------:R-:W-:Y:S01]  /*0cf0*/  BSSY B0, `(.L_x_15256) ;  /* 0x000000b000007945 */ /* 0x000fe20003800000 */
[----:B------:R-:W-:Y:S05]  /*0d00*/  @P2 BRA `(.L_x_15257) ;  /* 0x0000004000002947 */ /* 0x000fea0003800000 */
[----:B0-----:R-:W-:Y:S01]  /*0d10*/  MOV R118, RZ ;  /* 0x000000ff00767202 */ /* 0x001fe20000000f00 */
[----:B------:R-:W-:Y:S05]  /*0d20*/  @!P0 BRA `(.L_x_15258) ;  /* 0x0000007000008947 */ /* 0x000fea0003800000 */
[----:B-----5:R-:W-:Y:S01]  /*0d30*/  HADD2.F32 R118, -RZ, R8.H1_H1 ;  /* 0x30000008ff767230 */ /* 0x020fe20000004100 */
[----:B------:R-:W-:Y:S05]  /*0d40*/  BRA `(.L_x_15258) ;  /* 0x0000005000007947 */ /* 0x000fea0003800000 */
.L_x_15257:
[----:B-----5:R-:W-:Y:S02]  /*0d50*/  HADD2.F32 R0, -RZ, R4.H1_H1 ;  /* 0x30000004ff007230 */ /* 0x020fe40000004100 */
[----:B------:R-:W-:-:S03]  /*0d60*/  @P0 HADD2.F32 R3, -RZ, R8.H1_H1 ;  /* 0x30000008ff030230 */ /* 0x000fc60000004100 */
[----:B------:R-:W-:-:S04]  /*0d70*/  FMUL.FTZ R0, R0, c[0x0][0x1ec] ;  /* 0x00007b0000007a20 */ /* 0x000fc80000410000 */
[----:B0-----:R-:W-:-:S04]  /*0d80*/  FMUL.FTZ R118, R33, R0 ;  /* 0x0000000021767220 */ /* 0x001fc80000410000 */
[----:B------:R-:W-:Y:S02]  /*0d90*/  @P0 FADD.FTZ R118, R3, R118 ;  /* 0x0000007603760221 */ /* 0x000fe40000010000 */
.L_x_15258:
[----:B------:R-:W-:Y:S05]  /*0da0*/  BSYNC B0 ;  /* 0x0000000000007941 */ /* 0x000fea0003800000 */
.L_x_15256:
[----:B------:R-:W-:Y:S01]  /*0db0*/  BSSY B0, `(.L_x_15259) ;  /* 0x000000b000007945 */ /* 0x000fe20003800000 */
[----:B------:R-:W-:Y:S05]  /*0dc0*/  @P2 BRA `(.L_x_15260) ;  /* 0x0000004000002947 */ /* 0x000fea0003800000 */
[----:B------:R-:W-:Y:S01]  /*0dd0*/  HFMA2.MMA R119, -RZ, RZ, 0, 0 ;  /* 0x00000000ff777435 */ /* 0x000fe200000001ff */
[----:B------:R-:W-:Y:S05]  /*0de0*/  @!P0 BRA `(.L_x_15261) ;  /* 0x0000007000008947 */ /* 0x000fea0003800000 */
[----:B-----5:R-:W-:Y:S01]  /*0df0*/  HADD2.F32 R119, -RZ, R9.H0_H0 ;  /* 0x20000009ff777230 */ /* 0x020fe20000004100 */
[----:B------:R-:W-:Y:S05]  /*0e00*/  BRA `(.L_x_15261) ;  /* 0x0000005000007947 */ /* 0x000fea0003800000 */
.L_x_15260:
[----:B-----5:R-:W-:-:S05]  /*0e10*/  HADD2.F32 R0, -RZ, R5.H0_H0 ;  /* 0x20000005ff007230 */ /* 0x020fca0000004100 */
[----:B------:R-:W-:Y:S01]  /*0e20*/  FMUL.FTZ R119, R0, c[0x0][0x1ec] ;  /* 0x00007b0000777a20 */ /* 0x000fe20000410000 */
[----:B------:R-:W-:-:S03]  /*0e30*/  @P0 HADD2.F32 R0, -RZ, R9.H0_H0 ;  /* 0x20000009ff000230 */ /* 0x000fc60000004100 */
[----:B------:R-:W-:-:S04]  /*0e40*/  FMUL.FTZ R119, R34, R119 ;  /* 0x0000007722777220 */ /* 0x000fc80000410000 */
[----:B------:R-:W-:Y:S02]  /*0e50*/  @P0 FADD.FTZ R119, R0, R119 ;  /* 0x0000007700770221 */ /* 0x000fe40000010000 */
.L_x_15261:
[----:B------:R-:W-:Y:S05]  /*0e60*/  BSYNC B0 ;  /* 0x0000000000007941 */ /* 0x000fea0003800000 */
.L_x_15259:
[----:B------:R-:W-:Y:S01]  /*0e70*/  BSSY B0, `(.L_x_15262) ;  /* 0x000000b000007945 */ /* 0x000fe20003800000 */
[----:B------:R-:W-:Y:S05]  /*0e80*/  @P2 BRA `(.L_x_15263) ;  /* 0x0000004000002947 */ /* 0x000fea0003800000 */
[----:B------:R-:W-:Y:S01]  /*0e90*/  MOV R116, RZ ;  /* 0x000000ff00747202 */ /* 0x000fe20000000f00 */
[----:B------:R-:W-:Y:S05]  /*0ea0*/  @!P0 BRA `(.L_x_15264) ;  /* 0x0000007000008947 */ /* 0x000fea0003800000 */
[----:B-----5:R-:W-:Y:S01]  /*0eb0*/  HADD2.F32 R116, -RZ, R9.H1_H1 ;  /* 0x30000009ff747230 */ /* 0x020fe20000004100 */
[----:B------:R-:W-:Y:S05]  /*0ec0*/  BRA `(.L_x_15264) ;  /* 0x0000005000007947 */ /* 0x000fea0003800000 */
.L_x_15263:
[----:B-----5:R-:W-:Y:S02]  /*0ed0*/  HADD2.F32 R0, -RZ, R5.H1_H1 ;  /* 0x30000005ff007230 */ /* 0x020fe40000004100 */
[----:B------:R-:W-:-:S03]  /*0ee0*/  @P0 HADD2.F32 R3, -RZ, R9.H1_H1 ;  /* 0x30000009ff030230 */ /* 0x000fc60000004100 */
[----:B------:R-:W-:-:S04]  /*0ef0*/  FMUL.FTZ R0, R0, c[0x0][0x1ec] ;  /* 0x00007b0000007a20 */ /* 0x000fc80000410000 */
[----:B------:R-:W-:-:S04]  /*0f00*/  FMUL.FTZ R116, R35, R0 ;  /* 0x0000000023747220 */ /* 0x000fc80000410000 */
[----:B------:R-:W-:Y:S02]  /*0f10*/  @P0 FADD.FTZ R116, R3, R116 ;  /* 0x0000007403740221 */ /* 0x000fe40000010000 */
.L_x_15264:
[----:B------:R-:W-:Y:S05]  /*0f20*/  BSYNC B0 ;  /* 0x0000000000007941 */ /* 0x000fea0003800000 */
.L_x_15262:
[----:B------:R-:W-:Y:S01]  /*0f30*/  BSSY B0, `(.L_x_15265) ;  /* 0x000000b000007945 */ /* 0x000fe20003800000 */
[----:B------:R-:W-:Y:S05]  /*0f40*/  @P2 BRA `(.L_x_15266) ;  /* 0x0000004000002947 */ /* 0x000fea0003800000 */
[----:B------:R-:W-:Y:S01]  /*0f50*/  HFMA2.MMA R117, -RZ, RZ, 0, 0 ;  /* 0x00000000ff757435 */ /* 0x000fe200000001ff */
[----:B------:R-:W-:Y:S05]  /*0f60*/  @!P0 BRA `(.L_x_15267) ;  /* 0x0000007000008947 */ /* 0x000fea0003800000 */
[----:B-----5:R-:W-:Y:S01]  /*0f70*/  HADD2.F32 R117, -RZ, R10.H0_H0 ;  /* 0x2000000aff757230 */ /* 0x020fe20000004100 */
[----:B------:R-:W-:Y:S05]  /*0f80*/  BRA `(.L_x_15267) ;  /* 0x0000005000007947 */ /* 0x000fea0003800000 */
.L_x_15266:
[----:B-----5:R-:W-:-:S05]  /*0f90*/  HADD2.F32 R0, -RZ, R6.H0_H0 ;  /* 0x20000006ff007230 */ /* 0x020fca0000004100 */
[----:B------:R-:W-:Y:S01]  /*0fa0*/  FMUL.FTZ R117, R0, c[0x0][0x1ec] ;  /* 0x00007b0000757a20 */ /* 0x000fe20000410000 */
[----:B------:R-:W-:-:S03]  /*0fb0*/  @P0 HADD2.F32 R0, -RZ, R10.H0_H0 ;  /* 0x2000000aff000230 */ /* 0x000fc60000004100 */
[----:B------:R-:W-:-:S04]  /*0fc0*/  FMUL.FTZ R117, R28, R117 ;  /* 0x000000751c757220 */ /* 0x000fc80000410000 */
[----:B------:R-:W-:Y:S02]  /*0fd0*/  @P0 FADD.FTZ R117, R0, R117 ;  /* 0x0000007500750221 */ /* 0x000fe40000010000 */
.L_x_15267:
[----:B------:R-:W-:Y:S05]  /*0fe0*/  BSYNC B0 ;  /* 0x0000000000007941 */ /* 0x000fea0003800000 */
.L_x_15265:
[----:B------:R-:W-:Y:S01]  /*0ff0*/  BSSY B0, `(.L_x_15268) ;  /* 0x000000b000007945 */ /* 0x000fe20003800000 */
[----:B------:R-:W-:Y:S05]  /*1000*/  @P2 BRA `(.L_x_15269) ;  /* 0x0000004000002947 */ /* 0x000fea0003800000 */
[----:B------:R-:W-:Y:S01]  /*1010*/  MOV R114, RZ ;  /* 0x000000ff00727202 */ /* 0x000fe20000000f00 */
[----:B------:R-:W-:Y:S05]  /*1020*/  @!P0 BRA `(.L_x_15270) ;  /* 0x0000007000008947 */ /* 0x000fea0003800000 */
[----:B-----5:R-:W-:Y:S01]  /*1030*/  HADD2.F32 R114, -RZ, R10.H1_H1 ;  /* 0x3000000aff727230 */ /* 0x020fe20000004100 */
[----:B------:R-:W-:Y:S05]  /*1040*/  BRA `(.L_x_15270) ;  /* 0x0000005000007947 */ /* 0x000fea0003800000 */
.L_x_15269:
[----:B-----5:R-:W-:Y:S02]  /*1050*/  HADD2.F32 R0, -RZ, R6.H1_H1 ;  /* 0x30000006ff007230 */ /* 0x020fe40000004100 */
[----:B------:R-:W-:-:S03]  /*1060*/  @P0 HADD2.F32 R3, -RZ, R10.H1_H1 ;  /* 0x3000000aff030230 */ /* 0x000fc60000004100 */
[----:B------:R-:W-:-:S04]  /*1070*/  FMUL.FTZ R0, R0, c[0x0][0x1ec] ;  /* 0x00007b0000007a20 */ /* 0x000fc80000410000 */
[----:B------:R-:W-:-:S04]  /*1080*/  FMUL.FTZ R114, R29, R0 ;  /* 0x000000001d727220 */ /* 0x000fc80000410000 */
[----:B------:R-:W-:Y:S02]  /*1090*/  @P0 FADD.FTZ R114, R3, R114 ;  /* 0x0000007203720221 */ /* 0x000fe40000010000 */
.L_x_15270:
[----:B------:R-:W-:Y:S05]  /*10a0*/  BSYNC B0 ;  /* 0x0000000000007941 */ /* 0x000fea0003800000 */
.L_x_15268:
[----:B------:R-:W-:Y:S01]  /*10b0*/  BSSY B0, `(.L_x_15271) ;  /* 0x000000b000007945 */ /* 0x000fe20003800000 */
[----:B------:R-:W-:Y:S05]  /*10c0*/  @P2 BRA `(.L_x_15272) ;  /* 0x0000004000002947 */ /* 0x000fea0003800000 */
[----:B------:R-:W-:Y:S01]  /*10d0*/  HFMA2.MMA R115, -RZ, RZ, 0, 0 ;  /* 0x00000000ff737435 */ /* 0x000fe200000001ff */
[----:B------:R-:W-:Y:S05]  /*10e0*/  @!P0 BRA `(.L_x_15273) ;  /* 0x0000007000008947 */ /* 0x000fea0003800000 */
[----:B-----5:R-:W-:Y:S01]  /*10f0*/  HADD2.F32 R115, -RZ, R11.H0_H0 ;  /* 0x2000000bff737230 */ /* 0x020fe20000004100 */
[----:B------:R-:W-:Y:S05]  /*1100*/  BRA `(.L_x_15273) ;  /* 0x0000005000007947 */ /* 0x000fea0003800000 */
.L_x_15272:
[----:B-----5:R-:W-:-:S05]  /*1110*/  HADD2.F32 R0, -RZ, R7.H0_H0 ;  /* 0x20000007ff007230 */ /* 0x020fca0000004100 */
[----:B------:R-:W-:Y:S01]  /*1120*/  FMUL.FTZ R115, R0, c[0x0][0x1ec] ;  /* 0x00007b0000737a20 */ /* 0x000fe20000410000 */
[----:B------:R-:W-:-:S03]  /*1130*/  @P0 HADD2.F32 R0, -RZ, R11.H0_H0 ;  /* 0x2000000bff000230 */ /* 0x000fc60000004100 */
[----:B------:R-:W-:-:S04]  /*1140*/  FMUL.FTZ R115, R30, R115 ;  /* 0x000000731e737220 */ /* 0x000fc80000410000 */
[----:B------:R-:W-:Y:S02]  /*1150*/  @P0 FADD.FTZ R115, R0, R115 ;  /* 0x0000007300730221 */ /* 0x000fe40000010000 */
.L_x_15273:
[----:B------:R-:W-:Y:S05]  /*1160*/  BSYNC B0 ;  /* 0x0000000000007941 */ /* 0x000fea0003800000 */
.L_x_15271:
[----:B------:R-:W-:Y:S01]  /*1170*/  BSSY B0, `(.L_x_15274) ;  /* 0x000000b000007945 */ /* 0x000fe20003800000 */
[----:B------:R-:W-:Y:S05]  /*1180*/  @P2 BRA `(.L_x_15275) ;  /* 0x0000004000002947 */ /* 0x000fea0003800000 */
[----:B------:R-:W-:Y:S01]  /*1190*/  MOV R0, RZ ;  /* 0x000000ff00007202 */ /* 0x000fe20000000f00 */
[----:B------:R-:W-:Y:S05]  /*11a0*/  @!P0 BRA `(.L_x_15276) ;  /* 0x0000007000008947 */ /* 0x000fea0003800000 */
[----:B-----5:R-:W-:Y:S01]  /*11b0*/  HADD2.F32 R0, -RZ, R11.H1_H1 ;  /* 0x3000000bff007230 */ /* 0x020fe20000004100 */
[----:B------:R-:W-:Y:S05]  /*11c0*/  BRA `(.L_x_15276) ;  /* 0x0000005000007947 */ /* 0x000fea0003800000 */
.L_x_15275:
[----:B-----5:R-:W-:Y:S02]  /*11d0*/  HADD2.F32 R0, -RZ, R7.H1_H1 ;  /* 0x30000007ff007230 */ /* 0x020fe40000004100 */
[----:B------:R-:W-:-:S03]  /*11e0*/  @P0 HADD2.F32 R3, -RZ, R11.H1_H1 ;  /* 0x3000000bff030230 */ /* 0x000fc60000004100 */
[----:B------:R-:W-:-:S04]  /*11f0*/  FMUL.FTZ R0, R0, c[0x0][0x1ec] ;  /* 0x00007b0000007a20 */ /* 0x000fc80000410000 */
[----:B------:R-:W-:-:S04]  /*1200*/  FMUL.FTZ R0, R31, R0 ;  /* 0x000000001f007220 */ /* 0x000fc80000410000 */
[----:B------:R-:W-:Y:S02]  /*1210*/  @P0 FADD.FTZ R0, R3, R0 ;  /* 0x0000000003000221 */ /* 0x000fe40000010000 */
.L_x_15276:
[----:B------:R-:W-:Y:S05]  /*1220*/  BSYNC B0 ;  /* 0x0000000000007941 */ /* 0x000fea0003800000 */
.L_x_15274:
[----:B------:R-:W-:Y:S01]  /*1230*/  @P1 IADD3 R136, R2, 0x40, RZ ;  /* 0x0000004002881810 */ /* 0x000fe20007ffe0ff */
[----:B------:R-:W-:Y:S01]  /*1240*/  IMAD.WIDE.U32 R134, R134, R147, c[0x0][0x188] ;  /* 0x0000620086867625 */ /* 0x000fe200078e0093 */
[----:B------:R-:W-:Y:S02]  /*1250*/  IADD3 R138, R112, 0x40, RZ ;  /* 0x00000040708a7810 */ /* 0x000fe40007ffe0ff */
[----:B------:R-:W-:Y:S01]  /*1260*/  F2FP.PACK_AB R111, R0, R115 ;  /* 0x00000073006f723e */ /* 0x000fe200000000ff */
[----:B------:R-:W-:Y:S01]  /*1270*/  @P1 IMAD.WIDE.U32 R136, R136, R147, c[0x0][0x170] ;  /* 0x00005c0088881625 */ /* 0x000fe200078e0093 */
        /* <DEDUP_REMOVED lines=13> */
.L_x_15278:
[----:B-----5:R-:W-:Y:S02]  /*1350*/  HADD2.F32 R3, -RZ, R4.H0_H0 ;  /* 0x20000004ff037230 */ /* 0x020fe40000004100 */
[----:B0-----:R-:W-:-:S03]  /*1360*/  @P0 HADD2.F32 R108, -RZ, R8.H0_H0 ;  /* 0x20000008ff6c0230 */ /* 0x001fc60000004100 */
[----:B------:R-:W-:-:S04]  /*1370*/  FMUL.FTZ R3, R3, c[0x0][0x1ec] ;  /* 0x00007b0003037a20 */ /* 0x000fc80000410000 */
[----:B------:R-:W-:-:S04]  /*1380*/  FMUL.FTZ R133, R24, R3 ;  /* 0x0000000318857220 */ /* 0x000fc80000410000 */
[----:B------:R-:W-:Y:S02]  /*1390*/  @P0 FADD.FTZ R133, R108, R133 ;  /* 0x000000856c850221 */ /* 0x000fe40000010000 */
.L_x_15279:
[----:B------:R-:W-:Y:S05]  /*13a0*/  BSYNC B0 ;  /* 0x0000000000007941 */ /* 0x000fea0003800000 */
.L_x_15277:
[----:B------:R-:W-:Y:S01]  /*13b0*/  BSSY B0, `(.L_x_15280) ;  /* 0x000000b000007945 */ /* 0x000fe20003800000 */
[----:B------:R-:W-:Y:S05]  /*13c0*/  @P2 BRA `(.L_x_15281) ;  /* 0x0000004000002947 */ /* 0x000fea0003800000 */
[----:B------:R-:W-:Y:S01]  /*13d0*/  MOV R142, RZ ;  /* 0x000000ff008e7202 */ /* 0x000fe20000000f00 */
[----:B------:R-:W-:Y:S05]  /*13e0*/  @!P0 BRA `(.L_x_15282) ;  /* 0x0000007000008947 */ /* 0x000fea0003800000 */
[----:B-----5:R-:W-:Y:S01]  /*13f0*/  HADD2.F32 R142, -RZ, R8.H1_H1 ;  /* 0x30000008ff8e7230 */ /* 0x020fe20000004100 */
[----:B------:R-:W-:Y:S05]  /*1400*/  BRA `(.L_x_15282) ;  /* 0x0000005000007947 */ /* 0x000fea0003800000 */
.L_x_15281:
[----:B-----5:R-:W-:-:S05]  /*1410*/  HADD2.F32 R3, -RZ, R4.H1_H1 ;  /* 0x30000004ff037230 */ /* 0x020fca0000004100 */
[----:B------:R-:W-:Y:S01]  /*1420*/  FMUL.FTZ R142, R3, c[0x0][0x1ec] ;  /* 0x00007b00038e7a20 */ /* 0x000fe20000410000 */
[----:B------:R-:W-:-:S03]  /*1430*/  @P0 HADD2.F32 R3, -RZ, R8.H1_H1 ;  /* 0x30000008ff030230 */ /* 0x000fc60000004100 */
[----:B------:R-:W-:-:S04]  /*1440*/  FMUL.FTZ R142, R25, R142 ;  /* 0x0000008e198e7220 */ /* 0x000fc80000410000 */
[----:B------:R-:W-:Y:S02]  /*1450*/  @P0 FADD.FTZ R142, R3, R142 ;  /* 0x0000008e038e0221 */ /* 0x000fe40000010000 */
.L_x_15282:
[----:B------:R-:W-:Y:S05]  /*1460*/  BSYNC B0 ;  /* 0x0000000000007941 */ /* 0x000fea0003800000 */
.L_x_15280:
[----:B------:R-:W-:Y:S01]  /*1470*/  BSSY B0, `(.L_x_15283) ;  /* 0x000000b000007945 */ /* 0x000fe20003800000 */
[----:B------:R-:W-:Y:S05]  /*1480*/  @P2 BRA `(.L_x_15284) ;  /* 0x0000004000002947 */ /* 0x000fea0003800000 */
[----:B0-----:R-:W-:Y:S01]  /*1490*/  HFMA2.MMA R135, -RZ, RZ, 0, 0 ;  /* 0x00000000ff877435 */ /* 0x001fe200000001ff */
[----:B------:R-:W-:Y:S05]  /*14a0*/  @!P0 BRA `(.L_x_15285) ;  /* 0x0000007000008947 */ /* 0x000fea0003800000 */
[----:B-----5:R-:W-:Y:S01]  /*14b0*/  HADD2.F32 R135, -RZ, R9.H0_H0 ;  /* 0x20000009ff877230 */ /* 0x020fe20000004100 */
[----:B------:R-:W-:Y:S05]  /*14c0*/  BRA `(.L_x_15285) ;  /* 0x0000005000007947 */ /* 0x000fea0003800000 */
.L_x_15284:
[----:B-----5:R-:W-:Y:S02]  /*14d0*/  HADD2.F32 R3, -RZ, R5.H0_H0 ;  /* 0x20000005ff037230 */ /* 0x020fe40000004100 */
[----:B0-----:R-:W-:-:S03]  /*14e0*/  @P0 HADD2.F32 R108, -RZ, R9.H0_H0 ;  /* 0x20000009ff6c0230 */ /* 0x001fc60000004100 */
[----:B------:R-:W-:-:S04]  /*14f0*/  FMUL.FTZ R3, R3, c[0x0][0x1ec] ;  /* 0x00007b0003037a20 */ /* 0x000fc80000410000 */
[----:B------:R-:W-:-:S04]  /*1500*/  FMUL.FTZ R135, R26, R3 ;  /* 0x000000031a877220 */ /* 0x000fc80000410000 */
[----:B------:R-:W-:Y:S02]  /*1510*/  @P0 FADD.FTZ R135, R108, R135 ;  /* 0x000000876c870221 */ /* 0x000fe40000010000 */
.L_x_15285:
[----:B------:R-:W-:Y:S05]  /*1520*/  BSYNC B0 ;  /* 0x0000000000007941 */ /* 0x000fea0003800000 */
.L_x_15283:
[----:B------:R-:W-:Y:S01]  /*1530*/  BSSY B0, `(.L_x_15286) ;  /* 0x000000b000007945 */ /* 0x000fe20003800000 */
[----:B------:R-:W-:Y:S05]  /*1540*/  @P2 BRA `(.L_x_15287) ;  /* 0x0000004000002947 */ /* 0x000fea0003800000 */
[----:B------:R-:W-:Y:S01]  /*1550*/  MOV R140, RZ ;  /* 0x000000ff008c7202 */ /* 0x000fe20000000f00 */
[----:B------:R-:W-:Y:S05]  /*1560*/  @!P0 BRA `(.L_x_15288) ;  /* 0x0000007000008947 */ /* 0x000fea0003800000 */
[----:B-----5:R-:W-:Y:S01]  /*1570*/  HADD2.F32 R140, -RZ, R9.H1_H1 ;  /* 0x30000009ff8c7230 */ /* 0x020fe20000004100 */
[----:B------:R-:W-:Y:S05]  /*1580*/  BRA `(.L_x_15288) ;  /* 0x0000005000007947 */ /* 0x000fea0003800000 */
.L_x_15287:
[----:B-----5:R-:W-:-:S05]  /*1590*/  HADD2.F32 R3, -RZ, R5.H1_H1 ;  /* 0x30000005ff037230 */ /* 0x020fca0000004100 */
[----:B------:R-:W-:Y:S01]  /*15a0*/  FMUL.FTZ R140, R3, c[0x0][0x1ec] ;  /* 0x00007b00038c7a20 */ /* 0x000fe20000410000 */
[----:B------:R-:W-:-:S03]  /*15b0*/  @P0 HADD2.F32 R3, -RZ, R9.H1_H1 ;  /* 0x30000009ff030230 */ /* 0x000fc60000004100 */
[----:B------:R-:W-:-:S04]  /*15c0*/  FMUL.FTZ R140, R27, R140 ;  /* 0x0000008c1b8c7220 */ /* 0x000fc80000410000 */
[----:B------:R-:W-:Y:S02]  /*15d0*/  @P0 FADD.FTZ R140, R3, R140 ;  /* 0x0000008c038c0221 */ /* 0x000fe40000010000 */
.L_x_15288:
[----:B------:R-:W-:Y:S05]  /*15e0*/  BSYNC B0 ;  /* 0x0000000000007941 */ /* 0x000fea0003800000 */
.L_x_15286:
[----:B------:R-:W-:Y:S01]  /*15f0*/  BSSY B0, `(.L_x_15289) ;  /* 0x000000b000007945 */ /* 0x000fe20003800000 */
[----:B------:R-:W-:Y:S05]  /*1600*/  @P2 BRA `(.L_x_15290) ;  /* 0x0000004000002947 */ /* 0x000fea0003800000 */
[----:B------:R-:W-:Y:S01]  /*1610*/  HFMA2.MMA R134, -RZ, RZ, 0, 0 ;  /* 0x00000000ff867435 */ /* 0x000fe200000001ff */
[----:B------:R-:W-:Y:S05]  /*1620*/  @!P0 BRA `(.L_x_15291) ;  /* 0x0000007000008947 */ /* 0x000fea0003800000 */
[----:B-----5:R-:W-:Y:S01]  /*1630*/  HADD2.F32 R134, -RZ, R10.H0_H0 ;  /* 0x2000000aff867230 */ /* 0x020fe20000004100 */
[----:B------:R-:W-:Y:S05]  /*1640*/  BRA `(.L_x_15291) ;  /* 0x0000005000007947 */ /* 0x000fea0003800000 */
.L_x_15290:
[----:B-----5:R-:W-:Y:S02]  /*1650*/  HADD2.F32 R3, -RZ, R6.H0_H0 ;  /* 0x20000006ff037230 */ /* 0x020fe40000004100 */
[----:B------:R-:W-:-:S03]  /*1660*/  @P0 HADD2.F32 R109, -RZ, R10.H0_H0 ;  /* 0x2000000aff6d0230 */ /* 0x000fc60000004100 */
[----:B------:R-:W-:-:S04]  /*1670*/  FMUL.FTZ R3, R3, c[0x0][0x1ec] ;  /* 0x00007b0003037a20 */ /* 0x000fc80000410000 */
[----:B------:R-:W-:-:S04]  /*1680*/  FMUL.FTZ R134, R20, R3 ;  /* 0x0000000314867220 */ /* 0x000fc80000410000 */
[----:B------:R-:W-:Y:S02]  /*1690*/  @P0 FADD.FTZ R134, R109, R134 ;  /* 0x000000866d860221 */ /* 0x000fe40000010000 */
.L_x_15291:
[----:B------:R-:W-:Y:S05]  /*16a0*/  BSYNC B0 ;  /* 0x0000000000007941 */ /* 0x000fea0003800000 */
.L_x_15289:
[----:B------:R-:W-:Y:S01]  /*16b0*/  BSSY B0, `(.L_x_15292) ;  /* 0x000000b000007945 */ /* 0x000fe20003800000 */
[----:B------:R-:W-:Y:S05]  /*16c0*/  @P2 BRA `(.L_x_15293) ;  /* 0x0000004000002947 */ /* 0x000fea0003800000 */
[----:B------:R-:W-:Y:S01]  /*16d0*/  MOV R141, RZ ;  /* 0x000000ff008d7202 */ /* 0x000fe20000000f00 */
[----:B------:R-:W-:Y:S05]  /*16e0*/  @!P0 BRA `(.L_x_15294) ;  /* 0x0000007000008947 */ /* 0x000fea0003800000 */
[----:B-----5:R-:W-:Y:S01]  /*16f0*/  HADD2.F32 R141, -RZ, R10.H1_H1 ;  /* 0x3000000aff8d7230 */ /* 0x020fe20000004100 */
[----:B------:R-:W-:Y:S05]  /*1700*/  BRA `(.L_x_15294) ;  /* 0x0000005000007947 */ /* 0x000fea0003800000 */
.L_x_15293:
[----:B-----5:R-:W-:Y:S02]  /*1710*/  HADD2.F32 R3, -RZ, R6.H1_H1 ;  /* 0x30000006ff037230 */ /* 0x020fe40000004100 */
[----:B------:R-:W-:-:S03]  /*1720*/  @P0 HADD2.F32 R110, -RZ, R10.H1_H1 ;  /* 0x3000000aff6e0230 */ /* 0x000fc60000004100 */
[----:B------:R-:W-:-:S04]  /*1730*/  FMUL.FTZ R108, R3, c[0x0][0x1ec] ;  /* 0x00007b00036c7a20 */ /* 0x000fc80000410000 */
[----:B------:R-:W-:-:S04]  /*1740*/  FMUL.FTZ R141, R21, R108 ;  /* 0x0000006c158d7220 */ /* 0x000fc80000410000 */
[----:B------:R-:W-:Y:S02]  /*1750*/  @P0 FADD.FTZ R141, R110, R141 ;  /* 0x0000008d6e8d0221 */ /* 0x000fe40000010000 */
.L_x_15294:
[----:B------:R-:W-:Y:S05]  /*1760*/  BSYNC B0 ;  /* 0x0000000000007941 */ /* 0x000fea0003800000 */
.L_x_15292:
[----:B------:R-:W-:Y:S01]  /*1770*/  BSSY B0, `(.L_x_15295) ;  /* 0x000000b000007945 */ /* 0x000fe20003800000 */
[----:B------:R-:W-:Y:S05]  /*1780*/  @P2 BRA `(.L_x_15296) ;  /* 0x0000004000002947 */ /* 0x000fea0003800000 */
[----:B------:R-:W-:Y:S01]  /*1790*/  HFMA2.MMA R136, -RZ, RZ, 0, 0 ;  /* 0x00000000ff887435 */ /* 0x000fe200000001ff */
[----:B------:R-:W-:Y:S05]  /*17a0*/  @!P0 BRA `(.L_x_15297) ;  /* 0x0000007000008947 */ /* 0x000fea0003800000 */
[----:B-----5:R-:W-:Y:S01]  /*17b0*/  HADD2.F32 R136, -RZ, R11.H0_H0 ;  /* 0x2000000bff887230 */ /* 0x020fe20000004100 */
[----:B------:R-:W-:Y:S05]  /*17c0*/  BRA `(.L_x_15297) ;  /* 0x0000005000007947 */ /* 0x000fea0003800000 */
.L_x_15296:
[----:B-----5:R-:W-:Y:S02]  /*17d0*/  HADD2.F32 R3, -RZ, R7.H0_H0 ;  /* 0x20000007ff037230 */ /* 0x020fe40000004100 */
[----:B------:R-:W-:-:S03]  /*17e0*/  @P0 HADD2.F32 R109, -RZ, R11.H0_H0 ;  /* 0x2000000bff6d0230 */ /* 0x000fc60000004100 */
[----:B------:R-:W-:-:S04]  /*17f0*/  FMUL.FTZ R3, R3, c[0x0][0x1ec] ;  /* 0x00007b0003037a20 */ /* 0x000fc80000410000 */
[----:B------:R-:W-:-:S04]  /*1800*/  FMUL.FTZ R136, R22, R3 ;  /* 0x0000000316887220 */ /* 0x000fc80000410000 */
[----:B------:R-:W-:Y:S02]  /*1810*/  @P0 FADD.FTZ R136, R109, R136 ;  /* 0x000000886d880221 */ /* 0x000fe40000010000 */
.L_x_15297:
[----:B------:R-:W-:Y:S05]  /*1820*/  BSYNC B0 ;  /* 0x0000000000007941 */ /* 0x000fea0003800000 */
.L_x_15295:
[----:B------:R-:W-:Y:S01]  /*1830*/  BSSY B0, `(.L_x_15298) ;  /* 0x000000b000007945 */ /* 0x000fe20003800000 */
[----:B------:R-:W-:Y:S05]  /*1840*/  @P2 BRA `(.L_x_15299) ;  /* 0x0000004000002947 */ /* 0x000fea0003800000 */
[----:B------:R-:W-:Y:S01]  /*1850*/  MOV R137, RZ ;  /* 0x000000ff00897202 */ /* 0x000fe20000000f00 */
[----:B------:R-:W-:Y:S05]  /*1860*/  @!P0 BRA `(.L_x_15300) ;  /* 0x0000007000008947 */ /* 0x000fea0003800000 */
[----:B-----5:R-:W-:Y:S01]  /*1870*/  HADD2.F32 R137, -RZ, R11.H1_H1 ;  /* 0x3000000bff897230 */ /* 0x020fe20000004100 */
[----:B------:R-:W-:Y:S05]  /*1880*/  BRA `(.L_x_15300) ;  /* 0x0000005000007947 */ /* 0x000fea0003800000 */
.L_x_15299:
[----:B-----5:R-:W-:Y:S02]  /*1890*/  HADD2.F32 R3, -RZ, R7.H1_H1 ;  /* 0x30000007ff037230 */ /* 0x020fe40000004100 */
[----:B------:R-:W-:-:S03]  /*18a0*/  @P0 HADD2.F32 R110, -RZ, R11.H1_H1 ;  /* 0x3000000bff6e0230 */ /* 0x000fc60000004100 */
[----:B------:R-:W-:-:S04]  /*18b0*/  FMUL.FTZ R108, R3, c[0x0][0x1ec] ;  /* 0x00007b00036c7a20 */ /* 0x000fc80000410000 */
[----:B------:R-:W-:-:S04]  /*18c0*/  FMUL.FTZ R137, R23, R108 ;  /* 0x0000006c17897220 */ /* 0x000fc80000410000 */
[----:B------:R-:W-:Y:S02]  /*18d0*/  @P0 FADD.FTZ R137, R110, R137 ;  /* 0x000000896e890221 */ /* 0x000fe40000010000 */
.L_x_15300:
[----:B------:R-:W-:Y:S05]  /*18e0*/  BSYNC B0 ;  /* 0x0000000000007941 */ /* 0x000fea0003800000 */
.L_x_15298:
[----:B------:R-:W-:Y:S02]  /*18f0*/  IADD3 R148, R112, 0x60, RZ ;  /* 0x0000006070947810 */ /* 0x000fe40007ffe0ff */
[----:B------:R-:W-:Y:S01]  /*1900*/  @P1 IADD3 R112, R2, 0x60, RZ ;  /* 0x0000006002701810 */ /* 0x000fe20007ffe0ff */
[-C--:B------:R-:W-:Y:S01]  /*1910*/  IMAD.WIDE.U32 R2, R138, R147.reuse, c[0x0][0x188] ;  /* 0x000062008a027625 */ /* 0x080fe200078e0093 */
[----:B------:R-:W-:Y:S02]  /*1920*/  F2FP.PACK_AB R111, R137, R136 ;  /* 0x00000088896f723e */ /* 0x000fe400000000ff */
[----:B------:R-:W-:Y:S01]  /*1930*/  F2FP.PACK_AB R110, R141, R134 ;  /* 0x000000868d6e723e */ /* 0x000fe200000000ff */
[----:B------:R-:W-:Y:S01]  /*1940*/  @P1 IMAD.WIDE.U32 R112, R112, R147, c[0x0][0x170] ;  /* 0x00005c0070701625 */ /* 0x000fe200078e0093 */
[----:B------:R-:W-:Y:S02]  /*1950*/  F2FP.PACK_AB R109, R140, R135 ;  /* 0x000000878c6d723e */ /* 0x000fe400000000ff */
        /* <DEDUP_REMOVED lines=11> */
.L_x_15302:
[----:B0----5:R-:W-:Y:S02]  /*1a10*/  HADD2.F32 R2, -RZ, R4.H0_H0 ;  /* 0x20000004ff027230 */ /* 0x021fe40000004100 */
[----:B------:R-:W-:-:S03]  /*1a20*/  @P0 HADD2.F32 R109, -RZ, R8.H0_H0 ;  /* 0x20000008ff6d0230 */ /* 0x000fc60000004100 */
[----:B------:R-:W-:-:S04]  /*1a30*/  FMUL.FTZ R3, R2, c[0x0][0x1ec] ;  /* 0x00007b0002037a20 */ /* 0x000fc80000410000 */
[----:B------:R-:W-:-:S04]  /*1a40*/  FMUL.FTZ R144, R16, R3 ;  /* 0x0000000310907220 */ /* 0x000fc80000410000 */
[----:B------:R-:W-:Y:S02]  /*1a50*/  @P0 FADD.FTZ R144, R109, R144 ;  /* 0x000000906d900221 */ /* 0x000fe40000010000 */
.L_x_15303:
[----:B------:R-:W-:Y:S05]  /*1a60*/  BSYNC B0 ;  /* 0x0000000000007941 */ /* 0x000fea0003800000 */
.L_x_15301:
[----:B------:R-:W-:Y:S01]  /*1a70*/  BSSY B0, `(.L_x_15304) ;  /* 0x000000b000007945 */ /* 0x000fe20003800000 */
[----:B------:R-:W-:Y:S05]  /*1a80*/  @P2 BRA `(.L_x_15305) ;  /* 0x0000004000002947 */ /* 0x000fea0003800000 */
[----:B------:R-:W-:Y:S01]  /*1a90*/  MOV R145, RZ ;  /* 0x000000ff00917202 */ /* 0x000fe20000000f00 */
[----:B------:R-:W-:Y:S05]  /*1aa0*/  @!P0 BRA `(.L_x_15306) ;  /* 0x0000007000008947 */ /* 0x000fea0003800000 */
[----:B-----5:R-:W-:Y:S01]  /*1ab0*/  HADD2.F32 R145, -RZ, R8.H1_H1 ;  /* 0x30000008ff917230 */ /* 0x020fe20000004100 */
[----:B------:R-:W-:Y:S05]  /*1ac0*/  BRA `(.L_x_15306) ;  /* 0x0000005000007947 */ /* 0x000fea0003800000 */
.L_x_15305:
[----:B0----5:R-:W-:Y:S02]  /*1ad0*/  HADD2.F32 R2, -RZ, R4.H1_H1 ;  /* 0x30000004ff027230 */ /* 0x021fe40000004100 */
[----:B------:R-:W-:-:S03]  /*1ae0*/  @P0 HADD2.F32 R108, -RZ, R8.H1_H1 ;  /* 0x30000008ff6c0230 */ /* 0x000fc60000004100 */
[----:B------:R-:W-:-:S04]  /*1af0*/  FMUL.FTZ R2, R2, c[0x0][0x1ec] ;  /* 0x00007b0002027a20 */ /* 0x000fc80000410000 */
[----:B------:R-:W-:-:S04]  /*1b00*/  FMUL.FTZ R145, R17, R2 ;  /* 0x0000000211917220 */ /* 0x000fc80000410000 */
[----:B------:R-:W-:Y:S02]  /*1b10*/  @P0 FADD.FTZ R145, R108, R145 ;  /* 0x000000916c910221 */ /* 0x000fe40000010000 */
.L_x_15306:
[----:B------:R-:W-:Y:S05]  /*1b20*/  BSYNC B0 ;  /* 0x0000000000007941 */ /* 0x000fea0003800000 */
.L_x_15304:
[----:B------:R-:W-:Y:S01]  /*1b30*/  BSSY B0, `(.L_x_15307) ;  /* 0x000000b000007945 */ /* 0x000fe20003800000 */
[----:B------:R-:W-:Y:S05]  /*1b40*/  @P2 BRA `(.L_x_15308) ;  /* 0x0000004000002947 */ /* 0x000fea0003800000 */
[----:B0-----:R-:W-:Y:S01]  /*1b50*/  HFMA2.MMA R112, -RZ, RZ, 0, 0 ;  /* 0x00000000ff707435 */ /* 0x001fe200000001ff */
[----:B------:R-:W-:Y:S05]  /*1b60*/  @!P0 BRA `(.L_x_15309) ;  /* 0x0000007000008947 */ /* 0x000fea0003800000 */
[----:B-----5:R-:W-:Y:S01]  /*1b70*/  HADD2.F32 R112, -RZ, R9.H0_H0 ;  /* 0x20000009ff707230 */ /* 0x020fe20000004100 */
[----:B------:R-:W-:Y:S05]  /*1b80*/  BRA `(.L_x_15309) ;  /* 0x0000005000007947 */ /* 0x000fea0003800000 */
.L_x_15308:
[----:B0----5:R-:W-:Y:S02]  /*1b90*/  HADD2.F32 R2, -RZ, R5.H0_H0 ;  /* 0x20000005ff027230 */ /* 0x021fe40000004100 */
[----:B------:R-:W-:-:S03]  /*1ba0*/  @P0 HADD2.F32 R109, -RZ, R9.H0_H0 ;  /* 0x20000009ff6d0230 */ /* 0x000fc60000004100 */
[----:B------:R-:W-:-:S04]  /*1bb0*/  FMUL.FTZ R3, R2, c[0x0][0x1ec] ;  /* 0x00007b0002037a20 */ /* 0x000fc80000410000 */
[----:B------:R-:W-:-:S04]  /*1bc0*/  FMUL.FTZ R112, R18, R3 ;  /* 0x0000000312707220 */ /* 0x000fc80000410000 */
[----:B------:R-:W-:Y:S02]  /*1bd0*/  @P0 FADD.FTZ R112, R109, R112 ;  /* 0x000000706d700221 */ /* 0x000fe40000010000 */
.L_x_15309:
[----:B------:R-:W-:Y:S05]  /*1be0*/  BSYNC B0 ;  /* 0x0000000000007941 */ /* 0x000fea0003800000 */
.L_x_15307:
[----:B------:R-:W-:Y:S01]  /*1bf0*/  BSSY B0, `(.L_x_15310) ;  /* 0x000000b000007945 */ /* 0x000fe20003800000 */
[----:B------:R-:W-:Y:S05]  /*1c00*/  @P2 BRA `(.L_x_15311) ;  /* 0x0000004000002947 */ /* 0x000fea0003800000 */
[----:B------:R-:W-:Y:S01]  /*1c10*/  MOV R143, RZ ;  /* 0x000000ff008f7202 */ /* 0x000fe20000000f00 */
[----:B------:R-:W-:Y:S05]  /*1c20*/  @!P0 BRA `(.L_x_15312) ;  /* 0x0000007000008947 */ /* 0x000fea0003800000 */
[----:B-----5:R-:W-:Y:S01]  /*1c30*/  HADD2.F32 R143, -RZ, R9.H1_H1 ;  /* 0x30000009ff8f7230 */ /* 0x020fe20000004100 */
[----:B------:R-:W-:Y:S05]  /*1c40*/  BRA `(.L_x_15312) ;  /* 0x0000005000007947 */ /* 0x000fea0003800000 */
.L_x_15311:
[----:B-----5:R-:W-:Y:S02]  /*1c50*/  HADD2.F32 R2, -RZ, R5.H1_H1 ;  /* 0x30000005ff027230 */ /* 0x020fe40000004100 */
[----:B------:R-:W-:-:S03]  /*1c60*/  @P0 HADD2.F32 R108, -RZ, R9.H1_H1 ;  /* 0x30000009ff6c0230 */ /* 0x000fc60000004100 */
[----:B------:R-:W-:-:S04]  /*1c70*/  FMUL.FTZ R2, R2, c[0x0][0x1ec] ;  /* 0x00007b0002027a20 */ /* 0x000fc80000410000 */
[----:B------:R-:W-:-:S04]  /*1c80*/  FMUL.FTZ R143, R19, R2 ;  /* 0x00000002138f7220 */ /* 0x000fc80000410000 */
[----:B------:R-:W-:Y:S02]  /*1c90*/  @P0 FADD.FTZ R143, R108, R143 ;  /* 0x0000008f6c8f0221 */ /* 0x000fe40000010000 */
.L_x_15312:
[----:B------:R-:W-:Y:S05]  /*1ca0*/  BSYNC B0 ;  /* 0x0000000000007941 */ /* 0x000fea0003800000 */
.L_x_15310:
[----:B------:R-:W-:Y:S01]  /*1cb0*/  BSSY B0, `(.L_x_15313) ;  /* 0x000000b000007945 */ /* 0x000fe20003800000 */
[----:B------:R-:W-:Y:S05]  /*1cc0*/  @P2 BRA `(.L_x_15314) ;  /* 0x0000004000002947 */ /* 0x000fea0003800000 */
[----:B------:R-:W-:Y:S01]  /*1cd0*/  HFMA2.MMA R113, -RZ, RZ, 0, 0 ;  /* 0x00000000ff717435 */ /* 0x000fe200000001ff */
[----:B------:R-:W-:Y:S05]  /*1ce0*/  @!P0 BRA `(.L_x_15315) ;  /* 0x0000007000008947 */ /* 0x000fea0003800000 */
[----:B-----5:R-:W-:Y:S01]  /*1cf0*/  HADD2.F32 R113, -RZ, R10.H0_H0 ;  /* 0x2000000aff717230 */ /* 0x020fe20000004100 */
[----:B------:R-:W-:Y:S05]  /*1d00*/  BRA `(.L_x_15315) ;  /* 0x0000005000007947 */ /* 0x000fea0003800000 */
.L_x_15314:
[----:B-----5:R-:W-:-:S05]  /*1d10*/  HADD2.F32 R2, -RZ, R6.H0_H0 ;  /* 0x20000006ff027230 */ /* 0x020fca0000004100 */
[----:B------:R-:W-:Y:S01]  /*1d20*/  FMUL.FTZ R113, R2, c[0x0][0x1ec] ;  /* 0x00007b0002717a20 */ /* 0x000fe20000410000 */
[----:B------:R-:W-:-:S03]  /*1d30*/  @P0 HADD2.F32 R2, -RZ, R10.H0_H0 ;  /* 0x2000000aff020230 */ /* 0x000fc60000004100 */
[----:B------:R-:W-:-:S04]  /*1d40*/  FMUL.FTZ R113, R12, R113 ;  /* 0x000000710c717220 */ /* 0x000fc80000410000 */
[----:B------:R-:W-:Y:S02]  /*1d50*/  @P0 FADD.FTZ R113, R2, R113 ;  /* 0x0000007102710221 */ /* 0x000fe40000010000 */
.L_x_15315:
[----:B------:R-:W-:Y:S05]  /*1d60*/  BSYNC B0 ;  /* 0x0000000000007941 */ /* 0x000fea0003800000 */
.L_x_15313:
[----:B------:R-:W-:Y:S01]  /*1d70*/  BSSY B0, `(.L_x_15316) ;  /* 0x000000b000007945 */ /* 0x000fe20003800000 */
[----:B------:R-:W-:Y:S05]  /*1d80*/  @P2 BRA `(.L_x_15317) ;  /* 0x0000004000002947 */ /* 0x000fea0003800000 */
[----:B------:R-:W-:Y:S01]  /*1d90*/  MOV R138, RZ ;  /* 0x000000ff008a7202 */ /* 0x000fe20000000f00 */
[----:B------:R-:W-:Y:S05]  /*1da0*/  @!P0 BRA `(.L_x_15318) ;  /* 0x0000007000008947 */ /* 0x000fea0003800000 */
[----:B-----5:R-:W-:Y:S01]  /*1db0*/  HADD2.F32 R138, -RZ, R10.H1_H1 ;  /* 0x3000000aff8a7230 */ /* 0x020fe20000004100 */
[----:B------:R-:W-:Y:S05]  /*1dc0*/  BRA `(.L_x_15318) ;  /* 0x0000005000007947 */ /* 0x000fea0003800000 */
.L_x_15317:
[----:B-----5:R-:W-:Y:S02]  /*1dd0*/  HADD2.F32 R2, -RZ, R6.H1_H1 ;  /* 0x30000006ff027230 */ /* 0x020fe40000004100 */
[----:B------:R-:W-:-:S03]  /*1de0*/  @P0 HADD2.F32 R3, -RZ, R10.H1_H1 ;  /* 0x3000000aff030230 */ /* 0x000fc60000004100 */
[----:B------:R-:W-:-:S04]  /*1df0*/  FMUL.FTZ R2, R2, c[0x0][0x1ec] ;  /* 0x00007b0002027a20 */ /* 0x000fc80000410000 */
[----:B------:R-:W-:-:S04]  /*1e00*/  FMUL.FTZ R138, R13, R2 ;  /* 0x000000020d8a7220 */ /* 0x000fc80000410000 */
[----:B------:R-:W-:Y:S02]  /*1e10*/  @P0 FADD.FTZ R138, R3, R138 ;  /* 0x0000008a038a0221 */ /* 0x000fe40000010000 */
.L_x_15318:
[----:B------:R-:W-:Y:S05]  /*1e20*/  BSYNC B0 ;  /* 0x0000000000007941 */ /* 0x000fea0003800000 */
.L_x_15316:
[----:B------:R-:W-:Y:S01]  /*1e30*/  BSSY B0, `(.L_x_15319) ;  /* 0x000000b000007945 */ /* 0x000fe20003800000 */
[----:B------:R-:W-:Y:S05]  /*1e40*/  @P2 BRA `(.L_x_15320) ;  /* 0x0000004000002947 */ /* 0x000fea0003800000 */
[----:B------:R-:W-:Y:S01]  /*1e50*/  HFMA2.MMA R146, -RZ, RZ, 0, 0 ;  /* 0x00000000ff927435 */ /* 0x000fe200000001ff */
[----:B------:R-:W-:Y:S05]  /*1e60*/  @!P0 BRA `(.L_x_15321) ;  /* 0x0000007000008947 */ /* 0x000fea0003800000 */
[----:B-----5:R-:W-:Y:S01]  /*1e70*/  HADD2.F32 R146, -RZ, R11.H0_H0 ;  /* 0x2000000bff927230 */ /* 0x020fe20000004100 */
[----:B------:R-:W-:Y:S05]  /*1e80*/  BRA `(.L_x_15321) ;  /* 0x0000005000007947 */ /* 0x000fea0003800000 */
.L_x_15320:
[----:B-----5:R-:W-:Y:S02]  /*1e90*/  HADD2.F32 R2, -RZ, R7.H0_H0 ;  /* 0x20000007ff027230 */ /* 0x020fe40000004100 */
[----:B------:R-:W-:-:S03]  /*1ea0*/  @P0 HADD2.F32 R109, -RZ, R11.H0_H0 ;  /* 0x2000000bff6d0230 */ /* 0x000fc60000004100 */
[----:B------:R-:W-:-:S04]  /*1eb0*/  FMUL.FTZ R3, R2, c[0x0][0x1ec] ;  /* 0x00007b0002037a20 */ /* 0x000fc80000410000 */
[----:B------:R-:W-:-:S04]  /*1ec0*/  FMUL.FTZ R146, R14, R3 ;  /* 0x000000030e927220 */ /* 0x000fc80000410000 */
[----:B------:R-:W-:Y:S02]  /*1ed0*/  @P0 FADD.FTZ R146, R109, R146 ;  /* 0x000000926d920221 */ /* 0x000fe40000010000 */
.L_x_15321:
[----:B------:R-:W-:Y:S05]  /*1ee0*/  BSYNC B0 ;  /* 0x0000000000007941 */ /* 0x000fea0003800000 */
.L_x_15319:
[----:B------:R-:W-:Y:S01]  /*1ef0*/  BSSY B0, `(.L_x_15322) ;  /* 0x000000b000007945 */ /* 0x000fe20003800000 */
[----:B------:R-:W-:Y:S05]  /*1f00*/  @P2 BRA `(.L_x_15323) ;  /* 0x0000004000002947 */ /* 0x000fea0003800000 */
[----:B------:R-:W-:Y:S01]  /*1f10*/  MOV R139, RZ ;  /* 0x000000ff008b7202 */ /* 0x000fe20000000f00 */
[----:B------:R-:W-:Y:S05]  /*1f20*/  @!P0 BRA `(.L_x_15324) ;  /* 0x0000007000008947 */ /* 0x000fea0003800000 */
[----:B-----5:R-:W-:Y:S01]  /*1f30*/  HADD2.F32 R139, -RZ, R11.H1_H1 ;  /* 0x3000000bff8b7230 */ /* 0x020fe20000004100 */
[----:B------:R-:W-:Y:S05]  /*1f40*/  BRA `(.L_x_15324) ;  /* 0x0000005000007947 */ /* 0x000fea0003800000 */
.L_x_15323:
[----:B-----5:R-:W-:Y:S02]  /*1f50*/  HADD2.F32 R2, -RZ, R7.H1_H1 ;  /* 0x30000007ff027230 */ /* 0x020fe40000004100 */
[----:B------:R-:W-:-:S03]  /*1f60*/  @P0 HADD2.F32 R108, -RZ, R11.H1_H1 ;  /* 0x3000000bff6c0230 */ /* 0x000fc60000004100 */
[----:B------:R-:W-:-:S04]  /*1f70*/  FMUL.FTZ R2, R2, c[0x0][0x1ec] ;  /* 0x00007b0002027a20 */ /* 0x000fc80000410000 */
[----:B------:R-:W-:-:S04]  /*1f80*/  FMUL.FTZ R139, R15, R2 ;  /* 0x000000020f8b7220 */ /* 0x000fc80000410000 */
[----:B------:R-:W-:Y:S02]  /*1f90*/  @P0 FADD.FTZ R139, R108, R139 ;  /* 0x0000008b6c8b0221 */ /* 0x000fe40000010000 */
.L_x_15324:
[----:B------:R-:W-:Y:S05]  /*1fa0*/  BSYNC B0 ;  /* 0x0000000000007941 */ /* 0x000fea0003800000 */
.L_x_15322:
[----:B------:R-:W-:Y:S01]  /*1fb0*/  FADD.FTZ R3, RZ, R129 ;  /* 0x00000081ff037221 */ /* 0x000fe20000010000 */
[----:B------:R-:W-:Y:S02]  /*1fc0*/  F2FP.PACK_AB R111, R139, R146 ;  /* 0x000000928b6f723e */ /* 0x000fe400000000ff */
[----:B------:R-:W-:Y:S01]  /*1fd0*/  F2FP.PACK_AB R110, R138, R113 ;  /* 0x000000718a6e723e */ /* 0x000fe200000000ff */
[----:B------:R-:W-:Y:S01]  /*1fe0*/  FADD.FTZ R2, R3, R126 ;  /* 0x0000007e03027221 */ /* 0x000fe20000010000 */
        /* <DEDUP_REMOVED lines=37> */
.L_x_15331:
        /* <DEDUP_REMOVED lines=84> */
.L_x_15332:
        /* <DEDUP_REMOVED lines=39> */
[----:B------:R-:W-:Y:S01]  /*29f0*/  F2FP.PACK_AB R108, R113, R108 ;  /* 0x0000006c716c723e */ /* 0x000fe200000000ff */
        /* <DEDUP_REMOVED lines=33> */
[----:B------:R-:W-:Y:S01]  /*2c10*/  F2FP.PACK_AB R112, R117, R112 ;  /* 0x000000707570723e */ /* 0x000fe200000000ff */
[----:B------:R-:W-:Y:S01]  /*2c20*/  FFMA.FTZ R113, R66, R121, R98 ;  /* 0x0000007942717223 */ /* 0x000fe20000010062 */
[----:B------:R-:W-:Y:S01]  /*2c30*/  LEA.HI.SX32 R143, R143, R132, 0x1d ;  /* 0x000000848f8f7211 */ /* 0x000fe200078feaff */
[----:B------:R-:W-:Y:S02]  /*2c40*/  FMUL.FTZ R129, R111, R160 ;  /* 0x000000a06f817220 */ /* 0x000fe40000410000 */
[----:B------:R-:W-:Y:S01]  /*2c50*/  FFMA.FTZ R116, R67, R116, R99 ;  /* 0x0000007443747223 */ /* 0x000fe20000010063 */
[----:B------:R-:W-:Y:S01]  /*2c60*/  IADD3 R126, R143, 0x40, RZ ;  /* 0x000000408f7e7810 */ /* 0x000fe20007ffe0ff */
[----:B------:R-:W-:-:S02]  /*2c70*/  FFMA.FTZ R118, R52, R135, R84 ;  /* 0x0000008734767223 */ /* 0x000fc40000010054 */
[----:B------:R-:W-:Y:S01]  /*2c80*/  FFMA.FTZ R121, R53, R162, R85 ;  /* 0x000000a235797223 */ /* 0x000fe20000010055 */
[----:B------:R-:W-:Y:S01]  /*2c90*/  F2FP.PACK_AB R113, R116, R113 ;  /* 0x000000717471723e */ /* 0x000fe200000000ff */
[C---:B------:R-:W-:Y:S02]  /*2ca0*/  FMUL.FTZ R115, R111.reuse, R110 ;  /* 0x0000006e6f737220 */ /* 0x040fe40000410000 */
[----:B------:R-:W-:Y:S01]  /*2cb0*/  FMUL.FTZ R124, R111, R124 ;  /* 0x0000007c6f7c7220 */ /* 0x000fe20000410000 */
[----:B------:R-:W-:Y:S01]  /*2cc0*/  F2FP.PACK_AB R118, R121, R118 ;  /* 0x000000767976723e */ /* 0x000fe200000000ff */
        /* <DEDUP_REMOVED lines=20> */
[----:B------:R-:W-:Y:S01]  /*2e10*/  F2FP.PACK_AB R111, R120, R111 ;  /* 0x0000006f786f723e */ /* 0x000fe200000000ff */
[----:B------:R-:W-:Y:S02]  /*2e20*/  FFMA.FTZ R124, R75, R124, R107 ;  /* 0x0000007c4b7c7223 */ /* 0x000fe4000001006b */
        /* <DEDUP_REMOVED lines=10> */
[----:B------:R-:W-:Y:S01]  /*2ed0*/  FFMA.FTZ R2, R47, R2, R79 ;  /* 0x000000022f027223 */ /* 0x000fe2000001004f */
[----:B------:R-:W-:Y:S01]  /*2ee0*/  IADD3 R128, R143, 0x60, RZ ;  /* 0x000000608f807810 */ /* 0x000fe20007ffe0ff */
[----:B------:R-:W-:-:S02]  /*2ef0*/  FFMA.FTZ R3, R48, R3, R80 ;  /* 0x0000000330037223 */ /* 0x000fc40000010050 */
[----:B------:R-:W-:Y:S01]  /*2f00*/  FFMA.FTZ R120, R49, R144, R81 ;  /* 0x0000009031787223 */ /* 0x000fe20000010051 */
[----:B------:R-:W-:Y:S01]  /*2f10*/  F2FP.PACK_AB R123, R2, R123 ;  /* 0x0000007b027b723e */ /* 0x000fe200000000ff */
        /* <DEDUP_REMOVED lines=25> */
.L_x_15328:
[----:B-1----:R-:W-:Y:S05]  /*30b0*/  BSYNC B0 ;  /* 0x0000000000007941 */ /* 0x002fea0003800000 */
.L_x_15327:
[----:B------:R-:W-:-:S04]  /*30c0*/  MOV R0, c[0x0][0x160] ;  /* 0x0000580000007a02 */ /* 0x000fc80000000f00 */
[----:B------:R-:W-:-:S04]  /*30d0*/  LEA R131, R0, R131, 0x2 ;  /* 0x0000008300837211 */ /* 0x000fc800078e10ff */
[----:B------:R-:W-:-:S13]  /*30e0*/  ISETP.GE.AND P0, PT, R131, c[0x0][0x164], PT ;  /* 0x0000590083007a0c */ /* 0x000fda0003f06270 */
[----:B0----5:R-:W-:Y:S01]  /*30f0*/  @P0 CALL.REL.NOINC `(.L_x_15329) ;  /* 0x0000001000000944 */ /* 0x021fe20003c00000 */
[----:B------:R-:W-:Y:S05]  /*3100*/  BRA `(.L_x_15330) ;  /* 0xffffd2b000007947 */ /* 0x000fea000383ffff */
.L_x_15329:
[----:B------:R-:W-:Y:S05]  /*3110*/  EXIT ;  /* 0x000000000000794d */ /* 0x000fea0003800000 */
.L_x_15325:
[----:B0-----:R-:W-:Y:S01]  /*3120*/  HFMA2.MMA R110, -RZ, RZ, 0, 5.9604644775390625e-08 ;  /* 0x00000001ff6e7435 */ /* 0x001fe200000001ff */
[----:B------:R-:W-:Y:S02]  /*3130*/  MOV R111, R147 ;  /* 0x00000093006f7202 */ /* 0x000fe40000000f00 */
[----:B------:R-:W-:Y:S02]  /*3140*/  MOV R108, 0x1f ;  /* 0x0000001f006c7802 */ /* 0x000fe40000000f00 */
[----:B------:R-:W-:Y:S02]  /*3150*/  MOV R109, 0xffffffff ;  /* 0xffffffff006d7802 */ /* 0x000fe40000000f00 */
[----:B------:R-:W-:Y:S02]  /*3160*/  MOV R2, 0x3180 ;  /* 0x0000318000027802 */ /* 0x000fe40000000f00 */
[----:B-----5:R-:W-:Y:S05]  /*3170*/  CALL.REL.NOINC `($__internal_87_$__cuda_sm70_shflsync_bfly_p) ;  /* 0x0000079000007944 */ /* 0x020fea0003c00000 */
[----:B-1----:R-:W-:Y:S01]  /*3180*/  MOV R2, R110 ;  /* 0x0000006e00027202 */ /* 0x002fe20000000f00 */
[----:B0-----:R-:W-:Y:S05]  /*3190*/  BRA `(.L_x_15331) ;  /* 0xfffff0a000007947 */ /* 0x001fea000383ffff */
.L_x_15326:
[----:B------:R-:W-:Y:S01]  /*31a0*/  HFMA2.MMA R110, -RZ, RZ, 0, 1.1920928955078125e-07 ;  /* 0x00000002ff6e7435 */ /* 0x000fe200000001ff */
[----:B------:R-:W-:Y:S02]  /*31b0*/  MOV R108, 0x1f ;  /* 0x0000001f006c7802 */ /* 0x000fe40000000f00 */
[----:B------:R-:W-:-:S02]  /*31c0*/  MOV R109, 0xffffffff ;  /* 0xffffffff006d7802 */ /* 0x000fc40000000f00 */
[----:B------:R-:W-:Y:S02]  /*31d0*/  MOV R2, 0x31f0 ;  /* 0x000031f000027802 */ /* 0x000fe40000000f00 */
[----:B0----5:R-:W-:Y:S05]  /*31e0*/  CALL.REL.NOINC `($__internal_87_$__cuda_sm70_shflsync_bfly_p) ;  /* 0x0000072000007944 */ /* 0x021fea0003c00000 */
[----:B01----:R-:W-:Y:S01]  /*31f0*/  FADD.FTZ R111, R111, R110 ;  /* 0x0000006e6f6f7221 */ /* 0x003fe20000010000 */
[----:B------:R-:W-:Y:S01]  /*3200*/  HFMA2.MMA R110, -RZ, RZ, 0, 2.384185791015625e-07 ;  /* 0x00000004ff6e7435 */ /* 0x000fe200000001ff */
[----:B------:R-:W-:Y:S02]  /*3210*/  MOV R108, 0x1f ;  /* 0x0000001f006c7802 */ /* 0x000fe40000000f00 */
[----:B------:R-:W-:Y:S02]  /*3220*/  MOV R109, 0xffffffff ;  /* 0xffffffff006d7802 */ /* 0x000fe40000000f00 */
[----:B------:R-:W-:Y:S02]  /*3230*/  MOV R2, 0x3250 ;  /* 0x0000325000027802 */ /* 0x000fe40000000f00 */
[----:B------:R-:W-:Y:S05]  /*3240*/  CALL.REL.NOINC `($__internal_87_$__cuda_sm70_shflsync_bfly_p) ;  /* 0x000006c000007944 */ /* 0x000fea0003c00000 */
[----:B01----:R-:W-:Y:S01]  /*3250*/  FADD.FTZ R111, R111, R110 ;  /* 0x0000006e6f6f7221 */ /* 0x003fe20000010000 */
[----:B------:R-:W-:Y:S01]  /*3260*/  HFMA2.MMA R110, -RZ, RZ, 0, 4.76837158203125e-07 ;  /* 0x00000008ff6e7435 */ /* 0x000fe200000001ff */
[----:B------:R-:W-:Y:S02]  /*3270*/  MOV R108, 0x1f ;  /* 0x0000001f006c7802 */ /* 0x000fe40000000f00 */
[----:B------:R-:W-:-:S02]  /*3280*/  MOV R109, 0xffffffff ;  /* 0xffffffff006d7802 */ /* 0x000fc40000000f00 */
[----:B------:R-:W-:Y:S02]  /*3290*/  MOV R2, 0x32b0 ;  /* 0x000032b000027802 */ /* 0x000fe40000000f00 */
[----:B------:R-:W-:Y:S05]  /*32a0*/  CALL.REL.NOINC `($__internal_87_$__cuda_sm70_shflsync_bfly_p) ;  /* 0x0000066000007944 */ /* 0x000fea0003c00000 */
[----:B01----:R-:W-:Y:S01]  /*32b0*/  FADD.FTZ R111, R111, R110 ;  /* 0x0000006e6f6f7221 */ /* 0x003fe20000010000 */
[----:B------:R-:W-:Y:S01]  /*32c0*/  HFMA2.MMA R110, -RZ, RZ, 0, 9.5367431640625e-07 ;  /* 0x00000010ff6e7435 */ /* 0x000fe200000001ff */
[----:B------:R-:W-:Y:S02]  /*32d0*/  MOV R108, 0x1f ;  /* 0x0000001f006c7802 */ /* 0x000fe40000000f00 */
[----:B------:R-:W-:Y:S02]  /*32e0*/  MOV R109, 0xffffffff ;  /* 0xffffffff006d7802 */ /* 0x000fe40000000f00 */
[----:B------:R-:W-:Y:S02]  /*32f0*/  MOV R2, 0x3310 ;  /* 0x0000331000027802 */ /* 0x000fe40000000f00 */
[----:B------:R-:W-:Y:S05]  /*3300*/  CALL.REL.NOINC `($__internal_87_$__cuda_sm70_shflsync_bfly_p) ;  /* 0x0000060000007944 */ /* 0x000fea0003c00000 */
        /* <DEDUP_REMOVED lines=70> */
[----:B------:R-:W-:Y:S05]  /*3770*/  CALL.REL.NOINC `($__internal_87_$__cuda_sm70_shflsync_bfly_p) ;  /* 0x0000019000007944 */ /* 0x000fea0003c00000 */
[----:B01----:R-:W-:Y:S01]  /*3780*/  FADD.FTZ R111, R111, R110 ;  /* 0x0000006e6f6f7221 */ /* 0x003fe20000010000 */
[----:B------:R-:W-:Y:S01]  /*3790*/  HFMA2.MMA R110, -RZ, RZ, 0, 1.1920928955078125e-07 ;  /* 0x00000002ff6e7435 */ /* 0x000fe200000001ff */
[----:B------:R-:W-:Y:S02]  /*37a0*/  MOV R108, 0x1f ;  /* 0x0000001f006c7802 */ /* 0x000fe40000000f00 */
[----:B------:R-:W-:Y:S02]  /*37b0*/  MOV R109, 0xffffffff ;  /* 0xffffffff006d7802 */ /* 0x000fe40000000f00 */
[----:B------:R-:W-:Y:S02]  /*37c0*/  MOV R2, 0x37e0 ;  /* 0x000037e000027802 */ /* 0x000fe40000000f00 */
[----:B------:R-:W-:Y:S05]  /*37d0*/  CALL.REL.NOINC `($__internal_87_$__cuda_sm70_shflsync_bfly_p) ;  /* 0x0000013000007944 */ /* 0x000fea0003c00000 */
[----:B01----:R-:W-:Y:S01]  /*37e0*/  FADD.FTZ R111, R111, R110 ;  /* 0x0000006e6f6f7221 */ /* 0x003fe20000010000 */
[----:B------:R-:W-:Y:S01]  /*37f0*/  HFMA2.MMA R110, -RZ, RZ, 0, 2.384185791015625e-07 ;  /* 0x00000004ff6e7435 */ /* 0x000fe200000001ff */
[----:B------:R-:W-:Y:S02]  /*3800*/  MOV R108, 0x1f ;  /* 0x0000001f006c7802 */ /* 0x000fe40000000f00 */
[----:B------:R-:W-:-:S02]  /*3810*/  MOV R109, 0xffffffff ;  /* 0xffffffff006d7802 */ /* 0x000fc40000000f00 */
[----:B------:R-:W-:Y:S02]  /*3820*/  MOV R2, 0x3840 ;  /* 0x0000384000027802 */ /* 0x000fe40000000f00 */
[----:B------:R-:W-:Y:S05]  /*3830*/  CALL.REL.NOINC `($__internal_87_$__cuda_sm70_shflsync_bfly_p) ;  /* 0x000000d000007944 */ /* 0x000fea0003c00000 */
[----:B01----:R-:W-:Y:S01]  /*3840*/  FADD.FTZ R111, R111, R110 ;  /* 0x0000006e6f6f7221 */ /* 0x003fe20000010000 */
[----:B------:R-:W-:Y:S01]  /*3850*/  HFMA2.MMA R110, -RZ, RZ, 0, 4.76837158203125e-07 ;  /* 0x00000008ff6e7435 */ /* 0x000fe200000001ff */
[----:B------:R-:W-:Y:S02]  /*3860*/  MOV R108, 0x1f ;  /* 0x0000001f006c7802 */ /* 0x000fe40000000f00 */
[----:B------:R-:W-:Y:S02]  /*3870*/  MOV R109, 0xffffffff ;  /* 0xffffffff006d7802 */ /* 0x000fe40000000f00 */
[----:B------:R-:W-:Y:S02]  /*3880*/  MOV R2, 0x38a0 ;  /* 0x000038a000027802 */ /* 0x000fe40000000f00 */
[----:B------:R-:W-:Y:S05]  /*3890*/  CALL.REL.NOINC `($__internal_87_$__cuda_sm70_shflsync_bfly_p) ;  /* 0x0000007000007944 */ /* 0x000fea0003c00000 */
[----:B01----:R-:W-:Y:S01]  /*38a0*/  FADD.FTZ R111, R111, R110 ;  /* 0x0000006e6f6f7221 */ /* 0x003fe20000010000 */
[----:B------:R-:W-:Y:S01]  /*38b0*/  HFMA2.MMA R110, -RZ, RZ, 0, 9.5367431640625e-07 ;  /* 0x00000010ff6e7435 */ /* 0x000fe200000001ff */
[----:B------:R-:W-:Y:S02]  /*38c0*/  MOV R108, 0x1f ;  /* 0x0000001f006c7802 */ /* 0x000fe40000000f00 */
[----:B------:R-:W-:-:S02]  /*38d0*/  MOV R109, 0xffffffff ;  /* 0xffffffff006d7802 */ /* 0x000fc40000000f00 */
[----:B------:R-:W-:Y:S02]  /*38e0*/  MOV R2, 0x3900 ;  /* 0x0000390000027802 */ /* 0x000fe40000000f00 */
[----:B------:R-:W-:Y:S05]  /*38f0*/  CALL.REL.NOINC `($__internal_87_$__cuda_sm70_shflsync_bfly_p) ;  /* 0x0000001000007944 */ /* 0x000fea0003c00000 */
[----:B01----:R-:W-:Y:S05]  /*3900*/  BRA `(.L_x_15332) ;  /* 0xffffee7000007947 */ /* 0x003fea000383ffff */
        .weak           $__internal_87_$__cuda_sm70_shflsync_bfly_p
        .type           $__internal_87_$__cuda_sm70_shflsync_bfly_p,@function
        .size           $__internal_87_$__cuda_sm70_shflsync_bfly_p,(.L_x_29227 - $__internal_87_$__cuda_sm70_shflsync_bfly_p)
$__internal_87_$__cuda_sm70_shflsync_bfly_p:
[----:B------:R-:W-:Y:S01]  /*3910*/  HFMA2.MMA R3, -RZ, RZ, 0, 0 ;  /* 0x00000000ff037435 */ /* 0x000fe200000001ff */
[----:B------:R-:W-:Y:S04]  /*3920*/  WARPSYNC R109 ;  /* 0x0000006d00007348 */ /* 0x000fe80003800000 */
[----:B------:R0:W1:Y:S01]  /*3930*/  SHFL.BFLY PT, R110, R111, R110, R108 ;  /* 0x0c00006e6f6e7389 */ /* 0x00006200000e006c */
[----:B------:R-:W-:Y:S05]  /*3940*/  RET.REL.NODEC R2 `(_ZN10layer_norm13ln_fwd_kernelINS_13Kernel_traitsIf6__halfS2_S2_fjLj1024ELj1ELj4ELj1ELj16ENS_18Kernel_traits_baseILj1024EfS2_S2_S2_fjLj128EEEEELb0ELb1ELb1ELb1EEEvNS_9FwdParamsE) ;  /* 0xffffc6b002007950 */ /* 0x000fea0003c3ffff */
.L_x_15333:
        /* <DEDUP_REMOVED lines=11> */
.L_x_29227:


//--------------------- .text._ZN10layer_norm13ln_fwd_kernelINS_13Kernel_traitsIf6__halfS2_S2_fjLj1024ELj1ELj4ELj1ELj16ENS_18Kernel_traits_baseILj1024EfS2_S2_S2_fjLj128EEEEELb1ELb0ELb0ELb0EEEvNS_9FwdParamsE --------------------------
	.section	.text._ZN10layer_norm13ln_fwd_kernelINS_13Kernel_traitsIf6__halfS2_S2_fjLj1024ELj1ELj4ELj1ELj16ENS_18Kernel_traits_baseILj1024EfS2_S2_S2_fjLj128EEEEELb1ELb0ELb0ELb0EEEvNS_9FwdParamsE,"ax",@progbits
	.sectioninfo	@"SHI_REGISTERS=134"
	.align	128
        .global         _ZN10layer_norm13ln_fwd_kernelINS_13Kernel_traitsIf6__halfS2_S2_fjLj1024ELj1ELj4ELj1ELj16ENS_18Kernel_traits_baseILj1024EfS2_S2_S2_fjLj128EEEEELb1ELb0ELb0ELb0EEEvNS_9FwdParamsE
        .type           _ZN10layer_norm13ln_fwd_kernelINS_13Kernel_traitsIf6__halfS2_S2_fjLj1024ELj1ELj4ELj1ELj16ENS_18Kernel_traits_baseILj1024EfS2_S2_S2_fjLj128EEEEELb1ELb0ELb0ELb0EEEvNS_9FwdParamsE,@function
        .size           _ZN10layer_norm13ln_fwd_kernelINS_13Kernel_traitsIf6__halfS2_S2_fjLj1024ELj1ELj4ELj1ELj16ENS_18Kernel_traits_baseILj1024EfS2_S2_S2_fjLj128EEEEELb1ELb0ELb0ELb0EEEvNS_9FwdParamsE,(.L_x_29228 - _ZN10layer_norm13ln_fwd_kernelINS_13Kernel_traitsIf6__halfS2_S2_fjLj1024ELj1ELj4ELj1ELj16ENS_18Kernel_traits_baseILj1024EfS2_S2_S2_fjLj128EEEEELb1ELb0ELb0ELb0EEEvNS_9FwdParamsE)
        .other          _ZN10layer_norm13ln_fwd_kernelINS_13Kernel_traitsIf6__halfS2_S2_fjLj1024ELj1ELj4ELj1ELj16ENS_18Kernel_traits_baseILj1024EfS2_S2_S2_fjLj128EEEEELb1ELb0ELb0ELb0EEEvNS_9FwdParamsE,@"STO_CUDA_ENTRY STV_DEFAULT"
_ZN10layer_norm13ln_fwd_kernelINS_13Kernel_traitsIf6__halfS2_S2_fjLj1024ELj1ELj4ELj1ELj16ENS_18Kernel_traits_baseILj1024EfS2_S2_S2_fjLj128EEEEELb1ELb0ELb0ELb0EEEvNS_9FwdParamsE:
.text._ZN10layer_norm13ln_fwd_kernelINS_13Kernel_traitsIf6__halfS2_S2_fjLj1024ELj1ELj4ELj1ELj16ENS_18Kernel_traits_baseILj1024EfS2_S2_S2_fjLj128EEEEELb1ELb0ELb0ELb0EEEvNS_9FwdParamsE:
        /* <DEDUP_REMOVED lines=71> */
[----:B------:R-:W-:Y:S02]  /*0470*/  LEA.HI R3, R3, c[0x0][0x168], RZ, 0x3 ;  /* 0x00005a0003037a11 */ /* 0x000fe400078f18ff */
[----:B------:R-:W-:Y:S02]  /*0480*/  LOP3.LUT R8, R7, UR19, R8, 0x96, !PT ;  /* 0x0000001307087c12 */ /* 0x000fe4000f8e9608 */
[----:B------:R-:W-:Y:S02]  /*0490*/  LOP3.LUT R20, R5, UR20, R2, 0x96, !PT ;  /* 0x0000001405147c12 */ /* 0x000fe4000f8e9602 */
[----:B------:R-:W-:Y:S01]  /*04a0*/  LOP3.LUT R2, R16, 0x1f, RZ, 0x3c, !PT ;  /* 0x0000001f10027812 */ /* 0x000fe200078e3cff */
[----:B------:R-:W-:-:S03]  /*04b0*/  IMAD.WIDE.U32 R8, R8, -0x2daee0ad, RZ ;  /* 0xd2511f5308087825 */ /* 0x000fc600078e00ff */
[----:B------:R-:W-:Y:S01]  /*04c0*/  LEA.HI.SX32 R11, R3, R2, 0x1d ;  /* 0x00000002030b7211 */ /* 0x000fe200078feaff */
[----:B------:R-:W-:Y:S01]  /*04d0*/  IMAD.WIDE.U32 R20, R20, -0x326172a9, RZ ;  /* 0xcd9e8d5714147825 */ /* 0x000fe200078e00ff */
        /* <DEDUP_REMOVED lines=28> */
.L_x_15335:
[----:B------:R-:W-:Y:S05]  /*06a0*/  BSYNC B0 ;  /* 0x0000000000007941 */ /* 0x000fea0003800000 */
.L_x_15334:
        /* <DEDUP_REMOVED lines=17> */
.L_x_15337:
[----:B------:R-:W-:Y:S05]  /*07c0*/  BSYNC B0 ;  /* 0x0000000000007941 */ /* 0x000fea0003800000 */
.L_x_15336:
        /* <DEDUP_REMOVED lines=17> */
.L_x_15339:
[----:B------:R-:W-:Y:S05]  /*08e0*/  BSYNC B0 ;  /* 0x0000000000007941 */ /* 0x000fea0003800000 */
.L_x_15338:
        /* <DEDUP_REMOVED lines=16> */
.L_x_15341:
[----:B------:R-:W-:Y:S05]  /*09f0*/  BSYNC B0 ;  /* 0x0000000000007941 */ /* 0x000fea0003800000 */
.L_x_15340:
        /* <DEDUP_REMOVED lines=16> */
.L_x_15586:
[----:B------:R-:W-:Y:S02]  /*0b00*/  ISETP.NE.U32.AND P0, PT, RZ, c[0x0][0x1c0], PT ;  /* 0x00007000ff007a0c */ /* 0x000fe40003f05070 */
[----:B------:R-:W-:Y:S02]  /*0b10*/  ISETP.NE.AND P1, PT, R3, RZ, PT ;  /* 0x000000ff0300720c */ /* 0x000fe40003f25270 */
[----:B------:R-:W-:-:S13]  /*0b20*/  ISETP.NE.AND.EX P0, PT, RZ, c[0x0][0x1c4], PT, P0 ;  /* 0x00007100ff007a0c */ /* 0x000fda0003f05300 */
[----:B------:R-:W-:-:S04]  /*0b30*/  @P0 IMAD.MOV.U32 R93, RZ, RZ, 0x2 ;  /* 0x00000002ff5d0424 */ /* 0x000fc800078e00ff */
        /* <DEDUP_REMOVED lines=33> */
.L_x_15346:
[----:B0-----:R-:W-:Y:S02]  /*0d50*/  IMAD.MOV.U32 R22, RZ, RZ, R8 ;  /* 0x000000ffff167224 */ /* 0x001fe400078e0008 */
.L_x_15347:
[----:B------:R-:W-:Y:S05]  /*0d60*/  BSYNC B2 ;  /* 0x0000000000027941 */ /* 0x000fea0003800000 */
.L_x_15345:
        /* <DEDUP_REMOVED lines=16> */
.L_x_15351:
[----:B------:R-:W-:Y:S05]  /*0e70*/  BSYNC B3 ;  /* 0x0000000000037941 */ /* 0x000fea0003800000 */
.L_x_15350:
        /* <DEDUP_REMOVED lines=43> */
.L_x_15349:
[----:B------:R-:W-:Y:S05]  /*1130*/  BSYNC B2 ;  /* 0x0000000000027941 */ /* 0x000fea0003800000 */
.L_x_15348:
[----:B------:R-:W0:Y:S01]  /*1140*/  I2F.U32 R0, R22 ;  /* 0x0000001600007306 */ /* 0x000e220000201000 */
[----:B------:R-:W-:Y:S01]  /*1150*/  HFMA2.MMA R119, -RZ, RZ, 0.1171875, 0 ;  /* 0x2f800000ff777435 */ /* 0x000fe200000001ff */
[----:B-----5:R-:W-:Y:S01]  /*1160*/  HADD2.F32 R7, -RZ, R92.H0_H0 ;  /* 0x2000005cff077230 */ /* 0x020fe20000004100 */
[----:B------:R-:W-:Y:S01]  /*1170*/  ISETP.NE.AND P1, PT, R97, 0x1, PT ;  /* 0x000000016100780c */ /* 0x000fe20003f25270 */
[----:B------:R-:W-:Y:S01]  /*1180*/  @P0 HADD2.F32 R105, -RZ, R24.H0_H0 ;  /* 0x20000018ff690230 */ /* 0x000fe20000004100 */
[----:B------:R-:W-:Y:S02]  /*1190*/  BSSY B2, `(.L_x_15352) ;  /* 0x0000013000027945 */ /* 0x000fe40003800000 */
[----:B------:R-:W-:-:S04]  /*11a0*/  FMUL.FTZ R7, R7, R122 ;  /* 0x0000007a07077220 */ /* 0x000fc80000410000 */
[----:B------:R-:W-:Y:S02]  /*11b0*/  FMUL.FTZ R7, R7, c[0x0][0x1e8] ;  /* 0x00007a0007077a20 */ /* 0x000fe40000410000 */
[----:B0-----:R-:W-:-:S05]  /*11c0*/  FFMA.FTZ R0, R0, R119, 1.1641532182693481445e-10 ;  /* 0x2f00000000007423 */ /* 0x001fca0000010077 */
[----:B------:R-:W-:-:S04]  /*11d0*/  FSETP.GTU.FTZ.AND P2, PT, R0, c[0x0][0x1e4], PT ;  /* 0x0000790000007a0b */ /* 0x000fc80003f5c000 */
[----:B------:R-:W-:Y:S02]  /*11e0*/  FSEL R0, R7, RZ, !P2 ;  /* 0x000000ff07007208 */ /* 0x000fe40005000000 */
[----:B------:R-:W-:-:S03]  /*11f0*/  P2R R118, PR, RZ, 0x4 ;  /* 0x00000004ff767803 */ /* 0x000fc60000000000 */
        /* <DEDUP_REMOVED lines=11> */
.L_x_15353:
[----:B------:R-:W-:Y:S02]  /*12b0*/  MOV R22, R8 ;  /* 0x0000000800167202 */ /* 0x000fe40000000f00 */
.L_x_15354:
[----:B------:R-:W-:Y:S05]  /*12c0*/  BSYNC B2 ;  /* 0x0000000000027941 */ /* 0x000fea0003800000 */
.L_x_15352:
        /* <DEDUP_REMOVED lines=16> */
.L_x_15358:
[----:B------:R-:W-:Y:S05]  /*13d0*/  BSYNC B3 ;  /* 0x0000000000037941 */ /* 0x000fea0003800000 */
.L_x_15357:
        /* <DEDUP_REMOVED lines=43> */
.L_x_15356:
[----:B------:R-:W-:Y:S05]  /*1690*/  BSYNC B2 ;  /* 0x0000000000027941 */ /* 0x000fea0003800000 */
.L_x_15355:
[----:B------:R-:W0:Y:S01]  /*16a0*/  I2F.U32 R22, R22 ;  /* 0x0000001600167306 */ /* 0x000e220000201000 */
[----:B------:R-:W-:Y:S01]  /*16b0*/  HADD2.F32 R97, -RZ, R92.H1_H1 ;  /* 0x3000005cff617230 */ /* 0x000fe20000004100 */
[----:B------:R-:W-:Y:S01]  /*16c0*/  BSSY B2, `(.L_x_15359) ;  /* 0x0000015000027945 */ /* 0x000fe20003800000 */
[----:B------:R-:W-:-:S03]  /*16d0*/  @P0 HADD2.F32 R92, -RZ, R24.H1_H1 ;  /* 0x30000018ff5c0230 */ /* 0x000fc60000004100 */
        /* <DEDUP_REMOVED lines=18> */
.L_x_15360:
[----:B------:R-:W-:Y:S02]  /*1800*/  IMAD.MOV.U32 R92, RZ, RZ, R8 ;  /* 0x000000ffff5c7224 */ /* 0x000fe400078e0008 */
.L_x_15361:
[----:B------:R-:W-:Y:S05]  /*1810*/  BSYNC B2 ;  /* 0x0000000000027941 */ /* 0x000fea0003800000 */
.L_x_15359:
        /* <DEDUP_REMOVED lines=16> */
.L_x_15365:
[----:B------:R-:W-:Y:S05]  /*1920*/  BSYNC B3 ;  /* 0x0000000000037941 */ /* 0x000fea0003800000 */
.L_x_15364:
        /* <DEDUP_REMOVED lines=42> */
.L_x_15363:
[----:B------:R-:W-:Y:S05]  /*1bd0*/  BSYNC B2 ;  /* 0x0000000000027941 */ /* 0x000fea0003800000 */
.L_x_15362:
        /* <DEDUP_REMOVED lines=8> */
[----:B------:R-:W-:Y:S01]  /*1c60*/  FSEL R22, R105, RZ, !P1 ;  /* 0x000000ff69167208 */ /* 0x000fe20004800000 */
[----:B------:R-:W-:-:S05]  /*1c70*/  @P0 HADD2.F32 R105, -RZ, R25.H0_H0 ;  /* 0x20000019ff690230 */ /* 0x000fca0000004100 */
        /* <DEDUP_REMOVED lines=11> */
.L_x_15367:
[----:B------:R-:W-:Y:S02]  /*1d30*/  IMAD.MOV.U32 R92, RZ, RZ, R8 ;  /* 0x000000ffff5c7224 */ /* 0x000fe400078e0008 */
.L_x_15368:
[----:B------:R-:W-:Y:S05]  /*1d40*/  BSYNC B2 ;  /* 0x0000000000027941 */ /* 0x000fea0003800000 */
.L_x_15366:
        /* <DEDUP_REMOVED lines=16> */
.L_x_15372:
[----:B------:R-:W-:Y:S05]  /*1e50*/  BSYNC B3 ;  /* 0x0000000000037941 */ /* 0x000fea0003800000 */
.L_x_15371:
        /* <DEDUP_REMOVED lines=42> */
.L_x_15370:
[----:B------:R-:W-:Y:S05]  /*2100*/  BSYNC B2 ;  /* 0x0000000000027941 */ /* 0x000fea0003800000 */
.L_x_15369:
        /* <DEDUP_REMOVED lines=21> */
.L_x_15374:
[----:B------:R-:W-:Y:S02]  /*2260*/  IMAD.MOV.U32 R108, RZ, RZ, R8 ;  /* 0x000000ffff6c7224 */ /* 0x000fe400078e0008 */
.L_x_15375:
[----:B------:R-:W-:Y:S05]  /*2270*/  BSYNC B2 ;  /* 0x0000000000027941 */ /* 0x000fea0003800000 */
.L_x_15373:
        /* <DEDUP_REMOVED lines=16> */
.L_x_15379:
[----:B------:R-:W-:Y:S05]  /*2380*/  BSYNC B3 ;  /* 0x0000000000037941 */ /* 0x000fea0003800000 */
.L_x_15378:
        /* <DEDUP_REMOVED lines=42> */
.L_x_15377:
[----:B------:R-:W-:Y:S05]  /*2630*/  BSYNC B2 ;  /* 0x0000000000027941 */ /* 0x000fea0003800000 */
.L_x_15376:
        /* <DEDUP_REMOVED lines=21> */
.L_x_15381:
[----:B------:R-:W-:Y:S02]  /*2790*/  IMAD.MOV.U32 R110, RZ, RZ, R8 ;  /* 0x000000ffff6e7224 */ /* 0x000fe400078e0008 */
.L_x_15382:
[----:B------:R-:W-:Y:S05]  /*27a0*/  BSYNC B2 ;  /* 0x0000000000027941 */ /* 0x000fea0003800000 */
.L_x_15380:
        /* <DEDUP_REMOVED lines=16> */
.L_x_15386:
[----:B------:R-:W-:Y:S05]  /*28b0*/  BSYNC B3 ;  /* 0x0000000000037941 */ /* 0x000fea0003800000 */
.L_x_15385:
        /* <DEDUP_REMOVED lines=42> */
.L_x_15384:
[----:B------:R-:W-:Y:S05]  /*2b60*/  BSYNC B2 ;  /* 0x0000000000027941 */ /* 0x000fea0003800000 */
.L_x_15383:
        /* <DEDUP_REMOVED lines=10> */
[----:B------:R-:W-:-:S05]  /*2c10*/  @P0 HADD2.F32 R7, -RZ, R26.H1_H1 ;  /* 0x3000001aff070230 */ /* 0x000fca0000004100 */
        /* <DEDUP_REMOVED lines=10> */
.L_x_15388:
[----:B------:R-:W-:Y:S02]  /*2cc0*/  IMAD.MOV.U32 R94, RZ, RZ, R8 ;  /* 0x000000ffff5e7224 */ /* 0x000fe400078e0008 */
.L_x_15389:
[----:B------:R-:W-:Y:S05]  /*2cd0*/  BSYNC B2 ;  /* 0x0000000000027941 */ /* 0x000fea0003800000 */
.L_x_15387:
        /* <DEDUP_REMOVED lines=16> */
.L_x_15393:
[----:B------:R-:W-:Y:S05]  /*2de0*/  BSYNC B3 ;  /* 0x0000000000037941 */ /* 0x000fea0003800000 */
.L_x_15392:
        /* <DEDUP_REMOVED lines=42> */
.L_x_15391:
[----:B------:R-:W-:Y:S05]  /*3090*/  BSYNC B2 ;  /* 0x0000000000027941 */ /* 0x000fea0003800000 */
.L_x_15390:
        /* <DEDUP_REMOVED lines=21> */
.L_x_15395:
[----:B------:R-:W-:Y:S02]  /*31f0*/  IMAD.MOV.U32 R94, RZ, RZ, R8 ;  /* 0x000000ffff5e7224 */ /* 0x000fe400078e0008 */
.L_x_15396:
[----:B------:R-:W-:Y:S05]  /*3200*/  BSYNC B2 ;  /* 0x0000000000027941 */ /* 0x000fea0003800000 */
.L_x_15394:
        /* <DEDUP_REMOVED lines=18> */
.L_x_15400:
[----:B------:R-:W-:Y:S05]  /*3330*/  BSYNC B3 ;  /* 0x0000000000037941 */ /* 0x000fea0003800000 */
.L_x_15399:
        /* <DEDUP_REMOVED lines=42> */
.L_x_15398:
[----:B------:R-:W-:Y:S05]  /*35e0*/  BSYNC B2 ;  /* 0x0000000000027941 */ /* 0x000fea0003800000 */
.L_x_15397:
        /* <DEDUP_REMOVED lines=8> */
[----:B0-----:R-:W-:-:S02]  /*3670*/  F2FP.PACK_AB R94, R108, R105 ;  /* 0x000000696c5e723e */ /* 0x001fc400000000ff */
[----:B------:R-:W-:Y:S01]  /*3680*/  F2FP.PACK_AB R93, R107, R22 ;  /* 0x000000166b5d723e */ /* 0x000fe200000000ff */
[----:B-1----:R-:W-:-:S05]  /*3690*/  FFMA.FTZ R92, R92, R119, 1.1641532182693481445e-10 ;  /* 0x2f0000005c5c7423 */ /* 0x002fca0000010077 */
[----:B------:R-:W-:Y:S01]  /*36a0*/  FSETP.GTU.FTZ.AND P6, PT, R92, c[0x0][0x1e4], PT ;  /* 0x000079005c007a0b */ /* 0x000fe20003fdc000 */
[----:B------:R-:W-:-:S03]  /*36b0*/  @P0 HADD2.F32 R92, -RZ, R27.H1_H1 ;  /* 0x3000001bff5c0230 */ /* 0x000fc60000004100 */
[----:B------:R-:W-:Y:S02]  /*36c0*/  FSEL R121, R95, RZ, !P6 ;  /* 0x000000ff5f797208 */ /* 0x000fe40007000000 */
[----:B------:R-:W-:-:S03]  /*36d0*/  SEL R126, RZ, 0x1000000, P6 ;  /* 0x01000000ff7e7807 */ /* 0x000fc60003000000 */
[----:B------:R-:W-:Y:S01]  /*36e0*/  @P0 FADD.FTZ R121, R92, R121 ;  /* 0x000000795c790221 */ /* 0x000fe20000010000 */
[C---:B------:R-:W-:Y:S02]  /*36f0*/  LEA R118, P0, R2.reuse, c[0x0][0x188], 0x4 ;  /* 0x0000620002767a11 */ /* 0x040fe400078020ff */
[----:B------:R-:W-:Y:S02]  /*3700*/  F2FP.PACK_AB R92, R97, R0 ;  /* 0x00000000615c723e */ /* 0x000fe400000000ff */
[----:B------:R-:W-:Y:S02]  /*3710*/  LEA.HI.X R119, R2, c[0x0][0x18c], RZ, 0x4, P0 ;  /* 0x0000630002777a11 */ /* 0x000fe400000f24ff */
[----:B------:R-:W-:Y:S02]  /*3720*/  ISETP.NE.AND P0, PT, R124, RZ, PT ;  /* 0x000000ff7c00720c */ /* 0x000fe40003f05270 */
[----:B------:R-:W-:Y:S02]  /*3730*/  SEL R124, RZ, 0x100, P4 ;  /* 0x00000100ff7c7807 */ /* 0x000fe40002000000 */
[----:B------:R-:W-:-:S02]  /*3740*/  F2FP.PACK_AB R95, R121, R110 ;  /* 0x0000006e795f723e */ /* 0x000fc400000000ff */
        /* <DEDUP_REMOVED lines=16> */
.L_x_15344:
[----:B------:R-:W-:Y:S05]  /*3850*/  BSYNC B1 ;  /* 0x0000000000017941 */ /* 0x000fea0003800000 */
.L_x_15343:
        /* <DEDUP_REMOVED lines=23> */
.L_x_15404:
[----:B0-----:R-:W-:Y:S02]  /*39d0*/  IMAD.MOV.U32 R21, RZ, RZ, R8 ;  /* 0x000000ffff157224 */ /* 0x001fe400078e0008 */
.L_x_15405:
[----:B------:R-:W-:Y:S05]  /*39e0*/  BSYNC B2 ;  /* 0x0000000000027941 */ /* 0x000fea0003800000 */
.L_x_15403:
        /* <DEDUP_REMOVED lines=16> */
.L_x_15409:
[----:B------:R-:W-:Y:S05]  /*3af0*/  BSYNC B3 ;  /* 0x0000000000037941 */ /* 0x000fea0003800000 */
.L_x_15408:
        /* <DEDUP_REMOVED lines=43> */
.L_x_15407:
[----:B------:R-:W-:Y:S05]  /*3db0*/  BSYNC B2 ;  /* 0x0000000000027941 */ /* 0x000fea0003800000 */
.L_x_15406:
[----:B------:R-:W0:Y:S01]  /*3dc0*/  I2F.U32 R7, R21 ;  /* 0x0000001500077306 */ /* 0x000e220000201000 */
[----:B------:R-:W-:Y:S01]  /*3dd0*/  HFMA2.MMA R118, -RZ, RZ, 0.1171875, 0 ;  /* 0x2f800000ff767435 */ /* 0x000fe200000001ff */
[----:B-----5:R-:W-:Y:S01]  /*3de0*/  HADD2.F32 R111, -RZ, R92.H0_H0 ;  /* 0x2000005cff6f7230 */ /* 0x020fe20000004100 */
        /* <DEDUP_REMOVED lines=20> */
.L_x_15411:
[----:B------:R-:W-:Y:S02]  /*3f30*/  MOV R21, R8 ;  /* 0x0000000800157202 */ /* 0x000fe40000000f00 */
.L_x_15412:
[----:B------:R-:W-:Y:S05]  /*3f40*/  BSYNC B2 ;  /* 0x0000000000027941 */ /* 0x000fea0003800000 */
.L_x_15410:
        /* <DEDUP_REMOVED lines=16> */
.L_x_15416:
[----:B------:R-:W-:Y:S05]  /*4050*/  BSYNC B3 ;  /* 0x0000000000037941 */ /* 0x000fea0003800000 */
.L_x_15415:
        /* <DEDUP_REMOVED lines=43> */
.L_x_15414:
[----:B------:R-:W-:Y:S05]  /*4310*/  BSYNC B2 ;  /* 0x0000000000027941 */ /* 0x000fea0003800000 */
.L_x_15413:
        /* <DEDUP_REMOVED lines=22> */
.L_x_15418:
[----:B------:R-:W-:Y:S02]  /*4480*/  IMAD.MOV.U32 R92, RZ, RZ, R8 ;  /* 0x000000ffff5c7224 */ /* 0x000fe400078e0008 */
.L_x_15419:
[----:B------:R-:W-:Y:S05]  /*4490*/  BSYNC B2 ;  /* 0x0000000000027941 */ /* 0x000fea0003800000 */
.L_x_15417:
        /* <DEDUP_REMOVED lines=16> */
.L_x_15423:
[----:B------:R-:W-:Y:S05]  /*45a0*/  BSYNC B3 ;  /* 0x0000000000037941 */ /* 0x000fea0003800000 */
.L_x_15422:
        /* <DEDUP_REMOVED lines=42> */
.L_x_15421:
[----:B------:R-:W-:Y:S05]  /*4850*/  BSYNC B2 ;  /* 0x0000000000027941 */ /* 0x000fea0003800000 */
.L_x_15420:
        /* <DEDUP_REMOVED lines=21> */
.L_x_15425:
[----:B------:R-:W-:Y:S02]  /*49b0*/  IMAD.MOV.U32 R92, RZ, RZ, R8 ;  /* 0x000000ffff5c7224 */ /* 0x000fe400078e0008 */
.L_x_15426:
[----:B------:R-:W-:Y:S05]  /*49c0*/  BSYNC B2 ;  /* 0x0000000000027941 */ /* 0x000fea0003800000 */
.L_x_15424:
        /* <DEDUP_REMOVED lines=16> */
.L_x_15430:
[----:B------:R-:W-:Y:S05]  /*4ad0*/  BSYNC B3 ;  /* 0x0000000000037941 */ /* 0x000fea0003800000 */
.L_x_15429:
        /* <DEDUP_REMOVED lines=42> */
.L_x_15428:
[----:B------:R-:W-:Y:S05]  /*4d80*/  BSYNC B2 ;  /* 0x0000000000027941 */ /* 0x000fea0003800000 */
.L_x_15427:
        /* <DEDUP_REMOVED lines=21> */
.L_x_15432:
[----:B------:R-:W-:Y:S02]  /*4ee0*/  IMAD.MOV.U32 R111, RZ, RZ, R8 ;  /* 0x000000ffff6f7224 */ /* 0x000fe400078e0008 */
.L_x_15433:
[----:B------:R-:W-:Y:S05]  /*4ef0*/  BSYNC B2 ;  /* 0x0000000000027941 */ /* 0x000fea0003800000 */
.L_x_15431:
        /* <DEDUP_REMOVED lines=16> */
.L_x_15437:
[----:B------:R-:W-:Y:S05]  /*5000*/  BSYNC B3 ;  /* 0x0000000000037941 */ /* 0x000fea0003800000 */
.L_x_15436:
        /* <DEDUP_REMOVED lines=42> */
.L_x_15435:
[----:B------:R-:W-:Y:S05]  /*52b0*/  BSYNC B2 ;  /* 0x0000000000027941 */ /* 0x000fea0003800000 */
.L_x_15434:
        /* <DEDUP_REMOVED lines=21> */
.L_x_15439:
[----:B------:R-:W-:Y:S02]  /*5410*/  IMAD.MOV.U32 R112, RZ, RZ, R8 ;  /* 0x000000ffff707224 */ /* 0x000fe400078e0008 */
.L_x_15440:
[----:B------:R-:W-:Y:S05]  /*5420*/  BSYNC B2 ;  /* 0x0000000000027941 */ /* 0x000fea0003800000 */
.L_x_15438:
        /* <DEDUP_REMOVED lines=16> */
.L_x_15444:
[----:B------:R-:W-:Y:S05]  /*5530*/  BSYNC B3 ;  /* 0x0000000000037941 */ /* 0x000fea0003800000 */
.L_x_15443:
        /* <DEDUP_REMOVED lines=42> */
.L_x_15442:
[----:B------:R-:W-:Y:S05]  /*57e0*/  BSYNC B2 ;  /* 0x0000000000027941 */ /* 0x000fea0003800000 */
.L_x_15441:
        /* <DEDUP_REMOVED lines=21> */
.L_x_15446:
[----:B------:R-:W-:Y:S02]  /*5940*/  IMAD.MOV.U32 R94, RZ, RZ, R8 ;  /* 0x000000ffff5e7224 */ /* 0x000fe400078e0008 */
.L_x_15447:
[----:B------:R-:W-:Y:S05]  /*5950*/  BSYNC B2 ;  /* 0x0000000000027941 */ /* 0x000fea0003800000 */
.L_x_15445:
        /* <DEDUP_REMOVED lines=16> */
.L_x_15451:
[----:B------:R-:W-:Y:S05]  /*5a60*/  BSYNC B3 ;  /* 0x0000000000037941 */ /* 0x000fea0003800000 */
.L_x_15450:
        /* <DEDUP_REMOVED lines=42> */
.L_x_15449:
[----:B------:R-:W-:Y:S05]  /*5d10*/  BSYNC B2 ;  /* 0x0000000000027941 */ /* 0x000fea0003800000 */
.L_x_15448:
        /* <DEDUP_REMOVED lines=21> */
.L_x_15453:
[----:B------:R-:W-:Y:S02]  /*5e70*/  IMAD.MOV.U32 R94, RZ, RZ, R8 ;  /* 0x000000ffff5e7224 */ /* 0x000fe400078e0008 */
.L_x_15454:
[----:B------:R-:W-:Y:S05]  /*5e80*/  BSYNC B2 ;  /* 0x0000000000027941 */ /* 0x000fea0003800000 */
.L_x_15452:
        /* <DEDUP_REMOVED lines=18> */
.L_x_15458:
[----:B------:R-:W-:Y:S05]  /*5fb0*/  BSYNC B3 ;  /* 0x0000000000037941 */ /* 0x000fea0003800000 */
.L_x_15457:
        /* <DEDUP_REMOVED lines=42> */
.L_x_15456:
[----:B------:R-:W-:Y:S05]  /*6260*/  BSYNC B2 ;  /* 0x0000000000027941 */ /* 0x000fea0003800000 */
.L_x_15455:
[----:B------:R0:W1:Y:S01]  /*6270*/  I2F.U32 R93, R94 ;  /* 0x0000005e005d7306 */ /* 0x0000620000201000 */
[----:B------:R-:W-:Y:S01]  /*6280*/  HADD2.F32 R95, -RZ, R95.H1_H1 ;  /* 0x3000005fff5f7230 */ /* 0x000fe20000004100 */
[----:B------:R-:W-:Y:S01]  /*6290*/  SEL R128, RZ, 0x100, P4 ;  /* 0x00000100ff807807 */ /* 0x000fe20002000000 */
[----:B------:R-:W-:Y:S01]  /*62a0*/  @P0 HADD2.F32 R92, -RZ, R27.H1_H1 ;  /* 0x3000001bff5c0230 */ /* 0x000fe20000004100 */
[----:B------:R-:W-:Y:S02]  /*62b0*/  SEL R129, RZ, 0x1, P3 ;  /* 0x00000001ff817807 */ /* 0x000fe40001800000 */
[----:B------:R-:W-:Y:S01]  /*62c0*/  FMUL.FTZ R95, R95, R122 ;  /* 0x0000007a5f5f7220 */ /* 0x000fe20000410000 */
[----:B0-----:R-:W-:-:S03]  /*62d0*/  F2FP.PACK_AB R94, R111, R102 ;  /* 0x000000666f5e723e */ /* 0x001fc600000000ff */
[----:B------:R-:W-:Y:S02]  /*62e0*/  FMUL.FTZ R95, R95, c[0x0][0x1e8] ;  /* 0x00007a005f5f7a20 */ /* 0x000fe40000410000 */
[----:B-1----:R-:W-:-:S05]  /*62f0*/  FFMA.FTZ R93, R93, R118, 1.1641532182693481445e-10 ;  /* 0x2f0000005d5d7423 */ /* 0x002fca0000010076 */
[----:B------:R-:W-:Y:S02]  /*6300*/  FSETP.GTU.FTZ.AND P6, PT, R93, c[0x0][0x1e4], PT ;  /* 0x000079005d007a0b */ /* 0x000fe40003fdc000 */
[----:B------:R-:W-:Y:S02]  /*6310*/  F2FP.PACK_AB R93, R104, R21 ;  /* 0x00000015685d723e */ /* 0x000fe400000000ff */
        /* <DEDUP_REMOVED lines=8> */
[----:B------:R-:W-:-:S02]  /*63a0*/  ISETP.NE.AND P5, PT, R126, RZ, PT ;  /* 0x000000ff7e00720c */ /* 0x000fc40003fa5270 */
[----:B------:R-:W-:Y:S02]  /*63b0*/  SEL R126, RZ, 0x1, P2 ;  /* 0x00000001ff7e7807 */ /* 0x000fe40001000000 */
[----:B------:R-:W-:Y:S02]  /*63c0*/  LOP3.LUT R128, R128, R130, R127, 0xfe, !PT ;  /* 0x0000008280807212 */ /* 0x000fe400078efe7f */
[----:B------:R-:W-:Y:S01]  /*63d0*/  F2FP.PACK_AB R95, R123, R112 ;  /* 0x000000707b5f723e */ /* 0x000fe200000000ff */
        /* <DEDUP_REMOVED lines=15> */
.L_x_15402:
[----:B------:R-:W-:Y:S05]  /*64d0*/  BSYNC B1 ;  /* 0x0000000000017941 */ /* 0x000fea0003800000 */
.L_x_15401:
        /* <DEDUP_REMOVED lines=23> */
.L_x_15462:
[----:B0-----:R-:W-:Y:S02]  /*6650*/  IMAD.MOV.U32 R96, RZ, RZ, R8 ;  /* 0x000000ffff607224 */ /* 0x001fe400078e0008 */
.L_x_15463:
[----:B------:R-:W-:Y:S05]  /*6660*/  BSYNC B2 ;  /* 0x0000000000027941 */ /* 0x000fea0003800000 */
.L_x_15461:
        /* <DEDUP_REMOVED lines=16> */
.L_x_15467:
[----:B------:R-:W-:Y:S05]  /*6770*/  BSYNC B3 ;  /* 0x0000000000037941 */ /* 0x000fea0003800000 */
.L_x_15466:
        /* <DEDUP_REMOVED lines=43> */
.L_x_15465:
[----:B------:R-:W-:Y:S05]  /*6a30*/  BSYNC B2 ;  /* 0x0000000000027941 */ /* 0x000fea0003800000 */
.L_x_15464:
        /* <DEDUP_REMOVED lines=23> */
.L_x_15469:
[----:B------:R-:W-:Y:S02]  /*6bb0*/  MOV R96, R8 ;  /* 0x0000000800607202 */ /* 0x000fe40000000f00 */
.L_x_15470:
[----:B------:R-:W-:Y:S05]  /*6bc0*/  BSYNC B2 ;  /* 0x0000000000027941 */ /* 0x000fea0003800000 */
.L_x_15468:
        /* <DEDUP_REMOVED lines=16> */
.L_x_15474:
[----:B------:R-:W-:Y:S05]  /*6cd0*/  BSYNC B3 ;  /* 0x0000000000037941 */ /* 0x000fea0003800000 */
.L_x_15473:
        /* <DEDUP_REMOVED lines=43> */
.L_x_15472:
[----:B------:R-:W-:Y:S05]  /*6f90*/  BSYNC B2 ;  /* 0x0000000000027941 */ /* 0x000fea0003800000 */
.L_x_15471:
        /* <DEDUP_REMOVED lines=22> */
.L_x_15476:
[----:B------:R-:W-:Y:S02]  /*7100*/  IMAD.MOV.U32 R92, RZ, RZ, R8 ;  /* 0x000000ffff5c7224 */ /* 0x000fe400078e0008 */
.L_x_15477:
[----:B------:R-:W-:Y:S05]  /*7110*/  BSYNC B2 ;  /* 0x0000000000027941 */ /* 0x000fea0003800000 */
.L_x_15475:
        /* <DEDUP_REMOVED lines=16> */
.L_x_15481:
[----:B------:R-:W-:Y:S05]  /*7220*/  BSYNC B3 ;  /* 0x0000000000037941 */ /* 0x000fea0003800000 */
.L_x_15480:
        /* <DEDUP_REMOVED lines=42> */
.L_x_15479:
[----:B------:R-:W-:Y:S05]  /*74d0*/  BSYNC B2 ;  /* 0x0000000000027941 */ /* 0x000fea0003800000 */
.L_x_15478:
        /* <DEDUP_REMOVED lines=21> */
.L_x_15483:
[----:B------:R-:W-:Y:S02]  /*7630*/  IMAD.MOV.U32 R92, RZ, RZ, R8 ;  /* 0x000000ffff5c7224 */ /* 0x000fe400078e0008 */
.L_x_15484:
[----:B------:R-:W-:Y:S05]  /*7640*/  BSYNC B2 ;  /* 0x0000000000027941 */ /* 0x000fea0003800000 */
.L_x_15482:
        /* <DEDUP_REMOVED lines=16> */
.L_x_15488:
[----:B------:R-:W-:Y:S05]  /*7750*/  BSYNC B3 ;  /* 0x0000000000037941 */ /* 0x000fea0003800000 */
.L_x_15487:
        /* <DEDUP_REMOVED lines=42> */
.L_x_15486:
[----:B------:R-:W-:Y:S05]  /*7a00*/  BSYNC B2 ;  /* 0x0000000000027941 */ /* 0x000fea0003800000 */
.L_x_15485:
        /* <DEDUP_REMOVED lines=21> */
.L_x_15490:
[----:B------:R-:W-:Y:S02]  /*7b60*/  IMAD.MOV.U32 R113, RZ, RZ, R8 ;  /* 0x000000ffff717224 */ /* 0x000fe400078e0008 */
.L_x_15491:
[----:B------:R-:W-:Y:S05]  /*7b70*/  BSYNC B2 ;  /* 0x0000000000027941 */ /* 0x000fea0003800000 */
.L_x_15489:
        /* <DEDUP_REMOVED lines=16> */
.L_x_15495:
[----:B------:R-:W-:Y:S05]  /*7c80*/  BSYNC B3 ;  /* 0x0000000000037941 */ /* 0x000fea0003800000 */
.L_x_15494:
        /* <DEDUP_REMOVED lines=42> */
.L_x_15493:
[----:B------:R-:W-:Y:S05]  /*7f30*/  BSYNC B2 ;  /* 0x0000000000027941 */ /* 0x000fea0003800000 */
.L_x_15492:
        /* <DEDUP_REMOVED lines=21> */
.L_x_15497:
[----:B------:R-:W-:Y:S02]  /*8090*/  IMAD.MOV.U32 R114, RZ, RZ, R8 ;  /* 0x000000ffff727224 */ /* 0x000fe400078e0008 */
.L_x_15498:
[----:B------:R-:W-:Y:S05]  /*80a0*/  BSYNC B2 ;  /* 0x0000000000027941 */ /* 0x000fea0003800000 */
.L_x_15496:
        /* <DEDUP_REMOVED lines=16> */
.L_x_15502:
[----:B------:R-:W-:Y:S05]  /*81b0*/  BSYNC B3 ;  /* 0x0000000000037941 */ /* 0x000fea0003800000 */
.L_x_15501:
        /* <DEDUP_REMOVED lines=42> */
.L_x_15500:
[----:B------:R-:W-:Y:S05]  /*8460*/  BSYNC B2 ;  /* 0x0000000000027941 */ /* 0x000fea0003800000 */
.L_x_15499:
        /* <DEDUP_REMOVED lines=21> */
.L_x_15504:
[----:B------:R-:W-:Y:S02]  /*85c0*/  IMAD.MOV.U32 R94, RZ, RZ, R8 ;  /* 0x000000ffff5e7224 */ /* 0x000fe400078e0008 */
.L_x_15505:
[----:B------:R-:W-:Y:S05]  /*85d0*/  BSYNC B2 ;  /* 0x0000000000027941 */ /* 0x000fea0003800000 */
.L_x_15503:
        /* <DEDUP_REMOVED lines=16> */
.L_x_15509:
[----:B------:R-:W-:Y:S05]  /*86e0*/  BSYNC B3 ;  /* 0x0000000000037941 */ /* 0x000fea0003800000 */
.L_x_15508:
        /* <DEDUP_REMOVED lines=42> */
.L_x_15507:
[----:B------:R-:W-:Y:S05]  /*8990*/  BSYNC B2 ;  /* 0x0000000000027941 */ /* 0x000fea0003800000 */
.L_x_15506:
        /* <DEDUP_REMOVED lines=21> */
.L_x_15511:
[----:B------:R-:W-:Y:S02]  /*8af0*/  IMAD.MOV.U32 R94, RZ, RZ, R8 ;  /* 0x000000ffff5e7224 */ /* 0x000fe400078e0008 */
.L_x_15512:
[----:B------:R-:W-:Y:S05]  /*8b00*/  BSYNC B2 ;  /* 0x0000000000027941 */ /* 0x000fea0003800000 */
.L_x_15510:
        /* <DEDUP_REMOVED lines=18> */
.L_x_15516:
[----:B------:R-:W-:Y:S05]  /*8c30*/  BSYNC B3 ;  /* 0x0000000000037941 */ /* 0x000fea0003800000 */
.L_x_15515:
        /* <DEDUP_REMOVED lines=42> */
.L_x_15514:
[----:B------:R-:W-:Y:S05]  /*8ee0*/  BSYNC B2 ;  /* 0x0000000000027941 */ /* 0x000fea0003800000 */
.L_x_15513:
        /* <DEDUP_REMOVED lines=38> */
.L_x_15460:
[----:B------:R-:W-:Y:S05]  /*9150*/  BSYNC B1 ;  /* 0x0000000000017941 */ /* 0x000fea0003800000 */
.L_x_15459:
        /* <DEDUP_REMOVED lines=23> */
.L_x_15520:
[----:B0-----:R-:W-:Y:S02]  /*92d0*/  IMAD.MOV.U32 R98, RZ, RZ, R8 ;  /* 0x000000ffff627224 */ /* 0x001fe400078e0008 */
.L_x_15521:
[----:B------:R-:W-:Y:S05]  /*92e0*/  BSYNC B2 ;  /* 0x0000000000027941 */ /* 0x000fea0003800000 */
.L_x_15519:
        /* <DEDUP_REMOVED lines=16> */
.L_x_15525:
[----:B------:R-:W-:Y:S05]  /*93f0*/  BSYNC B3 ;  /* 0x0000000000037941 */ /* 0x000fea0003800000 */
.L_x_15524:
        /* <DEDUP_REMOVED lines=43> */
.L_x_15523:
[----:B------:R-:W-:Y:S05]  /*96b0*/  BSYNC B2 ;  /* 0x0000000000027941 */ /* 0x000fea0003800000 */
.L_x_15522:
        /* <DEDUP_REMOVED lines=11> */
[----:B------:R-:W-:Y:S01]  /*9770*/  @P0 HADD2.F32 R7, -RZ, R24.H0_H0 ;  /* 0x20000018ff070230 */ /* 0x000fe20000004100 */
[----:B------:R-:W-:-:S04]  /*9780*/  P2R R118, PR, RZ, 0x4 ;  /* 0x00000004ff767803 */ /* 0x000fc80000000000 */
        /* <DEDUP_REMOVED lines=10> */
.L_x_15527:
[----:B------:R-:W-:Y:S02]  /*9830*/  MOV R98, R8 ;  /* 0x0000000800627202 */ /* 0x000fe40000000f00 */
.L_x_15528:
[----:B------:R-:W-:Y:S05]  /*9840*/  BSYNC B2 ;  /* 0x0000000000027941 */ /* 0x000fea0003800000 */
.L_x_15526:
        /* <DEDUP_REMOVED lines=16> */
.L_x_15532:
[----:B------:R-:W-:Y:S05]  /*9950*/  BSYNC B3 ;  /* 0x0000000000037941 */ /* 0x000fea0003800000 */
.L_x_15531:
        /* <DEDUP_REMOVED lines=43> */
.L_x_15530:
[----:B------:R-:W-:Y:S05]  /*9c10*/  BSYNC B2 ;  /* 0x0000000000027941 */ /* 0x000fea0003800000 */
.L_x_15529:
        /* <DEDUP_REMOVED lines=22> */
.L_x_15534:
[----:B------:R-:W-:Y:S02]  /*9d80*/  IMAD.MOV.U32 R92, RZ, RZ, R8 ;  /* 0x000000ffff5c7224 */ /* 0x000fe400078e0008 */
.L_x_15535:
[----:B------:R-:W-:Y:S05]  /*9d90*/  BSYNC B2 ;  /* 0x0000000000027941 */ /* 0x000fea0003800000 */
.L_x_15533:
        /* <DEDUP_REMOVED lines=16> */
.L_x_15539:
[----:B------:R-:W-:Y:S05]  /*9ea0*/  BSYNC B3 ;  /* 0x0000000000037941 */ /* 0x000fea0003800000 */
.L_x_15538:
        /* <DEDUP_REMOVED lines=42> */
.L_x_15537:
[----:B------:R-:W-:Y:S05]  /*a150*/  BSYNC B2 ;  /* 0x0000000000027941 */ /* 0x000fea0003800000 */
.L_x_15536:
        /* <DEDUP_REMOVED lines=10> */
[----:B------:R-:W-:-:S05]  /*a200*/  @P0 HADD2.F32 R109, -RZ, R25.H0_H0 ;  /* 0x20000019ff6d0230 */ /* 0x000fca0000004100 */
        /* <DEDUP_REMOVED lines=10> */
.L_x_15541:
[----:B------:R-:W-:Y:S02]  /*a2b0*/  IMAD.MOV.U32 R92, RZ, RZ, R8 ;  /* 0x000000ffff5c7224 */ /* 0x000fe400078e0008 */
.L_x_15542:
[----:B------:R-:W-:Y:S05]  /*a2c0*/  BSYNC B2 ;  /* 0x0000000000027941 */ /* 0x000fea0003800000 */
.L_x_15540:
        /* <DEDUP_REMOVED lines=16> */
.L_x_15546:
[----:B------:R-:W-:Y:S05]  /*a3d0*/  BSYNC B3 ;  /* 0x0000000000037941 */ /* 0x000fea0003800000 */
.L_x_15545:
        /* <DEDUP_REMOVED lines=42> */
.L_x_15544:
[----:B------:R-:W-:Y:S05]  /*a680*/  BSYNC B2 ;  /* 0x0000000000027941 */ /* 0x000fea0003800000 */
.L_x_15543:
        /* <DEDUP_REMOVED lines=21> */
.L_x_15548:
[----:B------:R-:W-:Y:S02]  /*a7e0*/  IMAD.MOV.U32 R115, RZ, RZ, R8 ;  /* 0x000000ffff737224 */ /* 0x000fe400078e0008 */
.L_x_15549:
[----:B------:R-:W-:Y:S05]  /*a7f0*/  BSYNC B2 ;  /* 0x0000000000027941 */ /* 0x000fea0003800000 */
.L_x_15547:
        /* <DEDUP_REMOVED lines=16> */
.L_x_15553:
[----:B------:R-:W-:Y:S05]  /*a900*/  BSYNC B3 ;  /* 0x0000000000037941 */ /* 0x000fea0003800000 */
.L_x_15552:
        /* <DEDUP_REMOVED lines=42> */
.L_x_15551:
[----:B------:R-:W-:Y:S05]  /*abb0*/  BSYNC B2 ;  /* 0x0000000000027941 */ /* 0x000fea0003800000 */
.L_x_15550:
[----:B------:R-:W0:Y:S01]  /*abc0*/  I2F.U32 R92, R115 ;  /* 0x00000073005c7306 */ /* 0x000e220000201000 */
[----:B------:R-:W-:Y:S01]  /*abd0*/  HADD2.F32 R93, -RZ, R94.H0_H0 ;  /* 0x2000005eff5d7230 */ /* 0x000fe20000004100 */
        /* <DEDUP_REMOVED lines=19> */
.L_x_15555:
[----:B------:R-:W-:Y:S02]  /*ad10*/  IMAD.MOV.U32 R116, RZ, RZ, R8 ;  /* 0x000000ffff747224 */ /* 0x000fe400078e0008 */
.L_x_15556:
[----:B------:R-:W-:Y:S05]  /*ad20*/  BSYNC B2 ;  /* 0x0000000000027941 */ /* 0x000fea0003800000 */
.L_x_15554:
        /* <DEDUP_REMOVED lines=16> */
.L_x_15560:
[----:B------:R-:W-:Y:S05]  /*ae30*/  BSYNC B3 ;  /* 0x0000000000037941 */ /* 0x000fea0003800000 */
.L_x_15559:
        /* <DEDUP_REMOVED lines=42> */
.L_x_15558:
[----:B------:R-:W-:Y:S05]  /*b0e0*/  BSYNC B2 ;  /* 0x0000000000027941 */ /* 0x000fea0003800000 */
.L_x_15557:
        /* <DEDUP_REMOVED lines=21> */
.L_x_15562:
[----:B------:R-:W-:Y:S02]  /*b240*/  IMAD.MOV.U32 R94, RZ, RZ, R8 ;  /* 0x000000ffff5e7224 */ /* 0x000fe400078e0008 */
.L_x_15563:
[----:B------:R-:W-:Y:S05]  /*b250*/  BSYNC B2 ;  /* 0x0000000000027941 */ /* 0x000fea0003800000 */
.L_x_15561:
        /* <DEDUP_REMOVED lines=16> */
.L_x_15567:
[----:B------:R-:W-:Y:S05]  /*b360*/  BSYNC B3 ;  /* 0x0000000000037941 */ /* 0x000fea0003800000 */
.L_x_15566:
        /* <DEDUP_REMOVED lines=42> */
.L_x_15565:
[----:B------:R-:W-:Y:S05]  /*b610*/  BSYNC B2 ;  /* 0x0000000000027941 */ /* 0x000fea0003800000 */
.L_x_15564:
        /* <DEDUP_REMOVED lines=21> */
.L_x_15569:
[----:B------:R-:W-:Y:S02]  /*b770*/  IMAD.MOV.U32 R94, RZ, RZ, R8 ;  /* 0x000000ffff5e7224 */ /* 0x000fe400078e0008 */
.L_x_15570:
[----:B------:R-:W-:Y:S05]  /*b780*/  BSYNC B2 ;  /* 0x0000000000027941 */ /* 0x000fea0003800000 */
.L_x_15568:
        /* <DEDUP_REMOVED lines=18> */
.L_x_15574:
[----:B------:R-:W-:Y:S05]  /*b8b0*/  BSYNC B3 ;  /* 0x0000000000037941 */ /* 0x000fea0003800000 */
.L_x_15573:
        /* <DEDUP_REMOVED lines=42> */
.L_x_15572:
[----:B------:R-:W-:Y:S05]  /*bb60*/  BSYNC B2 ;  /* 0x0000000000027941 */ /* 0x000fea0003800000 */
.L_x_15571:
        /* <DEDUP_REMOVED lines=9> */
[----:B0-----:R-:W-:Y:S02]  /*bc00*/  F2FP.PACK_AB R94, R115, R106 ;  /* 0x0000006a735e723e */ /* 0x001fe400000000ff */
[----:B------:R-:W-:Y:S01]  /*bc10*/  F2FP.PACK_AB R93, R109, R98 ;  /* 0x000000626d5d723e */ /* 0x000fe200000000ff */
        /* <DEDUP_REMOVED lines=26> */
.L_x_15518:
[----:B------:R-:W-:Y:S05]  /*bdc0*/  BSYNC B1 ;  /* 0x0000000000017941 */ /* 0x000fea0003800000 */
.L_x_15517:
        /* <DEDUP_REMOVED lines=40> */
.L_x_15587:
        /* <DEDUP_REMOVED lines=86> */
.L_x_15588:
        /* <DEDUP_REMOVED lines=26> */
[----:B------:R-:W-:Y:S01]  /*c750*/  F2FP.PACK_AB R92, R93, R92 ;  /* 0x0000005c5d5c723e */ /* 0x000fe200000000ff */
        /* <DEDUP_REMOVED lines=23> */
.L_x_15578:
[----:B------:R-:W-:Y:S05]  /*c8d0*/  BSYNC B1 ;  /* 0x0000000000017941 */ /* 0x000fea0003800000 */
.L_x_15577:
        /* <DEDUP_REMOVED lines=35> */
.L_x_15580:
[----:B------:R-:W-:Y:S05]  /*cb10*/  BSYNC B1 ;  /* 0x0000000000017941 */ /* 0x000fea0003800000 */
.L_x_15579:
        /* <DEDUP_REMOVED lines=35> */
.L_x_15582:
[----:B------:R-:W-:Y:S05]  /*cd50*/  BSYNC B1 ;  /* 0x0000000000017941 */ /* 0x000fea0003800000 */
.L_x_15581:
[----:B------:R-:W-:Y:S01]  /*cd60*/  ISETP.NE.AND P0, PT, R19, RZ, PT ;  /* 0x000000ff1300720c */ /* 0x000fe20003f05270 */
[----:B------:R-:W-:-:S12]  /*cd70*/  BSSY B1, `(.L_x_15583) ;  /* 0x0000021000017945 */ /* 0x000fd80003800000 */
[----:B------:R-:W-:Y:S05]  /*cd80*/  @!P0 BRA `(.L_x_15584) ;  /* 0x000001f000008947 */ /* 0x000fea0003800000 */
[--C-:B0-----:R-:W-:Y:S02]  /*cd90*/  FADD.FTZ R92, R20, -R120.reuse ;  /* 0x80000078145c7221 */ /* 0x101fe40000010000 */
[--C-:B------:R-:W-:Y:S02]  /*cda0*/  FADD.FTZ R118, R98, -R120.reuse ;  /* 0x8000007862767221 */ /* 0x100fe40000010000 */
[----:B------:R-:W-:Y:S02]  /*cdb0*/  FADD.FTZ R94, R101, -R120 ;  /* 0x80000078655e7221 */ /* 0x000fe40000010000 */
[C---:B------:R-:W-:Y:S02]  /*cdc0*/  FMUL.FTZ R93, R127.reuse, R92 ;  /* 0x0000005c7f5d7220 */ /* 0x040fe40000410000 */
[C---:B------:R-:W-:Y:S02]  /*cdd0*/  FMUL.FTZ R119, R127.reuse, R118 ;  /* 0x000000767f777220 */ /* 0x040fe40000410000 */
[----:B------:R-:W-:-:S02]  /*cde0*/  FMUL.FTZ R94, R127, R94 ;  /* 0x0000005e7f5e7220 */ /* 0x000fc40000410000 */
[----:B-----5:R-:W-:Y:S02]  /*cdf0*/  FFMA.FTZ R92, R32, R93, R40 ;  /* 0x0000005d205c7223 */ /* 0x020fe40000010028 */
[----:B------:R-:W-:Y:S02]  /*ce00*/  FFMA.FTZ R93, R34, R119, R42 ;  /* 0x00000077225d7223 */ /* 0x000fe4000001002a */
[----:B------:R-:W-:Y:S02]  /*ce10*/  FFMA.FTZ R119, R33, R94, R41 ;  /* 0x0000005e21777223 */ /* 0x000fe40000010029 */
[--C-:B------:R-:W-:Y:S02]  /*ce20*/  FADD.FTZ R122, R109, -R120.reuse ;  /* 0x800000786d7a7221 */ /* 0x100fe40000010000 */
[--C-:B------:R-:W-:Y:S01]  /*ce30*/  FADD.FTZ R126, R116, -R120.reuse ;  /* 0x80000078747e7221 */ /* 0x100fe20000010000 */
[----:B------:R-:W-:Y:S01]  /*ce40*/  F2FP.PACK_AB R92, R119, R92 ;  /* 0x0000005c775c723e */ /* 0x000fe200000000ff */
[--C-:B------:R-:W-:Y:S01]  /*ce50*/  FADD.FTZ R128, R117, -R120.reuse ;  /* 0x8000007875807221 */ /* 0x100fe20000010000 */
[----:B------:R-:W-:Y:S01]  /*ce60*/  HFMA2.MMA R119, -RZ, RZ, 0, 9.5367431640625e-07 ;  /* 0x00000010ff777435 */ /* 0x000fe200000001ff */
        /* <DEDUP_REMOVED lines=13> */
[----:B------:R-:W-:Y:S01]  /*cf40*/  IMAD.WIDE.U32 R118, R2, R119, c[0x0][0x208] ;  /* 0x0000820002767625 */ /* 0x000fe200078e0077 */
[----:B------:R-:W-:-:S02]  /*cf50*/  F2FP.PACK_AB R94, R120, R129 ;  /* 0x00000081785e723e */ /* 0x000fc400000000ff */
[----:B------:R-:W-:-:S05]  /*cf60*/  F2FP.PACK_AB R93, R122, R93 ;  /* 0x0000005d7a5d723e */ /* 0x000fca00000000ff */
[----:B------:R0:W-:Y:S02]  /*cf70*/  STG.E.128 [R118.64], R92 ;  /* 0x0000005c76007986 */ /* 0x0001e4000c101d06 */
.L_x_15584:
[----:B------:R-:W-:Y:S05]  /*cf80*/  BSYNC B1 ;  /* 0x0000000000017941 */ /* 0x000fea0003800000 */
.L_x_15583:
[----:B0-----:R-:W-:-:S04]  /*cf90*/  IMAD.MOV.U32 R93, RZ, RZ, 0x4 ;  /* 0x00000004ff5d7424 */ /* 0x001fc800078e00ff */
[----:B------:R-:W-:-:S05]  /*cfa0*/  IMAD R10, R93, c[0x0][0x160], R10 ;  /* 0x000058005d0a7a24 */ /* 0x000fca00078e020a */
[----:B------:R-:W-:-:S13]  /*cfb0*/  ISETP.GE.AND P0, PT, R10, c[0x0][0x164], PT ;  /* 0x000059000a007a0c */ /* 0x000fda0003f06270 */
[----:B-----5:R-:W-:Y:S01]  /*cfc0*/  @P0 CALL.REL.NOINC `(.L_x_15585) ;  /* 0x0000001000000944 */ /* 0x020fe20003c00000 */
[----:B------:R-:W-:Y:S05]  /*cfd0*/  BRA `(.L_x_15586) ;  /* 0xffff3b2000007947 */ /* 0x000fea000383ffff */
.L_x_15585:
[----:B------:R-:W-:Y:S05]  /*cfe0*/  BSYNC B0 ;  /* 0x0000000000007941 */ /* 0x000fea0003800000 */
.L_x_15342:
[----:B------:R-:W-:Y:S05]  /*cff0*/  EXIT ;  /* 0x000000000000794d */ /* 0x000fea0003800000 */
.L_x_15575:
[----:B------:R-:W-:Y:S01]  /*d000*/  IMAD.MOV.U32 R94, RZ, RZ, R95 ;  /* 0x000000ffff5e7224 */ /* 0x000fe200078e005f */
[----:B------:R-:W-:Y:S01]  /*d010*/  MOV R118, 0x1f ;  /* 0x0000001f00767802 */ /* 0x000fe20000000f00 */
[----:B------:R-:W-:Y:S01]  /*d020*/  IMAD.MOV.U32 R129, RZ, RZ, 0x1 ;  /* 0x00000001ff817424 */ /* 0x000fe200078e00ff */
[----:B------:R-:W-:Y:S01]  /*d030*/  MOV R92, 0xd060 ;  /* 0x0000d060005c7802 */ /* 0x000fe20000000f00 */
[----:B------:R-:W-:Y:S02]  /*d040*/  IMAD.MOV.U32 R131, RZ, RZ, -0x1 ;  /* 0xffffffffff837424 */ /* 0x000fe400078e00ff */
[----:B-----5:R-:W-:Y:S05]  /*d050*/  CALL.REL.NOINC `($__internal_88_$__cuda_sm70_shflsync_bfly_p) ;  /* 0x000007d000007944 */ /* 0x020fea0003c00000 */
[----:B-1----:R-:W-:Y:S01]  /*d060*/  IMAD.MOV.U32 R92, RZ, RZ, R118 ;  /* 0x000000ffff5c7224 */ /* 0x002fe200078e0076 */
[----:B0-----:R-:W-:Y:S05]  /*d070*/  BRA `(.L_x_15587) ;  /* 0xffffefd000007947 */ /* 0x001fea000383ffff */
.L_x_15576:
[----:B------:R-:W-:Y:S01]  /*d080*/  HFMA2.MMA R129, -RZ, RZ, 0, 1.1920928955078125e-07 ;  /* 0x00000002ff817435 */ /* 0x000fe200000001ff */
[----:B------:R-:W-:Y:S01]  /*d090*/  IMAD.MOV.U32 R94, RZ, RZ, R127 ;  /* 0x000000ffff5e7224 */ /* 0x000fe200078e007f */
[----:B------:R-:W-:Y:S01]  /*d0a0*/  MOV R92, 0xd0e0 ;  /* 0x0000d0e0005c7802 */ /* 0x000fe20000000f00 */
[----:B------:R-:W-:Y:S02]  /*d0b0*/  IMAD.MOV.U32 R118, RZ, RZ, 0x1f ;  /* 0x0000001fff767424 */ /* 0x000fe400078e00ff */
[----:B------:R-:W-:-:S02]  /*d0c0*/  IMAD.MOV.U32 R131, RZ, RZ, -0x1 ;  /* 0xffffffffff837424 */ /* 0x000fc400078e00ff */
[----:B0----5:R-:W-:Y:S05]  /*d0d0*/  CALL.REL.NOINC `($__internal_88_$__cuda_sm70_shflsync_bfly_p) ;  /* 0x0000075000007944 */ /* 0x021fea0003c00000 */
[----:B01----:R-:W-:Y:S01]  /*d0e0*/  FADD.FTZ R94, R127, R118 ;  /* 0x000000767f5e7221 */ /* 0x003fe20000010000 */
[----:B------:R-:W-:Y:S01]  /*d0f0*/  MOV R118, 0x1f ;  /* 0x0000001f00767802 */ /* 0x000fe20000000f00 */
[----:B------:R-:W-:Y:S01]  /*d100*/  IMAD.MOV.U32 R129, RZ, RZ, 0x4 ;  /* 0x00000004ff817424 */ /* 0x000fe200078e00ff */
[----:B------:R-:W-:Y:S01]  /*d110*/  MOV R92, 0xd140 ;  /* 0x0000d140005c7802 */ /* 0x000fe20000000f00 */
[----:B------:R-:W-:-:S02]  /*d120*/  IMAD.MOV.U32 R131, RZ, RZ, -0x1 ;  /* 0xffffffffff837424 */ /* 0x000fc400078e00ff */
[----:B------:R-:W-:Y:S05]  /*d130*/  CALL.REL.NOINC `($__internal_88_$__cuda_sm70_shflsync_bfly_p) ;  /* 0x000006f000007944 */ /* 0x000fea0003c00000 */
[----:B01----:R-:W-:Y:S01]  /*d140*/  FADD.FTZ R94, R94, R118 ;  /* 0x000000765e5e7221 */ /* 0x003fe20000010000 */
[----:B------:R-:W-:Y:S01]  /*d150*/  MOV R131, 0xffffffff ;  /* 0xffffffff00837802 */ /* 0x000fe20000000f00 */
[----:B------:R-:W-:Y:S01]  /*d160*/  IMAD.MOV.U32 R129, RZ, RZ, 0x8 ;  /* 0x00000008ff817424 */ /* 0x000fe200078e00ff */
[----:B------:R-:W-:Y:S01]  /*d170*/  MOV R92, 0xd1a0 ;  /* 0x0000d1a0005c7802 */ /* 0x000fe20000000f00 */
[----:B------:R-:W-:-:S02]  /*d180*/  IMAD.MOV.U32 R118, RZ, RZ, 0x1f ;  /* 0x0000001fff767424 */ /* 0x000fc400078e00ff */
[----:B------:R-:W-:Y:S05]  /*d190*/  CALL.REL.NOINC `($__internal_88_$__cuda_sm70_shflsync_bfly_p) ;  /* 0x0000069000007944 */ /* 0x000fea0003c00000 */
[----:B01----:R-:W-:Y:S01]  /*d1a0*/  FADD.FTZ R94, R94, R118 ;  /* 0x000000765e5e7221 */ /* 0x003fe20000010000 */
[----:B------:R-:W-:Y:S01]  /*d1b0*/  MOV R92, 0xd200 ;  /* 0x0000d200005c7802 */ /* 0x000fe20000000f00 */
[----:B------:R-:W-:-:S02]  /*d1c0*/  IMAD.MOV.U32 R129, RZ, RZ, 0x10 ;  /* 0x00000010ff817424 */ /* 0x000fc400078e00ff */
[----:B------:R-:W-:Y:S02]  /*d1d0*/  IMAD.MOV.U32 R118, RZ, RZ, 0x1f ;  /* 0x0000001fff767424 */ /* 0x000fe400078e00ff */
[----:B------:R-:W-:Y:S02]  /*d1e0*/  IMAD.MOV.U32 R131, RZ, RZ, -0x1 ;  /* 0xffffffffff837424 */ /* 0x000fe400078e00ff */
[----:B------:R-:W-:Y:S05]  /*d1f0*/  CALL.REL.NOINC `($__internal_88_$__cuda_sm70_shflsync_bfly_p) ;  /* 0x0000063000007944 */ /* 0x000fea0003c00000 */
[----:B-1----:R-:W-:Y:S01]  /*d200*/  FADD.FTZ R118, R94, R118 ;  /* 0x000000765e767221 */ /* 0x002fe20000010000 */
[----:B------:R-:W-:Y:S01]  /*d210*/  ISETP.NE.AND P4, PT, R3, RZ, PT ;  /* 0x000000ff0300720c */ /* 0x000fe20003f85270 */
[----:B0-----:R-:W-:Y:S01]  /*d220*/  HFMA2.MMA R129, -RZ, RZ, 0, 5.9604644775390625e-08 ;  /* 0x00000001ff817435 */ /* 0x001fe200000001ff */
[----:B------:R-:W-:Y:S02]  /*d230*/  IMAD.MOV.U32 R131, RZ, RZ, -0x1 ;  /* 0xffffffffff837424 */ /* 0x000fe400078e00ff */
[----:B------:R-:W-:Y:S02]  /*d240*/  FMUL.FTZ R119, R118, c[0x0][0x1e0] ;  /* 0x0000780076777a20 */ /* 0x000fe40000410000 */
[----:B------:R-:W-:Y:S02]  /*d250*/  IMAD.MOV.U32 R118, RZ, RZ, 0x1f ;  /* 0x0000001fff767424 */ /* 0x000fe400078e00ff */
[----:B------:R-:W-:-:S02]  /*d260*/  FADD.FTZ R92, R0, -R119 ;  /* 0x80000077005c7221 */ /* 0x000fc40000010000 */
        /* <DEDUP_REMOVED lines=65> */
[----:B------:R-:W-:Y:S05]  /*d680*/  CALL.REL.NOINC `($__internal_88_$__cuda_sm70_shflsync_bfly_p) ;  /* 0x000001a000007944 */ /* 0x000fea0003c00000 */
[----:B01----:R-:W-:Y:S01]  /*d690*/  FADD.FTZ R94, R94, R118 ;  /* 0x000000765e5e7221 */ /* 0x003fe20000010000 */
[----:B------:R-:W-:Y:S01]  /*d6a0*/  MOV R129, 0x2 ;  /* 0x0000000200817802 */ /* 0x000fe20000000f00 */
[----:B------:R-:W-:Y:S01]  /*d6b0*/  IMAD.MOV.U32 R118, RZ, RZ, 0x1f ;  /* 0x0000001fff767424 */ /* 0x000fe200078e00ff */
[----:B------:R-:W-:Y:S01]  /*d6c0*/  MOV R92, 0xd6f0 ;  /* 0x0000d6f0005c7802 */ /* 0x000fe20000000f00 */
[----:B------:R-:W-:Y:S02]  /*d6d0*/  IMAD.MOV.U32 R131, RZ, RZ, -0x1 ;  /* 0xffffffffff837424 */ /* 0x000fe400078e00ff */
[----:B------:R-:W-:Y:S05]  /*d6e0*/  CALL.REL.NOINC `($__internal_88_$__cuda_sm70_shflsync_bfly_p) ;  /* 0x0000014000007944 */ /* 0x000fea0003c00000 */
[----:B0-----:R-:W-:Y:S01]  /*d6f0*/  HFMA2.MMA R129, -RZ, RZ, 0, 2.384185791015625e-07 ;  /* 0x00000004ff817435 */ /* 0x001fe200000001ff */
[----:B-1----:R-:W-:Y:S01]  /*d700*/  FADD.FTZ R94, R94, R118 ;  /* 0x000000765e5e7221 */ /* 0x002fe20000010000 */
[----:B------:R-:W-:Y:S01]  /*d710*/  MOV R92, 0xd750 ;  /* 0x0000d750005c7802 */ /* 0x000fe20000000f00 */
[----:B------:R-:W-:Y:S02]  /*d720*/  IMAD.MOV.U32 R118, RZ, RZ, 0x1f ;  /* 0x0000001fff767424 */ /* 0x000fe400078e00ff */
[----:B------:R-:W-:-:S02]  /*d730*/  IMAD.MOV.U32 R131, RZ, RZ, -0x1 ;  /* 0xffffffffff837424 */ /* 0x000fc400078e00ff */
[----:B------:R-:W-:Y:S05]  /*d740*/  CALL.REL.NOINC `($__internal_88_$__cuda_sm70_shflsync_bfly_p) ;  /* 0x000000e000007944 */ /* 0x000fea0003c00000 */
[----:B01----:R-:W-:Y:S01]  /*d750*/  FADD.FTZ R94, R94, R118 ;  /* 0x000000765e5e7221 */ /* 0x003fe20000010000 */
[----:B------:R-:W-:Y:S01]  /*d760*/  MOV R129, 0x8 ;  /* 0x0000000800817802 */ /* 0x000fe20000000f00 */
[----:B------:R-:W-:Y:S01]  /*d770*/  IMAD.MOV.U32 R118, RZ, RZ, 0x1f ;  /* 0x0000001fff767424 */ /* 0x000fe200078e00ff */
[----:B------:R-:W-:Y:S01]  /*d780*/  MOV R92, 0xd7b0 ;  /* 0x0000d7b0005c7802 */ /* 0x000fe20000000f00 */
[----:B------:R-:W-:-:S02]  /*d790*/  IMAD.MOV.U32 R131, RZ, RZ, -0x1 ;  /* 0xffffffffff837424 */ /* 0x000fc400078e00ff */
[----:B------:R-:W-:Y:S05]  /*d7a0*/  CALL.REL.NOINC `($__internal_88_$__cuda_sm70_shflsync_bfly_p) ;  /* 0x0000008000007944 */ /* 0x000fea0003c00000 */
[----:B-1----:R-:W-:Y:S01]  /*d7b0*/  FADD.FTZ R127, R94, R118 ;  /* 0x000000765e7f7221 */ /* 0x002fe20000010000 */
[----:B0-----:R-:W-:Y:S01]  /*d7c0*/  HFMA2.MMA R129, -RZ, RZ, 0, 9.5367431640625e-07 ;  /* 0x00000010ff817435 */ /* 0x001fe200000001ff */
[----:B------:R-:W-:Y:S01]  /*d7d0*/  IMAD.MOV.U32 R118, RZ, RZ, 0x1f ;  /* 0x0000001fff767424 */ /* 0x000fe200078e00ff */
[----:B------:R-:W-:Y:S01]  /*d7e0*/  MOV R92, 0xd820 ;  /* 0x0000d820005c7802 */ /* 0x000fe20000000f00 */
[----:B------:R-:W-:Y:S01]  /*d7f0*/  IMAD.MOV.U32 R131, RZ, RZ, -0x1 ;  /* 0xffffffffff837424 */ /* 0x000fe200078e00ff */
[----:B------:R-:W-:-:S02]  /*d800*/  MOV R94, R127 ;  /* 0x0000007f005e7202 */ /* 0x000fc40000000f00 */
[----:B------:R-:W-:Y:S05]  /*d810*/  CALL.REL.NOINC `($__internal_88_$__cuda_sm70_shflsync_bfly_p) ;  /* 0x0000001000007944 */ /* 0x000fea0003c00000 */
[----:B01----:R-:W-:Y:S05]  /*d820*/  BRA `(.L_x_15588) ;  /* 0xffffed8000007947 */ /* 0x003fea000383ffff */
        .weak           $__internal_88_$__cuda_sm70_shflsync_bfly_p
        .type           $__internal_88_$__cuda_sm70_shflsync_bfly_p,@function
        .size           $__internal_88_$__cuda_sm70_shflsync_bfly_p,(.L_x_29228 - $__internal_88_$__cuda_sm70_shflsync_bfly_p)
$__internal_88_$__cuda_sm70_shflsync_bfly_p:
[----:B------:R-:W-:Y:S01]  /*d830*/  IMAD.MOV.U32 R93, RZ, RZ, 0x0 ;  /* 0x00000000ff5d7424 */ /* 0x000fe200078e00ff */
[----:B------:R-:W-:Y:S04]  /*d840*/  WARPSYNC R131 ;  /* 0x0000008300007348 */ /* 0x000fe80003800000 */
[----:B------:R0:W1:Y:S01]  /*d850*/  SHFL.BFLY PT, R118, R94, R129, R118 ;  /* 0x0c0000815e767389 */ /* 0x00006200000e0076 */
[----:B------:R-:W-:Y:S05]  /*d860*/  RET.REL.NODEC R92 `(_ZN10layer_norm13ln_fwd_kernelINS_13Kernel_traitsIf6__halfS2_S2_fjLj1024ELj1ELj4ELj1ELj16ENS_18Kernel_traits_baseILj1024EfS2_S2_S2_fjLj128EEEEELb1ELb0ELb0ELb0EEEvNS_9FwdParamsE) ;  /* 0xffff27905c007950 */ /* 0x000fea0003c3ffff */
.L_x_15589:
        /* <DEDUP_REMOVED lines=9> */
.L_x_29228:


//--------------------- .text._ZN10layer_norm13ln_fwd_kernelINS_13Kernel_traitsIf6__halfS2_S2_fjLj1024ELj1ELj4ELj1ELj16ENS_18Kernel_traits_baseILj1024EfS2_S2_S2_fjLj128EEEEELb1ELb0ELb0ELb1EEEvNS_9FwdParamsE --------------------------
	.section	.text._ZN10layer_norm13ln_fwd_kernelINS_13Kernel_traitsIf6__halfS2_S2_fjLj1024ELj1ELj4ELj1ELj16ENS_18Kernel_traits_baseILj1024EfS2_S2_S2_fjLj128EEEEELb1ELb0ELb0ELb1EEEvNS_9FwdParamsE,"ax",@progbits
	.sectioninfo	@"SHI_REGISTERS=128"
	.align	128
        .global         _ZN10layer_norm13ln_fwd_kernelINS_13Kernel_traitsIf6__halfS2_S2_fjLj1024ELj1ELj4ELj1ELj16ENS_18Kernel_traits_baseILj1024EfS2_S2_S2_fjLj128EEEEELb1ELb0ELb0ELb1EEEvNS_9FwdParamsE
        .type           _ZN10layer_norm13ln_fwd_kernelINS_13Kernel_traitsIf6__halfS2_S2_fjLj1024ELj1ELj4ELj1ELj16ENS_18Kernel_traits_baseILj1024EfS2_S2_S2_fjLj128EEEEELb1ELb0ELb0ELb1EEEvNS_9FwdParamsE,@function
        .size           _ZN10layer_norm13ln_fwd_kernelINS_13Kernel_traitsIf6__halfS2_S2_fjLj1024ELj1ELj4ELj1ELj16ENS_18Kernel_traits_baseILj1024EfS2_S2_S2_fjLj128EEEEELb1ELb0ELb0ELb1EEEvNS_9FwdParamsE,(.L_x_29229 - _ZN10layer_norm13ln_fwd_kernelINS_13Kernel_traitsIf6__halfS2_S2_fjLj1024ELj1ELj4ELj1ELj16ENS_18Kernel_traits_baseILj1024EfS2_S2_S2_fjLj128EEEEELb1ELb0ELb0ELb1EEEvNS_9FwdParamsE)
        .other          _ZN10layer_norm13ln_fwd_kernelINS_13Kernel_traitsIf6__halfS2_S2_fjLj1024ELj1ELj4ELj1ELj16ENS_18Kernel_traits_baseILj1024EfS2_S2_S2_fjLj128EEEEELb1ELb0ELb0ELb1EEEvNS_9FwdParamsE,@"STO_CUDA_ENTRY STV_DEFAULT"
_ZN10layer_norm13ln_fwd_kernelINS_13Kernel_traitsIf6__halfS2_S2_fjLj1024ELj1ELj4ELj1ELj16ENS_18Kernel_traits_baseILj1024EfS2_S2_S2_fjLj128EEEEELb1ELb0ELb0ELb1EEEvNS_9FwdParamsE:
.text._ZN10layer_norm13ln_fwd_kernelINS_13Kernel_traitsIf6__halfS2_S2_fjLj1024ELj1ELj4ELj1ELj16ENS_18Kernel_traits_baseILj1024EfS2_S2_S2_fjLj128EEEEELb1ELb0ELb0ELb1EEEvNS_9FwdParamsE:
        /* <DEDUP_REMOVED lines=40> */
[----:B-1----:R-:W-:Y:S01]  /*0280*/  LOP3.LUT R0, R13, UR4, R6, 0x96, !PT ;  /* 0x000000040d007c12 */ /* 0x002fe2000f8e9606 */
[----:B------:R-:W-:-:S02]  /*0290*/  UIADD3 UR9, UR4, -0x61c88647, URZ ;  /* 0x9e3779b904097890 */ /* 0x000fc4000fffe03f */
[----:B------:R-:W-:Y:S02]  /*02a0*/  UIADD3 UR11, UR4, 0x3c6ef372, URZ ;  /* 0x3c6ef372040b7890 */ /* 0x000fe4000fffe03f */
[----:B0-----:R-:W-:Y:S01]  /*02b0*/  IMAD.WIDE.U32 R2, R0, -0x2daee0ad, RZ ;  /* 0xd2511f5300027825 */ /* 0x001fe200078e00ff */
        /* <DEDUP_REMOVED lines=49> */
[----:B------:R-:W-:-:S04]  /*05d0*/  LOP3.LUT R10, R2, 0x3e0, RZ, 0xc0, !PT ;  /* 0x000003e0020a7812 */ /* 0x000fc800078ec0ff */
[C---:B------:R-:W-:Y:S02]  /*05e0*/  IADD3 R2, P1, R10.reuse, c[0x0][0x218], RZ ;  /* 0x000086000a027a10 */ /* 0x040fe40007f3e0ff */
[----:B------:R-:W-:Y:S02]  /*05f0*/  IADD3 R10, P2, R10, c[0x0][0x1b0], RZ ;  /* 0x00006c000a0a7a10 */ /* 0x000fe40007f5e0ff */
[----:B------:R-:W-:Y:S02]  /*0600*/  IADD3.X R3, RZ, c[0x0][0x21c], RZ, P1, !PT ;  /* 0x00008700ff037a10 */ /* 0x000fe40000ffe4ff */
[----:B------:R-:W-:Y:S01]  /*0610*/  ISETP.GE.AND P1, PT, R0, c[0x0][0x164], PT ;  /* 0x0000590000007a0c */ /* 0x000fe20003f26270 */
[----:B------:R-:W-:Y:S02]  /*0620*/  IMAD.X R11, RZ, RZ, c[0x0][0x1b4], P2 ;  /* 0x00006d00ff0b7624 */ /* 0x000fe400010e06ff */
        /* <DEDUP_REMOVED lines=31> */
.L_x_15818:
        /* <DEDUP_REMOVED lines=32> */
.L_x_15592:
[----:B0-----:R-:W-:Y:S02]  /*0a20*/  MOV R81, R8 ;  /* 0x0000000800517202 */ /* 0x001fe40000000f00 */
.L_x_15593:
[----:B------:R-:W-:Y:S05]  /*0a30*/  BSYNC B1 ;  /* 0x0000000000017941 */ /* 0x000fea0003800000 */
.L_x_15591:
        /* <DEDUP_REMOVED lines=16> */
.L_x_15597:
[----:B------:R-:W-:Y:S05]  /*0b40*/  BSYNC B2 ;  /* 0x0000000000027941 */ /* 0x000fea0003800000 */
.L_x_15596:
        /* <DEDUP_REMOVED lines=43> */
.L_x_15595:
[----:B------:R-:W-:Y:S05]  /*0e00*/  BSYNC B1 ;  /* 0x0000000000017941 */ /* 0x000fea0003800000 */
.L_x_15594:
[----:B------:R-:W0:Y:S01]  /*0e10*/  I2F.U32 R82, R81 ;  /* 0x0000005100527306 */ /* 0x000e220000201000 */
[----:B------:R-:W-:Y:S01]  /*0e20*/  HFMA2.MMA R97, -RZ, RZ, 0.1171875, 0 ;  /* 0x2f800000ff617435 */ /* 0x000fe200000001ff */
[----:B-----5:R-:W-:Y:S01]  /*0e30*/  HADD2.F32 R88, -RZ, R84.H0_H0 ;  /* 0x20000054ff587230 */ /* 0x020fe20000004100 */
        /* <DEDUP_REMOVED lines=20> */
.L_x_15599:
[----:B------:R-:W-:Y:S02]  /*0f80*/  IMAD.MOV.U32 R81, RZ, RZ, R8 ;  /* 0x000000ffff517224 */ /* 0x000fe400078e0008 */
.L_x_15600:
[----:B------:R-:W-:Y:S05]  /*0f90*/  BSYNC B1 ;  /* 0x0000000000017941 */ /* 0x000fea0003800000 */
.L_x_15598:
        /* <DEDUP_REMOVED lines=16> */
.L_x_15604:
[----:B------:R-:W-:Y:S05]  /*10a0*/  BSYNC B2 ;  /* 0x0000000000027941 */ /* 0x000fea0003800000 */
.L_x_15603:
        /* <DEDUP_REMOVED lines=44> */
.L_x_15602:
[----:B------:R-:W-:Y:S05]  /*1370*/  BSYNC B1 ;  /* 0x0000000000017941 */ /* 0x000fea0003800000 */
.L_x_15601:
        /* <DEDUP_REMOVED lines=22> */
.L_x_15606:
[----:B------:R-:W-:Y:S02]  /*14e0*/  IMAD.MOV.U32 R83, RZ, RZ, R8 ;  /* 0x000000ffff537224 */ /* 0x000fe400078e0008 */
.L_x_15607:
[----:B------:R-:W-:Y:S05]  /*14f0*/  BSYNC B1 ;  /* 0x0000000000017941 */ /* 0x000fea0003800000 */
.L_x_15605:
        /* <DEDUP_REMOVED lines=16> */
.L_x_15611:
[----:B------:R-:W-:Y:S05]  /*1600*/  BSYNC B2 ;  /* 0x0000000000027941 */ /* 0x000fea0003800000 */
.L_x_15610:
        /* <DEDUP_REMOVED lines=44> */
.L_x_15609:
[----:B------:R-:W-:Y:S05]  /*18d0*/  BSYNC B1 ;  /* 0x0000000000017941 */ /* 0x000fea0003800000 */
.L_x_15608:
        /* <DEDUP_REMOVED lines=21> */
.L_x_15613:
[----:B------:R-:W-:Y:S02]  /*1a30*/  MOV R83, R8 ;  /* 0x0000000800537202 */ /* 0x000fe40000000f00 */
.L_x_15614:
[----:B------:R-:W-:Y:S05]  /*1a40*/  BSYNC B1 ;  /* 0x0000000000017941 */ /* 0x000fea0003800000 */
.L_x_15612:
        /* <DEDUP_REMOVED lines=16> */
.L_x_15618:
[----:B------:R-:W-:Y:S05]  /*1b50*/  BSYNC B2 ;  /* 0x0000000000027941 */ /* 0x000fea0003800000 */
.L_x_15617:
        /* <DEDUP_REMOVED lines=44> */
.L_x_15616:
[----:B------:R-:W-:Y:S05]  /*1e20*/  BSYNC B1 ;  /* 0x0000000000017941 */ /* 0x000fea0003800000 */
.L_x_15615:
        /* <DEDUP_REMOVED lines=21> */
.L_x_15620:
[----:B------:R-:W-:Y:S02]  /*1f80*/  IMAD.MOV.U32 R84, RZ, RZ, R8 ;  /* 0x000000ffff547224 */ /* 0x000fe400078e0008 */
.L_x_15621:
[----:B------:R-:W-:Y:S05]  /*1f90*/  BSYNC B1 ;  /* 0x0000000000017941 */ /* 0x000fea0003800000 */
.L_x_15619:
        /* <DEDUP_REMOVED lines=16> */
.L_x_15625:
[----:B------:R-:W-:Y:S05]  /*20a0*/  BSYNC B2 ;  /* 0x0000000000027941 */ /* 0x000fea0003800000 */
.L_x_15624:
        /* <DEDUP_REMOVED lines=44> */
.L_x_15623:
[----:B------:R-:W-:Y:S05]  /*2370*/  BSYNC B1 ;  /* 0x0000000000017941 */ /* 0x000fea0003800000 */
.L_x_15622:
        /* <DEDUP_REMOVED lines=21> */
.L_x_15627:
[----:B------:R-:W-:Y:S02]  /*24d0*/  IMAD.MOV.U32 R84, RZ, RZ, R8 ;  /* 0x000000ffff547224 */ /* 0x000fe400078e0008 */
.L_x_15628:
[----:B------:R-:W-:Y:S05]  /*24e0*/  BSYNC B1 ;  /* 0x0000000000017941 */ /* 0x000fea0003800000 */
.L_x_15626:
        /* <DEDUP_REMOVED lines=16> */
.L_x_15632:
[----:B------:R-:W-:Y:S05]  /*25f0*/  BSYNC B2 ;  /* 0x0000000000027941 */ /* 0x000fea0003800000 */
.L_x_15631:
        /* <DEDUP_REMOVED lines=44> */
.L_x_15630:
[----:B------:R-:W-:Y:S05]  /*28c0*/  BSYNC B1 ;  /* 0x0000000000017941 */ /* 0x000fea0003800000 */
.L_x_15629:
        /* <DEDUP_REMOVED lines=21> */
.L_x_15634:
[----:B------:R-:W-:Y:S02]  /*2a20*/  MOV R84, R8 ;  /* 0x0000000800547202 */ /* 0x000fe40000000f00 */
.L_x_15635:
[----:B------:R-:W-:Y:S05]  /*2a30*/  BSYNC B1 ;  /* 0x0000000000017941 */ /* 0x000fea0003800000 */
.L_x_15633:
        /* <DEDUP_REMOVED lines=16> */
.L_x_15639:
[----:B------:R-:W-:Y:S05]  /*2b40*/  BSYNC B2 ;  /* 0x0000000000027941 */ /* 0x000fea0003800000 */
.L_x_15638:
        /* <DEDUP_REMOVED lines=44> */
.L_x_15637:
[----:B------:R-:W-:Y:S05]  /*2e10*/  BSYNC B1 ;  /* 0x0000000000017941 */ /* 0x000fea0003800000 */
.L_x_15636:
        /* <DEDUP_REMOVED lines=21> */
.L_x_15641:
[----:B------:R-:W-:Y:S02]  /*2f70*/  IMAD.MOV.U32 R84, RZ, RZ, R8 ;  /* 0x000000ffff547224 */ /* 0x000fe400078e0008 */
.L_x_15642:
[----:B------:R-:W-:Y:S05]  /*2f80*/  BSYNC B1 ;  /* 0x0000000000017941 */ /* 0x000fea0003800000 */
.L_x_15640:
        /* <DEDUP_REMOVED lines=18> */
.L_x_15646:
[----:B------:R-:W-:Y:S05]  /*30b0*/  BSYNC B2 ;  /* 0x0000000000027941 */ /* 0x000fea0003800000 */
.L_x_15645:
        /* <DEDUP_REMOVED lines=44> */
.L_x_15644:
[----:B------:R-:W-:Y:S05]  /*3380*/  BSYNC B1 ;  /* 0x0000000000017941 */ /* 0x000fea0003800000 */
.L_x_15643:
        /* <DEDUP_REMOVED lines=17> */
[----:B------:R-:W-:Y:S02]  /*34a0*/  SEL R85, RZ, 0x1, P2 ;  /* 0x00000001ff557807 */ /* 0x000fe40001000000 */
[----:B------:R-:W-:Y:S02]  /*34b0*/  SEL R101, RZ, 0x1000000, P1 ;  /* 0x01000000ff657807 */ /* 0x000fe40000800000 */
[----:B------:R-:W-:Y:S01]  /*34c0*/  FSEL R98, R90, RZ, !P1 ;  /* 0x000000ff5a627208 */ /* 0x000fe20004800000 */
[----:B------:R-:W-:Y:S01]  /*34d0*/  IMAD.WIDE.U32 R84, R85, 0x100, RZ ;  /* 0x0000010055547825 */ /* 0x000fe200078e00ff */
[----:B------:R-:W-:-:S03]  /*34e0*/  F2FP.PACK_AB R90, R94, R83 ;  /* 0x000000535e5a723e */ /* 0x000fc600000000ff */
[----:B------:R-:W-:Y:S01]  /*34f0*/  @P0 FADD.FTZ R98, R98, R91 ;  /* 0x0000005b62620221 */ /* 0x000fe20000010000 */
[----:B------:R-:W-:Y:S02]  /*3500*/  LOP3.LUT R104, R84, R88, R86, 0xfe, !PT ;  /* 0x0000005854687212 */ /* 0x000fe400078efe56 */
[----:B------:R-:W-:Y:S01]  /*3510*/  LOP3.LUT R88, R99, R101, R100, 0xfe, !PT ;  /* 0x0000006563587212 */ /* 0x000fe200078efe64 */
[----:B------:R-:W-:Y:S01]  /*3520*/  IMAD.MOV.U32 R100, RZ, RZ, 0x8 ;  /* 0x00000008ff647424 */ /* 0x000fe200078e00ff */
[----:B------:R-:W-:Y:S02]  /*3530*/  SEL R101, RZ, 0x1, P3 ;  /* 0x00000001ff657807 */ /* 0x000fe40001800000 */
[C---:B------:R-:W-:Y:S01]  /*3540*/  IADD3 R99, R9.reuse, 0x20, RZ ;  /* 0x0000002009637810 */ /* 0x040fe20007ffe0ff */
[----:B------:R-:W-:Y:S01]  /*3550*/  IMAD.WIDE.U32 R106, R9, R100, c[0x0][0x190] ;  /* 0x00006400096a7625 */ /* 0x000fe200078e0064 */
        /* <DEDUP_REMOVED lines=24> */
.L_x_15648:
[----:B0-----:R-:W-:Y:S02]  /*36e0*/  MOV R101, R8 ;  /* 0x0000000800657202 */ /* 0x001fe40000000f00 */
.L_x_15649:
[----:B------:R-:W-:Y:S05]  /*36f0*/  BSYNC B1 ;  /* 0x0000000000017941 */ /* 0x000fea0003800000 */
.L_x_15647:
        /* <DEDUP_REMOVED lines=16> */
.L_x_15653:
[----:B------:R-:W-:Y:S05]  /*3800*/  BSYNC B2 ;  /* 0x0000000000027941 */ /* 0x000fea0003800000 */
.L_x_15652:
        /* <DEDUP_REMOVED lines=44> */
.L_x_15651:
[----:B------:R-:W-:Y:S05]  /*3ad0*/  BSYNC B1 ;  /* 0x0000000000017941 */ /* 0x000fea0003800000 */
.L_x_15650:
        /* <DEDUP_REMOVED lines=22> */
.L_x_15655:
[----:B------:R-:W-:Y:S02]  /*3c40*/  IMAD.MOV.U32 R89, RZ, RZ, R8 ;  /* 0x000000ffff597224 */ /* 0x000fe400078e0008 */
.L_x_15656:
[----:B------:R-:W-:Y:S05]  /*3c50*/  BSYNC B1 ;  /* 0x0000000000017941 */ /* 0x000fea0003800000 */
.L_x_15654:
        /* <DEDUP_REMOVED lines=16> */
.L_x_15660:
[----:B------:R-:W-:Y:S05]  /*3d60*/  BSYNC B2 ;  /* 0x0000000000027941 */ /* 0x000fea0003800000 */
.L_x_15659:
        /* <DEDUP_REMOVED lines=44> */
.L_x_15658:
[----:B------:R-:W-:Y:S05]  /*4030*/  BSYNC B1 ;  /* 0x0000000000017941 */ /* 0x000fea0003800000 */
.L_x_15657:
        /* <DEDUP_REMOVED lines=22> */
.L_x_15662:
[----:B------:R-:W-:Y:S02]  /*41a0*/  IMAD.MOV.U32 R84, RZ, RZ, R8 ;  /* 0x000000ffff547224 */ /* 0x000fe400078e0008 */
.L_x_15663:
[----:B------:R-:W-:Y:S05]  /*41b0*/  BSYNC B1 ;  /* 0x0000000000017941 */ /* 0x000fea0003800000 */
.L_x_15661:
        /* <DEDUP_REMOVED lines=16> */
.L_x_15667:
[----:B------:R-:W-:Y:S05]  /*42c0*/  BSYNC B2 ;  /* 0x0000000000027941 */ /* 0x000fea0003800000 */
.L_x_15666:
        /* <DEDUP_REMOVED lines=44> */
.L_x_15665:
[----:B------:R-:W-:Y:S05]  /*4590*/  BSYNC B1 ;  /* 0x0000000000017941 */ /* 0x000fea0003800000 */
.L_x_15664:
        /* <DEDUP_REMOVED lines=21> */
.L_x_15669:
[----:B------:R-:W-:Y:S02]  /*46f0*/  MOV R84, R8 ;  /* 0x0000000800547202 */ /* 0x000fe40000000f00 */
.L_x_15670:
[----:B------:R-:W-:Y:S05]  /*4700*/  BSYNC B1 ;  /* 0x0000000000017941 */ /* 0x000fea0003800000 */
.L_x_15668:
        /* <DEDUP_REMOVED lines=16> */
.L_x_15674:
[----:B------:R-:W-:Y:S05]  /*4810*/  BSYNC B2 ;  /* 0x0000000000027941 */ /* 0x000fea0003800000 */
.L_x_15673:
        /* <DEDUP_REMOVED lines=44> */
.L_x_15672:
[----:B------:R-:W-:Y:S05]  /*4ae0*/  BSYNC B1 ;  /* 0x0000000000017941 */ /* 0x000fea0003800000 */
.L_x_15671:
        /* <DEDUP_REMOVED lines=21> */
.L_x_15676:
[----:B------:R-:W-:Y:S02]  /*4c40*/  IMAD.MOV.U32 R103, RZ, RZ, R8 ;  /* 0x000000ffff677224 */ /* 0x000fe400078e0008 */
.L_x_15677:
[----:B------:R-:W-:Y:S05]  /*4c50*/  BSYNC B1 ;  /* 0x0000000000017941 */ /* 0x000fea0003800000 */
.L_x_15675:
        /* <DEDUP_REMOVED lines=16> */
.L_x_15681:
[----:B------:R-:W-:Y:S05]  /*4d60*/  BSYNC B2 ;  /* 0x0000000000027941 */ /* 0x000fea0003800000 */
.L_x_15680:
        /* <DEDUP_REMOVED lines=44> */
.L_x_15679:
[----:B------:R-:W-:Y:S05]  /*5030*/  BSYNC B1 ;  /* 0x0000000000017941 */ /* 0x000fea0003800000 */
.L_x_15678:
        /* <DEDUP_REMOVED lines=21> */
.L_x_15683:
[----:B------:R-:W-:Y:S02]  /*5190*/  IMAD.MOV.U32 R103, RZ, RZ, R8 ;  /* 0x000000ffff677224 */ /* 0x000fe400078e0008 */
.L_x_15684:
[----:B------:R-:W-:Y:S05]  /*51a0*/  BSYNC B1 ;  /* 0x0000000000017941 */ /* 0x000fea0003800000 */
.L_x_15682:
        /* <DEDUP_REMOVED lines=16> */
.L_x_15688:
[----:B------:R-:W-:Y:S05]  /*52b0*/  BSYNC B2 ;  /* 0x0000000000027941 */ /* 0x000fea0003800000 */
.L_x_15687:
        /* <DEDUP_REMOVED lines=44> */
.L_x_15686:
[----:B------:R-:W-:Y:S05]  /*5580*/  BSYNC B1 ;  /* 0x0000000000017941 */ /* 0x000fea0003800000 */
.L_x_15685:
[----:B------:R-:W0:Y:S01]  /*5590*/  I2F.U32 R106, R103 ;  /* 0x00000067006a7306 */ /* 0x000e220000201000 */
[----:B------:R-:W-:Y:S01]  /*55a0*/  HADD2.F32 R86, -RZ, R86.H1_H1 ;  /* 0x30000056ff567230 */ /* 0x000fe20000004100 */
[C---:B------:R-:W-:Y:S01]  /*55b0*/  ISETP.NE.AND P5, PT, R84.reuse, 0x1, PT ;  /* 0x000000015400780c */ /* 0x040fe20003fa5270 */
[----:B------:R-:W-:Y:S01]  /*55c0*/  BSSY B1, `(.L_x_15689) ;  /* 0x0000013000017945 */ /* 0x000fe20003800000 */
[----:B------:R-:W-:-:S02]  /*55d0*/  IADD3 R85, R84, 0x1, RZ ;  /* 0x0000000154557810 */ /* 0x000fc40007ffe0ff */
        /* <DEDUP_REMOVED lines=16> */
.L_x_15690:
[----:B------:R-:W-:Y:S02]  /*56e0*/  MOV R86, R8 ;  /* 0x0000000800567202 */ /* 0x000fe40000000f00 */
.L_x_15691:
[----:B------:R-:W-:Y:S05]  /*56f0*/  BSYNC B1 ;  /* 0x0000000000017941 */ /* 0x000fea0003800000 */
.L_x_15689:
        /* <DEDUP_REMOVED lines=16> */
.L_x_15695:
[----:B------:R-:W-:Y:S05]  /*5800*/  BSYNC B2 ;  /* 0x0000000000027941 */ /* 0x000fea0003800000 */
.L_x_15694:
        /* <DEDUP_REMOVED lines=44> */
.L_x_15693:
[----:B------:R-:W-:Y:S05]  /*5ad0*/  BSYNC B1 ;  /* 0x0000000000017941 */ /* 0x000fea0003800000 */
.L_x_15692:
        /* <DEDUP_REMOVED lines=21> */
.L_x_15697:
[----:B------:R-:W-:Y:S02]  /*5c30*/  IMAD.MOV.U32 R86, RZ, RZ, R8 ;  /* 0x000000ffff567224 */ /* 0x000fe400078e0008 */
.L_x_15698:
[----:B------:R-:W-:Y:S05]  /*5c40*/  BSYNC B1 ;  /* 0x0000000000017941 */ /* 0x000fea0003800000 */
.L_x_15696:
        /* <DEDUP_REMOVED lines=18> */
.L_x_15702:
[----:B------:R-:W-:Y:S05]  /*5d70*/  BSYNC B2 ;  /* 0x0000000000027941 */ /* 0x000fea0003800000 */
.L_x_15701:
        /* <DEDUP_REMOVED lines=44> */
.L_x_15700:
[----:B------:R-:W-:Y:S05]  /*6040*/  BSYNC B1 ;  /* 0x0000000000017941 */ /* 0x000fea0003800000 */
.L_x_15699:
[----:B------:R0:W1:Y:S01]  /*6050*/  I2F.U32 R84, R86 ;  /* 0x0000005600547306 */ /* 0x0000620000201000 */
[----:B------:R-:W-:Y:S01]  /*6060*/  ISETP.NE.AND P6, PT, R101, RZ, PT ;  /* 0x000000ff6500720c */ /* 0x000fe20003fc5270 */
[----:B------:R-:W-:Y:S01]  /*6070*/  @P0 HADD2.F32 R85, -RZ, R79.H1_H1 ;  /* 0x3000004fff550230 */ /* 0x000fe20000004100 */
[----:B------:R-:W-:Y:S01]  /*6080*/  SEL R101, RZ, 0x10000, P5 ;  /* 0x00010000ff657807 */ /* 0x000fe20002800000 */
[----:B------:R-:W-:Y:S01]  /*6090*/  IMAD.WIDE.U32 R114, R99, R96, c[0x0][0x188] ;  /* 0x0000620063727625 */ /* 0x000fe200078e0060 */
[----:B------:R-:W-:Y:S01]  /*60a0*/  ISETP.NE.AND P5, PT, R104, RZ, PT ;  /* 0x000000ff6800720c */ /* 0x000fe20003fa5270 */
[----:B------:R-:W-:Y:S01]  /*60b0*/  HADD2.F32 R104, -RZ, R87.H1_H1 ;  /* 0x30000057ff687230 */ /* 0x000fe20000004100 */
[----:B------:R-:W-:-:S02]  /*60c0*/  SEL R110, RZ, 0x1, P2 ;  /* 0x00000001ff6e7807 */ /* 0x000fc40001000000 */
[----:B------:R-:W-:Y:S02]  /*60d0*/  SEL R116, RZ, 0x100, P4 ;  /* 0x00000100ff747807 */ /* 0x000fe40002000000 */
[----:B------:R-:W-:Y:S01]  /*60e0*/  FMUL.FTZ R104, R104, R95 ;  /* 0x0000005f68687220 */ /* 0x000fe20000410000 */
[----:B------:R-:W-:Y:S01]  /*60f0*/  SEL R108, RZ, 0x1, P1 ;  /* 0x00000001ff6c7807 */ /* 0x000fe20000800000 */
[----:B------:R-:W-:Y:S01]  /*6100*/  IMAD.WIDE.U32 R110, R110, 0x1000000, RZ ;  /* 0x010000006e6e7825 */ /* 0x000fe200078e00ff */
[----:B------:R-:W-:Y:S02]  /*6110*/  SEL R106, RZ, 0x1, P5 ;  /* 0x00000001ff6a7807 */ /* 0x000fe40002800000 */
[----:B0-----:R-:W-:Y:S01]  /*6120*/  F2FP.PACK_AB R86, R105, R90 ;  /* 0x0000005a6956723e */ /* 0x001fe200000000ff */
[----:B-1----:R-:W-:Y:S02]  /*6130*/  FFMA.FTZ R84, R84, R97, 1.1641532182693481445e-10 ;  /* 0x2f00000054547423 */ /* 0x002fe40000010061 */
[----:B------:R-:W-:-:S02]  /*6140*/  FMUL.FTZ R104, R104, c[0x0][0x1e8] ;  /* 0x00007a0068687a20 */ /* 0x000fc40000410000 */
[----:B------:R-:W-:Y:S01]  /*6150*/  IMAD.WIDE.U32 R108, R108, 0x10000, RZ ;  /* 0x000100006c6c7825 */ /* 0x000fe200078e00ff */
[----:B------:R-:W-:Y:S02]  /*6160*/  FSETP.GTU.FTZ.AND P2, PT, R84, c[0x0][0x1e4], PT ;  /* 0x0000790054007a0b */ /* 0x000fe40003f5c000 */
[----:B------:R-:W-:Y:S01]  /*6170*/  F2FP.PACK_AB R84, R91, R88 ;  /* 0x000000585b54723e */ /* 0x000fe200000000ff */
[----:B------:R-:W-:Y:S01]  /*6180*/  IMAD.WIDE.U32 R106, R106, 0x100, RZ ;  /* 0x000001006a6a7825 */ /* 0x000fe200078e00ff */
[----:B------:R-:W-:Y:S02]  /*6190*/  FSEL R104, R104, RZ, !P2 ;  /* 0x000000ff68687208 */ /* 0x000fe40005000000 */
[----:B------:R-:W-:Y:S02]  /*61a0*/  SEL R113, RZ, 0x1000000, P2 ;  /* 0x01000000ff717807 */ /* 0x000fe40001000000 */
[----:B------:R-:W-:Y:S01]  /*61b0*/  LOP3.LUT R106, R106, R110, R108, 0xfe, !PT ;  /* 0x0000006e6a6a7212 */ /* 0x000fe200078efe6c */
[----:B------:R-:W-:Y:S01]  /*61c0*/  @P0 FADD.FTZ R104, R85, R104 ;  /* 0x0000006855680221 */ /* 0x000fe20000010000 */
[----:B------:R-:W-:-:S02]  /*61d0*/  LOP3.LUT R116, R116, R113, R101, 0xfe, !PT ;  /* 0x0000007174747212 */ /* 0x000fc400078efe65 */
[----:B------:R-:W-:Y:S02]  /*61e0*/  SEL R101, RZ, 0x1, P3 ;  /* 0x00000001ff657807 */ /* 0x000fe40001800000 */
[----:B------:R-:W-:Y:S02]  /*61f0*/  F2FP.PACK_AB R85, R102, R89 ;  /* 0x000000596655723e */ /* 0x000fe400000000ff */
[----:B------:R-:W-:Y:S02]  /*6200*/  F2FP.PACK_AB R87, R104, R103 ;  /* 0x000000676857723e */ /* 0x000fe400000000ff */
        /* <DEDUP_REMOVED lines=24> */
.L_x_15704:
[----:B-1----:R-:W-:Y:S02]  /*6390*/  IMAD.MOV.U32 R99, RZ, RZ, R8 ;  /* 0x000000ffff637224 */ /* 0x002fe400078e0008 */
.L_x_15705:
[----:B------:R-:W-:Y:S05]  /*63a0*/  BSYNC B1 ;  /* 0x0000000000017941 */ /* 0x000fea0003800000 */
.L_x_15703:
        /* <DEDUP_REMOVED lines=16> */
.L_x_15709:
[----:B------:R-:W-:Y:S05]  /*64b0*/  BSYNC B2 ;  /* 0x0000000000027941 */ /* 0x000fea0003800000 */
.L_x_15708:
        /* <DEDUP_REMOVED lines=44> */
.L_x_15707:
[----:B------:R-:W-:Y:S05]  /*6780*/  BSYNC B1 ;  /* 0x0000000000017941 */ /* 0x000fea0003800000 */
.L_x_15706:
[----:B------:R-:W0:Y:S01]  /*6790*/  I2F.U32 R106, R99 ;  /* 0x00000063006a7306 */ /* 0x000e220000201000 */
[----:B-----5:R-:W-:Y:S01]  /*67a0*/  HADD2.F32 R108, -RZ, R84.H0_H0 ;  /* 0x20000054ff6c7230 */ /* 0x020fe20000004100 */
        /* <DEDUP_REMOVED lines=20> */
.L_x_15711:
[----:B------:R-:W-:Y:S02]  /*68f0*/  MOV R99, R8 ;  /* 0x0000000800637202 */ /* 0x000fe40000000f00 */
.L_x_15712:
[----:B------:R-:W-:Y:S05]  /*6900*/  BSYNC B1 ;  /* 0x0000000000017941 */ /* 0x000fea0003800000 */
.L_x_15710:
        /* <DEDUP_REMOVED lines=16> */
.L_x_15716:
[----:B------:R-:W-:Y:S05]  /*6a10*/  BSYNC B2 ;  /* 0x0000000000027941 */ /* 0x000fea0003800000 */
.L_x_15715:
        /* <DEDUP_REMOVED lines=44> */
.L_x_15714:
[----:B------:R-:W-:Y:S05]  /*6ce0*/  BSYNC B1 ;  /* 0x0000000000017941 */ /* 0x000fea0003800000 */
.L_x_15713:
        /* <DEDUP_REMOVED lines=22> */
.L_x_15718:
[----:B------:R-:W-:Y:S02]  /*6e50*/  IMAD.MOV.U32 R84, RZ, RZ, R8 ;  /* 0x000000ffff547224 */ /* 0x000fe400078e0008 */
.L_x_15719:
[----:B------:R-:W-:Y:S05]  /*6e60*/  BSYNC B1 ;  /* 0x0000000000017941 */ /* 0x000fea0003800000 */
.L_x_15717:
        /* <DEDUP_REMOVED lines=16> */
.L_x_15723:
[----:B------:R-:W-:Y:S05]  /*6f70*/  BSYNC B2 ;  /* 0x0000000000027941 */ /* 0x000fea0003800000 */
.L_x_15722:
        /* <DEDUP_REMOVED lines=44> */
.L_x_15721:
[----:B------:R-:W-:Y:S05]  /*7240*/  BSYNC B1 ;  /* 0x0000000000017941 */ /* 0x000fea0003800000 */
.L_x_15720:
        /* <DEDUP_REMOVED lines=21> */
.L_x_15725:
[----:B------:R-:W-:Y:S02]  /*73a0*/  IMAD.MOV.U32 R84, RZ, RZ, R8 ;  /* 0x000000ffff547224 */ /* 0x000fe400078e0008 */
.L_x_15726:
[----:B------:R-:W-:Y:S05]  /*73b0*/  BSYNC B1 ;  /* 0x0000000000017941 */ /* 0x000fea0003800000 */
.L_x_15724:
        /* <DEDUP_REMOVED lines=16> */
.L_x_15730:
[----:B------:R-:W-:Y:S05]  /*74c0*/  BSYNC B2 ;  /* 0x0000000000027941 */ /* 0x000fea0003800000 */
.L_x_15729:
        /* <DEDUP_REMOVED lines=44> */
.L_x_15728:
[----:B------:R-:W-:Y:S05]  /*7790*/  BSYNC B1 ;  /* 0x0000000000017941 */ /* 0x000fea0003800000 */
.L_x_15727:
        /* <DEDUP_REMOVED lines=21> */
.L_x_15732:
[----:B------:R-:W-:Y:S02]  /*78f0*/  MOV R99, R8 ;  /* 0x0000000800637202 */ /* 0x000fe40000000f00 */
.L_x_15733:
[----:B------:R-:W-:Y:S05]  /*7900*/  BSYNC B1 ;  /* 0x0000000000017941 */ /* 0x000fea0003800000 */
.L_x_15731:
        /* <DEDUP_REMOVED lines=16> */
.L_x_15737:
[----:B------:R-:W-:Y:S05]  /*7a10*/  BSYNC B2 ;  /* 0x0000000000027941 */ /* 0x000fea0003800000 */
.L_x_15736:
        /* <DEDUP_REMOVED lines=44> */
.L_x_15735:
[----:B------:R-:W-:Y:S05]  /*7ce0*/  BSYNC B1 ;  /* 0x0000000000017941 */ /* 0x000fea0003800000 */
.L_x_15734:
        /* <DEDUP_REMOVED lines=21> */
.L_x_15739:
[----:B------:R-:W-:Y:S02]  /*7e40*/  IMAD.MOV.U32 R99, RZ, RZ, R8 ;  /* 0x000000ffff637224 */ /* 0x000fe400078e0008 */
.L_x_15740:
[----:B------:R-:W-:Y:S05]  /*7e50*/  BSYNC B1 ;  /* 0x0000000000017941 */ /* 0x000fea0003800000 */
.L_x_15738:
        /* <DEDUP_REMOVED lines=16> */
.L_x_15744:
[----:B------:R-:W-:Y:S05]  /*7f60*/  BSYNC B2 ;  /* 0x0000000000027941 */ /* 0x000fea0003800000 */
.L_x_15743:
        /* <DEDUP_REMOVED lines=44> */
.L_x_15742:
[----:B------:R-:W-:Y:S05]  /*8230*/  BSYNC B1 ;  /* 0x0000000000017941 */ /* 0x000fea0003800000 */
.L_x_15741:
        /* <DEDUP_REMOVED lines=21> */
.L_x_15746:
[----:B------:R-:W-:Y:S02]  /*8390*/  IMAD.MOV.U32 R86, RZ, RZ, R8 ;  /* 0x000000ffff567224 */ /* 0x000fe400078e0008 */
.L_x_15747:
[----:B------:R-:W-:Y:S05]  /*83a0*/  BSYNC B1 ;  /* 0x0000000000017941 */ /* 0x000fea0003800000 */
.L_x_15745:
        /* <DEDUP_REMOVED lines=16> */
.L_x_15751:
[----:B------:R-:W-:Y:S05]  /*84b0*/  BSYNC B2 ;  /* 0x0000000000027941 */ /* 0x000fea0003800000 */
.L_x_15750:
        /* <DEDUP_REMOVED lines=44> */
.L_x_15749:
[----:B------:R-:W-:Y:S05]  /*8780*/  BSYNC B1 ;  /* 0x0000000000017941 */ /* 0x000fea0003800000 */
.L_x_15748:
        /* <DEDUP_REMOVED lines=21> */
.L_x_15753:
[----:B------:R-:W-:Y:S02]  /*88e0*/  MOV R119, R8 ;  /* 0x0000000800777202 */ /* 0x000fe40000000f00 */
.L_x_15754:
[----:B------:R-:W-:Y:S05]  /*88f0*/  BSYNC B1 ;  /* 0x0000000000017941 */ /* 0x000fea0003800000 */
.L_x_15752:
        /* <DEDUP_REMOVED lines=18> */
.L_x_15758:
[----:B------:R-:W-:Y:S05]  /*8a20*/  BSYNC B2 ;  /* 0x0000000000027941 */ /* 0x000fea0003800000 */
.L_x_15757:
        /* <DEDUP_REMOVED lines=44> */
.L_x_15756:
[----:B------:R-:W-:Y:S05]  /*8cf0*/  BSYNC B1 ;  /* 0x0000000000017941 */ /* 0x000fea0003800000 */
.L_x_15755:
[----:B------:R-:W0:Y:S01]  /*8d00*/  I2F.U32 R84, R119 ;  /* 0x0000007700547306 */ /* 0x000e220000201000 */
[----:B------:R-:W-:Y:S01]  /*8d10*/  HADD2.F32 R86, -RZ, R87.H1_H1 ;  /* 0x30000057ff567230 */ /* 0x000fe20000004100 */
[----:B------:R-:W-:Y:S01]  /*8d20*/  SEL R114, RZ, 0x10000, P5 ;  /* 0x00010000ff727807 */ /* 0x000fe20002800000 */
[----:B------:R-:W-:Y:S01]  /*8d30*/  @P0 HADD2.F32 R85, -RZ, R79.H1_H1 ;  /* 0x3000004fff550230 */ /* 0x000fe20000004100 */
[----:B------:R-:W-:Y:S01]  /*8d40*/  ISETP.NE.AND P6, PT, R112, RZ, PT ;  /* 0x000000ff7000720c */ /* 0x000fe20003fc5270 */
[----:B------:R-:W-:Y:S01]  /*8d50*/  IMAD.WIDE.U32 R120, R101, R96, c[0x0][0x188] ;  /* 0x0000620065787625 */ /* 0x000fe200078e0060 */
[----:B------:R-:W-:Y:S02]  /*8d60*/  SEL R117, RZ, 0x100, P4 ;  /* 0x00000100ff757807 */ /* 0x000fe40002000000 */
[----:B------:R-:W-:Y:S01]  /*8d70*/  SEL R116, RZ, 0x1, P1 ;  /* 0x00000001ff747807 */ /* 0x000fe20000800000 */
[----:B------:R-:W-:-:S04]  /*8d80*/  FMUL.FTZ R86, R86, R95 ;  /* 0x0000005f56567220 */ /* 0x000fc80000410000 */
[----:B------:R-:W-:Y:S02]  /*8d90*/  FMUL.FTZ R86, R86, c[0x0][0x1e8] ;  /* 0x00007a0056567a20 */ /* 0x000fe40000410000 */
[----:B0-----:R-:W-:-:S05]  /*8da0*/  FFMA.FTZ R84, R84, R97, 1.1641532182693481445e-10 ;  /* 0x2f00000054547423 */ /* 0x001fca0000010061 */
[----:B------:R-:W-:Y:S02]  /*8db0*/  FSETP.GTU.FTZ.AND P5, PT, R84, c[0x0][0x1e4], PT ;  /* 0x0000790054007a0b */ /* 0x000fe40003fbc000 */
[----:B------:R-:W-:Y:S02]  /*8dc0*/  F2FP.PACK_AB R84, R109, R106 ;  /* 0x0000006a6d54723e */ /* 0x000fe400000000ff */
        /* <DEDUP_REMOVED lines=9> */
[----:B------:R-:W-:Y:S02]  /*8e60*/  F2FP.PACK_AB R86, R113, R108 ;  /* 0x0000006c7156723e */ /* 0x000fe400000000ff */
[----:B------:R-:W-:Y:S02]  /*8e70*/  F2FP.PACK_AB R85, R110, R107 ;  /* 0x0000006b6e55723e */ /* 0x000fe400000000ff */
[----:B------:R-:W-:-:S02]  /*8e80*/  F2FP.PACK_AB R87, R112, R111 ;  /* 0x0000006f7057723e */ /* 0x000fc400000000ff */
        /* <DEDUP_REMOVED lines=27> */
.L_x_15760:
[----:B0-----:R-:W-:Y:S02]  /*9040*/  IMAD.MOV.U32 R118, RZ, RZ, R8 ;  /* 0x000000ffff767224 */ /* 0x001fe400078e0008 */
.L_x_15761:
[----:B------:R-:W-:Y:S05]  /*9050*/  BSYNC B1 ;  /* 0x0000000000017941 */ /* 0x000fea0003800000 */
.L_x_15759:
        /* <DEDUP_REMOVED lines=16> */
.L_x_15765:
[----:B------:R-:W-:Y:S05]  /*9160*/  BSYNC B2 ;  /* 0x0000000000027941 */ /* 0x000fea0003800000 */
.L_x_15764:
        /* <DEDUP_REMOVED lines=44> */
.L_x_15763:
[----:B------:R-:W-:Y:S05]  /*9430*/  BSYNC B1 ;  /* 0x0000000000017941 */ /* 0x000fea0003800000 */
.L_x_15762:
        /* <DEDUP_REMOVED lines=22> */
.L_x_15767:
[----:B------:R-:W-:Y:S02]  /*95a0*/  IMAD.MOV.U32 R99, RZ, RZ, R8 ;  /* 0x000000ffff637224 */ /* 0x000fe400078e0008 */
.L_x_15768:
[----:B------:R-:W-:Y:S05]  /*95b0*/  BSYNC B1 ;  /* 0x0000000000017941 */ /* 0x000fea0003800000 */
.L_x_15766:
        /* <DEDUP_REMOVED lines=16> */
.L_x_15772:
[----:B------:R-:W-:Y:S05]  /*96c0*/  BSYNC B2 ;  /* 0x0000000000027941 */ /* 0x000fea0003800000 */
.L_x_15771:
        /* <DEDUP_REMOVED lines=44> */
.L_x_15770:
[----:B------:R-:W-:Y:S05]  /*9990*/  BSYNC B1 ;  /* 0x0000000000017941 */ /* 0x000fea0003800000 */
.L_x_15769:
        /* <DEDUP_REMOVED lines=10> */
[----:B------:R-:W-:Y:S01]  /*9a40*/  @P0 HADD2.F32 R84, -RZ, R76.H1_H1 ;  /* 0x3000004cff540230 */ /* 0x000fe20000004100 */
[----:B------:R-:W-:-:S04]  /*9a50*/  P2R R124, PR, RZ, 0x4 ;  /* 0x00000004ff7c7803 */ /* 0x000fc80000000000 */
        /* <DEDUP_REMOVED lines=10> */
.L_x_15774:
[----:B------:R-:W-:Y:S02]  /*9b00*/  IMAD.MOV.U32 R84, RZ, RZ, R8 ;  /* 0x000000ffff547224 */ /* 0x000fe400078e0008 */
.L_x_15775:
[----:B------:R-:W-:Y:S05]  /*9b10*/  BSYNC B1 ;  /* 0x0000000000017941 */ /* 0x000fea0003800000 */
.L_x_15773:
        /* <DEDUP_REMOVED lines=16> */
.L_x_15779:
[----:B------:R-:W-:Y:S05]  /*9c20*/  BSYNC B2 ;  /* 0x0000000000027941 */ /* 0x000fea0003800000 */
.L_x_15778:
        /* <DEDUP_REMOVED lines=44> */
.L_x_15777:
[----:B------:R-:W-:Y:S05]  /*9ef0*/  BSYNC B1 ;  /* 0x0000000000017941 */ /* 0x000fea0003800000 */
.L_x_15776:
        /* <DEDUP_REMOVED lines=21> */
.L_x_15781:
[----:B------:R-:W-:Y:S02]  /*a050*/  IMAD.MOV.U32 R84, RZ, RZ, R8 ;  /* 0x000000ffff547224 */ /* 0x000fe400078e0008 */
.L_x_15782:
[----:B------:R-:W-:Y:S05]  /*a060*/  BSYNC B1 ;  /* 0x0000000000017941 */ /* 0x000fea0003800000 */
.L_x_15780:
        /* <DEDUP_REMOVED lines=16> */
.L_x_15786:
[----:B------:R-:W-:Y:S05]  /*a170*/  BSYNC B2 ;  /* 0x0000000000027941 */ /* 0x000fea0003800000 */
.L_x_15785:
        /* <DEDUP_REMOVED lines=44> */
.L_x_15784:
[----:B------:R-:W-:Y:S05]  /*a440*/  BSYNC B1 ;  /* 0x0000000000017941 */ /* 0x000fea0003800000 */
.L_x_15783:
        /* <DEDUP_REMOVED lines=21> */
.L_x_15788:
[----:B------:R-:W-:Y:S02]  /*a5a0*/  IMAD.MOV.U32 R99, RZ, RZ, R8 ;  /* 0x000000ffff637224 */ /* 0x000fe400078e0008 */
.L_x_15789:
[----:B------:R-:W-:Y:S05]  /*a5b0*/  BSYNC B1 ;  /* 0x0000000000017941 */ /* 0x000fea0003800000 */
.L_x_15787:
        /* <DEDUP_REMOVED lines=16> */
.L_x_15793:
[----:B------:R-:W-:Y:S05]  /*a6c0*/  BSYNC B2 ;  /* 0x0000000000027941 */ /* 0x000fea0003800000 */
.L_x_15792:
        /* <DEDUP_REMOVED lines=44> */
.L_x_15791:
[----:B------:R-:W-:Y:S05]  /*a990*/  BSYNC B1 ;  /* 0x0000000000017941 */ /* 0x000fea0003800000 */
.L_x_15790:
        /* <DEDUP_REMOVED lines=21> */
.L_x_15795:
[----:B------:R-:W-:Y:S02]  /*aaf0*/  IMAD.MOV.U32 R99, RZ, RZ, R8 ;  /* 0x000000ffff637224 */ /* 0x000fe400078e0008 */
.L_x_15796:
[----:B------:R-:W-:Y:S05]  /*ab00*/  BSYNC B1 ;  /* 0x0000000000017941 */ /* 0x000fea0003800000 */
.L_x_15794:
        /* <DEDUP_REMOVED lines=16> */
.L_x_15800:
[----:B------:R-:W-:Y:S05]  /*ac10*/  BSYNC B2 ;  /* 0x0000000000027941 */ /* 0x000fea0003800000 */
.L_x_15799:
        /* <DEDUP_REMOVED lines=44> */
.L_x_15798:
[----:B------:R-:W-:Y:S05]  /*aee0*/  BSYNC B1 ;  /* 0x0000000000017941 */ /* 0x000fea0003800000 */
.L_x_15797:
        /* <DEDUP_REMOVED lines=21> */
.L_x_15802:
[----:B------:R-:W-:Y:S02]  /*b040*/  IMAD.MOV.U32 R86, RZ, RZ, R8 ;  /* 0x000000ffff567224 */ /* 0x000fe400078e0008 */
.L_x_15803:
[----:B------:R-:W-:Y:S05]  /*b050*/  BSYNC B1 ;  /* 0x0000000000017941 */ /* 0x000fea0003800000 */
.L_x_15801:
        /* <DEDUP_REMOVED lines=16> */
.L_x_15807:
[----:B------:R-:W-:Y:S05]  /*b160*/  BSYNC B2 ;  /* 0x0000000000027941 */ /* 0x000fea0003800000 */
.L_x_15806:
        /* <DEDUP_REMOVED lines=44> */
.L_x_15805:
[----:B------:R-:W-:Y:S05]  /*b430*/  BSYNC B1 ;  /* 0x0000000000017941 */ /* 0x000fea0003800000 */
.L_x_15804:
        /* <DEDUP_REMOVED lines=21> */
.L_x_15809:
[----:B------:R-:W-:Y:S02]  /*b590*/  IMAD.MOV.U32 R86, RZ, RZ, R8 ;  /* 0x000000ffff567224 */ /* 0x000fe400078e0008 */
.L_x_15810:
[----:B------:R-:W-:Y:S05]  /*b5a0*/  BSYNC B1 ;  /* 0x0000000000017941 */ /* 0x000fea0003800000 */
.L_x_15808:
        /* <DEDUP_REMOVED lines=18> */
.L_x_15814:
[----:B------:R-:W-:Y:S05]  /*b6d0*/  BSYNC B2 ;  /* 0x0000000000027941 */ /* 0x000fea0003800000 */
.L_x_15813:
        /* <DEDUP_REMOVED lines=44> */
.L_x_15812:
[----:B------:R-:W-:Y:S05]  /*b9a0*/  BSYNC B1 ;  /* 0x0000000000017941 */ /* 0x000fea0003800000 */
.L_x_15811:
[----:B------:R0:W1:Y:S01]  /*b9b0*/  I2F.U32 R84, R86 ;  /* 0x0000005600547306 */ /* 0x0000620000201000 */
[----:B------:R-:W-:Y:S01]  /*b9c0*/  HADD2.F32 R122, -RZ, R87.H1_H1 ;  /* 0x30000057ff7a7230 */ /* 0x000fe20000004100 */
[----:B------:R-:W-:-:S04]  /*b9d0*/  F2FP.PACK_AB R85, R116, R115 ;  /* 0x000000737455723e */ /* 0x000fc800000000ff */
[----:B------:R-:W-:Y:S01]  /*b9e0*/  FMUL.FTZ R122, R122, R95 ;  /* 0x0000005f7a7a7220 */ /* 0x000fe20000410000 */
[----:B0-----:R-:W-:-:S03]  /*b9f0*/  F2FP.PACK_AB R86, R119, R118 ;  /* 0x000000767756723e */ /* 0x001fc600000000ff */
[----:B------:R-:W-:Y:S02]  /*ba00*/  FMUL.FTZ R122, R122, c[0x0][0x1e8] ;  /* 0x00007a007a7a7a20 */ /* 0x000fe40000410000 */
[----:B-1----:R-:W-:Y:S01]  /*ba10*/  FFMA.FTZ R84, R84, R97, 1.1641532182693481445e-10 ;  /* 0x2f00000054547423 */ /* 0x002fe20000010061 */
[----:B------:R-:W-:Y:S02]  /*ba20*/  SEL R97, RZ, 0x10000, P5 ;  /* 0x00010000ff617807 */ /* 0x000fe40002800000 */
[----:B------:R-:W-:Y:S01]  /*ba30*/  ISETP.NE.AND P5, PT, R124, RZ, PT ;  /* 0x000000ff7c00720c */ /* 0x000fe20003fa5270 */
[----:B------:R-:W-:Y:S01]  /*ba40*/  IMAD.WIDE.U32 R124, R101, R96, c[0x0][0x188] ;  /* 0x00006200657c7625 */ /* 0x000fe200078e0060 */
[----:B------:R-:W-:Y:S01]  /*ba50*/  FSETP.GTU.FTZ.AND P6, PT, R84, c[0x0][0x1e4], PT ;  /* 0x0000790054007a0b */ /* 0x000fe20003fdc000 */
[----:B------:R-:W-:Y:S01]  /*ba60*/  @P0 HADD2.F32 R84, -RZ, R79.H1_H1 ;  /* 0x3000004fff540230 */ /* 0x000fe20000004100 */
[----:B------:R-:W-:Y:S02]  /*ba70*/  SEL R96, RZ, 0x100, P4 ;  /* 0x00000100ff607807 */ /* 0x000fe40002000000 */
[----:B------:R-:W-:-:S02]  /*ba80*/  FSEL R95, R122, RZ, !P6 ;  /* 0x000000ff7a5f7208 */ /* 0x000fc40007000000 */
[----:B------:R-:W-:-:S03]  /*ba90*/  SEL R122, RZ, 0x1, P2 ;  /* 0x00000001ff7a7807 */ /* 0x000fc60001000000 */
[----:B------:R-:W-:Y:S01]  /*baa0*/  @P0 FADD.FTZ R95, R84, R95 ;  /* 0x0000005f545f0221 */ /* 0x000fe20000010000 */
[----:B------:R-:W-:Y:S01]  /*bab0*/  ISETP.NE.AND P0, PT, R121, RZ, PT ;  /* 0x000000ff7900720c */ /* 0x000fe20003f05270 */
[----:B------:R-:W-:Y:S01]  /*bac0*/  IMAD.WIDE.U32 R122, R122, 0x1000000, RZ ;  /* 0x010000007a7a7825 */ /* 0x000fe200078e00ff */
[----:B------:R-:W-:Y:S02]  /*bad0*/  SEL R121, RZ, 0x1000000, P6 ;  /* 0x01000000ff797807 */ /* 0x000fe40003000000 */
[----:B------:R-:W-:Y:S02]  /*bae0*/  F2FP.PACK_AB R84, R117, R114 ;  /* 0x000000727554723e */ /* 0x000fe400000000ff */
[----:B------:R-:W-:Y:S02]  /*baf0*/  LOP3.LUT R96, R96, R121, R97, 0xfe, !PT ;  /* 0x0000007960607212 */ /* 0x000fe400078efe61 */
[----:B------:R-:W-:Y:S02]  /*bb00*/  SEL R97, RZ, 0x1, P3 ;  /* 0x00000001ff617807 */ /* 0x000fe40001800000 */
[----:B------:R-:W-:-:S02]  /*bb10*/  F2FP.PACK_AB R87, R95, R120 ;  /* 0x000000785f57723e */ /* 0x000fc400000000ff */
        /* <DEDUP_REMOVED lines=47> */
.L_x_15819:
        /* <DEDUP_REMOVED lines=84> */
.L_x_15820:
        /* <DEDUP_REMOVED lines=57> */
[C---:B------:R-:W-:Y:S02]  /*c6e0*/  FMUL.FTZ R83, R121.reuse, R122 ;  /* 0x0000007a79537220 */ /* 0x040fe40000410000 */
[C---:B------:R-:W-:Y:S01]  /*c6f0*/  FMUL.FTZ R85, R121.reuse, R88 ;  /* 0x0000005879557220 */ /* 0x040fe20000410000 */
[----:B------:R-:W-:Y:S01]  /*c700*/  F2FP.PACK_AB R81, R92, R81 ;  /* 0x000000515c51723e */ /* 0x000fe200000000ff */
        /* <DEDUP_REMOVED lines=16> */
[----:B------:R-:W-:Y:S01]  /*c810*/  F2FP.PACK_AB R82, R87, R82 ;  /* 0x000000525752723e */ /* 0x000fe200000000ff */
[----:B------:R-:W-:Y:S01]  /*c820*/  FFMA.FTZ R95, R30, R95, R62 ;  /* 0x0000005f1e5f7223 */ /* 0x000fe2000001003e */
[----:B------:R-:W-:Y:S01]  /*c830*/  F2FP.PACK_AB R84, R92, R11 ;  /* 0x0000000b5c54723e */ /* 0x000fe200000000ff */
[----:B------:R-:W-:Y:S01]  /*c840*/  FFMA.FTZ R104, R31, R104, R63 ;  /* 0x000000681f687223 */ /* 0x000fe2000001003f */
[----:B------:R-:W-:Y:S01]  /*c850*/  F2FP.PACK_AB R86, R89, R86 ;  /* 0x000000565956723e */ /* 0x000fe200000000ff */
[C---:B------:R-:W-:Y:S02]  /*c860*/  FMUL.FTZ R102, R121.reuse, R102 ;  /* 0x0000006679667220 */ /* 0x040fe40000410000 */
[C---:B------:R-:W-:Y:S01]  /*c870*/  FMUL.FTZ R107, R121.reuse, R107 ;  /* 0x0000006b796b7220 */ /* 0x040fe20000410000 */
[----:B------:R-:W-:Y:S01]  /*c880*/  F2FP.PACK_AB R87, R104, R95 ;  /* 0x0000005f6857723e */ /* 0x000fe200000000ff */
[----:B------:R-:W-:Y:S01]  /*c890*/  FMUL.FTZ R90, R121, R113 ;  /* 0x00000071795a7220 */ /* 0x000fe20000410000 */
[----:B------:R-:W-:Y:S01]  /*c8a0*/  IADD3 R104, R9, 0x20, RZ ;  /* 0x0000002009687810 */ /* 0x000fe20007ffe0ff */
[----:B------:R-:W-:-:S02]  /*c8b0*/  FMUL.FTZ R88, R121, R109 ;  /* 0x0000006d79587220 */ /* 0x000fc40000410000 */
[C---:B------:R-:W-:Y:S02]  /*c8c0*/  FMUL.FTZ R113, R121.reuse, R120 ;  /* 0x0000007879717220 */ /* 0x040fe40000410000 */
[C---:B------:R-:W-:Y:S02]  /*c8d0*/  FMUL.FTZ R109, R121.reuse, R118 ;  /* 0x00000076796d7220 */ /* 0x040fe40000410000 */
[----:B------:R-:W-:Y:S02]  /*c8e0*/  FMUL.FTZ R100, R121, R119 ;  /* 0x0000007779647220 */ /* 0x000fe40000410000 */
[----:B------:R-:W-:Y:S02]  /*c8f0*/  FFMA.FTZ R102, R35, R102, R67 ;  /* 0x0000006623667223 */ /* 0x000fe40000010043 */
[----:B------:R-:W-:Y:S01]  /*c900*/  FFMA.FTZ R89, R26, R107, R58 ;  /* 0x0000006b1a597223 */ /* 0x000fe2000001003a */
[----:B------:R-:W-:Y:S01]  /*c910*/  HFMA2.MMA R107, -RZ, RZ, 0, 9.5367431640625e-07 ;  /* 0x00000010ff6b7435 */ /* 0x000fe200000001ff */
[C---:B------:R-:W-:Y:S01]  /*c920*/  FMUL.FTZ R98, R121.reuse, R98 ;  /* 0x0000006279627220 */ /* 0x040fe20000410000 */
[----:B------:R-:W-:Y:S01]  /*c930*/  F2FP.PACK_AB R85, R102, R85 ;  /* 0x000000556655723e */ /* 0x000fe200000000ff */
[----:B------:R-:W-:Y:S01]  /*c940*/  FMUL.FTZ R105, R121, R108 ;  /* 0x0000006c79697220 */ /* 0x000fe20000410000 */
[----:B------:R-:W-:Y:S01]  /*c950*/  LEA R102, P0, R9, c[0x0][0x208], 0x4 ;  /* 0x0000820009667a11 */ /* 0x000fe200078020ff */
[----:B------:R-:W-:-:S02]  /*c960*/  FFMA.FTZ R95, R14, R113, R46 ;  /* 0x000000710e5f7223 */ /* 0x000fc4000001002e */
[----:B------:R-:W-:Y:S02]  /*c970*/  FFMA.FTZ R106, R15, R106, R47 ;  /* 0x0000006a0f6a7223 */ /* 0x000fe4000001002f */
[----:B------:R-:W-:Y:S02]  /*c980*/  FFMA.FTZ R94, R12, R109, R44 ;  /* 0x0000006d0c5e7223 */ /* 0x000fe4000001002c */
[----:B------:R-:W-:Y:S01]  /*c990*/  FFMA.FTZ R11, R13, R100, R45 ;  /* 0x000000640d0b7223 */ /* 0x000fe2000001002d */
[----:B------:R-:W-:Y:S01]  /*c9a0*/  F2FP.PACK_AB R95, R106, R95 ;  /* 0x0000005f6a5f723e */ /* 0x000fe200000000ff */
[----:B------:R-:W-:Y:S01]  /*c9b0*/  FMUL.FTZ R110, R121, R110 ;  /* 0x0000006e796e7220 */ /* 0x000fe20000410000 */
[----:B------:R-:W-:Y:S01]  /*c9c0*/  IADD3 R106, R9, 0x40, RZ ;  /* 0x00000040096a7810 */ /* 0x000fe20007ffe0ff */
[----:B------:R-:W-:Y:S01]  /*c9d0*/  FMUL.FTZ R111, R121, R111 ;  /* 0x0000006f796f7220 */ /* 0x000fe20000410000 */
[----:B------:R-:W-:Y:S01]  /*c9e0*/  F2FP.PACK_AB R94, R11, R94 ;  /* 0x0000005e0b5e723e */ /* 0x000fe200000000ff */
[----:B------:R-:W-:Y:S01]  /*c9f0*/  FMUL.FTZ R112, R121, R112 ;  /* 0x0000007079707220 */ /* 0x000fe20000410000 */
[----:B------:R-:W-:Y:S01]  /*ca00*/  LEA R100, P1, R101, c[0x0][0x208], 0x4 ;  /* 0x0000820065647a11 */ /* 0x000fe200078220ff */
[----:B------:R-:W-:-:S02]  /*ca10*/  FMUL.FTZ R103, R121, R114 ;  /* 0x0000007279677220 */ /* 0x000fc40000410000 */
[----:B------:R-:W-:Y:S01]  /*ca20*/  FMUL.FTZ R96, R121, R117 ;  /* 0x0000007579607220 */ /* 0x000fe20000410000 */
[----:B------:R-:W-:Y:S01]  /*ca30*/  LEA.HI.X R101, R101, c[0x0][0x20c], RZ, 0x4, P1 ;  /* 0x0000830065657a11 */ /* 0x000fe200008f24ff */
[C---:B------:R-:W-:Y:S02]  /*ca40*/  FMUL.FTZ R115, R121.reuse, R115 ;  /* 0x0000007379737220 */ /* 0x040fe40000410000 */
[----:B------:R-:W-:Y:S02]  /*ca50*/  FMUL.FTZ R116, R121, R116 ;  /* 0x0000007479747220 */ /* 0x000fe40000410000 */
        /* <DEDUP_REMOVED lines=19> */
[----:B------:R-:W-:-:S02]  /*cb90*/  IMAD.WIDE.U32 R104, R104, R107, c[0x0][0x208] ;  /* 0x0000820068687625 */ /* 0x000fc400078e006b */
[----:B------:R0:W-:Y:S01]  /*cba0*/  STG.E.128 [R102.64], R80 ;  /* 0x0000005066007986 */ /* 0x0001e2000c101d06 */
[----:B------:R-:W-:Y:S01]  /*cbb0*/  F2FP.PACK_AB R92, R11, R92 ;  /* 0x0000005c0b5c723e */ /* 0x000fe200000000ff */
[----:B------:R-:W-:Y:S02]  /*cbc0*/  IMAD.WIDE.U32 R106, R106, R107, c[0x0][0x208] ;  /* 0x000082006a6a7625 */ /* 0x000fe400078e006b */
[----:B------:R0:W-:Y:S02]  /*cbd0*/  STG.E.128 [R104.64], R84 ;  /* 0x0000005468007986 */ /* 0x0001e4000c101d06 */
[----:B------:R-:W-:Y:S02]  /*cbe0*/  IMAD R0, R97, c[0x0][0x160], R0 ;  /* 0x0000580061007a24 */ /* 0x000fe400078e0200 */
[----:B------:R0:W-:Y:S03]  /*cbf0*/  STG.E.128 [R106.64], R88 ;  /* 0x000000586a007986 */ /* 0x0001e6000c101d06 */
[----:B------:R-:W-:Y:S01]  /*cc00*/  ISETP.GE.AND P0, PT, R0, c[0x0][0x164], PT ;  /* 0x0000590000007a0c */ /* 0x000fe20003f06270 */
[----:B------:R0:W-:-:S12]  /*cc10*/  STG.E.128 [R100.64], R92 ;  /* 0x0000005c64007986 */ /* 0x0001d8000c101d06 */
[----:B0-----:R-:W-:Y:S01]  /*cc20*/  @P0 CALL.REL.NOINC `(.L_x_15817) ;  /* 0x0000001000000944 */ /* 0x001fe20003c00000 */
[----:B------:R-:W-:Y:S05]  /*cc30*/  BRA `(.L_x_15818) ;  /* 0xffff3be000007947 */ /* 0x000fea000383ffff */
.L_x_15817:
[----:B------:R-:W-:Y:S05]  /*cc40*/  BSYNC B0 ;  /* 0x0000000000007941 */ /* 0x000fea0003800000 */
.L_x_15590:
[----:B------:R-:W-:Y:S05]  /*cc50*/  EXIT ;  /* 0x000000000000794d */ /* 0x000fea0003800000 */
.L_x_15815:
[----:B------:R-:W-:Y:S01]  /*cc60*/  IMAD.MOV.U32 R86, RZ, RZ, 0x1 ;  /* 0x00000001ff567424 */ /* 0x000fe200078e00ff */
[----:B------:R-:W-:Y:S01]  /*cc70*/  MOV R87, 0x1f ;  /* 0x0000001f00577802 */ /* 0x000fe20000000f00 */
[----:B------:R-:W-:Y:S01]  /*cc80*/  IMAD.MOV.U32 R80, RZ, RZ, -0x1 ;  /* 0xffffffffff507424 */ /* 0x000fe200078e00ff */
[----:B------:R-:W-:Y:S02]  /*cc90*/  MOV R84, 0xccb0 ;  /* 0x0000ccb000547802 */ /* 0x000fe40000000f00 */
[----:B------:R-:W-:Y:S05]  /*cca0*/  CALL.REL.NOINC `($__internal_89_$__cuda_sm70_shflsync_bfly_p) ;  /* 0x0000079000007944 */ /* 0x000fea0003c00000 */
[----:B01----:R-:W-:Y:S05]  /*ccb0*/  BRA `(.L_x_15819) ;  /* 0xfffff15000007947 */ /* 0x003fea000383ffff */
.L_x_15816:
[----:B------:R-:W-:Y:S01]  /*ccc0*/  HFMA2.MMA R86, -RZ, RZ, 0, 1.1920928955078125e-07 ;  /* 0x00000002ff567435 */ /* 0x000fe200000001ff */
[----:B------:R-:W-:Y:S01]  /*ccd0*/  IMAD.MOV.U32 R87, RZ, RZ, 0x1f ;  /* 0x0000001fff577424 */ /* 0x000fe200078e00ff */
[----:B------:R-:W-:Y:S02]  /*cce0*/  MOV R80, 0xffffffff ;  /* 0xffffffff00507802 */ /* 0x000fe40000000f00 */
[----:B------:R-:W-:Y:S02]  /*ccf0*/  MOV R84, 0xcd10 ;  /* 0x0000cd1000547802 */ /* 0x000fe40000000f00 */
[----:B------:R-:W-:Y:S05]  /*cd00*/  CALL.REL.NOINC `($__internal_89_$__cuda_sm70_shflsync_bfly_p) ;  /* 0x0000073000007944 */ /* 0x000fea0003c00000 */
[----:B0-----:R-:W-:Y:S01]  /*cd10*/  HFMA2.MMA R87, -RZ, RZ, 0, 1.847743988037109375e-06 ;  /* 0x0000001fff577435 */ /* 0x001fe200000001ff */
[----:B-1----:R-:W-:Y:S01]  /*cd20*/  FADD.FTZ R96, R96, R80 ;  /* 0x0000005060607221 */ /* 0x002fe20000010000 */
[----:B------:R-:W-:Y:S01]  /*cd30*/  MOV R84, 0xcd70 ;  /* 0x0000cd7000547802 */ /* 0x000fe20000000f00 */
[----:B------:R-:W-:-:S02]  /*cd40*/  IMAD.MOV.U32 R86, RZ, RZ, 0x4 ;  /* 0x00000004ff567424 */ /* 0x000fc400078e00ff */
[----:B------:R-:W-:Y:S02]  /*cd50*/  IMAD.MOV.U32 R80, RZ, RZ, -0x1 ;  /* 0xffffffffff507424 */ /* 0x000fe400078e00ff */
[----:B------:R-:W-:Y:S05]  /*cd60*/  CALL.REL.NOINC `($__internal_89_$__cuda_sm70_shflsync_bfly_p) ;  /* 0x000006d000007944 */ /* 0x000fea0003c00000 */
[----:B01----:R-:W-:Y:S01]  /*cd70*/  FADD.FTZ R96, R96, R80 ;  /* 0x0000005060607221 */ /* 0x003fe20000010000 */
[----:B------:R-:W-:Y:S01]  /*cd80*/  MOV R86, 0x8 ;  /* 0x0000000800567802 */ /* 0x000fe20000000f00 */
[----:B------:R-:W-:Y:S01]  /*cd90*/  IMAD.MOV.U32 R87, RZ, RZ, 0x1f ;  /* 0x0000001fff577424 */ /* 0x000fe200078e00ff */
[----:B------:R-:W-:Y:S02]  /*cda0*/  MOV R80, 0xffffffff ;  /* 0xffffffff00507802 */ /* 0x000fe40000000f00 */
[----:B------:R-:W-:Y:S02]  /*cdb0*/  MOV R84, 0xcdd0 ;  /* 0x0000cdd000547802 */ /* 0x000fe40000000f00 */
[----:B------:R-:W-:Y:S05]  /*cdc0*/  CALL.REL.NOINC `($__internal_89_$__cuda_sm70_shflsync_bfly_p) ;  /* 0x0000067000007944 */ /* 0x000fea0003c00000 */
[----:B0-----:R-:W-:Y:S01]  /*cdd0*/  HFMA2.MMA R87, -RZ, RZ, 0, 1.847743988037109375e-06 ;  /* 0x0000001fff577435 */ /* 0x001fe200000001ff */
[----:B-1----:R-:W-:Y:S01]  /*cde0*/  FADD.FTZ R96, R96, R80 ;  /* 0x0000005060607221 */ /* 0x002fe20000010000 */
[----:B------:R-:W-:Y:S01]  /*cdf0*/  MOV R84, 0xce30 ;  /* 0x0000ce3000547802 */ /* 0x000fe20000000f00 */
[----:B------:R-:W-:Y:S02]  /*ce00*/  IMAD.MOV.U32 R86, RZ, RZ, 0x10 ;  /* 0x00000010ff567424 */ /* 0x000fe400078e00ff */
[----:B------:R-:W-:-:S02]  /*ce10*/  IMAD.MOV.U32 R80, RZ, RZ, -0x1 ;  /* 0xffffffffff507424 */ /* 0x000fc400078e00ff */
[----:B------:R-:W-:Y:S05]  /*ce20*/  CALL.REL.NOINC `($__internal_89_$__cuda_sm70_shflsync_bfly_p) ;  /* 0x0000061000007944 */ /* 0x000fea0003c00000 */
        /* <DEDUP_REMOVED lines=70> */
[----:B------:R-:W-:Y:S05]  /*d290*/  CALL.REL.NOINC `($__internal_89_$__cuda_sm70_shflsync_bfly_p) ;  /* 0x000001a000007944 */ /* 0x000fea0003c00000 */
[----:B0-----:R-:W-:Y:S01]  /*d2a0*/  HFMA2.MMA R87, -RZ, RZ, 0, 1.847743988037109375e-06 ;  /* 0x0000001fff577435 */ /* 0x001fe200000001ff */
[----:B-1----:R-:W-:Y:S01]  /*d2b0*/  FADD.FTZ R96, R96, R80 ;  /* 0x0000005060607221 */ /* 0x002fe20000010000 */
[----:B------:R-:W-:Y:S01]  /*d2c0*/  MOV R84, 0xd300 ;  /* 0x0000d30000547802 */ /* 0x000fe20000000f00 */
[----:B------:R-:W-:Y:S02]  /*d2d0*/  IMAD.MOV.U32 R86, RZ, RZ, 0x2 ;  /* 0x00000002ff567424 */ /* 0x000fe400078e00ff */
[----:B------:R-:W-:Y:S02]  /*d2e0*/  IMAD.MOV.U32 R80, RZ, RZ, -0x1 ;  /* 0xffffffffff507424 */ /* 0x000fe400078e00ff */
[----:B------:R-:W-:Y:S05]  /*d2f0*/  CALL.REL.NOINC `($__internal_89_$__cuda_sm70_shflsync_bfly_p) ;  /* 0x0000014000007944 */ /* 0x000fea0003c00000 */
[----:B01----:R-:W-:Y:S01]  /*d300*/  FADD.FTZ R96, R96, R80 ;  /* 0x0000005060607221 */ /* 0x003fe20000010000 */
[----:B------:R-:W-:Y:S01]  /*d310*/  MOV R86, 0x4 ;  /* 0x0000000400567802 */ /* 0x000fe20000000f00 */
[----:B------:R-:W-:Y:S01]  /*d320*/  IMAD.MOV.U32 R87, RZ, RZ, 0x1f ;  /* 0x0000001fff577424 */ /* 0x000fe200078e00ff */
[----:B------:R-:W-:Y:S02]  /*d330*/  MOV R80, 0xffffffff ;  /* 0xffffffff00507802 */ /* 0x000fe40000000f00 */
[----:B------:R-:W-:-:S02]  /*d340*/  MOV R84, 0xd360 ;  /* 0x0000d36000547802 */ /* 0x000fc40000000f00 */
        /* <DEDUP_REMOVED lines=13> */
[----:B-1----:R-:W-:Y:S01]  /*d420*/  IMAD.MOV.U32 R97, RZ, RZ, R80 ;  /* 0x000000ffff617224 */ /* 0x002fe200078e0050 */
[----:B0-----:R-:W-:Y:S05]  /*d430*/  BRA `(.L_x_15820) ;  /* 0xffffef1000007947 */ /* 0x001fea000383ffff */
        .weak           $__internal_89_$__cuda_sm70_shflsync_bfly_p
        .type           $__internal_89_$__cuda_sm70_shflsync_bfly_p,@function
        .size           $__internal_89_$__cuda_sm70_shflsync_bfly_p,(.L_x_29229 - $__internal_89_$__cuda_sm70_shflsync_bfly_p)
$__internal_89_$__cuda_sm70_shflsync_bfly_p:
[----:B------:R-:W-:Y:S01]  /*d440*/  HFMA2.MMA R85, -RZ, RZ, 0, 0 ;  /* 0x00000000ff557435 */ /* 0x000fe200000001ff */
[----:B------:R-:W-:Y:S04]  /*d450*/  WARPSYNC R80 ;  /* 0x0000005000007348 */ /* 0x000fe80003800000 */
[----:B------:R0:W1:Y:S01]  /*d460*/  SHFL.BFLY PT, R80, R96, R86, R87 ;  /* 0x0c00005660507389 */ /* 0x00006200000e0057 */
[----:B------:R-:W-:Y:S05]  /*d470*/  RET.REL.NODEC R84 `(_ZN10layer_norm13ln_fwd_kernelINS_13Kernel_traitsIf6__halfS2_S2_fjLj1024ELj1ELj4ELj1ELj16ENS_18Kernel_traits_baseILj1024EfS2_S2_S2_fjLj128EEEEELb1ELb0ELb0ELb1EEEvNS_9FwdParamsE) ;  /* 0xffff2b8054007950 */ /* 0x000fea0003c3ffff */
.L_x_15821:
        /* <DEDUP_REMOVED lines=16> */
.L_x_29229:


//--------------------- .text._ZN10layer_norm13ln_fwd_kernelINS_13Kernel_traitsIf6__halfS2_S2_fjLj1024ELj1ELj4ELj1ELj16ENS_18Kernel_traits_baseILj1024EfS2_S2_S2_fjLj128EEEEELb1ELb0ELb1ELb0EEEvNS_9FwdParamsE --------------------------
	.section	.text._ZN10layer_norm13ln_fwd_kernelINS_13Kernel_traitsIf6__halfS2_S2_fjLj1024ELj1ELj4ELj1ELj16ENS_18Kernel_traits_baseILj1024EfS2_S2_S2_fjLj128EEEEELb1ELb0ELb1ELb0EEEvNS_9FwdParamsE,"ax",@progbits
	.sectioninfo	@"SHI_REGISTERS=145"
	.align	128
        .global         _ZN10layer_norm13ln_fwd_kernelINS_13Kernel_traitsIf6__halfS2_S2_fjLj1024ELj1ELj4ELj1ELj16ENS_18Kernel_traits_baseILj1024EfS2_S2_S2_fjLj128EEEEELb1ELb0ELb1ELb0EEEvNS_9FwdParamsE
        .type           _ZN10layer_norm13ln_fwd_kernelINS_13Kernel_traitsIf6__halfS2_S2_fjLj1024ELj1ELj4ELj1ELj16ENS_18Kernel_traits_baseILj1024EfS2_S2_S2_fjLj128EEEEELb1ELb0ELb1ELb0EEEvNS_9FwdParamsE,@function
        .size           _ZN10layer_norm13ln_fwd_kernelINS_13Kernel_traitsIf6__halfS2_S2_fjLj1024ELj1ELj4ELj1ELj16ENS_18Kernel_traits_baseILj1024EfS2_S2_S2_fjLj128EEEEELb1ELb0ELb1ELb0EEEvNS_9FwdParamsE,(.L_x_29230 - _ZN10layer_norm13ln_fwd_kernelINS_13Kernel_traitsIf6__halfS2_S2_fjLj1024ELj1ELj4ELj1ELj16ENS_18Kernel_traits_baseILj1024EfS2_S2_S2_fjLj128EEEEELb1ELb0ELb1ELb0EEEvNS_9FwdParamsE)
        .other          _ZN10layer_norm13ln_fwd_kernelINS_13Kernel_traitsIf6__halfS2_S2_fjLj1024ELj1ELj4ELj1ELj16ENS_18Kernel_traits_baseILj1024EfS2_S2_S2_fjLj128EEEEELb1ELb0ELb1ELb0EEEvNS_9FwdParamsE,@"STO_CUDA_ENTRY STV_DEFAULT"
_ZN10layer_norm13ln_fwd_kernelINS_13Kernel_traitsIf6__halfS2_S2_fjLj1024ELj1ELj4ELj1ELj16ENS_18Kernel_traits_baseILj1024EfS2_S2_S2_fjLj128EEEEELb1ELb0ELb1ELb0EEEvNS_9FwdParamsE:
.text._ZN10layer_norm13ln_fwd_kernelINS_13Kernel_traitsIf6__halfS2_S2_fjLj1024ELj1ELj4ELj1ELj16ENS_18Kernel_traits_baseILj1024EfS2_S2_S2_fjLj128EEEEELb1ELb0ELb1ELb0EEEvNS_9FwdParamsE:
        /* <DEDUP_REMOVED lines=84> */
[----:B------:R-:W-:Y:S01]  /*0540*/  ISETP.GE.U32.AND P4, PT, R4, 0x60, PT ;  /* 0x000000600400780c */ /* 0x000fe20003f86070 */
[----:B------:R-:W-:Y:S01]  /*0550*/  IMAD R5, R16, 0x4, R5 ;  /* 0x0000000410057824 */ /* 0x000fe200078e0205 */
[----:B------:R-:W-:Y:S02]  /*0560*/  P2R R104, PR, RZ, 0x20 ;  /* 0x00000020ff687803 */ /* 0x000fe40000000000 */
[----:B------:R-:W-:Y:S02]  /*0570*/  ISETP.GE.U32.AND P1, PT, R4, 0x80, PT ;  /* 0x000000800400780c */ /* 0x000fe40003f26070 */
        /* <DEDUP_REMOVED lines=17> */
.L_x_15823:
[----:B------:R-:W-:Y:S05]  /*0690*/  BSYNC B0 ;  /* 0x0000000000007941 */ /* 0x000fea0003800000 */
.L_x_15822:
        /* <DEDUP_REMOVED lines=17> */
.L_x_15825:
[----:B------:R-:W-:Y:S05]  /*07b0*/  BSYNC B0 ;  /* 0x0000000000007941 */ /* 0x000fea0003800000 */
.L_x_15824:
        /* <DEDUP_REMOVED lines=17> */
.L_x_15827:
[----:B------:R-:W-:Y:S05]  /*08d0*/  BSYNC B0 ;  /* 0x0000000000007941 */ /* 0x000fea0003800000 */
.L_x_15826:
        /* <DEDUP_REMOVED lines=16> */
.L_x_15829:
[----:B------:R-:W-:Y:S05]  /*09e0*/  BSYNC B0 ;  /* 0x0000000000007941 */ /* 0x000fea0003800000 */
.L_x_15828:
        /* <DEDUP_REMOVED lines=11> */
[----:B------:R-:W-:-:S03]  /*0aa0*/  LOP3.LUT R7, R18, 0x3, RZ, 0xc0, !PT ;  /* 0x0000000312077812 */ /* 0x000fc600078ec0ff */
[----:B------:R-:W-:Y:S01]  /*0ab0*/  IMAD R10, R10, -0x326172a9, RZ ;  /* 0xcd9e8d570a0a7824 */ /* 0x000fe200078e02ff */
[----:B------:R-:W-:Y:S01]  /*0ac0*/  LOP3.LUT R8, R9, UR26, R8, 0x96, !PT ;  /* 0x0000001a09087c12 */ /* 0x000fe2000f8e9608 */
[----:B------:R-:W-:Y:S01]  /*0ad0*/  IMAD R12, R12, -0x2daee0ad, RZ ;  /* 0xd2511f530c0c7824 */ /* 0x000fe200078e02ff */
[----:B------:R-:W-:Y:S02]  /*0ae0*/  MOV R9, RZ ;  /* 0x000000ff00097202 */ /* 0x000fe40000000f00 */
.L_x_16176:
        /* <DEDUP_REMOVED lines=38> */
.L_x_15834:
        /* <DEDUP_REMOVED lines=12> */
.L_x_15837:
[----:B------:R-:W-:Y:S02]  /*0e10*/  IMAD.MOV.U32 R14, RZ, RZ, R10 ;  /* 0x000000ffff0e7224 */ /* 0x000fe400078e000a */
.L_x_15838:
[----:B------:R-:W-:Y:S05]  /*0e20*/  BSYNC B3 ;  /* 0x0000000000037941 */ /* 0x000fea0003800000 */
.L_x_15836:
        /* <DEDUP_REMOVED lines=16> */
.L_x_15842:
[----:B------:R-:W-:Y:S05]  /*0f30*/  BSYNC B4 ;  /* 0x0000000000047941 */ /* 0x000fea0003800000 */
.L_x_15841:
        /* <DEDUP_REMOVED lines=42> */
.L_x_15840:
[----:B------:R-:W-:Y:S05]  /*11e0*/  BSYNC B3 ;  /* 0x0000000000037941 */ /* 0x000fea0003800000 */
.L_x_15839:
        /* <DEDUP_REMOVED lines=11> */
.L_x_15835:
[----:B------:R-:W-:Y:S05]  /*12a0*/  BSYNC B2 ;  /* 0x0000000000027941 */ /* 0x000fea0003800000 */
.L_x_15833:
        /* <DEDUP_REMOVED lines=8> */
.L_x_15844:
        /* <DEDUP_REMOVED lines=12> */
.L_x_15847:
[----:B------:R-:W-:Y:S02]  /*13f0*/  IMAD.MOV.U32 R16, RZ, RZ, R10 ;  /* 0x000000ffff107224 */ /* 0x000fe400078e000a */
.L_x_15848:
[----:B------:R-:W-:Y:S05]  /*1400*/  BSYNC B3 ;  /* 0x0000000000037941 */ /* 0x000fea0003800000 */
.L_x_15846:
        /* <DEDUP_REMOVED lines=16> */
.L_x_15852:
[----:B------:R-:W-:Y:S05]  /*1510*/  BSYNC B4 ;  /* 0x0000000000047941 */ /* 0x000fea0003800000 */
.L_x_15851:
        /* <DEDUP_REMOVED lines=44> */
.L_x_15850:
[----:B------:R-:W-:Y:S05]  /*17e0*/  BSYNC B3 ;  /* 0x0000000000037941 */ /* 0x000fea0003800000 */
.L_x_15849:
        /* <DEDUP_REMOVED lines=11> */
.L_x_15845:
[----:B------:R-:W-:Y:S05]  /*18a0*/  BSYNC B2 ;  /* 0x0000000000027941 */ /* 0x000fea0003800000 */
.L_x_15843:
        /* <DEDUP_REMOVED lines=8> */
.L_x_15854:
        /* <DEDUP_REMOVED lines=12> */
.L_x_15857:
[----:B------:R-:W-:Y:S02]  /*19f0*/  IMAD.MOV.U32 R19, RZ, RZ, R10 ;  /* 0x000000ffff137224 */ /* 0x000fe400078e000a */
.L_x_15858:
[----:B------:R-:W-:Y:S05]  /*1a00*/  BSYNC B3 ;  /* 0x0000000000037941 */ /* 0x000fea0003800000 */
.L_x_15856:
        /* <DEDUP_REMOVED lines=16> */
.L_x_15862:
[----:B------:R-:W-:Y:S05]  /*1b10*/  BSYNC B4 ;  /* 0x0000000000047941 */ /* 0x000fea0003800000 */
.L_x_15861:
        /* <DEDUP_REMOVED lines=44> */
.L_x_15860:
[----:B------:R-:W-:Y:S05]  /*1de0*/  BSYNC B3 ;  /* 0x0000000000037941 */ /* 0x000fea0003800000 */
.L_x_15859:
        /* <DEDUP_REMOVED lines=11> */
.L_x_15855:
[----:B------:R-:W-:Y:S05]  /*1ea0*/  BSYNC B2 ;  /* 0x0000000000027941 */ /* 0x000fea0003800000 */
.L_x_15853:
        /* <DEDUP_REMOVED lines=8> */
.L_x_15864:
        /* <DEDUP_REMOVED lines=12> */
.L_x_15867:
[----:B------:R-:W-:Y:S02]  /*1ff0*/  MOV R20, R10 ;  /* 0x0000000a00147202 */ /* 0x000fe40000000f00 */
.L_x_15868:
[----:B------:R-:W-:Y:S05]  /*2000*/  BSYNC B3 ;  /* 0x0000000000037941 */ /* 0x000fea0003800000 */
.L_x_15866:
        /* <DEDUP_REMOVED lines=16> */
.L_x_15872:
[----:B------:R-:W-:Y:S05]  /*2110*/  BSYNC B4 ;  /* 0x0000000000047941 */ /* 0x000fea0003800000 */
.L_x_15871:
        /* <DEDUP_REMOVED lines=44> */
.L_x_15870:
[----:B------:R-:W-:Y:S05]  /*23e0*/  BSYNC B3 ;  /* 0x0000000000037941 */ /* 0x000fea0003800000 */
.L_x_15869:
        /* <DEDUP_REMOVED lines=10> */
[----:B------:R-:W-:Y:S02]  /*2490*/  @P3 FADD.FTZ R19, R96, R19 ;  /* 0x0000001360133221 */ /* 0x000fe40000010000 */
.L_x_15865:
[----:B------:R-:W-:Y:S05]  /*24a0*/  BSYNC B2 ;  /* 0x0000000000027941 */ /* 0x000fea0003800000 */
.L_x_15863:
        /* <DEDUP_REMOVED lines=8> */
.L_x_15874:
        /* <DEDUP_REMOVED lines=12> */
.L_x_15877:
[----:B------:R-:W-:Y:S02]  /*25f0*/  IMAD.MOV.U32 R23, RZ, RZ, R10 ;  /* 0x000000ffff177224 */ /* 0x000fe400078e000a */
.L_x_15878:
[----:B------:R-:W-:Y:S05]  /*2600*/  BSYNC B3 ;  /* 0x0000000000037941 */ /* 0x000fea0003800000 */
.L_x_15876:
        /* <DEDUP_REMOVED lines=16> */
.L_x_15882:
[----:B------:R-:W-:Y:S05]  /*2710*/  BSYNC B4 ;  /* 0x0000000000047941 */ /* 0x000fea0003800000 */
.L_x_15881:
        /* <DEDUP_REMOVED lines=44> */
.L_x_15880:
[----:B------:R-:W-:Y:S05]  /*29e0*/  BSYNC B3 ;  /* 0x0000000000037941 */ /* 0x000fea0003800000 */
.L_x_15879:
        /* <DEDUP_REMOVED lines=11> */
.L_x_15875:
[----:B------:R-:W-:Y:S05]  /*2aa0*/  BSYNC B2 ;  /* 0x0000000000027941 */ /* 0x000fea0003800000 */
.L_x_15873:
        /* <DEDUP_REMOVED lines=8> */
.L_x_15884:
        /* <DEDUP_REMOVED lines=12> */
.L_x_15887:
[----:B------:R-:W-:Y:S02]  /*2bf0*/  IMAD.MOV.U32 R100, RZ, RZ, R10 ;  /* 0x000000ffff647224 */ /* 0x000fe400078e000a */
.L_x_15888:
[----:B------:R-:W-:Y:S05]  /*2c00*/  BSYNC B3 ;  /* 0x0000000000037941 */ /* 0x000fea0003800000 */
.L_x_15886:
        /* <DEDUP_REMOVED lines=16> */
.L_x_15892:
[----:B------:R-:W-:Y:S05]  /*2d10*/  BSYNC B4 ;  /* 0x0000000000047941 */ /* 0x000fea0003800000 */
.L_x_15891:
        /* <DEDUP_REMOVED lines=44> */
.L_x_15890:
[----:B------:R-:W-:Y:S05]  /*2fe0*/  BSYNC B3 ;  /* 0x0000000000037941 */ /* 0x000fea0003800000 */
.L_x_15889:
        /* <DEDUP_REMOVED lines=11> */
.L_x_15885:
[----:B------:R-:W-:Y:S05]  /*30a0*/  BSYNC B2 ;  /* 0x0000000000027941 */ /* 0x000fea0003800000 */
.L_x_15883:
        /* <DEDUP_REMOVED lines=8> */
.L_x_15894:
        /* <DEDUP_REMOVED lines=12> */
.L_x_15897:
[----:B------:R-:W-:Y:S02]  /*31f0*/  MOV R103, R10 ;  /* 0x0000000a00677202 */ /* 0x000fe40000000f00 */
.L_x_15898:
[----:B------:R-:W-:Y:S05]  /*3200*/  BSYNC B3 ;  /* 0x0000000000037941 */ /* 0x000fea0003800000 */
.L_x_15896:
        /* <DEDUP_REMOVED lines=16> */
.L_x_15902:
[----:B------:R-:W-:Y:S05]  /*3310*/  BSYNC B4 ;  /* 0x0000000000047941 */ /* 0x000fea0003800000 */
.L_x_15901:
        /* <DEDUP_REMOVED lines=44> */
.L_x_15900:
[----:B------:R-:W-:Y:S05]  /*35e0*/  BSYNC B3 ;  /* 0x0000000000037941 */ /* 0x000fea0003800000 */
.L_x_15899:
        /* <DEDUP_REMOVED lines=11> */
.L_x_15895:
[----:B------:R-:W-:Y:S05]  /*36a0*/  BSYNC B2 ;  /* 0x0000000000027941 */ /* 0x000fea0003800000 */
.L_x_15893:
        /* <DEDUP_REMOVED lines=8> */
.L_x_15904:
        /* <DEDUP_REMOVED lines=12> */
.L_x_15907:
[----:B------:R-:W-:Y:S02]  /*37f0*/  IMAD.MOV.U32 R120, RZ, RZ, R10 ;  /* 0x000000ffff787224 */ /* 0x000fe400078e000a */
.L_x_15908:
[----:B------:R-:W-:Y:S05]  /*3800*/  BSYNC B3 ;  /* 0x0000000000037941 */ /* 0x000fea0003800000 */
.L_x_15906:
        /* <DEDUP_REMOVED lines=16> */
.L_x_15912:
[----:B------:R-:W-:Y:S05]  /*3910*/  BSYNC B4 ;  /* 0x0000000000047941 */ /* 0x000fea0003800000 */
.L_x_15911:
        /* <DEDUP_REMOVED lines=44> */
.L_x_15910:
[----:B------:R-:W-:Y:S05]  /*3be0*/  BSYNC B3 ;  /* 0x0000000000037941 */ /* 0x000fea0003800000 */
.L_x_15909:
        /* <DEDUP_REMOVED lines=11> */
.L_x_15905:
[----:B------:R-:W-:Y:S05]  /*3ca0*/  BSYNC B2 ;  /* 0x0000000000027941 */ /* 0x000fea0003800000 */
.L_x_15903:
        /* <DEDUP_REMOVED lines=29> */
.L_x_15914:
[----:B------:R-:W-:Y:S05]  /*3e80*/  BSYNC B2 ;  /* 0x0000000000027941 */ /* 0x000fea0003800000 */
.L_x_15913:
[----:B------:R-:W-:Y:S02]  /*3e90*/  IADD3 R135, R135, 0x20, RZ ;  /* 0x0000002087877810 */ /* 0x000fe40007ffe0ff */
[----:B------:R-:W-:Y:S02]  /*3ea0*/  IADD3 R134, R134, 0x20, RZ ;  /* 0x0000002086867810 */ /* 0x000fe40007ffe0ff */
.L_x_15832:
[----:B-1----:R-:W-:Y:S05]  /*3eb0*/  BSYNC B1 ;  /* 0x0000000000017941 */ /* 0x002fea0003800000 */
.L_x_15831:
        /* <DEDUP_REMOVED lines=20> */
.L_x_15918:
        /* <DEDUP_REMOVED lines=12> */
.L_x_15921:
[----:B------:R-:W-:Y:S02]  /*40c0*/  MOV R106, R10 ;  /* 0x0000000a006a7202 */ /* 0x000fe40000000f00 */
.L_x_15922:
[----:B------:R-:W-:Y:S05]  /*40d0*/  BSYNC B3 ;  /* 0x0000000000037941 */ /* 0x000fea0003800000 */
.L_x_15920:
        /* <DEDUP_REMOVED lines=16> */
.L_x_15926:
[----:B------:R-:W-:Y:S05]  /*41e0*/  BSYNC B4 ;  /* 0x0000000000047941 */ /* 0x000fea0003800000 */
.L_x_15925:
        /* <DEDUP_REMOVED lines=43> */
.L_x_15924:
[----:B------:R-:W-:Y:S05]  /*44a0*/  BSYNC B3 ;  /* 0x0000000000037941 */ /* 0x000fea0003800000 */
.L_x_15923:
        /* <DEDUP_REMOVED lines=11> */
.L_x_15919:
[----:B------:R-:W-:Y:S05]  /*4560*/  BSYNC B2 ;  /* 0x0000000000027941 */ /* 0x000fea0003800000 */
.L_x_15917:
        /* <DEDUP_REMOVED lines=8> */
.L_x_15928:
        /* <DEDUP_REMOVED lines=12> */
.L_x_15931:
[----:B------:R-:W-:Y:S02]  /*46b0*/  IMAD.MOV.U32 R15, RZ, RZ, R10 ;  /* 0x000000ffff0f7224 */ /* 0x000fe400078e000a */
.L_x_15932:
[----:B------:R-:W-:Y:S05]  /*46c0*/  BSYNC B3 ;  /* 0x0000000000037941 */ /* 0x000fea0003800000 */
.L_x_15930:
        /* <DEDUP_REMOVED lines=16> */
.L_x_15936:
[----:B------:R-:W-:Y:S05]  /*47d0*/  BSYNC B4 ;  /* 0x0000000000047941 */ /* 0x000fea0003800000 */
.L_x_15935:
        /* <DEDUP_REMOVED lines=44> */
.L_x_15934:
[----:B------:R-:W-:Y:S05]  /*4aa0*/  BSYNC B3 ;  /* 0x0000000000037941 */ /* 0x000fea0003800000 */
.L_x_15933:
        /* <DEDUP_REMOVED lines=9> */
[----:B------:R-:W-:-:S04]  /*4b40*/  SEL R96, RZ, 0x1, P5 ;  /* 0x00000001ff607807 */ /* 0x000fc80002800000 */
[----:B------:R-:W-:Y:S01]  /*4b50*/  @P3 FADD.FTZ R106, R97, R106 ;  /* 0x0000006a616a3221 */ /* 0x000fe20000010000 */
[----:B------:R-:W-:Y:S02]  /*4b60*/  PRMT R15, R96, 0x7610, R15 ;  /* 0x00007610600f7816 */ /* 0x000fe4000000000f */
.L_x_15929:
[----:B------:R-:W-:Y:S05]  /*4b70*/  BSYNC B2 ;  /* 0x0000000000027941 */ /* 0x000fea0003800000 */
.L_x_15927:
        /* <DEDUP_REMOVED lines=8> */
.L_x_15938:
        /* <DEDUP_REMOVED lines=12> */
.L_x_15941:
[----:B------:R-:W-:Y:S02]  /*4cc0*/  MOV R17, R10 ;  /* 0x0000000a00117202 */ /* 0x000fe40000000f00 */
.L_x_15942:
[----:B------:R-:W-:Y:S05]  /*4cd0*/  BSYNC B3 ;  /* 0x0000000000037941 */ /* 0x000fea0003800000 */
.L_x_15940:
        /* <DEDUP_REMOVED lines=16> */
.L_x_15946:
[----:B------:R-:W-:Y:S05]  /*4de0*/  BSYNC B4 ;  /* 0x0000000000047941 */ /* 0x000fea0003800000 */
.L_x_15945:
        /* <DEDUP_REMOVED lines=44> */
.L_x_15944:
[----:B------:R-:W-:Y:S05]  /*50b0*/  BSYNC B3 ;  /* 0x0000000000037941 */ /* 0x000fea0003800000 */
.L_x_15943:
        /* <DEDUP_REMOVED lines=12> */
.L_x_15939:
[----:B------:R-:W-:Y:S05]  /*5180*/  BSYNC B2 ;  /* 0x0000000000027941 */ /* 0x000fea0003800000 */
.L_x_15937:
        /* <DEDUP_REMOVED lines=8> */
.L_x_15948:
        /* <DEDUP_REMOVED lines=12> */
.L_x_15951:
[----:B------:R-:W-:Y:S02]  /*52d0*/  IMAD.MOV.U32 R18, RZ, RZ, R10 ;  /* 0x000000ffff127224 */ /* 0x000fe400078e000a */
.L_x_15952:
[----:B------:R-:W-:Y:S05]  /*52e0*/  BSYNC B3 ;  /* 0x0000000000037941 */ /* 0x000fea0003800000 */
.L_x_15950:
        /* <DEDUP_REMOVED lines=16> */
.L_x_15956:
[----:B------:R-:W-:Y:S05]  /*53f0*/  BSYNC B4 ;  /* 0x0000000000047941 */ /* 0x000fea0003800000 */
.L_x_15955:
        /* <DEDUP_REMOVED lines=44> */
.L_x_15954:
[----:B------:R-:W-:Y:S05]  /*56c0*/  BSYNC B3 ;  /* 0x0000000000037941 */ /* 0x000fea0003800000 */
.L_x_15953:
        /* <DEDUP_REMOVED lines=12> */
.L_x_15949:
[----:B------:R-:W-:Y:S05]  /*5790*/  BSYNC B2 ;  /* 0x0000000000027941 */ /* 0x000fea0003800000 */
.L_x_15947:
        /* <DEDUP_REMOVED lines=8> */
.L_x_15958:
        /* <DEDUP_REMOVED lines=12> */
.L_x_15961:
[----:B------:R-:W-:Y:S02]  /*58e0*/  IMAD.MOV.U32 R21, RZ, RZ, R10 ;  /* 0x000000ffff157224 */ /* 0x000fe400078e000a */
.L_x_15962:
[----:B------:R-:W-:Y:S05]  /*58f0*/  BSYNC B3 ;  /* 0x0000000000037941 */ /* 0x000fea0003800000 */
.L_x_15960:
        /* <DEDUP_REMOVED lines=16> */
.L_x_15966:
[----:B------:R-:W-:Y:S05]  /*5a00*/  BSYNC B4 ;  /* 0x0000000000047941 */ /* 0x000fea0003800000 */
.L_x_15965:
        /* <DEDUP_REMOVED lines=44> */
.L_x_15964:
[----:B------:R-:W-:Y:S05]  /*5cd0*/  BSYNC B3 ;  /* 0x0000000000037941 */ /* 0x000fea0003800000 */
.L_x_15963:
        /* <DEDUP_REMOVED lines=12> */
.L_x_15959:
[----:B------:R-:W-:Y:S05]  /*5da0*/  BSYNC B2 ;  /* 0x0000000000027941 */ /* 0x000fea0003800000 */
.L_x_15957:
        /* <DEDUP_REMOVED lines=8> */
.L_x_15968:
        /* <DEDUP_REMOVED lines=12> */
.L_x_15971:
[----:B------:R-:W-:Y:S02]  /*5ef0*/  MOV R22, R10 ;  /* 0x0000000a00167202 */ /* 0x000fe40000000f00 */
.L_x_15972:
[----:B------:R-:W-:Y:S05]  /*5f00*/  BSYNC B3 ;  /* 0x0000000000037941 */ /* 0x000fea0003800000 */
.L_x_15970:
        /* <DEDUP_REMOVED lines=16> */
.L_x_15976:
[----:B------:R-:W-:Y:S05]  /*6010*/  BSYNC B4 ;  /* 0x0000000000047941 */ /* 0x000fea0003800000 */
.L_x_15975:
        /* <DEDUP_REMOVED lines=44> */
.L_x_15974:
[----:B------:R-:W-:Y:S05]  /*62e0*/  BSYNC B3 ;  /* 0x0000000000037941 */ /* 0x000fea0003800000 */
.L_x_15973:
        /* <DEDUP_REMOVED lines=12> */
.L_x_15969:
[----:B------:R-:W-:Y:S05]  /*63b0*/  BSYNC B2 ;  /* 0x0000000000027941 */ /* 0x000fea0003800000 */
.L_x_15967:
        /* <DEDUP_REMOVED lines=8> */
.L_x_15978:
        /* <DEDUP_REMOVED lines=12> */
.L_x_15981:
[----:B------:R-:W-:Y:S02]  /*6500*/  IMAD.MOV.U32 R101, RZ, RZ, R10 ;  /* 0x000000ffff657224 */ /* 0x000fe400078e000a */
.L_x_15982:
[----:B------:R-:W-:Y:S05]  /*6510*/  BSYNC B3 ;  /* 0x0000000000037941 */ /* 0x000fea0003800000 */
.L_x_15980:
        /* <DEDUP_REMOVED lines=16> */
.L_x_15986:
[----:B------:R-:W-:Y:S05]  /*6620*/  BSYNC B4 ;  /* 0x0000000000047941 */ /* 0x000fea0003800000 */
.L_x_15985:
        /* <DEDUP_REMOVED lines=44> */
.L_x_15984:
[----:B------:R-:W-:Y:S05]  /*68f0*/  BSYNC B3 ;  /* 0x0000000000037941 */ /* 0x000fea0003800000 */
.L_x_15983:
        /* <DEDUP_REMOVED lines=12> */
.L_x_15979:
[----:B------:R-:W-:Y:S05]  /*69c0*/  BSYNC B2 ;  /* 0x0000000000027941 */ /* 0x000fea0003800000 */
.L_x_15977:
        /* <DEDUP_REMOVED lines=8> */
.L_x_15988:
        /* <DEDUP_REMOVED lines=12> */
.L_x_15991:
[----:B------:R-:W-:Y:S02]  /*6b10*/  IMAD.MOV.U32 R102, RZ, RZ, R10 ;  /* 0x000000ffff667224 */ /* 0x000fe400078e000a */
.L_x_15992:
[----:B------:R-:W-:Y:S05]  /*6b20*/  BSYNC B3 ;  /* 0x0000000000037941 */ /* 0x000fea0003800000 */
.L_x_15990:
        /* <DEDUP_REMOVED lines=16> */
.L_x_15996:
[----:B------:R-:W-:Y:S05]  /*6c30*/  BSYNC B4 ;  /* 0x0000000000047941 */ /* 0x000fea0003800000 */
.L_x_15995:
        /* <DEDUP_REMOVED lines=44> */
.L_x_15994:
[----:B------:R-:W-:Y:S05]  /*6f00*/  BSYNC B3 ;  /* 0x0000000000037941 */ /* 0x000fea0003800000 */
.L_x_15993:
        /* <DEDUP_REMOVED lines=12> */
.L_x_15989:
[----:B------:R-:W-:Y:S05]  /*6fd0*/  BSYNC B2 ;  /* 0x0000000000027941 */ /* 0x000fea0003800000 */
.L_x_15987:
        /* <DEDUP_REMOVED lines=29> */
.L_x_15998:
[----:B------:R-:W-:Y:S05]  /*71b0*/  BSYNC B2 ;  /* 0x0000000000027941 */ /* 0x000fea0003800000 */
.L_x_15997:
[----:B------:R-:W-:Y:S02]  /*71c0*/  IADD3 R135, R135, 0x20, RZ ;  /* 0x0000002087877810 */ /* 0x000fe40007ffe0ff */
[----:B------:R-:W-:Y:S02]  /*71d0*/  IADD3 R134, R134, 0x20, RZ ;  /* 0x0000002086867810 */ /* 0x000fe40007ffe0ff */
.L_x_15916:
[----:B------:R-:W-:Y:S05]  /*71e0*/  BSYNC B1 ;  /* 0x0000000000017941 */ /* 0x000fea0003800000 */
.L_x_15915:
        /* <DEDUP_REMOVED lines=20> */
.L_x_16002:
        /* <DEDUP_REMOVED lines=12> */
.L_x_16005:
[----:B------:R-:W-:Y:S02]  /*73f0*/  IMAD.MOV.U32 R115, RZ, RZ, R10 ;  /* 0x000000ffff737224 */ /* 0x000fe400078e000a */
.L_x_16006:
[----:B------:R-:W-:Y:S05]  /*7400*/  BSYNC B3 ;  /* 0x0000000000037941 */ /* 0x000fea0003800000 */
.L_x_16004:
        /* <DEDUP_REMOVED lines=16> */
.L_x_16010:
[----:B------:R-:W-:Y:S05]  /*7510*/  BSYNC B4 ;  /* 0x0000000000047941 */ /* 0x000fea0003800000 */
.L_x_16009:
        /* <DEDUP_REMOVED lines=43> */
.L_x_16008:
[----:B------:R-:W-:Y:S05]  /*77d0*/  BSYNC B3 ;  /* 0x0000000000037941 */ /* 0x000fea0003800000 */
.L_x_16007:
        /* <DEDUP_REMOVED lines=11> */
.L_x_16003:
[----:B------:R-:W-:Y:S05]  /*7890*/  BSYNC B2 ;  /* 0x0000000000027941 */ /* 0x000fea0003800000 */
.L_x_16001:
        /* <DEDUP_REMOVED lines=8> */
.L_x_16012:
        /* <DEDUP_REMOVED lines=12> */
.L_x_16015:
[----:B------:R-:W-:Y:S02]  /*79e0*/  MOV R15, R10 ;  /* 0x0000000a000f7202 */ /* 0x000fe40000000f00 */
.L_x_16016:
[----:B------:R-:W-:Y:S05]  /*79f0*/  BSYNC B3 ;  /* 0x0000000000037941 */ /* 0x000fea0003800000 */
.L_x_16014:
        /* <DEDUP_REMOVED lines=16> */
.L_x_16020:
[----:B------:R-:W-:Y:S05]  /*7b00*/  BSYNC B4 ;  /* 0x0000000000047941 */ /* 0x000fea0003800000 */
.L_x_16019:
        /* <DEDUP_REMOVED lines=44> */
.L_x_16018:
[----:B------:R-:W-:Y:S05]  /*7dd0*/  BSYNC B3 ;  /* 0x0000000000037941 */ /* 0x000fea0003800000 */
.L_x_16017:
        /* <DEDUP_REMOVED lines=12> */
.L_x_16013:
[----:B------:R-:W-:Y:S05]  /*7ea0*/  BSYNC B2 ;  /* 0x0000000000027941 */ /* 0x000fea0003800000 */
.L_x_16011:
        /* <DEDUP_REMOVED lines=8> */
.L_x_16022:
        /* <DEDUP_REMOVED lines=12> */
.L_x_16025:
[----:B------:R-:W-:Y:S02]  /*7ff0*/  IMAD.MOV.U32 R17, RZ, RZ, R10 ;  /* 0x000000ffff117224 */ /* 0x000fe400078e000a */
.L_x_16026:
[----:B------:R-:W-:Y:S05]  /*8000*/  BSYNC B3 ;  /* 0x0000000000037941 */ /* 0x000fea0003800000 */
.L_x_16024:
        /* <DEDUP_REMOVED lines=16> */
.L_x_16030:
[----:B------:R-:W-:Y:S05]  /*8110*/  BSYNC B4 ;  /* 0x0000000000047941 */ /* 0x000fea0003800000 */
.L_x_16029:
        /* <DEDUP_REMOVED lines=44> */
.L_x_16028:
[----:B------:R-:W-:Y:S05]  /*83e0*/  BSYNC B3 ;  /* 0x0000000000037941 */ /* 0x000fea0003800000 */
.L_x_16027:
        /* <DEDUP_REMOVED lines=9> */
[----:B------:R-:W-:-:S04]  /*8480*/  SEL R7, RZ, 0x1, P5 ;  /* 0x00000001ff077807 */ /* 0x000fc80002800000 */
[----:B------:R-:W-:Y:S01]  /*8490*/  @P3 FADD.FTZ R116, R97, R116 ;  /* 0x0000007461743221 */ /* 0x000fe20000010000 */
[----:B------:R-:W-:Y:S02]  /*84a0*/  PRMT R17, R7, 0x7610, R17 ;  /* 0x0000761007117816 */ /* 0x000fe40000000011 */
.L_x_16023:
[----:B------:R-:W-:Y:S05]  /*84b0*/  BSYNC B2 ;  /* 0x0000000000027941 */ /* 0x000fea0003800000 */
.L_x_16021:
        /* <DEDUP_REMOVED lines=8> */
.L_x_16032:
        /* <DEDUP_REMOVED lines=12> */
.L_x_16035:
[----:B------:R-:W-:Y:S02]  /*8600*/  IMAD.MOV.U32 R18, RZ, RZ, R10 ;  /* 0x000000ffff127224 */ /* 0x000fe400078e000a */
.L_x_16036:
[----:B------:R-:W-:Y:S05]  /*8610*/  BSYNC B3 ;  /* 0x0000000000037941 */ /* 0x000fea0003800000 */
.L_x_16034:
        /* <DEDUP_REMOVED lines=16> */
.L_x_16040:
[----:B------:R-:W-:Y:S05]  /*8720*/  BSYNC B4 ;  /* 0x0000000000047941 */ /* 0x000fea0003800000 */
.L_x_16039:
        /* <DEDUP_REMOVED lines=44> */
.L_x_16038:
[----:B------:R-:W-:Y:S05]  /*89f0*/  BSYNC B3 ;  /* 0x0000000000037941 */ /* 0x000fea0003800000 */
.L_x_16037:
        /* <DEDUP_REMOVED lines=12> */
.L_x_16033:
[----:B------:R-:W-:Y:S05]  /*8ac0*/  BSYNC B2 ;  /* 0x0000000000027941 */ /* 0x000fea0003800000 */
.L_x_16031:
        /* <DEDUP_REMOVED lines=8> */
.L_x_16042:
        /* <DEDUP_REMOVED lines=12> */
.L_x_16045:
[----:B------:R-:W-:Y:S02]  /*8c10*/  MOV R21, R10 ;  /* 0x0000000a00157202 */ /* 0x000fe40000000f00 */
.L_x_16046:
[----:B------:R-:W-:Y:S05]  /*8c20*/  BSYNC B3 ;  /* 0x0000000000037941 */ /* 0x000fea0003800000 */
.L_x_16044:
        /* <DEDUP_REMOVED lines=16> */
.L_x_16050:
[----:B------:R-:W-:Y:S05]  /*8d30*/  BSYNC B4 ;  /* 0x0000000000047941 */ /* 0x000fea0003800000 */
.L_x_16049:
        /* <DEDUP_REMOVED lines=44> */
.L_x_16048:
[----:B------:R-:W-:Y:S05]  /*9000*/  BSYNC B3 ;  /* 0x0000000000037941 */ /* 0x000fea0003800000 */
.L_x_16047:
        /* <DEDUP_REMOVED lines=12> */
.L_x_16043:
[----:B------:R-:W-:Y:S05]  /*90d0*/  BSYNC B2 ;  /* 0x0000000000027941 */ /* 0x000fea0003800000 */
.L_x_16041:
        /* <DEDUP_REMOVED lines=8> */
.L_x_16052:
        /* <DEDUP_REMOVED lines=12> */
.L_x_16055:
[----:B------:R-:W-:Y:S02]  /*9220*/  IMAD.MOV.U32 R22, RZ, RZ, R10 ;  /* 0x000000ffff167224 */ /* 0x000fe400078e000a */
.L_x_16056:
[----:B------:R-:W-:Y:S05]  /*9230*/  BSYNC B3 ;  /* 0x0000000000037941 */ /* 0x000fea0003800000 */
.L_x_16054:
        /* <DEDUP_REMOVED lines=16> */
.L_x_16060:
[----:B------:R-:W-:Y:S05]  /*9340*/  BSYNC B4 ;  /* 0x0000000000047941 */ /* 0x000fea0003800000 */
.L_x_16059:
        /* <DEDUP_REMOVED lines=44> */
.L_x_16058:
[----:B------:R-:W-:Y:S05]  /*9610*/  BSYNC B3 ;  /* 0x0000000000037941 */ /* 0x000fea0003800000 */
.L_x_16057:
[----:B------:R-:W0:Y:S01]  /*9620*/  I2F.U32 R22, R22 ;  /* 0x0000001600167306 */ /* 0x000e220000201000 */
[----:B------:R-:W-:Y:S01]  /*9630*/  HFMA2.MMA R97, -RZ, RZ, 0.1171875, 0 ;  /* 0x2f800000ff617435 */ /* 0x000fe200000001ff */
[----:B-----5:R-:W-:-:S05]  /*9640*/  HADD2.F32 R98, -RZ, R90.H1_H1 ;  /* 0x3000005aff627230 */ /* 0x020fca0000004100 */
        /* <DEDUP_REMOVED lines=9> */
.L_x_16053:
[----:B------:R-:W-:Y:S05]  /*96e0*/  BSYNC B2 ;  /* 0x0000000000027941 */ /* 0x000fea0003800000 */
.L_x_16051:
        /* <DEDUP_REMOVED lines=8> */
.L_x_16062:
        /* <DEDUP_REMOVED lines=12> */
.L_x_16065:
[----:B------:R-:W-:Y:S02]  /*9830*/  IMAD.MOV.U32 R101, RZ, RZ, R10 ;  /* 0x000000ffff657224 */ /* 0x000fe400078e000a */
.L_x_16066:
[----:B------:R-:W-:Y:S05]  /*9840*/  BSYNC B3 ;  /* 0x0000000000037941 */ /* 0x000fea0003800000 */
.L_x_16064:
        /* <DEDUP_REMOVED lines=16> */
.L_x_16070:
[----:B------:R-:W-:Y:S05]  /*9950*/  BSYNC B4 ;  /* 0x0000000000047941 */ /* 0x000fea0003800000 */
.L_x_16069:
        /* <DEDUP_REMOVED lines=44> */
.L_x_16068:
[----:B------:R-:W-:Y:S05]  /*9c20*/  BSYNC B3 ;  /* 0x0000000000037941 */ /* 0x000fea0003800000 */
.L_x_16067:
        /* <DEDUP_REMOVED lines=12> */
.L_x_16063:
[----:B------:R-:W-:Y:S05]  /*9cf0*/  BSYNC B2 ;  /* 0x0000000000027941 */ /* 0x000fea0003800000 */
.L_x_16061:
        /* <DEDUP_REMOVED lines=8> */
.L_x_16072:
        /* <DEDUP_REMOVED lines=12> */
.L_x_16075:
[----:B------:R-:W-:Y:S02]  /*9e40*/  MOV R102, R10 ;  /* 0x0000000a00667202 */ /* 0x000fe40000000f00 */
.L_x_16076:
[----:B------:R-:W-:Y:S05]  /*9e50*/  BSYNC B3 ;  /* 0x0000000000037941 */ /* 0x000fea0003800000 */
.L_x_16074:
        /* <DEDUP_REMOVED lines=16> */
.L_x_16080:
[----:B------:R-:W-:Y:S05]  /*9f60*/  BSYNC B4 ;  /* 0x0000000000047941 */ /* 0x000fea0003800000 */
.L_x_16079:
        /* <DEDUP_REMOVED lines=44> */
.L_x_16078:
[----:B------:R-:W-:Y:S05]  /*a230*/  BSYNC B3 ;  /* 0x0000000000037941 */ /* 0x000fea0003800000 */
.L_x_16077:
        /* <DEDUP_REMOVED lines=12> */
.L_x_16073:
[----:B------:R-:W-:Y:S05]  /*a300*/  BSYNC B2 ;  /* 0x0000000000027941 */ /* 0x000fea0003800000 */
.L_x_16071:
        /* <DEDUP_REMOVED lines=29> */
.L_x_16082:
[----:B------:R-:W-:Y:S05]  /*a4e0*/  BSYNC B2 ;  /* 0x0000000000027941 */ /* 0x000fea0003800000 */
.L_x_16081:
[----:B------:R-:W-:Y:S02]  /*a4f0*/  IADD3 R135, R135, 0x20, RZ ;  /* 0x0000002087877810 */ /* 0x000fe40007ffe0ff */
[----:B------:R-:W-:Y:S02]  /*a500*/  IADD3 R134, R134, 0x20, RZ ;  /* 0x0000002086867810 */ /* 0x000fe40007ffe0ff */
.L_x_16000:
[----:B------:R-:W-:Y:S05]  /*a510*/  BSYNC B1 ;  /* 0x0000000000017941 */ /* 0x000fea0003800000 */
.L_x_15999:
        /* <DEDUP_REMOVED lines=19> */
.L_x_16086:
        /* <DEDUP_REMOVED lines=12> */
.L_x_16089:
[----:B------:R-:W-:Y:S02]  /*a710*/  IMAD.MOV.U32 R120, RZ, RZ, R10 ;  /* 0x000000ffff787224 */ /* 0x000fe400078e000a */
.L_x_16090:
[----:B------:R-:W-:Y:S05]  /*a720*/  BSYNC B3 ;  /* 0x0000000000037941 */ /* 0x000fea0003800000 */
.L_x_16088:
        /* <DEDUP_REMOVED lines=16> */
.L_x_16094:
[----:B------:R-:W-:Y:S05]  /*a830*/  BSYNC B4 ;  /* 0x0000000000047941 */ /* 0x000fea0003800000 */
.L_x_16093:
        /* <DEDUP_REMOVED lines=43> */
.L_x_16092:
[----:B------:R-:W-:Y:S05]  /*aaf0*/  BSYNC B3 ;  /* 0x0000000000037941 */ /* 0x000fea0003800000 */
.L_x_16091:
        /* <DEDUP_REMOVED lines=11> */
.L_x_16087:
[----:B------:R-:W-:Y:S05]  /*abb0*/  BSYNC B2 ;  /* 0x0000000000027941 */ /* 0x000fea0003800000 */
.L_x_16085:
        /* <DEDUP_REMOVED lines=8> */
.L_x_16096:
        /* <DEDUP_REMOVED lines=12> */
.L_x_16099:
[----:B------:R-:W-:Y:S02]  /*ad00*/  IMAD.MOV.U32 R15, RZ, RZ, R10 ;  /* 0x000000ffff0f7224 */ /* 0x000fe400078e000a */
.L_x_16100:
[----:B------:R-:W-:Y:S05]  /*ad10*/  BSYNC B3 ;  /* 0x0000000000037941 */ /* 0x000fea0003800000 */
.L_x_16098:
        /* <DEDUP_REMOVED lines=16> */
.L_x_16104:
[----:B------:R-:W-:Y:S05]  /*ae20*/  BSYNC B4 ;  /* 0x0000000000047941 */ /* 0x000fea0003800000 */
.L_x_16103:
        /* <DEDUP_REMOVED lines=44> */
.L_x_16102:
[----:B------:R-:W-:Y:S05]  /*b0f0*/  BSYNC B3 ;  /* 0x0000000000037941 */ /* 0x000fea0003800000 */
.L_x_16101:
        /* <DEDUP_REMOVED lines=12> */
.L_x_16097:
[----:B------:R-:W-:Y:S05]  /*b1c0*/  BSYNC B2 ;  /* 0x0000000000027941 */ /* 0x000fea0003800000 */
.L_x_16095:
        /* <DEDUP_REMOVED lines=8> */
.L_x_16106:
        /* <DEDUP_REMOVED lines=12> */
.L_x_16109:
[----:B------:R-:W-:Y:S02]  /*b310*/  IMAD.MOV.U32 R17, RZ, RZ, R10 ;  /* 0x000000ffff117224 */ /* 0x000fe400078e000a */
.L_x_16110:
[----:B------:R-:W-:Y:S05]  /*b320*/  BSYNC B3 ;  /* 0x0000000000037941 */ /* 0x000fea0003800000 */
.L_x_16108:
        /* <DEDUP_REMOVED lines=16> */
.L_x_16114:
[----:B------:R-:W-:Y:S05]  /*b430*/  BSYNC B4 ;  /* 0x0000000000047941 */ /* 0x000fea0003800000 */
.L_x_16113:
        /* <DEDUP_REMOVED lines=44> */
.L_x_16112:
[----:B------:R-:W-:Y:S05]  /*b700*/  BSYNC B3 ;  /* 0x0000000000037941 */ /* 0x000fea0003800000 */
.L_x_16111:
        /* <DEDUP_REMOVED lines=12> */
.L_x_16107:
[----:B------:R-:W-:Y:S05]  /*b7d0*/  BSYNC B2 ;  /* 0x0000000000027941 */ /* 0x000fea0003800000 */
.L_x_16105:
        /* <DEDUP_REMOVED lines=8> */
.L_x_16116:
        /* <DEDUP_REMOVED lines=12> */
.L_x_16119:
[----:B------:R-:W-:Y:S02]  /*b920*/  MOV R18, R10 ;  /* 0x0000000a00127202 */ /* 0x000fe40000000f00 */
.L_x_16120:
[----:B------:R-:W-:Y:S05]  /*b930*/  BSYNC B3 ;  /* 0x0000000000037941 */ /* 0x000fea0003800000 */
.L_x_16118:
        /* <DEDUP_REMOVED lines=16> */
.L_x_16124:
[----:B------:R-:W-:Y:S05]  /*ba40*/  BSYNC B4 ;  /* 0x0000000000047941 */ /* 0x000fea0003800000 */
.L_x_16123:
        /* <DEDUP_REMOVED lines=44> */
.L_x_16122:
[----:B------:R-:W-:Y:S05]  /*bd10*/  BSYNC B3 ;  /* 0x0000000000037941 */ /* 0x000fea0003800000 */
.L_x_16121:
        /* <DEDUP_REMOVED lines=12> */
.L_x_16117:
[----:B------:R-:W-:Y:S05]  /*bde0*/  BSYNC B2 ;  /* 0x0000000000027941 */ /* 0x000fea0003800000 */
.L_x_16115:
        /* <DEDUP_REMOVED lines=8> */
.L_x_16126:
        /* <DEDUP_REMOVED lines=12> */
.L_x_16129:
[----:B------:R-:W-:Y:S02]  /*bf30*/  IMAD.MOV.U32 R21, RZ, RZ, R10 ;  /* 0x000000ffff157224 */ /* 0x000fe400078e000a */
.L_x_16130:
[----:B------:R-:W-:Y:S05]  /*bf40*/  BSYNC B3 ;  /* 0x0000000000037941 */ /* 0x000fea0003800000 */
.L_x_16128:
        /* <DEDUP_REMOVED lines=16> */
.L_x_16134:
[----:B------:R-:W-:Y:S05]  /*c050*/  BSYNC B4 ;  /* 0x0000000000047941 */ /* 0x000fea0003800000 */
.L_x_16133:
        /* <DEDUP_REMOVED lines=44> */
.L_x_16132:
[----:B------:R-:W-:Y:S05]  /*c320*/  BSYNC B3 ;  /* 0x0000000000037941 */ /* 0x000fea0003800000 */
.L_x_16131:
        /* <DEDUP_REMOVED lines=12> */
.L_x_16127:
[----:B------:R-:W-:Y:S05]  /*c3f0*/  BSYNC B2 ;  /* 0x0000000000027941 */ /* 0x000fea0003800000 */
.L_x_16125:
        /* <DEDUP_REMOVED lines=8> */
.L_x_16136:
        /* <DEDUP_REMOVED lines=12> */
.L_x_16139:
[----:B------:R-:W-:Y:S02]  /*c540*/  IMAD.MOV.U32 R22, RZ, RZ, R10 ;  /* 0x000000ffff167224 */ /* 0x000fe400078e000a */
.L_x_16140:
[----:B------:R-:W-:Y:S05]  /*c550*/  BSYNC B3 ;  /* 0x0000000000037941 */ /* 0x000fea0003800000 */
.L_x_16138:
        /* <DEDUP_REMOVED lines=16> */
.L_x_16144:
[----:B------:R-:W-:Y:S05]  /*c660*/  BSYNC B4 ;  /* 0x0000000000047941 */ /* 0x000fea0003800000 */
.L_x_16143:
        /* <DEDUP_REMOVED lines=44> */
.L_x_16142:
[----:B------:R-:W-:Y:S05]  /*c930*/  BSYNC B3 ;  /* 0x0000000000037941 */ /* 0x000fea0003800000 */
.L_x_16141:
        /* <DEDUP_REMOVED lines=12> */
.L_x_16137:
[----:B------:R-:W-:Y:S05]  /*ca00*/  BSYNC B2 ;  /* 0x0000000000027941 */ /* 0x000fea0003800000 */
.L_x_16135:
        /* <DEDUP_REMOVED lines=8> */
.L_x_16146:
        /* <DEDUP_REMOVED lines=12> */
.L_x_16149:
[----:B------:R-:W-:Y:S02]  /*cb50*/  MOV R101, R10 ;  /* 0x0000000a00657202 */ /* 0x000fe40000000f00 */
.L_x_16150:
[----:B------:R-:W-:Y:S05]  /*cb60*/  BSYNC B3 ;  /* 0x0000000000037941 */ /* 0x000fea0003800000 */
.L_x_16148:
        /* <DEDUP_REMOVED lines=16> */
.L_x_16154:
[----:B------:R-:W-:Y:S05]  /*cc70*/  BSYNC B4 ;  /* 0x0000000000047941 */ /* 0x000fea0003800000 */
.L_x_16153:
        /* <DEDUP_REMOVED lines=44> */
.L_x_16152:
[----:B------:R-:W-:Y:S05]  /*cf40*/  BSYNC B3 ;  /* 0x0000000000037941 */ /* 0x000fea0003800000 */
.L_x_16151:
        /* <DEDUP_REMOVED lines=12> */
.L_x_16147:
[----:B------:R-:W-:Y:S05]  /*d010*/  BSYNC B2 ;  /* 0x0000000000027941 */ /* 0x000fea0003800000 */
.L_x_16145:
        /* <DEDUP_REMOVED lines=8> */
.L_x_16156:
        /* <DEDUP_REMOVED lines=12> */
.L_x_16159:
[----:B------:R-:W-:Y:S02]  /*d160*/  IMAD.MOV.U32 R102, RZ, RZ, R10 ;  /* 0x000000ffff667224 */ /* 0x000fe400078e000a */
.L_x_16160:
[----:B------:R-:W-:Y:S05]  /*d170*/  BSYNC B3 ;  /* 0x0000000000037941 */ /* 0x000fea0003800000 */
.L_x_16158:
        /* <DEDUP_REMOVED lines=16> */
.L_x_16164:
[----:B------:R-:W-:Y:S05]  /*d280*/  BSYNC B4 ;  /* 0x0000000000047941 */ /* 0x000fea0003800000 */
.L_x_16163:
        /* <DEDUP_REMOVED lines=44> */
.L_x_16162:
[----:B------:R-:W-:Y:S05]  /*d550*/  BSYNC B3 ;  /* 0x0000000000037941 */ /* 0x000fea0003800000 */
.L_x_16161:
        /* <DEDUP_REMOVED lines=12> */
.L_x_16157:
[----:B------:R-:W-:Y:S05]  /*d620*/  BSYNC B2 ;  /* 0x0000000000027941 */ /* 0x000fea0003800000 */
.L_x_16155:
        /* <DEDUP_REMOVED lines=28> */
.L_x_16084:
[----:B------:R-:W-:Y:S05]  /*d7f0*/  BSYNC B1 ;  /* 0x0000000000017941 */ /* 0x000fea0003800000 */
.L_x_16083:
        /* <DEDUP_REMOVED lines=39> */
.L_x_16177:
        /* <DEDUP_REMOVED lines=85> */
.L_x_16178:
        /* <DEDUP_REMOVED lines=55> */
[C---:B------:R-:W-:Y:S01]  /*e330*/  IMAD.WIDE.U32 R120, R132.reuse, R139, c[0x0][0x208] ;  /* 0x0000820084787625 */ /* 0x040fe200078e008b */
[----:B------:R-:W-:-:S04]  /*e340*/  IADD3 R132, R132, 0x20, RZ ;  /* 0x0000002084847810 */ /* 0x000fc80007ffe0ff */
[----:B------:R0:W-:Y:S03]  /*e350*/  STG.E.128 [R120.64], R96 ;  /* 0x0000006078007986 */ /* 0x0001e6000c101d06 */
.L_x_16170:
[----:B------:R-:W-:Y:S05]  /*e360*/  BSYNC B2 ;  /* 0x0000000000027941 */ /* 0x000fea0003800000 */
.L_x_16169:
        /* <DEDUP_REMOVED lines=35> */
.L_x_16172:
[----:B------:R-:W-:Y:S05]  /*e5a0*/  BSYNC B2 ;  /* 0x0000000000027941 */ /* 0x000fea0003800000 */
.L_x_16171:
        /* <DEDUP_REMOVED lines=35> */
.L_x_16174:
[----:B------:R-:W-:Y:S05]  /*e7e0*/  BSYNC B2 ;  /* 0x0000000000027941 */ /* 0x000fea0003800000 */
.L_x_16173:
        /* <DEDUP_REMOVED lines=27> */
[----:B------:R-:W-:Y:S01]  /*e9a0*/  IMAD.MOV.U32 R135, RZ, RZ, 0x10 ;  /* 0x00000010ff877424 */ /* 0x000fe200078e00ff */
[----:B------:R-:W-:-:S02]  /*e9b0*/  F2FP.PACK_AB R99, R142, R99 ;  /* 0x000000638e63723e */ /* 0x000fc400000000ff */
[----:B------:R-:W-:Y:S01]  /*e9c0*/  F2FP.PACK_AB R97, R134, R97 ;  /* 0x000000618661723e */ /* 0x000fe200000000ff */
[----:B------:R-:W-:-:S05]  /*e9d0*/  IMAD.WIDE.U32 R120, R132, R135, c[0x0][0x208] ;  /* 0x0000820084787625 */ /* 0x000fca00078e0087 */
[----:B------:R0:W-:Y:S02]  /*e9e0*/  STG.E.128 [R120.64], R96 ;  /* 0x0000006078007986 */ /* 0x0001e4000c101d06 */
.L_x_16168:
[----:B------:R-:W-:Y:S05]  /*e9f0*/  BSYNC B1 ;  /* 0x0000000000017941 */ /* 0x000fea0003800000 */
.L_x_16167:
[----:B0-2---:R-:W-:-:S05]  /*ea00*/  MOV R96, c[0x0][0x160] ;  /* 0x0000580000607a02 */ /* 0x005fca0000000f00 */
[----:B------:R-:W-:-:S05]  /*ea10*/  IMAD R5, R96, 0x4, R5 ;  /* 0x0000000460057824 */ /* 0x000fca00078e0205 */
[----:B------:R-:W-:-:S13]  /*ea20*/  ISETP.GE.AND P2, PT, R5, c[0x0][0x164], PT ;  /* 0x0000590005007a0c */ /* 0x000fda0003f46270 */
[----:B------:R-:W-:Y:S01]  /*ea30*/  @P2 CALL.REL.NOINC `(.L_x_16175) ;  /* 0x0000001000002944 */ /* 0x000fe20003c00000 */
[----:B------:R-:W-:Y:S05]  /*ea40*/  BRA `(.L_x_16176) ;  /* 0xffff20a000007947 */ /* 0x000fea000383ffff */
.L_x_16175:
[----:B------:R-:W-:Y:S05]  /*ea50*/  BSYNC B0 ;  /* 0x0000000000007941 */ /* 0x000fea0003800000 */
.L_x_15830:
[----:B------:R-:W-:Y:S05]  /*ea60*/  EXIT ;  /* 0x000000000000794d */ /* 0x000fea0003800000 */
.L_x_16165:
[----:B------:R-:W-:Y:S01]  /*ea70*/  HFMA2.MMA R135, -RZ, RZ, 0, 5.9604644775390625e-08 ;  /* 0x00000001ff877435 */ /* 0x000fe200000001ff */
[----:B------:R-:W-:Y:S01]  /*ea80*/  IMAD.MOV.U32 R98, RZ, RZ, R99 ;  /* 0x000000ffff627224 */ /* 0x000fe200078e0063 */
[----:B------:R-:W-:Y:S01]  /*ea90*/  MOV R96, 0xead0 ;  /* 0x0000ead000607802 */ /* 0x000fe20000000f00 */
[----:B------:R-:W-:Y:S02]  /*eaa0*/  IMAD.MOV.U32 R134, RZ, RZ, 0x1f ;  /* 0x0000001fff867424 */ /* 0x000fe400078e00ff */
[----:B------:R-:W-:Y:S02]  /*eab0*/  IMAD.MOV.U32 R137, RZ, RZ, -0x1 ;  /* 0xffffffffff897424 */ /* 0x000fe400078e00ff */
[----:B-----5:R-:W-:Y:S05]  /*eac0*/  CALL.REL.NOINC `($__internal_90_$__cuda_sm70_shflsync_bfly_p) ;  /* 0x000007c000007944 */ /* 0x020fea0003c00000 */
[----:B-1----:R-:W-:Y:S01]  /*ead0*/  MOV R96, R135 ;  /* 0x0000008700607202 */ /* 0x002fe20000000f00 */
[----:B0-----:R-:W-:Y:S05]  /*eae0*/  BRA `(.L_x_16177) ;  /* 0xffffef8000007947 */ /* 0x001fea000383ffff */
.L_x_16166:
[----:B------:R-:W-:Y:S01]  /*eaf0*/  HFMA2.MMA R134, -RZ, RZ, 0, 1.847743988037109375e-06 ;  /* 0x0000001fff867435 */ /* 0x000fe200000001ff */
[----:B------:R-:W-:Y:S01]  /*eb00*/  IMAD.MOV.U32 R98, RZ, RZ, R138 ;  /* 0x000000ffff627224 */ /* 0x000fe200078e008a */
[----:B------:R-:W-:Y:S01]  /*eb10*/  MOV R96, 0xeb50 ;  /* 0x0000eb5000607802 */ /* 0x000fe20000000f00 */
[----:B------:R-:W-:Y:S02]  /*eb20*/  IMAD.MOV.U32 R135, RZ, RZ, 0x2 ;  /* 0x00000002ff877424 */ /* 0x000fe400078e00ff */
[----:B------:R-:W-:-:S02]  /*eb30*/  IMAD.MOV.U32 R137, RZ, RZ, -0x1 ;  /* 0xffffffffff897424 */ /* 0x000fc400078e00ff */
[----:B0----5:R-:W-:Y:S05]  /*eb40*/  CALL.REL.NOINC `($__internal_90_$__cuda_sm70_shflsync_bfly_p) ;  /* 0x0000074000007944 */ /* 0x021fea0003c00000 */
[----:B01----:R-:W-:Y:S01]  /*eb50*/  FADD.FTZ R98, R138, R135 ;  /* 0x000000878a627221 */ /* 0x003fe20000010000 */
[----:B------:R-:W-:Y:S01]  /*eb60*/  MOV R134, 0x1f ;  /* 0x0000001f00867802 */ /* 0x000fe20000000f00 */
[----:B------:R-:W-:Y:S01]  /*eb70*/  IMAD.MOV.U32 R135, RZ, RZ, 0x4 ;  /* 0x00000004ff877424 */ /* 0x000fe200078e00ff */
[----:B------:R-:W-:Y:S01]  /*eb80*/  MOV R96, 0xebb0 ;  /* 0x0000ebb000607802 */ /* 0x000fe20000000f00 */
[----:B------:R-:W-:-:S02]  /*eb90*/  IMAD.MOV.U32 R137, RZ, RZ, -0x1 ;  /* 0xffffffffff897424 */ /* 0x000fc400078e00ff */
[----:B------:R-:W-:Y:S05]  /*eba0*/  CALL.REL.NOINC `($__internal_90_$__cuda_sm70_shflsync_bfly_p) ;  /* 0x000006e000007944 */ /* 0x000fea0003c00000 */
[----:B0-----:R-:W-:Y:S01]  /*ebb0*/  HFMA2.MMA R134, -RZ, RZ, 0, 1.847743988037109375e-06 ;  /* 0x0000001fff867435 */ /* 0x001fe200000001ff */
[----:B-1----:R-:W-:Y:S01]  /*ebc0*/  FADD.FTZ R98, R98, R135 ;  /* 0x0000008762627221 */ /* 0x002fe20000010000 */
[----:B------:R-:W-:Y:S01]  /*ebd0*/  MOV R96, 0xec10 ;  /* 0x0000ec1000607802 */ /* 0x000fe20000000f00 */
[----:B------:R-:W-:-:S02]  /*ebe0*/  IMAD.MOV.U32 R135, RZ, RZ, 0x8 ;  /* 0x00000008ff877424 */ /* 0x000fc400078e00ff */
[----:B------:R-:W-:Y:S02]  /*ebf0*/  IMAD.MOV.U32 R137, RZ, RZ, -0x1 ;  /* 0xffffffffff897424 */ /* 0x000fe400078e00ff */
[----:B------:R-:W-:Y:S05]  /*ec00*/  CALL.REL.NOINC `($__internal_90_$__cuda_sm70_shflsync_bfly_p) ;  /* 0x0000068000007944 */ /* 0x000fea0003c00000 */
[----:B01----:R-:W-:Y:S01]  /*ec10*/  FADD.FTZ R98, R98, R135 ;  /* 0x0000008762627221 */ /* 0x003fe20000010000 */
[----:B------:R-:W-:Y:S01]  /*ec20*/  MOV R134, 0x1f ;  /* 0x0000001f00867802 */ /* 0x000fe20000000f00 */
[----:B------:R-:W-:Y:S01]  /*ec30*/  IMAD.MOV.U32 R135, RZ, RZ, 0x10 ;  /* 0x00000010ff877424 */ /* 0x000fe200078e00ff */
[----:B------:R-:W-:Y:S01]  /*ec40*/  MOV R96, 0xec70 ;  /* 0x0000ec7000607802 */ /* 0x000fe20000000f00 */
[----:B------:R-:W-:Y:S02]  /*ec50*/  IMAD.MOV.U32 R137, RZ, RZ, -0x1 ;  /* 0xffffffffff897424 */ /* 0x000fe400078e00ff */
[----:B------:R-:W-:Y:S05]  /*ec60*/  CALL.REL.NOINC `($__internal_90_$__cuda_sm70_shflsync_bfly_p) ;  /* 0x0000062000007944 */ /* 0x000fea0003c00000 */
        /* <DEDUP_REMOVED lines=71> */
[----:B------:R-:W-:Y:S05]  /*f0e0*/  CALL.REL.NOINC `($__internal_90_$__cuda_sm70_shflsync_bfly_p) ;  /* 0x000001a000007944 */ /* 0x000fea0003c00000 */
[----:B0-----:R-:W-:Y:S01]  /*f0f0*/  HFMA2.MMA R134, -RZ, RZ, 0, 1.847743988037109375e-06 ;  /* 0x0000001fff867435 */ /* 0x001fe200000001ff */
[----:B-1----:R-:W-:Y:S01]  /*f100*/  FADD.FTZ R98, R98, R135 ;  /* 0x0000008762627221 */ /* 0x002fe20000010000 */
[----:B------:R-:W-:Y:S01]  /*f110*/  MOV R96, 0xf150 ;  /* 0x0000f15000607802 */ /* 0x000fe20000000f00 */
[----:B------:R-:W-:Y:S02]  /*f120*/  IMAD.MOV.U32 R135, RZ, RZ, 0x2 ;  /* 0x00000002ff877424 */ /* 0x000fe400078e00ff */
[----:B------:R-:W-:Y:S02]  /*f130*/  IMAD.MOV.U32 R137, RZ, RZ, -0x1 ;  /* 0xffffffffff897424 */ /* 0x000fe400078e00ff */
[----:B------:R-:W-:Y:S05]  /*f140*/  CALL.REL.NOINC `($__internal_90_$__cuda_sm70_shflsync_bfly_p) ;  /* 0x0000014000007944 */ /* 0x000fea0003c00000 */
[----:B01----:R-:W-:Y:S01]  /*f150*/  FADD.FTZ R98, R98, R135 ;  /* 0x0000008762627221 */ /* 0x003fe20000010000 */
[----:B------:R-:W-:Y:S01]  /*f160*/  MOV R135, 0x4 ;  /* 0x0000000400877802 */ /* 0x000fe20000000f00 */
[----:B------:R-:W-:Y:S01]  /*f170*/  IMAD.MOV.U32 R134, RZ, RZ, 0x1f ;  /* 0x0000001fff867424 */ /* 0x000fe200078e00ff */
[----:B------:R-:W-:Y:S02]  /*f180*/  MOV R137, 0xffffffff ;  /* 0xffffffff00897802 */ /* 0x000fe40000000f00 */
[----:B------:R-:W-:-:S02]  /*f190*/  MOV R96, 0xf1b0 ;  /* 0x0000f1b000607802 */ /* 0x000fc40000000f00 */
[----:B------:R-:W-:Y:S05]  /*f1a0*/  CALL.REL.NOINC `($__internal_90_$__cuda_sm70_shflsync_bfly_p) ;  /* 0x000000e000007944 */ /* 0x000fea0003c00000 */
[----:B0-----:R-:W-:Y:S01]  /*f1b0*/  HFMA2.MMA R134, -RZ, RZ, 0, 1.847743988037109375e-06 ;  /* 0x0000001fff867435 */ /* 0x001fe200000001ff */
[----:B-1----:R-:W-:Y:S01]  /*f1c0*/  FADD.FTZ R98, R98, R135 ;  /* 0x0000008762627221 */ /* 0x002fe20000010000 */
[----:B------:R-:W-:Y:S01]  /*f1d0*/  MOV R96, 0xf210 ;  /* 0x0000f21000607802 */ /* 0x000fe20000000f00 */
[----:B------:R-:W-:-:S02]  /*f1e0*/  IMAD.MOV.U32 R135, RZ, RZ, 0x8 ;  /* 0x00000008ff877424 */ /* 0x000fc400078e00ff */
[----:B------:R-:W-:Y:S02]  /*f1f0*/  IMAD.MOV.U32 R137, RZ, RZ, -0x1 ;  /* 0xffffffffff897424 */ /* 0x000fe400078e00ff */
[----:B------:R-:W-:Y:S05]  /*f200*/  CALL.REL.NOINC `($__internal_90_$__cuda_sm70_shflsync_bfly_p) ;  /* 0x0000008000007944 */ /* 0x000fea0003c00000 */
[----:B-1----:R-:W-:Y:S01]  /*f210*/  FADD.FTZ R120, R98, R135 ;  /* 0x0000008762787221 */ /* 0x002fe20000010000 */
[----:B------:R-:W-:Y:S01]  /*f220*/  MOV R135, 0x10 ;  /* 0x0000001000877802 */ /* 0x000fe20000000f00 */
[----:B0-----:R-:W-:Y:S01]  /*f230*/  IMAD.MOV.U32 R134, RZ, RZ, 0x1f ;  /* 0x0000001fff867424 */ /* 0x001fe200078e00ff */
[----:B------:R-:W-:Y:S01]  /*f240*/  MOV R137, 0xffffffff ;  /* 0xffffffff00897802 */ /* 0x000fe20000000f00 */
[----:B------:R-:W-:Y:S01]  /*f250*/  IMAD.MOV.U32 R98, RZ, RZ, R120 ;  /* 0x000000ffff627224 */ /* 0x000fe200078e0078 */
[----:B------:R-:W-:Y:S02]  /*f260*/  MOV R96, 0xf280 ;  /* 0x0000f28000607802 */ /* 0x000fe40000000f00 */
[----:B------:R-:W-:Y:S05]  /*f270*/  CALL.REL.NOINC `($__internal_90_$__cuda_sm70_shflsync_bfly_p) ;  /* 0x0000001000007944 */ /* 0x000fea0003c00000 */
[----:B01----:R-:W-:Y:S05]  /*f280*/  BRA `(.L_x_16178) ;  /* 0xffffed3000007947 */ /* 0x003fea000383ffff */
        .weak           $__internal_90_$__cuda_sm70_shflsync_bfly_p
        .type           $__internal_90_$__cuda_sm70_shflsync_bfly_p,@function
        .size           $__internal_90_$__cuda_sm70_shflsync_bfly_p,(.L_x_29230 - $__internal_90_$__cuda_sm70_shflsync_bfly_p)
$__internal_90_$__cuda_sm70_shflsync_bfly_p:
[----:B------:R-:W-:Y:S01]  /*f290*/  HFMA2.MMA R97, -RZ, RZ, 0, 0 ;  /* 0x00000000ff617435 */ /* 0x000fe200000001ff */
[----:B------:R-:W-:Y:S04]  /*f2a0*/  WARPSYNC R137 ;  /* 0x0000008900007348 */ /* 0x000fe80003800000 */
[----:B------:R0:W1:Y:S01]  /*f2b0*/  SHFL.BFLY PT, R135, R98, R135, R134 ;  /* 0x0c00008762877389 */ /* 0x00006200000e0086 */
[----:B------:R-:W-:Y:S05]  /*f2c0*/  RET.REL.NODEC R96 `(_ZN10layer_norm13ln_fwd_kernelINS_13Kernel_traitsIf6__halfS2_S2_fjLj1024ELj1ELj4ELj1ELj16ENS_18Kernel_traits_baseILj1024EfS2_S2_S2_fjLj128EEEEELb1ELb0ELb1ELb0EEEvNS_9FwdParamsE) ;  /* 0xffff0d3060007950 */ /* 0x000fea0003c3ffff */
.L_x_16179:
        /* <DEDUP_REMOVED lines=11> */
.L_x_29230:


//--------------------- .text._ZN10layer_norm13ln_fwd_kernelINS_13Kernel_traitsIf6__halfS2_S2_fjLj1024ELj1ELj4ELj1ELj16ENS_18Kernel_traits_baseILj1024EfS2_S2_S2_fjLj128EEEEELb1ELb0ELb1ELb1EEEvNS_9FwdParamsE --------------------------
	.section	.text._ZN10layer_norm13ln_fwd_kernelINS_13Kernel_traitsIf6__halfS2_S2_fjLj1024ELj1ELj4ELj1ELj16ENS_18Kernel_traits_baseILj1024EfS2_S2_S2_fjLj128EEEEELb1ELb0ELb1ELb1EEEvNS_9FwdParamsE,"ax",@progbits
	.sectioninfo	@"SHI_REGISTERS=167"
	.align	128
        .global         _ZN10layer_norm13ln_fwd_kernelINS_13Kernel_traitsIf6__halfS2_S2_fjLj1024ELj1ELj4ELj1ELj16ENS_18Kernel_traits_baseILj1024EfS2_S2_S2_fjLj128EEEEELb1ELb0ELb1ELb1EEEvNS_9FwdParamsE
        .type           _ZN10layer_norm13ln_fwd_kernelINS_13Kernel_traitsIf6__halfS2_S2_fjLj1024ELj1ELj4ELj1ELj16ENS_18Kernel_traits_baseILj1024EfS2_S2_S2_fjLj128EEEEELb1ELb0ELb1ELb1EEEvNS_9FwdParamsE,@function
        .size           _ZN10layer_norm13ln_fwd_kernelINS_13Kernel_traitsIf6__halfS2_S2_fjLj1024ELj1ELj4ELj1ELj16ENS_18Kernel_traits_baseILj1024EfS2_S2_S2_fjLj128EEEEELb1ELb0ELb1ELb1EEEvNS_9FwdParamsE,(.L_x_29231 - _ZN10layer_norm13ln_fwd_kernelINS_13Kernel_traitsIf6__halfS2_S2_fjLj1024ELj1ELj4ELj1ELj16ENS_18Kernel_traits_baseILj1024EfS2_S2_S2_fjLj128EEEEELb1ELb0ELb1ELb1EEEvNS_9FwdParamsE)
        .other          _ZN10layer_norm13ln_fwd_kernelINS_13Kernel_traitsIf6__halfS2_S2_fjLj1024ELj1ELj4ELj1ELj16ENS_18Kernel_traits_baseILj1024EfS2_S2_S2_fjLj128EEEEELb1ELb0ELb1ELb1EEEvNS_9FwdParamsE,@"STO_CUDA_ENTRY STV_DEFAULT"
_ZN10layer_norm13ln_fwd_kernelINS_13Kernel_traitsIf6__halfS2_S2_fjLj1024ELj1ELj4ELj1ELj16ENS_18Kernel_traits_baseILj1024EfS2_S2_S2_fjLj128EEEEELb1ELb0ELb1ELb1EEEvNS_9FwdParamsE:
.text._ZN10layer_norm13ln_fwd_kernelINS_13Kernel_traitsIf6__halfS2_S2_fjLj1024ELj1ELj4ELj1ELj16ENS_18Kernel_traits_baseILj1024EfS2_S2_S2_fjLj128EEEEELb1ELb0ELb1ELb1EEEvNS_9FwdParamsE:
        /* <DEDUP_REMOVED lines=47> */
[----:B------:R-:W-:Y:S01]  /*02f0*/  SHF.R.U32.HI R0, RZ, 0x5, R11 ;  /* 0x00000005ff007819 */ /* 0x000fe2000001160b */
[----:B--2---:R-:W-:Y:S01]  /*0300*/  UIADD3 UR10, UR5, -0x4498517b, URZ ;  /* 0xbb67ae85050a7890 */ /* 0x004fe2000fffe03f */
[----:B------:R-:W-:Y:S01]  /*0310*/  LOP3.LUT R8, R5, UR5, RZ, 0x3c, !PT ;  /* 0x0000000505087c12 */ /* 0x000fe2000f8e3cff */
[----:B------:R-:W-:Y:S01]  /*0320*/  UIADD3 UR12, UR5, 0x76cf5d0a, URZ ;  /* 0x76cf5d0a050c7890 */ /* 0x000fe2000fffe03f */
[----:B------:R-:W-:Y:S01]  /*0330*/  LEA R0, R12, R0, 0x2 ;  /* 0x000000000c007211 */ /* 0x000fe200078e10ff */
[----:B------:R-:W-:-:S02]  /*0340*/  UIADD3 UR14, UR5, 0x32370b8f, URZ ;  /* 0x32370b8f050e7890 */ /* 0x000fc4000fffe03f */
[----:B------:R-:W-:Y:S01]  /*0350*/  IMAD.WIDE.U32 R8, R8, -0x326172a9, RZ ;  /* 0xcd9e8d5708087825 */ /* 0x000fe200078e00ff */
[----:B------:R-:W-:Y:S01]  /*0360*/  LOP3.LUT R7, R3, UR10, R4, 0x96, !PT ;  /* 0x0000000a03077c12 */ /* 0x000fe2000f8e9604 */
[----:B------:R-:W-:Y:S02]  /*0370*/  UIADD3 UR15, UR4, 0x78dde6e4, URZ ;  /* 0x78dde6e4040f7890 */ /* 0x000fe4000fffe03f */
        /* <DEDUP_REMOVED lines=79> */
.L_x_16514:
        /* <DEDUP_REMOVED lines=30> */
[----:B0-----:R-:W-:Y:S01]  /*0a50*/  MOV R8, RZ ;  /* 0x000000ff00087202 */ /* 0x001fe20000000f00 */
[----:B------:R-:W-:Y:S01]  /*0a60*/  IMAD.MOV.U32 R13, RZ, RZ, R131 ;  /* 0x000000ffff0d7224 */ /* 0x000fe200078e0083 */
[----:B------:R-:W-:Y:S05]  /*0a70*/  @!P0 BRA `(.L_x_16183) ;  /* 0x0000058000008947 */ /* 0x000fea0003800000 */
[----:B------:R-:W-:Y:S01]  /*0a80*/  IMAD.MOV.U32 R13, RZ, RZ, R131 ;  /* 0x000000ffff0d7224 */ /* 0x000fe200078e0083 */
[----:B-----5:R-:W-:Y:S01]  /*0a90*/  HADD2.F32 R8, -RZ, R88.H0_H0 ;  /* 0x20000058ff087230 */ /* 0x020fe20000004100 */
[----:B------:R-:W-:Y:S05]  /*0aa0*/  BRA `(.L_x_16183) ;  /* 0x0000055000007947 */ /* 0x000fea0003800000 */
.L_x_16182:
        /* <DEDUP_REMOVED lines=12> */
.L_x_16185:
[----:B------:R-:W-:Y:S02]  /*0b70*/  MOV R23, R132 ;  /* 0x0000008400177202 */ /* 0x000fe40000000f00 */
.L_x_16186:
[----:B------:R-:W-:Y:S05]  /*0b80*/  BSYNC B2 ;  /* 0x0000000000027941 */ /* 0x000fea0003800000 */
.L_x_16184:
        /* <DEDUP_REMOVED lines=16> */
.L_x_16190:
[----:B------:R-:W-:Y:S05]  /*0c90*/  BSYNC B3 ;  /* 0x0000000000037941 */ /* 0x000fea0003800000 */
.L_x_16189:
        /* <DEDUP_REMOVED lines=42> */
.L_x_16188:
[----:B------:R-:W-:Y:S05]  /*0f40*/  BSYNC B2 ;  /* 0x0000000000027941 */ /* 0x000fea0003800000 */
.L_x_16187:
        /* <DEDUP_REMOVED lines=11> */
.L_x_16183:
[----:B------:R-:W-:Y:S05]  /*1000*/  BSYNC B1 ;  /* 0x0000000000017941 */ /* 0x000fea0003800000 */
.L_x_16181:
        /* <DEDUP_REMOVED lines=8> */
.L_x_16192:
        /* <DEDUP_REMOVED lines=12> */
.L_x_16195:
[----:B------:R-:W-:Y:S02]  /*1150*/  MOV R23, R132 ;  /* 0x0000008400177202 */ /* 0x000fe40000000f00 */
.L_x_16196:
[----:B------:R-:W-:Y:S05]  /*1160*/  BSYNC B2 ;  /* 0x0000000000027941 */ /* 0x000fea0003800000 */
.L_x_16194:
        /* <DEDUP_REMOVED lines=16> */
.L_x_16200:
[----:B------:R-:W-:Y:S05]  /*1270*/  BSYNC B3 ;  /* 0x0000000000037941 */ /* 0x000fea0003800000 */
.L_x_16199:
        /* <DEDUP_REMOVED lines=42> */
.L_x_16198:
[----:B------:R-:W-:Y:S05]  /*1520*/  BSYNC B2 ;  /* 0x0000000000027941 */ /* 0x000fea0003800000 */
.L_x_16197:
        /* <DEDUP_REMOVED lines=11> */
.L_x_16193:
[----:B------:R-:W-:Y:S05]  /*15e0*/  BSYNC B1 ;  /* 0x0000000000017941 */ /* 0x000fea0003800000 */
.L_x_16191:
        /* <DEDUP_REMOVED lines=8> */
.L_x_16202:
        /* <DEDUP_REMOVED lines=12> */
.L_x_16205:
[----:B------:R-:W-:Y:S02]  /*1730*/  MOV R14, R132 ;  /* 0x00000084000e7202 */ /* 0x000fe40000000f00 */
.L_x_16206:
[----:B------:R-:W-:Y:S05]  /*1740*/  BSYNC B2 ;  /* 0x0000000000027941 */ /* 0x000fea0003800000 */
.L_x_16204:
        /* <DEDUP_REMOVED lines=16> */
.L_x_16210:
[----:B------:R-:W-:Y:S05]  /*1850*/  BSYNC B3 ;  /* 0x0000000000037941 */ /* 0x000fea0003800000 */
.L_x_16209:
        /* <DEDUP_REMOVED lines=42> */
.L_x_16208:
[----:B------:R-:W-:Y:S05]  /*1b00*/  BSYNC B2 ;  /* 0x0000000000027941 */ /* 0x000fea0003800000 */
.L_x_16207:
        /* <DEDUP_REMOVED lines=12> */
.L_x_16203:
[----:B------:R-:W-:Y:S05]  /*1bd0*/  BSYNC B1 ;  /* 0x0000000000017941 */ /* 0x000fea0003800000 */
.L_x_16201:
        /* <DEDUP_REMOVED lines=8> */
.L_x_16212:
        /* <DEDUP_REMOVED lines=12> */
.L_x_16215:
[----:B------:R-:W-:Y:S02]  /*1d20*/  MOV R15, R132 ;  /* 0x00000084000f7202 */ /* 0x000fe40000000f00 */
.L_x_16216:
[----:B------:R-:W-:Y:S05]  /*1d30*/  BSYNC B2 ;  /* 0x0000000000027941 */ /* 0x000fea0003800000 */
.L_x_16214:
        /* <DEDUP_REMOVED lines=16> */
.L_x_16220:
[----:B------:R-:W-:Y:S05]  /*1e40*/  BSYNC B3 ;  /* 0x0000000000037941 */ /* 0x000fea0003800000 */
.L_x_16219:
        /* <DEDUP_REMOVED lines=42> */
.L_x_16218:
[----:B------:R-:W-:Y:S05]  /*20f0*/  BSYNC B2 ;  /* 0x0000000000027941 */ /* 0x000fea0003800000 */
.L_x_16217:
        /* <DEDUP_REMOVED lines=12> */
.L_x_16213:
[----:B------:R-:W-:Y:S05]  /*21c0*/  BSYNC B1 ;  /* 0x0000000000017941 */ /* 0x000fea0003800000 */
.L_x_16211:
        /* <DEDUP_REMOVED lines=8> */
.L_x_16222:
        /* <DEDUP_REMOVED lines=12> */
.L_x_16225:
[----:B------:R-:W-:Y:S02]  /*2310*/  MOV R18, R132 ;  /* 0x0000008400127202 */ /* 0x000fe40000000f00 */
.L_x_16226:
[----:B------:R-:W-:Y:S05]  /*2320*/  BSYNC B2 ;  /* 0x0000000000027941 */ /* 0x000fea0003800000 */
.L_x_16224:
        /* <DEDUP_REMOVED lines=16> */
.L_x_16230:
[----:B------:R-:W-:Y:S05]  /*2430*/  BSYNC B3 ;  /* 0x0000000000037941 */ /* 0x000fea0003800000 */
.L_x_16229:
        /* <DEDUP_REMOVED lines=42> */
.L_x_16228:
[----:B------:R-:W-:Y:S05]  /*26e0*/  BSYNC B2 ;  /* 0x0000000000027941 */ /* 0x000fea0003800000 */
.L_x_16227:
        /* <DEDUP_REMOVED lines=12> */
.L_x_16223:
[----:B------:R-:W-:Y:S05]  /*27b0*/  BSYNC B1 ;  /* 0x0000000000017941 */ /* 0x000fea0003800000 */
.L_x_16221:
        /* <DEDUP_REMOVED lines=8> */
.L_x_16232:
        /* <DEDUP_REMOVED lines=12> */
.L_x_16235:
[----:B------:R-:W-:Y:S02]  /*2900*/  MOV R19, R132 ;  /* 0x0000008400137202 */ /* 0x000fe40000000f00 */
.L_x_16236:
[----:B------:R-:W-:Y:S05]  /*2910*/  BSYNC B2 ;  /* 0x0000000000027941 */ /* 0x000fea0003800000 */
.L_x_16234:
        /* <DEDUP_REMOVED lines=16> */
.L_x_16240:
[----:B------:R-:W-:Y:S05]  /*2a20*/  BSYNC B3 ;  /* 0x0000000000037941 */ /* 0x000fea0003800000 */
.L_x_16239:
        /* <DEDUP_REMOVED lines=42> */
.L_x_16238:
[----:B------:R-:W-:Y:S05]  /*2cd0*/  BSYNC B2 ;  /* 0x0000000000027941 */ /* 0x000fea0003800000 */
.L_x_16237:
        /* <DEDUP_REMOVED lines=12> */
.L_x_16233:
[----:B------:R-:W-:Y:S05]  /*2da0*/  BSYNC B1 ;  /* 0x0000000000017941 */ /* 0x000fea0003800000 */
.L_x_16231:
        /* <DEDUP_REMOVED lines=8> */
.L_x_16242:
        /* <DEDUP_REMOVED lines=12> */
.L_x_16245:
[----:B------:R-:W-:Y:S02]  /*2ef0*/  MOV R102, R132 ;  /* 0x0000008400667202 */ /* 0x000fe40000000f00 */
.L_x_16246:
[----:B------:R-:W-:Y:S05]  /*2f00*/  BSYNC B2 ;  /* 0x0000000000027941 */ /* 0x000fea0003800000 */
.L_x_16244:
        /* <DEDUP_REMOVED lines=16> */
.L_x_16250:
[----:B------:R-:W-:Y:S05]  /*3010*/  BSYNC B3 ;  /* 0x0000000000037941 */ /* 0x000fea0003800000 */
.L_x_16249:
        /* <DEDUP_REMOVED lines=42> */
.L_x_16248:
[----:B------:R-:W-:Y:S05]  /*32c0*/  BSYNC B2 ;  /* 0x0000000000027941 */ /* 0x000fea0003800000 */
.L_x_16247:
        /* <DEDUP_REMOVED lines=11> */
.L_x_16243:
[----:B------:R-:W-:Y:S05]  /*3380*/  BSYNC B1 ;  /* 0x0000000000017941 */ /* 0x000fea0003800000 */
.L_x_16241:
        /* <DEDUP_REMOVED lines=8> */
.L_x_16252:
        /* <DEDUP_REMOVED lines=12> */
.L_x_16255:
[----:B------:R-:W-:Y:S02]  /*34d0*/  MOV R23, R132 ;  /* 0x0000008400177202 */ /* 0x000fe40000000f00 */
.L_x_16256:
[----:B------:R-:W-:Y:S05]  /*34e0*/  BSYNC B2 ;  /* 0x0000000000027941 */ /* 0x000fea0003800000 */
.L_x_16254:
        /* <DEDUP_REMOVED lines=16> */
.L_x_16260:
[----:B------:R-:W-:Y:S05]  /*35f0*/  BSYNC B3 ;  /* 0x0000000000037941 */ /* 0x000fea0003800000 */
.L_x_16259:
        /* <DEDUP_REMOVED lines=42> */
.L_x_16258:
[----:B------:R-:W-:Y:S05]  /*38a0*/  BSYNC B2 ;  /* 0x0000000000027941 */ /* 0x000fea0003800000 */
.L_x_16257:
        /* <DEDUP_REMOVED lines=11> */
.L_x_16253:
[----:B------:R-:W-:Y:S05]  /*3960*/  BSYNC B1 ;  /* 0x0000000000017941 */ /* 0x000fea0003800000 */
.L_x_16251:
[----:B------:R-:W-:Y:S01]  /*3970*/  HFMA2.MMA R23, -RZ, RZ, 0, 9.5367431640625e-07 ;  /* 0x00000010ff177435 */ /* 0x000fe200000001ff */
[----:B------:R-:W-:Y:S01]  /*3980*/  F2FP.PACK_AB R99, R100, R21 ;  /* 0x000000156463723e */ /* 0x000fe200000000ff */
[----:B------:R-:W-:Y:S01]  /*3990*/  BSSY B1, `(.L_x_16261) ;  /* 0x000001f000017945 */ /* 0x000fe20003800000 */
[----:B------:R-:W-:Y:S02]  /*39a0*/  F2FP.PACK_AB R98, R20, R17 ;  /* 0x000000111462723e */ /* 0x000fe400000000ff */
[----:B------:R-:W-:Y:S02]  /*39b0*/  F2FP.PACK_AB R97, R16, R13 ;  /* 0x0000000d1061723e */ /* 0x000fe400000000ff */
[----:B------:R-:W-:Y:S02]  /*39c0*/  F2FP.PACK_AB R96, R11, R8 ;  /* 0x000000080b60723e */ /* 0x000fe400000000ff */
        /* <DEDUP_REMOVED lines=27> */
.L_x_16262:
[----:B------:R-:W-:Y:S05]  /*3b80*/  BSYNC B1 ;  /* 0x0000000000017941 */ /* 0x000fea0003800000 */
.L_x_16261:
        /* <DEDUP_REMOVED lines=10> */
.L_x_16264:
        /* <DEDUP_REMOVED lines=12> */
.L_x_16267:
[----:B------:R-:W-:Y:S02]  /*3cf0*/  MOV R10, R132 ;  /* 0x00000084000a7202 */ /* 0x000fe40000000f00 */
.L_x_16268:
[----:B------:R-:W-:Y:S05]  /*3d00*/  BSYNC B2 ;  /* 0x0000000000027941 */ /* 0x000fea0003800000 */
.L_x_16266:
        /* <DEDUP_REMOVED lines=16> */
.L_x_16272:
[----:B------:R-:W-:Y:S05]  /*3e10*/  BSYNC B3 ;  /* 0x0000000000037941 */ /* 0x000fea0003800000 */
.L_x_16271:
        /* <DEDUP_REMOVED lines=42> */
.L_x_16270:
[----:B------:R-:W-:Y:S05]  /*40c0*/  BSYNC B2 ;  /* 0x0000000000027941 */ /* 0x000fea0003800000 */
.L_x_16269:
[----:B------:R-:W0:Y:S01]  /*40d0*/  I2F.U32 R10, R10 ;  /* 0x0000000a000a7306 */ /* 0x000e220000201000 */
[----:B-----5:R-:W-:Y:S01]  /*40e0*/  HADD2.F32 R98, -RZ, R92.H0_H0 ;  /* 0x2000005cff627230 */ /* 0x020fe20000004100 */
[----:B------:R-:W-:Y:S01]  /*40f0*/  IMAD.MOV.U32 R97, RZ, RZ, 0x2f800000 ;  /* 0x2f800000ff617424 */ /* 0x000fe200078e00ff */
[----:B-1----:R-:W-:-:S03]  /*4100*/  @P0 HADD2.F32 R102, -RZ, R88.H0_H0 ;  /* 0x20000058ff660230 */ /* 0x002fc60000004100 */
        /* <DEDUP_REMOVED lines=8> */
.L_x_16265:
[----:B------:R-:W-:Y:S05]  /*4190*/  BSYNC B1 ;  /* 0x0000000000017941 */ /* 0x000fea0003800000 */
.L_x_16263:
        /* <DEDUP_REMOVED lines=8> */
.L_x_16274:
        /* <DEDUP_REMOVED lines=12> */
.L_x_16277:
[----:B------:R-:W-:Y:S02]  /*42e0*/  MOV R12, R132 ;  /* 0x00000084000c7202 */ /* 0x000fe40000000f00 */
.L_x_16278:
[----:B------:R-:W-:Y:S05]  /*42f0*/  BSYNC B2 ;  /* 0x0000000000027941 */ /* 0x000fea0003800000 */
.L_x_16276:
        /* <DEDUP_REMOVED lines=16> */
.L_x_16282:
[----:B------:R-:W-:Y:S05]  /*4400*/  BSYNC B3 ;  /* 0x0000000000037941 */ /* 0x000fea0003800000 */
.L_x_16281:
        /* <DEDUP_REMOVED lines=42> */
.L_x_16280:
[----:B------:R-:W-:Y:S05]  /*46b0*/  BSYNC B2 ;  /* 0x0000000000027941 */ /* 0x000fea0003800000 */
.L_x_16279:
        /* <DEDUP_REMOVED lines=12> */
.L_x_16275:
[----:B------:R-:W-:Y:S05]  /*4780*/  BSYNC B1 ;  /* 0x0000000000017941 */ /* 0x000fea0003800000 */
.L_x_16273:
        /* <DEDUP_REMOVED lines=8> */
.L_x_16284:
        /* <DEDUP_REMOVED lines=12> */
.L_x_16287:
[----:B------:R-:W-:Y:S02]  /*48d0*/  MOV R14, R132 ;  /* 0x00000084000e7202 */ /* 0x000fe40000000f00 */
.L_x_16288:
[----:B------:R-:W-:Y:S05]  /*48e0*/  BSYNC B2 ;  /* 0x0000000000027941 */ /* 0x000fea0003800000 */
.L_x_16286:
        /* <DEDUP_REMOVED lines=16> */
.L_x_16292:
[----:B------:R-:W-:Y:S05]  /*49f0*/  BSYNC B3 ;  /* 0x0000000000037941 */ /* 0x000fea0003800000 */
.L_x_16291:
        /* <DEDUP_REMOVED lines=42> */
.L_x_16290:
[----:B------:R-:W-:Y:S05]  /*4ca0*/  BSYNC B2 ;  /* 0x0000000000027941 */ /* 0x000fea0003800000 */
.L_x_16289:
        /* <DEDUP_REMOVED lines=12> */
.L_x_16285:
[----:B------:R-:W-:Y:S05]  /*4d70*/  BSYNC B1 ;  /* 0x0000000000017941 */ /* 0x000fea0003800000 */
.L_x_16283:
        /* <DEDUP_REMOVED lines=8> */
.L_x_16294:
        /* <DEDUP_REMOVED lines=12> */
.L_x_16297:
[----:B------:R-:W-:Y:S02]  /*4ec0*/  MOV R15, R132 ;  /* 0x00000084000f7202 */ /* 0x000fe40000000f00 */
.L_x_16298:
[----:B------:R-:W-:Y:S05]  /*4ed0*/  BSYNC B2 ;  /* 0x0000000000027941 */ /* 0x000fea0003800000 */
.L_x_16296:
        /* <DEDUP_REMOVED lines=16> */
.L_x_16302:
[----:B------:R-:W-:Y:S05]  /*4fe0*/  BSYNC B3 ;  /* 0x0000000000037941 */ /* 0x000fea0003800000 */
.L_x_16301:
        /* <DEDUP_REMOVED lines=42> */
.L_x_16300:
[----:B------:R-:W-:Y:S05]  /*5290*/  BSYNC B2 ;  /* 0x0000000000027941 */ /* 0x000fea0003800000 */
.L_x_16299:
        /* <DEDUP_REMOVED lines=12> */
.L_x_16295:
[----:B------:R-:W-:Y:S05]  /*5360*/  BSYNC B1 ;  /* 0x0000000000017941 */ /* 0x000fea0003800000 */
.L_x_16293:
        /* <DEDUP_REMOVED lines=8> */
.L_x_16304:
        /* <DEDUP_REMOVED lines=12> */
.L_x_16307:
[----:B------:R-:W-:Y:S02]  /*54b0*/  MOV R18, R132 ;  /* 0x0000008400127202 */ /* 0x000fe40000000f00 */
.L_x_16308:
[----:B------:R-:W-:Y:S05]  /*54c0*/  BSYNC B2 ;  /* 0x0000000000027941 */ /* 0x000fea0003800000 */
.L_x_16306:
        /* <DEDUP_REMOVED lines=16> */
.L_x_16312:
[----:B------:R-:W-:Y:S05]  /*55d0*/  BSYNC B3 ;  /* 0x0000000000037941 */ /* 0x000fea0003800000 */
.L_x_16311:
        /* <DEDUP_REMOVED lines=42> */
.L_x_16310:
[----:B------:R-:W-:Y:S05]  /*5880*/  BSYNC B2 ;  /* 0x0000000000027941 */ /* 0x000fea0003800000 */
.L_x_16309:
        /* <DEDUP_REMOVED lines=12> */
.L_x_16305:
[----:B------:R-:W-:Y:S05]  /*5950*/  BSYNC B1 ;  /* 0x0000000000017941 */ /* 0x000fea0003800000 */
.L_x_16303:
        /* <DEDUP_REMOVED lines=8> */
.L_x_16314:
        /* <DEDUP_REMOVED lines=12> */
.L_x_16317:
[----:B------:R-:W-:Y:S02]  /*5aa0*/  MOV R19, R132 ;  /* 0x0000008400137202 */ /* 0x000fe40000000f00 */
.L_x_16318:
[----:B------:R-:W-:Y:S05]  /*5ab0*/  BSYNC B2 ;  /* 0x0000000000027941 */ /* 0x000fea0003800000 */
.L_x_16316:
        /* <DEDUP_REMOVED lines=16> */
.L_x_16322:
[----:B------:R-:W-:Y:S05]  /*5bc0*/  BSYNC B3 ;  /* 0x0000000000037941 */ /* 0x000fea0003800000 */
.L_x_16321:
        /* <DEDUP_REMOVED lines=42> */
.L_x_16320:
[----:B------:R-:W-:Y:S05]  /*5e70*/  BSYNC B2 ;  /* 0x0000000000027941 */ /* 0x000fea0003800000 */
.L_x_16319:
        /* <DEDUP_REMOVED lines=12> */
.L_x_16315:
[----:B------:R-:W-:Y:S05]  /*5f40*/  BSYNC B1 ;  /* 0x0000000000017941 */ /* 0x000fea0003800000 */
.L_x_16313:
        /* <DEDUP_REMOVED lines=8> */
.L_x_16324:
        /* <DEDUP_REMOVED lines=12> */
.L_x_16327:
[----:B------:R-:W-:Y:S02]  /*6090*/  MOV R22, R132 ;  /* 0x0000008400167202 */ /* 0x000fe40000000f00 */
.L_x_16328:
[----:B------:R-:W-:Y:S05]  /*60a0*/  BSYNC B2 ;  /* 0x0000000000027941 */ /* 0x000fea0003800000 */
.L_x_16326:
        /* <DEDUP_REMOVED lines=16> */
.L_x_16332:
[----:B------:R-:W-:Y:S05]  /*61b0*/  BSYNC B3 ;  /* 0x0000000000037941 */ /* 0x000fea0003800000 */
.L_x_16331:
        /* <DEDUP_REMOVED lines=42> */
.L_x_16330:
[----:B------:R-:W-:Y:S05]  /*6460*/  BSYNC B2 ;  /* 0x0000000000027941 */ /* 0x000fea0003800000 */
.L_x_16329:
        /* <DEDUP_REMOVED lines=12> */
.L_x_16325:
[----:B------:R-:W-:Y:S05]  /*6530*/  BSYNC B1 ;  /* 0x0000000000017941 */ /* 0x000fea0003800000 */
.L_x_16323:
        /* <DEDUP_REMOVED lines=8> */
.L_x_16334:
        /* <DEDUP_REMOVED lines=12> */
.L_x_16337:
[----:B------:R-:W-:Y:S02]  /*6680*/  MOV R96, R132 ;  /* 0x0000008400607202 */ /* 0x000fe40000000f00 */
.L_x_16338:
[----:B------:R-:W-:Y:S05]  /*6690*/  BSYNC B2 ;  /* 0x0000000000027941 */ /* 0x000fea0003800000 */
.L_x_16336:
        /* <DEDUP_REMOVED lines=16> */
.L_x_16342:
[----:B------:R-:W-:Y:S05]  /*67a0*/  BSYNC B3 ;  /* 0x0000000000037941 */ /* 0x000fea0003800000 */
.L_x_16341:
        /* <DEDUP_REMOVED lines=42> */
.L_x_16340:
[----:B------:R-:W-:Y:S05]  /*6a50*/  BSYNC B2 ;  /* 0x0000000000027941 */ /* 0x000fea0003800000 */
.L_x_16339:
        /* <DEDUP_REMOVED lines=11> */
.L_x_16335:
[----:B------:R-:W-:Y:S05]  /*6b10*/  BSYNC B1 ;  /* 0x0000000000017941 */ /* 0x000fea0003800000 */
.L_x_16333:
        /* <DEDUP_REMOVED lines=32> */
.L_x_16344:
[----:B------:R-:W-:Y:S05]  /*6d20*/  BSYNC B1 ;  /* 0x0000000000017941 */ /* 0x000fea0003800000 */
.L_x_16343:
        /* <DEDUP_REMOVED lines=8> */
[----:B-----5:R-:W-:Y:S01]  /*6db0*/  HADD2.F32 R118, -RZ, R88.H0_H0 ;  /* 0x20000058ff767230 */ /* 0x020fe20000004100 */
[----:B------:R-:W-:Y:S05]  /*6dc0*/  BRA `(.L_x_16347) ;  /* 0x0000056000007947 */ /* 0x000fea0003800000 */
.L_x_16346:
        /* <DEDUP_REMOVED lines=12> */
.L_x_16349:
[----:B------:R-:W-:Y:S02]  /*6e90*/  IMAD.MOV.U32 R10, RZ, RZ, R132 ;  /* 0x000000ffff0a7224 */ /* 0x000fe400078e0084 */
.L_x_16350:
[----:B------:R-:W-:Y:S05]  /*6ea0*/  BSYNC B2 ;  /* 0x0000000000027941 */ /* 0x000fea0003800000 */
.L_x_16348:
        /* <DEDUP_REMOVED lines=16> */
.L_x_16354:
[----:B------:R-:W-:Y:S05]  /*6fb0*/  BSYNC B3 ;  /* 0x0000000000037941 */ /* 0x000fea0003800000 */
.L_x_16353:
        /* <DEDUP_REMOVED lines=42> */
.L_x_16352:
[----:B------:R-:W-:Y:S05]  /*7260*/  BSYNC B2 ;  /* 0x0000000000027941 */ /* 0x000fea0003800000 */
.L_x_16351:
        /* <DEDUP_REMOVED lines=12> */
.L_x_16347:
[----:B------:R-:W-:Y:S05]  /*7330*/  BSYNC B1 ;  /* 0x0000000000017941 */ /* 0x000fea0003800000 */
.L_x_16345:
        /* <DEDUP_REMOVED lines=8> */
.L_x_16356:
        /* <DEDUP_REMOVED lines=12> */
.L_x_16359:
[----:B------:R-:W-:Y:S02]  /*7480*/  IMAD.MOV.U32 R12, RZ, RZ, R132 ;  /* 0x000000ffff0c7224 */ /* 0x000fe400078e0084 */
.L_x_16360:
[----:B------:R-:W-:Y:S05]  /*7490*/  BSYNC B2 ;  /* 0x0000000000027941 */ /* 0x000fea0003800000 */
.L_x_16358:
        /* <DEDUP_REMOVED lines=16> */
.L_x_16364:
[----:B------:R-:W-:Y:S05]  /*75a0*/  BSYNC B3 ;  /* 0x0000000000037941 */ /* 0x000fea0003800000 */
.L_x_16363:
        /* <DEDUP_REMOVED lines=42> */
.L_x_16362:
[----:B------:R-:W-:Y:S05]  /*7850*/  BSYNC B2 ;  /* 0x0000000000027941 */ /* 0x000fea0003800000 */
.L_x_16361:
        /* <DEDUP_REMOVED lines=12> */
.L_x_16357:
[----:B------:R-:W-:Y:S05]  /*7920*/  BSYNC B1 ;  /* 0x0000000000017941 */ /* 0x000fea0003800000 */
.L_x_16355:
[----:B------:R-:W-:Y:S01]  /*7930*/  BSSY B1, `(.L_x_16365) ;  /* 0x000005e000017945 */ /* 0x000fe20003800000 */
[----:B------:R-:W-:Y:S05]  /*7940*/  @P2 BRA `(.L_x_16366) ;  /* 0x0000006000002947 */ /* 0x000fea0003800000 */
[----:B-1----:R-:W-:Y:S01]  /*7950*/  IMAD.MOV.U32 R116, RZ, RZ, RZ ;  /* 0x000000ffff747224 */ /* 0x002fe200078e00ff */
[----:B------:R-:W-:Y:S01]  /*7960*/  MOV R96, R97 ;  /* 0x0000006100607202 */ /* 0x000fe20000000f00 */
[----:B------:R-:W-:Y:S05]  /*7970*/  @!P0 BRA `(.L_x_16367) ;  /* 0x0000059000008947 */ /* 0x000fea0003800000 */
[----:B------:R-:W-:Y:S01]  /*7980*/  IMAD.MOV.U32 R96, RZ, RZ, R97 ;  /* 0x000000ffff607224 */ /* 0x000fe200078e0061 */
[----:B-----5:R-:W-:Y:S01]  /*7990*/  HADD2.F32 R116, -RZ, R89.H0_H0 ;  /* 0x20000059ff747230 */ /* 0x020fe20000004100 */
[----:B------:R-:W-:Y:S05]  /*79a0*/  BRA `(.L_x_16367) ;  /* 0x0000056000007947 */ /* 0x000fea0003800000 */
.L_x_16366:
        /* <DEDUP_REMOVED lines=12> */
.L_x_16369:
[----:B------:R-:W-:Y:S02]  /*7a70*/  IMAD.MOV.U32 R14, RZ, RZ, R132 ;  /* 0x000000ffff0e7224 */ /* 0x000fe400078e0084 */
.L_x_16370:
[----:B------:R-:W-:Y:S05]  /*7a80*/  BSYNC B2 ;  /* 0x0000000000027941 */ /* 0x000fea0003800000 */
.L_x_16368:
        /* <DEDUP_REMOVED lines=16> */
.L_x_16374:
[----:B------:R-:W-:Y:S05]  /*7b90*/  BSYNC B3 ;  /* 0x0000000000037941 */ /* 0x000fea0003800000 */
.L_x_16373:
        /* <DEDUP_REMOVED lines=42> */
.L_x_16372:
[----:B------:R-:W-:Y:S05]  /*7e40*/  BSYNC B2 ;  /* 0x0000000000027941 */ /* 0x000fea0003800000 */
.L_x_16371:
        /* <DEDUP_REMOVED lines=12> */
.L_x_16367:
[----:B------:R-:W-:Y:S05]  /*7f10*/  BSYNC B1 ;  /* 0x0000000000017941 */ /* 0x000fea0003800000 */
.L_x_16365:
        /* <DEDUP_REMOVED lines=8> */
.L_x_16376:
        /* <DEDUP_REMOVED lines=12> */
.L_x_16379:
[----:B------:R-:W-:Y:S02]  /*8060*/  IMAD.MOV.U32 R15, RZ, RZ, R132 ;  /* 0x000000ffff0f7224 */ /* 0x000fe400078e0084 */
.L_x_16380:
[----:B------:R-:W-:Y:S05]  /*8070*/  BSYNC B2 ;  /* 0x0000000000027941 */ /* 0x000fea0003800000 */
.L_x_16378:
        /* <DEDUP_REMOVED lines=16> */
.L_x_16384:
[----:B------:R-:W-:Y:S05]  /*8180*/  BSYNC B3 ;  /* 0x0000000000037941 */ /* 0x000fea0003800000 */
.L_x_16383:
        /* <DEDUP_REMOVED lines=42> */
.L_x_16382:
[----:B------:R-:W-:Y:S05]  /*8430*/  BSYNC B2 ;  /* 0x0000000000027941 */ /* 0x000fea0003800000 */
.L_x_16381:
        /* <DEDUP_REMOVED lines=12> */
.L_x_16377:
[----:B------:R-:W-:Y:S05]  /*8500*/  BSYNC B1 ;  /* 0x0000000000017941 */ /* 0x000fea0003800000 */
.L_x_16375:
        /* <DEDUP_REMOVED lines=8> */
.L_x_16386:
        /* <DEDUP_REMOVED lines=12> */
.L_x_16389:
[----:B------:R-:W-:Y:S02]  /*8650*/  IMAD.MOV.U32 R18, RZ, RZ, R132 ;  /* 0x000000ffff127224 */ /* 0x000fe400078e0084 */
.L_x_16390:
[----:B------:R-:W-:Y:S05]  /*8660*/  BSYNC B2 ;  /* 0x0000000000027941 */ /* 0x000fea0003800000 */
.L_x_16388:
        /* <DEDUP_REMOVED lines=16> */
.L_x_16394:
[----:B------:R-:W-:Y:S05]  /*8770*/  BSYNC B3 ;  /* 0x0000000000037941 */ /* 0x000fea0003800000 */
.L_x_16393:
        /* <DEDUP_REMOVED lines=42> */
.L_x_16392:
[----:B------:R-:W-:Y:S05]  /*8a20*/  BSYNC B2 ;  /* 0x0000000000027941 */ /* 0x000fea0003800000 */
.L_x_16391:
        /* <DEDUP_REMOVED lines=12> */
.L_x_16387:
[----:B------:R-:W-:Y:S05]  /*8af0*/  BSYNC B1 ;  /* 0x0000000000017941 */ /* 0x000fea0003800000 */
.L_x_16385:
        /* <DEDUP_REMOVED lines=8> */
.L_x_16396:
        /* <DEDUP_REMOVED lines=12> */
.L_x_16399:
[----:B------:R-:W-:Y:S02]  /*8c40*/  IMAD.MOV.U32 R19, RZ, RZ, R132 ;  /* 0x000000ffff137224 */ /* 0x000fe400078e0084 */
.L_x_16400:
[----:B------:R-:W-:Y:S05]  /*8c50*/  BSYNC B2 ;  /* 0x0000000000027941 */ /* 0x000fea0003800000 */
.L_x_16398:
        /* <DEDUP_REMOVED lines=16> */
.L_x_16404:
[----:B------:R-:W-:Y:S05]  /*8d60*/  BSYNC B3 ;  /* 0x0000000000037941 */ /* 0x000fea0003800000 */
.L_x_16403:
        /* <DEDUP_REMOVED lines=42> */
.L_x_16402:
[----:B------:R-:W-:Y:S05]  /*9010*/  BSYNC B2 ;  /* 0x0000000000027941 */ /* 0x000fea0003800000 */
.L_x_16401:
        /* <DEDUP_REMOVED lines=12> */
.L_x_16397:
[----:B------:R-:W-:Y:S05]  /*90e0*/  BSYNC B1 ;  /* 0x0000000000017941 */ /* 0x000fea0003800000 */
.L_x_16395:
        /* <DEDUP_REMOVED lines=8> */
.L_x_16406:
        /* <DEDUP_REMOVED lines=12> */
.L_x_16409:
[----:B------:R-:W-:Y:S02]  /*9230*/  IMAD.MOV.U32 R22, RZ, RZ, R132 ;  /* 0x000000ffff167224 */ /* 0x000fe400078e0084 */
.L_x_16410:
[----:B------:R-:W-:Y:S05]  /*9240*/  BSYNC B2 ;  /* 0x0000000000027941 */ /* 0x000fea0003800000 */
.L_x_16408:
        /* <DEDUP_REMOVED lines=16> */
.L_x_16414:
[----:B------:R-:W-:Y:S05]  /*9350*/  BSYNC B3 ;  /* 0x0000000000037941 */ /* 0x000fea0003800000 */
.L_x_16413:
        /* <DEDUP_REMOVED lines=42> */
.L_x_16412:
[----:B------:R-:W-:Y:S05]  /*9600*/  BSYNC B2 ;  /* 0x0000000000027941 */ /* 0x000fea0003800000 */
.L_x_16411:
        /* <DEDUP_REMOVED lines=12> */
.L_x_16407:
[----:B------:R-:W-:Y:S05]  /*96d0*/  BSYNC B1 ;  /* 0x0000000000017941 */ /* 0x000fea0003800000 */
.L_x_16405:
        /* <DEDUP_REMOVED lines=8> */
.L_x_16416:
        /* <DEDUP_REMOVED lines=12> */
.L_x_16419:
[----:B------:R-:W-:Y:S02]  /*9820*/  IMAD.MOV.U32 R117, RZ, RZ, R132 ;  /* 0x000000ffff757224 */ /* 0x000fe400078e0084 */
.L_x_16420:
[----:B------:R-:W-:Y:S05]  /*9830*/  BSYNC B2 ;  /* 0x0000000000027941 */ /* 0x000fea0003800000 */
.L_x_16418:
        /* <DEDUP_REMOVED lines=16> */
.L_x_16424:
[----:B------:R-:W-:Y:S05]  /*9940*/  BSYNC B3 ;  /* 0x0000000000037941 */ /* 0x000fea0003800000 */
.L_x_16423:
        /* <DEDUP_REMOVED lines=42> */
.L_x_16422:
[----:B------:R-:W-:Y:S05]  /*9bf0*/  BSYNC B2 ;  /* 0x0000000000027941 */ /* 0x000fea0003800000 */
.L_x_16421:
        /* <DEDUP_REMOVED lines=11> */
.L_x_16417:
[----:B------:R-:W-:Y:S05]  /*9cb0*/  BSYNC B1 ;  /* 0x0000000000017941 */ /* 0x000fea0003800000 */
.L_x_16415:
        /* <DEDUP_REMOVED lines=32> */
.L_x_16426:
[----:B------:R-:W-:Y:S05]  /*9ec0*/  BSYNC B1 ;  /* 0x0000000000017941 */ /* 0x000fea0003800000 */
.L_x_16425:
        /* <DEDUP_REMOVED lines=10> */
.L_x_16428:
        /* <DEDUP_REMOVED lines=12> */
.L_x_16431:
[----:B------:R-:W-:Y:S02]  /*a030*/  IMAD.MOV.U32 R10, RZ, RZ, R132 ;  /* 0x000000ffff0a7224 */ /* 0x000fe400078e0084 */
.L_x_16432:
[----:B------:R-:W-:Y:S05]  /*a040*/  BSYNC B2 ;  /* 0x0000000000027941 */ /* 0x000fea0003800000 */
.L_x_16430:
        /* <DEDUP_REMOVED lines=16> */
.L_x_16436:
[----:B------:R-:W-:Y:S05]  /*a150*/  BSYNC B3 ;  /* 0x0000000000037941 */ /* 0x000fea0003800000 */
.L_x_16435:
        /* <DEDUP_REMOVED lines=42> */
.L_x_16434:
[----:B------:R-:W-:Y:S05]  /*a400*/  BSYNC B2 ;  /* 0x0000000000027941 */ /* 0x000fea0003800000 */
.L_x_16433:
[----:B------:R-:W0:Y:S01]  /*a410*/  I2F.U32 R10, R10 ;  /* 0x0000000a000a7306 */ /* 0x000e220000201000 */
[----:B------:R-:W-:Y:S01]  /*a420*/  HFMA2.MMA R97, -RZ, RZ, 0.1171875, 0 ;  /* 0x2f800000ff617435 */ /* 0x000fe200000001ff */
[----:B-----5:R-:W-:Y:S02]  /*a430*/  HADD2.F32 R98, -RZ, R92.H0_H0 ;  /* 0x2000005cff627230 */ /* 0x020fe40000004100 */
        /* <DEDUP_REMOVED lines=9> */
.L_x_16429:
[----:B------:R-:W-:Y:S05]  /*a4d0*/  BSYNC B1 ;  /* 0x0000000000017941 */ /* 0x000fea0003800000 */
.L_x_16427:
        /* <DEDUP_REMOVED lines=8> */
.L_x_16438:
        /* <DEDUP_REMOVED lines=12> */
.L_x_16441:
[----:B------:R-:W-:Y:S02]  /*a620*/  IMAD.MOV.U32 R12, RZ, RZ, R132 ;  /* 0x000000ffff0c7224 */ /* 0x000fe400078e0084 */
.L_x_16442:
[----:B------:R-:W-:Y:S05]  /*a630*/  BSYNC B2 ;  /* 0x0000000000027941 */ /* 0x000fea0003800000 */
.L_x_16440:
        /* <DEDUP_REMOVED lines=16> */
.L_x_16446:
[----:B------:R-:W-:Y:S05]  /*a740*/  BSYNC B3 ;  /* 0x0000000000037941 */ /* 0x000fea0003800000 */
.L_x_16445:
        /* <DEDUP_REMOVED lines=42> */
.L_x_16444:
[----:B------:R-:W-:Y:S05]  /*a9f0*/  BSYNC B2 ;  /* 0x0000000000027941 */ /* 0x000fea0003800000 */
.L_x_16443:
        /* <DEDUP_REMOVED lines=12> */
.L_x_16439:
[----:B------:R-:W-:Y:S05]  /*aac0*/  BSYNC B1 ;  /* 0x0000000000017941 */ /* 0x000fea0003800000 */
.L_x_16437:
        /* <DEDUP_REMOVED lines=8> */
.L_x_16448:
        /* <DEDUP_REMOVED lines=12> */
.L_x_16451:
[----:B------:R-:W-:Y:S02]  /*ac10*/  IMAD.MOV.U32 R14, RZ, RZ, R132 ;  /* 0x000000ffff0e7224 */ /* 0x000fe400078e0084 */
.L_x_16452:
[----:B------:R-:W-:Y:S05]  /*ac20*/  BSYNC B2 ;  /* 0x0000000000027941 */ /* 0x000fea0003800000 */
.L_x_16450:
        /* <DEDUP_REMOVED lines=16> */
.L_x_16456:
[----:B------:R-:W-:Y:S05]  /*ad30*/  BSYNC B3 ;  /* 0x0000000000037941 */ /* 0x000fea0003800000 */
.L_x_16455:
        /* <DEDUP_REMOVED lines=42> */
.L_x_16454:
[----:B------:R-:W-:Y:S05]  /*afe0*/  BSYNC B2 ;  /* 0x0000000000027941 */ /* 0x000fea0003800000 */
.L_x_16453:
        /* <DEDUP_REMOVED lines=12> */
.L_x_16449:
[----:B------:R-:W-:Y:S05]  /*b0b0*/  BSYNC B1 ;  /* 0x0000000000017941 */ /* 0x000fea0003800000 */
.L_x_16447:
        /* <DEDUP_REMOVED lines=8> */
.L_x_16458:
        /* <DEDUP_REMOVED lines=12> */
.L_x_16461:
[----:B------:R-:W-:Y:S02]  /*b200*/  IMAD.MOV.U32 R15, RZ, RZ, R132 ;  /* 0x000000ffff0f7224 */ /* 0x000fe400078e0084 */
.L_x_16462:
[----:B------:R-:W-:Y:S05]  /*b210*/  BSYNC B2 ;  /* 0x0000000000027941 */ /* 0x000fea0003800000 */
.L_x_16460:
        /* <DEDUP_REMOVED lines=16> */
.L_x_16466:
[----:B------:R-:W-:Y:S05]  /*b320*/  BSYNC B3 ;  /* 0x0000000000037941 */ /* 0x000fea0003800000 */
.L_x_16465:
        /* <DEDUP_REMOVED lines=42> */
.L_x_16464:
[----:B------:R-:W-:Y:S05]  /*b5d0*/  BSYNC B2 ;  /* 0x0000000000027941 */ /* 0x000fea0003800000 */
.L_x_16463:
        /* <DEDUP_REMOVED lines=12> */
.L_x_16459:
[----:B------:R-:W-:Y:S05]  /*b6a0*/  BSYNC B1 ;  /* 0x0000000000017941 */ /* 0x000fea0003800000 */
.L_x_16457:
        /* <DEDUP_REMOVED lines=8> */
.L_x_16468:
        /* <DEDUP_REMOVED lines=12> */
.L_x_16471:
[----:B------:R-:W-:Y:S02]  /*b7f0*/  IMAD.MOV.U32 R18, RZ, RZ, R132 ;  /* 0x000000ffff127224 */ /* 0x000fe400078e0084 */
.L_x_16472:
[----:B------:R-:W-:Y:S05]  /*b800*/  BSYNC B2 ;  /* 0x0000000000027941 */ /* 0x000fea0003800000 */
.L_x_16470:
        /* <DEDUP_REMOVED lines=16> */
.L_x_16476:
[----:B------:R-:W-:Y:S05]  /*b910*/  BSYNC B3 ;  /* 0x0000000000037941 */ /* 0x000fea0003800000 */
.L_x_16475:
        /* <DEDUP_REMOVED lines=42> */
.L_x_16474:
[----:B------:R-:W-:Y:S05]  /*bbc0*/  BSYNC B2 ;  /* 0x0000000000027941 */ /* 0x000fea0003800000 */
.L_x_16473:
        /* <DEDUP_REMOVED lines=12> */
.L_x_16469:
[----:B------:R-:W-:Y:S05]  /*bc90*/  BSYNC B1 ;  /* 0x0000000000017941 */ /* 0x000fea0003800000 */
.L_x_16467:
        /* <DEDUP_REMOVED lines=8> */
.L_x_16478:
        /* <DEDUP_REMOVED lines=12> */
.L_x_16481:
[----:B------:R-:W-:Y:S02]  /*bde0*/  IMAD.MOV.U32 R19, RZ, RZ, R132 ;  /* 0x000000ffff137224 */ /* 0x000fe400078e0084 */
.L_x_16482:
[----:B------:R-:W-:Y:S05]  /*bdf0*/  BSYNC B2 ;  /* 0x0000000000027941 */ /* 0x000fea0003800000 */
.L_x_16480:
        /* <DEDUP_REMOVED lines=16> */
.L_x_16486:
[----:B------:R-:W-:Y:S05]  /*bf00*/  BSYNC B3 ;  /* 0x0000000000037941 */ /* 0x000fea0003800000 */
.L_x_16485:
        /* <DEDUP_REMOVED lines=42> */
.L_x_16484:
[----:B------:R-:W-:Y:S05]  /*c1b0*/  BSYNC B2 ;  /* 0x0000000000027941 */ /* 0x000fea0003800000 */
.L_x_16483:
        /* <DEDUP_REMOVED lines=12> */
.L_x_16479:
[----:B------:R-:W-:Y:S05]  /*c280*/  BSYNC B1 ;  /* 0x0000000000017941 */ /* 0x000fea0003800000 */
.L_x_16477:
        /* <DEDUP_REMOVED lines=8> */
.L_x_16488:
        /* <DEDUP_REMOVED lines=12> */
.L_x_16491:
[----:B------:R-:W-:Y:S02]  /*c3d0*/  IMAD.MOV.U32 R22, RZ, RZ, R132 ;  /* 0x000000ffff167224 */ /* 0x000fe400078e0084 */
.L_x_16492:
[----:B------:R-:W-:Y:S05]  /*c3e0*/  BSYNC B2 ;  /* 0x0000000000027941 */ /* 0x000fea0003800000 */
.L_x_16490:
        /* <DEDUP_REMOVED lines=16> */
.L_x_16496:
[----:B------:R-:W-:Y:S05]  /*c4f0*/  BSYNC B3 ;  /* 0x0000000000037941 */ /* 0x000fea0003800000 */
.L_x_16495:
        /* <DEDUP_REMOVED lines=44> */
.L_x_16494:
[----:B------:R-:W-:Y:S05]  /*c7c0*/  BSYNC B2 ;  /* 0x0000000000027941 */ /* 0x000fea0003800000 */
.L_x_16493:
        /* <DEDUP_REMOVED lines=12> */
.L_x_16489:
[----:B------:R-:W-:Y:S05]  /*c890*/  BSYNC B1 ;  /* 0x0000000000017941 */ /* 0x000fea0003800000 */
.L_x_16487:
        /* <DEDUP_REMOVED lines=8> */
.L_x_16498:
        /* <DEDUP_REMOVED lines=12> */
.L_x_16501:
[----:B------:R-:W-:Y:S02]  /*c9e0*/  IMAD.MOV.U32 R127, RZ, RZ, R132 ;  /* 0x000000ffff7f7224 */ /* 0x000fe400078e0084 */
.L_x_16502:
[----:B------:R-:W-:Y:S05]  /*c9f0*/  BSYNC B2 ;  /* 0x0000000000027941 */ /* 0x000fea0003800000 */
.L_x_16500:
        /* <DEDUP_REMOVED lines=16> */
.L_x_16506:
[----:B------:R-:W-:Y:S05]  /*cb00*/  BSYNC B3 ;  /* 0x0000000000037941 */ /* 0x000fea0003800000 */
.L_x_16505:
        /* <DEDUP_REMOVED lines=44> */
.L_x_16504:
[----:B------:R-:W-:Y:S05]  /*cdd0*/  BSYNC B2 ;  /* 0x0000000000027941 */ /* 0x000fea0003800000 */
.L_x_16503:
        /* <DEDUP_REMOVED lines=12> */
.L_x_16499:
[----:B------:R-:W-:Y:S05]  /*cea0*/  BSYNC B1 ;  /* 0x0000000000017941 */ /* 0x000fea0003800000 */
.L_x_16497:
[----:B------:R-:W-:Y:S01]  /*ceb0*/  FADD.FTZ R96, RZ, R8 ;  /* 0x00000008ff607221 */ /* 0x000fe20000010000 */
[----:B------:R-:W-:Y:S01]  /*cec0*/  F2FP.PACK_AB R99, R136, R129 ;  /* 0x000000818863723e */ /* 0x000fe200000000ff */
[----:B------:R-:W-:Y:S01]  /*ced0*/  IMAD.WIDE.U32 R122, R120, R23, c[0x0][0x188] ;  /* 0x00006200787a7625 */ /* 0x000fe200078e0017 */
[----:B------:R-:W-:Y:S01]  /*cee0*/  F2FP.PACK_AB R98, R130, R121 ;  /* 0x000000798262723e */ /* 0x000fe200000000ff */
        /* <DEDUP_REMOVED lines=56> */
.L_x_16508:
[----:B------:R-:W-:Y:S05]  /*d270*/  BSYNC B1 ;  /* 0x0000000000017941 */ /* 0x000fea0003800000 */
.L_x_16507:
[----:B0-----:R-:W-:Y:S01]  /*d280*/  FADD.FTZ R123, R23, R136 ;  /* 0x00000088177b7221 */ /* 0x001fe20000010000 */
[----:B------:R-:W-:Y:S05]  /*d290*/  BRA.DIV ~URZ, `(.L_x_16509) ;  /* 0x00000f127f007947 */ /* 0x000fea000b800000 */
[----:B------:R0:W1:Y:S02]  /*d2a0*/  SHFL.BFLY PT, R23, R123, 0x1, 0x1f ;  /* 0x0c201f007b177f89 */ /* 0x00006400000e0000 */
.L_x_16515:
        /* <DEDUP_REMOVED lines=84> */
.L_x_16516:
        /* <DEDUP_REMOVED lines=53> */
[----:B------:R-:W-:Y:S01]  /*db40*/  F2FP.PACK_AB R99, R138, R97 ;  /* 0x000000618a63723e */ /* 0x000fe200000000ff */
[----:B------:R-:W-:Y:S01]  /*db50*/  FADD.FTZ R108, -R23, R108 ;  /* 0x0000006c176c7221 */ /* 0x000fe20000010100 */
[----:B------:R-:W-:Y:S01]  /*db60*/  F2FP.PACK_AB R97, R100, R21 ;  /* 0x000000156461723e */ /* 0x000fe200000000ff */
[C---:B------:R-:W-:Y:S01]  /*db70*/  FMUL.FTZ R109, R123.reuse, R114 ;  /* 0x000000727b6d7220 */ /* 0x040fe20000410000 */
[----:B------:R-:W-:Y:S01]  /*db80*/  HFMA2.MMA R21, -RZ, RZ, 0, 9.5367431640625e-07 ;  /* 0x00000010ff157435 */ /* 0x000fe200000001ff */
        /* <DEDUP_REMOVED lines=9> */
[----:B------:R-:W-:-:S02]  /*dc20*/  FADD.FTZ R98, -R23, R11 ;  /* 0x0000000b17627221 */ /* 0x000fc40000010100 */
[----:B------:R-:W-:Y:S01]  /*dc30*/  FMUL.FTZ R110, R123, R108 ;  /* 0x0000006c7b6e7220 */ /* 0x000fe20000410000 */
[----:B------:R-:W-:Y:S01]  /*dc40*/  F2FP.PACK_AB R101, R106, R101 ;  /* 0x000000656a65723e */ /* 0x000fe200000000ff */
[----:B------:R-:W-:Y:S02]  /*dc50*/  FFMA.FTZ R109, R76, R109, R44 ;  /* 0x0000006d4c6d7223 */ /* 0x000fe4000001002c */
[----:B------:R-:W-:Y:S02]  /*dc60*/  FFMA.FTZ R156, R77, R156, R45 ;  /* 0x0000009c4d9c7223 */ /* 0x000fe4000001002d */
[C---:B------:R-:W-:Y:S02]  /*dc70*/  FADD.FTZ R20, -R23.reuse, R20 ;  /* 0x0000001417147221 */ /* 0x040fe40000010100 */
[C---:B------:R-:W-:Y:S01]  /*dc80*/  FADD.FTZ R118, -R23.reuse, R118 ;  /* 0x0000007617767221 */ /* 0x040fe20000010100 */
[----:B------:R-:W-:Y:S01]  /*dc90*/  F2FP.PACK_AB R106, R156, R109 ;  /* 0x0000006d9c6a723e */ /* 0x000fe200000000ff */
        /* <DEDUP_REMOVED lines=21> */
[----:B------:R-:W-:Y:S01]  /*ddf0*/  F2FP.PACK_AB R109, R108, R109 ;  /* 0x0000006d6c6d723e */ /* 0x000fe200000000ff */
        /* <DEDUP_REMOVED lines=8> */
[----:B------:R-:W-:Y:S01]  /*de80*/  F2FP.PACK_AB R96, R96, R17 ;  /* 0x000000116060723e */ /* 0x000fe200000000ff */
[----:B------:R-:W-:Y:S02]  /*de90*/  FFMA.FTZ R16, R73, R16, R41 ;  /* 0x0000001049107223 */ /* 0x000fe40000010029 */
[----:B------:R-:W-:-:S02]  /*dea0*/  FMUL.FTZ R107, R123, R146 ;  /* 0x000000927b6b7220 */ /* 0x000fc40000410000 */
[----:B------:R-:W-:Y:S01]  /*deb0*/  FMUL.FTZ R148, R123, R148 ;  /* 0x000000947b947220 */ /* 0x000fe20000410000 */
[----:B------:R-:W-:Y:S01]  /*dec0*/  F2FP.PACK_AB R104, R16, R9 ;  /* 0x000000091068723e */ /* 0x000fe200000000ff */
[----:B------:R-:W-:Y:S01]  /*ded0*/  FFMA.FTZ R110, R71, R110, R39 ;  /* 0x0000006e476e7223 */ /* 0x000fe20000010027 */
[----:B------:R-:W-:Y:S01]  /*dee0*/  IADD3 R16, R6, 0x40, RZ ;  /* 0x0000004006107810 */ /* 0x000fe20007ffe0ff */
[----:B------:R-:W-:Y:S02]  /*def0*/  FFMA.FTZ R11, R74, R11, R42 ;  /* 0x0000000b4a0b7223 */ /* 0x000fe4000001002a */
[----:B------:R-:W-:Y:S01]  /*df00*/  FFMA.FTZ R20, R75, R20, R43 ;  /* 0x000000144b147223 */ /* 0x000fe2000001002b */
[----:B------:R-:W-:Y:S01]  /*df10*/  F2FP.PACK_AB R103, R110, R103 ;  /* 0x000000676e67723e */ /* 0x000fe200000000ff */
[C---:B------:R-:W-:Y:S02]  /*df20*/  FMUL.FTZ R111, R123.reuse, R112 ;  /* 0x000000707b6f7220 */ /* 0x040fe40000410000 */
[C---:B------:R-:W-:Y:S01]  /*df30*/  FMUL.FTZ R158, R123.reuse, R158 ;  /* 0x0000009e7b9e7220 */ /* 0x040fe20000410000 */
[----:B------:R-:W-:Y:S01]  /*df40*/  F2FP.PACK_AB R105, R20, R11 ;  /* 0x0000000b1469723e */ /* 0x000fe200000000ff */
        /* <DEDUP_REMOVED lines=30> */
.L_x_16512:
[----:B-1----:R-:W-:Y:S05]  /*e130*/  BSYNC B1 ;  /* 0x0000000000017941 */ /* 0x002fea0003800000 */
.L_x_16511:
[----:B0-----:R-:W-:-:S05]  /*e140*/  IMAD.MOV.U32 R7, RZ, RZ, c[0x0][0x160] ;  /* 0x00005800ff077624 */ /* 0x001fca00078e00ff */
[----:B------:R-:W-:-:S04]  /*e150*/  LEA R0, R7, R0, 0x2 ;  /* 0x0000000007007211 */ /* 0x000fc800078e10ff */
[----:B------:R-:W-:-:S13]  /*e160*/  ISETP.GE.AND P0, PT, R0, c[0x0][0x164], PT ;  /* 0x0000590000007a0c */ /* 0x000fda0003f06270 */
[----:B-----5:R-:W-:Y:S01]  /*e170*/  @P0 CALL.REL.NOINC `(.L_x_16513) ;  /* 0x0000001000000944 */ /* 0x020fe20003c00000 */
[----:B------:R-:W-:Y:S05]  /*e180*/  BRA `(.L_x_16514) ;  /* 0xffff26e000007947 */ /* 0x000fea000383ffff */
.L_x_16513:
[----:B------:R-:W-:Y:S05]  /*e190*/  BSYNC B0 ;  /* 0x0000000000007941 */ /* 0x000fea0003800000 */
.L_x_16180:
[----:B------:R-:W-:Y:S05]  /*e1a0*/  EXIT ;  /* 0x000000000000794d */ /* 0x000fea0003800000 */
.L_x_16509:
[----:B------:R-:W-:Y:S01]  /*e1b0*/  IMAD.MOV.U32 R110, RZ, RZ, 0x1 ;  /* 0x00000001ff6e7424 */ /* 0x000fe200078e00ff */
[----:B------:R-:W-:Y:S01]  /*e1c0*/  MOV R98, 0x1f ;  /* 0x0000001f00627802 */ /* 0x000fe20000000f00 */
[----:B------:R-:W-:Y:S01]  /*e1d0*/  IMAD.MOV.U32 R99, RZ, RZ, -0x1 ;  /* 0xffffffffff637424 */ /* 0x000fe200078e00ff */
[----:B------:R-:W-:Y:S02]  /*e1e0*/  MOV R96, 0xe200 ;  /* 0x0000e20000607802 */ /* 0x000fe40000000f00 */
[----:B-----5:R-:W-:Y:S05]  /*e1f0*/  CALL.REL.NOINC `($__internal_91_$__cuda_sm70_shflsync_bfly_p) ;  /* 0x0000079000007944 */ /* 0x020fea0003c00000 */
[----:B-1----:R-:W-:Y:S01]  /*e200*/  MOV R23, R110 ;  /* 0x0000006e00177202 */ /* 0x002fe20000000f00 */
[----:B0-----:R-:W-:Y:S05]  /*e210*/  BRA `(.L_x_16515) ;  /* 0xfffff09000007947 */ /* 0x001fea000383ffff */
.L_x_16510:
[----:B------:R-:W-:Y:S01]  /*e220*/  HFMA2.MMA R98, -RZ, RZ, 0, 1.847743988037109375e-06 ;  /* 0x0000001fff627435 */ /* 0x000fe200000001ff */
[----:B------:R-:W-:Y:S01]  /*e230*/  IMAD.MOV.U32 R110, RZ, RZ, 0x2 ;  /* 0x00000002ff6e7424 */ /* 0x000fe200078e00ff */
[----:B------:R-:W-:Y:S01]  /*e240*/  MOV R96, 0xe270 ;  /* 0x0000e27000607802 */ /* 0x000fe20000000f00 */
[----:B------:R-:W-:-:S03]  /*e250*/  IMAD.MOV.U32 R99, RZ, RZ, -0x1 ;  /* 0xffffffffff637424 */ /* 0x000fc600078e00ff */
[----:B-----5:R-:W-:Y:S05]  /*e260*/  CALL.REL.NOINC `($__internal_91_$__cuda_sm70_shflsync_bfly_p) ;  /* 0x0000072000007944 */ /* 0x020fea0003c00000 */
[----:B01----:R-:W-:Y:S01]  /*e270*/  FADD.FTZ R123, R123, R110 ;  /* 0x0000006e7b7b7221 */ /* 0x003fe20000010000 */
[----:B------:R-:W-:Y:S01]  /*e280*/  MOV R110, 0x4 ;  /* 0x00000004006e7802 */ /* 0x000fe20000000f00 */
[----:B------:R-:W-:Y:S01]  /*e290*/  IMAD.MOV.U32 R98, RZ, RZ, 0x1f ;  /* 0x0000001fff627424 */ /* 0x000fe200078e00ff */
[----:B------:R-:W-:-:S02]  /*e2a0*/  MOV R99, 0xffffffff ;  /* 0xffffffff00637802 */ /* 0x000fc40000000f00 */
[----:B------:R-:W-:Y:S02]  /*e2b0*/  MOV R96, 0xe2d0 ;  /* 0x0000e2d000607802 */ /* 0x000fe40000000f00 */
[----:B------:R-:W-:Y:S05]  /*e2c0*/  CALL.REL.NOINC `($__internal_91_$__cuda_sm70_shflsync_bfly_p) ;  /* 0x000006c000007944 */ /* 0x000fea0003c00000 */
[----:B0-----:R-:W-:Y:S01]  /*e2d0*/  HFMA2.MMA R98, -RZ, RZ, 0, 1.847743988037109375e-06 ;  /* 0x0000001fff627435 */ /* 0x001fe200000001ff */
[----:B-1----:R-:W-:Y:S01]  /*e2e0*/  FADD.FTZ R123, R123, R110 ;  /* 0x0000006e7b7b7221 */ /* 0x002fe20000010000 */
[----:B------:R-:W-:Y:S01]  /*e2f0*/  MOV R96, 0xe330 ;  /* 0x0000e33000607802 */ /* 0x000fe20000000f00 */
[----:B------:R-:W-:Y:S02]  /*e300*/  IMAD.MOV.U32 R110, RZ, RZ, 0x8 ;  /* 0x00000008ff6e7424 */ /* 0x000fe400078e00ff */
[----:B------:R-:W-:Y:S02]  /*e310*/  IMAD.MOV.U32 R99, RZ, RZ, -0x1 ;  /* 0xffffffffff637424 */ /* 0x000fe400078e00ff */
[----:B------:R-:W-:Y:S05]  /*e320*/  CALL.REL.NOINC `($__internal_91_$__cuda_sm70_shflsync_bfly_p) ;  /* 0x0000066000007944 */ /* 0x000fea0003c00000 */
[----:B01----:R-:W-:Y:S01]  /*e330*/  FADD.FTZ R123, R123, R110 ;  /* 0x0000006e7b7b7221 */ /* 0x003fe20000010000 */
[----:B------:R-:W-:Y:S01]  /*e340*/  MOV R110, 0x10 ;  /* 0x00000010006e7802 */ /* 0x000fe20000000f00 */
[----:B------:R-:W-:Y:S01]  /*e350*/  IMAD.MOV.U32 R98, RZ, RZ, 0x1f ;  /* 0x0000001fff627424 */ /* 0x000fe200078e00ff */
[----:B------:R-:W-:Y:S02]  /*e360*/  MOV R99, 0xffffffff ;  /* 0xffffffff00637802 */ /* 0x000fe40000000f00 */
[----:B------:R-:W-:-:S02]  /*e370*/  MOV R96, 0xe390 ;  /* 0x0000e39000607802 */ /* 0x000fc40000000f00 */
[----:B------:R-:W-:Y:S05]  /*e380*/  CALL.REL.NOINC `($__internal_91_$__cuda_sm70_shflsync_bfly_p) ;  /* 0x0000060000007944 */ /* 0x000fea0003c00000 */
[----:B-1----:R-:W-:Y:S01]  /*e390*/  FADD.FTZ R23, R123, R110 ;  /* 0x0000006e7b177221 */ /* 0x002fe20000010000 */
[----:B0-----:R-:W-:Y:S01]  /*e3a0*/  HFMA2.MMA R98, -RZ, RZ, 0, 1.847743988037109375e-06 ;  /* 0x0000001fff627435 */ /* 0x001fe200000001ff */
[----:B------:R-:W-:-:S02]  /*e3b0*/  IMAD.MOV.U32 R110, RZ, RZ, 0x1 ;  /* 0x00000001ff6e7424 */ /* 0x000fc400078e00ff */
        /* <DEDUP_REMOVED lines=67> */
[----:B------:R-:W-:Y:S05]  /*e7f0*/  CALL.REL.NOINC `($__internal_91_$__cuda_sm70_shflsync_bfly_p) ;  /* 0x0000019000007944 */ /* 0x000fea0003c00000 */
        /* <DEDUP_REMOVED lines=18> */
[----:B0-----:R-:W-:Y:S01]  /*e920*/  HFMA2.MMA R98, -RZ, RZ, 0, 1.847743988037109375e-06 ;  /* 0x0000001fff627435 */ /* 0x001fe200000001ff */
[----:B-1----:R-:W-:Y:S01]  /*e930*/  FADD.FTZ R123, R123, R110 ;  /* 0x0000006e7b7b7221 */ /* 0x002fe20000010000 */
[----:B------:R-:W-:Y:S01]  /*e940*/  MOV R96, 0xe980 ;  /* 0x0000e98000607802 */ /* 0x000fe20000000f00 */
[----:B------:R-:W-:-:S02]  /*e950*/  IMAD.MOV.U32 R110, RZ, RZ, 0x10 ;  /* 0x00000010ff6e7424 */ /* 0x000fc400078e00ff */
[----:B------:R-:W-:Y:S02]  /*e960*/  IMAD.MOV.U32 R99, RZ, RZ, -0x1 ;  /* 0xffffffffff637424 */ /* 0x000fe400078e00ff */
[----:B------:R-:W-:Y:S05]  /*e970*/  CALL.REL.NOINC `($__internal_91_$__cuda_sm70_shflsync_bfly_p) ;  /* 0x0000001000007944 */ /* 0x000fea0003c00000 */
[----:B01----:R-:W-:Y:S05]  /*e980*/  BRA `(.L_x_16516) ;  /* 0xffffee6000007947 */ /* 0x003fea000383ffff */
        .weak           $__internal_91_$__cuda_sm70_shflsync_bfly_p
        .type           $__internal_91_$__cuda_sm70_shflsync_bfly_p,@function
        .size           $__internal_91_$__cuda_sm70_shflsync_bfly_p,(.L_x_29231 - $__internal_91_$__cuda_sm70_shflsync_bfly_p)
$__internal_91_$__cuda_sm70_shflsync_bfly_p:
[----:B------:R-:W-:Y:S01]  /*e990*/  MOV R97, 0x0 ;  /* 0x0000000000617802 */ /* 0x000fe20000000f00 */
[----:B------:R-:W-:Y:S04]  /*e9a0*/  WARPSYNC R99 ;  /* 0x0000006300007348 */ /* 0x000fe80003800000 */
[----:B------:R0:W1:Y:S01]  /*e9b0*/  SHFL.BFLY PT, R110, R123, R110, R98 ;  /* 0x0c00006e7b6e7389 */ /* 0x00006200000e0062 */
[----:B------:R-:W-:Y:S05]  /*e9c0*/  RET.REL.NODEC R96 `(_ZN10layer_norm13ln_fwd_kernelINS_13Kernel_traitsIf6__halfS2_S2_fjLj1024ELj1ELj4ELj1ELj16ENS_18Kernel_traits_baseILj1024EfS2_S2_S2_fjLj128EEEEELb1ELb0ELb1ELb1EEEvNS_9FwdParamsE) ;  /* 0xffff163060007950 */ /* 0x000fea0003c3ffff */
.L_x_16517:
        /* <DEDUP_REMOVED lines=11> */
.L_x_29231:


//--------------------- .text._ZN10layer_norm13ln_fwd_kernelINS_13Kernel_traitsIf6__halfS2_S2_fjLj1024ELj1ELj4ELj1ELj16ENS_18Kernel_traits_baseILj1024EfS2_S2_S2_fjLj128EEEEELb1ELb1ELb0ELb0EEEvNS_9FwdParamsE --------------------------
	.section	.text._ZN10layer_norm13ln_fwd_kernelINS_13Kernel_traitsIf6__halfS2_S2_fjLj1024ELj1ELj4ELj1ELj16ENS_18Kernel_traits_baseILj1024EfS2_S2_S2_fjLj128EEEEELb1ELb1ELb0ELb0EEEvNS_9FwdParamsE,"ax",@progbits
	.sectioninfo	@"SHI_REGISTERS=168"
	.align	128
        .global         _ZN10layer_norm13ln_fwd_kernelINS_13Kernel_traitsIf6__halfS2_S2_fjLj1024ELj1ELj4ELj1ELj16ENS_18Kernel_traits_baseILj1024EfS2_S2_S2_fjLj128EEEEELb1ELb1ELb0ELb0EEEvNS_9FwdParamsE
        .type           _ZN10layer_norm13ln_fwd_kernelINS_13Kernel_traitsIf6__halfS2_S2_fjLj1024ELj1ELj4ELj1ELj16ENS_18Kernel_traits_baseILj1024EfS2_S2_S2_fjLj128EEEEELb1ELb1ELb0ELb0EEEvNS_9FwdParamsE,@function
        .size           _ZN10layer_norm13ln_fwd_kernelINS_13Kernel_traitsIf6__halfS2_S2_fjLj1024ELj1ELj4ELj1ELj16ENS_18Kernel_traits_baseILj1024EfS2_S2_S2_fjLj128EEEEELb1ELb1ELb0ELb0EEEvNS_9FwdParamsE,(.L_x_29232 - _ZN10layer_norm13ln_fwd_kernelINS_13Kernel_traitsIf6__halfS2_S2_fjLj1024ELj1ELj4ELj1ELj16ENS_18Kernel_traits_baseILj1024EfS2_S2_S2_fjLj128EEEEELb1ELb1ELb0ELb0EEEvNS_9FwdParamsE)
        .other          _ZN10layer_norm13ln_fwd_kernelINS_13Kernel_traitsIf6__halfS2_S2_fjLj1024ELj1ELj4ELj1ELj16ENS_18Kernel_traits_baseILj1024EfS2_S2_S2_fjLj128EEEEELb1ELb1ELb0ELb0EEEvNS_9FwdParamsE,@"STO_CUDA_ENTRY STV_DEFAULT"
_ZN10layer_norm13ln_fwd_kernelINS_13Kernel_traitsIf6__halfS2_S2_fjLj1024ELj1ELj4ELj1ELj16ENS_18Kernel_traits_baseILj1024EfS2_S2_S2_fjLj128EEEEELb1ELb1ELb0ELb0EEEvNS_9FwdParamsE:
.text._ZN10layer_norm13ln_fwd_kernelINS_13Kernel_traitsIf6__halfS2_S2_fjLj1024ELj1ELj4ELj1ELj16ENS_18Kernel_traits_baseILj1024EfS2_S2_S2_fjLj128EEEEELb1ELb1ELb0ELb0EEEvNS_9FwdParamsE:
        /* <DEDUP_REMOVED lines=61> */
[----:B------:R-:W-:Y:S01]  /*03d0*/  IMAD.WIDE.U32 R2, R3, -0x2daee0ad, RZ ;  /* 0xd2511f5303027825 */ /* 0x000fe200078e00ff */
[----:B------:R-:W-:-:S03]  /*03e0*/  MOV R5, c[0x0][0x168] ;  /* 0x00005a0000057a02 */ /* 0x000fc60000000f00 */
[----:B------:R-:W-:Y:S01]  /*03f0*/  IMAD.WIDE.U32 R8, R8, -0x326172a9, RZ ;  /* 0xcd9e8d5708087825 */ /* 0x000fe200078e00ff */
[----:B------:R-:W-:Y:S02]  /*0400*/  LOP3.LUT R10, R3, UR18, R4, 0x96, !PT ;  /* 0x00000012030a7c12 */ /* 0x000fe4000f8e9604 */
[----:B------:R-:W-:Y:S02]  /*0410*/  SHF.R.S32.HI R5, RZ, 0x1f, R5 ;  /* 0x0000001fff057819 */ /* 0x000fe40000011405 */
[----:B------:R-:W-:Y:S01]  /*0420*/  LOP3.LUT R6, R9, UR17, R6, 0x96, !PT ;  /* 0x0000001109067c12 */ /* 0x000fe2000f8e9606 */
[----:B------:R-:W-:-:S04]  /*0430*/  IMAD.WIDE.U32 R10, R10, -0x326172a9, RZ ;  /* 0xcd9e8d570a0a7825 */ /* 0x000fc800078e00ff */
[----:B------:R-:W-:Y:S01]  /*0440*/  IMAD.WIDE.U32 R6, R6, -0x2daee0ad, RZ ;  /* 0xd2511f5306067825 */ /* 0x000fe200078e00ff */
[----:B------:R-:W-:Y:S02]  /*0450*/  LOP3.LUT R3, R11, UR19, R8, 0x96, !PT ;  /* 0x000000130b037c12 */ /* 0x000fe4000f8e9608 */
        /* <DEDUP_REMOVED lines=40> */
.L_x_16519:
[----:B------:R-:W-:Y:S05]  /*06e0*/  BSYNC B0 ;  /* 0x0000000000007941 */ /* 0x000fea0003800000 */
.L_x_16518:
        /* <DEDUP_REMOVED lines=21> */
.L_x_16521:
[----:B------:R-:W-:Y:S05]  /*0840*/  BSYNC B0 ;  /* 0x0000000000007941 */ /* 0x000fea0003800000 */
.L_x_16520:
        /* <DEDUP_REMOVED lines=21> */
.L_x_16523:
[----:B------:R-:W-:Y:S05]  /*09a0*/  BSYNC B0 ;  /* 0x0000000000007941 */ /* 0x000fea0003800000 */
.L_x_16522:
        /* <DEDUP_REMOVED lines=20> */
.L_x_16525:
[----:B------:R-:W-:Y:S05]  /*0af0*/  BSYNC B0 ;  /* 0x0000000000007941 */ /* 0x000fea0003800000 */
.L_x_16524:
        /* <DEDUP_REMOVED lines=16> */
.L_x_16770:
        /* <DEDUP_REMOVED lines=37> */
.L_x_16530:
[----:B0-----:R-:W-:Y:S02]  /*0e50*/  IMAD.MOV.U32 R125, RZ, RZ, R8 ;  /* 0x000000ffff7d7224 */ /* 0x001fe400078e0008 */
.L_x_16531:
[----:B------:R-:W-:Y:S05]  /*0e60*/  BSYNC B2 ;  /* 0x0000000000027941 */ /* 0x000fea0003800000 */
.L_x_16529:
        /* <DEDUP_REMOVED lines=16> */
.L_x_16535:
[----:B------:R-:W-:Y:S05]  /*0f70*/  BSYNC B3 ;  /* 0x0000000000037941 */ /* 0x000fea0003800000 */
.L_x_16534:
        /* <DEDUP_REMOVED lines=42> */
.L_x_16533:
[----:B------:R-:W-:Y:S05]  /*1220*/  BSYNC B2 ;  /* 0x0000000000027941 */ /* 0x000fea0003800000 */
.L_x_16532:
        /* <DEDUP_REMOVED lines=24> */
.L_x_16537:
[----:B------:R-:W-:Y:S02]  /*13b0*/  IMAD.MOV.U32 R126, RZ, RZ, R8 ;  /* 0x000000ffff7e7224 */ /* 0x000fe400078e0008 */
.L_x_16538:
[----:B------:R-:W-:Y:S05]  /*13c0*/  BSYNC B2 ;  /* 0x0000000000027941 */ /* 0x000fea0003800000 */
.L_x_16536:
        /* <DEDUP_REMOVED lines=16> */
.L_x_16542:
[----:B------:R-:W-:Y:S05]  /*14d0*/  BSYNC B3 ;  /* 0x0000000000037941 */ /* 0x000fea0003800000 */
.L_x_16541:
        /* <DEDUP_REMOVED lines=42> */
.L_x_16540:
[----:B------:R-:W-:Y:S05]  /*1780*/  BSYNC B2 ;  /* 0x0000000000027941 */ /* 0x000fea0003800000 */
.L_x_16539:
        /* <DEDUP_REMOVED lines=23> */
.L_x_16544:
[----:B------:R-:W-:Y:S02]  /*1900*/  IMAD.MOV.U32 R116, RZ, RZ, R8 ;  /* 0x000000ffff747224 */ /* 0x000fe400078e0008 */
.L_x_16545:
[----:B------:R-:W-:Y:S05]  /*1910*/  BSYNC B2 ;  /* 0x0000000000027941 */ /* 0x000fea0003800000 */
.L_x_16543:
        /* <DEDUP_REMOVED lines=16> */
.L_x_16549:
[----:B------:R-:W-:Y:S05]  /*1a20*/  BSYNC B3 ;  /* 0x0000000000037941 */ /* 0x000fea0003800000 */
.L_x_16548:
        /* <DEDUP_REMOVED lines=42> */
.L_x_16547:
[----:B------:R-:W-:Y:S05]  /*1cd0*/  BSYNC B2 ;  /* 0x0000000000027941 */ /* 0x000fea0003800000 */
.L_x_16546:
        /* <DEDUP_REMOVED lines=22> */
.L_x_16551:
[----:B------:R-:W-:Y:S02]  /*1e40*/  IMAD.MOV.U32 R116, RZ, RZ, R8 ;  /* 0x000000ffff747224 */ /* 0x000fe400078e0008 */
.L_x_16552:
[----:B------:R-:W-:Y:S05]  /*1e50*/  BSYNC B2 ;  /* 0x0000000000027941 */ /* 0x000fea0003800000 */
.L_x_16550:
        /* <DEDUP_REMOVED lines=16> */
.L_x_16556:
[----:B------:R-:W-:Y:S05]  /*1f60*/  BSYNC B3 ;  /* 0x0000000000037941 */ /* 0x000fea0003800000 */
.L_x_16555:
        /* <DEDUP_REMOVED lines=42> */
.L_x_16554:
[----:B------:R-:W-:Y:S05]  /*2210*/  BSYNC B2 ;  /* 0x0000000000027941 */ /* 0x000fea0003800000 */
.L_x_16553:
        /* <DEDUP_REMOVED lines=22> */
.L_x_16558:
[----:B------:R-:W-:Y:S02]  /*2380*/  IMAD.MOV.U32 R141, RZ, RZ, R8 ;  /* 0x000000ffff8d7224 */ /* 0x000fe400078e0008 */
.L_x_16559:
[----:B------:R-:W-:Y:S05]  /*2390*/  BSYNC B2 ;  /* 0x0000000000027941 */ /* 0x000fea0003800000 */
.L_x_16557:
        /* <DEDUP_REMOVED lines=16> */
.L_x_16563:
[----:B------:R-:W-:Y:S05]  /*24a0*/  BSYNC B3 ;  /* 0x0000000000037941 */ /* 0x000fea0003800000 */
.L_x_16562:
        /* <DEDUP_REMOVED lines=42> */
.L_x_16561:
[----:B------:R-:W-:Y:S05]  /*2750*/  BSYNC B2 ;  /* 0x0000000000027941 */ /* 0x000fea0003800000 */
.L_x_16560:
        /* <DEDUP_REMOVED lines=22> */
.L_x_16565:
[----:B------:R-:W-:Y:S02]  /*28c0*/  IMAD.MOV.U32 R142, RZ, RZ, R8 ;  /* 0x000000ffff8e7224 */ /* 0x000fe400078e0008 */
.L_x_16566:
[----:B------:R-:W-:Y:S05]  /*28d0*/  BSYNC B2 ;  /* 0x0000000000027941 */ /* 0x000fea0003800000 */
.L_x_16564:
        /* <DEDUP_REMOVED lines=16> */
.L_x_16570:
[----:B------:R-:W-:Y:S05]  /*29e0*/  BSYNC B3 ;  /* 0x0000000000037941 */ /* 0x000fea0003800000 */
.L_x_16569:
        /* <DEDUP_REMOVED lines=42> */
.L_x_16568:
[----:B------:R-:W-:Y:S05]  /*2c90*/  BSYNC B2 ;  /* 0x0000000000027941 */ /* 0x000fea0003800000 */
.L_x_16567:
        /* <DEDUP_REMOVED lines=22> */
.L_x_16572:
[----:B------:R-:W-:Y:S02]  /*2e00*/  IMAD.MOV.U32 R118, RZ, RZ, R8 ;  /* 0x000000ffff767224 */ /* 0x000fe400078e0008 */
.L_x_16573:
[----:B------:R-:W-:Y:S05]  /*2e10*/  BSYNC B2 ;  /* 0x0000000000027941 */ /* 0x000fea0003800000 */
.L_x_16571:
        /* <DEDUP_REMOVED lines=16> */
.L_x_16577:
[----:B------:R-:W-:Y:S05]  /*2f20*/  BSYNC B3 ;  /* 0x0000000000037941 */ /* 0x000fea0003800000 */
.L_x_16576:
        /* <DEDUP_REMOVED lines=42> */
.L_x_16575:
[----:B------:R-:W-:Y:S05]  /*31d0*/  BSYNC B2 ;  /* 0x0000000000027941 */ /* 0x000fea0003800000 */
.L_x_16574:
        /* <DEDUP_REMOVED lines=22> */
.L_x_16579:
[----:B------:R-:W-:Y:S02]  /*3340*/  IMAD.MOV.U32 R118, RZ, RZ, R8 ;  /* 0x000000ffff767224 */ /* 0x000fe400078e0008 */
.L_x_16580:
[----:B------:R-:W-:Y:S05]  /*3350*/  BSYNC B2 ;  /* 0x0000000000027941 */ /* 0x000fea0003800000 */
.L_x_16578:
        /* <DEDUP_REMOVED lines=18> */
.L_x_16584:
[----:B------:R-:W-:Y:S05]  /*3480*/  BSYNC B3 ;  /* 0x0000000000037941 */ /* 0x000fea0003800000 */
.L_x_16583:
        /* <DEDUP_REMOVED lines=42> */
.L_x_16582:
[----:B------:R-:W-:Y:S05]  /*3730*/  BSYNC B2 ;  /* 0x0000000000027941 */ /* 0x000fea0003800000 */
.L_x_16581:
        /* <DEDUP_REMOVED lines=9> */
[----:B------:R-:W-:-:S02]  /*37d0*/  ISETP.NE.AND P6, PT, R149, RZ, PT ;  /* 0x000000ff9500720c */ /* 0x000fc40003fc5270 */
[----:B0-----:R-:W-:Y:S01]  /*37e0*/  F2FP.PACK_AB R118, R141, R134 ;  /* 0x000000868d76723e */ /* 0x001fe200000000ff */
[----:B------:R-:W-:Y:S01]  /*37f0*/  IMAD.WIDE.U32 R162, R162, 0x1000000, RZ ;  /* 0x01000000a2a27825 */ /* 0x000fe200078e00ff */
[----:B------:R-:W-:-:S03]  /*3800*/  F2FP.PACK_AB R117, R133, R126 ;  /* 0x0000007e8575723e */ /* 0x000fc600000000ff */
[----:B-1----:R-:W-:Y:S01]  /*3810*/  FFMA.FTZ R116, R116, R155, 1.1641532182693481445e-10 ;  /* 0x2f00000074747423 */ /* 0x002fe2000001009b */
[----:B------:R-:W-:-:S04]  /*3820*/  SEL R155, RZ, 0x1, P3 ;  /* 0x00000001ff9b7807 */ /* 0x000fc80001800000 */
[----:B------:R-:W-:-:S04]  /*3830*/  FSETP.GTU.FTZ.AND P4, PT, R116, c[0x0][0x1e4], PT ;  /* 0x0000790074007a0b */ /* 0x000fc80003f9c000 */
        /* <DEDUP_REMOVED lines=23> */
.L_x_16528:
[----:B------:R-:W-:Y:S05]  /*39b0*/  BSYNC B1 ;  /* 0x0000000000017941 */ /* 0x000fea0003800000 */
.L_x_16527:
        /* <DEDUP_REMOVED lines=23> */
.L_x_16588:
[----:B0-----:R-:W-:Y:S02]  /*3b30*/  MOV R127, R8 ;  /* 0x00000008007f7202 */ /* 0x001fe40000000f00 */
.L_x_16589:
[----:B------:R-:W-:Y:S05]  /*3b40*/  BSYNC B2 ;  /* 0x0000000000027941 */ /* 0x000fea0003800000 */
.L_x_16587:
        /* <DEDUP_REMOVED lines=16> */
.L_x_16593:
[----:B------:R-:W-:Y:S05]  /*3c50*/  BSYNC B3 ;  /* 0x0000000000037941 */ /* 0x000fea0003800000 */
.L_x_16592:
        /* <DEDUP_REMOVED lines=9> */
[----:B------:R-:W-:Y:S02]  /*3cf0*/  LOP3.LUT R143, R9, UR10, R143, 0x96, !PT ;  /* 0x0000000a098f7c12 */ /* 0x000fe4000f8e968f */
[----:B------:R-:W-:Y:S02]  /*3d00*/  MOV R135, RZ ;  /* 0x000000ff00877202 */ /* 0x000fe40000000f00 */
        /* <DEDUP_REMOVED lines=31> */
.L_x_16591:
[----:B------:R-:W-:Y:S05]  /*3f00*/  BSYNC B2 ;  /* 0x0000000000027941 */ /* 0x000fea0003800000 */
.L_x_16590:
        /* <DEDUP_REMOVED lines=24> */
.L_x_16595:
[----:B------:R-:W-:Y:S02]  /*4090*/  IMAD.MOV.U32 R128, RZ, RZ, R8 ;  /* 0x000000ffff807224 */ /* 0x000fe400078e0008 */
.L_x_16596:
[----:B------:R-:W-:Y:S05]  /*40a0*/  BSYNC B2 ;  /* 0x0000000000027941 */ /* 0x000fea0003800000 */
.L_x_16594:
        /* <DEDUP_REMOVED lines=16> */
.L_x_16600:
[----:B------:R-:W-:Y:S05]  /*41b0*/  BSYNC B3 ;  /* 0x0000000000037941 */ /* 0x000fea0003800000 */
.L_x_16599:
        /* <DEDUP_REMOVED lines=42> */
.L_x_16598:
[----:B------:R-:W-:Y:S05]  /*4460*/  BSYNC B2 ;  /* 0x0000000000027941 */ /* 0x000fea0003800000 */
.L_x_16597:
        /* <DEDUP_REMOVED lines=23> */
.L_x_16602:
[----:B------:R-:W-:Y:S02]  /*45e0*/  IMAD.MOV.U32 R116, RZ, RZ, R8 ;  /* 0x000000ffff747224 */ /* 0x000fe400078e0008 */
.L_x_16603:
[----:B------:R-:W-:Y:S05]  /*45f0*/  BSYNC B2 ;  /* 0x0000000000027941 */ /* 0x000fea0003800000 */
.L_x_16601:
        /* <DEDUP_REMOVED lines=16> */
.L_x_16607:
[----:B------:R-:W-:Y:S05]  /*4700*/  BSYNC B3 ;  /* 0x0000000000037941 */ /* 0x000fea0003800000 */
.L_x_16606:
        /* <DEDUP_REMOVED lines=42> */
.L_x_16605:
[----:B------:R-:W-:Y:S05]  /*49b0*/  BSYNC B2 ;  /* 0x0000000000027941 */ /* 0x000fea0003800000 */
.L_x_16604:
        /* <DEDUP_REMOVED lines=22> */
.L_x_16609:
[----:B------:R-:W-:Y:S02]  /*4b20*/  IMAD.MOV.U32 R116, RZ, RZ, R8 ;  /* 0x000000ffff747224 */ /* 0x000fe400078e0008 */
.L_x_16610:
[----:B------:R-:W-:Y:S05]  /*4b30*/  BSYNC B2 ;  /* 0x0000000000027941 */ /* 0x000fea0003800000 */
.L_x_16608:
        /* <DEDUP_REMOVED lines=16> */
.L_x_16614:
[----:B------:R-:W-:Y:S05]  /*4c40*/  BSYNC B3 ;  /* 0x0000000000037941 */ /* 0x000fea0003800000 */
.L_x_16613:
        /* <DEDUP_REMOVED lines=42> */
.L_x_16612:
[----:B------:R-:W-:Y:S05]  /*4ef0*/  BSYNC B2 ;  /* 0x0000000000027941 */ /* 0x000fea0003800000 */
.L_x_16611:
        /* <DEDUP_REMOVED lines=22> */
.L_x_16616:
[----:B------:R-:W-:Y:S02]  /*5060*/  IMAD.MOV.U32 R143, RZ, RZ, R8 ;  /* 0x000000ffff8f7224 */ /* 0x000fe400078e0008 */
.L_x_16617:
[----:B------:R-:W-:Y:S05]  /*5070*/  BSYNC B2 ;  /* 0x0000000000027941 */ /* 0x000fea0003800000 */
.L_x_16615:
        /* <DEDUP_REMOVED lines=16> */
.L_x_16621:
[----:B------:R-:W-:Y:S05]  /*5180*/  BSYNC B3 ;  /* 0x0000000000037941 */ /* 0x000fea0003800000 */
.L_x_16620:
        /* <DEDUP_REMOVED lines=42> */
.L_x_16619:
[----:B------:R-:W-:Y:S05]  /*5430*/  BSYNC B2 ;  /* 0x0000000000027941 */ /* 0x000fea0003800000 */
.L_x_16618:
        /* <DEDUP_REMOVED lines=22> */
.L_x_16623:
[----:B------:R-:W-:Y:S02]  /*55a0*/  IMAD.MOV.U32 R144, RZ, RZ, R8 ;  /* 0x000000ffff907224 */ /* 0x000fe400078e0008 */
.L_x_16624:
[----:B------:R-:W-:Y:S05]  /*55b0*/  BSYNC B2 ;  /* 0x0000000000027941 */ /* 0x000fea0003800000 */
.L_x_16622:
        /* <DEDUP_REMOVED lines=16> */
.L_x_16628:
[----:B------:R-:W-:Y:S05]  /*56c0*/  BSYNC B3 ;  /* 0x0000000000037941 */ /* 0x000fea0003800000 */
.L_x_16627:
        /* <DEDUP_REMOVED lines=42> */
.L_x_16626:
[----:B------:R-:W-:Y:S05]  /*5970*/  BSYNC B2 ;  /* 0x0000000000027941 */ /* 0x000fea0003800000 */
.L_x_16625:
        /* <DEDUP_REMOVED lines=22> */
.L_x_16630:
[----:B------:R-:W-:Y:S02]  /*5ae0*/  IMAD.MOV.U32 R118, RZ, RZ, R8 ;  /* 0x000000ffff767224 */ /* 0x000fe400078e0008 */
.L_x_16631:
[----:B------:R-:W-:Y:S05]  /*5af0*/  BSYNC B2 ;  /* 0x0000000000027941 */ /* 0x000fea0003800000 */
.L_x_16629:
        /* <DEDUP_REMOVED lines=16> */
.L_x_16635:
[----:B------:R-:W-:Y:S05]  /*5c00*/  BSYNC B3 ;  /* 0x0000000000037941 */ /* 0x000fea0003800000 */
.L_x_16634:
        /* <DEDUP_REMOVED lines=42> */
.L_x_16633:
[----:B------:R-:W-:Y:S05]  /*5eb0*/  BSYNC B2 ;  /* 0x0000000000027941 */ /* 0x000fea0003800000 */
.L_x_16632:
        /* <DEDUP_REMOVED lines=22> */
.L_x_16637:
[----:B------:R-:W-:Y:S02]  /*6020*/  IMAD.MOV.U32 R118, RZ, RZ, R8 ;  /* 0x000000ffff767224 */ /* 0x000fe400078e0008 */
.L_x_16638:
[----:B------:R-:W-:Y:S05]  /*6030*/  BSYNC B2 ;  /* 0x0000000000027941 */ /* 0x000fea0003800000 */
.L_x_16636:
        /* <DEDUP_REMOVED lines=18> */
.L_x_16642:
[----:B------:R-:W-:Y:S05]  /*6160*/  BSYNC B3 ;  /* 0x0000000000037941 */ /* 0x000fea0003800000 */
.L_x_16641:
        /* <DEDUP_REMOVED lines=42> */
.L_x_16640:
[----:B------:R-:W-:Y:S05]  /*6410*/  BSYNC B2 ;  /* 0x0000000000027941 */ /* 0x000fea0003800000 */
.L_x_16639:
[----:B------:R-:W0:Y:S01]  /*6420*/  I2F.U32 R116, R118 ;  /* 0x0000007600747306 */ /* 0x000e220000201000 */
[----:B------:R-:W-:Y:S01]  /*6430*/  HADD2.F32 R119, -RZ, R119.H1_H1 ;  /* 0x30000077ff777230 */ /* 0x000fe20000004100 */
[----:B------:R-:W-:Y:S02]  /*6440*/  SEL R158, RZ, 0x10000, P5 ;  /* 0x00010000ff9e7807 */ /* 0x000fe40002800000 */
[----:B------:R-:W-:Y:S02]  /*6450*/  SEL R162, RZ, 0x1, P2 ;  /* 0x00000001ffa27807 */ /* 0x000fe40001000000 */
[----:B------:R-:W-:Y:S01]  /*6460*/  FMUL.FTZ R119, R119, R154 ;  /* 0x0000009a77777220 */ /* 0x000fe20000410000 */
[----:B------:R-:W-:Y:S02]  /*6470*/  SEL R161, RZ, 0x100, P4 ;  /* 0x00000100ffa17807 */ /* 0x000fe40002000000 */
[----:B------:R-:W-:Y:S01]  /*6480*/  ISETP.NE.AND P6, PT, R156, RZ, PT ;  /* 0x000000ff9c00720c */ /* 0x000fe20003fc5270 */
[----:B------:R-:W-:Y:S01]  /*6490*/  FMUL.FTZ R119, R119, c[0x0][0x1e8] ;  /* 0x00007a0077777a20 */ /* 0x000fe20000410000 */
[----:B------:R-:W-:Y:S01]  /*64a0*/  @P0 HADD2.F32 R156, -RZ, R19.H1_H1 ;  /* 0x30000013ff9c0230 */ /* 0x000fe20000004100 */
[----:B------:R-:W-:Y:S01]  /*64b0*/  IMAD.WIDE.U32 R162, R162, 0x1000000, RZ ;  /* 0x01000000a2a27825 */ /* 0x000fe200078e00ff */
[----:B------:R-:W-:-:S02]  /*64c0*/  SEL R159, RZ, 0x1, P3 ;  /* 0x00000001ff9f7807 */ /* 0x000fc40001800000 */
[----:B------:R-:W-:Y:S01]  /*64d0*/  ISETP.NE.AND P4, PT, R157, RZ, PT ;  /* 0x000000ff9d00720c */ /* 0x000fe20003f85270 */
[----:B0-----:R-:W-:Y:S01]  /*64e0*/  FFMA.FTZ R116, R116, R151, 1.1641532182693481445e-10 ;  /* 0x2f00000074747423 */ /* 0x001fe20000010097 */
[----:B------:R-:W-:Y:S02]  /*64f0*/  F2FP.PACK_AB R118, R143, R136 ;  /* 0x000000888f76723e */ /* 0x000fe400000000ff */
[----:B------:R-:W-:Y:S02]  /*6500*/  F2FP.PACK_AB R117, R135, R128 ;  /* 0x000000808775723e */ /* 0x000fe400000000ff */
        /* <DEDUP_REMOVED lines=24> */
.L_x_16586:
[----:B------:R-:W-:Y:S05]  /*6690*/  BSYNC B1 ;  /* 0x0000000000017941 */ /* 0x000fea0003800000 */
.L_x_16585:
        /* <DEDUP_REMOVED lines=23> */
.L_x_16646:
[----:B0-----:R-:W-:Y:S02]  /*6810*/  IMAD.MOV.U32 R129, RZ, RZ, R8 ;  /* 0x000000ffff817224 */ /* 0x001fe400078e0008 */
.L_x_16647:
[----:B------:R-:W-:Y:S05]  /*6820*/  BSYNC B2 ;  /* 0x0000000000027941 */ /* 0x000fea0003800000 */
.L_x_16645:
        /* <DEDUP_REMOVED lines=16> */
.L_x_16651:
[----:B------:R-:W-:Y:S05]  /*6930*/  BSYNC B3 ;  /* 0x0000000000037941 */ /* 0x000fea0003800000 */
.L_x_16650:
        /* <DEDUP_REMOVED lines=42> */
.L_x_16649:
[----:B------:R-:W-:Y:S05]  /*6be0*/  BSYNC B2 ;  /* 0x0000000000027941 */ /* 0x000fea0003800000 */
.L_x_16648:
        /* <DEDUP_REMOVED lines=24> */
.L_x_16653:
[----:B------:R-:W-:Y:S02]  /*6d70*/  IMAD.MOV.U32 R129, RZ, RZ, R8 ;  /* 0x000000ffff817224 */ /* 0x000fe400078e0008 */
.L_x_16654:
[----:B------:R-:W-:Y:S05]  /*6d80*/  BSYNC B2 ;  /* 0x0000000000027941 */ /* 0x000fea0003800000 */
.L_x_16652:
        /* <DEDUP_REMOVED lines=16> */
.L_x_16658:
[----:B------:R-:W-:Y:S05]  /*6e90*/  BSYNC B3 ;  /* 0x0000000000037941 */ /* 0x000fea0003800000 */
.L_x_16657:
        /* <DEDUP_REMOVED lines=42> */
.L_x_16656:
[----:B------:R-:W-:Y:S05]  /*7140*/  BSYNC B2 ;  /* 0x0000000000027941 */ /* 0x000fea0003800000 */
.L_x_16655:
        /* <DEDUP_REMOVED lines=23> */
.L_x_16660:
[----:B------:R-:W-:Y:S02]  /*72c0*/  IMAD.MOV.U32 R116, RZ, RZ, R8 ;  /* 0x000000ffff747224 */ /* 0x000fe400078e0008 */
.L_x_16661:
[----:B------:R-:W-:Y:S05]  /*72d0*/  BSYNC B2 ;  /* 0x0000000000027941 */ /* 0x000fea0003800000 */
.L_x_16659:
        /* <DEDUP_REMOVED lines=16> */
.L_x_16665:
[----:B------:R-:W-:Y:S05]  /*73e0*/  BSYNC B3 ;  /* 0x0000000000037941 */ /* 0x000fea0003800000 */
.L_x_16664:
        /* <DEDUP_REMOVED lines=42> */
.L_x_16663:
[----:B------:R-:W-:Y:S05]  /*7690*/  BSYNC B2 ;  /* 0x0000000000027941 */ /* 0x000fea0003800000 */
.L_x_16662:
        /* <DEDUP_REMOVED lines=22> */
.L_x_16667:
[----:B------:R-:W-:Y:S02]  /*7800*/  IMAD.MOV.U32 R116, RZ, RZ, R8 ;  /* 0x000000ffff747224 */ /* 0x000fe400078e0008 */
.L_x_16668:
[----:B------:R-:W-:Y:S05]  /*7810*/  BSYNC B2 ;  /* 0x0000000000027941 */ /* 0x000fea0003800000 */
.L_x_16666:
        /* <DEDUP_REMOVED lines=16> */
.L_x_16672:
[----:B------:R-:W-:Y:S05]  /*7920*/  BSYNC B3 ;  /* 0x0000000000037941 */ /* 0x000fea0003800000 */
.L_x_16671:
        /* <DEDUP_REMOVED lines=42> */
.L_x_16670:
[----:B------:R-:W-:Y:S05]  /*7bd0*/  BSYNC B2 ;  /* 0x0000000000027941 */ /* 0x000fea0003800000 */
.L_x_16669:
        /* <DEDUP_REMOVED lines=22> */
.L_x_16674:
[----:B------:R-:W-:Y:S02]  /*7d40*/  MOV R145, R8 ;  /* 0x0000000800917202 */ /* 0x000fe40000000f00 */
.L_x_16675:
[----:B------:R-:W-:Y:S05]  /*7d50*/  BSYNC B2 ;  /* 0x0000000000027941 */ /* 0x000fea0003800000 */
.L_x_16673:
        /* <DEDUP_REMOVED lines=16> */
.L_x_16679:
[----:B------:R-:W-:Y:S05]  /*7e60*/  BSYNC B3 ;  /* 0x0000000000037941 */ /* 0x000fea0003800000 */
.L_x_16678:
        /* <DEDUP_REMOVED lines=42> */
.L_x_16677:
[----:B------:R-:W-:Y:S05]  /*8110*/  BSYNC B2 ;  /* 0x0000000000027941 */ /* 0x000fea0003800000 */
.L_x_16676:
        /* <DEDUP_REMOVED lines=22> */
.L_x_16681:
[----:B------:R-:W-:Y:S02]  /*8280*/  IMAD.MOV.U32 R145, RZ, RZ, R8 ;  /* 0x000000ffff917224 */ /* 0x000fe400078e0008 */
.L_x_16682:
[----:B------:R-:W-:Y:S05]  /*8290*/  BSYNC B2 ;  /* 0x0000000000027941 */ /* 0x000fea0003800000 */
.L_x_16680:
        /* <DEDUP_REMOVED lines=16> */
.L_x_16686:
[----:B------:R-:W-:Y:S05]  /*83a0*/  BSYNC B3 ;  /* 0x0000000000037941 */ /* 0x000fea0003800000 */
.L_x_16685:
        /* <DEDUP_REMOVED lines=42> */
.L_x_16684:
[----:B------:R-:W-:Y:S05]  /*8650*/  BSYNC B2 ;  /* 0x0000000000027941 */ /* 0x000fea0003800000 */
.L_x_16683:
        /* <DEDUP_REMOVED lines=22> */
.L_x_16688:
[----:B------:R-:W-:Y:S02]  /*87c0*/  IMAD.MOV.U32 R118, RZ, RZ, R8 ;  /* 0x000000ffff767224 */ /* 0x000fe400078e0008 */
.L_x_16689:
[----:B------:R-:W-:Y:S05]  /*87d0*/  BSYNC B2 ;  /* 0x0000000000027941 */ /* 0x000fea0003800000 */
.L_x_16687:
        /* <DEDUP_REMOVED lines=16> */
.L_x_16693:
[----:B------:R-:W-:Y:S05]  /*88e0*/  BSYNC B3 ;  /* 0x0000000000037941 */ /* 0x000fea0003800000 */
.L_x_16692:
        /* <DEDUP_REMOVED lines=42> */
.L_x_16691:
[----:B------:R-:W-:Y:S05]  /*8b90*/  BSYNC B2 ;  /* 0x0000000000027941 */ /* 0x000fea0003800000 */
.L_x_16690:
        /* <DEDUP_REMOVED lines=22> */
.L_x_16695:
[----:B------:R-:W-:Y:S02]  /*8d00*/  MOV R118, R8 ;  /* 0x0000000800767202 */ /* 0x000fe40000000f00 */
.L_x_16696:
[----:B------:R-:W-:Y:S05]  /*8d10*/  BSYNC B2 ;  /* 0x0000000000027941 */ /* 0x000fea0003800000 */
.L_x_16694:
        /* <DEDUP_REMOVED lines=18> */
.L_x_16700:
[----:B------:R-:W-:Y:S05]  /*8e40*/  BSYNC B3 ;  /* 0x0000000000037941 */ /* 0x000fea0003800000 */
.L_x_16699:
        /* <DEDUP_REMOVED lines=42> */
.L_x_16698:
[----:B------:R-:W-:Y:S05]  /*90f0*/  BSYNC B2 ;  /* 0x0000000000027941 */ /* 0x000fea0003800000 */
.L_x_16697:
[----:B------:R-:W0:Y:S01]  /*9100*/  I2F.U32 R117, R118 ;  /* 0x0000007600757306 */ /* 0x000e220000201000 */
[----:B------:R-:W-:Y:S01]  /*9110*/  HADD2.F32 R119, -RZ, R119.H1_H1 ;  /* 0x30000077ff777230 */ /* 0x000fe20000004100 */
[----:B------:R-:W-:Y:S02]  /*9120*/  SEL R158, RZ, 0x10000, P5 ;  /* 0x00010000ff9e7807 */ /* 0x000fe40002800000 */
[----:B------:R-:W-:Y:S02]  /*9130*/  SEL R162, RZ, 0x1, P2 ;  /* 0x00000001ffa27807 */ /* 0x000fe40001000000 */
[----:B------:R-:W-:Y:S01]  /*9140*/  FMUL.FTZ R119, R119, R154 ;  /* 0x0000009a77777220 */ /* 0x000fe20000410000 */
[----:B------:R-:W-:Y:S02]  /*9150*/  SEL R161, RZ, 0x100, P4 ;  /* 0x00000100ffa17807 */ /* 0x000fe40002000000 */
[----:B------:R-:W-:Y:S01]  /*9160*/  IMAD.WIDE.U32 R162, R162, 0x1000000, RZ ;  /* 0x01000000a2a27825 */ /* 0x000fe200078e00ff */
[----:B------:R-:W-:-:S02]  /*9170*/  SEL R159, RZ, 0x1, P3 ;  /* 0x00000001ff9f7807 */ /* 0x000fc40001800000 */
[----:B------:R-:W-:Y:S01]  /*9180*/  ISETP.NE.AND P4, PT, R157, RZ, PT ;  /* 0x000000ff9d00720c */ /* 0x000fe20003f85270 */
[----:B------:R-:W-:Y:S01]  /*9190*/  FMUL.FTZ R119, R119, c[0x0][0x1e8] ;  /* 0x00007a0077777a20 */ /* 0x000fe20000410000 */
[----:B------:R-:W-:Y:S01]  /*91a0*/  ISETP.NE.AND P6, PT, R156, RZ, PT ;  /* 0x000000ff9c00720c */ /* 0x000fe20003fc5270 */
[----:B0-----:R-:W-:Y:S01]  /*91b0*/  FFMA.FTZ R117, R117, R150, 1.1641532182693481445e-10 ;  /* 0x2f00000075757423 */ /* 0x001fe20000010096 */
[----:B------:R-:W-:Y:S02]  /*91c0*/  F2FP.PACK_AB R118, R146, R137 ;  /* 0x000000899276723e */ /* 0x000fe400000000ff */
[----:B------:R-:W-:Y:S02]  /*91d0*/  F2FP.PACK_AB R116, R130, R15 ;  /* 0x0000000f8274723e */ /* 0x000fe400000000ff */
[----:B------:R-:W-:Y:S01]  /*91e0*/  FSETP.GTU.FTZ.AND P5, PT, R117, c[0x0][0x1e4], PT ;  /* 0x0000790075007a0b */ /* 0x000fe20003fbc000 */
[----:B------:R-:W-:-:S03]  /*91f0*/  @P0 HADD2.F32 R117, -RZ, R19.H1_H1 ;  /* 0x30000013ff750230 */ /* 0x000fc60000004100 */
        /* <DEDUP_REMOVED lines=23> */
.L_x_16644:
[----:B------:R-:W-:Y:S05]  /*9370*/  BSYNC B1 ;  /* 0x0000000000017941 */ /* 0x000fea0003800000 */
.L_x_16643:
        /* <DEDUP_REMOVED lines=23> */
.L_x_16704:
[----:B0-----:R-:W-:Y:S02]  /*94f0*/  MOV R131, R8 ;  /* 0x0000000800837202 */ /* 0x001fe40000000f00 */
.L_x_16705:
[----:B------:R-:W-:Y:S05]  /*9500*/  BSYNC B2 ;  /* 0x0000000000027941 */ /* 0x000fea0003800000 */
.L_x_16703:
        /* <DEDUP_REMOVED lines=16> */
.L_x_16709:
[----:B------:R-:W-:Y:S05]  /*9610*/  BSYNC B3 ;  /* 0x0000000000037941 */ /* 0x000fea0003800000 */
.L_x_16708:
        /* <DEDUP_REMOVED lines=42> */
.L_x_16707:
[----:B------:R-:W-:Y:S05]  /*98c0*/  BSYNC B2 ;  /* 0x0000000000027941 */ /* 0x000fea0003800000 */
.L_x_16706:
        /* <DEDUP_REMOVED lines=24> */
.L_x_16711:
[----:B------:R-:W-:Y:S02]  /*9a50*/  MOV R131, R8 ;  /* 0x0000000800837202 */ /* 0x000fe40000000f00 */
.L_x_16712:
[----:B------:R-:W-:Y:S05]  /*9a60*/  BSYNC B2 ;  /* 0x0000000000027941 */ /* 0x000fea0003800000 */
.L_x_16710:
        /* <DEDUP_REMOVED lines=16> */
.L_x_16716:
[----:B------:R-:W-:Y:S05]  /*9b70*/  BSYNC B3 ;  /* 0x0000000000037941 */ /* 0x000fea0003800000 */
.L_x_16715:
        /* <DEDUP_REMOVED lines=42> */
.L_x_16714:
[----:B------:R-:W-:Y:S05]  /*9e20*/  BSYNC B2 ;  /* 0x0000000000027941 */ /* 0x000fea0003800000 */
.L_x_16713:
        /* <DEDUP_REMOVED lines=23> */
.L_x_16718:
[----:B------:R-:W-:Y:S02]  /*9fa0*/  IMAD.MOV.U32 R116, RZ, RZ, R8 ;  /* 0x000000ffff747224 */ /* 0x000fe400078e0008 */
.L_x_16719:
[----:B------:R-:W-:Y:S05]  /*9fb0*/  BSYNC B2 ;  /* 0x0000000000027941 */ /* 0x000fea0003800000 */
.L_x_16717:
        /* <DEDUP_REMOVED lines=16> */
.L_x_16723:
[----:B------:R-:W-:Y:S05]  /*a0c0*/  BSYNC B3 ;  /* 0x0000000000037941 */ /* 0x000fea0003800000 */
.L_x_16722:
        /* <DEDUP_REMOVED lines=42> */
.L_x_16721:
[----:B------:R-:W-:Y:S05]  /*a370*/  BSYNC B2 ;  /* 0x0000000000027941 */ /* 0x000fea0003800000 */
.L_x_16720:
        /* <DEDUP_REMOVED lines=22> */
.L_x_16725:
[----:B------:R-:W-:Y:S02]  /*a4e0*/  IMAD.MOV.U32 R116, RZ, RZ, R8 ;  /* 0x000000ffff747224 */ /* 0x000fe400078e0008 */
.L_x_16726:
[----:B------:R-:W-:Y:S05]  /*a4f0*/  BSYNC B2 ;  /* 0x0000000000027941 */ /* 0x000fea0003800000 */
.L_x_16724:
        /* <DEDUP_REMOVED lines=16> */
.L_x_16730:
[----:B------:R-:W-:Y:S05]  /*a600*/  BSYNC B3 ;  /* 0x0000000000037941 */ /* 0x000fea0003800000 */
.L_x_16729:
        /* <DEDUP_REMOVED lines=42> */
.L_x_16728:
[----:B------:R-:W-:Y:S05]  /*a8b0*/  BSYNC B2 ;  /* 0x0000000000027941 */ /* 0x000fea0003800000 */
.L_x_16727:
        /* <DEDUP_REMOVED lines=22> */
.L_x_16732:
[----:B------:R-:W-:Y:S02]  /*aa20*/  MOV R147, R8 ;  /* 0x0000000800937202 */ /* 0x000fe40000000f00 */
.L_x_16733:
[----:B------:R-:W-:Y:S05]  /*aa30*/  BSYNC B2 ;  /* 0x0000000000027941 */ /* 0x000fea0003800000 */
.L_x_16731:
        /* <DEDUP_REMOVED lines=16> */
.L_x_16737:
[----:B------:R-:W-:Y:S05]  /*ab40*/  BSYNC B3 ;  /* 0x0000000000037941 */ /* 0x000fea0003800000 */
.L_x_16736:
        /* <DEDUP_REMOVED lines=42> */
.L_x_16735:
[----:B------:R-:W-:Y:S05]  /*adf0*/  BSYNC B2 ;  /* 0x0000000000027941 */ /* 0x000fea0003800000 */
.L_x_16734:
        /* <DEDUP_REMOVED lines=22> */
.L_x_16739:
[----:B------:R-:W-:Y:S02]  /*af60*/  IMAD.MOV.U32 R147, RZ, RZ, R8 ;  /* 0x000000ffff937224 */ /* 0x000fe400078e0008 */
.L_x_16740:
[----:B------:R-:W-:Y:S05]  /*af70*/  BSYNC B2 ;  /* 0x0000000000027941 */ /* 0x000fea0003800000 */
.L_x_16738:
        /* <DEDUP_REMOVED lines=16> */
.L_x_16744:
[----:B------:R-:W-:Y:S05]  /*b080*/  BSYNC B3 ;  /* 0x0000000000037941 */ /* 0x000fea0003800000 */
.L_x_16743:
        /* <DEDUP_REMOVED lines=42> */
.L_x_16742:
[----:B------:R-:W-:Y:S05]  /*b330*/  BSYNC B2 ;  /* 0x0000000000027941 */ /* 0x000fea0003800000 */
.L_x_16741:
        /* <DEDUP_REMOVED lines=22> */
.L_x_16746:
[----:B------:R-:W-:Y:S02]  /*b4a0*/  IMAD.MOV.U32 R118, RZ, RZ, R8 ;  /* 0x000000ffff767224 */ /* 0x000fe400078e0008 */
.L_x_16747:
[----:B------:R-:W-:Y:S05]  /*b4b0*/  BSYNC B2 ;  /* 0x0000000000027941 */ /* 0x000fea0003800000 */
.L_x_16745:
        /* <DEDUP_REMOVED lines=16> */
.L_x_16751:
[----:B------:R-:W-:Y:S05]  /*b5c0*/  BSYNC B3 ;  /* 0x0000000000037941 */ /* 0x000fea0003800000 */
.L_x_16750:
        /* <DEDUP_REMOVED lines=42> */
.L_x_16749:
[----:B------:R-:W-:Y:S05]  /*b870*/  BSYNC B2 ;  /* 0x0000000000027941 */ /* 0x000fea0003800000 */
.L_x_16748:
        /* <DEDUP_REMOVED lines=22> */
.L_x_16753:
[----:B------:R-:W-:Y:S02]  /*b9e0*/  MOV R118, R8 ;  /* 0x0000000800767202 */ /* 0x000fe40000000f00 */
.L_x_16754:
[----:B------:R-:W-:Y:S05]  /*b9f0*/  BSYNC B2 ;  /* 0x0000000000027941 */ /* 0x000fea0003800000 */
.L_x_16752:
        /* <DEDUP_REMOVED lines=18> */
.L_x_16758:
[----:B------:R-:W-:Y:S05]  /*bb20*/  BSYNC B3 ;  /* 0x0000000000037941 */ /* 0x000fea0003800000 */
.L_x_16757:
        /* <DEDUP_REMOVED lines=42> */
.L_x_16756:
[----:B------:R-:W-:Y:S05]  /*bdd0*/  BSYNC B2 ;  /* 0x0000000000027941 */ /* 0x000fea0003800000 */
.L_x_16755:
[----:B------:R-:W0:Y:S01]  /*bde0*/  I2F.U32 R117, R118 ;  /* 0x0000007600757306 */ /* 0x000e220000201000 */
[----:B------:R-:W-:Y:S01]  /*bdf0*/  HADD2.F32 R119, -RZ, R119.H1_H1 ;  /* 0x30000077ff777230 */ /* 0x000fe20000004100 */
[----:B------:R-:W-:Y:S02]  /*be00*/  SEL R159, RZ, 0x100, P4 ;  /* 0x00000100ff9f7807 */ /* 0x000fe40002000000 */
[----:B------:R-:W-:Y:S02]  /*be10*/  ISETP.NE.AND P6, PT, R152, RZ, PT ;  /* 0x000000ff9800720c */ /* 0x000fe40003fc5270 */
        /* <DEDUP_REMOVED lines=23> */
[----:B------:R-:W-:Y:S01]  /*bf90*/  F2FP.PACK_AB R117, R140, R131 ;  /* 0x000000838c75723e */ /* 0x000fe200000000ff */
[----:B------:R-:W-:Y:S01]  /*bfa0*/  IMAD.WIDE.U32 R158, R158, 0x100, RZ ;  /* 0x000001009e9e7825 */ /* 0x000fe200078e00ff */
[----:B------:R-:W-:-:S02]  /*bfb0*/  F2FP.PACK_AB R119, R152, R147 ;  /* 0x000000939877723e */ /* 0x000fc400000000ff */
        /* <DEDUP_REMOVED lines=8> */
.L_x_16702:
[----:B------:R-:W-:Y:S05]  /*c040*/  BSYNC B1 ;  /* 0x0000000000017941 */ /* 0x000fea0003800000 */
.L_x_16701:
        /* <DEDUP_REMOVED lines=40> */
.L_x_16771:
        /* <DEDUP_REMOVED lines=86> */
.L_x_16772:
        /* <DEDUP_REMOVED lines=27> */
[--C-:B------:R-:W-:Y:S02]  /*c9e0*/  FADD.FTZ R117, R133, -R153.reuse ;  /* 0x8000009985757221 */ /* 0x100fe40000010000 */
[C---:B------:R-:W-:Y:S02]  /*c9f0*/  FMUL.FTZ R119, R156.reuse, R119 ;  /* 0x000000779c777220 */ /* 0x040fe40000410000 */
[----:B------:R-:W-:Y:S02]  /*ca00*/  FMUL.FTZ R118, R156, R117 ;  /* 0x000000759c767220 */ /* 0x000fe40000410000 */
[----:B------:R-:W-:-:S02]  /*ca10*/  FADD.FTZ R117, R141, -R153 ;  /* 0x800000998d757221 */ /* 0x000fc40000010000 */
[C---:B------:R-:W-:Y:S02]  /*ca20*/  FMUL.FTZ R155, R156.reuse, R155 ;  /* 0x0000009b9c9b7220 */ /* 0x040fe40000410000 */
[----:B0-----:R-:W-:Y:S02]  /*ca30*/  FMUL.FTZ R154, R156, R117 ;  /* 0x000000759c9a7220 */ /* 0x001fe40000410000 */
[--C-:B------:R-:W-:Y:S02]  /*ca40*/  FADD.FTZ R157, R142, -R153.reuse ;  /* 0x800000998e9d7221 */ /* 0x100fe40000010000 */
[----:B------:R-:W-:Y:S02]  /*ca50*/  FADD.FTZ R159, R149, -R153 ;  /* 0x80000099959f7221 */ /* 0x000fe40000010000 */
[----:B------:R-:W-:Y:S02]  /*ca60*/  FFMA.FTZ R117, R106, R119, R114 ;  /* 0x000000776a757223 */ /* 0x000fe40000010072 */
[----:B------:R-:W-:-:S02]  /*ca70*/  FFMA.FTZ R118, R107, R118, R115 ;  /* 0x000000766b767223 */ /* 0x000fc40000010073 */
[----:B------:R-:W-:Y:S02]  /*ca80*/  FFMA.FTZ R155, R100, R155, R108 ;  /* 0x0000009b649b7223 */ /* 0x000fe4000001006c */
[----:B------:R-:W-:Y:S01]  /*ca90*/  FFMA.FTZ R154, R101, R154, R109 ;  /* 0x0000009a659a7223 */ /* 0x000fe2000001006d */
[----:B------:R-:W-:Y:S01]  /*caa0*/  F2FP.PACK_AB R117, R118, R117 ;  /* 0x000000757675723e */ /* 0x000fe200000000ff */
[C---:B------:R-:W-:Y:S02]  /*cab0*/  FMUL.FTZ R157, R156.reuse, R157 ;  /* 0x0000009d9c9d7220 */ /* 0x040fe40000410000 */
[----:B------:R-:W-:Y:S01]  /*cac0*/  FMUL.FTZ R158, R156, R159 ;  /* 0x0000009f9c9e7220 */ /* 0x000fe20000410000 */
[----:B------:R-:W-:Y:S01]  /*cad0*/  F2FP.PACK_AB R118, R154, R155 ;  /* 0x0000009b9a76723e */ /* 0x000fe200000000ff */
[----:B------:R-:W-:Y:S02]  /*cae0*/  FFMA.FTZ R119, R102, R157, R110 ;  /* 0x0000009d66777223 */ /* 0x000fe4000001006e */
[----:B------:R-:W-:-:S02]  /*caf0*/  FFMA.FTZ R158, R103, R158, R111 ;  /* 0x0000009e679e7223 */ /* 0x000fc4000001006f */
[----:B------:R-:W-:-:S03]  /*cb00*/  IMAD.MOV.U32 R154, RZ, RZ, 0x10 ;  /* 0x00000010ff9a7424 */ /* 0x000fc600078e00ff */
[----:B------:R-:W-:Y:S01]  /*cb10*/  F2FP.PACK_AB R119, R158, R119 ;  /* 0x000000779e77723e */ /* 0x000fe200000000ff */
[C---:B------:R-:W-:Y:S01]  /*cb20*/  IMAD.WIDE.U32 R154, R3.reuse, R154, c[0x0][0x208] ;  /* 0x00008200039a7625 */ /* 0x040fe200078e009a */
[----:B------:R-:W-:-:S04]  /*cb30*/  IADD3 R3, R3, 0x20, RZ ;  /* 0x0000002003037810 */ /* 0x000fc80007ffe0ff */
[----:B------:R0:W-:Y:S03]  /*cb40*/  STG.E.128 [R154.64], R116 ;  /* 0x000000749a007986 */ /* 0x0001e6000c101d06 */
.L_x_16762:
[----:B------:R-:W-:Y:S05]  /*cb50*/  BSYNC B1 ;  /* 0x0000000000017941 */ /* 0x000fea0003800000 */
.L_x_16761:
        /* <DEDUP_REMOVED lines=24> */
[----:B------:R-:W-:Y:S01]  /*cce0*/  FADD.FTZ R159, R151, -R153 ;  /* 0x80000099979f7221 */ /* 0x000fe20000010000 */
[----:B------:R-:W-:Y:S01]  /*ccf0*/  F2FP.PACK_AB R118, R154, R155 ;  /* 0x0000009b9a76723e */ /* 0x000fe200000000ff */
[----:B------:R-:W-:Y:S01]  /*cd00*/  HFMA2.MMA R154, -RZ, RZ, 0, 9.5367431640625e-07 ;  /* 0x00000010ff9a7435 */ /* 0x000fe200000001ff */
[C---:B------:R-:W-:Y:S02]  /*cd10*/  FMUL.FTZ R157, R156.reuse, R157 ;  /* 0x0000009d9c9d7220 */ /* 0x040fe40000410000 */
[----:B------:R-:W-:Y:S02]  /*cd20*/  FMUL.FTZ R158, R156, R159 ;  /* 0x0000009f9c9e7220 */ /* 0x000fe40000410000 */
[----:B------:R-:W-:Y:S02]  /*cd30*/  FFMA.FTZ R119, R78, R157, R86 ;  /* 0x0000009d4e777223 */ /* 0x000fe40000010056 */
[----:B------:R-:W-:-:S03]  /*cd40*/  FFMA.FTZ R158, R79, R158, R87 ;  /* 0x0000009e4f9e7223 */ /* 0x000fc60000010057 */
[C---:B------:R-:W-:Y:S01]  /*cd50*/  IMAD.WIDE.U32 R154, R3.reuse, R154, c[0x0][0x208] ;  /* 0x00008200039a7625 */ /* 0x040fe200078e009a */
[----:B------:R-:W-:Y:S02]  /*cd60*/  IADD3 R3, R3, 0x20, RZ ;  /* 0x0000002003037810 */ /* 0x000fe40007ffe0ff */
[----:B------:R-:W-:-:S05]  /*cd70*/  F2FP.PACK_AB R119, R158, R119 ;  /* 0x000000779e77723e */ /* 0x000fca00000000ff */
[----:B------:R0:W-:Y:S02]  /*cd80*/  STG.E.128 [R154.64], R116 ;  /* 0x000000749a007986 */ /* 0x0001e4000c101d06 */
.L_x_16764:
[----:B------:R-:W-:Y:S05]  /*cd90*/  BSYNC B1 ;  /* 0x0000000000017941 */ /* 0x000fea0003800000 */
.L_x_16763:
        /* <DEDUP_REMOVED lines=35> */
.L_x_16766:
[----:B------:R-:W-:Y:S05]  /*cfd0*/  BSYNC B1 ;  /* 0x0000000000017941 */ /* 0x000fea0003800000 */
.L_x_16765:
        /* <DEDUP_REMOVED lines=34> */
.L_x_16768:
[----:B------:R-:W-:Y:S05]  /*d200*/  BSYNC B1 ;  /* 0x0000000000017941 */ /* 0x000fea0003800000 */
.L_x_16767:
[----:B------:R-:W-:-:S05]  /*d210*/  MOV R3, 0x4 ;  /* 0x0000000400037802 */ /* 0x000fca0000000f00 */
[----:B------:R-:W-:-:S05]  /*d220*/  IMAD R10, R3, c[0x0][0x160], R10 ;  /* 0x00005800030a7a24 */ /* 0x000fca00078e020a */
[----:B------:R-:W-:-:S13]  /*d230*/  ISETP.GE.AND P0, PT, R10, c[0x0][0x164], PT ;  /* 0x000059000a007a0c */ /* 0x000fda0003f06270 */
[----:B01---5:R-:W-:Y:S01]  /*d240*/  @P0 CALL.REL.NOINC `(.L_x_16769) ;  /* 0x0000001000000944 */ /* 0x023fe20003c00000 */
[----:B------:R-:W-:Y:S05]  /*d250*/  BRA `(.L_x_16770) ;  /* 0xffff39a000007947 */ /* 0x000fea000383ffff */
.L_x_16769:
[----:B------:R-:W-:Y:S05]  /*d260*/  BSYNC B0 ;  /* 0x0000000000007941 */ /* 0x000fea0003800000 */
.L_x_16526:
[----:B------:R-:W-:Y:S05]  /*d270*/  EXIT ;  /* 0x000000000000794d */ /* 0x000fea0003800000 */
.L_x_16759:
[----:B------:R-:W-:Y:S01]  /*d280*/  IMAD.MOV.U32 R153, RZ, RZ, 0x1 ;  /* 0x00000001ff997424 */ /* 0x000fe200078e00ff */
[----:B------:R-:W-:Y:S01]  /*d290*/  MOV R156, 0xffffffff ;  /* 0xffffffff009c7802 */ /* 0x000fe20000000f00 */
[----:B------:R-:W-:Y:S01]  /*d2a0*/  IMAD.MOV.U32 R119, RZ, RZ, 0x1f ;  /* 0x0000001fff777424 */ /* 0x000fe200078e00ff */
[----:B------:R-:W-:Y:S02]  /*d2b0*/  MOV R116, 0xd2d0 ;  /* 0x0000d2d000747802 */ /* 0x000fe40000000f00 */
[----:B-----5:R-:W-:Y:S05]  /*d2c0*/  CALL.REL.NOINC `($__internal_92_$__cuda_sm70_shflsync_bfly_p) ;  /* 0x000007d000007944 */ /* 0x020fea0003c00000 */
[----:B-1----:R-:W-:Y:S01]  /*d2d0*/  IMAD.MOV.U32 R117, RZ, RZ, R153 ;  /* 0x000000ffff757224 */ /* 0x002fe200078e0099 */
[----:B0-----:R-:W-:Y:S05]  /*d2e0*/  BRA `(.L_x_16771) ;  /* 0xffffefe000007947 */ /* 0x001fea000383ffff */
.L_x_16760:
[----:B------:R-:W-:Y:S01]  /*d2f0*/  HFMA2.MMA R153, -RZ, RZ, 0, 1.1920928955078125e-07 ;  /* 0x00000002ff997435 */ /* 0x000fe200000001ff */
[----:B0-----:R-:W-:Y:S01]  /*d300*/  IMAD.MOV.U32 R118, RZ, RZ, R157 ;  /* 0x000000ffff767224 */ /* 0x001fe200078e009d */
[----:B------:R-:W-:Y:S01]  /*d310*/  MOV R116, 0xd350 ;  /* 0x0000d35000747802 */ /* 0x000fe20000000f00 */
[----:B------:R-:W-:Y:S02]  /*d320*/  IMAD.MOV.U32 R119, RZ, RZ, 0x1f ;  /* 0x0000001fff777424 */ /* 0x000fe400078e00ff */
[----:B------:R-:W-:Y:S02]  /*d330*/  IMAD.MOV.U32 R156, RZ, RZ, -0x1 ;  /* 0xffffffffff9c7424 */ /* 0x000fe400078e00ff */
[----:B-----5:R-:W-:Y:S05]  /*d340*/  CALL.REL.NOINC `($__internal_92_$__cuda_sm70_shflsync_bfly_p) ;  /* 0x0000075000007944 */ /* 0x020fea0003c00000 */
[----:B01----:R-:W-:Y:S01]  /*d350*/  FADD.FTZ R118, R157, R153 ;  /* 0x000000999d767221 */ /* 0x003fe20000010000 */
[----:B------:R-:W-:Y:S01]  /*d360*/  MOV R153, 0x4 ;  /* 0x0000000400997802 */ /* 0x000fe20000000f00 */
[----:B------:R-:W-:Y:S01]  /*d370*/  IMAD.MOV.U32 R119, RZ, RZ, 0x1f ;  /* 0x0000001fff777424 */ /* 0x000fe200078e00ff */
[----:B------:R-:W-:Y:S01]  /*d380*/  MOV R116, 0xd3b0 ;  /* 0x0000d3b000747802 */ /* 0x000fe20000000f00 */
[----:B------:R-:W-:-:S02]  /*d390*/  IMAD.MOV.U32 R156, RZ, RZ, -0x1 ;  /* 0xffffffffff9c7424 */ /* 0x000fc400078e00ff */
[----:B------:R-:W-:Y:S05]  /*d3a0*/  CALL.REL.NOINC `($__internal_92_$__cuda_sm70_shflsync_bfly_p) ;  /* 0x000006f000007944 */ /* 0x000fea0003c00000 */
[----:B01----:R-:W-:Y:S01]  /*d3b0*/  FADD.FTZ R118, R118, R153 ;  /* 0x0000009976767221 */ /* 0x003fe20000010000 */
[----:B------:R-:W-:Y:S01]  /*d3c0*/  HFMA2.MMA R153, -RZ, RZ, 0, 4.76837158203125e-07 ;  /* 0x00000008ff997435 */ /* 0x000fe200000001ff */
[----:B------:R-:W-:Y:S01]  /*d3d0*/  IMAD.MOV.U32 R119, RZ, RZ, 0x1f ;  /* 0x0000001fff777424 */ /* 0x000fe200078e00ff */
[----:B------:R-:W-:Y:S01]  /*d3e0*/  MOV R116, 0xd410 ;  /* 0x0000d41000747802 */ /* 0x000fe20000000f00 */
[----:B------:R-:W-:-:S03]  /*d3f0*/  IMAD.MOV.U32 R156, RZ, RZ, -0x1 ;  /* 0xffffffffff9c7424 */ /* 0x000fc600078e00ff */
[----:B------:R-:W-:Y:S05]  /*d400*/  CALL.REL.NOINC `($__internal_92_$__cuda_sm70_shflsync_bfly_p) ;  /* 0x0000069000007944 */ /* 0x000fea0003c00000 */
[----:B01----:R-:W-:Y:S01]  /*d410*/  FADD.FTZ R118, R118, R153 ;  /* 0x0000009976767221 */ /* 0x003fe20000010000 */
[----:B------:R-:W-:Y:S01]  /*d420*/  MOV R153, 0x10 ;  /* 0x0000001000997802 */ /* 0x000fe20000000f00 */
[----:B------:R-:W-:Y:S01]  /*d430*/  IMAD.MOV.U32 R119, RZ, RZ, 0x1f ;  /* 0x0000001fff777424 */ /* 0x000fe200078e00ff */
[----:B------:R-:W-:Y:S01]  /*d440*/  MOV R116, 0xd470 ;  /* 0x0000d47000747802 */ /* 0x000fe20000000f00 */
[----:B------:R-:W-:-:S02]  /*d450*/  IMAD.MOV.U32 R156, RZ, RZ, -0x1 ;  /* 0xffffffffff9c7424 */ /* 0x000fc400078e00ff */
[----:B------:R-:W-:Y:S05]  /*d460*/  CALL.REL.NOINC `($__internal_92_$__cuda_sm70_shflsync_bfly_p) ;  /* 0x0000063000007944 */ /* 0x000fea0003c00000 */
        /* <DEDUP_REMOVED lines=72> */
[----:B------:R-:W-:Y:S05]  /*d8f0*/  CALL.REL.NOINC `($__internal_92_$__cuda_sm70_shflsync_bfly_p) ;  /* 0x000001a000007944 */ /* 0x000fea0003c00000 */
[----:B01----:R-:W-:Y:S01]  /*d900*/  FADD.FTZ R118, R118, R153 ;  /* 0x0000009976767221 */ /* 0x003fe20000010000 */
[----:B------:R-:W-:Y:S01]  /*d910*/  MOV R153, 0x2 ;  /* 0x0000000200997802 */ /* 0x000fe20000000f00 */
[----:B------:R-:W-:Y:S01]  /*d920*/  IMAD.MOV.U32 R119, RZ, RZ, 0x1f ;  /* 0x0000001fff777424 */ /* 0x000fe200078e00ff */
[----:B------:R-:W-:Y:S01]  /*d930*/  MOV R116, 0xd960 ;  /* 0x0000d96000747802 */ /* 0x000fe20000000f00 */
[----:B------:R-:W-:Y:S02]  /*d940*/  IMAD.MOV.U32 R156, RZ, RZ, -0x1 ;  /* 0xffffffffff9c7424 */ /* 0x000fe400078e00ff */
[----:B------:R-:W-:Y:S05]  /*d950*/  CALL.REL.NOINC `($__internal_92_$__cuda_sm70_shflsync_bfly_p) ;  /* 0x0000014000007944 */ /* 0x000fea0003c00000 */
[----:B01----:R-:W-:Y:S01]  /*d960*/  FADD.FTZ R118, R118, R153 ;  /* 0x0000009976767221 */ /* 0x003fe20000010000 */
[----:B------:R-:W-:Y:S01]  /*d970*/  HFMA2.MMA R153, -RZ, RZ, 0, 2.384185791015625e-07 ;  /* 0x00000004ff997435 */ /* 0x000fe200000001ff */
        /* <DEDUP_REMOVED lines=11> */
[----:B------:R-:W-:Y:S01]  /*da30*/  HFMA2.MMA R153, -RZ, RZ, 0, 9.5367431640625e-07 ;  /* 0x00000010ff997435 */ /* 0x000fe200000001ff */
[----:B0-----:R-:W-:Y:S01]  /*da40*/  IMAD.MOV.U32 R119, RZ, RZ, 0x1f ;  /* 0x0000001fff777424 */ /* 0x001fe200078e00ff */
[----:B------:R-:W-:Y:S01]  /*da50*/  MOV R116, 0xda90 ;  /* 0x0000da9000747802 */ /* 0x000fe20000000f00 */
[----:B------:R-:W-:Y:S01]  /*da60*/  IMAD.MOV.U32 R156, RZ, RZ, -0x1 ;  /* 0xffffffffff9c7424 */ /* 0x000fe200078e00ff */
[----:B------:R-:W-:-:S02]  /*da70*/  MOV R118, R154 ;  /* 0x0000009a00767202 */ /* 0x000fc40000000f00 */
[----:B------:R-:W-:Y:S05]  /*da80*/  CALL.REL.NOINC `($__internal_92_$__cuda_sm70_shflsync_bfly_p) ;  /* 0x0000001000007944 */ /* 0x000fea0003c00000 */
[----:B01----:R-:W-:Y:S05]  /*da90*/  BRA `(.L_x_16772) ;  /* 0xffffed9000007947 */ /* 0x003fea000383ffff */
        .weak           $__internal_92_$__cuda_sm70_shflsync_bfly_p
        .type           $__internal_92_$__cuda_sm70_shflsync_bfly_p,@function
        .size           $__internal_92_$__cuda_sm70_shflsync_bfly_p,(.L_x_29232 - $__internal_92_$__cuda_sm70_shflsync_bfly_p)
$__internal_92_$__cuda_sm70_shflsync_bfly_p:
[----:B------:R-:W-:Y:S01]  /*daa0*/  IMAD.MOV.U32 R117, RZ, RZ, 0x0 ;  /* 0x00000000ff757424 */ /* 0x000fe200078e00ff */
[----:B------:R-:W-:Y:S04]  /*dab0*/  WARPSYNC R156 ;  /* 0x0000009c00007348 */ /* 0x000fe80003800000 */
[----:B------:R0:W1:Y:S01]  /*dac0*/  SHFL.BFLY PT, R153, R118, R153, R119 ;  /* 0x0c00009976997389 */ /* 0x00006200000e0077 */
[----:B------:R-:W-:Y:S05]  /*dad0*/  RET.REL.NODEC R116 `(_ZN10layer_norm13ln_fwd_kernelINS_13Kernel_traitsIf6__halfS2_S2_fjLj1024ELj1ELj4ELj1ELj16ENS_18Kernel_traits_baseILj1024EfS2_S2_S2_fjLj128EEEEELb1ELb1ELb0ELb0EEEvNS_9FwdParamsE) ;  /* 0xffff252074007950 */ /* 0x000fea0003c3ffff */
.L_x_16773:
        /* <DEDUP_REMOVED lines=10> */
.L_x_29232:


//--------------------- .text._ZN10layer_norm13ln_fwd_kernelINS_13Kernel_traitsIf6__halfS2_S2_fjLj1024ELj1ELj4ELj1ELj16ENS_18Kernel_traits_baseILj1024EfS2_S2_S2_fjLj128EEEEELb1ELb1ELb0ELb1EEEvNS_9FwdParamsE --------------------------
	.section	.text._ZN10layer_norm13ln_fwd_kernelINS_13Kernel_traitsIf6__halfS2_S2_fjLj1024ELj1ELj4ELj1ELj16ENS_18Kernel_traits_baseILj1024EfS2_S2_S2_fjLj128EEEEELb1ELb1ELb0ELb1EEEvNS_9FwdParamsE,"ax",@progbits
	.sectioninfo	@"SHI_REGISTERS=167"
	.align	128
        .global         _ZN10layer_norm13ln_fwd_kernelINS_13Kernel_traitsIf6__halfS2_S2_fjLj1024ELj1ELj4ELj1ELj16ENS_18Kernel_traits_baseILj1024EfS2_S2_S2_fjLj128EEEEELb1ELb1ELb0ELb1EEEvNS_9FwdParamsE
        .type           _ZN10layer_norm13ln_fwd_kernelINS_13Kernel_traitsIf6__halfS2_S2_fjLj1024ELj1ELj4ELj1ELj16ENS_18Kernel_traits_baseILj1024EfS2_S2_S2_fjLj128EEEEELb1ELb1ELb0ELb1EEEvNS_9FwdParamsE,@function
        .size           _ZN10layer_norm13ln_fwd_kernelINS_13Kernel_traitsIf6__halfS2_S2_fjLj1024ELj1ELj4ELj1ELj16ENS_18Kernel_traits_baseILj1024EfS2_S2_S2_fjLj128EEEEELb1ELb1ELb0ELb1EEEvNS_9FwdParamsE,(.L_x_29233 - _ZN10layer_norm13ln_fwd_kernelINS_13Kernel_traitsIf6__halfS2_S2_fjLj1024ELj1ELj4ELj1ELj16ENS_18Kernel_traits_baseILj1024EfS2_S2_S2_fjLj128EEEEELb1ELb1ELb0ELb1EEEvNS_9FwdParamsE)
        .other          _ZN10layer_norm13ln_fwd_kernelINS_13Kernel_traitsIf6__halfS2_S2_fjLj1024ELj1ELj4ELj1ELj16ENS_18Kernel_traits_baseILj1024EfS2_S2_S2_fjLj128EEEEELb1ELb1ELb0ELb1EEEvNS_9FwdParamsE,@"STO_CUDA_ENTRY STV_DEFAULT"
_ZN10layer_norm13ln_fwd_kernelINS_13Kernel_traitsIf6__halfS2_S2_fjLj1024ELj1ELj4ELj1ELj16ENS_18Kernel_traits_baseILj1024EfS2_S2_S2_fjLj128EEEEELb1ELb1ELb0ELb1EEEvNS_9FwdParamsE:
.text._ZN10layer_norm13ln_fwd_kernelINS_13Kernel_traitsIf6__halfS2_S2_fjLj1024ELj1ELj4ELj1ELj16ENS_18Kernel_traits_baseILj1024EfS2_S2_S2_fjLj128EEEEELb1ELb1ELb0ELb1EEEvNS_9FwdParamsE:
        /* <DEDUP_REMOVED lines=143> */
.L_x_17002:
        /* <DEDUP_REMOVED lines=30> */
.L_x_16776:
[----:B0-----:R-:W-:Y:S02]  /*0ad0*/  MOV R13, R8 ;  /* 0x00000008000d7202 */ /* 0x001fe40000000f00 */
.L_x_16777:
[----:B------:R-:W-:Y:S05]  /*0ae0*/  BSYNC B1 ;  /* 0x0000000000017941 */ /* 0x000fea0003800000 */
.L_x_16775:
        /* <DEDUP_REMOVED lines=16> */
.L_x_16781:
[----:B------:R-:W-:Y:S05]  /*0bf0*/  BSYNC B2 ;  /* 0x0000000000027941 */ /* 0x000fea0003800000 */
.L_x_16780:
        /* <DEDUP_REMOVED lines=44> */
.L_x_16779:
[----:B------:R-:W-:Y:S05]  /*0ec0*/  BSYNC B1 ;  /* 0x0000000000017941 */ /* 0x000fea0003800000 */
.L_x_16778:
        /* <DEDUP_REMOVED lines=24> */
.L_x_16783:
[----:B------:R-:W-:Y:S02]  /*1050*/  IMAD.MOV.U32 R14, RZ, RZ, R8 ;  /* 0x000000ffff0e7224 */ /* 0x000fe400078e0008 */
.L_x_16784:
[----:B------:R-:W-:Y:S05]  /*1060*/  BSYNC B1 ;  /* 0x0000000000017941 */ /* 0x000fea0003800000 */
.L_x_16782:
        /* <DEDUP_REMOVED lines=16> */
.L_x_16788:
[----:B------:R-:W-:Y:S05]  /*1170*/  BSYNC B2 ;  /* 0x0000000000027941 */ /* 0x000fea0003800000 */
.L_x_16787:
        /* <DEDUP_REMOVED lines=44> */
.L_x_16786:
[----:B------:R-:W-:Y:S05]  /*1440*/  BSYNC B1 ;  /* 0x0000000000017941 */ /* 0x000fea0003800000 */
.L_x_16785:
        /* <DEDUP_REMOVED lines=23> */
.L_x_16790:
[----:B------:R-:W-:Y:S02]  /*15c0*/  MOV R15, R8 ;  /* 0x00000008000f7202 */ /* 0x000fe40000000f00 */
.L_x_16791:
[----:B------:R-:W-:Y:S05]  /*15d0*/  BSYNC B1 ;  /* 0x0000000000017941 */ /* 0x000fea0003800000 */
.L_x_16789:
        /* <DEDUP_REMOVED lines=16> */
.L_x_16795:
[----:B------:R-:W-:Y:S05]  /*16e0*/  BSYNC B2 ;  /* 0x0000000000027941 */ /* 0x000fea0003800000 */
.L_x_16794:
        /* <DEDUP_REMOVED lines=44> */
.L_x_16793:
[----:B------:R-:W-:Y:S05]  /*19b0*/  BSYNC B1 ;  /* 0x0000000000017941 */ /* 0x000fea0003800000 */
.L_x_16792:
        /* <DEDUP_REMOVED lines=22> */
.L_x_16797:
[----:B------:R-:W-:Y:S02]  /*1b20*/  IMAD.MOV.U32 R15, RZ, RZ, R8 ;  /* 0x000000ffff0f7224 */ /* 0x000fe400078e0008 */
.L_x_16798:
[----:B------:R-:W-:Y:S05]  /*1b30*/  BSYNC B1 ;  /* 0x0000000000017941 */ /* 0x000fea0003800000 */
.L_x_16796:
        /* <DEDUP_REMOVED lines=16> */
.L_x_16802:
[----:B------:R-:W-:Y:S05]  /*1c40*/  BSYNC B2 ;  /* 0x0000000000027941 */ /* 0x000fea0003800000 */
.L_x_16801:
        /* <DEDUP_REMOVED lines=44> */
.L_x_16800:
[----:B------:R-:W-:Y:S05]  /*1f10*/  BSYNC B1 ;  /* 0x0000000000017941 */ /* 0x000fea0003800000 */
.L_x_16799:
        /* <DEDUP_REMOVED lines=22> */
.L_x_16804:
[----:B------:R-:W-:Y:S02]  /*2080*/  IMAD.MOV.U32 R116, RZ, RZ, R8 ;  /* 0x000000ffff747224 */ /* 0x000fe400078e0008 */
.L_x_16805:
[----:B------:R-:W-:Y:S05]  /*2090*/  BSYNC B1 ;  /* 0x0000000000017941 */ /* 0x000fea0003800000 */
.L_x_16803:
        /* <DEDUP_REMOVED lines=16> */
.L_x_16809:
[----:B------:R-:W-:Y:S05]  /*21a0*/  BSYNC B2 ;  /* 0x0000000000027941 */ /* 0x000fea0003800000 */
.L_x_16808:
        /* <DEDUP_REMOVED lines=44> */
.L_x_16807:
[----:B------:R-:W-:Y:S05]  /*2470*/  BSYNC B1 ;  /* 0x0000000000017941 */ /* 0x000fea0003800000 */
.L_x_16806:
        /* <DEDUP_REMOVED lines=22> */
.L_x_16811:
[----:B------:R-:W-:Y:S02]  /*25e0*/  MOV R116, R8 ;  /* 0x0000000800747202 */ /* 0x000fe40000000f00 */
.L_x_16812:
[----:B------:R-:W-:Y:S05]  /*25f0*/  BSYNC B1 ;  /* 0x0000000000017941 */ /* 0x000fea0003800000 */
.L_x_16810:
        /* <DEDUP_REMOVED lines=16> */
.L_x_16816:
[----:B------:R-:W-:Y:S05]  /*2700*/  BSYNC B2 ;  /* 0x0000000000027941 */ /* 0x000fea0003800000 */
.L_x_16815:
        /* <DEDUP_REMOVED lines=44> */
.L_x_16814:
[----:B------:R-:W-:Y:S05]  /*29d0*/  BSYNC B1 ;  /* 0x0000000000017941 */ /* 0x000fea0003800000 */
.L_x_16813:
        /* <DEDUP_REMOVED lines=22> */
.L_x_16818:
[----:B------:R-:W-:Y:S02]  /*2b40*/  IMAD.MOV.U32 R116, RZ, RZ, R8 ;  /* 0x000000ffff747224 */ /* 0x000fe400078e0008 */
.L_x_16819:
[----:B------:R-:W-:Y:S05]  /*2b50*/  BSYNC B1 ;  /* 0x0000000000017941 */ /* 0x000fea0003800000 */
.L_x_16817:
        /* <DEDUP_REMOVED lines=16> */
.L_x_16823:
[----:B------:R-:W-:Y:S05]  /*2c60*/  BSYNC B2 ;  /* 0x0000000000027941 */ /* 0x000fea0003800000 */
.L_x_16822:
        /* <DEDUP_REMOVED lines=44> */
.L_x_16821:
[----:B------:R-:W-:Y:S05]  /*2f30*/  BSYNC B1 ;  /* 0x0000000000017941 */ /* 0x000fea0003800000 */
.L_x_16820:
        /* <DEDUP_REMOVED lines=22> */
.L_x_16825:
[----:B------:R-:W-:Y:S02]  /*30a0*/  IMAD.MOV.U32 R116, RZ, RZ, R8 ;  /* 0x000000ffff747224 */ /* 0x000fe400078e0008 */
.L_x_16826:
[----:B------:R-:W-:Y:S05]  /*30b0*/  BSYNC B1 ;  /* 0x0000000000017941 */ /* 0x000fea0003800000 */
.L_x_16824:
        /* <DEDUP_REMOVED lines=18> */
.L_x_16830:
[----:B------:R-:W-:Y:S05]  /*31e0*/  BSYNC B2 ;  /* 0x0000000000027941 */ /* 0x000fea0003800000 */
.L_x_16829:
        /* <DEDUP_REMOVED lines=44> */
.L_x_16828:
[----:B------:R-:W-:Y:S05]  /*34b0*/  BSYNC B1 ;  /* 0x0000000000017941 */ /* 0x000fea0003800000 */
.L_x_16827:
[----:B------:R-:W0:Y:S01]  /*34c0*/  I2F.U32 R116, R116 ;  /* 0x0000007400747306 */ /* 0x000e220000201000 */
[----:B------:R-:W-:Y:S01]  /*34d0*/  HADD2.F32 R118, -RZ, R119.H1_H1 ;  /* 0x30000077ff767230 */ /* 0x000fe20000004100 */
[----:B------:R-:W-:Y:S01]  /*34e0*/  ISETP.NE.AND P6, PT, R130, RZ, PT ;  /* 0x000000ff8200720c */ /* 0x000fe20003fc5270 */
[----:B------:R-:W-:Y:S01]  /*34f0*/  IMAD.WIDE.U32 R132, R11, R128, c[0x0][0x188] ;  /* 0x000062000b847625 */ /* 0x000fe200078e0080 */
[----:B------:R-:W-:Y:S02]  /*3500*/  SEL R123, RZ, 0x100, P4 ;  /* 0x00000100ff7b7807 */ /* 0x000fe40002000000 */
[----:B------:R-:W-:Y:S01]  /*3510*/  SEL R130, RZ, 0x10000, P5 ;  /* 0x00010000ff827807 */ /* 0x000fe20002800000 */
[----:B------:R-:W-:Y:S01]  /*3520*/  FMUL.FTZ R118, R118, R127 ;  /* 0x0000007f76767220 */ /* 0x000fe20000410000 */
[----:B------:R-:W-:-:S02]  /*3530*/  ISETP.NE.AND P5, PT, R131, RZ, PT ;  /* 0x000000ff8300720c */ /* 0x000fc40003fa5270 */
[----:B------:R-:W-:Y:S01]  /*3540*/  SEL R120, RZ, 0x1, P2 ;  /* 0x00000001ff787807 */ /* 0x000fe20001000000 */
[----:B------:R-:W-:Y:S01]  /*3550*/  FMUL.FTZ R122, R118, c[0x0][0x1e8] ;  /* 0x00007a00767a7a20 */ /* 0x000fe20000410000 */
[----:B------:R-:W-:Y:S02]  /*3560*/  SEL R119, RZ, 0x1, P1 ;  /* 0x00000001ff777807 */ /* 0x000fe40000800000 */
[----:B------:R-:W-:Y:S01]  /*3570*/  SEL R135, RZ, 0x1, P6 ;  /* 0x00000001ff877807 */ /* 0x000fe20003000000 */
[----:B------:R-:W-:Y:S01]  /*3580*/  IMAD.WIDE.U32 R120, R120, 0x1000000, RZ ;  /* 0x0100000078787825 */ /* 0x000fe200078e00ff */
[----:B------:R-:W-:-:S03]  /*3590*/  IADD3 R147, R11, 0x20, RZ ;  /* 0x000000200b937810 */ /* 0x000fc60007ffe0ff */
[----:B0-----:R-:W-:Y:S02]  /*35a0*/  FFMA.FTZ R117, R116, R129, 1.1641532182693481445e-10 ;  /* 0x2f00000074757423 */ /* 0x001fe40000010081 */
[----:B------:R-:W-:-:S03]  /*35b0*/  IMAD.WIDE.U32 R118, R119, 0x10000, RZ ;  /* 0x0001000077767825 */ /* 0x000fc600078e00ff */
[----:B------:R-:W-:Y:S01]  /*35c0*/  FSETP.GTU.FTZ.AND P4, PT, R117, c[0x0][0x1e4], PT ;  /* 0x0000790075007a0b */ /* 0x000fe20003f9c000 */
[----:B------:R-:W-:Y:S01]  /*35d0*/  @P0 IMAD.WIDE.U32 R140, R147, R128, c[0x0][0x180] ;  /* 0x00006000938c0625 */ /* 0x000fe200078e0080 */
[----:B------:R-:W-:Y:S02]  /*35e0*/  SEL R117, RZ, 0x1, P5 ;  /* 0x00000001ff757807 */ /* 0x000fe40002800000 */
[----:B------:R-:W-:Y:S02]  /*35f0*/  SEL R131, RZ, 0x1000000, P4 ;  /* 0x01000000ff837807 */ /* 0x000fe40002000000 */
[----:B------:R-:W-:Y:S01]  /*3600*/  FSEL R122, R122, RZ, !P4 ;  /* 0x000000ff7a7a7208 */ /* 0x000fe20006000000 */
[----:B------:R-:W-:Y:S01]  /*3610*/  IMAD.WIDE.U32 R116, R117, 0x100, RZ ;  /* 0x0000010075747825 */ /* 0x000fe200078e00ff */
[----:B------:R-:W-:Y:S01]  /*3620*/  LOP3.LUT R123, R123, R131, R130, 0xfe, !PT ;  /* 0x000000837b7b7212 */ /* 0x000fe200078efe82 */
[----:B------:R-:W-:Y:S02]  /*3630*/  @P0 HADD2.F32 R130, -RZ, R19.H1_H1 ;  /* 0x30000013ff820230 */ /* 0x000fe40000004100 */
[----:B------:R-:W-:Y:S01]  /*3640*/  FMUL.FTZ R131, R47, R122 ;  /* 0x0000007a2f837220 */ /* 0x000fe20000410000 */
[----:B------:R-:W-:-:S02]  /*3650*/  LOP3.LUT R134, R116, R120, R118, 0xfe, !PT ;  /* 0x0000007874867212 */ /* 0x000fc400078efe76 */
[----:B------:R-:W-:Y:S01]  /*3660*/  SEL R120, RZ, 0x1, P3 ;  /* 0x00000001ff787807 */ /* 0x000fe20001800000 */
[----:B------:R-:W-:Y:S01]  /*3670*/  @P0 FADD.FTZ R131, R131, R130 ;  /* 0x0000008283830221 */ /* 0x000fe20000010000 */
[----:B------:R-:W-:Y:S01]  /*3680*/  HFMA2.MMA R130, -RZ, RZ, 0, 4.76837158203125e-07 ;  /* 0x00000008ff827435 */ /* 0x000fe200000001ff */
[----:B------:R-:W-:Y:S02]  /*3690*/  LOP3.LUT R134, R134, R135, RZ, 0xfc, !PT ;  /* 0x0000008786867212 */ /* 0x000fe400078efcff */
[----:B------:R-:W-:Y:S02]  /*36a0*/  LOP3.LUT R135, R121, R123, R120, 0xfe, !PT ;  /* 0x0000007b79877212 */ /* 0x000fe400078efe78 */
[----:B------:R-:W-:Y:S02]  /*36b0*/  F2FP.PACK_AB R122, R124, R15 ;  /* 0x0000000f7c7a723e */ /* 0x000fe400000000ff */
[----:B------:R-:W-:Y:S02]  /*36c0*/  F2FP.PACK_AB R121, R125, R14 ;  /* 0x0000000e7d79723e */ /* 0x000fe400000000ff */
[----:B------:R-:W-:Y:S01]  /*36d0*/  F2FP.PACK_AB R120, R13, R12 ;  /* 0x0000000c0d78723e */ /* 0x000fe200000000ff */
[----:B------:R-:W-:Y:S01]  /*36e0*/  IMAD.WIDE.U32 R138, R11, R130, c[0x0][0x190] ;  /* 0x000064000b8a7625 */ /* 0x000fe200078e0082 */
[----:B------:R-:W-:-:S02]  /*36f0*/  F2FP.PACK_AB R123, R131, R126 ;  /* 0x0000007e837b723e */ /* 0x000fc400000000ff */
        /* <DEDUP_REMOVED lines=18> */
.L_x_16832:
[----:B0-----:R-:W-:Y:S02]  /*3820*/  IMAD.MOV.U32 R120, RZ, RZ, R8 ;  /* 0x000000ffff787224 */ /* 0x001fe400078e0008 */
.L_x_16833:
[----:B------:R-:W-:Y:S05]  /*3830*/  BSYNC B1 ;  /* 0x0000000000017941 */ /* 0x000fea0003800000 */
.L_x_16831:
        /* <DEDUP_REMOVED lines=16> */
.L_x_16837:
[----:B------:R-:W-:Y:S05]  /*3940*/  BSYNC B2 ;  /* 0x0000000000027941 */ /* 0x000fea0003800000 */
.L_x_16836:
        /* <DEDUP_REMOVED lines=44> */
.L_x_16835:
[----:B------:R-:W-:Y:S05]  /*3c10*/  BSYNC B1 ;  /* 0x0000000000017941 */ /* 0x000fea0003800000 */
.L_x_16834:
[----:B------:R-:W0:Y:S01]  /*3c20*/  I2F.U32 R120, R120 ;  /* 0x0000007800787306 */ /* 0x000e220000201000 */
[----:B-----5:R-:W-:Y:S01]  /*3c30*/  HADD2.F32 R122, -RZ, R116.H0_H0 ;  /* 0x20000074ff7a7230 */ /* 0x020fe20000004100 */
[----:B------:R-:W-:Y:S01]  /*3c40*/  BSSY B1, `(.L_x_16838) ;  /* 0x0000016000017945 */ /* 0x000fe20003800000 */
[----:B------:R-:W-:-:S03]  /*3c50*/  @P0 HADD2.F32 R123, -RZ, R16.H0_H0 ;  /* 0x20000010ff7b0230 */ /* 0x000fc60000004100 */
        /* <DEDUP_REMOVED lines=19> */
.L_x_16839:
[----:B------:R-:W-:Y:S02]  /*3d90*/  IMAD.MOV.U32 R122, RZ, RZ, R8 ;  /* 0x000000ffff7a7224 */ /* 0x000fe400078e0008 */
.L_x_16840:
[----:B------:R-:W-:Y:S05]  /*3da0*/  BSYNC B1 ;  /* 0x0000000000017941 */ /* 0x000fea0003800000 */
.L_x_16838:
        /* <DEDUP_REMOVED lines=16> */
.L_x_16844:
[----:B------:R-:W-:Y:S05]  /*3eb0*/  BSYNC B2 ;  /* 0x0000000000027941 */ /* 0x000fea0003800000 */
.L_x_16843:
        /* <DEDUP_REMOVED lines=44> */
.L_x_16842:
[----:B------:R-:W-:Y:S05]  /*4180*/  BSYNC B1 ;  /* 0x0000000000017941 */ /* 0x000fea0003800000 */
.L_x_16841:
        /* <DEDUP_REMOVED lines=23> */
.L_x_16846:
[----:B------:R-:W-:Y:S02]  /*4300*/  MOV R116, R8 ;  /* 0x0000000800747202 */ /* 0x000fe40000000f00 */
.L_x_16847:
[----:B------:R-:W-:Y:S05]  /*4310*/  BSYNC B1 ;  /* 0x0000000000017941 */ /* 0x000fea0003800000 */
.L_x_16845:
        /* <DEDUP_REMOVED lines=16> */
.L_x_16851:
[----:B------:R-:W-:Y:S05]  /*4420*/  BSYNC B2 ;  /* 0x0000000000027941 */ /* 0x000fea0003800000 */
.L_x_16850:
        /* <DEDUP_REMOVED lines=44> */
.L_x_16849:
[----:B------:R-:W-:Y:S05]  /*46f0*/  BSYNC B1 ;  /* 0x0000000000017941 */ /* 0x000fea0003800000 */
.L_x_16848:
        /* <DEDUP_REMOVED lines=22> */
.L_x_16853:
[----:B------:R-:W-:Y:S02]  /*4860*/  IMAD.MOV.U32 R116, RZ, RZ, R8 ;  /* 0x000000ffff747224 */ /* 0x000fe400078e0008 */
.L_x_16854:
[----:B------:R-:W-:Y:S05]  /*4870*/  BSYNC B1 ;  /* 0x0000000000017941 */ /* 0x000fea0003800000 */
.L_x_16852:
        /* <DEDUP_REMOVED lines=16> */
.L_x_16858:
[----:B------:R-:W-:Y:S05]  /*4980*/  BSYNC B2 ;  /* 0x0000000000027941 */ /* 0x000fea0003800000 */
.L_x_16857:
        /* <DEDUP_REMOVED lines=44> */
.L_x_16856:
[----:B------:R-:W-:Y:S05]  /*4c50*/  BSYNC B1 ;  /* 0x0000000000017941 */ /* 0x000fea0003800000 */
.L_x_16855:
        /* <DEDUP_REMOVED lines=22> */
.L_x_16860:
[----:B------:R-:W-:Y:S02]  /*4dc0*/  IMAD.MOV.U32 R138, RZ, RZ, R8 ;  /* 0x000000ffff8a7224 */ /* 0x000fe400078e0008 */
.L_x_16861:
[----:B------:R-:W-:Y:S05]  /*4dd0*/  BSYNC B1 ;  /* 0x0000000000017941 */ /* 0x000fea0003800000 */
.L_x_16859:
        /* <DEDUP_REMOVED lines=16> */
.L_x_16865:
[----:B------:R-:W-:Y:S05]  /*4ee0*/  BSYNC B2 ;  /* 0x0000000000027941 */ /* 0x000fea0003800000 */
.L_x_16864:
        /* <DEDUP_REMOVED lines=44> */
.L_x_16863:
[----:B------:R-:W-:Y:S05]  /*51b0*/  BSYNC B1 ;  /* 0x0000000000017941 */ /* 0x000fea0003800000 */
.L_x_16862:
        /* <DEDUP_REMOVED lines=22> */
.L_x_16867:
[----:B------:R-:W-:Y:S02]  /*5320*/  MOV R138, R8 ;  /* 0x00000008008a7202 */ /* 0x000fe40000000f00 */
.L_x_16868:
[----:B------:R-:W-:Y:S05]  /*5330*/  BSYNC B1 ;  /* 0x0000000000017941 */ /* 0x000fea0003800000 */
.L_x_16866:
        /* <DEDUP_REMOVED lines=16> */
.L_x_16872:
[----:B------:R-:W-:Y:S05]  /*5440*/  BSYNC B2 ;  /* 0x0000000000027941 */ /* 0x000fea0003800000 */
.L_x_16871:
        /* <DEDUP_REMOVED lines=44> */
.L_x_16870:
[----:B------:R-:W-:Y:S05]  /*5710*/  BSYNC B1 ;  /* 0x0000000000017941 */ /* 0x000fea0003800000 */
.L_x_16869:
        /* <DEDUP_REMOVED lines=22> */
.L_x_16874:
[----:B------:R-:W-:Y:S02]  /*5880*/  IMAD.MOV.U32 R118, RZ, RZ, R8 ;  /* 0x000000ffff767224 */ /* 0x000fe400078e0008 */
.L_x_16875:
[----:B------:R-:W-:Y:S05]  /*5890*/  BSYNC B1 ;  /* 0x0000000000017941 */ /* 0x000fea0003800000 */
.L_x_16873:
        /* <DEDUP_REMOVED lines=16> */
.L_x_16879:
[----:B------:R-:W-:Y:S05]  /*59a0*/  BSYNC B2 ;  /* 0x0000000000027941 */ /* 0x000fea0003800000 */
.L_x_16878:
        /* <DEDUP_REMOVED lines=44> */
.L_x_16877:
[----:B------:R-:W-:Y:S05]  /*5c70*/  BSYNC B1 ;  /* 0x0000000000017941 */ /* 0x000fea0003800000 */
.L_x_16876:
        /* <DEDUP_REMOVED lines=22> */
.L_x_16881:
[----:B------:R-:W-:Y:S02]  /*5de0*/  IMAD.MOV.U32 R118, RZ, RZ, R8 ;  /* 0x000000ffff767224 */ /* 0x000fe400078e0008 */
.L_x_16882:
[----:B------:R-:W-:Y:S05]  /*5df0*/  BSYNC B1 ;  /* 0x0000000000017941 */ /* 0x000fea0003800000 */
.L_x_16880:
        /* <DEDUP_REMOVED lines=18> */
.L_x_16886:
[----:B------:R-:W-:Y:S05]  /*5f20*/  BSYNC B2 ;  /* 0x0000000000027941 */ /* 0x000fea0003800000 */
.L_x_16885:
        /* <DEDUP_REMOVED lines=44> */
.L_x_16884:
[----:B------:R-:W-:Y:S05]  /*61f0*/  BSYNC B1 ;  /* 0x0000000000017941 */ /* 0x000fea0003800000 */
.L_x_16883:
[----:B------:R-:W0:Y:S01]  /*6200*/  I2F.U32 R116, R118 ;  /* 0x0000007600747306 */ /* 0x000e220000201000 */
[----:B------:R-:W-:Y:S01]  /*6210*/  HADD2.F32 R120, -RZ, R119.H1_H1 ;  /* 0x30000077ff787230 */ /* 0x000fe20000004100 */
[----:B------:R-:W-:Y:S01]  /*6220*/  SEL R142, RZ, 0x10000, P5 ;  /* 0x00010000ff8e7807 */ /* 0x000fe20002800000 */
[C---:B------:R-:W-:Y:S01]  /*6230*/  IMAD.WIDE.U32 R148, R147.reuse, R128, c[0x0][0x188] ;  /* 0x0000620093947625 */ /* 0x040fe200078e0080 */
[----:B------:R-:W-:Y:S01]  /*6240*/  ISETP.NE.AND P5, PT, R140, RZ, PT ;  /* 0x000000ff8c00720c */ /* 0x000fe20003fa5270 */
[----:B------:R-:W-:Y:S01]  /*6250*/  @P0 HADD2.F32 R140, -RZ, R19.H1_H1 ;  /* 0x30000013ff8c0230 */ /* 0x000fe20000004100 */
[----:B------:R-:W-:Y:S01]  /*6260*/  SEL R123, RZ, 0x100, P4 ;  /* 0x00000100ff7b7807 */ /* 0x000fe20002000000 */
[----:B------:R-:W-:Y:S01]  /*6270*/  FMUL.FTZ R120, R120, R127 ;  /* 0x0000007f78787220 */ /* 0x000fe20000410000 */
[----:B------:R-:W-:Y:S01]  /*6280*/  SEL R121, RZ, 0x1, P2 ;  /* 0x00000001ff797807 */ /* 0x000fe20001000000 */
[----:B------:R-:W-:Y:S01]  /*6290*/  IMAD.WIDE.U32 R146, R147, R130, c[0x0][0x190] ;  /* 0x0000640093927625 */ /* 0x000fe200078e0082 */
[----:B------:R-:W-:-:S02]  /*62a0*/  SEL R119, RZ, 0x1, P1 ;  /* 0x00000001ff777807 */ /* 0x000fc40000800000 */
[----:B------:R-:W-:Y:S01]  /*62b0*/  ISETP.NE.AND P6, PT, R133, RZ, PT ;  /* 0x000000ff8500720c */ /* 0x000fe20003fc5270 */
[----:B------:R-:W-:Y:S01]  /*62c0*/  FMUL.FTZ R122, R120, c[0x0][0x1e8] ;  /* 0x00007a00787a7a20 */ /* 0x000fe20000410000 */
[----:B------:R-:W-:Y:S01]  /*62d0*/  IADD3 R153, R11, 0x40, RZ ;  /* 0x000000400b997810 */ /* 0x000fe20007ffe0ff */
[----:B------:R-:W-:Y:S01]  /*62e0*/  IMAD.WIDE.U32 R120, R121, 0x1000000, RZ ;  /* 0x0100000079787825 */ /* 0x000fe200078e00ff */
[----:B------:R-:W-:-:S03]  /*62f0*/  SEL R143, RZ, 0x1, P6 ;  /* 0x00000001ff8f7807 */ /* 0x000fc60003000000 */
[----:B0-----:R-:W-:Y:S02]  /*6300*/  FFMA.FTZ R116, R116, R129, 1.1641532182693481445e-10 ;  /* 0x2f00000074747423 */ /* 0x001fe40000010081 */
[----:B------:R-:W-:-:S03]  /*6310*/  IMAD.WIDE.U32 R118, R119, 0x10000, RZ ;  /* 0x0001000077767825 */ /* 0x000fc600078e00ff */
[----:B------:R-:W-:Y:S01]  /*6320*/  FSETP.GTU.FTZ.AND P4, PT, R116, c[0x0][0x1e4], PT ;  /* 0x0000790074007a0b */ /* 0x000fe20003f9c000 */
[----:B------:R-:W-:Y:S01]  /*6330*/  @P0 IMAD.WIDE.U32 R144, R153, R128, c[0x0][0x180] ;  /* 0x0000600099900625 */ /* 0x000fe200078e0080 */
[----:B------:R-:W-:Y:S02]  /*6340*/  SEL R116, RZ, 0x1, P5 ;  /* 0x00000001ff747807 */ /* 0x000fe40002800000 */
[----:B------:R-:W-:Y:S02]  /*6350*/  FSEL R122, R122, RZ, !P4 ;  /* 0x000000ff7a7a7208 */ /* 0x000fe40006000000 */
[----:B------:R-:W-:Y:S01]  /*6360*/  SEL R133, RZ, 0x1000000, P4 ;  /* 0x01000000ff857807 */ /* 0x000fe20002000000 */
[----:B------:R-:W-:-:S03]  /*6370*/  IMAD.WIDE.U32 R116, R116, 0x100, RZ ;  /* 0x0000010074747825 */ /* 0x000fc600078e00ff */
[----:B------:R-:W-:Y:S01]  /*6380*/  LOP3.LUT R123, R123, R133, R142, 0xfe, !PT ;  /* 0x000000857b7b7212 */ /* 0x000fe200078efe8e */
[----:B------:R-:W-:Y:S01]  /*6390*/  FMUL.FTZ R141, R39, R122 ;  /* 0x0000007a278d7220 */ /* 0x000fe20000410000 */
[----:B------:R-:W-:Y:S02]  /*63a0*/  SEL R133, RZ, 0x1, P3 ;  /* 0x00000001ff857807 */ /* 0x000fe40001800000 */
[----:B------:R-:W-:Y:S01]  /*63b0*/  LOP3.LUT R142, R116, R120, R118, 0xfe, !PT ;  /* 0x00000078748e7212 */ /* 0x000fe200078efe76 */
[----:B------:R-:W-:Y:S01]  /*63c0*/  @P0 FADD.FTZ R141, R140, R141 ;  /* 0x0000008d8c8d0221 */ /* 0x000fe20000010000 */
[----:B------:R-:W-:Y:S02]  /*63d0*/  LOP3.LUT R133, R121, R123, R133, 0xfe, !PT ;  /* 0x0000007b79857212 */ /* 0x000fe400078efe85 */
[----:B------:R-:W-:Y:S02]  /*63e0*/  LOP3.LUT R142, R142, R143, RZ, 0xfc, !PT ;  /* 0x0000008f8e8e7212 */ /* 0x000fe400078efcff */
[----:B------:R-:W-:-:S02]  /*63f0*/  F2FP.PACK_AB R122, R139, R136 ;  /* 0x000000888b7a723e */ /* 0x000fc400000000ff */
[----:B------:R-:W-:Y:S02]  /*6400*/  F2FP.PACK_AB R121, R137, R134 ;  /* 0x000000868979723e */ /* 0x000fe400000000ff */
        /* <DEDUP_REMOVED lines=18> */
[----:B------:R-:W-:Y:S01]  /*6530*/  MOV R133, R10 ;  /* 0x0000000a00857202 */ /* 0x000fe20000000f00 */
[----:B------:R-:W-:Y:S05]  /*6540*/  BRA `(.L_x_16889) ;  /* 0x0000001000007947 */ /* 0x000fea0003800000 */
.L_x_16888:
[----:B0-----:R-:W-:Y:S02]  /*6550*/  IMAD.MOV.U32 R133, RZ, RZ, R8 ;  /* 0x000000ffff857224 */ /* 0x001fe400078e0008 */
.L_x_16889:
[----:B------:R-:W-:Y:S05]  /*6560*/  BSYNC B1 ;  /* 0x0000000000017941 */ /* 0x000fea0003800000 */
.L_x_16887:
        /* <DEDUP_REMOVED lines=16> */
.L_x_16893:
[----:B------:R-:W-:Y:S05]  /*6670*/  BSYNC B2 ;  /* 0x0000000000027941 */ /* 0x000fea0003800000 */
.L_x_16892:
        /* <DEDUP_REMOVED lines=44> */
.L_x_16891:
[----:B------:R-:W-:Y:S05]  /*6940*/  BSYNC B1 ;  /* 0x0000000000017941 */ /* 0x000fea0003800000 */
.L_x_16890:
[----:B------:R-:W0:Y:S01]  /*6950*/  I2F.U32 R120, R133 ;  /* 0x0000008500787306 */ /* 0x000e220000201000 */
[----:B-----5:R-:W-:Y:S01]  /*6960*/  HADD2.F32 R122, -RZ, R116.H0_H0 ;  /* 0x20000074ff7a7230 */ /* 0x020fe20000004100 */
[----:B------:R-:W-:Y:S01]  /*6970*/  BSSY B1, `(.L_x_16894) ;  /* 0x0000016000017945 */ /* 0x000fe20003800000 */
[----:B------:R-:W-:-:S03]  /*6980*/  @P0 HADD2.F32 R123, -RZ, R16.H0_H0 ;  /* 0x20000010ff7b0230 */ /* 0x000fc60000004100 */
        /* <DEDUP_REMOVED lines=19> */
.L_x_16895:
[----:B------:R-:W-:Y:S02]  /*6ac0*/  IMAD.MOV.U32 R123, RZ, RZ, R8 ;  /* 0x000000ffff7b7224 */ /* 0x000fe400078e0008 */
.L_x_16896:
[----:B------:R-:W-:Y:S05]  /*6ad0*/  BSYNC B1 ;  /* 0x0000000000017941 */ /* 0x000fea0003800000 */
.L_x_16894:
        /* <DEDUP_REMOVED lines=16> */
.L_x_16900:
[----:B------:R-:W-:Y:S05]  /*6be0*/  BSYNC B2 ;  /* 0x0000000000027941 */ /* 0x000fea0003800000 */
.L_x_16899:
        /* <DEDUP_REMOVED lines=44> */
.L_x_16898:
[----:B------:R-:W-:Y:S05]  /*6eb0*/  BSYNC B1 ;  /* 0x0000000000017941 */ /* 0x000fea0003800000 */
.L_x_16897:
        /* <DEDUP_REMOVED lines=23> */
.L_x_16902:
[----:B------:R-:W-:Y:S02]  /*7030*/  IMAD.MOV.U32 R116, RZ, RZ, R8 ;  /* 0x000000ffff747224 */ /* 0x000fe400078e0008 */
.L_x_16903:
[----:B------:R-:W-:Y:S05]  /*7040*/  BSYNC B1 ;  /* 0x0000000000017941 */ /* 0x000fea0003800000 */
.L_x_16901:
        /* <DEDUP_REMOVED lines=16> */
.L_x_16907:
[----:B------:R-:W-:Y:S05]  /*7150*/  BSYNC B2 ;  /* 0x0000000000027941 */ /* 0x000fea0003800000 */
.L_x_16906:
        /* <DEDUP_REMOVED lines=44> */
.L_x_16905:
[----:B------:R-:W-:Y:S05]  /*7420*/  BSYNC B1 ;  /* 0x0000000000017941 */ /* 0x000fea0003800000 */
.L_x_16904:
        /* <DEDUP_REMOVED lines=22> */
.L_x_16909:
[----:B------:R-:W-:Y:S02]  /*7590*/  IMAD.MOV.U32 R116, RZ, RZ, R8 ;  /* 0x000000ffff747224 */ /* 0x000fe400078e0008 */
.L_x_16910:
[----:B------:R-:W-:Y:S05]  /*75a0*/  BSYNC B1 ;  /* 0x0000000000017941 */ /* 0x000fea0003800000 */
.L_x_16908:
        /* <DEDUP_REMOVED lines=16> */
.L_x_16914:
[----:B------:R-:W-:Y:S05]  /*76b0*/  BSYNC B2 ;  /* 0x0000000000027941 */ /* 0x000fea0003800000 */
.L_x_16913:
        /* <DEDUP_REMOVED lines=44> */
.L_x_16912:
[----:B------:R-:W-:Y:S05]  /*7980*/  BSYNC B1 ;  /* 0x0000000000017941 */ /* 0x000fea0003800000 */
.L_x_16911:
        /* <DEDUP_REMOVED lines=22> */
.L_x_16916:
[----:B------:R-:W-:Y:S02]  /*7af0*/  IMAD.MOV.U32 R146, RZ, RZ, R8 ;  /* 0x000000ffff927224 */ /* 0x000fe400078e0008 */
.L_x_16917:
[----:B------:R-:W-:Y:S05]  /*7b00*/  BSYNC B1 ;  /* 0x0000000000017941 */ /* 0x000fea0003800000 */
.L_x_16915:
        /* <DEDUP_REMOVED lines=16> */
.L_x_16921:
[----:B------:R-:W-:Y:S05]  /*7c10*/  BSYNC B2 ;  /* 0x0000000000027941 */ /* 0x000fea0003800000 */
.L_x_16920:
        /* <DEDUP_REMOVED lines=44> */
.L_x_16919:
[----:B------:R-:W-:Y:S05]  /*7ee0*/  BSYNC B1 ;  /* 0x0000000000017941 */ /* 0x000fea0003800000 */
.L_x_16918:
        /* <DEDUP_REMOVED lines=22> */
.L_x_16923:
[----:B------:R-:W-:Y:S02]  /*8050*/  IMAD.MOV.U32 R146, RZ, RZ, R8 ;  /* 0x000000ffff927224 */ /* 0x000fe400078e0008 */
.L_x_16924:
[----:B------:R-:W-:Y:S05]  /*8060*/  BSYNC B1 ;  /* 0x0000000000017941 */ /* 0x000fea0003800000 */
.L_x_16922:
        /* <DEDUP_REMOVED lines=16> */
.L_x_16928:
[----:B------:R-:W-:Y:S05]  /*8170*/  BSYNC B2 ;  /* 0x0000000000027941 */ /* 0x000fea0003800000 */
.L_x_16927:
        /* <DEDUP_REMOVED lines=44> */
.L_x_16926:
[----:B------:R-:W-:Y:S05]  /*8440*/  BSYNC B1 ;  /* 0x0000000000017941 */ /* 0x000fea0003800000 */
.L_x_16925:
        /* <DEDUP_REMOVED lines=22> */
.L_x_16930:
[----:B------:R-:W-:Y:S02]  /*85b0*/  IMAD.MOV.U32 R118, RZ, RZ, R8 ;  /* 0x000000ffff767224 */ /* 0x000fe400078e0008 */
.L_x_16931:
[----:B------:R-:W-:Y:S05]  /*85c0*/  BSYNC B1 ;  /* 0x0000000000017941 */ /* 0x000fea0003800000 */
.L_x_16929:
        /* <DEDUP_REMOVED lines=16> */
.L_x_16935:
[----:B------:R-:W-:Y:S05]  /*86d0*/  BSYNC B2 ;  /* 0x0000000000027941 */ /* 0x000fea0003800000 */
.L_x_16934:
        /* <DEDUP_REMOVED lines=44> */
.L_x_16933:
[----:B------:R-:W-:Y:S05]  /*89a0*/  BSYNC B1 ;  /* 0x0000000000017941 */ /* 0x000fea0003800000 */
.L_x_16932:
        /* <DEDUP_REMOVED lines=22> */
.L_x_16937:
[----:B------:R-:W-:Y:S02]  /*8b10*/  IMAD.MOV.U32 R118, RZ, RZ, R8 ;  /* 0x000000ffff767224 */ /* 0x000fe400078e0008 */
.L_x_16938:
[----:B------:R-:W-:Y:S05]  /*8b20*/  BSYNC B1 ;  /* 0x0000000000017941 */ /* 0x000fea0003800000 */
.L_x_16936:
        /* <DEDUP_REMOVED lines=18> */
.L_x_16942:
[----:B------:R-:W-:Y:S05]  /*8c50*/  BSYNC B2 ;  /* 0x0000000000027941 */ /* 0x000fea0003800000 */
.L_x_16941:
        /* <DEDUP_REMOVED lines=44> */
.L_x_16940:
[----:B------:R-:W-:Y:S05]  /*8f20*/  BSYNC B1 ;  /* 0x0000000000017941 */ /* 0x000fea0003800000 */
.L_x_16939:
[----:B------:R0:W1:Y:S01]  /*8f30*/  I2F.U32 R116, R118 ;  /* 0x0000007600747306 */ /* 0x0000620000201000 */
[----:B------:R-:W-:Y:S01]  /*8f40*/  HADD2.F32 R120, -RZ, R119.H1_H1 ;  /* 0x30000077ff787230 */ /* 0x000fe20000004100 */
[----:B------:R-:W-:Y:S01]  /*8f50*/  SEL R121, RZ, 0x10000, P5 ;  /* 0x00010000ff797807 */ /* 0x000fe20002800000 */
[----:B------:R-:W-:Y:S01]  /*8f60*/  IMAD.WIDE.U32 R154, R153, R128, c[0x0][0x188] ;  /* 0x00006200999a7625 */ /* 0x000fe200078e0080 */
[----:B------:R-:W-:Y:S02]  /*8f70*/  ISETP.NE.AND P6, PT, R133, RZ, PT ;  /* 0x000000ff8500720c */ /* 0x000fe40003fc5270 */
[----:B------:R-:W-:Y:S01]  /*8f80*/  SEL R150, RZ, 0x1, P2 ;  /* 0x00000001ff967807 */ /* 0x000fe20001000000 */
[----:B------:R-:W-:Y:S01]  /*8f90*/  FMUL.FTZ R120, R120, R127 ;  /* 0x0000007f78787220 */ /* 0x000fe20000410000 */
[----:B------:R-:W-:-:S02]  /*8fa0*/  SEL R146, RZ, 0x100, P4 ;  /* 0x00000100ff927807 */ /* 0x000fc40002000000 */
[----:B0-----:R-:W-:Y:S01]  /*8fb0*/  F2FP.PACK_AB R118, R145, R142 ;  /* 0x0000008e9176723e */ /* 0x001fe200000000ff */
[----:B------:R-:W-:Y:S01]  /*8fc0*/  FMUL.FTZ R120, R120, c[0x0][0x1e8] ;  /* 0x00007a0078787a20 */ /* 0x000fe20000410000 */
[----:B------:R-:W-:Y:S01]  /*8fd0*/  F2FP.PACK_AB R117, R140, R123 ;  /* 0x0000007b8c75723e */ /* 0x000fe200000000ff */
[----:B------:R-:W-:-:S04]  /*8fe0*/  IMAD.WIDE.U32 R150, R150, 0x1000000, RZ ;  /* 0x0100000096967825 */ /* 0x000fc800078e00ff */
[----:B-1----:R-:W-:-:S05]  /*8ff0*/  FFMA.FTZ R116, R116, R129, 1.1641532182693481445e-10 ;  /* 0x2f00000074747423 */ /* 0x002fca0000010081 */
[----:B------:R-:W-:Y:S01]  /*9000*/  FSETP.GTU.FTZ.AND P5, PT, R116, c[0x0][0x1e4], PT ;  /* 0x0000790074007a0b */ /* 0x000fe20003fbc000 */
[----:B------:R-:W-:-:S03]  /*9010*/  @P0 HADD2.F32 R116, -RZ, R19.H1_H1 ;  /* 0x30000013ff740230 */ /* 0x000fc60000004100 */
[----:B------:R-:W-:Y:S02]  /*9020*/  FSEL R120, R120, RZ, !P5 ;  /* 0x000000ff78787208 */ /* 0x000fe40006800000 */
[----:B------:R-:W-:Y:S02]  /*9030*/  SEL R133, RZ, 0x1000000, P5 ;  /* 0x01000000ff857807 */ /* 0x000fe40002800000 */
[----:B------:R-:W-:Y:S01]  /*9040*/  ISETP.NE.AND P5, PT, R148, RZ, PT ;  /* 0x000000ff9400720c */ /* 0x000fe20003fa5270 */
[----:B------:R-:W-:Y:S01]  /*9050*/  FMUL.FTZ R147, R31, R120 ;  /* 0x000000781f937220 */ /* 0x000fe20000410000 */
[----:B------:R-:W-:Y:S02]  /*9060*/  SEL R148, RZ, 0x1, P1 ;  /* 0x00000001ff947807 */ /* 0x000fe40000800000 */
[----:B------:R-:W-:Y:S01]  /*9070*/  SEL R120, RZ, 0x1, P5 ;  /* 0x00000001ff787807 */ /* 0x000fe20002800000 */
[----:B------:R-:W-:Y:S01]  /*9080*/  @P0 FADD.FTZ R147, R116, R147 ;  /* 0x0000009374930221 */ /* 0x000fe20000010000 */
[----:B------:R-:W-:Y:S01]  /*9090*/  F2FP.PACK_AB R116, R143, R122 ;  /* 0x0000007a8f74723e */ /* 0x000fe200000000ff */
[----:B------:R-:W-:Y:S01]  /*90a0*/  IMAD.WIDE.U32 R148, R148, 0x10000, RZ ;  /* 0x0001000094947825 */ /* 0x000fe200078e00ff */
[----:B------:R-:W-:-:S02]  /*90b0*/  LOP3.LUT R146, R146, R133, R121, 0xfe, !PT ;  /* 0x0000008592927212 */ /* 0x000fc400078efe79 */
[----:B------:R-:W-:Y:S01]  /*90c0*/  F2FP.PACK_AB R119, R147, R144 ;  /* 0x000000909377723e */ /* 0x000fe200000000ff */
[----:B------:R-:W-:Y:S01]  /*90d0*/  IMAD.WIDE.U32 R120, R120, 0x100, RZ ;  /* 0x0000010078787825 */ /* 0x000fe200078e00ff */
[----:B------:R-:W-:-:S03]  /*90e0*/  SEL R133, RZ, 0x1, P3 ;  /* 0x00000001ff857807 */ /* 0x000fc60001800000 */
[----:B------:R0:W-:Y:S01]  /*90f0*/  STG.E.128 [R154.64], R116 ;  /* 0x000000749a007986 */ /* 0x0001e2000c101d06 */
[----:B------:R-:W-:Y:S02]  /*9100*/  LOP3.LUT R151, R151, R146, R133, 0xfe, !PT ;  /* 0x0000009297977212 */ /* 0x000fe400078efe85 */
[----:B------:R-:W-:Y:S02]  /*9110*/  LOP3.LUT R120, R120, R150, R148, 0xfe, !PT ;  /* 0x0000009678787212 */ /* 0x000fe400078efe94 */
        /* <DEDUP_REMOVED lines=22> */
.L_x_16944:
[----:B0-----:R-:W-:Y:S02]  /*9280*/  IMAD.MOV.U32 R146, RZ, RZ, R8 ;  /* 0x000000ffff927224 */ /* 0x001fe400078e0008 */
.L_x_16945:
[----:B------:R-:W-:Y:S05]  /*9290*/  BSYNC B1 ;  /* 0x0000000000017941 */ /* 0x000fea0003800000 */
.L_x_16943:
        /* <DEDUP_REMOVED lines=16> */
.L_x_16949:
[----:B------:R-:W-:Y:S05]  /*93a0*/  BSYNC B2 ;  /* 0x0000000000027941 */ /* 0x000fea0003800000 */
.L_x_16948:
        /* <DEDUP_REMOVED lines=44> */
.L_x_16947:
[----:B------:R-:W-:Y:S05]  /*9670*/  BSYNC B1 ;  /* 0x0000000000017941 */ /* 0x000fea0003800000 */
.L_x_16946:
        /* <DEDUP_REMOVED lines=23> */
.L_x_16951:
[----:B------:R-:W-:Y:S02]  /*97f0*/  IMAD.MOV.U32 R146, RZ, RZ, R8 ;  /* 0x000000ffff927224 */ /* 0x000fe400078e0008 */
.L_x_16952:
[----:B------:R-:W-:Y:S05]  /*9800*/  BSYNC B1 ;  /* 0x0000000000017941 */ /* 0x000fea0003800000 */
.L_x_16950:
        /* <DEDUP_REMOVED lines=16> */
.L_x_16956:
[----:B------:R-:W-:Y:S05]  /*9910*/  BSYNC B2 ;  /* 0x0000000000027941 */ /* 0x000fea0003800000 */
.L_x_16955:
        /* <DEDUP_REMOVED lines=44> */
.L_x_16954:
[----:B------:R-:W-:Y:S05]  /*9be0*/  BSYNC B1 ;  /* 0x0000000000017941 */ /* 0x000fea0003800000 */
.L_x_16953:
        /* <DEDUP_REMOVED lines=23> */
.L_x_16958:
[----:B------:R-:W-:Y:S02]  /*9d60*/  IMAD.MOV.U32 R116, RZ, RZ, R8 ;  /* 0x000000ffff747224 */ /* 0x000fe400078e0008 */
.L_x_16959:
[----:B------:R-:W-:Y:S05]  /*9d70*/  BSYNC B1 ;  /* 0x0000000000017941 */ /* 0x000fea0003800000 */
.L_x_16957:
        /* <DEDUP_REMOVED lines=16> */
.L_x_16963:
[----:B------:R-:W-:Y:S05]  /*9e80*/  BSYNC B2 ;  /* 0x0000000000027941 */ /* 0x000fea0003800000 */
.L_x_16962:
        /* <DEDUP_REMOVED lines=44> */
.L_x_16961:
[----:B------:R-:W-:Y:S05]  /*a150*/  BSYNC B1 ;  /* 0x0000000000017941 */ /* 0x000fea0003800000 */
.L_x_16960:
        /* <DEDUP_REMOVED lines=22> */
.L_x_16965:
[----:B------:R-:W-:Y:S02]  /*a2c0*/  IMAD.MOV.U32 R116, RZ, RZ, R8 ;  /* 0x000000ffff747224 */ /* 0x000fe400078e0008 */
.L_x_16966:
[----:B------:R-:W-:Y:S05]  /*a2d0*/  BSYNC B1 ;  /* 0x0000000000017941 */ /* 0x000fea0003800000 */
.L_x_16964:
        /* <DEDUP_REMOVED lines=16> */
.L_x_16970:
[----:B------:R-:W-:Y:S05]  /*a3e0*/  BSYNC B2 ;  /* 0x0000000000027941 */ /* 0x000fea0003800000 */
.L_x_16969:
        /* <DEDUP_REMOVED lines=44> */
.L_x_16968:
[----:B------:R-:W-:Y:S05]  /*a6b0*/  BSYNC B1 ;  /* 0x0000000000017941 */ /* 0x000fea0003800000 */
.L_x_16967:
        /* <DEDUP_REMOVED lines=22> */
.L_x_16972:
[----:B------:R-:W-:Y:S02]  /*a820*/  IMAD.MOV.U32 R146, RZ, RZ, R8 ;  /* 0x000000ffff927224 */ /* 0x000fe400078e0008 */
.L_x_16973:
[----:B------:R-:W-:Y:S05]  /*a830*/  BSYNC B1 ;  /* 0x0000000000017941 */ /* 0x000fea0003800000 */
.L_x_16971:
        /* <DEDUP_REMOVED lines=16> */
.L_x_16977:
[----:B------:R-:W-:Y:S05]  /*a940*/  BSYNC B2 ;  /* 0x0000000000027941 */ /* 0x000fea0003800000 */
.L_x_16976:
        /* <DEDUP_REMOVED lines=44> */
.L_x_16975:
[----:B------:R-:W-:Y:S05]  /*ac10*/  BSYNC B1 ;  /* 0x0000000000017941 */ /* 0x000fea0003800000 */
.L_x_16974:
        /* <DEDUP_REMOVED lines=22> */
.L_x_16979:
[----:B------:R-:W-:Y:S02]  /*ad80*/  IMAD.MOV.U32 R146, RZ, RZ, R8 ;  /* 0x000000ffff927224 */ /* 0x000fe400078e0008 */
.L_x_16980:
[----:B------:R-:W-:Y:S05]  /*ad90*/  BSYNC B1 ;  /* 0x0000000000017941 */ /* 0x000fea0003800000 */
.L_x_16978:
        /* <DEDUP_REMOVED lines=16> */
.L_x_16984:
[----:B------:R-:W-:Y:S05]  /*aea0*/  BSYNC B2 ;  /* 0x0000000000027941 */ /* 0x000fea0003800000 */
.L_x_16983:
        /* <DEDUP_REMOVED lines=44> */
.L_x_16982:
[----:B------:R-:W-:Y:S05]  /*b170*/  BSYNC B1 ;  /* 0x0000000000017941 */ /* 0x000fea0003800000 */
.L_x_16981:
        /* <DEDUP_REMOVED lines=22> */
.L_x_16986:
[----:B------:R-:W-:Y:S02]  /*b2e0*/  IMAD.MOV.U32 R118, RZ, RZ, R8 ;  /* 0x000000ffff767224 */ /* 0x000fe400078e0008 */
.L_x_16987:
[----:B------:R-:W-:Y:S05]  /*b2f0*/  BSYNC B1 ;  /* 0x0000000000017941 */ /* 0x000fea0003800000 */
.L_x_16985:
        /* <DEDUP_REMOVED lines=16> */
.L_x_16991:
[----:B------:R-:W-:Y:S05]  /*b400*/  BSYNC B2 ;  /* 0x0000000000027941 */ /* 0x000fea0003800000 */
.L_x_16990:
        /* <DEDUP_REMOVED lines=41> */
[----:B------:R-:W-:Y:S01]  /*b6a0*/  MOV R10, R116 ;  /* 0x00000074000a7202 */ /* 0x000fe20000000f00 */
[----:B------:R-:W-:Y:S01]  /*b6b0*/  IMAD.MOV.U32 R116, RZ, RZ, RZ ;  /* 0x000000ffff747224 */ /* 0x000fe200078e00ff */
[----:B------:R-:W-:Y:S02]  /*b6c0*/  LOP3.LUT R3, R117, UR26, R120, 0x96, !PT ;  /* 0x0000001a75037c12 */ /* 0x000fe4000f8e9678 */
.L_x_16989:
[----:B------:R-:W-:Y:S05]  /*b6d0*/  BSYNC B1 ;  /* 0x0000000000017941 */ /* 0x000fea0003800000 */
.L_x_16988:
        /* <DEDUP_REMOVED lines=22> */
.L_x_16993:
[----:B------:R-:W-:Y:S02]  /*b840*/  IMAD.MOV.U32 R118, RZ, RZ, R8 ;  /* 0x000000ffff767224 */ /* 0x000fe400078e0008 */
.L_x_16994:
[----:B------:R-:W-:Y:S05]  /*b850*/  BSYNC B1 ;  /* 0x0000000000017941 */ /* 0x000fea0003800000 */
.L_x_16992:
        /* <DEDUP_REMOVED lines=18> */
.L_x_16998:
[----:B------:R-:W-:Y:S05]  /*b980*/  BSYNC B2 ;  /* 0x0000000000027941 */ /* 0x000fea0003800000 */
.L_x_16997:
        /* <DEDUP_REMOVED lines=44> */
.L_x_16996:
[----:B------:R-:W-:Y:S05]  /*bc50*/  BSYNC B1 ;  /* 0x0000000000017941 */ /* 0x000fea0003800000 */
.L_x_16995:
[----:B------:R0:W1:Y:S01]  /*bc60*/  I2F.U32 R116, R118 ;  /* 0x0000007600747306 */ /* 0x0000620000201000 */
[----:B------:R-:W-:Y:S01]  /*bc70*/  ISETP.NE.AND P6, PT, R154, RZ, PT ;  /* 0x000000ff9a00720c */ /* 0x000fe20003fc5270 */
        /* <DEDUP_REMOVED lines=19> */
[----:B------:R-:W-:Y:S02]  /*bdb0*/  F2FP.PACK_AB R117, R152, R149 ;  /* 0x000000959875723e */ /* 0x000fe400000000ff */
[----:B------:R-:W-:Y:S01]  /*bdc0*/  F2FP.PACK_AB R119, R154, R153 ;  /* 0x000000999a77723e */ /* 0x000fe200000000ff */
        /* <DEDUP_REMOVED lines=48> */
.L_x_17003:
        /* <DEDUP_REMOVED lines=84> */
.L_x_17004:
[----:B-1----:R-:W-:Y:S01]  /*c610*/  FADD.FTZ R120, R120, R121 ;  /* 0x0000007978787221 */ /* 0x002fe20000010000 */
[----:B------:R-:W-:Y:S01]  /*c620*/  ISETP.NE.AND P0, PT, RZ, UR8, PT ;  /* 0x00000008ff007c0c */ /* 0x000fe2000bf05270 */
[----:B0-----:R-:W-:Y:S01]  /*c630*/  IMAD.MOV.U32 R121, RZ, RZ, c[0x0][0x1e0] ;  /* 0x00007800ff797624 */ /* 0x001fe200078e00ff */
        /* <DEDUP_REMOVED lines=82> */
[----:B------:R-:W-:Y:S01]  /*cb60*/  F2FP.PACK_AB R13, R116, R117 ;  /* 0x00000075740d723e */ /* 0x000fe200000000ff */
        /* <DEDUP_REMOVED lines=16> */
[----:B------:R-:W-:Y:S01]  /*cc70*/  FFMA.FTZ R127, R54, R149, R86 ;  /* 0x00000095367f7223 */ /* 0x000fe20000010056 */
[----:B------:R-:W-:Y:S01]  /*cc80*/  LEA R130, P0, R11, c[0x0][0x208], 0x4 ;  /* 0x000082000b827a11 */ /* 0x000fe200078020ff */
        /* <DEDUP_REMOVED lines=8> */
[----:B------:R-:W-:Y:S01]  /*cd10*/  MOV R137, 0x10 ;  /* 0x0000001000897802 */ /* 0x000fe20000000f00 */
[----:B------:R-:W-:Y:S01]  /*cd20*/  FFMA.FTZ R118, R68, R131, R100 ;  /* 0x0000008344767223 */ /* 0x000fe20000010064 */
[----:B------:R-:W-:Y:S01]  /*cd30*/  F2FP.PACK_AB R126, R129, R126 ;  /* 0x0000007e817e723e */ /* 0x000fe200000000ff */
[----:B------:R-:W-:Y:S01]  /*cd40*/  FFMA.FTZ R143, R62, R143, R94 ;  /* 0x0000008f3e8f7223 */ /* 0x000fe2000001005e */
[----:B------:R-:W-:Y:S01]  /*cd50*/  IADD3 R136, R11, 0x40, RZ ;  /* 0x000000400b887810 */ /* 0x000fe20007ffe0ff */
[----:B------:R-:W-:Y:S01]  /*cd60*/  FFMA.FTZ R156, R63, R156, R95 ;  /* 0x0000009c3f9c7223 */ /* 0x000fe2000001005f */
[----:B------:R-:W-:Y:S01]  /*cd70*/  LEA.HI.X R131, R11, c[0x0][0x20c], RZ, 0x4, P0 ;  /* 0x000083000b837a11 */ /* 0x000fe200000f24ff */
[----:B------:R-:W-:Y:S01]  /*cd80*/  FFMA.FTZ R125, R65, R132, R97 ;  /* 0x00000084417d7223 */ /* 0x000fe20000010061 */
[----:B------:R-:W-:Y:S01]  /*cd90*/  LEA R132, P1, R133, c[0x0][0x208], 0x4 ;  /* 0x0000820085847a11 */ /* 0x000fe200078220ff */
        /* <DEDUP_REMOVED lines=9> */
[----:B------:R-:W-:Y:S01]  /*ce30*/  LEA.HI.X R133, R133, c[0x0][0x20c], RZ, 0x4, P1 ;  /* 0x0000830085857a11 */ /* 0x000fe200008f24ff */
[----:B------:R-:W-:Y:S01]  /*ce40*/  IMAD.WIDE.U32 R134, R134, R137, c[0x0][0x208] ;  /* 0x0000820086867625 */ /* 0x000fe200078e0089 */
[----:B------:R-:W-:Y:S01]  /*ce50*/  F2FP.PACK_AB R125, R152, R141 ;  /* 0x0000008d987d723e */ /* 0x000fe200000000ff */
[----:B------:R0:W-:Y:S01]  /*ce60*/  STG.E.128 [R130.64], R12 ;  /* 0x0000000c82007986 */ /* 0x0001e2000c101d06 */
[----:B------:R-:W-:Y:S01]  /*ce70*/  F2FP.PACK_AB R124, R129, R124 ;  /* 0x0000007c817c723e */ /* 0x000fe200000000ff */
        /* <DEDUP_REMOVED lines=8> */
.L_x_17001:
[----:B------:R-:W-:Y:S05]  /*cf00*/  BSYNC B0 ;  /* 0x0000000000007941 */ /* 0x000fea0003800000 */
.L_x_16774:
[----:B------:R-:W-:Y:S05]  /*cf10*/  EXIT ;  /* 0x000000000000794d */ /* 0x000fea0003800000 */
.L_x_16999:
[----:B0-----:R-:W-:Y:S01]  /*cf20*/  HFMA2.MMA R118, -RZ, RZ, 0, 1.847743988037109375e-06 ;  /* 0x0000001fff767435 */ /* 0x001fe200000001ff */
[----:B------:R-:W-:Y:S01]  /*cf30*/  IMAD.MOV.U32 R120, RZ, RZ, 0x1 ;  /* 0x00000001ff787424 */ /* 0x000fe200078e00ff */
[----:B------:R-:W-:Y:S01]  /*cf40*/  MOV R116, 0xcf70 ;  /* 0x0000cf7000747802 */ /* 0x000fe20000000f00 */
[----:B------:R-:W-:-:S03]  /*cf50*/  IMAD.MOV.U32 R119, RZ, RZ, -0x1 ;  /* 0xffffffffff777424 */ /* 0x000fc600078e00ff */
[----:B------:R-:W-:Y:S05]  /*cf60*/  CALL.REL.NOINC `($__internal_93_$__cuda_sm70_shflsync_bfly_p) ;  /* 0x0000079000007944 */ /* 0x000fea0003c00000 */
[----:B-1----:R-:W-:Y:S01]  /*cf70*/  MOV R116, R120 ;  /* 0x0000007800747202 */ /* 0x002fe20000000f00 */
[----:B0-----:R-:W-:Y:S05]  /*cf80*/  BRA `(.L_x_17003) ;  /* 0xfffff14000007947 */ /* 0x001fea000383ffff */
.L_x_17000:
[----:B------:R-:W-:Y:S01]  /*cf90*/  HFMA2.MMA R118, -RZ, RZ, 0, 1.847743988037109375e-06 ;  /* 0x0000001fff767435 */ /* 0x000fe200000001ff */
[----:B------:R-:W-:Y:S01]  /*cfa0*/  IMAD.MOV.U32 R120, RZ, RZ, 0x2 ;  /* 0x00000002ff787424 */ /* 0x000fe200078e00ff */
[----:B------:R-:W-:Y:S01]  /*cfb0*/  MOV R116, 0xcfe0 ;  /* 0x0000cfe000747802 */ /* 0x000fe20000000f00 */
[----:B------:R-:W-:-:S03]  /*cfc0*/  IMAD.MOV.U32 R119, RZ, RZ, -0x1 ;  /* 0xffffffffff777424 */ /* 0x000fc600078e00ff */
[----:B------:R-:W-:Y:S05]  /*cfd0*/  CALL.REL.NOINC `($__internal_93_$__cuda_sm70_shflsync_bfly_p) ;  /* 0x0000072000007944 */ /* 0x000fea0003c00000 */
[----:B01----:R-:W-:Y:S01]  /*cfe0*/  FADD.FTZ R121, R121, R120 ;  /* 0x0000007879797221 */ /* 0x003fe20000010000 */
[----:B------:R-:W-:Y:S01]  /*cff0*/  MOV R120, 0x4 ;  /* 0x0000000400787802 */ /* 0x000fe20000000f00 */
[----:B------:R-:W-:Y:S01]  /*d000*/  IMAD.MOV.U32 R118, RZ, RZ, 0x1f ;  /* 0x0000001fff767424 */ /* 0x000fe200078e00ff */
[----:B------:R-:W-:-:S02]  /*d010*/  MOV R119, 0xffffffff ;  /* 0xffffffff00777802 */ /* 0x000fc40000000f00 */
[----:B------:R-:W-:Y:S02]  /*d020*/  MOV R116, 0xd040 ;  /* 0x0000d04000747802 */ /* 0x000fe40000000f00 */
[----:B------:R-:W-:Y:S05]  /*d030*/  CALL.REL.NOINC `($__internal_93_$__cuda_sm70_shflsync_bfly_p) ;  /* 0x000006c000007944 */ /* 0x000fea0003c00000 */
[----:B0-----:R-:W-:Y:S01]  /*d040*/  HFMA2.MMA R118, -RZ, RZ, 0, 1.847743988037109375e-06 ;  /* 0x0000001fff767435 */ /* 0x001fe200000001ff */
[----:B-1----:R-:W-:Y:S01]  /*d050*/  FADD.FTZ R121, R121, R120 ;  /* 0x0000007879797221 */ /* 0x002fe20000010000 */
[----:B------:R-:W-:Y:S01]  /*d060*/  MOV R116, 0xd0a0 ;  /* 0x0000d0a000747802 */ /* 0x000fe20000000f00 */
[----:B------:R-:W-:Y:S02]  /*d070*/  IMAD.MOV.U32 R120, RZ, RZ, 0x8 ;  /* 0x00000008ff787424 */ /* 0x000fe400078e00ff */
[----:B------:R-:W-:Y:S02]  /*d080*/  IMAD.MOV.U32 R119, RZ, RZ, -0x1 ;  /* 0xffffffffff777424 */ /* 0x000fe400078e00ff */
[----:B------:R-:W-:Y:S05]  /*d090*/  CALL.REL.NOINC `($__internal_93_$__cuda_sm70_shflsync_bfly_p) ;  /* 0x0000066000007944 */ /* 0x000fea0003c00000 */
[----:B01----:R-:W-:Y:S01]  /*d0a0*/  FADD.FTZ R121, R121, R120 ;  /* 0x0000007879797221 */ /* 0x003fe20000010000 */
[----:B------:R-:W-:Y:S01]  /*d0b0*/  MOV R120, 0x10 ;  /* 0x0000001000787802 */ /* 0x000fe20000000f00 */
[----:B------:R-:W-:Y:S01]  /*d0c0*/  IMAD.MOV.U32 R118, RZ, RZ, 0x1f ;  /* 0x0000001fff767424 */ /* 0x000fe200078e00ff */
[----:B------:R-:W-:Y:S02]  /*d0d0*/  MOV R119, 0xffffffff ;  /* 0xffffffff00777802 */ /* 0x000fe40000000f00 */
[----:B------:R-:W-:-:S02]  /*d0e0*/  MOV R116, 0xd100 ;  /* 0x0000d10000747802 */ /* 0x000fc40000000f00 */
[----:B------:R-:W-:Y:S05]  /*d0f0*/  CALL.REL.NOINC `($__internal_93_$__cuda_sm70_shflsync_bfly_p) ;  /* 0x0000060000007944 */ /* 0x000fea0003c00000 */
        /* <DEDUP_REMOVED lines=70> */
[----:B------:R-:W-:Y:S05]  /*d560*/  CALL.REL.NOINC `($__internal_93_$__cuda_sm70_shflsync_bfly_p) ;  /* 0x0000019000007944 */ /* 0x000fea0003c00000 */
[----:B01----:R-:W-:Y:S01]  /*d570*/  FADD.FTZ R121, R121, R120 ;  /* 0x0000007879797221 */ /* 0x003fe20000010000 */
[----:B------:R-:W-:Y:S01]  /*d580*/  MOV R120, 0x2 ;  /* 0x0000000200787802 */ /* 0x000fe20000000f00 */
[----:B------:R-:W-:Y:S01]  /*d590*/  IMAD.MOV.U32 R118, RZ, RZ, 0x1f ;  /* 0x0000001fff767424 */ /* 0x000fe200078e00ff */
[----:B------:R-:W-:Y:S02]  /*d5a0*/  MOV R119, 0xffffffff ;  /* 0xffffffff00777802 */ /* 0x000fe40000000f00 */
[----:B------:R-:W-:Y:S02]  /*d5b0*/  MOV R116, 0xd5d0 ;  /* 0x0000d5d000747802 */ /* 0x000fe40000000f00 */
[----:B------:R-:W-:Y:S05]  /*d5c0*/  CALL.REL.NOINC `($__internal_93_$__cuda_sm70_shflsync_bfly_p) ;  /* 0x0000013000007944 */ /* 0x000fea0003c00000 */
[----:B0-----:R-:W-:Y:S01]  /*d5d0*/  HFMA2.MMA R118, -RZ, RZ, 0, 1.847743988037109375e-06 ;  /* 0x0000001fff767435 */ /* 0x001fe200000001ff */
[----:B-1----:R-:W-:Y:S01]  /*d5e0*/  FADD.FTZ R121, R121, R120 ;  /* 0x0000007879797221 */ /* 0x002fe20000010000 */
[----:B------:R-:W-:Y:S01]  /*d5f0*/  MOV R116, 0xd630 ;  /* 0x0000d63000747802 */ /* 0x000fe20000000f00 */
[----:B------:R-:W-:Y:S02]  /*d600*/  IMAD.MOV.U32 R120, RZ, RZ, 0x4 ;  /* 0x00000004ff787424 */ /* 0x000fe400078e00ff */
[----:B------:R-:W-:-:S02]  /*d610*/  IMAD.MOV.U32 R119, RZ, RZ, -0x1 ;  /* 0xffffffffff777424 */ /* 0x000fc400078e00ff */
        /* <DEDUP_REMOVED lines=13> */
[----:B01----:R-:W-:Y:S05]  /*d6f0*/  BRA `(.L_x_17004) ;  /* 0xffffef1000007947 */ /* 0x003fea000383ffff */
        .weak           $__internal_93_$__cuda_sm70_shflsync_bfly_p
        .type           $__internal_93_$__cuda_sm70_shflsync_bfly_p,@function
        .size           $__internal_93_$__cuda_sm70_shflsync_bfly_p,(.L_x_29233 - $__internal_93_$__cuda_sm70_shflsync_bfly_p)
$__internal_93_$__cuda_sm70_shflsync_bfly_p:
[----:B------:R-:W-:Y:S01]  /*d700*/  MOV R117, 0x0 ;  /* 0x0000000000757802 */ /* 0x000fe20000000f00 */
[----:B------:R-:W-:Y:S04]  /*d710*/  WARPSYNC R119 ;  /* 0x0000007700007348 */ /* 0x000fe80003800000 */
[----:B------:R0:W1:Y:S01]  /*d720*/  SHFL.BFLY PT, R120, R121, R120, R118 ;  /* 0x0c00007879787389 */ /* 0x00006200000e0076 */
[----:B------:R-:W-:Y:S05]  /*d730*/  RET.REL.NODEC R116 `(_ZN10layer_norm13ln_fwd_kernelINS_13Kernel_traitsIf6__halfS2_S2_fjLj1024ELj1ELj4ELj1ELj16ENS_18Kernel_traits_baseILj1024EfS2_S2_S2_fjLj128EEEEELb1ELb1ELb0ELb1EEEvNS_9FwdParamsE) ;  /* 0xffff28c074007950 */ /* 0x000fea0003c3ffff */
.L_x_17005:
        /* <DEDUP_REMOVED lines=12> */
.L_x_29233:


//--------------------- .text._ZN10layer_norm13ln_fwd_kernelINS_13Kernel_traitsIf6__halfS2_S2_fjLj1024ELj1ELj4ELj1ELj16ENS_18Kernel_traits_baseILj1024EfS2_S2_S2_fjLj128EEEEELb1ELb1ELb1ELb0EEEvNS_9FwdParamsE --------------------------
	.section	.text._ZN10layer_norm13ln_fwd_kernelINS_13Kernel_traitsIf6__halfS2_S2_fjLj1024ELj1ELj4ELj1ELj16ENS_18Kernel_traits_baseILj1024EfS2_S2_S2_fjLj128EEEEELb1ELb1ELb1ELb0EEEvNS_9FwdParamsE,"ax",@progbits
	.sectioninfo	@"SHI_REGISTERS=176"
	.align	128
        .global         _ZN10layer_norm13ln_fwd_kernelINS_13Kernel_traitsIf6__halfS2_S2_fjLj1024ELj1ELj4ELj1ELj16ENS_18Kernel_traits_baseILj1024EfS2_S2_S2_fjLj128EEEEELb1ELb1ELb1ELb0EEEvNS_9FwdParamsE
        .type           _ZN10layer_norm13ln_fwd_kernelINS_13Kernel_traitsIf6__halfS2_S2_fjLj1024ELj1ELj4ELj1ELj16ENS_18Kernel_traits_baseILj1024EfS2_S2_S2_fjLj128EEEEELb1ELb1ELb1ELb0EEEvNS_9FwdParamsE,@function
        .size           _ZN10layer_norm13ln_fwd_kernelINS_13Kernel_traitsIf6__halfS2_S2_fjLj1024ELj1ELj4ELj1ELj16ENS_18Kernel_traits_baseILj1024EfS2_S2_S2_fjLj128EEEEELb1ELb1ELb1ELb0EEEvNS_9FwdParamsE,(.L_x_29234 - _ZN10layer_norm13ln_fwd_kernelINS_13Kernel_traitsIf6__halfS2_S2_fjLj1024ELj1ELj4ELj1ELj16ENS_18Kernel_traits_baseILj1024EfS2_S2_S2_fjLj128EEEEELb1ELb1ELb1ELb0EEEvNS_9FwdParamsE)
        .other          _ZN10layer_norm13ln_fwd_kernelINS_13Kernel_traitsIf6__halfS2_S2_fjLj1024ELj1ELj4ELj1ELj16ENS_18Kernel_traits_baseILj1024EfS2_S2_S2_fjLj128EEEEELb1ELb1ELb1ELb0EEEvNS_9FwdParamsE,@"STO_CUDA_ENTRY STV_DEFAULT"
_ZN10layer_norm13ln_fwd_kernelINS_13Kernel_traitsIf6__halfS2_S2_fjLj1024ELj1ELj4ELj1ELj16ENS_18Kernel_traits_baseILj1024EfS2_S2_S2_fjLj128EEEEELb1ELb1ELb1ELb0EEEvNS_9FwdParamsE:
.text._ZN10layer_norm13ln_fwd_kernelINS_13Kernel_traitsIf6__halfS2_S2_fjLj1024ELj1ELj4ELj1ELj16ENS_18Kernel_traits_baseILj1024EfS2_S2_S2_fjLj128EEEEELb1ELb1ELb1ELb0EEEvNS_9FwdParamsE:
[----:B------:R-:W-:Y:S02]  /*0000*/  IMAD.MOV.U32 R1, RZ, RZ, c[0x0][0x28] ;  /* 0x00000a00ff017624 */ /* 0x000fe400078e00ff */
[----:B------:R-:W-:Y:S02]  /*0010*/  ULDC.U8 UR4, c[0x0][0x244] ;  /* 0x0000910000047ab9 */ /* 0x000fe40000000000 */
[----:B------:R-:W-:Y:S01]  /*0020*/  ISETP.NE.AND P0, PT, RZ, UR4, PT ;  /* 0x00000004ff007c0c */ /* 0x000fe2000bf05270 */
[----:B------:R-:W-:Y:S02]  /*0030*/  ULDC.64 UR4, c[0x0][0x230] ;  /* 0x00008c0000047ab9 */ /* 0x000fe40000000a00 */
[----:B------:R-:W-:Y:S01]  /*0040*/  IMAD.U32 R4, RZ, RZ, UR4 ;  /* 0x00000004ff047e24 */ /* 0x000fe2000f8e00ff */
[----:B------:R-:W-:Y:S01]  /*0050*/  MOV R5, UR5 ;  /* 0x0000000500057c02 */ /* 0x000fe20008000f00 */
[----:B------:R-:W-:Y:S01]  /*0060*/  ULDC.64 UR6, c[0x0][0x118] ;  /* 0x0000460000067ab9 */ /* 0x000fe20000000a00 */
[----:B------:R-:W-:Y:S02]  /*0070*/  IMAD.MOV.U32 R163, RZ, RZ, c[0x0][0x238] ;  /* 0x00008e00ffa37624 */ /* 0x000fe400078e00ff */
[----:B------:R-:W-:-:S05]  /*0080*/  IMAD.MOV.U32 R6, RZ, RZ, c[0x0][0x23c] ;  /* 0x00008f00ff067624 */ /* 0x000fca00078e00ff */
[----:B------:R-:W2:Y:S01]  /*0090*/  @P0 LDG.E.64 R4, [R4.64] ;  /* 0x0000000604040981 */ /* 0x000ea2000c1e1b00 */
[----:B------:R-:W-:Y:S01]  /*00a0*/  @P0 MOV R10, R163 ;  /* 0x000000a3000a0202 */ /* 0x000fe20000000f00 */
        /* <DEDUP_REMOVED lines=58> */
[----:B------:R-:W-:Y:S02]  /*0450*/  LOP3.LUT R106, R9, UR19, R10, 0x96, !PT ;  /* 0x00000013096a7c12 */ /* 0x000fe4000f8e960a */
[----:B------:R-:W-:Y:S02]  /*0460*/  LOP3.LUT R10, R109, 0x1f, RZ, 0xc0, !PT ;  /* 0x0000001f6d0a7812 */ /* 0x000fe400078ec0ff */
[----:B------:R-:W-:Y:S01]  /*0470*/  LEA.HI R5, R5, c[0x0][0x168], RZ, 0x3 ;  /* 0x00005a0005057a11 */ /* 0x000fe200078f18ff */
[----:B------:R-:W-:Y:S01]  /*0480*/  IMAD.WIDE.U32 R106, R106, -0x2daee0ad, RZ ;  /* 0xd2511f536a6a7825 */ /* 0x000fe200078e00ff */
[----:B------:R-:W-:Y:S02]  /*0490*/  LOP3.LUT R108, R10, 0x1f, RZ, 0x3c, !PT ;  /* 0x0000001f0a6c7812 */ /* 0x000fe400078e3cff */
[----:B------:R-:W-:Y:S02]  /*04a0*/  LOP3.LUT R110, R7, UR20, R4, 0x96, !PT ;  /* 0x00000014076e7c12 */ /* 0x000fe4000f8e9604 */
[----:B------:R-:W-:-:S02]  /*04b0*/  LEA.HI.SX32 R108, R5, R108, 0x1d ;  /* 0x0000006c056c7211 */ /* 0x000fc400078feaff */
        /* <DEDUP_REMOVED lines=33> */
.L_x_17007:
[----:B------:R-:W-:Y:S05]  /*06d0*/  BSYNC B0 ;  /* 0x0000000000007941 */ /* 0x000fea0003800000 */
.L_x_17006:
        /* <DEDUP_REMOVED lines=21> */
.L_x_17009:
[----:B------:R-:W-:Y:S05]  /*0830*/  BSYNC B0 ;  /* 0x0000000000007941 */ /* 0x000fea0003800000 */
.L_x_17008:
        /* <DEDUP_REMOVED lines=21> */
.L_x_17011:
[----:B------:R-:W-:Y:S05]  /*0990*/  BSYNC B0 ;  /* 0x0000000000007941 */ /* 0x000fea0003800000 */
.L_x_17010:
        /* <DEDUP_REMOVED lines=20> */
.L_x_17013:
[----:B------:R-:W-:Y:S05]  /*0ae0*/  BSYNC B0 ;  /* 0x0000000000007941 */ /* 0x000fea0003800000 */
.L_x_17012:
        /* <DEDUP_REMOVED lines=8> */
[----:B------:R-:W-:Y:S01]  /*0b70*/  ULDC.U8 UR8, c[0x0][0x1f0] ;  /* 0x00007c0000087ab9 */ /* 0x000fe20000000000 */
[----:B------:R-:W-:Y:S01]  /*0b80*/  MOV R110, RZ ;  /* 0x000000ff006e7202 */ /* 0x000fe20000000f00 */
[----:B------:R-:W-:Y:S01]  /*0b90*/  IMAD R162, R162, -0x2daee0ad, RZ ;  /* 0xd2511f53a2a27824 */ /* 0x000fe200078e02ff */
[----:B------:R-:W-:Y:S01]  /*0ba0*/  LOP3.LUT R155, R4, UR25, R155, 0x96, !PT ;  /* 0x00000019049b7c12 */ /* 0x000fe2000f8e969b */
[----:B------:R-:W-:-:S04]  /*0bb0*/  IMAD.HI.U32 R5, R115, -0x2daee0ad, RZ ;  /* 0xd2511f5373057827 */ /* 0x000fc800078e00ff */
[----:B------:R-:W-:Y:S01]  /*0bc0*/  IMAD R158, R113, -0x326172a9, RZ ;  /* 0xcd9e8d57719e7824 */ /* 0x000fe200078e02ff */
[----:B------:R-:W-:Y:S01]  /*0bd0*/  LOP3.LUT R162, R5, UR26, R162, 0x96, !PT ;  /* 0x0000001a05a27c12 */ /* 0x000fe2000f8e96a2 */
[----:B------:R-:W-:Y:S02]  /*0be0*/  IMAD R166, R115, -0x2daee0ad, RZ ;  /* 0xd2511f5373a67824 */ /* 0x000fe400078e02ff */
.L_x_17360:
[----:B------:R-:W-:-:S04]  /*0bf0*/  IMAD.MOV.U32 R106, RZ, RZ, 0x4 ;  /* 0x00000004ff6a7424 */ /* 0x000fc800078e00ff */
        /* <DEDUP_REMOVED lines=37> */
.L_x_17018:
        /* <DEDUP_REMOVED lines=12> */
.L_x_17021:
[----:B------:R-:W-:Y:S02]  /*0f10*/  IMAD.MOV.U32 R151, RZ, RZ, R158 ;  /* 0x000000ffff977224 */ /* 0x000fe400078e009e */
.L_x_17022:
[----:B------:R-:W-:Y:S05]  /*0f20*/  BSYNC B3 ;  /* 0x0000000000037941 */ /* 0x000fea0003800000 */
.L_x_17020:
        /* <DEDUP_REMOVED lines=16> */
.L_x_17026:
[----:B------:R-:W-:Y:S05]  /*1030*/  BSYNC B4 ;  /* 0x0000000000047941 */ /* 0x000fea0003800000 */
.L_x_17025:
        /* <DEDUP_REMOVED lines=43> */
.L_x_17024:
[----:B------:R-:W-:Y:S05]  /*12f0*/  BSYNC B3 ;  /* 0x0000000000037941 */ /* 0x000fea0003800000 */
.L_x_17023:
        /* <DEDUP_REMOVED lines=13> */
.L_x_17019:
[----:B------:R-:W-:Y:S05]  /*13d0*/  BSYNC B2 ;  /* 0x0000000000027941 */ /* 0x000fea0003800000 */
.L_x_17017:
        /* <DEDUP_REMOVED lines=8> */
.L_x_17028:
        /* <DEDUP_REMOVED lines=12> */
.L_x_17031:
[----:B------:R-:W-:Y:S02]  /*1520*/  MOV R111, R158 ;  /* 0x0000009e006f7202 */ /* 0x000fe40000000f00 */
.L_x_17032:
[----:B------:R-:W-:Y:S05]  /*1530*/  BSYNC B3 ;  /* 0x0000000000037941 */ /* 0x000fea0003800000 */
.L_x_17030:
        /* <DEDUP_REMOVED lines=16> */
.L_x_17036:
[----:B------:R-:W-:Y:S05]  /*1640*/  BSYNC B4 ;  /* 0x0000000000047941 */ /* 0x000fea0003800000 */
.L_x_17035:
        /* <DEDUP_REMOVED lines=43> */
.L_x_17034:
[----:B------:R-:W-:Y:S05]  /*1900*/  BSYNC B3 ;  /* 0x0000000000037941 */ /* 0x000fea0003800000 */
.L_x_17033:
        /* <DEDUP_REMOVED lines=13> */
.L_x_17029:
[----:B------:R-:W-:Y:S05]  /*19e0*/  BSYNC B2 ;  /* 0x0000000000027941 */ /* 0x000fea0003800000 */
.L_x_17027:
        /* <DEDUP_REMOVED lines=8> */
.L_x_17038:
        /* <DEDUP_REMOVED lines=12> */
.L_x_17041:
[----:B------:R-:W-:Y:S02]  /*1b30*/  IMAD.MOV.U32 R112, RZ, RZ, R158 ;  /* 0x000000ffff707224 */ /* 0x000fe400078e009e */
.L_x_17042:
[----:B------:R-:W-:Y:S05]  /*1b40*/  BSYNC B3 ;  /* 0x0000000000037941 */ /* 0x000fea0003800000 */
.L_x_17040:
        /* <DEDUP_REMOVED lines=16> */
.L_x_17046:
[----:B------:R-:W-:Y:S05]  /*1c50*/  BSYNC B4 ;  /* 0x0000000000047941 */ /* 0x000fea0003800000 */
.L_x_17045:
        /* <DEDUP_REMOVED lines=43> */
.L_x_17044:
[----:B------:R-:W-:Y:S05]  /*1f10*/  BSYNC B3 ;  /* 0x0000000000037941 */ /* 0x000fea0003800000 */
.L_x_17043:
        /* <DEDUP_REMOVED lines=13> */
.L_x_17039:
[----:B------:R-:W-:Y:S05]  /*1ff0*/  BSYNC B2 ;  /* 0x0000000000027941 */ /* 0x000fea0003800000 */
.L_x_17037:
        /* <DEDUP_REMOVED lines=8> */
.L_x_17048:
        /* <DEDUP_REMOVED lines=12> */
.L_x_17051:
[----:B------:R-:W-:Y:S02]  /*2140*/  IMAD.MOV.U32 R113, RZ, RZ, R158 ;  /* 0x000000ffff717224 */ /* 0x000fe400078e009e */
.L_x_17052:
[----:B------:R-:W-:Y:S05]  /*2150*/  BSYNC B3 ;  /* 0x0000000000037941 */ /* 0x000fea0003800000 */
.L_x_17050:
        /* <DEDUP_REMOVED lines=16> */
.L_x_17056:
[----:B------:R-:W-:Y:S05]  /*2260*/  BSYNC B4 ;  /* 0x0000000000047941 */ /* 0x000fea0003800000 */
.L_x_17055:
        /* <DEDUP_REMOVED lines=44> */
.L_x_17054:
[----:B------:R-:W-:Y:S05]  /*2530*/  BSYNC B3 ;  /* 0x0000000000037941 */ /* 0x000fea0003800000 */
.L_x_17053:
        /* <DEDUP_REMOVED lines=13> */
.L_x_17049:
[----:B------:R-:W-:Y:S05]  /*2610*/  BSYNC B2 ;  /* 0x0000000000027941 */ /* 0x000fea0003800000 */
.L_x_17047:
        /* <DEDUP_REMOVED lines=8> */
.L_x_17058:
        /* <DEDUP_REMOVED lines=12> */
.L_x_17061:
[----:B------:R-:W-:Y:S02]  /*2760*/  IMAD.MOV.U32 R114, RZ, RZ, R158 ;  /* 0x000000ffff727224 */ /* 0x000fe400078e009e */
.L_x_17062:
[----:B------:R-:W-:Y:S05]  /*2770*/  BSYNC B3 ;  /* 0x0000000000037941 */ /* 0x000fea0003800000 */
.L_x_17060:
        /* <DEDUP_REMOVED lines=16> */
.L_x_17066:
[----:B------:R-:W-:Y:S05]  /*2880*/  BSYNC B4 ;  /* 0x0000000000047941 */ /* 0x000fea0003800000 */
.L_x_17065:
        /* <DEDUP_REMOVED lines=44> */
.L_x_17064:
[----:B------:R-:W-:Y:S05]  /*2b50*/  BSYNC B3 ;  /* 0x0000000000037941 */ /* 0x000fea0003800000 */
.L_x_17063:
        /* <DEDUP_REMOVED lines=13> */
.L_x_17059:
[----:B------:R-:W-:Y:S05]  /*2c30*/  BSYNC B2 ;  /* 0x0000000000027941 */ /* 0x000fea0003800000 */
.L_x_17057:
        /* <DEDUP_REMOVED lines=8> */
.L_x_17068:
        /* <DEDUP_REMOVED lines=12> */
.L_x_17071:
[----:B------:R-:W-:Y:S02]  /*2d80*/  MOV R115, R158 ;  /* 0x0000009e00737202 */ /* 0x000fe40000000f00 */
.L_x_17072:
[----:B------:R-:W-:Y:S05]  /*2d90*/  BSYNC B3 ;  /* 0x0000000000037941 */ /* 0x000fea0003800000 */
.L_x_17070:
        /* <DEDUP_REMOVED lines=16> */
.L_x_17076:
[----:B------:R-:W-:Y:S05]  /*2ea0*/  BSYNC B4 ;  /* 0x0000000000047941 */ /* 0x000fea0003800000 */
.L_x_17075:
        /* <DEDUP_REMOVED lines=44> */
.L_x_17074:
[----:B------:R-:W-:Y:S05]  /*3170*/  BSYNC B3 ;  /* 0x0000000000037941 */ /* 0x000fea0003800000 */
.L_x_17073:
        /* <DEDUP_REMOVED lines=13> */
.L_x_17069:
[----:B------:R-:W-:Y:S05]  /*3250*/  BSYNC B2 ;  /* 0x0000000000027941 */ /* 0x000fea0003800000 */
.L_x_17067:
        /* <DEDUP_REMOVED lines=8> */
.L_x_17078:
        /* <DEDUP_REMOVED lines=12> */
.L_x_17081:
[----:B------:R-:W-:Y:S02]  /*33a0*/  IMAD.MOV.U32 R116, RZ, RZ, R158 ;  /* 0x000000ffff747224 */ /* 0x000fe400078e009e */
.L_x_17082:
[----:B------:R-:W-:Y:S05]  /*33b0*/  BSYNC B3 ;  /* 0x0000000000037941 */ /* 0x000fea0003800000 */
.L_x_17080:
        /* <DEDUP_REMOVED lines=16> */
.L_x_17086:
[----:B------:R-:W-:Y:S05]  /*34c0*/  BSYNC B4 ;  /* 0x0000000000047941 */ /* 0x000fea0003800000 */
.L_x_17085:
        /* <DEDUP_REMOVED lines=44> */
.L_x_17084:
[----:B------:R-:W-:Y:S05]  /*3790*/  BSYNC B3 ;  /* 0x0000000000037941 */ /* 0x000fea0003800000 */
.L_x_17083:
        /* <DEDUP_REMOVED lines=13> */
.L_x_17079:
[----:B------:R-:W-:Y:S05]  /*3870*/  BSYNC B2 ;  /* 0x0000000000027941 */ /* 0x000fea0003800000 */
.L_x_17077:
        /* <DEDUP_REMOVED lines=8> */
.L_x_17088:
        /* <DEDUP_REMOVED lines=12> */
.L_x_17091:
[----:B------:R-:W-:Y:S02]  /*39c0*/  IMAD.MOV.U32 R117, RZ, RZ, R158 ;  /* 0x000000ffff757224 */ /* 0x000fe400078e009e */
.L_x_17092:
[----:B------:R-:W-:Y:S05]  /*39d0*/  BSYNC B3 ;  /* 0x0000000000037941 */ /* 0x000fea0003800000 */
.L_x_17090:
        /* <DEDUP_REMOVED lines=16> */
.L_x_17096:
[----:B------:R-:W-:Y:S05]  /*3ae0*/  BSYNC B4 ;  /* 0x0000000000047941 */ /* 0x000fea0003800000 */
.L_x_17095:
        /* <DEDUP_REMOVED lines=44> */
.L_x_17094:
[----:B------:R-:W-:Y:S05]  /*3db0*/  BSYNC B3 ;  /* 0x0000000000037941 */ /* 0x000fea0003800000 */
.L_x_17093:
        /* <DEDUP_REMOVED lines=10> */
[----:B------:R-:W-:Y:S01]  /*3e60*/  FMUL.FTZ R164, R87, R164 ;  /* 0x000000a457a47220 */ /* 0x000fe20000410000 */
[----:B------:R-:W-:-:S03]  /*3e70*/  PRMT R117, R104, 0x7610, R117 ;  /* 0x0000761068757816 */ /* 0x000fc60000000075 */
[----:B------:R-:W-:Y:S02]  /*3e80*/  @P3 FADD.FTZ R164, R105, R164 ;  /* 0x000000a469a43221 */ /* 0x000fe40000010000 */
.L_x_17089:
[----:B------:R-:W-:Y:S05]  /*3e90*/  BSYNC B2 ;  /* 0x0000000000027941 */ /* 0x000fea0003800000 */
.L_x_17087:
        /* <DEDUP_REMOVED lines=29> */
.L_x_17098:
[----:B------:R-:W-:Y:S05]  /*4070*/  BSYNC B2 ;  /* 0x0000000000027941 */ /* 0x000fea0003800000 */
.L_x_17097:
[----:B------:R-:W-:Y:S02]  /*4080*/  IADD3 R150, R150, 0x20, RZ ;  /* 0x0000002096967810 */ /* 0x000fe40007ffe0ff */
[----:B------:R-:W-:Y:S02]  /*4090*/  IADD3 R149, R149, 0x20, RZ ;  /* 0x0000002095957810 */ /* 0x000fe40007ffe0ff */
.L_x_17016:
[----:B-1----:R-:W-:Y:S05]  /*40a0*/  BSYNC B1 ;  /* 0x0000000000017941 */ /* 0x002fea0003800000 */
.L_x_17015:
        /* <DEDUP_REMOVED lines=20> */
.L_x_17102:
        /* <DEDUP_REMOVED lines=12> */
.L_x_17105:
[----:B------:R-:W-:Y:S02]  /*42b0*/  IMAD.MOV.U32 R122, RZ, RZ, R158 ;  /* 0x000000ffff7a7224 */ /* 0x000fe400078e009e */
.L_x_17106:
[----:B------:R-:W-:Y:S05]  /*42c0*/  BSYNC B3 ;  /* 0x0000000000037941 */ /* 0x000fea0003800000 */
.L_x_17104:
        /* <DEDUP_REMOVED lines=16> */
.L_x_17110:
[----:B------:R-:W-:Y:S05]  /*43d0*/  BSYNC B4 ;  /* 0x0000000000047941 */ /* 0x000fea0003800000 */
.L_x_17109:
        /* <DEDUP_REMOVED lines=44> */
.L_x_17108:
[----:B------:R-:W-:Y:S05]  /*46a0*/  BSYNC B3 ;  /* 0x0000000000037941 */ /* 0x000fea0003800000 */
.L_x_17107:
        /* <DEDUP_REMOVED lines=10> */
[----:B------:R-:W-:-:S04]  /*4750*/  FMUL.FTZ R118, R56, R105 ;  /* 0x0000006938767220 */ /* 0x000fc80000410000 */
[----:B------:R-:W-:Y:S02]  /*4760*/  @P3 FADD.FTZ R118, R107, R118 ;  /* 0x000000766b763221 */ /* 0x000fe40000010000 */
.L_x_17103:
[----:B------:R-:W-:Y:S05]  /*4770*/  BSYNC B2 ;  /* 0x0000000000027941 */ /* 0x000fea0003800000 */
.L_x_17101:
        /* <DEDUP_REMOVED lines=8> */
.L_x_17112:
        /* <DEDUP_REMOVED lines=12> */
.L_x_17115:
[----:B------:R-:W-:Y:S02]  /*48c0*/  IMAD.MOV.U32 R111, RZ, RZ, R158 ;  /* 0x000000ffff6f7224 */ /* 0x000fe400078e009e */
.L_x_17116:
[----:B------:R-:W-:Y:S05]  /*48d0*/  BSYNC B3 ;  /* 0x0000000000037941 */ /* 0x000fea0003800000 */
.L_x_17114:
        /* <DEDUP_REMOVED lines=16> */
.L_x_17120:
[----:B------:R-:W-:Y:S05]  /*49e0*/  BSYNC B4 ;  /* 0x0000000000047941 */ /* 0x000fea0003800000 */
.L_x_17119:
        /* <DEDUP_REMOVED lines=44> */
.L_x_17118:
[----:B------:R-:W-:Y:S05]  /*4cb0*/  BSYNC B3 ;  /* 0x0000000000037941 */ /* 0x000fea0003800000 */
.L_x_17117:
        /* <DEDUP_REMOVED lines=13> */
.L_x_17113:
[----:B------:R-:W-:Y:S05]  /*4d90*/  BSYNC B2 ;  /* 0x0000000000027941 */ /* 0x000fea0003800000 */
.L_x_17111:
        /* <DEDUP_REMOVED lines=8> */
.L_x_17122:
        /* <DEDUP_REMOVED lines=12> */
.L_x_17125:
[----:B------:R-:W-:Y:S02]  /*4ee0*/  MOV R112, R158 ;  /* 0x0000009e00707202 */ /* 0x000fe40000000f00 */
.L_x_17126:
[----:B------:R-:W-:Y:S05]  /*4ef0*/  BSYNC B3 ;  /* 0x0000000000037941 */ /* 0x000fea0003800000 */
.L_x_17124:
        /* <DEDUP_REMOVED lines=16> */
.L_x_17130:
[----:B------:R-:W-:Y:S05]  /*5000*/  BSYNC B4 ;  /* 0x0000000000047941 */ /* 0x000fea0003800000 */
.L_x_17129:
        /* <DEDUP_REMOVED lines=44> */
.L_x_17128:
[----:B------:R-:W-:Y:S05]  /*52d0*/  BSYNC B3 ;  /* 0x0000000000037941 */ /* 0x000fea0003800000 */
.L_x_17127:
        /* <DEDUP_REMOVED lines=13> */
.L_x_17123:
[----:B------:R-:W-:Y:S05]  /*53b0*/  BSYNC B2 ;  /* 0x0000000000027941 */ /* 0x000fea0003800000 */
.L_x_17121:
        /* <DEDUP_REMOVED lines=8> */
.L_x_17132:
        /* <DEDUP_REMOVED lines=12> */
.L_x_17135:
[----:B------:R-:W-:Y:S02]  /*5500*/  IMAD.MOV.U32 R113, RZ, RZ, R158 ;  /* 0x000000ffff717224 */ /* 0x000fe400078e009e */
.L_x_17136:
[----:B------:R-:W-:Y:S05]  /*5510*/  BSYNC B3 ;  /* 0x0000000000037941 */ /* 0x000fea0003800000 */
.L_x_17134:
        /* <DEDUP_REMOVED lines=16> */
.L_x_17140:
[----:B------:R-:W-:Y:S05]  /*5620*/  BSYNC B4 ;  /* 0x0000000000047941 */ /* 0x000fea0003800000 */
.L_x_17139:
        /* <DEDUP_REMOVED lines=44> */
.L_x_17138:
[----:B------:R-:W-:Y:S05]  /*58f0*/  BSYNC B3 ;  /* 0x0000000000037941 */ /* 0x000fea0003800000 */
.L_x_17137:
        /* <DEDUP_REMOVED lines=13> */
.L_x_17133:
[----:B------:R-:W-:Y:S05]  /*59d0*/  BSYNC B2 ;  /* 0x0000000000027941 */ /* 0x000fea0003800000 */
.L_x_17131:
        /* <DEDUP_REMOVED lines=8> */
.L_x_17142:
        /* <DEDUP_REMOVED lines=12> */
.L_x_17145:
[----:B------:R-:W-:Y:S02]  /*5b20*/  IMAD.MOV.U32 R114, RZ, RZ, R158 ;  /* 0x000000ffff727224 */ /* 0x000fe400078e009e */
.L_x_17146:
[----:B------:R-:W-:Y:S05]  /*5b30*/  BSYNC B3 ;  /* 0x0000000000037941 */ /* 0x000fea0003800000 */
.L_x_17144:
        /* <DEDUP_REMOVED lines=16> */
.L_x_17150:
[----:B------:R-:W-:Y:S05]  /*5c40*/  BSYNC B4 ;  /* 0x0000000000047941 */ /* 0x000fea0003800000 */
.L_x_17149:
        /* <DEDUP_REMOVED lines=44> */
.L_x_17148:
[----:B------:R-:W-:Y:S05]  /*5f10*/  BSYNC B3 ;  /* 0x0000000000037941 */ /* 0x000fea0003800000 */
.L_x_17147:
        /* <DEDUP_REMOVED lines=13> */
.L_x_17143:
[----:B------:R-:W-:Y:S05]  /*5ff0*/  BSYNC B2 ;  /* 0x0000000000027941 */ /* 0x000fea0003800000 */
.L_x_17141:
        /* <DEDUP_REMOVED lines=8> */
.L_x_17152:
        /* <DEDUP_REMOVED lines=12> */
.L_x_17155:
[----:B------:R-:W-:Y:S02]  /*6140*/  MOV R115, R158 ;  /* 0x0000009e00737202 */ /* 0x000fe40000000f00 */
.L_x_17156:
[----:B------:R-:W-:Y:S05]  /*6150*/  BSYNC B3 ;  /* 0x0000000000037941 */ /* 0x000fea0003800000 */
.L_x_17154:
        /* <DEDUP_REMOVED lines=16> */
.L_x_17160:
[----:B------:R-:W-:Y:S05]  /*6260*/  BSYNC B4 ;  /* 0x0000000000047941 */ /* 0x000fea0003800000 */
.L_x_17159:
        /* <DEDUP_REMOVED lines=44> */
.L_x_17158:
[----:B------:R-:W-:Y:S05]  /*6530*/  BSYNC B3 ;  /* 0x0000000000037941 */ /* 0x000fea0003800000 */
.L_x_17157:
        /* <DEDUP_REMOVED lines=13> */
.L_x_17153:
[----:B------:R-:W-:Y:S05]  /*6610*/  BSYNC B2 ;  /* 0x0000000000027941 */ /* 0x000fea0003800000 */
.L_x_17151:
        /* <DEDUP_REMOVED lines=8> */
.L_x_17162:
        /* <DEDUP_REMOVED lines=12> */
.L_x_17165:
[----:B------:R-:W-:Y:S02]  /*6760*/  IMAD.MOV.U32 R116, RZ, RZ, R158 ;  /* 0x000000ffff747224 */ /* 0x000fe400078e009e */
.L_x_17166:
[----:B------:R-:W-:Y:S05]  /*6770*/  BSYNC B3 ;  /* 0x0000000000037941 */ /* 0x000fea0003800000 */
.L_x_17164:
        /* <DEDUP_REMOVED lines=16> */
.L_x_17170:
[----:B------:R-:W-:Y:S05]  /*6880*/  BSYNC B4 ;  /* 0x0000000000047941 */ /* 0x000fea0003800000 */
.L_x_17169:
        /* <DEDUP_REMOVED lines=44> */
.L_x_17168:
[----:B------:R-:W-:Y:S05]  /*6b50*/  BSYNC B3 ;  /* 0x0000000000037941 */ /* 0x000fea0003800000 */
.L_x_17167:
        /* <DEDUP_REMOVED lines=13> */
.L_x_17163:
[----:B------:R-:W-:Y:S05]  /*6c30*/  BSYNC B2 ;  /* 0x0000000000027941 */ /* 0x000fea0003800000 */
.L_x_17161:
        /* <DEDUP_REMOVED lines=8> */
.L_x_17172:
        /* <DEDUP_REMOVED lines=12> */
.L_x_17175:
[----:B------:R-:W-:Y:S02]  /*6d80*/  IMAD.MOV.U32 R117, RZ, RZ, R158 ;  /* 0x000000ffff757224 */ /* 0x000fe400078e009e */
.L_x_17176:
[----:B------:R-:W-:Y:S05]  /*6d90*/  BSYNC B3 ;  /* 0x0000000000037941 */ /* 0x000fea0003800000 */
.L_x_17174:
        /* <DEDUP_REMOVED lines=16> */
.L_x_17180:
[----:B------:R-:W-:Y:S05]  /*6ea0*/  BSYNC B4 ;  /* 0x0000000000047941 */ /* 0x000fea0003800000 */
.L_x_17179:
        /* <DEDUP_REMOVED lines=44> */
.L_x_17178:
[----:B------:R-:W-:Y:S05]  /*7170*/  BSYNC B3 ;  /* 0x0000000000037941 */ /* 0x000fea0003800000 */
.L_x_17177:
        /* <DEDUP_REMOVED lines=13> */
.L_x_17173:
[----:B------:R-:W-:Y:S05]  /*7250*/  BSYNC B2 ;  /* 0x0000000000027941 */ /* 0x000fea0003800000 */
.L_x_17171:
        /* <DEDUP_REMOVED lines=29> */
.L_x_17182:
[----:B------:R-:W-:Y:S05]  /*7430*/  BSYNC B2 ;  /* 0x0000000000027941 */ /* 0x000fea0003800000 */
.L_x_17181:
[----:B------:R-:W-:Y:S02]  /*7440*/  IADD3 R150, R150, 0x20, RZ ;  /* 0x0000002096967810 */ /* 0x000fe40007ffe0ff */
[----:B------:R-:W-:Y:S02]  /*7450*/  IADD3 R149, R149, 0x20, RZ ;  /* 0x0000002095957810 */ /* 0x000fe40007ffe0ff */
.L_x_17100:
[----:B------:R-:W-:Y:S05]  /*7460*/  BSYNC B1 ;  /* 0x0000000000017941 */ /* 0x000fea0003800000 */
.L_x_17099:
        /* <DEDUP_REMOVED lines=20> */
.L_x_17186:
        /* <DEDUP_REMOVED lines=12> */
.L_x_17189:
[----:B------:R-:W-:Y:S02]  /*7670*/  IMAD.MOV.U32 R130, RZ, RZ, R158 ;  /* 0x000000ffff827224 */ /* 0x000fe400078e009e */
.L_x_17190:
[----:B------:R-:W-:Y:S05]  /*7680*/  BSYNC B3 ;  /* 0x0000000000037941 */ /* 0x000fea0003800000 */
.L_x_17188:
        /* <DEDUP_REMOVED lines=16> */
.L_x_17194:
[----:B------:R-:W-:Y:S05]  /*7790*/  BSYNC B4 ;  /* 0x0000000000047941 */ /* 0x000fea0003800000 */
.L_x_17193:
        /* <DEDUP_REMOVED lines=44> */
.L_x_17192:
[----:B------:R-:W-:Y:S05]  /*7a60*/  BSYNC B3 ;  /* 0x0000000000037941 */ /* 0x000fea0003800000 */
.L_x_17191:
        /* <DEDUP_REMOVED lines=12> */
.L_x_17187:
[----:B------:R-:W-:Y:S05]  /*7b30*/  BSYNC B2 ;  /* 0x0000000000027941 */ /* 0x000fea0003800000 */
.L_x_17185:
        /* <DEDUP_REMOVED lines=8> */
.L_x_17196:
        /* <DEDUP_REMOVED lines=12> */
.L_x_17199:
[----:B------:R-:W-:Y:S02]  /*7c80*/  IMAD.MOV.U32 R111, RZ, RZ, R158 ;  /* 0x000000ffff6f7224 */ /* 0x000fe400078e009e */
.L_x_17200:
[----:B------:R-:W-:Y:S05]  /*7c90*/  BSYNC B3 ;  /* 0x0000000000037941 */ /* 0x000fea0003800000 */
.L_x_17198:
        /* <DEDUP_REMOVED lines=16> */
.L_x_17204:
[----:B------:R-:W-:Y:S05]  /*7da0*/  BSYNC B4 ;  /* 0x0000000000047941 */ /* 0x000fea0003800000 */
.L_x_17203:
        /* <DEDUP_REMOVED lines=44> */
.L_x_17202:
[----:B------:R-:W-:Y:S05]  /*8070*/  BSYNC B3 ;  /* 0x0000000000037941 */ /* 0x000fea0003800000 */
.L_x_17201:
        /* <DEDUP_REMOVED lines=13> */
.L_x_17197:
[----:B------:R-:W-:Y:S05]  /*8150*/  BSYNC B2 ;  /* 0x0000000000027941 */ /* 0x000fea0003800000 */
.L_x_17195:
        /* <DEDUP_REMOVED lines=8> */
.L_x_17206:
        /* <DEDUP_REMOVED lines=12> */
.L_x_17209:
[----:B------:R-:W-:Y:S02]  /*82a0*/  MOV R112, R158 ;  /* 0x0000009e00707202 */ /* 0x000fe40000000f00 */
.L_x_17210:
[----:B------:R-:W-:Y:S05]  /*82b0*/  BSYNC B3 ;  /* 0x0000000000037941 */ /* 0x000fea0003800000 */
.L_x_17208:
        /* <DEDUP_REMOVED lines=16> */
.L_x_17214:
[----:B------:R-:W-:Y:S05]  /*83c0*/  BSYNC B4 ;  /* 0x0000000000047941 */ /* 0x000fea0003800000 */
.L_x_17213:
        /* <DEDUP_REMOVED lines=44> */
.L_x_17212:
[----:B------:R-:W-:Y:S05]  /*8690*/  BSYNC B3 ;  /* 0x0000000000037941 */ /* 0x000fea0003800000 */
.L_x_17211:
        /* <DEDUP_REMOVED lines=13> */
.L_x_17207:
[----:B------:R-:W-:Y:S05]  /*8770*/  BSYNC B2 ;  /* 0x0000000000027941 */ /* 0x000fea0003800000 */
.L_x_17205:
        /* <DEDUP_REMOVED lines=8> */
.L_x_17216:
        /* <DEDUP_REMOVED lines=12> */
.L_x_17219:
[----:B------:R-:W-:Y:S02]  /*88c0*/  IMAD.MOV.U32 R113, RZ, RZ, R158 ;  /* 0x000000ffff717224 */ /* 0x000fe400078e009e */
.L_x_17220:
[----:B------:R-:W-:Y:S05]  /*88d0*/  BSYNC B3 ;  /* 0x0000000000037941 */ /* 0x000fea0003800000 */
.L_x_17218:
        /* <DEDUP_REMOVED lines=16> */
.L_x_17224:
[----:B------:R-:W-:Y:S05]  /*89e0*/  BSYNC B4 ;  /* 0x0000000000047941 */ /* 0x000fea0003800000 */
.L_x_17223:
        /* <DEDUP_REMOVED lines=44> */
.L_x_17222:
[----:B------:R-:W-:Y:S05]  /*8cb0*/  BSYNC B3 ;  /* 0x0000000000037941 */ /* 0x000fea0003800000 */
.L_x_17221:
        /* <DEDUP_REMOVED lines=13> */
.L_x_17217:
[----:B------:R-:W-:Y:S05]  /*8d90*/  BSYNC B2 ;  /* 0x0000000000027941 */ /* 0x000fea0003800000 */
.L_x_17215:
        /* <DEDUP_REMOVED lines=8> */
.L_x_17226:
        /* <DEDUP_REMOVED lines=12> */
.L_x_17229:
[----:B------:R-:W-:Y:S02]  /*8ee0*/  IMAD.MOV.U32 R114, RZ, RZ, R158 ;  /* 0x000000ffff727224 */ /* 0x000fe400078e009e */
.L_x_17230:
[----:B------:R-:W-:Y:S05]  /*8ef0*/  BSYNC B3 ;  /* 0x0000000000037941 */ /* 0x000fea0003800000 */
.L_x_17228:
        /* <DEDUP_REMOVED lines=16> */
.L_x_17234:
[----:B------:R-:W-:Y:S05]  /*9000*/  BSYNC B4 ;  /* 0x0000000000047941 */ /* 0x000fea0003800000 */
.L_x_17233:
        /* <DEDUP_REMOVED lines=44> */
.L_x_17232:
[----:B------:R-:W-:Y:S05]  /*92d0*/  BSYNC B3 ;  /* 0x0000000000037941 */ /* 0x000fea0003800000 */
.L_x_17231:
        /* <DEDUP_REMOVED lines=13> */
.L_x_17227:
[----:B------:R-:W-:Y:S05]  /*93b0*/  BSYNC B2 ;  /* 0x0000000000027941 */ /* 0x000fea0003800000 */
.L_x_17225:
        /* <DEDUP_REMOVED lines=8> */
.L_x_17236:
        /* <DEDUP_REMOVED lines=12> */
.L_x_17239:
[----:B------:R-:W-:Y:S02]  /*9500*/  MOV R115, R158 ;  /* 0x0000009e00737202 */ /* 0x000fe40000000f00 */
.L_x_17240:
[----:B------:R-:W-:Y:S05]  /*9510*/  BSYNC B3 ;  /* 0x0000000000037941 */ /* 0x000fea0003800000 */
.L_x_17238:
        /* <DEDUP_REMOVED lines=16> */
.L_x_17244:
[----:B------:R-:W-:Y:S05]  /*9620*/  BSYNC B4 ;  /* 0x0000000000047941 */ /* 0x000fea0003800000 */
.L_x_17243:
        /* <DEDUP_REMOVED lines=44> */
.L_x_17242:
[----:B------:R-:W-:Y:S05]  /*98f0*/  BSYNC B3 ;  /* 0x0000000000037941 */ /* 0x000fea0003800000 */
.L_x_17241:
        /* <DEDUP_REMOVED lines=13> */
.L_x_17237:
[----:B------:R-:W-:Y:S05]  /*99d0*/  BSYNC B2 ;  /* 0x0000000000027941 */ /* 0x000fea0003800000 */
.L_x_17235:
        /* <DEDUP_REMOVED lines=8> */
.L_x_17246:
        /* <DEDUP_REMOVED lines=12> */
.L_x_17249:
[----:B------:R-:W-:Y:S02]  /*9b20*/  IMAD.MOV.U32 R116, RZ, RZ, R158 ;  /* 0x000000ffff747224 */ /* 0x000fe400078e009e */
.L_x_17250:
[----:B------:R-:W-:Y:S05]  /*9b30*/  BSYNC B3 ;  /* 0x0000000000037941 */ /* 0x000fea0003800000 */
.L_x_17248:
        /* <DEDUP_REMOVED lines=16> */
.L_x_17254:
[----:B------:R-:W-:Y:S05]  /*9c40*/  BSYNC B4 ;  /* 0x0000000000047941 */ /* 0x000fea0003800000 */
.L_x_17253:
        /* <DEDUP_REMOVED lines=44> */
.L_x_17252:
[----:B------:R-:W-:Y:S05]  /*9f10*/  BSYNC B3 ;  /* 0x0000000000037941 */ /* 0x000fea0003800000 */
.L_x_17251:
        /* <DEDUP_REMOVED lines=13> */
.L_x_17247:
[----:B------:R-:W-:Y:S05]  /*9ff0*/  BSYNC B2 ;  /* 0x0000000000027941 */ /* 0x000fea0003800000 */
.L_x_17245:
        /* <DEDUP_REMOVED lines=8> */
.L_x_17256:
        /* <DEDUP_REMOVED lines=12> */
.L_x_17259:
[----:B------:R-:W-:Y:S02]  /*a140*/  IMAD.MOV.U32 R117, RZ, RZ, R158 ;  /* 0x000000ffff757224 */ /* 0x000fe400078e009e */
.L_x_17260:
[----:B------:R-:W-:Y:S05]  /*a150*/  BSYNC B3 ;  /* 0x0000000000037941 */ /* 0x000fea0003800000 */
.L_x_17258:
        /* <DEDUP_REMOVED lines=16> */
.L_x_17264:
[----:B------:R-:W-:Y:S05]  /*a260*/  BSYNC B4 ;  /* 0x0000000000047941 */ /* 0x000fea0003800000 */
.L_x_17263:
        /* <DEDUP_REMOVED lines=44> */
.L_x_17262:
[----:B------:R-:W-:Y:S05]  /*a530*/  BSYNC B3 ;  /* 0x0000000000037941 */ /* 0x000fea0003800000 */
.L_x_17261:
        /* <DEDUP_REMOVED lines=13> */
.L_x_17257:
[----:B------:R-:W-:Y:S05]  /*a610*/  BSYNC B2 ;  /* 0x0000000000027941 */ /* 0x000fea0003800000 */
.L_x_17255:
        /* <DEDUP_REMOVED lines=29> */
.L_x_17266:
[----:B------:R-:W-:Y:S05]  /*a7f0*/  BSYNC B2 ;  /* 0x0000000000027941 */ /* 0x000fea0003800000 */
.L_x_17265:
[----:B------:R-:W-:Y:S02]  /*a800*/  IADD3 R150, R150, 0x20, RZ ;  /* 0x0000002096967810 */ /* 0x000fe40007ffe0ff */
[----:B------:R-:W-:Y:S02]  /*a810*/  IADD3 R149, R149, 0x20, RZ ;  /* 0x0000002095957810 */ /* 0x000fe40007ffe0ff */
.L_x_17184:
[----:B------:R-:W-:Y:S05]  /*a820*/  BSYNC B1 ;  /* 0x0000000000017941 */ /* 0x000fea0003800000 */
.L_x_17183:
[----:B------:R-:W-:Y:S01]  /*a830*/  BSSY B1, `(.L_x_17267) ;  /* 0x0000336000017945 */ /* 0x000fe20003800000 */
        /* <DEDUP_REMOVED lines=18> */
.L_x_17270:
        /* <DEDUP_REMOVED lines=12> */
.L_x_17273:
[----:B------:R-:W-:Y:S02]  /*aa20*/  IMAD.MOV.U32 R142, RZ, RZ, R158 ;  /* 0x000000ffff8e7224 */ /* 0x000fe400078e009e */
.L_x_17274:
[----:B------:R-:W-:Y:S05]  /*aa30*/  BSYNC B3 ;  /* 0x0000000000037941 */ /* 0x000fea0003800000 */
.L_x_17272:
        /* <DEDUP_REMOVED lines=16> */
.L_x_17278:
[----:B------:R-:W-:Y:S05]  /*ab40*/  BSYNC B4 ;  /* 0x0000000000047941 */ /* 0x000fea0003800000 */
.L_x_17277:
        /* <DEDUP_REMOVED lines=44> */
.L_x_17276:
[----:B------:R-:W-:Y:S05]  /*ae10*/  BSYNC B3 ;  /* 0x0000000000037941 */ /* 0x000fea0003800000 */
.L_x_17275:
        /* <DEDUP_REMOVED lines=12> */
.L_x_17271:
[----:B------:R-:W-:Y:S05]  /*aee0*/  BSYNC B2 ;  /* 0x0000000000027941 */ /* 0x000fea0003800000 */
.L_x_17269:
        /* <DEDUP_REMOVED lines=8> */
.L_x_17280:
        /* <DEDUP_REMOVED lines=12> */
.L_x_17283:
[----:B------:R-:W-:Y:S02]  /*b030*/  IMAD.MOV.U32 R111, RZ, RZ, R158 ;  /* 0x000000ffff6f7224 */ /* 0x000fe400078e009e */
.L_x_17284:
[----:B------:R-:W-:Y:S05]  /*b040*/  BSYNC B3 ;  /* 0x0000000000037941 */ /* 0x000fea0003800000 */
.L_x_17282:
        /* <DEDUP_REMOVED lines=16> */
.L_x_17288:
[----:B------:R-:W-:Y:S05]  /*b150*/  BSYNC B4 ;  /* 0x0000000000047941 */ /* 0x000fea0003800000 */
.L_x_17287:
        /* <DEDUP_REMOVED lines=44> */
.L_x_17286:
[----:B------:R-:W-:Y:S05]  /*b420*/  BSYNC B3 ;  /* 0x0000000000037941 */ /* 0x000fea0003800000 */
.L_x_17285:
        /* <DEDUP_REMOVED lines=13> */
.L_x_17281:
[----:B------:R-:W-:Y:S05]  /*b500*/  BSYNC B2 ;  /* 0x0000000000027941 */ /* 0x000fea0003800000 */
.L_x_17279:
        /* <DEDUP_REMOVED lines=8> */
.L_x_17290:
        /* <DEDUP_REMOVED lines=12> */
.L_x_17293:
[----:B------:R-:W-:Y:S02]  /*b650*/  MOV R112, R158 ;  /* 0x0000009e00707202 */ /* 0x000fe40000000f00 */
.L_x_17294:
[----:B------:R-:W-:Y:S05]  /*b660*/  BSYNC B3 ;  /* 0x0000000000037941 */ /* 0x000fea0003800000 */
.L_x_17292:
        /* <DEDUP_REMOVED lines=16> */
.L_x_17298:
[----:B------:R-:W-:Y:S05]  /*b770*/  BSYNC B4 ;  /* 0x0000000000047941 */ /* 0x000fea0003800000 */
.L_x_17297:
        /* <DEDUP_REMOVED lines=44> */
.L_x_17296:
[----:B------:R-:W-:Y:S05]  /*ba40*/  BSYNC B3 ;  /* 0x0000000000037941 */ /* 0x000fea0003800000 */
.L_x_17295:
        /* <DEDUP_REMOVED lines=13> */
.L_x_17291:
[----:B------:R-:W-:Y:S05]  /*bb20*/  BSYNC B2 ;  /* 0x0000000000027941 */ /* 0x000fea0003800000 */
.L_x_17289:
        /* <DEDUP_REMOVED lines=8> */
.L_x_17300:
        /* <DEDUP_REMOVED lines=12> */
.L_x_17303:
[----:B------:R-:W-:Y:S02]  /*bc70*/  IMAD.MOV.U32 R113, RZ, RZ, R158 ;  /* 0x000000ffff717224 */ /* 0x000fe400078e009e */
.L_x_17304:
[----:B------:R-:W-:Y:S05]  /*bc80*/  BSYNC B3 ;  /* 0x0000000000037941 */ /* 0x000fea0003800000 */
.L_x_17302:
        /* <DEDUP_REMOVED lines=16> */
.L_x_17308:
[----:B------:R-:W-:Y:S05]  /*bd90*/  BSYNC B4 ;  /* 0x0000000000047941 */ /* 0x000fea0003800000 */
.L_x_17307:
        /* <DEDUP_REMOVED lines=44> */
.L_x_17306:
[----:B------:R-:W-:Y:S05]  /*c060*/  BSYNC B3 ;  /* 0x0000000000037941 */ /* 0x000fea0003800000 */
.L_x_17305:
        /* <DEDUP_REMOVED lines=13> */
.L_x_17301:
[----:B------:R-:W-:Y:S05]  /*c140*/  BSYNC B2 ;  /* 0x0000000000027941 */ /* 0x000fea0003800000 */
.L_x_17299:
        /* <DEDUP_REMOVED lines=8> */
.L_x_17310:
        /* <DEDUP_REMOVED lines=12> */
.L_x_17313:
[----:B------:R-:W-:Y:S02]  /*c290*/  IMAD.MOV.U32 R114, RZ, RZ, R158 ;  /* 0x000000ffff727224 */ /* 0x000fe400078e009e */
.L_x_17314:
[----:B------:R-:W-:Y:S05]  /*c2a0*/  BSYNC B3 ;  /* 0x0000000000037941 */ /* 0x000fea0003800000 */
.L_x_17312:
        /* <DEDUP_REMOVED lines=16> */
.L_x_17318:
[----:B------:R-:W-:Y:S05]  /*c3b0*/  BSYNC B4 ;  /* 0x0000000000047941 */ /* 0x000fea0003800000 */
.L_x_17317:
        /* <DEDUP_REMOVED lines=44> */
.L_x_17316:
[----:B------:R-:W-:Y:S05]  /*c680*/  BSYNC B3 ;  /* 0x0000000000037941 */ /* 0x000fea0003800000 */
.L_x_17315:
        /* <DEDUP_REMOVED lines=13> */
.L_x_17311:
[----:B------:R-:W-:Y:S05]  /*c760*/  BSYNC B2 ;  /* 0x0000000000027941 */ /* 0x000fea0003800000 */
.L_x_17309:
        /* <DEDUP_REMOVED lines=8> */
.L_x_17320:
        /* <DEDUP_REMOVED lines=12> */
.L_x_17323:
[----:B------:R-:W-:Y:S02]  /*c8b0*/  MOV R115, R158 ;  /* 0x0000009e00737202 */ /* 0x000fe40000000f00 */
.L_x_17324:
[----:B------:R-:W-:Y:S05]  /*c8c0*/  BSYNC B3 ;  /* 0x0000000000037941 */ /* 0x000fea0003800000 */
.L_x_17322:
        /* <DEDUP_REMOVED lines=16> */
.L_x_17328:
[----:B------:R-:W-:Y:S05]  /*c9d0*/  BSYNC B4 ;  /* 0x0000000000047941 */ /* 0x000fea0003800000 */
.L_x_17327:
        /* <DEDUP_REMOVED lines=44> */
.L_x_17326:
[----:B------:R-:W-:Y:S05]  /*cca0*/  BSYNC B3 ;  /* 0x0000000000037941 */ /* 0x000fea0003800000 */
.L_x_17325:
        /* <DEDUP_REMOVED lines=13> */
.L_x_17321:
[----:B------:R-:W-:Y:S05]  /*cd80*/  BSYNC B2 ;  /* 0x0000000000027941 */ /* 0x000fea0003800000 */
.L_x_17319:
        /* <DEDUP_REMOVED lines=8> */
.L_x_17330:
        /* <DEDUP_REMOVED lines=12> */
.L_x_17333:
[----:B------:R-:W-:Y:S02]  /*ced0*/  MOV R116, R158 ;  /* 0x0000009e00747202 */ /* 0x000fe40000000f00 */
.L_x_17334:
[----:B------:R-:W-:Y:S05]  /*cee0*/  BSYNC B3 ;  /* 0x0000000000037941 */ /* 0x000fea0003800000 */
.L_x_17332:
        /* <DEDUP_REMOVED lines=16> */
.L_x_17338:
[----:B------:R-:W-:Y:S05]  /*cff0*/  BSYNC B4 ;  /* 0x0000000000047941 */ /* 0x000fea0003800000 */
.L_x_17337:
        /* <DEDUP_REMOVED lines=44> */
.L_x_17336:
[----:B------:R-:W-:Y:S05]  /*d2c0*/  BSYNC B3 ;  /* 0x0000000000037941 */ /* 0x000fea0003800000 */
.L_x_17335:
        /* <DEDUP_REMOVED lines=13> */
.L_x_17331:
[----:B------:R-:W-:Y:S05]  /*d3a0*/  BSYNC B2 ;  /* 0x0000000000027941 */ /* 0x000fea0003800000 */
.L_x_17329:
        /* <DEDUP_REMOVED lines=8> */
.L_x_17340:
        /* <DEDUP_REMOVED lines=12> */
.L_x_17343:
[----:B------:R-:W-:Y:S02]  /*d4f0*/  MOV R117, R158 ;  /* 0x0000009e00757202 */ /* 0x000fe40000000f00 */
.L_x_17344:
[----:B------:R-:W-:Y:S05]  /*d500*/  BSYNC B3 ;  /* 0x0000000000037941 */ /* 0x000fea0003800000 */
.L_x_17342:
        /* <DEDUP_REMOVED lines=16> */
.L_x_17348:
[----:B------:R-:W-:Y:S05]  /*d610*/  BSYNC B4 ;  /* 0x0000000000047941 */ /* 0x000fea0003800000 */
.L_x_17347:
        /* <DEDUP_REMOVED lines=40> */
[----:B------:R-:W-:Y:S02]  /*d8a0*/  LOP3.LUT R155, R107, UR25, R168, 0x96, !PT ;  /* 0x000000196b9b7c12 */ /* 0x000fe4000f8e96a8 */
[----:B------:R-:W-:Y:S01]  /*d8b0*/  MOV R158, R106 ;  /* 0x0000006a009e7202 */ /* 0x000fe20000000f00 */
[----:B------:R-:W-:Y:S01]  /*d8c0*/  IMAD.MOV.U32 R166, RZ, RZ, R104 ;  /* 0x000000ffffa67224 */ /* 0x000fe200078e0068 */
[----:B------:R-:W-:Y:S02]  /*d8d0*/  LOP3.LUT R162, R105, UR26, R162, 0x96, !PT ;  /* 0x0000001a69a27c12 */ /* 0x000fe4000f8e96a2 */
.L_x_17346:
[----:B------:R-:W-:Y:S05]  /*d8e0*/  BSYNC B3 ;  /* 0x0000000000037941 */ /* 0x000fea0003800000 */
.L_x_17345:
        /* <DEDUP_REMOVED lines=13> */
.L_x_17341:
[----:B------:R-:W-:Y:S05]  /*d9c0*/  BSYNC B2 ;  /* 0x0000000000027941 */ /* 0x000fea0003800000 */
.L_x_17339:
        /* <DEDUP_REMOVED lines=19> */
[----:B------:R-:W-:Y:S01]  /*db00*/  IMAD.WIDE.U32 R106, R150, 0x10000, RZ ;  /* 0x00010000966a7825 */ /* 0x000fe200078e00ff */
[----:B------:R-:W-:-:S03]  /*db10*/  HFMA2.MMA R150, -RZ, RZ, 0, 4.76837158203125e-07 ;  /* 0x00000008ff967435 */ /* 0x000fc600000001ff */
[----:B------:R-:W-:Y:S01]  /*db20*/  IMAD.WIDE.U32 R168, R168, 0x100, RZ ;  /* 0x00000100a8a87825 */ /* 0x000fe200078e00ff */
[----:B------:R-:W-:-:S04]  /*db30*/  LOP3.LUT R171, R107, R171, R105, 0xfe, !PT ;  /* 0x000000ab6bab7212 */ /* 0x000fc800078efe69 */
[----:B------:R-:W-:Y:S02]  /*db40*/  LOP3.LUT R106, R168, R104, R106, 0xfe, !PT ;  /* 0x00000068a86a7212 */ /* 0x000fe400078efe6a */
[----:B------:R-:W-:Y:S01]  /*db50*/  LOP3.LUT R107, R171, R169, RZ, 0xfc, !PT ;  /* 0x000000a9ab6b7212 */ /* 0x000fe200078efcff */
[----:B------:R-:W-:Y:S01]  /*db60*/  IMAD.WIDE.U32 R104, R149, R150, c[0x0][0x190] ;  /* 0x0000640095687625 */ /* 0x000fe200078e0096 */
[----:B------:R-:W-:-:S05]  /*db70*/  LOP3.LUT R106, R106, 0xff, R151, 0xf8, !PT ;  /* 0x000000ff6a6a7812 */ /* 0x000fca00078ef897 */
[----:B------:R0:W-:Y:S02]  /*db80*/  STG.E.64 [R104.64], R106 ;  /* 0x0000006a68007986 */ /* 0x0001e4000c101b06 */
.L_x_17268:
[----:B------:R-:W-:Y:S05]  /*db90*/  BSYNC B1 ;  /* 0x0000000000017941 */ /* 0x000fea0003800000 */
.L_x_17267:
        /* <DEDUP_REMOVED lines=39> */
.L_x_17361:
        /* <DEDUP_REMOVED lines=85> */
.L_x_17362:
        /* <DEDUP_REMOVED lines=58> */
.L_x_17354:
[----:B------:R-:W-:Y:S05]  /*e700*/  BSYNC B2 ;  /* 0x0000000000027941 */ /* 0x000fea0003800000 */
.L_x_17353:
        /* <DEDUP_REMOVED lines=35> */
.L_x_17356:
[----:B------:R-:W-:Y:S05]  /*e940*/  BSYNC B2 ;  /* 0x0000000000027941 */ /* 0x000fea0003800000 */
.L_x_17355:
        /* <DEDUP_REMOVED lines=35> */
.L_x_17358:
[----:B------:R-:W-:Y:S05]  /*eb80*/  BSYNC B2 ;  /* 0x0000000000027941 */ /* 0x000fea0003800000 */
.L_x_17357:
        /* <DEDUP_REMOVED lines=32> */
.L_x_17352:
[----:B------:R-:W-:Y:S05]  /*ed90*/  BSYNC B1 ;  /* 0x0000000000017941 */ /* 0x000fea0003800000 */
.L_x_17351:
[----:B01----:R-:W-:-:S05]  /*eda0*/  MOV R104, c[0x0][0x160] ;  /* 0x0000580000687a02 */ /* 0x003fca0000000f00 */
[----:B------:R-:W-:-:S05]  /*edb0*/  IMAD R109, R104, 0x4, R109 ;  /* 0x00000004686d7824 */ /* 0x000fca00078e026d */
[----:B------:R-:W-:-:S13]  /*edc0*/  ISETP.GE.AND P2, PT, R109, c[0x0][0x164], PT ;  /* 0x000059006d007a0c */ /* 0x000fda0003f46270 */
[----:B------:R-:W-:Y:S01]  /*edd0*/  @P2 CALL.REL.NOINC `(.L_x_17359) ;  /* 0x0000001000002944 */ /* 0x000fe20003c00000 */
[----:B------:R-:W-:Y:S05]  /*ede0*/  BRA `(.L_x_17360) ;  /* 0xffff1e0000007947 */ /* 0x000fea000383ffff */
.L_x_17359:
[----:B------:R-:W-:Y:S05]  /*edf0*/  BSYNC B0 ;  /* 0x0000000000007941 */ /* 0x000fea0003800000 */
.L_x_17014:
[----:B------:R-:W-:Y:S05]  /*ee00*/  EXIT ;  /* 0x000000000000794d */ /* 0x000fea0003800000 */
.L_x_17349:
[----:B------:R-:W-:Y:S01]  /*ee10*/  HFMA2.MMA R168, -RZ, RZ, 0, 5.9604644775390625e-08 ;  /* 0x00000001ffa87435 */ /* 0x000fe200000001ff */
[----:B------:R-:W-:Y:S01]  /*ee20*/  IMAD.MOV.U32 R149, RZ, RZ, 0x1f ;  /* 0x0000001fff957424 */ /* 0x000fe200078e00ff */
[----:B------:R-:W-:Y:S02]  /*ee30*/  MOV R170, 0xffffffff ;  /* 0xffffffff00aa7802 */ /* 0x000fe40000000f00 */
[----:B------:R-:W-:Y:S02]  /*ee40*/  MOV R106, 0xee60 ;  /* 0x0000ee60006a7802 */ /* 0x000fe40000000f00 */
[----:B-----5:R-:W-:Y:S05]  /*ee50*/  CALL.REL.NOINC `($__internal_94_$__cuda_sm70_shflsync_bfly_p) ;  /* 0x000007d000007944 */ /* 0x020fea0003c00000 */
[----:B-1----:R-:W-:Y:S01]  /*ee60*/  IMAD.MOV.U32 R104, RZ, RZ, R149 ;  /* 0x000000ffff687224 */ /* 0x002fe200078e0095 */
[----:B0-----:R-:W-:Y:S05]  /*ee70*/  BRA `(.L_x_17361) ;  /* 0xffffef9000007947 */ /* 0x001fea000383ffff */
.L_x_17350:
[----:B------:R-:W-:Y:S01]  /*ee80*/  HFMA2.MMA R168, -RZ, RZ, 0, 1.1920928955078125e-07 ;  /* 0x00000002ffa87435 */ /* 0x000fe200000001ff */
[----:B------:R-:W-:Y:S01]  /*ee90*/  IMAD.MOV.U32 R149, RZ, RZ, 0x1f ;  /* 0x0000001fff957424 */ /* 0x000fe200078e00ff */
[----:B------:R-:W-:Y:S02]  /*eea0*/  MOV R170, 0xffffffff ;  /* 0xffffffff00aa7802 */ /* 0x000fe40000000f00 */
[----:B------:R-:W-:Y:S02]  /*eeb0*/  MOV R106, 0xeed0 ;  /* 0x0000eed0006a7802 */ /* 0x000fe40000000f00 */
[----:B-----5:R-:W-:Y:S05]  /*eec0*/  CALL.REL.NOINC `($__internal_94_$__cuda_sm70_shflsync_bfly_p) ;  /* 0x0000076000007944 */ /* 0x020fea0003c00000 */
[----:B01----:R-:W-:Y:S01]  /*eed0*/  FADD.FTZ R105, R105, R149 ;  /* 0x0000009569697221 */ /* 0x003fe20000010000 */
[----:B------:R-:W-:Y:S01]  /*eee0*/  HFMA2.MMA R149, -RZ, RZ, 0, 1.847743988037109375e-06 ;  /* 0x0000001fff957435 */ /* 0x000fe200000001ff */
[----:B------:R-:W-:Y:S01]  /*eef0*/  IMAD.MOV.U32 R168, RZ, RZ, 0x4 ;  /* 0x00000004ffa87424 */ /* 0x000fe200078e00ff */
[----:B------:R-:W-:Y:S01]  /*ef00*/  MOV R106, 0xef30 ;  /* 0x0000ef30006a7802 */ /* 0x000fe20000000f00 */
[----:B------:R-:W-:-:S03]  /*ef10*/  IMAD.MOV.U32 R170, RZ, RZ, -0x1 ;  /* 0xffffffffffaa7424 */ /* 0x000fc600078e00ff */
[----:B------:R-:W-:Y:S05]  /*ef20*/  CALL.REL.NOINC `($__internal_94_$__cuda_sm70_shflsync_bfly_p) ;  /* 0x0000070000007944 */ /* 0x000fea0003c00000 */
[----:B01----:R-:W-:Y:S01]  /*ef30*/  FADD.FTZ R105, R105, R149 ;  /* 0x0000009569697221 */ /* 0x003fe20000010000 */
[----:B------:R-:W-:Y:S01]  /*ef40*/  MOV R168, 0x8 ;  /* 0x0000000800a87802 */ /* 0x000fe20000000f00 */
[----:B------:R-:W-:Y:S01]  /*ef50*/  IMAD.MOV.U32 R149, RZ, RZ, 0x1f ;  /* 0x0000001fff957424 */ /* 0x000fe200078e00ff */
[----:B------:R-:W-:-:S02]  /*ef60*/  MOV R170, 0xffffffff ;  /* 0xffffffff00aa7802 */ /* 0x000fc40000000f00 */
[----:B------:R-:W-:Y:S02]  /*ef70*/  MOV R106, 0xef90 ;  /* 0x0000ef90006a7802 */ /* 0x000fe40000000f00 */
[----:B------:R-:W-:Y:S05]  /*ef80*/  CALL.REL.NOINC `($__internal_94_$__cuda_sm70_shflsync_bfly_p) ;  /* 0x000006a000007944 */ /* 0x000fea0003c00000 */
[----:B01----:R-:W-:Y:S01]  /*ef90*/  FADD.FTZ R105, R105, R149 ;  /* 0x0000009569697221 */ /* 0x003fe20000010000 */
[----:B------:R-:W-:Y:S01]  /*efa0*/  HFMA2.MMA R149, -RZ, RZ, 0, 1.847743988037109375e-06 ;  /* 0x0000001fff957435 */ /* 0x000fe200000001ff */
[----:B------:R-:W-:Y:S01]  /*efb0*/  IMAD.MOV.U32 R168, RZ, RZ, 0x10 ;  /* 0x00000010ffa87424 */ /* 0x000fe200078e00ff */
[----:B------:R-:W-:Y:S01]  /*efc0*/  MOV R106, 0xeff0 ;  /* 0x0000eff0006a7802 */ /* 0x000fe20000000f00 */
[----:B------:R-:W-:-:S03]  /*efd0*/  IMAD.MOV.U32 R170, RZ, RZ, -0x1 ;  /* 0xffffffffffaa7424 */ /* 0x000fc600078e00ff */
[----:B------:R-:W-:Y:S05]  /*efe0*/  CALL.REL.NOINC `($__internal_94_$__cuda_sm70_shflsync_bfly_p) ;  /* 0x0000064000007944 */ /* 0x000fea0003c00000 */
[----:B-1----:R-:W-:Y:S01]  /*eff0*/  FADD.FTZ R104, R105, R149 ;  /* 0x0000009569687221 */ /* 0x002fe20000010000 */
[----:B0-----:R-:W-:Y:S01]  /*f000*/  MOV R168, 0x1 ;  /* 0x0000000100a87802 */ /* 0x001fe20000000f00 */
[----:B------:R-:W-:Y:S01]  /*f010*/  IMAD.MOV.U32 R149, RZ, RZ, 0x1f ;  /* 0x0000001fff957424 */ /* 0x000fe200078e00ff */
        /* <DEDUP_REMOVED lines=69> */
[----:B------:R-:W-:Y:S05]  /*f470*/  CALL.REL.NOINC `($__internal_94_$__cuda_sm70_shflsync_bfly_p) ;  /* 0x000001b000007944 */ /* 0x000fea0003c00000 */
[----:B0-----:R-:W-:Y:S01]  /*f480*/  HFMA2.MMA R168, -RZ, RZ, 0, 1.1920928955078125e-07 ;  /* 0x00000002ffa87435 */ /* 0x001fe200000001ff */
[----:B-1----:R-:W-:Y:S01]  /*f490*/  FADD.FTZ R105, R150, R149 ;  /* 0x0000009596697221 */ /* 0x002fe20000010000 */
[----:B------:R-:W-:Y:S01]  /*f4a0*/  MOV R170, 0xffffffff ;  /* 0xffffffff00aa7802 */ /* 0x000fe20000000f00 */
[----:B------:R-:W-:Y:S01]  /*f4b0*/  IMAD.MOV.U32 R149, RZ, RZ, 0x1f ;  /* 0x0000001fff957424 */ /* 0x000fe200078e00ff */
        /* <DEDUP_REMOVED lines=14> */
[----:B-1----:R-:W-:Y:S01]  /*f5a0*/  FADD.FTZ R152, R105, R149 ;  /* 0x0000009569987221 */ /* 0x002fe20000010000 */
[----:B------:R-:W-:Y:S01]  /*f5b0*/  HFMA2.MMA R149, -RZ, RZ, 0, 1.847743988037109375e-06 ;  /* 0x0000001fff957435 */ /* 0x000fe200000001ff */
[----:B0-----:R-:W-:Y:S01]  /*f5c0*/  IMAD.MOV.U32 R168, RZ, RZ, 0x10 ;  /* 0x00000010ffa87424 */ /* 0x001fe200078e00ff */
[----:B------:R-:W-:Y:S01]  /*f5d0*/  MOV R106, 0xf610 ;  /* 0x0000f610006a7802 */ /* 0x000fe20000000f00 */
[----:B------:R-:W-:Y:S01]  /*f5e0*/  IMAD.MOV.U32 R170, RZ, RZ, -0x1 ;  /* 0xffffffffffaa7424 */ /* 0x000fe200078e00ff */
[----:B------:R-:W-:Y:S02]  /*f5f0*/  MOV R105, R152 ;  /* 0x0000009800697202 */ /* 0x000fe40000000f00 */
[----:B------:R-:W-:Y:S05]  /*f600*/  CALL.REL.NOINC `($__internal_94_$__cuda_sm70_shflsync_bfly_p) ;  /* 0x0000002000007944 */ /* 0x000fea0003c00000 */
[----:B-1----:R-:W-:Y:S01]  /*f610*/  IMAD.MOV.U32 R107, RZ, RZ, R149 ;  /* 0x000000ffff6b7224 */ /* 0x002fe200078e0095 */
[----:B0-----:R-:W-:Y:S05]  /*f620*/  BRA `(.L_x_17362) ;  /* 0xffffed3000007947 */ /* 0x001fea000383ffff */
        .weak           $__internal_94_$__cuda_sm70_shflsync_bfly_p
        .type           $__internal_94_$__cuda_sm70_shflsync_bfly_p,@function
        .size           $__internal_94_$__cuda_sm70_shflsync_bfly_p,(.L_x_29234 - $__internal_94_$__cuda_sm70_shflsync_bfly_p)
$__internal_94_$__cuda_sm70_shflsync_bfly_p:
[----:B------:R-:W-:Y:S01]  /*f630*/  HFMA2.MMA R107, -RZ, RZ, 0, 0 ;  /* 0x00000000ff6b7435 */ /* 0x000fe200000001ff */
[----:B------:R-:W-:Y:S04]  /*f640*/  WARPSYNC R170 ;  /* 0x000000aa00007348 */ /* 0x000fe80003800000 */
[----:B------:R0:W1:Y:S01]  /*f650*/  SHFL.BFLY PT, R149, R105, R168, R149 ;  /* 0x0c0000a869957389 */ /* 0x00006200000e0095 */
[----:B------:R-:W-:Y:S05]  /*f660*/  RET.REL.NODEC R106 `(_ZN10layer_norm13ln_fwd_kernelINS_13Kernel_traitsIf6__halfS2_S2_fjLj1024ELj1ELj4ELj1ELj16ENS_18Kernel_traits_baseILj1024EfS2_S2_S2_fjLj128EEEEELb1ELb1ELb1ELb0EEEvNS_9FwdParamsE) ;  /* 0xffff09906a007950 */ /* 0x000fea0003c3ffff */
.L_x_17363:
        /* <DEDUP_REMOVED lines=9> */
.L_x_29234:


//--------------------- .text._ZN10layer_norm13ln_fwd_kernelINS_13Kernel_traitsIf6__halfS2_S2_fjLj1024ELj1ELj4ELj1ELj16ENS_18Kernel_traits_baseILj1024EfS2_S2_S2_fjLj128EEEEELb1ELb1ELb1ELb1EEEvNS_9FwdParamsE --------------------------
	.section	.text._ZN10layer_norm13ln_fwd_kernelINS_13Kernel_traitsIf6__halfS2_S2_fjLj1024ELj1ELj4ELj1ELj16ENS_18Kernel_traits_baseILj1024EfS2_S2_S2_fjLj128EEEEELb1ELb1ELb1ELb1EEEvNS_9FwdParamsE,"ax",@progbits
	.sectioninfo	@"SHI_REGISTERS=168"
	.align	128
        .global         _ZN10layer_norm13ln_fwd_kernelINS_13Kernel_traitsIf6__halfS2_S2_fjLj1024ELj1ELj4ELj1ELj16ENS_18Kernel_traits_baseILj1024EfS2_S2_S2_fjLj128EEEEELb1ELb1ELb1ELb1EEEvNS_9FwdParamsE
        .type           _ZN10layer_norm13ln_fwd_kernelINS_13Kernel_traitsIf6__halfS2_S2_fjLj1024ELj1ELj4ELj1ELj16ENS_18Kernel_traits_baseILj1024EfS2_S2_S2_fjLj128EEEEELb1ELb1ELb1ELb1EEEvNS_9FwdParamsE,@function
        .size           _ZN10layer_norm13ln_fwd_kernelINS_13Kernel_traitsIf6__halfS2_S2_fjLj1024ELj1ELj4ELj1ELj16ENS_18Kernel_traits_baseILj1024EfS2_S2_S2_fjLj128EEEEELb1ELb1ELb1ELb1EEEvNS_9FwdParamsE,(.L_x_29235 - _ZN10layer_norm13ln_fwd_kernelINS_13Kernel_traitsIf6__halfS2_S2_fjLj1024ELj1ELj4ELj1ELj16ENS_18Kernel_traits_baseILj1024EfS2_S2_S2_fjLj128EEEEELb1ELb1ELb1ELb1EEEvNS_9FwdParamsE)
        .other          _ZN10layer_norm13ln_fwd_kernelINS_13Kernel_traitsIf6__halfS2_S2_fjLj1024ELj1ELj4ELj1ELj16ENS_18Kernel_traits_baseILj1024EfS2_S2_S2_fjLj128EEEEELb1ELb1ELb1ELb1EEEvNS_9FwdParamsE,@"STO_CUDA_ENTRY STV_DEFAULT"
_ZN10layer_norm13ln_fwd_kernelINS_13Kernel_traitsIf6__halfS2_S2_fjLj1024ELj1ELj4ELj1ELj16ENS_18Kernel_traits_baseILj1024EfS2_S2_S2_fjLj128EEEEELb1ELb1ELb1ELb1EEEvNS_9FwdParamsE:
.text._ZN10layer_norm13ln_fwd_kernelINS_13Kernel_traitsIf6__halfS2_S2_fjLj1024ELj1ELj4ELj1ELj16ENS_18Kernel_traits_baseILj1024EfS2_S2_S2_fjLj128EEEEELb1ELb1ELb1ELb1EEEvNS_9FwdParamsE:
        /* <DEDUP_REMOVED lines=9> */
[----:B------:R-:W2:Y:S01]  /*0090*/  @P0 LDG.E.64 R2, [R2.64] ;  /* 0x0000000602020981 */ /* 0x000ea2000c1e1b00 */
[----:B------:R-:W-:-:S05]  /*00a0*/  @P0 MOV R8, R0 ;  /* 0x0000000000080202 */ /* 0x000fca0000000f00 */
        /* <DEDUP_REMOVED lines=20> */
[----:B-1----:R-:W-:-:S04]  /*01f0*/  IMAD R134, R10, c[0x0][0x0], R137 ;  /* 0x000000000a867a24 */ /* 0x002fc800078e0289 */
[----:B------:R-:W-:Y:S02]  /*0200*/  IMAD R138, R10, 0x4, R138 ;  /* 0x000000040a8a7824 */ /* 0x000fe400078e028a */
        /* <DEDUP_REMOVED lines=60> */
[C---:B------:R-:W-:Y:S02]  /*05d0*/  SHF.L.U32 R2, R137.reuse, 0x5, RZ ;  /* 0x0000000589027819 */ /* 0x040fe400000006ff */
[----:B------:R-:W-:Y:S02]  /*05e0*/  LOP3.LUT R137, R137, 0x1f, RZ, 0xc0, !PT ;  /* 0x0000001f89897812 */ /* 0x000fe400078ec0ff */
[----:B------:R-:W-:Y:S02]  /*05f0*/  LOP3.LUT R2, R2, 0x3e0, RZ, 0xc0, !PT ;  /* 0x000003e002027812 */ /* 0x000fe400078ec0ff */
[----:B------:R-:W-:Y:S02]  /*0600*/  LEA R6, P3, R137, c[0x0][0x1c8], 0x5 ;  /* 0x0000720089067a11 */ /* 0x000fe400078628ff */
[----:B------:R-:W-:-:S02]  /*0610*/  IADD3 R4, P1, R2, c[0x0][0x218], RZ ;  /* 0x0000860002047a10 */ /* 0x000fc40007f3e0ff */
[----:B------:R-:W-:Y:S01]  /*0620*/  IADD3 R2, P2, R2, c[0x0][0x1b0], RZ ;  /* 0x00006c0002027a10 */ /* 0x000fe20007f5e0ff */
[----:B------:R-:W-:Y:S02]  /*0630*/  IMAD.X R7, RZ, RZ, c[0x0][0x1cc], P3 ;  /* 0x00007300ff077624 */ /* 0x000fe400018e06ff */
        /* <DEDUP_REMOVED lines=42> */
.L_x_17698:
[----:B------:R-:W-:-:S04]  /*08e0*/  IMAD.MOV.U32 R123, RZ, RZ, 0x4 ;  /* 0x00000004ff7b7424 */ /* 0x000fc800078e00ff */
[----:B------:R-:W-:-:S05]  /*08f0*/  IMAD.WIDE R116, R138, R123, c[0x0][0x1d0] ;  /* 0x000074008a747625 */ /* 0x000fca00078e027b */
[----:B------:R-:W2:Y:S01]  /*0900*/  LDG.E R122, [R116.64] ;  /* 0x00000006747a7981 */ /* 0x000ea2000c1e1900 */
[----:B------:R-:W-:Y:S01]  /*0910*/  ISETP.NE.U32.AND P0, PT, RZ, c[0x0][0x180], PT ;  /* 0x00006000ff007a0c */ /* 0x000fe20003f05070 */
[----:B------:R-:W-:Y:S01]  /*0920*/  IMAD R118, R138, c[0x0][0x168], RZ ;  /* 0x00005a008a767a24 */ /* 0x000fe200078e02ff */
[----:B------:R-:W-:Y:S02]  /*0930*/  HFMA2.MMA R163, -RZ, RZ, 0, 0 ;  /* 0x00000000ffa37435 */ /* 0x000fe400000001ff */
[----:B------:R-:W-:Y:S02]  /*0940*/  ISETP.NE.AND.EX P0, PT, RZ, c[0x0][0x184], PT, P0 ;  /* 0x00006100ff007a0c */ /* 0x000fe40003f05300 */
[----:B--2---:R-:W-:-:S13]  /*0950*/  ISETP.GE.AND P1, PT, R122, 0x1, PT ;  /* 0x000000017a00780c */ /* 0x004fda0003f26270 */
[----:B------:R-:W-:Y:S01]  /*0960*/  @P1 IADD3 R119, R122, -0x1, RZ ;  /* 0xffffffff7a771810 */ /* 0x000fe20007ffe0ff */
[----:B------:R-:W-:-:S04]  /*0970*/  @P1 IMAD.MOV.U32 R116, RZ, RZ, 0x10 ;  /* 0x00000010ff741424 */ /* 0x000fc800078e00ff */
[----:B------:R-:W-:Y:S01]  /*0980*/  @P1 IMAD R120, R119, c[0x0][0x168], RZ ;  /* 0x00005a0077781a24 */ /* 0x000fe200078e02ff */
[----:B------:R-:W-:-:S04]  /*0990*/  SHF.R.S32.HI R119, RZ, 0x1f, R118 ;  /* 0x0000001fff777819 */ /* 0x000fc80000011476 */
[----:B------:R-:W-:Y:S02]  /*09a0*/  @P1 SHF.R.S32.HI R121, RZ, 0x1f, R120 ;  /* 0x0000001fff791819 */ /* 0x000fe40000011478 */
[----:B------:R-:W-:Y:S01]  /*09b0*/  LEA.HI R164, R119, R118, RZ, 0x3 ;  /* 0x0000007677a47211 */ /* 0x000fe200078f18ff */
[----:B------:R-:W-:Y:S01]  /*09c0*/  @P0 IMAD.MOV.U32 R119, RZ, RZ, 0x10 ;  /* 0x00000010ff770424 */ /* 0x000fe200078e00ff */
[----:B------:R-:W-:Y:S02]  /*09d0*/  @P1 LEA.HI R120, R121, R120, RZ, 0x3 ;  /* 0x0000007879781211 */ /* 0x000fe400078f18ff */
        /* <DEDUP_REMOVED lines=12> */
[----:B-1----:R-:W-:Y:S01]  /*0aa0*/  MOV R128, RZ ;  /* 0x000000ff00807202 */ /* 0x002fe20000000f00 */
[----:B------:R-:W-:Y:S01]  /*0ab0*/  IMAD.MOV.U32 R116, RZ, RZ, R139 ;  /* 0x000000ffff747224 */ /* 0x000fe200078e008b */
[----:B------:R-:W-:Y:S05]  /*0ac0*/  @!P0 BRA `(.L_x_17367) ;  /* 0x000005c000008947 */ /* 0x000fea0003800000 */
[----:B------:R-:W-:Y:S01]  /*0ad0*/  IMAD.MOV.U32 R116, RZ, RZ, R139 ;  /* 0x000000ffff747224 */ /* 0x000fe200078e008b */
[----:B-----5:R-:W-:Y:S01]  /*0ae0*/  HADD2.F32 R128, -RZ, R108.H0_H0 ;  /* 0x2000006cff807230 */ /* 0x020fe20000004100 */
[----:B------:R-:W-:Y:S05]  /*0af0*/  BRA `(.L_x_17367) ;  /* 0x0000059000007947 */ /* 0x000fea0003800000 */
.L_x_17366:
        /* <DEDUP_REMOVED lines=12> */
.L_x_17369:
[----:B------:R-:W-:Y:S02]  /*0bc0*/  MOV R8, R11 ;  /* 0x0000000b00087202 */ /* 0x000fe40000000f00 */
.L_x_17370:
[----:B------:R-:W-:Y:S05]  /*0bd0*/  BSYNC B2 ;  /* 0x0000000000027941 */ /* 0x000fea0003800000 */
.L_x_17368:
        /* <DEDUP_REMOVED lines=16> */
.L_x_17374:
[----:B------:R-:W-:Y:S05]  /*0ce0*/  BSYNC B3 ;  /* 0x0000000000037941 */ /* 0x000fea0003800000 */
.L_x_17373:
        /* <DEDUP_REMOVED lines=44> */
.L_x_17372:
[----:B------:R-:W-:Y:S05]  /*0fb0*/  BSYNC B2 ;  /* 0x0000000000027941 */ /* 0x000fea0003800000 */
.L_x_17371:
[----:B------:R-:W1:Y:S01]  /*0fc0*/  I2F.U32 R8, R8 ;  /* 0x0000000800087306 */ /* 0x000e620000201000 */
[----:B-----5:R-:W-:Y:S01]  /*0fd0*/  HADD2.F32 R118, -RZ, R112.H0_H0 ;  /* 0x20000070ff767230 */ /* 0x020fe20000004100 */
[----:B------:R-:W-:Y:S01]  /*0fe0*/  IMAD.MOV.U32 R117, RZ, RZ, 0x2f800000 ;  /* 0x2f800000ff757424 */ /* 0x000fe200078e00ff */
[----:B------:R-:W-:-:S03]  /*0ff0*/  @P0 HADD2.F32 R121, -RZ, R108.H0_H0 ;  /* 0x2000006cff790230 */ /* 0x000fc60000004100 */
        /* <DEDUP_REMOVED lines=9> */
.L_x_17367:
[----:B------:R-:W-:Y:S05]  /*1090*/  BSYNC B1 ;  /* 0x0000000000017941 */ /* 0x000fea0003800000 */
.L_x_17365:
        /* <DEDUP_REMOVED lines=8> */
.L_x_17376:
        /* <DEDUP_REMOVED lines=12> */
.L_x_17379:
[----:B------:R-:W-:Y:S02]  /*11e0*/  IMAD.MOV.U32 R7, RZ, RZ, R11 ;  /* 0x000000ffff077224 */ /* 0x000fe400078e000b */
.L_x_17380:
[----:B------:R-:W-:Y:S05]  /*11f0*/  BSYNC B2 ;  /* 0x0000000000027941 */ /* 0x000fea0003800000 */
.L_x_17378:
        /* <DEDUP_REMOVED lines=16> */
.L_x_17384:
[----:B------:R-:W-:Y:S05]  /*1300*/  BSYNC B3 ;  /* 0x0000000000037941 */ /* 0x000fea0003800000 */
.L_x_17383:
        /* <DEDUP_REMOVED lines=44> */
.L_x_17382:
[----:B------:R-:W-:Y:S05]  /*15d0*/  BSYNC B2 ;  /* 0x0000000000027941 */ /* 0x000fea0003800000 */
.L_x_17381:
[----:B------:R-:W1:Y:S01]  /*15e0*/  I2F.U32 R7, R7 ;  /* 0x0000000700077306 */ /* 0x000e620000201000 */
[----:B------:R-:W-:Y:S01]  /*15f0*/  HFMA2.MMA R116, -RZ, RZ, 0.1171875, 0 ;  /* 0x2f800000ff747435 */ /* 0x000fe200000001ff */
[----:B-----5:R-:W-:Y:S02]  /*1600*/  HADD2.F32 R118, -RZ, R112.H1_H1 ;  /* 0x30000070ff767230 */ /* 0x020fe40000004100 */
[----:B------:R-:W-:-:S03]  /*1610*/  @P0 HADD2.F32 R122, -RZ, R108.H1_H1 ;  /* 0x3000006cff7a0230 */ /* 0x000fc60000004100 */
        /* <DEDUP_REMOVED lines=9> */
.L_x_17377:
[----:B------:R-:W-:Y:S05]  /*16b0*/  BSYNC B1 ;  /* 0x0000000000017941 */ /* 0x000fea0003800000 */
.L_x_17375:
        /* <DEDUP_REMOVED lines=8> */
.L_x_17386:
        /* <DEDUP_REMOVED lines=12> */
.L_x_17389:
[----:B------:R-:W-:Y:S02]  /*1800*/  IMAD.MOV.U32 R6, RZ, RZ, R11 ;  /* 0x000000ffff067224 */ /* 0x000fe400078e000b */
.L_x_17390:
[----:B------:R-:W-:Y:S05]  /*1810*/  BSYNC B2 ;  /* 0x0000000000027941 */ /* 0x000fea0003800000 */
.L_x_17388:
        /* <DEDUP_REMOVED lines=16> */
.L_x_17394:
[----:B------:R-:W-:Y:S05]  /*1920*/  BSYNC B3 ;  /* 0x0000000000037941 */ /* 0x000fea0003800000 */
.L_x_17393:
        /* <DEDUP_REMOVED lines=44> */
.L_x_17392:
[----:B------:R-:W-:Y:S05]  /*1bf0*/  BSYNC B2 ;  /* 0x0000000000027941 */ /* 0x000fea0003800000 */
.L_x_17391:
        /* <DEDUP_REMOVED lines=13> */
.L_x_17387:
[----:B------:R-:W-:Y:S05]  /*1cd0*/  BSYNC B1 ;  /* 0x0000000000017941 */ /* 0x000fea0003800000 */
.L_x_17385:
        /* <DEDUP_REMOVED lines=8> */
.L_x_17396:
        /* <DEDUP_REMOVED lines=12> */
.L_x_17399:
[----:B0-----:R-:W-:Y:S02]  /*1e20*/  MOV R5, R11 ;  /* 0x0000000b00057202 */ /* 0x001fe40000000f00 */
.L_x_17400:
[----:B------:R-:W-:Y:S05]  /*1e30*/  BSYNC B2 ;  /* 0x0000000000027941 */ /* 0x000fea0003800000 */
.L_x_17398:
        /* <DEDUP_REMOVED lines=16> */
.L_x_17404:
[----:B------:R-:W-:Y:S05]  /*1f40*/  BSYNC B3 ;  /* 0x0000000000037941 */ /* 0x000fea0003800000 */
.L_x_17403:
        /* <DEDUP_REMOVED lines=44> */
.L_x_17402:
[----:B------:R-:W-:Y:S05]  /*2210*/  BSYNC B2 ;  /* 0x0000000000027941 */ /* 0x000fea0003800000 */
.L_x_17401:
        /* <DEDUP_REMOVED lines=13> */
.L_x_17397:
[----:B------:R-:W-:Y:S05]  /*22f0*/  BSYNC B1 ;  /* 0x0000000000017941 */ /* 0x000fea0003800000 */
.L_x_17395:
        /* <DEDUP_REMOVED lines=8> */
.L_x_17406:
        /* <DEDUP_REMOVED lines=12> */
.L_x_17409:
[----:B0-----:R-:W-:Y:S02]  /*2440*/  IMAD.MOV.U32 R4, RZ, RZ, R11 ;  /* 0x000000ffff047224 */ /* 0x001fe400078e000b */
.L_x_17410:
[----:B------:R-:W-:Y:S05]  /*2450*/  BSYNC B2 ;  /* 0x0000000000027941 */ /* 0x000fea0003800000 */
.L_x_17408:
        /* <DEDUP_REMOVED lines=16> */
.L_x_17414:
[----:B------:R-:W-:Y:S05]  /*2560*/  BSYNC B3 ;  /* 0x0000000000037941 */ /* 0x000fea0003800000 */
.L_x_17413:
        /* <DEDUP_REMOVED lines=44> */
.L_x_17412:
[----:B------:R-:W-:Y:S05]  /*2830*/  BSYNC B2 ;  /* 0x0000000000027941 */ /* 0x000fea0003800000 */
.L_x_17411:
        /* <DEDUP_REMOVED lines=13> */
.L_x_17407:
[----:B------:R-:W-:Y:S05]  /*2910*/  BSYNC B1 ;  /* 0x0000000000017941 */ /* 0x000fea0003800000 */
.L_x_17405:
        /* <DEDUP_REMOVED lines=8> */
.L_x_17416:
        /* <DEDUP_REMOVED lines=12> */
.L_x_17419:
[----:B------:R-:W-:Y:S02]  /*2a60*/  IMAD.MOV.U32 R3, RZ, RZ, R11 ;  /* 0x000000ffff037224 */ /* 0x000fe400078e000b */
.L_x_17420:
[----:B------:R-:W-:Y:S05]  /*2a70*/  BSYNC B2 ;  /* 0x0000000000027941 */ /* 0x000fea0003800000 */
.L_x_17418:
        /* <DEDUP_REMOVED lines=16> */
.L_x_17424:
[----:B------:R-:W-:Y:S05]  /*2b80*/  BSYNC B3 ;  /* 0x0000000000037941 */ /* 0x000fea0003800000 */
.L_x_17423:
        /* <DEDUP_REMOVED lines=44> */
.L_x_17422:
[----:B------:R-:W-:Y:S05]  /*2e50*/  BSYNC B2 ;  /* 0x0000000000027941 */ /* 0x000fea0003800000 */
.L_x_17421:
[----:B------:R-:W1:Y:S01]  /*2e60*/  I2F.U32 R3, R3 ;  /* 0x0000000300037306 */ /* 0x000e620000201000 */
[----:B-----5:R-:W-:Y:S01]  /*2e70*/  HADD2.F32 R118, -RZ, R114.H1_H1 ;  /* 0x30000072ff767230 */ /* 0x020fe20000004100 */
[----:B------:R-:W-:Y:S01]  /*2e80*/  IMAD.MOV.U32 R116, RZ, RZ, 0x2f800000 ;  /* 0x2f800000ff747424 */ /* 0x000fe200078e00ff */
        /* <DEDUP_REMOVED lines=10> */
.L_x_17417:
[----:B------:R-:W-:Y:S05]  /*2f30*/  BSYNC B1 ;  /* 0x0000000000017941 */ /* 0x000fea0003800000 */
.L_x_17415:
        /* <DEDUP_REMOVED lines=8> */
.L_x_17426:
        /* <DEDUP_REMOVED lines=12> */
.L_x_17429:
[----:B------:R-:W-:Y:S02]  /*3080*/  MOV R2, R11 ;  /* 0x0000000b00027202 */ /* 0x000fe40000000f00 */
.L_x_17430:
[----:B------:R-:W-:Y:S05]  /*3090*/  BSYNC B2 ;  /* 0x0000000000027941 */ /* 0x000fea0003800000 */
.L_x_17428:
        /* <DEDUP_REMOVED lines=16> */
.L_x_17434:
[----:B------:R-:W-:Y:S05]  /*31a0*/  BSYNC B3 ;  /* 0x0000000000037941 */ /* 0x000fea0003800000 */
.L_x_17433:
        /* <DEDUP_REMOVED lines=44> */
.L_x_17432:
[----:B------:R-:W-:Y:S05]  /*3470*/  BSYNC B2 ;  /* 0x0000000000027941 */ /* 0x000fea0003800000 */
.L_x_17431:
        /* <DEDUP_REMOVED lines=13> */
.L_x_17427:
[----:B------:R-:W-:Y:S05]  /*3550*/  BSYNC B1 ;  /* 0x0000000000017941 */ /* 0x000fea0003800000 */
.L_x_17425:
        /* <DEDUP_REMOVED lines=8> */
.L_x_17436:
        /* <DEDUP_REMOVED lines=12> */
.L_x_17439:
[----:B------:R-:W-:Y:S02]  /*36a0*/  IMAD.MOV.U32 R0, RZ, RZ, R11 ;  /* 0x000000ffff007224 */ /* 0x000fe400078e000b */
.L_x_17440:
[----:B------:R-:W-:Y:S05]  /*36b0*/  BSYNC B2 ;  /* 0x0000000000027941 */ /* 0x000fea0003800000 */
.L_x_17438:
        /* <DEDUP_REMOVED lines=16> */
.L_x_17444:
[----:B------:R-:W-:Y:S05]  /*37c0*/  BSYNC B3 ;  /* 0x0000000000037941 */ /* 0x000fea0003800000 */
.L_x_17443:
        /* <DEDUP_REMOVED lines=44> */
.L_x_17442:
[----:B------:R-:W-:Y:S05]  /*3a90*/  BSYNC B2 ;  /* 0x0000000000027941 */ /* 0x000fea0003800000 */
.L_x_17441:
        /* <DEDUP_REMOVED lines=13> */
.L_x_17437:
[----:B------:R-:W-:Y:S05]  /*3b70*/  BSYNC B1 ;  /* 0x0000000000017941 */ /* 0x000fea0003800000 */
.L_x_17435:
[----:B------:R-:W-:Y:S01]  /*3b80*/  IMAD.MOV.U32 R146, RZ, RZ, 0x10 ;  /* 0x00000010ff927424 */ /* 0x000fe200078e00ff */
[----:B------:R-:W-:Y:S01]  /*3b90*/  F2FP.PACK_AB R119, R121, R122 ;  /* 0x0000007a7977723e */ /* 0x000fe200000000ff */
[----:B------:R-:W-:Y:S01]  /*3ba0*/  BSSY B1, `(.L_x_17445) ;  /* 0x000001f000017945 */ /* 0x000fe20003800000 */
[----:B------:R-:W-:Y:S01]  /*3bb0*/  F2FP.PACK_AB R118, R123, R124 ;  /* 0x0000007c7b76723e */ /* 0x000fe200000000ff */
[C---:B------:R-:W-:Y:S01]  /*3bc0*/  IMAD.WIDE.U32 R142, R164.reuse, R146, c[0x0][0x188] ;  /* 0x00006200a48e7625 */ /* 0x040fe200078e0092 */
        /* <DEDUP_REMOVED lines=28> */
.L_x_17446:
[----:B------:R-:W-:Y:S05]  /*3d90*/  BSYNC B1 ;  /* 0x0000000000017941 */ /* 0x000fea0003800000 */
.L_x_17445:
[----:B-----5:R2:W5:Y:S04]  /*3da0*/  @P1 LDG.E.128 R112, [R140.64] ;  /* 0x000000068c701981 */ /* 0x020568000c1e1d00 */
[----:B------:R2:W5:Y:S01]  /*3db0*/  @P0 LDG.E.128 R108, [R130.64] ;  /* 0x00000006826c0981 */ /* 0x000562000c1e1d00 */
[----:B------:R-:W-:Y:S01]  /*3dc0*/  BSSY B1, `(.L_x_17447) ;  /* 0x0000061000017945 */ /* 0x000fe20003800000 */
[----:B------:R-:W-:Y:S05]  /*3dd0*/  @P2 BRA `(.L_x_17448) ;  /* 0x0000006000002947 */ /* 0x000fea0003800000 */
[----:B------:R-:W-:Y:S02]  /*3de0*/  IMAD.MOV.U32 R145, RZ, RZ, RZ ;  /* 0x000000ffff917224 */ /* 0x000fe400078e00ff */
[----:B-1----:R-:W-:Y:S01]  /*3df0*/  IMAD.MOV.U32 R116, RZ, RZ, R139 ;  /* 0x000000ffff747224 */ /* 0x002fe200078e008b */
[----:B------:R-:W-:Y:S05]  /*3e00*/  @!P0 BRA `(.L_x_17449) ;  /* 0x000005c000008947 */ /* 0x000fea0003800000 */
[----:B------:R-:W-:Y:S01]  /*3e10*/  MOV R116, R139 ;  /* 0x0000008b00747202 */ /* 0x000fe20000000f00 */
[----:B-----5:R-:W-:Y:S01]  /*3e20*/  HADD2.F32 R145, -RZ, R108.H0_H0 ;  /* 0x2000006cff917230 */ /* 0x020fe20000004100 */
[----:B------:R-:W-:Y:S05]  /*3e30*/  BRA `(.L_x_17449) ;  /* 0x0000059000007947 */ /* 0x000fea0003800000 */
.L_x_17448:
        /* <DEDUP_REMOVED lines=12> */
.L_x_17451:
[----:B------:R-:W-:Y:S02]  /*3f00*/  IMAD.MOV.U32 R8, RZ, RZ, R11 ;  /* 0x000000ffff087224 */ /* 0x000fe400078e000b */
.L_x_17452:
[----:B------:R-:W-:Y:S05]  /*3f10*/  BSYNC B2 ;  /* 0x0000000000027941 */ /* 0x000fea0003800000 */
.L_x_17450:
        /* <DEDUP_REMOVED lines=16> */
.L_x_17456:
[----:B------:R-:W-:Y:S05]  /*4020*/  BSYNC B3 ;  /* 0x0000000000037941 */ /* 0x000fea0003800000 */
.L_x_17455:
        /* <DEDUP_REMOVED lines=44> */
.L_x_17454:
[----:B------:R-:W-:Y:S05]  /*42f0*/  BSYNC B2 ;  /* 0x0000000000027941 */ /* 0x000fea0003800000 */
.L_x_17453:
[----:B------:R-:W1:Y:S01]  /*4300*/  I2F.U32 R8, R8 ;  /* 0x0000000800087306 */ /* 0x000e620000201000 */
[----:B-----5:R-:W-:Y:S01]  /*4310*/  HADD2.F32 R118, -RZ, R112.H0_H0 ;  /* 0x20000070ff767230 */ /* 0x020fe20000004100 */
[----:B------:R-:W-:-:S04]  /*4320*/  IMAD.MOV.U32 R117, RZ, RZ, 0x2f800000 ;  /* 0x2f800000ff757424 */ /* 0x000fc800078e00ff */
[----:B------:R-:W-:-:S04]  /*4330*/  FMUL.FTZ R118, R118, c[0x0][0x1ec] ;  /* 0x00007b0076767a20 */ /* 0x000fc80000410000 */
[----:B------:R-:W-:Y:S02]  /*4340*/  FMUL.FTZ R118, R118, c[0x0][0x1e8] ;  /* 0x00007a0076767a20 */ /* 0x000fe40000410000 */
[----:B-1----:R-:W-:-:S05]  /*4350*/  FFMA.FTZ R117, R8, R117, 1.1641532182693481445e-10 ;  /* 0x2f00000008757423 */ /* 0x002fca0000010075 */
[----:B------:R-:W-:-:S04]  /*4360*/  FSETP.GTU.FTZ.AND P3, PT, R117, c[0x0][0x1e4], PT ;  /* 0x0000790075007a0b */ /* 0x000fc80003f7c000 */
[----:B------:R-:W-:Y:S01]  /*4370*/  FSEL R145, R118, RZ, !P3 ;  /* 0x000000ff76917208 */ /* 0x000fe20005800000 */
[----:B------:R-:W-:Y:S01]  /*4380*/  @P0 HADD2.F32 R118, -RZ, R108.H0_H0 ;  /* 0x2000006cff760230 */ /* 0x000fe20000004100 */
[----:B------:R-:W-:-:S03]  /*4390*/  SEL R117, RZ, 0x1, P3 ;  /* 0x00000001ff757807 */ /* 0x000fc60001800000 */
[----:B------:R-:W-:Y:S01]  /*43a0*/  FMUL.FTZ R145, R32, R145 ;  /* 0x0000009120917220 */ /* 0x000fe20000410000 */
[----:B------:R-:W-:-:S03]  /*43b0*/  PRMT R8, R117, 0x7610, R8 ;  /* 0x0000761075087816 */ /* 0x000fc60000000008 */
[----:B------:R-:W-:Y:S02]  /*43c0*/  @P0 FADD.FTZ R145, R118, R145 ;  /* 0x0000009176910221 */ /* 0x000fe40000010000 */
.L_x_17449:
[----:B------:R-:W-:Y:S05]  /*43d0*/  BSYNC B1 ;  /* 0x0000000000017941 */ /* 0x000fea0003800000 */
.L_x_17447:
        /* <DEDUP_REMOVED lines=8> */
.L_x_17458:
        /* <DEDUP_REMOVED lines=12> */
.L_x_17461:
[----:B------:R-:W-:Y:S02]  /*4520*/  MOV R7, R11 ;  /* 0x0000000b00077202 */ /* 0x000fe40000000f00 */
.L_x_17462:
[----:B------:R-:W-:Y:S05]  /*4530*/  BSYNC B2 ;  /* 0x0000000000027941 */ /* 0x000fea0003800000 */
.L_x_17460:
        /* <DEDUP_REMOVED lines=16> */
.L_x_17466:
[----:B------:R-:W-:Y:S05]  /*4640*/  BSYNC B3 ;  /* 0x0000000000037941 */ /* 0x000fea0003800000 */
.L_x_17465:
        /* <DEDUP_REMOVED lines=44> */
.L_x_17464:
[----:B------:R-:W-:Y:S05]  /*4910*/  BSYNC B2 ;  /* 0x0000000000027941 */ /* 0x000fea0003800000 */
.L_x_17463:
        /* <DEDUP_REMOVED lines=13> */
.L_x_17459:
[----:B------:R-:W-:Y:S05]  /*49f0*/  BSYNC B1 ;  /* 0x0000000000017941 */ /* 0x000fea0003800000 */
.L_x_17457:
        /* <DEDUP_REMOVED lines=8> */
.L_x_17468:
        /* <DEDUP_REMOVED lines=12> */
.L_x_17471:
[----:B------:R-:W-:Y:S02]  /*4b40*/  IMAD.MOV.U32 R6, RZ, RZ, R11 ;  /* 0x000000ffff067224 */ /* 0x000fe400078e000b */
.L_x_17472:
[----:B------:R-:W-:Y:S05]  /*4b50*/  BSYNC B2 ;  /* 0x0000000000027941 */ /* 0x000fea0003800000 */
.L_x_17470:
        /* <DEDUP_REMOVED lines=16> */
.L_x_17476:
[----:B------:R-:W-:Y:S05]  /*4c60*/  BSYNC B3 ;  /* 0x0000000000037941 */ /* 0x000fea0003800000 */
.L_x_17475:
        /* <DEDUP_REMOVED lines=44> */
.L_x_17474:
[----:B------:R-:W-:Y:S05]  /*4f30*/  BSYNC B2 ;  /* 0x0000000000027941 */ /* 0x000fea0003800000 */
.L_x_17473:
[----:B------:R-:W1:Y:S01]  /*4f40*/  I2F.U32 R6, R6 ;  /* 0x0000000600067306 */ /* 0x000e620000201000 */
[----:B------:R-:W-:Y:S01]  /*4f50*/  HFMA2.MMA R117, -RZ, RZ, 0.1171875, 0 ;  /* 0x2f800000ff757435 */ /* 0x000fe200000001ff */
[----:B-----5:R-:W-:-:S05]  /*4f60*/  HADD2.F32 R118, -RZ, R113.H0_H0 ;  /* 0x20000071ff767230 */ /* 0x020fca0000004100 */
        /* <DEDUP_REMOVED lines=10> */
.L_x_17469:
[----:B------:R-:W-:Y:S05]  /*5010*/  BSYNC B1 ;  /* 0x0000000000017941 */ /* 0x000fea0003800000 */
.L_x_17467:
        /* <DEDUP_REMOVED lines=8> */
.L_x_17478:
        /* <DEDUP_REMOVED lines=12> */
.L_x_17481:
[----:B0-----:R-:W-:Y:S02]  /*5160*/  IMAD.MOV.U32 R5, RZ, RZ, R11 ;  /* 0x000000ffff057224 */ /* 0x001fe400078e000b */
.L_x_17482:
[----:B------:R-:W-:Y:S05]  /*5170*/  BSYNC B2 ;  /* 0x0000000000027941 */ /* 0x000fea0003800000 */
.L_x_17480:
        /* <DEDUP_REMOVED lines=16> */
.L_x_17486:
[----:B------:R-:W-:Y:S05]  /*5280*/  BSYNC B3 ;  /* 0x0000000000037941 */ /* 0x000fea0003800000 */
.L_x_17485:
        /* <DEDUP_REMOVED lines=44> */
.L_x_17484:
[----:B------:R-:W-:Y:S05]  /*5550*/  BSYNC B2 ;  /* 0x0000000000027941 */ /* 0x000fea0003800000 */
.L_x_17483:
        /* <DEDUP_REMOVED lines=13> */
.L_x_17479:
[----:B------:R-:W-:Y:S05]  /*5630*/  BSYNC B1 ;  /* 0x0000000000017941 */ /* 0x000fea0003800000 */
.L_x_17477:
[----:B------:R-:W-:Y:S01]  /*5640*/  BSSY B1, `(.L_x_17487) ;  /* 0x0000061000017945 */ /* 0x000fe20003800000 */
[----:B------:R-:W-:Y:S05]  /*5650*/  @P2 BRA `(.L_x_17488) ;  /* 0x0000006000002947 */ /* 0x000fea0003800000 */
[----:B--2---:R-:W-:Y:S01]  /*5660*/  HFMA2.MMA R141, -RZ, RZ, 0, 0 ;  /* 0x00000000ff8d7435 */ /* 0x004fe200000001ff */
[----:B------:R-:W-:Y:S01]  /*5670*/  IMAD.MOV.U32 R116, RZ, RZ, R117 ;  /* 0x000000ffff747224 */ /* 0x000fe200078e0075 */
[----:B------:R-:W-:Y:S05]  /*5680*/  @!P0 BRA `(.L_x_17489) ;  /* 0x000005c000008947 */ /* 0x000fea0003800000 */
[----:B------:R-:W-:Y:S01]  /*5690*/  IMAD.MOV.U32 R116, RZ, RZ, R117 ;  /* 0x000000ffff747224 */ /* 0x000fe200078e0075 */
[----:B-----5:R-:W-:Y:S01]  /*56a0*/  HADD2.F32 R141, -RZ, R110.H0_H0 ;  /* 0x2000006eff8d7230 */ /* 0x020fe20000004100 */
[----:B------:R-:W-:Y:S05]  /*56b0*/  BRA `(.L_x_17489) ;  /* 0x0000059000007947 */ /* 0x000fea0003800000 */
.L_x_17488:
        /* <DEDUP_REMOVED lines=12> */
.L_x_17491:
[----:B0-----:R-:W-:Y:S02]  /*5780*/  MOV R4, R11 ;  /* 0x0000000b00047202 */ /* 0x001fe40000000f00 */
.L_x_17492:
[----:B------:R-:W-:Y:S05]  /*5790*/  BSYNC B2 ;  /* 0x0000000000027941 */ /* 0x000fea0003800000 */
.L_x_17490:
        /* <DEDUP_REMOVED lines=16> */
.L_x_17496:
[----:B------:R-:W-:Y:S05]  /*58a0*/  BSYNC B3 ;  /* 0x0000000000037941 */ /* 0x000fea0003800000 */
.L_x_17495:
        /* <DEDUP_REMOVED lines=44> */
.L_x_17494:
[----:B------:R-:W-:Y:S05]  /*5b70*/  BSYNC B2 ;  /* 0x0000000000027941 */ /* 0x000fea0003800000 */
.L_x_17493:
[----:B------:R-:W0:Y:S01]  /*5b80*/  I2F.U32 R4, R4 ;  /* 0x0000000400047306 */ /* 0x000e220000201000 */
[----:B-----5:R-:W-:Y:S01]  /*5b90*/  HADD2.F32 R118, -RZ, R114.H0_H0 ;  /* 0x20000072ff767230 */ /* 0x020fe20000004100 */
[----:B------:R-:W-:-:S04]  /*5ba0*/  IMAD.MOV.U32 R117, RZ, RZ, 0x2f800000 ;  /* 0x2f800000ff757424 */ /* 0x000fc800078e00ff */
[----:B------:R-:W-:-:S04]  /*5bb0*/  FMUL.FTZ R118, R118, c[0x0][0x1ec] ;  /* 0x00007b0076767a20 */ /* 0x000fc80000410000 */
[----:B------:R-:W-:Y:S02]  /*5bc0*/  FMUL.FTZ R118, R118, c[0x0][0x1e8] ;  /* 0x00007a0076767a20 */ /* 0x000fe40000410000 */
[----:B0-----:R-:W-:-:S05]  /*5bd0*/  FFMA.FTZ R117, R4, R117, 1.1641532182693481445e-10 ;  /* 0x2f00000004757423 */ /* 0x001fca0000010075 */
[----:B------:R-:W-:-:S04]  /*5be0*/  FSETP.GTU.FTZ.AND P3, PT, R117, c[0x0][0x1e4], PT ;  /* 0x0000790075007a0b */ /* 0x000fc80003f7c000 */
[----:B--2---:R-:W-:Y:S01]  /*5bf0*/  FSEL R141, R118, RZ, !P3 ;  /* 0x000000ff768d7208 */ /* 0x004fe20005800000 */
[----:B------:R-:W-:Y:S01]  /*5c00*/  @P0 HADD2.F32 R118, -RZ, R110.H0_H0 ;  /* 0x2000006eff760230 */ /* 0x000fe20000004100 */
[----:B------:R-:W-:-:S03]  /*5c10*/  SEL R117, RZ, 0x1, P3 ;  /* 0x00000001ff757807 */ /* 0x000fc60001800000 */
[----:B------:R-:W-:Y:S01]  /*5c20*/  FMUL.FTZ R141, R28, R141 ;  /* 0x0000008d1c8d7220 */ /* 0x000fe20000410000 */
[----:B------:R-:W-:-:S03]  /*5c30*/  PRMT R4, R117, 0x7610, R4 ;  /* 0x0000761075047816 */ /* 0x000fc60000000004 */
[----:B------:R-:W-:Y:S02]  /*5c40*/  @P0 FADD.FTZ R141, R118, R141 ;  /* 0x0000008d768d0221 */ /* 0x000fe40000010000 */
.L_x_17489:
[----:B------:R-:W-:Y:S05]  /*5c50*/  BSYNC B1 ;  /* 0x0000000000017941 */ /* 0x000fea0003800000 */
.L_x_17487:
        /* <DEDUP_REMOVED lines=8> */
.L_x_17498:
        /* <DEDUP_REMOVED lines=12> */
.L_x_17501:
[----:B------:R-:W-:Y:S02]  /*5da0*/  IMAD.MOV.U32 R3, RZ, RZ, R11 ;  /* 0x000000ffff037224 */ /* 0x000fe400078e000b */
.L_x_17502:
[----:B------:R-:W-:Y:S05]  /*5db0*/  BSYNC B2 ;  /* 0x0000000000027941 */ /* 0x000fea0003800000 */
.L_x_17500:
        /* <DEDUP_REMOVED lines=16> */
.L_x_17506:
[----:B------:R-:W-:Y:S05]  /*5ec0*/  BSYNC B3 ;  /* 0x0000000000037941 */ /* 0x000fea0003800000 */
.L_x_17505:
        /* <DEDUP_REMOVED lines=44> */
.L_x_17504:
[----:B------:R-:W-:Y:S05]  /*6190*/  BSYNC B2 ;  /* 0x0000000000027941 */ /* 0x000fea0003800000 */
.L_x_17503:
[----:B------:R-:W1:Y:S01]  /*61a0*/  I2F.U32 R3, R3 ;  /* 0x0000000300037306 */ /* 0x000e620000201000 */
[----:B------:R-:W-:Y:S01]  /*61b0*/  HFMA2.MMA R116, -RZ, RZ, 0.1171875, 0 ;  /* 0x2f800000ff747435 */ /* 0x000fe200000001ff */
[----:B-----5:R-:W-:-:S02]  /*61c0*/  HADD2.F32 R118, -RZ, R114.H1_H1 ;  /* 0x30000072ff767230 */ /* 0x020fc40000004100 */
        /* <DEDUP_REMOVED lines=10> */
.L_x_17499:
[----:B------:R-:W-:Y:S05]  /*6270*/  BSYNC B1 ;  /* 0x0000000000017941 */ /* 0x000fea0003800000 */
.L_x_17497:
        /* <DEDUP_REMOVED lines=8> */
.L_x_17508:
        /* <DEDUP_REMOVED lines=12> */
.L_x_17511:
[----:B------:R-:W-:Y:S02]  /*63c0*/  IMAD.MOV.U32 R2, RZ, RZ, R11 ;  /* 0x000000ffff027224 */ /* 0x000fe400078e000b */
.L_x_17512:
[----:B------:R-:W-:Y:S05]  /*63d0*/  BSYNC B2 ;  /* 0x0000000000027941 */ /* 0x000fea0003800000 */
.L_x_17510:
        /* <DEDUP_REMOVED lines=16> */
.L_x_17516:
[----:B------:R-:W-:Y:S05]  /*64e0*/  BSYNC B3 ;  /* 0x0000000000037941 */ /* 0x000fea0003800000 */
.L_x_17515:
        /* <DEDUP_REMOVED lines=44> */
.L_x_17514:
[----:B------:R-:W-:Y:S05]  /*67b0*/  BSYNC B2 ;  /* 0x0000000000027941 */ /* 0x000fea0003800000 */
.L_x_17513:
        /* <DEDUP_REMOVED lines=13> */
.L_x_17509:
[----:B------:R-:W-:Y:S05]  /*6890*/  BSYNC B1 ;  /* 0x0000000000017941 */ /* 0x000fea0003800000 */
.L_x_17507:
        /* <DEDUP_REMOVED lines=8> */
.L_x_17518:
        /* <DEDUP_REMOVED lines=12> */
.L_x_17521:
[----:B------:R-:W-:Y:S02]  /*69e0*/  MOV R0, R11 ;  /* 0x0000000b00007202 */ /* 0x000fe40000000f00 */
.L_x_17522:
[----:B------:R-:W-:Y:S05]  /*69f0*/  BSYNC B2 ;  /* 0x0000000000027941 */ /* 0x000fea0003800000 */
.L_x_17520:
        /* <DEDUP_REMOVED lines=16> */
.L_x_17526:
[----:B------:R-:W-:Y:S05]  /*6b00*/  BSYNC B3 ;  /* 0x0000000000037941 */ /* 0x000fea0003800000 */
.L_x_17525:
        /* <DEDUP_REMOVED lines=44> */
.L_x_17524:
[----:B------:R-:W-:Y:S05]  /*6dd0*/  BSYNC B2 ;  /* 0x0000000000027941 */ /* 0x000fea0003800000 */
.L_x_17523:
[----:B------:R-:W1:Y:S01]  /*6de0*/  I2F.U32 R0, R0 ;  /* 0x0000000000007306 */ /* 0x000e620000201000 */
[----:B-----5:R-:W-:Y:S01]  /*6df0*/  HADD2.F32 R118, -RZ, R115.H1_H1 ;  /* 0x30000073ff767230 */ /* 0x020fe20000004100 */
[----:B------:R-:W-:-:S04]  /*6e00*/  IMAD.MOV.U32 R117, RZ, RZ, 0x2f800000 ;  /* 0x2f800000ff757424 */ /* 0x000fc800078e00ff */
[----:B------:R-:W-:-:S04]  /*6e10*/  FMUL.FTZ R118, R118, c[0x0][0x1ec] ;  /* 0x00007b0076767a20 */ /* 0x000fc80000410000 */
[----:B------:R-:W-:Y:S02]  /*6e20*/  FMUL.FTZ R118, R118, c[0x0][0x1e8] ;  /* 0x00007a0076767a20 */ /* 0x000fe40000410000 */
[----:B-1----:R-:W-:Y:S01]  /*6e30*/  FFMA.FTZ R116, R0, R117, 1.1641532182693481445e-10 ;  /* 0x2f00000000747423 */ /* 0x002fe20000010075 */
[----:B------:R-:W-:-:S04]  /*6e40*/  @P0 HADD2.F32 R117, -RZ, R111.H1_H1 ;  /* 0x3000006fff750230 */ /* 0x000fc80000004100 */
[----:B------:R-:W-:-:S04]  /*6e50*/  FSETP.GTU.FTZ.AND P3, PT, R116, c[0x0][0x1e4], PT ;  /* 0x0000790074007a0b */ /* 0x000fc80003f7c000 */
[----:B------:R-:W-:Y:S02]  /*6e60*/  FSEL R130, R118, RZ, !P3 ;  /* 0x000000ff76827208 */ /* 0x000fe40005800000 */
[----:B------:R-:W-:-:S03]  /*6e70*/  SEL R116, RZ, 0x1, P3 ;  /* 0x00000001ff747807 */ /* 0x000fc60001800000 */
[----:B------:R-:W-:Y:S01]  /*6e80*/  FMUL.FTZ R130, R31, R130 ;  /* 0x000000821f827220 */ /* 0x000fe20000410000 */
[----:B------:R-:W-:-:S03]  /*6e90*/  PRMT R0, R116, 0x7610, R0 ;  /* 0x0000761074007816 */ /* 0x000fc60000000000 */
[----:B------:R-:W-:Y:S02]  /*6ea0*/  @P0 FADD.FTZ R130, R117, R130 ;  /* 0x0000008275820221 */ /* 0x000fe40000010000 */
.L_x_17519:
[----:B------:R-:W-:Y:S05]  /*6eb0*/  BSYNC B1 ;  /* 0x0000000000017941 */ /* 0x000fea0003800000 */
.L_x_17517:
        /* <DEDUP_REMOVED lines=31> */
.L_x_17528:
[----:B------:R-:W-:Y:S05]  /*70b0*/  BSYNC B1 ;  /* 0x0000000000017941 */ /* 0x000fea0003800000 */
.L_x_17527:
        /* <DEDUP_REMOVED lines=11> */
.L_x_17530:
        /* <DEDUP_REMOVED lines=12> */
.L_x_17533:
[----:B------:R-:W-:Y:S02]  /*7230*/  IMAD.MOV.U32 R8, RZ, RZ, R11 ;  /* 0x000000ffff087224 */ /* 0x000fe400078e000b */
.L_x_17534:
[----:B------:R-:W-:Y:S05]  /*7240*/  BSYNC B2 ;  /* 0x0000000000027941 */ /* 0x000fea0003800000 */
.L_x_17532:
        /* <DEDUP_REMOVED lines=16> */
.L_x_17538:
[----:B------:R-:W-:Y:S05]  /*7350*/  BSYNC B3 ;  /* 0x0000000000037941 */ /* 0x000fea0003800000 */
.L_x_17537:
        /* <DEDUP_REMOVED lines=44> */
.L_x_17536:
[----:B------:R-:W-:Y:S05]  /*7620*/  BSYNC B2 ;  /* 0x0000000000027941 */ /* 0x000fea0003800000 */
.L_x_17535:
        /* <DEDUP_REMOVED lines=13> */
.L_x_17531:
[----:B------:R-:W-:Y:S05]  /*7700*/  BSYNC B1 ;  /* 0x0000000000017941 */ /* 0x000fea0003800000 */
.L_x_17529:
        /* <DEDUP_REMOVED lines=8> */
.L_x_17540:
        /* <DEDUP_REMOVED lines=12> */
.L_x_17543:
[----:B------:R-:W-:Y:S02]  /*7850*/  MOV R7, R11 ;  /* 0x0000000b00077202 */ /* 0x000fe40000000f00 */
.L_x_17544:
[----:B------:R-:W-:Y:S05]  /*7860*/  BSYNC B2 ;  /* 0x0000000000027941 */ /* 0x000fea0003800000 */
.L_x_17542:
        /* <DEDUP_REMOVED lines=16> */
.L_x_17548:
[----:B------:R-:W-:Y:S05]  /*7970*/  BSYNC B3 ;  /* 0x0000000000037941 */ /* 0x000fea0003800000 */
.L_x_17547:
        /* <DEDUP_REMOVED lines=44> */
.L_x_17546:
[----:B------:R-:W-:Y:S05]  /*7c40*/  BSYNC B2 ;  /* 0x0000000000027941 */ /* 0x000fea0003800000 */
.L_x_17545:
        /* <DEDUP_REMOVED lines=13> */
.L_x_17541:
[----:B------:R-:W-:Y:S05]  /*7d20*/  BSYNC B1 ;  /* 0x0000000000017941 */ /* 0x000fea0003800000 */
.L_x_17539:
        /* <DEDUP_REMOVED lines=8> */
.L_x_17550:
        /* <DEDUP_REMOVED lines=12> */
.L_x_17553:
[----:B------:R-:W-:Y:S02]  /*7e70*/  IMAD.MOV.U32 R6, RZ, RZ, R11 ;  /* 0x000000ffff067224 */ /* 0x000fe400078e000b */
.L_x_17554:
[----:B------:R-:W-:Y:S05]  /*7e80*/  BSYNC B2 ;  /* 0x0000000000027941 */ /* 0x000fea0003800000 */
.L_x_17552:
        /* <DEDUP_REMOVED lines=16> */
.L_x_17558:
[----:B------:R-:W-:Y:S05]  /*7f90*/  BSYNC B3 ;  /* 0x0000000000037941 */ /* 0x000fea0003800000 */
.L_x_17557:
        /* <DEDUP_REMOVED lines=44> */
.L_x_17556:
[----:B------:R-:W-:Y:S05]  /*8260*/  BSYNC B2 ;  /* 0x0000000000027941 */ /* 0x000fea0003800000 */
.L_x_17555:
[----:B------:R-:W1:Y:S01]  /*8270*/  I2F.U32 R6, R6 ;  /* 0x0000000600067306 */ /* 0x000e620000201000 */
[----:B------:R-:W-:Y:S01]  /*8280*/  HFMA2.MMA R117, -RZ, RZ, 0.1171875, 0 ;  /* 0x2f800000ff757435 */ /* 0x000fe200000001ff */
[----:B-----5:R-:W-:-:S02]  /*8290*/  HADD2.F32 R118, -RZ, R113.H0_H0 ;  /* 0x20000071ff767230 */ /* 0x020fc40000004100 */
[----:B------:R-:W-:-:S03]  /*82a0*/  @P0 HADD2.F32 R119, -RZ, R109.H0_H0 ;  /* 0x2000006dff770230 */ /* 0x000fc60000004100 */
[----:B------:R-:W-:-:S04]  /*82b0*/  FMUL.FTZ R118, R118, c[0x0][0x1ec] ;  /* 0x00007b0076767a20 */ /* 0x000fc80000410000 */
[----:B------:R-:W-:Y:S02]  /*82c0*/  FMUL.FTZ R118, R118, c[0x0][0x1e8] ;  /* 0x00007a0076767a20 */ /* 0x000fe40000410000 */
[----:B-1----:R-:W-:-:S05]  /*82d0*/  FFMA.FTZ R117, R6, R117, 1.1641532182693481445e-10 ;  /* 0x2f00000006757423 */ /* 0x002fca0000010075 */
[----:B------:R-:W-:-:S04]  /*82e0*/  FSETP.GTU.FTZ.AND P3, PT, R117, c[0x0][0x1e4], PT ;  /* 0x0000790075007a0b */ /* 0x000fc80003f7c000 */
[----:B------:R-:W-:-:S05]  /*82f0*/  FSEL R117, R118, RZ, !P3 ;  /* 0x000000ff76757208 */ /* 0x000fca0005800000 */
[----:B------:R-:W-:Y:S01]  /*8300*/  FMUL.FTZ R152, R26, R117 ;  /* 0x000000751a987220 */ /* 0x000fe20000410000 */
[----:B------:R-:W-:-:S03]  /*8310*/  SEL R117, RZ, 0x1, P3 ;  /* 0x00000001ff757807 */ /* 0x000fc60001800000 */
[----:B------:R-:W-:Y:S01]  /*8320*/  @P0 FADD.FTZ R152, R119, R152 ;  /* 0x0000009877980221 */ /* 0x000fe20000010000 */
[----:B------:R-:W-:Y:S02]  /*8330*/  PRMT R6, R117, 0x7610, R6 ;  /* 0x0000761075067816 */ /* 0x000fe40000000006 */
.L_x_17551:
[----:B------:R-:W-:Y:S05]  /*8340*/  BSYNC B1 ;  /* 0x0000000000017941 */ /* 0x000fea0003800000 */
.L_x_17549:
        /* <DEDUP_REMOVED lines=8> */
.L_x_17560:
        /* <DEDUP_REMOVED lines=10> */
[----:B------:R-:W-:Y:S01]  /*8470*/  MOV R5, R10 ;  /* 0x0000000a00057202 */ /* 0x000fe20000000f00 */
[----:B------:R-:W-:Y:S05]  /*8480*/  BRA `(.L_x_17564) ;  /* 0x0000001000007947 */ /* 0x000fea0003800000 */
.L_x_17563:
[----:B0-----:R-:W-:Y:S02]  /*8490*/  IMAD.MOV.U32 R5, RZ, RZ, R11 ;  /* 0x000000ffff057224 */ /* 0x001fe400078e000b */
.L_x_17564:
[----:B------:R-:W-:Y:S05]  /*84a0*/  BSYNC B2 ;  /* 0x0000000000027941 */ /* 0x000fea0003800000 */
.L_x_17562:
        /* <DEDUP_REMOVED lines=16> */
.L_x_17568:
[----:B------:R-:W-:Y:S05]  /*85b0*/  BSYNC B3 ;  /* 0x0000000000037941 */ /* 0x000fea0003800000 */
.L_x_17567:
        /* <DEDUP_REMOVED lines=44> */
.L_x_17566:
[----:B------:R-:W-:Y:S05]  /*8880*/  BSYNC B2 ;  /* 0x0000000000027941 */ /* 0x000fea0003800000 */
.L_x_17565:
[----:B------:R-:W0:Y:S01]  /*8890*/  I2F.U32 R5, R5 ;  /* 0x0000000500057306 */ /* 0x000e220000201000 */
[----:B------:R-:W-:Y:S01]  /*88a0*/  HFMA2.MMA R116, -RZ, RZ, 0.1171875, 0 ;  /* 0x2f800000ff747435 */ /* 0x000fe200000001ff */
[----:B-----5:R-:W-:-:S05]  /*88b0*/  HADD2.F32 R118, -RZ, R113.H1_H1 ;  /* 0x30000071ff767230 */ /* 0x020fca0000004100 */
[----:B------:R-:W-:-:S04]  /*88c0*/  FMUL.FTZ R118, R118, c[0x0][0x1ec] ;  /* 0x00007b0076767a20 */ /* 0x000fc80000410000 */
[----:B0-----:R-:W-:-:S05]  /*88d0*/  FFMA.FTZ R116, R5, R116, 1.1641532182693481445e-10 ;  /* 0x2f00000005747423 */ /* 0x001fca0000010074 */
[----:B------:R-:W-:Y:S01]  /*88e0*/  FSETP.GTU.FTZ.AND P3, PT, R116, c[0x0][0x1e4], PT ;  /* 0x0000790074007a0b */ /* 0x000fe20003f7c000 */
[----:B------:R-:W-:Y:S01]  /*88f0*/  FMUL.FTZ R116, R118, c[0x0][0x1e8] ;  /* 0x00007a0076747a20 */ /* 0x000fe20000410000 */
[----:B------:R-:W-:-:S04]  /*8900*/  @P0 HADD2.F32 R118, -RZ, R109.H1_H1 ;  /* 0x3000006dff760230 */ /* 0x000fc80000004100 */
[----:B------:R-:W-:-:S05]  /*8910*/  FSEL R116, R116, RZ, !P3 ;  /* 0x000000ff74747208 */ /* 0x000fca0005800000 */
[----:B------:R-:W-:Y:S01]  /*8920*/  FMUL.FTZ R151, R27, R116 ;  /* 0x000000741b977220 */ /* 0x000fe20000410000 */
[----:B------:R-:W-:-:S03]  /*8930*/  SEL R116, RZ, 0x1, P3 ;  /* 0x00000001ff747807 */ /* 0x000fc60001800000 */
[----:B------:R-:W-:Y:S01]  /*8940*/  @P0 FADD.FTZ R151, R118, R151 ;  /* 0x0000009776970221 */ /* 0x000fe20000010000 */
[----:B------:R-:W-:Y:S02]  /*8950*/  PRMT R5, R116, 0x7610, R5 ;  /* 0x0000761074057816 */ /* 0x000fe40000000005 */
.L_x_17561:
[----:B------:R-:W-:Y:S05]  /*8960*/  BSYNC B1 ;  /* 0x0000000000017941 */ /* 0x000fea0003800000 */
.L_x_17559:
        /* <DEDUP_REMOVED lines=8> */
.L_x_17570:
        /* <DEDUP_REMOVED lines=12> */
.L_x_17573:
[----:B0-----:R-:W-:Y:S02]  /*8ab0*/  IMAD.MOV.U32 R4, RZ, RZ, R11 ;  /* 0x000000ffff047224 */ /* 0x001fe400078e000b */
.L_x_17574:
[----:B------:R-:W-:Y:S05]  /*8ac0*/  BSYNC B2 ;  /* 0x0000000000027941 */ /* 0x000fea0003800000 */
.L_x_17572:
        /* <DEDUP_REMOVED lines=16> */
.L_x_17578:
[----:B------:R-:W-:Y:S05]  /*8bd0*/  BSYNC B3 ;  /* 0x0000000000037941 */ /* 0x000fea0003800000 */
.L_x_17577:
        /* <DEDUP_REMOVED lines=43> */
[----:B------:R-:W-:Y:S02]  /*8e90*/  MOV R10, R116 ;  /* 0x00000074000a7202 */ /* 0x000fe40000000f00 */
.L_x_17576:
[----:B------:R-:W-:Y:S05]  /*8ea0*/  BSYNC B2 ;  /* 0x0000000000027941 */ /* 0x000fea0003800000 */
.L_x_17575:
[----:B------:R-:W0:Y:S01]  /*8eb0*/  I2F.U32 R4, R4 ;  /* 0x0000000400047306 */ /* 0x000e220000201000 */
[----:B------:R-:W-:-:S10]  /*8ec0*/  HFMA2.MMA R117, -RZ, RZ, 0.1171875, 0 ;  /* 0x2f800000ff757435 */ /* 0x000fd400000001ff */
[----:B0-----:R-:W-:Y:S01]  /*8ed0*/  FFMA.FTZ R116, R4, R117, 1.1641532182693481445e-10 ;  /* 0x2f00000004747423 */ /* 0x001fe20000010075 */
[----:B-----5:R-:W-:-:S04]  /*8ee0*/  HADD2.F32 R117, -RZ, R114.H0_H0 ;  /* 0x20000072ff757230 */ /* 0x020fc80000004100 */
[----:B------:R-:W-:Y:S01]  /*8ef0*/  FSETP.GTU.FTZ.AND P3, PT, R116, c[0x0][0x1e4], PT ;  /* 0x0000790074007a0b */ /* 0x000fe20003f7c000 */
[----:B------:R-:W-:-:S03]  /*8f00*/  FMUL.FTZ R117, R117, c[0x0][0x1ec] ;  /* 0x00007b0075757a20 */ /* 0x000fc60000410000 */
[----:B------:R-:W-:Y:S01]  /*8f10*/  SEL R4, RZ, 0x1, P3 ;  /* 0x00000001ff047807 */ /* 0x000fe20001800000 */
[----:B------:R-:W-:-:S05]  /*8f20*/  FMUL.FTZ R117, R117, c[0x0][0x1e8] ;  /* 0x00007a0075757a20 */ /* 0x000fca0000410000 */
[----:B------:R-:W-:-:S05]  /*8f30*/  FSEL R117, R117, RZ, !P3 ;  /* 0x000000ff75757208 */ /* 0x000fca0005800000 */
[----:B------:R-:W-:Y:S01]  /*8f40*/  FMUL.FTZ R150, R20, R117 ;  /* 0x0000007514967220 */ /* 0x000fe20000410000 */
[----:B------:R-:W-:-:S05]  /*8f50*/  @P0 HADD2.F32 R117, -RZ, R110.H0_H0 ;  /* 0x2000006eff750230 */ /* 0x000fca0000004100 */
[----:B------:R-:W-:Y:S02]  /*8f60*/  @P0 FADD.FTZ R150, R117, R150 ;  /* 0x0000009675960221 */ /* 0x000fe40000010000 */
.L_x_17571:
[----:B------:R-:W-:Y:S05]  /*8f70*/  BSYNC B1 ;  /* 0x0000000000017941 */ /* 0x000fea0003800000 */
.L_x_17569:
        /* <DEDUP_REMOVED lines=8> */
.L_x_17580:
        /* <DEDUP_REMOVED lines=12> */
.L_x_17583:
[----:B------:R-:W-:Y:S02]  /*90c0*/  IMAD.MOV.U32 R3, RZ, RZ, R11 ;  /* 0x000000ffff037224 */ /* 0x000fe400078e000b */
.L_x_17584:
[----:B------:R-:W-:Y:S05]  /*90d0*/  BSYNC B2 ;  /* 0x0000000000027941 */ /* 0x000fea0003800000 */
.L_x_17582:
        /* <DEDUP_REMOVED lines=16> */
.L_x_17588:
[----:B------:R-:W-:Y:S05]  /*91e0*/  BSYNC B3 ;  /* 0x0000000000037941 */ /* 0x000fea0003800000 */
.L_x_17587:
        /* <DEDUP_REMOVED lines=44> */
.L_x_17586:
[----:B------:R-:W-:Y:S05]  /*94b0*/  BSYNC B2 ;  /* 0x0000000000027941 */ /* 0x000fea0003800000 */
.L_x_17585:
[----:B------:R-:W1:Y:S01]  /*94c0*/  I2F.U32 R3, R3 ;  /* 0x0000000300037306 */ /* 0x000e620000201000 */
[----:B------:R-:W-:-:S10]  /*94d0*/  HFMA2.MMA R118, -RZ, RZ, 0.1171875, 0 ;  /* 0x2f800000ff767435 */ /* 0x000fd400000001ff */
[----:B-1----:R-:W-:Y:S01]  /*94e0*/  FFMA.FTZ R117, R3, R118, 1.1641532182693481445e-10 ;  /* 0x2f00000003757423 */ /* 0x002fe20000010076 */
[----:B-----5:R-:W-:-:S04]  /*94f0*/  HADD2.F32 R118, -RZ, R114.H1_H1 ;  /* 0x30000072ff767230 */ /* 0x020fc80000004100 */
[----:B------:R-:W-:Y:S01]  /*9500*/  FSETP.GTU.FTZ.AND P3, PT, R117, c[0x0][0x1e4], PT ;  /* 0x0000790075007a0b */ /* 0x000fe20003f7c000 */
[----:B------:R-:W-:-:S03]  /*9510*/  FMUL.FTZ R118, R118, c[0x0][0x1ec] ;  /* 0x00007b0076767a20 */ /* 0x000fc60000410000 */
[----:B------:R-:W-:Y:S01]  /*9520*/  SEL R3, RZ, 0x1, P3 ;  /* 0x00000001ff037807 */ /* 0x000fe20001800000 */
[----:B------:R-:W-:-:S05]  /*9530*/  FMUL.FTZ R118, R118, c[0x0][0x1e8] ;  /* 0x00007a0076767a20 */ /* 0x000fca0000410000 */
[----:B------:R-:W-:-:S05]  /*9540*/  FSEL R118, R118, RZ, !P3 ;  /* 0x000000ff76767208 */ /* 0x000fca0005800000 */
[----:B------:R-:W-:Y:S01]  /*9550*/  FMUL.FTZ R149, R21, R118 ;  /* 0x0000007615957220 */ /* 0x000fe20000410000 */
[----:B------:R-:W-:-:S05]  /*9560*/  @P0 HADD2.F32 R118, -RZ, R110.H1_H1 ;  /* 0x3000006eff760230 */ /* 0x000fca0000004100 */
[----:B------:R-:W-:Y:S02]  /*9570*/  @P0 FADD.FTZ R149, R118, R149 ;  /* 0x0000009576950221 */ /* 0x000fe40000010000 */
.L_x_17581:
[----:B------:R-:W-:Y:S05]  /*9580*/  BSYNC B1 ;  /* 0x0000000000017941 */ /* 0x000fea0003800000 */
.L_x_17579:
        /* <DEDUP_REMOVED lines=8> */
.L_x_17590:
        /* <DEDUP_REMOVED lines=12> */
.L_x_17593:
[----:B------:R-:W-:Y:S02]  /*96d0*/  IMAD.MOV.U32 R2, RZ, RZ, R11 ;  /* 0x000000ffff027224 */ /* 0x000fe400078e000b */
.L_x_17594:
[----:B------:R-:W-:Y:S05]  /*96e0*/  BSYNC B2 ;  /* 0x0000000000027941 */ /* 0x000fea0003800000 */
.L_x_17592:
        /* <DEDUP_REMOVED lines=16> */
.L_x_17598:
[----:B------:R-:W-:Y:S05]  /*97f0*/  BSYNC B3 ;  /* 0x0000000000037941 */ /* 0x000fea0003800000 */
.L_x_17597:
        /* <DEDUP_REMOVED lines=44> */
.L_x_17596:
[----:B------:R-:W-:Y:S05]  /*9ac0*/  BSYNC B2 ;  /* 0x0000000000027941 */ /* 0x000fea0003800000 */
.L_x_17595:
[----:B------:R-:W1:Y:S01]  /*9ad0*/  I2F.U32 R2, R2 ;  /* 0x0000000200027306 */ /* 0x000e620000201000 */
[----:B------:R-:W-:Y:S01]  /*9ae0*/  HFMA2.MMA R119, -RZ, RZ, 0.1171875, 0 ;  /* 0x2f800000ff777435 */ /* 0x000fe200000001ff */
[----:B-----5:R-:W-:-:S05]  /*9af0*/  HADD2.F32 R118, -RZ, R115.H0_H0 ;  /* 0x20000073ff767230 */ /* 0x020fca0000004100 */
[----:B------:R-:W-:-:S04]  /*9b00*/  FMUL.FTZ R118, R118, c[0x0][0x1ec] ;  /* 0x00007b0076767a20 */ /* 0x000fc80000410000 */
[----:B------:R-:W-:Y:S02]  /*9b10*/  FMUL.FTZ R118, R118, c[0x0][0x1e8] ;  /* 0x00007a0076767a20 */ /* 0x000fe40000410000 */
[----:B-1----:R-:W-:-:S05]  /*9b20*/  FFMA.FTZ R116, R2, R119, 1.1641532182693481445e-10 ;  /* 0x2f00000002747423 */ /* 0x002fca0000010077 */
[----:B------:R-:W-:-:S04]  /*9b30*/  FSETP.GTU.FTZ.AND P3, PT, R116, c[0x0][0x1e4], PT ;  /* 0x0000790074007a0b */ /* 0x000fc80003f7c000 */
[----:B------:R-:W-:Y:S02]  /*9b40*/  FSEL R119, R118, RZ, !P3 ;  /* 0x000000ff76777208 */ /* 0x000fe40005800000 */
[----:B------:R-:W-:-:S03]  /*9b50*/  SEL R2, RZ, 0x1, P3 ;  /* 0x00000001ff027807 */ /* 0x000fc60001800000 */
[----:B------:R-:W-:Y:S01]  /*9b60*/  FMUL.FTZ R148, R22, R119 ;  /* 0x0000007716947220 */ /* 0x000fe20000410000 */
[----:B------:R-:W-:-:S05]  /*9b70*/  @P0 HADD2.F32 R119, -RZ, R111.H0_H0 ;  /* 0x2000006fff770230 */ /* 0x000fca0000004100 */
[----:B------:R-:W-:Y:S02]  /*9b80*/  @P0 FADD.FTZ R148, R119, R148 ;  /* 0x0000009477940221 */ /* 0x000fe40000010000 */
.L_x_17591:
[----:B------:R-:W-:Y:S05]  /*9b90*/  BSYNC B1 ;  /* 0x0000000000017941 */ /* 0x000fea0003800000 */
.L_x_17589:
        /* <DEDUP_REMOVED lines=8> */
.L_x_17600:
        /* <DEDUP_REMOVED lines=12> */
.L_x_17603:
[----:B------:R-:W-:Y:S02]  /*9ce0*/  IMAD.MOV.U32 R0, RZ, RZ, R11 ;  /* 0x000000ffff007224 */ /* 0x000fe400078e000b */
.L_x_17604:
[----:B------:R-:W-:Y:S05]  /*9cf0*/  BSYNC B2 ;  /* 0x0000000000027941 */ /* 0x000fea0003800000 */
.L_x_17602:
        /* <DEDUP_REMOVED lines=16> */
.L_x_17608:
[----:B------:R-:W-:Y:S05]  /*9e00*/  BSYNC B3 ;  /* 0x0000000000037941 */ /* 0x000fea0003800000 */
.L_x_17607:
        /* <DEDUP_REMOVED lines=44> */
.L_x_17606:
[----:B------:R-:W-:Y:S05]  /*a0d0*/  BSYNC B2 ;  /* 0x0000000000027941 */ /* 0x000fea0003800000 */
.L_x_17605:
        /* <DEDUP_REMOVED lines=12> */
.L_x_17601:
[----:B------:R-:W-:Y:S05]  /*a1a0*/  BSYNC B1 ;  /* 0x0000000000017941 */ /* 0x000fea0003800000 */
.L_x_17599:
[----:B------:R-:W-:Y:S01]  /*a1b0*/  IMAD.WIDE.U32 R156, R156, R146, c[0x0][0x188] ;  /* 0x000062009c9c7625 */ /* 0x000fe200078e0092 */
[----:B------:R-:W-:Y:S01]  /*a1c0*/  F2FP.PACK_AB R119, R147, R148 ;  /* 0x000000949377723e */ /* 0x000fe200000000ff */
[----:B------:R-:W-:Y:S01]  /*a1d0*/  BSSY B1, `(.L_x_17609) ;  /* 0x000001b000017945 */ /* 0x000fe20003800000 */
[----:B------:R-:W-:Y:S02]  /*a1e0*/  F2FP.PACK_AB R118, R149, R150 ;  /* 0x000000969576723e */ /* 0x000fe400000000ff */
[----:B------:R-:W-:Y:S02]  /*a1f0*/  F2FP.PACK_AB R117, R151, R152 ;  /* 0x000000989775723e */ /* 0x000fe400000000ff */
[----:B------:R-:W-:Y:S02]  /*a200*/  F2FP.PACK_AB R116, R153, R154 ;  /* 0x0000009a9974723e */ /* 0x000fe400000000ff */
        /* <DEDUP_REMOVED lines=23> */
.L_x_17610:
[----:B------:R-:W-:Y:S05]  /*a380*/  BSYNC B1 ;  /* 0x0000000000017941 */ /* 0x000fea0003800000 */
.L_x_17609:
[----:B-1----:R-:W-:Y:S01]  /*a390*/  @P1 IMAD.WIDE.U32 R116, R163, R146, c[0x0][0x170] ;  /* 0x00005c00a3741625 */ /* 0x002fe200078e0092 */
[----:B------:R-:W-:-:S04]  /*a3a0*/  IADD3 R164, R164, 0x60, RZ ;  /* 0x00000060a4a47810 */ /* 0x000fc80007ffe0ff */
[----:B-----5:R1:W5:Y:S02]  /*a3b0*/  @P1 LDG.E.128 R112, [R116.64] ;  /* 0x0000000674701981 */ /* 0x020364000c1e1d00 */
[----:B-1----:R-:W-:-:S05]  /*a3c0*/  @P0 IMAD.WIDE.U32 R116, R164, R146, c[0x0][0x180] ;  /* 0x00006000a4740625 */ /* 0x002fca00078e0092 */
[----:B------:R1:W5:Y:S01]  /*a3d0*/  @P0 LDG.E.128 R108, [R116.64] ;  /* 0x00000006746c0981 */ /* 0x000362000c1e1d00 */
[----:B------:R-:W-:Y:S01]  /*a3e0*/  BSSY B1, `(.L_x_17611) ;  /* 0x0000060000017945 */ /* 0x000fe20003800000 */
[----:B------:R-:W-:Y:S05]  /*a3f0*/  @P2 BRA `(.L_x_17612) ;  /* 0x0000006000002947 */ /* 0x000fea0003800000 */
[----:B------:R-:W-:Y:S01]  /*a400*/  IMAD.MOV.U32 R161, RZ, RZ, RZ ;  /* 0x000000ffffa17224 */ /* 0x000fe200078e00ff */
[----:B-1----:R-:W-:Y:S01]  /*a410*/  MOV R116, R139 ;  /* 0x0000008b00747202 */ /* 0x002fe20000000f00 */
[----:B------:R-:W-:Y:S05]  /*a420*/  @!P0 BRA `(.L_x_17613) ;  /* 0x000005b000008947 */ /* 0x000fea0003800000 */
[----:B------:R-:W-:Y:S01]  /*a430*/  IMAD.MOV.U32 R116, RZ, RZ, R139 ;  /* 0x000000ffff747224 */ /* 0x000fe200078e008b */
[----:B-----5:R-:W-:Y:S01]  /*a440*/  HADD2.F32 R161, -RZ, R108.H0_H0 ;  /* 0x2000006cffa17230 */ /* 0x020fe20000004100 */
[----:B------:R-:W-:Y:S05]  /*a450*/  BRA `(.L_x_17613) ;  /* 0x0000058000007947 */ /* 0x000fea0003800000 */
.L_x_17612:
[C---:B------:R-:W-:Y:S01]  /*a460*/  ISETP.NE.AND P3, PT, R139.reuse, 0x1, PT ;  /* 0x000000018b00780c */ /* 0x040fe20003f65270 */
[----:B------:R-:W-:Y:S01]  /*a470*/  BSSY B2, `(.L_x_17614) ;  /* 0x000000c000027945 */ /* 0x000fe20003800000 */
[----:B-1----:R-:W-:-:S11]  /*a480*/  IADD3 R116, R139, 0x1, RZ ;  /* 0x000000018b747810 */ /* 0x002fd60007ffe0ff */
        /* <DEDUP_REMOVED lines=9> */
.L_x_17615:
[----:B------:R-:W-:Y:S02]  /*a520*/  IMAD.MOV.U32 R8, RZ, RZ, R11 ;  /* 0x000000ffff087224 */ /* 0x000fe400078e000b */
.L_x_17616:
[----:B------:R-:W-:Y:S05]  /*a530*/  BSYNC B2 ;  /* 0x0000000000027941 */ /* 0x000fea0003800000 */
.L_x_17614:
        /* <DEDUP_REMOVED lines=16> */
.L_x_17620:
[----:B------:R-:W-:Y:S05]  /*a640*/  BSYNC B3 ;  /* 0x0000000000037941 */ /* 0x000fea0003800000 */
.L_x_17619:
        /* <DEDUP_REMOVED lines=44> */
.L_x_17618:
[----:B------:R-:W-:Y:S05]  /*a910*/  BSYNC B2 ;  /* 0x0000000000027941 */ /* 0x000fea0003800000 */
.L_x_17617:
        /* <DEDUP_REMOVED lines=10> */
[----:B------:R-:W-:-:S04]  /*a9c0*/  FMUL.FTZ R161, R16, R161 ;  /* 0x000000a110a17220 */ /* 0x000fc80000410000 */
[----:B------:R-:W-:Y:S02]  /*a9d0*/  @P0 FADD.FTZ R161, R118, R161 ;  /* 0x000000a176a10221 */ /* 0x000fe40000010000 */
.L_x_17613:
[----:B------:R-:W-:Y:S05]  /*a9e0*/  BSYNC B1 ;  /* 0x0000000000017941 */ /* 0x000fea0003800000 */
.L_x_17611:
        /* <DEDUP_REMOVED lines=8> */
.L_x_17622:
        /* <DEDUP_REMOVED lines=12> */
.L_x_17625:
[----:B------:R-:W-:Y:S02]  /*ab30*/  IMAD.MOV.U32 R7, RZ, RZ, R11 ;  /* 0x000000ffff077224 */ /* 0x000fe400078e000b */
.L_x_17626:
[----:B------:R-:W-:Y:S05]  /*ab40*/  BSYNC B2 ;  /* 0x0000000000027941 */ /* 0x000fea0003800000 */
.L_x_17624:
        /* <DEDUP_REMOVED lines=16> */
.L_x_17630:
[----:B------:R-:W-:Y:S05]  /*ac50*/  BSYNC B3 ;  /* 0x0000000000037941 */ /* 0x000fea0003800000 */
.L_x_17629:
        /* <DEDUP_REMOVED lines=44> */
.L_x_17628:
[----:B------:R-:W-:Y:S05]  /*af20*/  BSYNC B2 ;  /* 0x0000000000027941 */ /* 0x000fea0003800000 */
.L_x_17627:
        /* <DEDUP_REMOVED lines=12> */
.L_x_17623:
[----:B------:R-:W-:Y:S05]  /*aff0*/  BSYNC B1 ;  /* 0x0000000000017941 */ /* 0x000fea0003800000 */
.L_x_17621:
        /* <DEDUP_REMOVED lines=8> */
.L_x_17632:
        /* <DEDUP_REMOVED lines=12> */
.L_x_17635:
[----:B------:R-:W-:Y:S02]  /*b140*/  IMAD.MOV.U32 R6, RZ, RZ, R11 ;  /* 0x000000ffff067224 */ /* 0x000fe400078e000b */
.L_x_17636:
[----:B------:R-:W-:Y:S05]  /*b150*/  BSYNC B2 ;  /* 0x0000000000027941 */ /* 0x000fea0003800000 */
.L_x_17634:
        /* <DEDUP_REMOVED lines=16> */
.L_x_17640:
[----:B------:R-:W-:Y:S05]  /*b260*/  BSYNC B3 ;  /* 0x0000000000037941 */ /* 0x000fea0003800000 */
.L_x_17639:
        /* <DEDUP_REMOVED lines=44> */
.L_x_17638:
[----:B------:R-:W-:Y:S05]  /*b530*/  BSYNC B2 ;  /* 0x0000000000027941 */ /* 0x000fea0003800000 */
.L_x_17637:
        /* <DEDUP_REMOVED lines=12> */
.L_x_17633:
[----:B------:R-:W-:Y:S05]  /*b600*/  BSYNC B1 ;  /* 0x0000000000017941 */ /* 0x000fea0003800000 */
.L_x_17631:
        /* <DEDUP_REMOVED lines=8> */
.L_x_17642:
        /* <DEDUP_REMOVED lines=12> */
.L_x_17645:
[----:B0-----:R-:W-:Y:S02]  /*b750*/  IMAD.MOV.U32 R5, RZ, RZ, R11 ;  /* 0x000000ffff057224 */ /* 0x001fe400078e000b */
.L_x_17646:
[----:B------:R-:W-:Y:S05]  /*b760*/  BSYNC B2 ;  /* 0x0000000000027941 */ /* 0x000fea0003800000 */
.L_x_17644:
        /* <DEDUP_REMOVED lines=16> */
.L_x_17650:
[----:B------:R-:W-:Y:S05]  /*b870*/  BSYNC B3 ;  /* 0x0000000000037941 */ /* 0x000fea0003800000 */
.L_x_17649:
        /* <DEDUP_REMOVED lines=44> */
.L_x_17648:
[----:B------:R-:W-:Y:S05]  /*bb40*/  BSYNC B2 ;  /* 0x0000000000027941 */ /* 0x000fea0003800000 */
.L_x_17647:
        /* <DEDUP_REMOVED lines=12> */
.L_x_17643:
[----:B------:R-:W-:Y:S05]  /*bc10*/  BSYNC B1 ;  /* 0x0000000000017941 */ /* 0x000fea0003800000 */
.L_x_17641:
        /* <DEDUP_REMOVED lines=8> */
.L_x_17652:
        /* <DEDUP_REMOVED lines=12> */
.L_x_17655:
[----:B0-----:R-:W-:Y:S02]  /*bd60*/  IMAD.MOV.U32 R4, RZ, RZ, R11 ;  /* 0x000000ffff047224 */ /* 0x001fe400078e000b */
.L_x_17656:
[----:B------:R-:W-:Y:S05]  /*bd70*/  BSYNC B2 ;  /* 0x0000000000027941 */ /* 0x000fea0003800000 */
.L_x_17654:
        /* <DEDUP_REMOVED lines=16> */
.L_x_17660:
[----:B------:R-:W-:Y:S05]  /*be80*/  BSYNC B3 ;  /* 0x0000000000037941 */ /* 0x000fea0003800000 */
.L_x_17659:
        /* <DEDUP_REMOVED lines=44> */
.L_x_17658:
[----:B------:R-:W-:Y:S05]  /*c150*/  BSYNC B2 ;  /* 0x0000000000027941 */ /* 0x000fea0003800000 */
.L_x_17657:
[----:B------:R-:W0:Y:S01]  /*c160*/  I2F.U32 R4, R4 ;  /* 0x0000000400047306 */ /* 0x000e220000201000 */
[----:B------:R-:W-:Y:S01]  /*c170*/  HFMA2.MMA R117, -RZ, RZ, 0.1171875, 0 ;  /* 0x2f800000ff757435 */ /* 0x000fe200000001ff */
[----:B-----5:R-:W-:-:S05]  /*c180*/  HADD2.F32 R118, -RZ, R114.H0_H0 ;  /* 0x20000072ff767230 */ /* 0x020fca0000004100 */
[----:B------:R-:W-:-:S04]  /*c190*/  FMUL.FTZ R118, R118, c[0x0][0x1ec] ;  /* 0x00007b0076767a20 */ /* 0x000fc80000410000 */
[----:B0-----:R-:W-:-:S05]  /*c1a0*/  FFMA.FTZ R117, R4, R117, 1.1641532182693481445e-10 ;  /* 0x2f00000004757423 */ /* 0x001fca0000010075 */
[----:B------:R-:W-:Y:S01]  /*c1b0*/  FSETP.GTU.FTZ.AND P3, PT, R117, c[0x0][0x1e4], PT ;  /* 0x0000790075007a0b */ /* 0x000fe20003f7c000 */
[----:B------:R-:W-:-:S03]  /*c1c0*/  FMUL.FTZ R117, R118, c[0x0][0x1e8] ;  /* 0x00007a0076757a20 */ /* 0x000fc60000410000 */
[----:B------:R-:W-:Y:S02]  /*c1d0*/  SEL R4, RZ, 0x1, P3 ;  /* 0x00000001ff047807 */ /* 0x000fe40001800000 */
[----:B------:R-:W-:-:S05]  /*c1e0*/  FSEL R117, R117, RZ, !P3 ;  /* 0x000000ff75757208 */ /* 0x000fca0005800000 */
[----:B------:R-:W-:Y:S01]  /*c1f0*/  FMUL.FTZ R156, R12, R117 ;  /* 0x000000750c9c7220 */ /* 0x000fe20000410000 */
[----:B------:R-:W-:-:S05]  /*c200*/  @P0 HADD2.F32 R117, -RZ, R110.H0_H0 ;  /* 0x2000006eff750230 */ /* 0x000fca0000004100 */
[----:B------:R-:W-:Y:S02]  /*c210*/  @P0 FADD.FTZ R156, R117, R156 ;  /* 0x0000009c759c0221 */ /* 0x000fe40000010000 */
.L_x_17653:
[----:B------:R-:W-:Y:S05]  /*c220*/  BSYNC B1 ;  /* 0x0000000000017941 */ /* 0x000fea0003800000 */
.L_x_17651:
        /* <DEDUP_REMOVED lines=8> */
.L_x_17662:
        /* <DEDUP_REMOVED lines=12> */
.L_x_17665:
[----:B------:R-:W-:Y:S02]  /*c370*/  IMAD.MOV.U32 R3, RZ, RZ, R11 ;  /* 0x000000ffff037224 */ /* 0x000fe400078e000b */
.L_x_17666:
[----:B------:R-:W-:Y:S05]  /*c380*/  BSYNC B2 ;  /* 0x0000000000027941 */ /* 0x000fea0003800000 */
.L_x_17664:
        /* <DEDUP_REMOVED lines=16> */
.L_x_17670:
[----:B------:R-:W-:Y:S05]  /*c490*/  BSYNC B3 ;  /* 0x0000000000037941 */ /* 0x000fea0003800000 */
.L_x_17669:
        /* <DEDUP_REMOVED lines=44> */
.L_x_17668:
[----:B------:R-:W-:Y:S05]  /*c760*/  BSYNC B2 ;  /* 0x0000000000027941 */ /* 0x000fea0003800000 */
.L_x_17667:
[----:B------:R-:W1:Y:S01]  /*c770*/  I2F.U32 R3, R3 ;  /* 0x0000000300037306 */ /* 0x000e620000201000 */
[----:B------:R-:W-:Y:S01]  /*c780*/  HFMA2.MMA R116, -RZ, RZ, 0.1171875, 0 ;  /* 0x2f800000ff747435 */ /* 0x000fe200000001ff */
[----:B-----5:R-:W-:-:S05]  /*c790*/  HADD2.F32 R118, -RZ, R114.H1_H1 ;  /* 0x30000072ff767230 */ /* 0x020fca0000004100 */
[----:B------:R-:W-:-:S04]  /*c7a0*/  FMUL.FTZ R118, R118, c[0x0][0x1ec] ;  /* 0x00007b0076767a20 */ /* 0x000fc80000410000 */
[----:B-1----:R-:W-:-:S05]  /*c7b0*/  FFMA.FTZ R116, R3, R116, 1.1641532182693481445e-10 ;  /* 0x2f00000003747423 */ /* 0x002fca0000010074 */
[----:B------:R-:W-:Y:S01]  /*c7c0*/  FSETP.GTU.FTZ.AND P3, PT, R116, c[0x0][0x1e4], PT ;  /* 0x0000790074007a0b */ /* 0x000fe20003f7c000 */
[----:B------:R-:W-:-:S03]  /*c7d0*/  FMUL.FTZ R116, R118, c[0x0][0x1e8] ;  /* 0x00007a0076747a20 */ /* 0x000fc60000410000 */
[----:B------:R-:W-:Y:S02]  /*c7e0*/  SEL R3, RZ, 0x1, P3 ;  /* 0x00000001ff037807 */ /* 0x000fe40001800000 */
[----:B------:R-:W-:-:S05]  /*c7f0*/  FSEL R116, R116, RZ, !P3 ;  /* 0x000000ff74747208 */ /* 0x000fca0005800000 */
[----:B------:R-:W-:Y:S01]  /*c800*/  FMUL.FTZ R157, R13, R116 ;  /* 0x000000740d9d7220 */ /* 0x000fe20000410000 */
[----:B------:R-:W-:-:S05]  /*c810*/  @P0 HADD2.F32 R116, -RZ, R110.H1_H1 ;  /* 0x3000006eff740230 */ /* 0x000fca0000004100 */
[----:B------:R-:W-:Y:S02]  /*c820*/  @P0 FADD.FTZ R157, R116, R157 ;  /* 0x0000009d749d0221 */ /* 0x000fe40000010000 */
.L_x_17663:
[----:B------:R-:W-:Y:S05]  /*c830*/  BSYNC B1 ;  /* 0x0000000000017941 */ /* 0x000fea0003800000 */
.L_x_17661:
        /* <DEDUP_REMOVED lines=8> */
.L_x_17672:
        /* <DEDUP_REMOVED lines=12> */
.L_x_17675:
[----:B------:R-:W-:Y:S02]  /*c980*/  IMAD.MOV.U32 R2, RZ, RZ, R11 ;  /* 0x000000ffff027224 */ /* 0x000fe400078e000b */
.L_x_17676:
[----:B------:R-:W-:Y:S05]  /*c990*/  BSYNC B2 ;  /* 0x0000000000027941 */ /* 0x000fea0003800000 */
.L_x_17674:
        /* <DEDUP_REMOVED lines=16> */
.L_x_17680:
[----:B------:R-:W-:Y:S05]  /*caa0*/  BSYNC B3 ;  /* 0x0000000000037941 */ /* 0x000fea0003800000 */
.L_x_17679:
        /* <DEDUP_REMOVED lines=43> */
.L_x_17678:
[----:B------:R-:W-:Y:S05]  /*cd60*/  BSYNC B2 ;  /* 0x0000000000027941 */ /* 0x000fea0003800000 */
.L_x_17677:
        /* <DEDUP_REMOVED lines=12> */
.L_x_17673:
[----:B------:R-:W-:Y:S05]  /*ce30*/  BSYNC B1 ;  /* 0x0000000000017941 */ /* 0x000fea0003800000 */
.L_x_17671:
        /* <DEDUP_REMOVED lines=8> */
.L_x_17682:
        /* <DEDUP_REMOVED lines=12> */
.L_x_17685:
[----:B------:R-:W-:Y:S02]  /*cf80*/  MOV R0, R11 ;  /* 0x0000000b00007202 */ /* 0x000fe40000000f00 */
.L_x_17686:
[----:B------:R-:W-:Y:S05]  /*cf90*/  BSYNC B2 ;  /* 0x0000000000027941 */ /* 0x000fea0003800000 */
.L_x_17684:
        /* <DEDUP_REMOVED lines=16> */
.L_x_17690:
[----:B------:R-:W-:Y:S05]  /*d0a0*/  BSYNC B3 ;  /* 0x0000000000037941 */ /* 0x000fea0003800000 */
.L_x_17689:
        /* <DEDUP_REMOVED lines=43> */
.L_x_17688:
[----:B------:R-:W-:Y:S05]  /*d360*/  BSYNC B2 ;  /* 0x0000000000027941 */ /* 0x000fea0003800000 */
.L_x_17687:
        /* <DEDUP_REMOVED lines=8> */
[----:B------:R-:W-:Y:S01]  /*d3f0*/  FSEL R158, R117, RZ, !P2 ;  /* 0x000000ff759e7208 */ /* 0x000fe20005000000 */
[----:B------:R-:W-:-:S04]  /*d400*/  @P0 HADD2.F32 R117, -RZ, R111.H1_H1 ;  /* 0x3000006fff750230 */ /* 0x000fc80000004100 */
[----:B------:R-:W-:-:S04]  /*d410*/  FMUL.FTZ R158, R15, R158 ;  /* 0x0000009e0f9e7220 */ /* 0x000fc80000410000 */
[----:B------:R-:W-:Y:S02]  /*d420*/  @P0 FADD.FTZ R158, R117, R158 ;  /* 0x0000009e759e0221 */ /* 0x000fe40000010000 */
.L_x_17683:
[----:B------:R-:W-:Y:S05]  /*d430*/  BSYNC B1 ;  /* 0x0000000000017941 */ /* 0x000fea0003800000 */
.L_x_17681:
[----:B------:R-:W-:Y:S01]  /*d440*/  IMAD.WIDE.U32 R164, R164, R146, c[0x0][0x188] ;  /* 0x00006200a4a47625 */ /* 0x000fe200078e0092 */
[----:B------:R-:W-:Y:S01]  /*d450*/  F2FP.PACK_AB R119, R158, R159 ;  /* 0x0000009f9e77723e */ /* 0x000fe200000000ff */
[----:B------:R-:W-:Y:S01]  /*d460*/  BSSY B1, `(.L_x_17691) ;  /* 0x000001a000017945 */ /* 0x000fe20003800000 */
[----:B------:R-:W-:Y:S02]  /*d470*/  F2FP.PACK_AB R118, R157, R156 ;  /* 0x0000009c9d76723e */ /* 0x000fe400000000ff */
[----:B------:R-:W-:Y:S02]  /*d480*/  F2FP.PACK_AB R117, R160, R155 ;  /* 0x0000009ba075723e */ /* 0x000fe400000000ff */
[----:B------:R-:W-:-:S05]  /*d490*/  F2FP.PACK_AB R116, R162, R161 ;  /* 0x000000a1a274723e */ /* 0x000fca00000000ff */
        /* <DEDUP_REMOVED lines=13> */
[----:B------:R-:W-:-:S04]  /*d570*/  LOP3.LUT R117, R117, 0xff, R4, 0xf8, !PT ;  /* 0x000000ff75757812 */ /* 0x000fc800078ef804 */
[----:B------:R-:W-:Y:S01]  /*d580*/  LOP3.LUT R119, R119, R117, R165, 0xfe, !PT ;  /* 0x0000007577777212 */ /* 0x000fe200078efea5 */
[----:B------:R-:W-:-:S05]  /*d590*/  IMAD.WIDE.U32 R116, R116, 0x100, RZ ;  /* 0x0000010074747825 */ /* 0x000fca00078e00ff */
[----:B------:R-:W-:Y:S02]  /*d5a0*/  LOP3.LUT R165, R116, R164, R118, 0xfe, !PT ;  /* 0x000000a474a57212 */ /* 0x000fe400078efe76 */
[----:B------:R-:W-:Y:S02]  /*d5b0*/  MOV R118, 0x8 ;  /* 0x0000000800767802 */ /* 0x000fe40000000f00 */
[----:B------:R-:W-:Y:S02]  /*d5c0*/  LOP3.LUT R117, R119, R117, RZ, 0xfc, !PT ;  /* 0x0000007577757212 */ /* 0x000fe400078efcff */
[----:B------:R-:W-:Y:S01]  /*d5d0*/  LOP3.LUT R116, R165, 0xff, R8, 0xf8, !PT ;  /* 0x000000ffa5747812 */ /* 0x000fe200078ef808 */
[----:B------:R-:W-:-:S05]  /*d5e0*/  IMAD.WIDE.U32 R118, R163, R118, c[0x0][0x190] ;  /* 0x00006400a3767625 */ /* 0x000fca00078e0076 */
[----:B------:R1:W-:Y:S02]  /*d5f0*/  STG.E.64 [R118.64], R116 ;  /* 0x0000007476007986 */ /* 0x0003e4000c101b06 */
.L_x_17692:
[----:B------:R-:W-:Y:S05]  /*d600*/  BSYNC B1 ;  /* 0x0000000000017941 */ /* 0x000fea0003800000 */
.L_x_17691:
        /* <DEDUP_REMOVED lines=35> */
.L_x_17699:
        /* <DEDUP_REMOVED lines=84> */
.L_x_17700:
        /* <DEDUP_REMOVED lines=56> */
[----:B------:R-:W-:Y:S01]  /*e100*/  F2FP.PACK_AB R119, R122, R119 ;  /* 0x000000777a77723e */ /* 0x000fe200000000ff */
[C---:B------:R-:W-:Y:S02]  /*e110*/  FMUL.FTZ R123, R116.reuse, R123 ;  /* 0x0000007b747b7220 */ /* 0x040fe40000410000 */
[C---:B------:R-:W-:Y:S02]  /*e120*/  FMUL.FTZ R126, R116.reuse, R126 ;  /* 0x0000007e747e7220 */ /* 0x040fe40000410000 */
[----:B------:R-:W-:Y:S02]  /*e130*/  FMUL.FTZ R125, R116, R125 ;  /* 0x0000007d747d7220 */ /* 0x000fe40000410000 */
[----:B------:R-:W-:Y:S02]  /*e140*/  FFMA.FTZ R118, R68, R124, R100 ;  /* 0x0000007c44767223 */ /* 0x000fe40000010064 */
[----:B------:R-:W-:-:S02]  /*e150*/  FFMA.FTZ R123, R69, R123, R101 ;  /* 0x0000007b457b7223 */ /* 0x000fc40000010065 */
[----:B------:R-:W-:Y:S02]  /*e160*/  FMUL.FTZ R146, R116, R117 ;  /* 0x0000007574927220 */ /* 0x000fe40000410000 */
[----:B------:R-:W-:Y:S01]  /*e170*/  FFMA.FTZ R117, R74, R126, R106 ;  /* 0x0000007e4a757223 */ /* 0x000fe2000001006a */
[----:B------:R-:W-:Y:S01]  /*e180*/  F2FP.PACK_AB R118, R123, R118 ;  /* 0x000000767b76723e */ /* 0x000fe200000000ff */
        /* <DEDUP_REMOVED lines=35> */
[----:B------:R-:W-:Y:S02]  /*e3c0*/  IMAD R120, R120, c[0x0][0x168], RZ ;  /* 0x00005a0078787a24 */ /* 0x000fe400078e02ff */
[----:B------:R-:W-:Y:S01]  /*e3d0*/  FFMA.FTZ R127, R54, R148, R86 ;  /* 0x00000094367f7223 */ /* 0x000fe20000010056 */
[----:B------:R-:W-:Y:S01]  /*e3e0*/  F2FP.PACK_AB R122, R125, R122 ;  /* 0x0000007a7d7a723e */ /* 0x000fe200000000ff */
[----:B------:R-:W-:Y:S01]  /*e3f0*/  FFMA.FTZ R130, R55, R147, R87 ;  /* 0x0000009337827223 */ /* 0x000fe20000010057 */
[----:B------:R-:W-:Y:S01]  /*e400*/  SHF.R.S32.HI R125, RZ, 0x1f, R120 ;  /* 0x0000001fff7d7819 */ /* 0x000fe20000011478 */
[----:B------:R-:W-:-:S02]  /*e410*/  FFMA.FTZ R145, R64, R145, R96 ;  /* 0x0000009140917223 */ /* 0x000fc40000010060 */
[----:B------:R-:W-:Y:S01]  /*e420*/  FFMA.FTZ R144, R65, R144, R97 ;  /* 0x0000009041907223 */ /* 0x000fe20000010061 */
[----:B------:R-:W-:Y:S01]  /*e430*/  LEA.HI R128, R125, R120, RZ, 0x3 ;  /* 0x000000787d807211 */ /* 0x000fe200078f18ff */
[----:B------:R-:W-:Y:S01]  /*e440*/  FFMA.FTZ R131, R46, R159, R78 ;  /* 0x0000009f2e837223 */ /* 0x000fe2000001004e */
[----:B------:R-:W-:Y:S01]  /*e450*/  F2FP.PACK_AB R127, R130, R127 ;  /* 0x0000007f827f723e */ /* 0x000fe200000000ff */
[----:B------:R-:W-:Y:S01]  /*e460*/  FFMA.FTZ R146, R47, R146, R79 ;  /* 0x000000922f927223 */ /* 0x000fe2000001004f */
[----:B------:R-:W-:Y:S01]  /*e470*/  F2FP.PACK_AB R120, R144, R145 ;  /* 0x000000919078723e */ /* 0x000fe200000000ff */
[----:B------:R-:W-:Y:S01]  /*e480*/  FFMA.FTZ R125, R58, R152, R90 ;  /* 0x000000983a7d7223 */ /* 0x000fe2000001005a */
[----:B------:R-:W-:Y:S01]  /*e490*/  HFMA2.MMA R145, -RZ, RZ, 0, 9.5367431640625e-07 ;  /* 0x00000010ff917435 */ /* 0x000fe200000001ff */
[----:B------:R-:W-:Y:S01]  /*e4a0*/  FFMA.FTZ R130, R59, R151, R91 ;  /* 0x000000973b827223 */ /* 0x000fe2000001005b */
[----:B------:R-:W-:Y:S01]  /*e4b0*/  F2FP.PACK_AB R131, R146, R131 ;  /* 0x000000839283723e */ /* 0x000fe200000000ff */
[----:B------:R-:W-:Y:S01]  /*e4c0*/  FFMA.FTZ R156, R44, R156, R76 ;  /* 0x0000009c2c9c7223 */ /* 0x000fe2000001004c */
[----:B------:R-:W-:Y:S01]  /*e4d0*/  LEA.HI.SX32 R146, R128, R137, 0x1d ;  /* 0x0000008980927211 */ /* 0x000fe200078feaff */
        /* <DEDUP_REMOVED lines=29> */
.L_x_17696:
[----:B-1----:R-:W-:Y:S05]  /*e6b0*/  BSYNC B1 ;  /* 0x0000000000017941 */ /* 0x002fea0003800000 */
.L_x_17695:
[----:B------:R-:W-:-:S05]  /*e6c0*/  IMAD.MOV.U32 R117, RZ, RZ, c[0x0][0x160] ;  /* 0x00005800ff757624 */ /* 0x000fca00078e00ff */
[----:B------:R-:W-:-:S04]  /*e6d0*/  LEA R138, R117, R138, 0x2 ;  /* 0x0000008a758a7211 */ /* 0x000fc800078e10ff */
[----:B------:R-:W-:-:S13]  /*e6e0*/  ISETP.GE.AND P0, PT, R138, c[0x0][0x164], PT ;  /* 0x000059008a007a0c */ /* 0x000fda0003f06270 */
[----:B0----5:R-:W-:Y:S01]  /*e6f0*/  @P0 CALL.REL.NOINC `(.L_x_17697) ;  /* 0x0000001000000944 */ /* 0x021fe20003c00000 */
[----:B------:R-:W-:Y:S05]  /*e700*/  BRA `(.L_x_17698) ;  /* 0xffff21d000007947 */ /* 0x000fea000383ffff */
.L_x_17697:
[----:B------:R-:W-:Y:S05]  /*e710*/  BSYNC B0 ;  /* 0x0000000000007941 */ /* 0x000fea0003800000 */
.L_x_17364:
[----:B------:R-:W-:Y:S05]  /*e720*/  EXIT ;  /* 0x000000000000794d */ /* 0x000fea0003800000 */
.L_x_17693:
[----:B------:R-:W-:Y:S01]  /*e730*/  IMAD.MOV.U32 R163, RZ, RZ, R117 ;  /* 0x000000ffffa37224 */ /* 0x000fe200078e0075 */
[----:B------:R-:W-:Y:S01]  /*e740*/  MOV R146, 0x1 ;  /* 0x0000000100927802 */ /* 0x000fe20000000f00 */
[----:B------:R-:W-:Y:S01]  /*e750*/  IMAD.MOV.U32 R119, RZ, RZ, 0x1f ;  /* 0x0000001fff777424 */ /* 0x000fe200078e00ff */
[----:B------:R-:W-:Y:S02]  /*e760*/  MOV R118, 0xffffffff ;  /* 0xffffffff00767802 */ /* 0x000fe40000000f00 */
[----:B------:R-:W-:Y:S02]  /*e770*/  MOV R116, 0xe790 ;  /* 0x0000e79000747802 */ /* 0x000fe40000000f00 */
[----:B0----5:R-:W-:Y:S05]  /*e780*/  CALL.REL.NOINC `($__internal_95_$__cuda_sm70_shflsync_bfly_p) ;  /* 0x000007d000007944 */ /* 0x021fea0003c00000 */
[----:B01----:R-:W-:Y:S05]  /*e790*/  BRA `(.L_x_17699) ;  /* 0xfffff0a000007947 */ /* 0x003fea000383ffff */
.L_x_17694:
[----:B------:R-:W-:Y:S01]  /*e7a0*/  HFMA2.MMA R146, -RZ, RZ, 0, 1.1920928955078125e-07 ;  /* 0x00000002ff927435 */ /* 0x000fe200000001ff */
[----:B------:R-:W-:Y:S01]  /*e7b0*/  IMAD.MOV.U32 R163, RZ, RZ, R117 ;  /* 0x000000ffffa37224 */ /* 0x000fe200078e0075 */
[----:B------:R-:W-:Y:S01]  /*e7c0*/  MOV R118, 0xffffffff ;  /* 0xffffffff00767802 */ /* 0x000fe20000000f00 */
[----:B------:R-:W-:Y:S01]  /*e7d0*/  IMAD.MOV.U32 R119, RZ, RZ, 0x1f ;  /* 0x0000001fff777424 */ /* 0x000fe200078e00ff */
[----:B------:R-:W-:Y:S02]  /*e7e0*/  MOV R116, 0xe800 ;  /* 0x0000e80000747802 */ /* 0x000fe40000000f00 */
[----:B0----5:R-:W-:Y:S05]  /*e7f0*/  CALL.REL.NOINC `($__internal_95_$__cuda_sm70_shflsync_bfly_p) ;  /* 0x0000076000007944 */ /* 0x021fea0003c00000 */
[----:B-1----:R-:W-:Y:S01]  /*e800*/  FADD.FTZ R117, R117, R119 ;  /* 0x0000007775757221 */ /* 0x002fe20000010000 */
[----:B------:R-:W-:Y:S01]  /*e810*/  HFMA2.MMA R119, -RZ, RZ, 0, 1.847743988037109375e-06 ;  /* 0x0000001fff777435 */ /* 0x000fe200000001ff */
[----:B0-----:R-:W-:Y:S01]  /*e820*/  IMAD.MOV.U32 R146, RZ, RZ, 0x4 ;  /* 0x00000004ff927424 */ /* 0x001fe200078e00ff */
[----:B------:R-:W-:Y:S01]  /*e830*/  MOV R116, 0xe870 ;  /* 0x0000e87000747802 */ /* 0x000fe20000000f00 */
[----:B------:R-:W-:Y:S01]  /*e840*/  IMAD.MOV.U32 R118, RZ, RZ, -0x1 ;  /* 0xffffffffff767424 */ /* 0x000fe200078e00ff */
[----:B------:R-:W-:-:S02]  /*e850*/  MOV R163, R117 ;  /* 0x0000007500a37202 */ /* 0x000fc40000000f00 */
[----:B------:R-:W-:Y:S05]  /*e860*/  CALL.REL.NOINC `($__internal_95_$__cuda_sm70_shflsync_bfly_p) ;  /* 0x000006f000007944 */ /* 0x000fea0003c00000 */
        /* <DEDUP_REMOVED lines=84> */
[----:B------:R-:W-:Y:S05]  /*edb0*/  CALL.REL.NOINC `($__internal_95_$__cuda_sm70_shflsync_bfly_p) ;  /* 0x000001a000007944 */ /* 0x000fea0003c00000 */
[----:B01----:R-:W-:Y:S01]  /*edc0*/  FADD.FTZ R163, R163, R119 ;  /* 0x00000077a3a37221 */ /* 0x003fe20000010000 */
[----:B------:R-:W-:Y:S01]  /*edd0*/  MOV R146, 0x2 ;  /* 0x0000000200927802 */ /* 0x000fe20000000f00 */
[----:B------:R-:W-:Y:S01]  /*ede0*/  IMAD.MOV.U32 R119, RZ, RZ, 0x1f ;  /* 0x0000001fff777424 */ /* 0x000fe200078e00ff */
[----:B------:R-:W-:Y:S02]  /*edf0*/  MOV R118, 0xffffffff ;  /* 0xffffffff00767802 */ /* 0x000fe40000000f00 */
[----:B------:R-:W-:Y:S02]  /*ee00*/  MOV R116, 0xee20 ;  /* 0x0000ee2000747802 */ /* 0x000fe40000000f00 */
[----:B------:R-:W-:Y:S05]  /*ee10*/  CALL.REL.NOINC `($__internal_95_$__cuda_sm70_shflsync_bfly_p) ;  /* 0x0000014000007944 */ /* 0x000fea0003c00000 */
[----:B01----:R-:W-:Y:S01]  /*ee20*/  FADD.FTZ R163, R163, R119 ;  /* 0x00000077a3a37221 */ /* 0x003fe20000010000 */
[----:B------:R-:W-:Y:S01]  /*ee30*/  HFMA2.MMA R119, -RZ, RZ, 0, 1.847743988037109375e-06 ;  /* 0x0000001fff777435 */ /* 0x000fe200000001ff */
[----:B------:R-:W-:Y:S01]  /*ee40*/  IMAD.MOV.U32 R146, RZ, RZ, 0x4 ;  /* 0x00000004ff927424 */ /* 0x000fe200078e00ff */
[----:B------:R-:W-:Y:S01]  /*ee50*/  MOV R116, 0xee80 ;  /* 0x0000ee8000747802 */ /* 0x000fe20000000f00 */
[----:B------:R-:W-:-:S03]  /*ee60*/  IMAD.MOV.U32 R118, RZ, RZ, -0x1 ;  /* 0xffffffffff767424 */ /* 0x000fc600078e00ff */
[----:B------:R-:W-:Y:S05]  /*ee70*/  CALL.REL.NOINC `($__internal_95_$__cuda_sm70_shflsync_bfly_p) ;  /* 0x000000e000007944 */ /* 0x000fea0003c00000 */
[----:B01----:R-:W-:Y:S01]  /*ee80*/  FADD.FTZ R163, R163, R119 ;  /* 0x00000077a3a37221 */ /* 0x003fe20000010000 */
[----:B------:R-:W-:Y:S01]  /*ee90*/  MOV R146, 0x8 ;  /* 0x0000000800927802 */ /* 0x000fe20000000f00 */
[----:B------:R-:W-:Y:S01]  /*eea0*/  IMAD.MOV.U32 R119, RZ, RZ, 0x1f ;  /* 0x0000001fff777424 */ /* 0x000fe200078e00ff */
[----:B------:R-:W-:-:S02]  /*eeb0*/  MOV R118, 0xffffffff ;  /* 0xffffffff00767802 */ /* 0x000fc40000000f00 */
        /* <DEDUP_REMOVED lines=8> */
[----:B-1----:R-:W-:Y:S01]  /*ef40*/  MOV R164, R119 ;  /* 0x0000007700a47202 */ /* 0x002fe20000000f00 */
[----:B0-----:R-:W-:Y:S05]  /*ef50*/  BRA `(.L_x_17700) ;  /* 0xffffee2000007947 */ /* 0x001fea000383ffff */
        .weak           $__internal_95_$__cuda_sm70_shflsync_bfly_p
        .type           $__internal_95_$__cuda_sm70_shflsync_bfly_p,@function
        .size           $__internal_95_$__cuda_sm70_shflsync_bfly_p,(.L_x_29235 - $__internal_95_$__cuda_sm70_shflsync_bfly_p)
$__internal_95_$__cuda_sm70_shflsync_bfly_p:
[----:B------:R-:W-:Y:S01]  /*ef60*/  HFMA2.MMA R165, -RZ, RZ, 0, 0 ;  /* 0x00000000ffa57435 */ /* 0x000fe200000001ff */
[----:B------:R-:W-:Y:S01]  /*ef70*/  IMAD.MOV.U32 R164, RZ, RZ, R116 ;  /* 0x000000ffffa47224 */ /* 0x000fe200078e0074 */
[----:B------:R-:W-:Y:S04]  /*ef80*/  WARPSYNC R118 ;  /* 0x0000007600007348 */ /* 0x000fe80003800000 */
[----:B------:R0:W1:Y:S01]  /*ef90*/  SHFL.BFLY PT, R119, R163, R146, R119 ;  /* 0x0c000092a3777389 */ /* 0x00006200000e0077 */
[----:B------:R-:W-:Y:S05]  /*efa0*/  RET.REL.NODEC R164 `(_ZN10layer_norm13ln_fwd_kernelINS_13Kernel_traitsIf6__halfS2_S2_fjLj1024ELj1ELj4ELj1ELj16ENS_18Kernel_traits_baseILj1024EfS2_S2_S2_fjLj128EEEEELb1ELb1ELb1ELb1EEEvNS_9FwdParamsE) ;  /* 0xffff1050a4007950 */ /* 0x000fea0003c3ffff */
.L_x_17701:
        /* <DEDUP_REMOVED lines=13> */
.L_x_29235:


//--------------------- .text._ZN10layer_norm13ln_fwd_kernelINS_13Kernel_traitsI6__halfS2_fS2_fjLj1024ELj1ELj4ELj1ELj16ENS_18Kernel_traits_baseILj1024ES2_S2_fS2_fjLj128EEEEELb0ELb0ELb0ELb0EEEvNS_9FwdParamsE --------------------------
	.section	.text._ZN10layer_norm13ln_fwd_kernelINS_13Kernel_traitsI6__halfS2_fS2_fjLj1024ELj1ELj4ELj1ELj16ENS_18Kernel_traits_baseILj1024ES2_S2_fS2_fjLj128EEEEELb0ELb0ELb0ELb0EEEvNS_9FwdParamsE,"ax",@progbits
	.sectioninfo	@"SHI_REGISTERS=127"
	.align	128
        .global         _ZN10layer_norm13ln_fwd_kernelINS_13Kernel_traitsI6__halfS2_fS2_fjLj1024ELj1ELj4ELj1ELj16ENS_18Kernel_traits_baseILj1024ES2_S2_fS2_fjLj128EEEEELb0ELb0ELb0ELb0EEEvNS_9FwdParamsE
        .type           _ZN10layer_norm13ln_fwd_kernelINS_13Kernel_traitsI6__halfS2_fS2_fjLj1024ELj1ELj4ELj1ELj16ENS_18Kernel_traits_baseILj1024ES2_S2_fS2_fjLj128EEEEELb0ELb0ELb0ELb0EEEvNS_9FwdParamsE,@function
        .size           _ZN10layer_norm13ln_fwd_kernelINS_13Kernel_traitsI6__halfS2_fS2_fjLj1024ELj1ELj4ELj1ELj16ENS_18Kernel_traits_baseILj1024ES2_S2_fS2_fjLj128EEEEELb0ELb0ELb0ELb0EEEvNS_9FwdParamsE,(.L_x_29236 - _ZN10layer_norm13ln_fwd_kernelINS_13Kernel_traitsI6__halfS2_fS2_fjLj1024ELj1ELj4ELj1ELj16ENS_18Kernel_traits_baseILj1024ES2_S2_fS2_fjLj128EEEEELb0ELb0ELb0ELb0EEEvNS_9FwdParamsE)
        .other          _ZN10layer_norm13ln_fwd_kernelINS_13Kernel_traitsI6__halfS2_fS2_fjLj1024ELj1ELj4ELj1ELj16ENS_18Kernel_traits_baseILj1024ES2_S2_fS2_fjLj128EEEEELb0ELb0ELb0ELb0EEEvNS_9FwdParamsE,@"STO_CUDA_ENTRY STV_DEFAULT"
_ZN10layer_norm13ln_fwd_kernelINS_13Kernel_traitsI6__halfS2_fS2_fjLj1024ELj1ELj4ELj1ELj16ENS_18Kernel_traits_baseILj1024ES2_S2_fS2_fjLj128EEEEELb0ELb0ELb0ELb0EEEvNS_9FwdParamsE:
.text._ZN10layer_norm13ln_fwd_kernelINS_13Kernel_traitsI6__halfS2_fS2_fjLj1024ELj1ELj4ELj1ELj16ENS_18Kernel_traits_baseILj1024ES2_S2_fS2_fjLj128EEEEELb0ELb0ELb0ELb0EEEvNS_9FwdParamsE:
        /* <DEDUP_REMOVED lines=31> */
.L_x_17703:
[----:B0-----:R-:W-:Y:S05]  /*01f0*/  BSYNC B0 ;  /* 0x0000000000007941 */ /* 0x001fea0003800000 */
.L_x_17702:
        /* <DEDUP_REMOVED lines=13> */
.L_x_17705:
[----:B0-----:R-:W-:Y:S05]  /*02d0*/  BSYNC B0 ;  /* 0x0000000000007941 */ /* 0x001fea0003800000 */
.L_x_17704:
        /* <DEDUP_REMOVED lines=13> */
.L_x_17707:
[----:B0-----:R-:W-:Y:S05]  /*03b0*/  BSYNC B0 ;  /* 0x0000000000007941 */ /* 0x001fea0003800000 */
.L_x_17706:
        /* <DEDUP_REMOVED lines=12> */
.L_x_17709:
[----:B0-----:R-:W-:Y:S05]  /*0480*/  BSYNC B0 ;  /* 0x0000000000007941 */ /* 0x001fea0003800000 */
.L_x_17708:
        /* <DEDUP_REMOVED lines=66> */
.L_x_17729:
        /* <DEDUP_REMOVED lines=28> */
[----:B------:R-:W-:Y:S01]  /*0a70*/  LEA.HI.X R63, R110, c[0x0][0x18c], RZ, 0x5, P4 ;  /* 0x000063006e3f7a11 */ /* 0x000fe200020f2cff */
[----:B--2---:R-:W-:-:S02]  /*0a80*/  HADD2.F32 R34, -RZ, R28.H0_H0 ;  /* 0x2000001cff227230 */ /* 0x004fc40000004100 */
[----:B------:R-:W-:Y:S02]  /*0a90*/  HADD2.F32 R112, -RZ, R28.H1_H1 ;  /* 0x3000001cff707230 */ /* 0x000fe40000004100 */
[--C-:B------:R-:W-:Y:S01]  /*0aa0*/  HADD2.F32 R114, -RZ, R29.reuse.H0_H0 ;  /* 0x2000001dff727230 */ /* 0x100fe20000004100 */
[-C--:B------:R-:W-:Y:S01]  /*0ab0*/  FMUL.FTZ R28, R34, R61.reuse ;  /* 0x0000003d221c7220 */ /* 0x080fe20000410000 */
[----:B------:R-:W-:Y:S01]  /*0ac0*/  HADD2.F32 R116, -RZ, R29.H1_H1 ;  /* 0x3000001dff747230 */ /* 0x000fe20000004100 */
[-C--:B------:R-:W-:Y:S01]  /*0ad0*/  FMUL.FTZ R29, R112, R61.reuse ;  /* 0x0000003d701d7220 */ /* 0x080fe20000410000 */
[--C-:B------:R-:W-:Y:S01]  /*0ae0*/  HADD2.F32 R118, -RZ, R30.reuse.H0_H0 ;  /* 0x2000001eff767230 */ /* 0x100fe20000004100 */
[----:B------:R-:W-:Y:S01]  /*0af0*/  IADD3 R112, R110, 0x20, RZ ;  /* 0x000000206e707810 */ /* 0x000fe20007ffe0ff */
[----:B------:R-:W-:Y:S01]  /*0b00*/  HADD2.F32 R120, -RZ, R30.H1_H1 ;  /* 0x3000001eff787230 */ /* 0x000fe20000004100 */
[-C--:B------:R-:W-:Y:S01]  /*0b10*/  FMUL.FTZ R30, R114, R61.reuse ;  /* 0x0000003d721e7220 */ /* 0x080fe20000410000 */
[--C-:B------:R-:W-:Y:S01]  /*0b20*/  HADD2.F32 R122, -RZ, R31.reuse.H0_H0 ;  /* 0x2000001fff7a7230 */ /* 0x100fe20000004100 */
[-C--:B0-----:R-:W-:Y:S01]  /*0b30*/  FMUL.FTZ R32, R118, R61.reuse ;  /* 0x0000003d76207220 */ /* 0x081fe20000410000 */
[----:B------:R-:W-:Y:S01]  /*0b40*/  HADD2.F32 R124, -RZ, R31.H1_H1 ;  /* 0x3000001fff7c7230 */ /* 0x000fe20000004100 */
        /* <DEDUP_REMOVED lines=14> */
.L_x_17711:
[----:B------:R-:W-:Y:S05]  /*0c30*/  BSYNC B0 ;  /* 0x0000000000007941 */ /* 0x000fea0003800000 */
.L_x_17710:
        /* <DEDUP_REMOVED lines=16> */
[----:B------:R-:W-:Y:S01]  /*0d40*/  IADD3 R112, R112, 0x20, RZ ;  /* 0x0000002070707810 */ /* 0x000fe20007ffe0ff */
[--C-:B--2---:R-:W-:Y:S02]  /*0d50*/  HADD2.F32 R42, -RZ, R36.reuse.H0_H0 ;  /* 0x20000024ff2a7230 */ /* 0x104fe40000004100 */
[----:B------:R-:W-:Y:S02]  /*0d60*/  HADD2.F32 R114, -RZ, R36.H1_H1 ;  /* 0x30000024ff727230 */ /* 0x000fe40000004100 */
[--C-:B------:R-:W-:Y:S01]  /*0d70*/  HADD2.F32 R116, -RZ, R37.reuse.H0_H0 ;  /* 0x20000025ff747230 */ /* 0x100fe20000004100 */
[-C--:B------:R-:W-:Y:S01]  /*0d80*/  FMUL.FTZ R36, R42, R61.reuse ;  /* 0x0000003d2a247220 */ /* 0x080fe20000410000 */
[----:B------:R-:W-:Y:S01]  /*0d90*/  HADD2.F32 R118, -RZ, R37.H1_H1 ;  /* 0x30000025ff767230 */ /* 0x000fe20000004100 */
[-C--:B------:R-:W-:Y:S01]  /*0da0*/  FMUL.FTZ R37, R114, R61.reuse ;  /* 0x0000003d72257220 */ /* 0x080fe20000410000 */
[--C-:B------:R-:W-:Y:S02]  /*0db0*/  HADD2.F32 R120, -RZ, R38.reuse.H0_H0 ;  /* 0x20000026ff787230 */ /* 0x100fe40000004100 */
[----:B------:R-:W-:Y:S01]  /*0dc0*/  HADD2.F32 R122, -RZ, R38.H1_H1 ;  /* 0x30000026ff7a7230 */ /* 0x000fe20000004100 */
[-C--:B------:R-:W-:Y:S01]  /*0dd0*/  FMUL.FTZ R38, R116, R61.reuse ;  /* 0x0000003d74267220 */ /* 0x080fe20000410000 */
[--C-:B------:R-:W-:Y:S01]  /*0de0*/  HADD2.F32 R124, -RZ, R39.reuse.H0_H0 ;  /* 0x20000027ff7c7230 */ /* 0x100fe20000004100 */
[-C--:B-1----:R-:W-:Y:S01]  /*0df0*/  FMUL.FTZ R40, R120, R61.reuse ;  /* 0x0000003d78287220 */ /* 0x082fe20000410000 */
        /* <DEDUP_REMOVED lines=15> */
.L_x_17713:
[----:B------:R-:W-:Y:S05]  /*0ef0*/  BSYNC B0 ;  /* 0x0000000000007941 */ /* 0x000fea0003800000 */
.L_x_17712:
        /* <DEDUP_REMOVED lines=42> */
.L_x_17715:
[----:B------:R-:W-:Y:S05]  /*11a0*/  BSYNC B0 ;  /* 0x0000000000007941 */ /* 0x000fea0003800000 */
.L_x_17714:
        /* <DEDUP_REMOVED lines=41> */
.L_x_17717:
[----:B------:R-:W-:Y:S05]  /*1440*/  BSYNC B0 ;  /* 0x0000000000007941 */ /* 0x000fea0003800000 */
.L_x_17716:
        /* <DEDUP_REMOVED lines=39> */
.L_x_17730:
        /* <DEDUP_REMOVED lines=85> */
.L_x_17731:
        /* <DEDUP_REMOVED lines=21> */
[C---:B------:R-:W-:Y:S02]  /*1d60*/  FMUL.FTZ R60, R115.reuse, R60 ;  /* 0x0000003c733c7220 */ /* 0x040fe40000410000 */
[----:B------:R-:W-:Y:S02]  /*1d70*/  FMUL.FTZ R62, R115, R62 ;  /* 0x0000003e733e7220 */ /* 0x000fe40000410000 */
[--C-:B------:R-:W-:Y:S02]  /*1d80*/  FADD.FTZ R118, R32, -R114.reuse ;  /* 0x8000007220767221 */ /* 0x100fe40000010000 */
[----:B------:R-:W-:Y:S02]  /*1d90*/  FADD.FTZ R120, R33, -R114 ;  /* 0x8000007221787221 */ /* 0x000fe40000010000 */
        /* <DEDUP_REMOVED lines=8> */
[----:B------:R-:W-:Y:S01]  /*1e20*/  F2FP.PACK_AB R60, R61, R60 ;  /* 0x0000003c3d3c723e */ /* 0x000fe200000000ff */
[----:B------:R-:W-:Y:S02]  /*1e30*/  FFMA.FTZ R62, R64, R118, R13 ;  /* 0x00000076403e7223 */ /* 0x000fe4000001000d */
[----:B------:R-:W-:Y:S01]  /*1e40*/  FFMA.FTZ R113, R65, R120, R12 ;  /* 0x0000007841717223 */ /* 0x000fe2000001000c */
[----:B------:R-:W-:Y:S01]  /*1e50*/  F2FP.PACK_AB R61, R63, R112 ;  /* 0x000000703f3d723e */ /* 0x000fe200000000ff */
[--C-:B------:R-:W-:Y:S02]  /*1e60*/  FADD.FTZ R112, R34, -R114.reuse ;  /* 0x8000007222707221 */ /* 0x100fe40000010000 */
[----:B------:R-:W-:Y:S01]  /*1e70*/  FADD.FTZ R116, R35, -R114 ;  /* 0x8000007223747221 */ /* 0x000fe20000010000 */
[----:B------:R-:W-:Y:S01]  /*1e80*/  F2FP.PACK_AB R62, R113, R62 ;  /* 0x0000003e713e723e */ /* 0x000fe200000000ff */
[----:B------:R-:W-:Y:S01]  /*1e90*/  HFMA2.MMA R113, -RZ, RZ, 0, 9.5367431640625e-07 ;  /* 0x00000010ff717435 */ /* 0x000fe200000001ff */
[----:B------:R-:W-:-:S02]  /*1ea0*/  FMUL.FTZ R112, R115, R112 ;  /* 0x0000007073707220 */ /* 0x000fc40000410000 */
[----:B------:R-:W-:Y:S02]  /*1eb0*/  FMUL.FTZ R116, R115, R116 ;  /* 0x0000007473747220 */ /* 0x000fe40000410000 */
[----:B------:R-:W-:Y:S02]  /*1ec0*/  FFMA.FTZ R63, R18, R112, R11 ;  /* 0x00000070123f7223 */ /* 0x000fe4000001000b */
[----:B------:R-:W-:-:S03]  /*1ed0*/  FFMA.FTZ R116, R19, R116, R10 ;  /* 0x0000007413747223 */ /* 0x000fc6000001000a */
[C---:B------:R-:W-:Y:S01]  /*1ee0*/  IMAD.WIDE.U32 R112, R110.reuse, R113, c[0x0][0x208] ;  /* 0x000082006e707625 */ /* 0x040fe200078e0071 */
[----:B------:R-:W-:Y:S02]  /*1ef0*/  IADD3 R110, R110, 0x20, RZ ;  /* 0x000000206e6e7810 */ /* 0x000fe40007ffe0ff */
[----:B------:R-:W-:-:S05]  /*1f00*/  F2FP.PACK_AB R63, R116, R63 ;  /* 0x0000003f743f723e */ /* 0x000fca00000000ff */
[----:B------:R0:W-:Y:S02]  /*1f10*/  STG.E.128 [R112.64], R60 ;  /* 0x0000003c70007986 */ /* 0x0001e4000c101d04 */
.L_x_17721:
[----:B------:R-:W-:Y:S05]  /*1f20*/  BSYNC B0 ;  /* 0x0000000000007941 */ /* 0x000fea0003800000 */
.L_x_17720:
        /* <DEDUP_REMOVED lines=15> */
[----:B------:R-:W-:Y:S01]  /*2020*/  F2FP.PACK_AB R60, R61, R60 ;  /* 0x0000003c3d3c723e */ /* 0x000fe200000000ff */
[----:B------:R-:W-:-:S02]  /*2030*/  FFMA.FTZ R112, R7, R112, R72 ;  /* 0x0000007007707223 */ /* 0x000fc40000010048 */
[----:B------:R-:W-:Y:S02]  /*2040*/  FFMA.FTZ R63, R6, R116, R73 ;  /* 0x00000074063f7223 */ /* 0x000fe40000010049 */
[C---:B------:R-:W-:Y:S02]  /*2050*/  FMUL.FTZ R118, R115.reuse, R118 ;  /* 0x0000007673767220 */ /* 0x040fe40000410000 */
[----:B------:R-:W-:Y:S01]  /*2060*/  FMUL.FTZ R120, R115, R120 ;  /* 0x0000007873787220 */ /* 0x000fe20000410000 */
[----:B------:R-:W-:Y:S01]  /*2070*/  F2FP.PACK_AB R61, R63, R112 ;  /* 0x000000703f3d723e */ /* 0x000fe200000000ff */
[--C-:B------:R-:W-:Y:S02]  /*2080*/  FADD.FTZ R112, R42, -R114.reuse ;  /* 0x800000722a707221 */ /* 0x100fe40000010000 */
[----:B------:R-:W-:Y:S02]  /*2090*/  FADD.FTZ R116, R43, -R114 ;  /* 0x800000722b747221 */ /* 0x000fe40000010000 */
[----:B------:R-:W-:-:S02]  /*20a0*/  FFMA.FTZ R62, R5, R118, R74 ;  /* 0x00000076053e7223 */ /* 0x000fc4000001004a */
[----:B------:R-:W-:Y:S02]  /*20b0*/  FFMA.FTZ R113, R4, R120, R75 ;  /* 0x0000007804717223 */ /* 0x000fe4000001004b */
[C---:B------:R-:W-:Y:S02]  /*20c0*/  FMUL.FTZ R112, R115.reuse, R112 ;  /* 0x0000007073707220 */ /* 0x040fe40000410000 */
[----:B------:R-:W-:Y:S01]  /*20d0*/  FMUL.FTZ R116, R115, R116 ;  /* 0x0000007473747220 */ /* 0x000fe20000410000 */
[----:B------:R-:W-:Y:S01]  /*20e0*/  F2FP.PACK_AB R62, R113, R62 ;  /* 0x0000003e713e723e */ /* 0x000fe200000000ff */
[----:B------:R-:W-:Y:S01]  /*20f0*/  FFMA.FTZ R63, R3, R112, R76 ;  /* 0x00000070033f7223 */ /* 0x000fe2000001004c */
[----:B------:R-:W-:Y:S01]  /*2100*/  MOV R113, 0x10 ;  /* 0x0000001000717802 */ /* 0x000fe20000000f00 */
[----:B------:R-:W-:-:S04]  /*2110*/  FFMA.FTZ R116, R2, R116, R79 ;  /* 0x0000007402747223 */ /* 0x000fc8000001004f */
[----:B------:R-:W-:Y:S01]  /*2120*/  IMAD.WIDE.U32 R112, R110, R113, c[0x0][0x208] ;  /* 0x000082006e707625 */ /* 0x000fe200078e0071 */
[----:B------:R-:W-:Y:S02]  /*2130*/  F2FP.PACK_AB R63, R116, R63 ;  /* 0x0000003f743f723e */ /* 0x000fe400000000ff */
[----:B------:R-:W-:-:S03]  /*2140*/  IADD3 R110, R110, 0x20, RZ ;  /* 0x000000206e6e7810 */ /* 0x000fc60007ffe0ff */
[----:B------:R0:W-:Y:S04]  /*2150*/  STG.E.128 [R112.64], R60 ;  /* 0x0000003c70007986 */ /* 0x0001e8000c101d04 */
.L_x_17723:
[----:B------:R-:W-:Y:S05]  /*2160*/  BSYNC B0 ;  /* 0x0000000000007941 */ /* 0x000fea0003800000 */
.L_x_17722:
        /* <DEDUP_REMOVED lines=34> */
.L_x_17725:
[----:B------:R-:W-:Y:S05]  /*2390*/  BSYNC B0 ;  /* 0x0000000000007941 */ /* 0x000fea0003800000 */
.L_x_17724:
[----:B------:R-:W-:Y:S01]  /*23a0*/  BSSY B0, `(.L_x_17726) ;  /* 0x0000021000007945 */ /* 0x000fe20003800000 */
[----:B------:R-:W-:Y:S05]  /*23b0*/  @!P2 BRA `(.L_x_17727) ;  /* 0x000001f00000a947 */ /* 0x000fea0003800000 */
[--C-:B------:R-:W-:Y:S02]  /*23c0*/  FADD.FTZ R118, R56, -R114.reuse ;  /* 0x8000007238767221 */ /* 0x100fe40000010000 */
[--C-:B------:R-:W-:Y:S02]  /*23d0*/  FADD.FTZ R120, R57, -R114.reuse ;  /* 0x8000007239787221 */ /* 0x100fe40000010000 */
[C---:B------:R-:W-:Y:S02]  /*23e0*/  FMUL.FTZ R118, R115.reuse, R118 ;  /* 0x0000007673767220 */ /* 0x040fe40000410000 */
[----:B------:R-:W-:Y:S02]  /*23f0*/  FMUL.FTZ R120, R115, R120 ;  /* 0x0000007873787220 */ /* 0x000fe40000410000 */
[--C-:B0-2---:R-:W-:Y:S02]  /*2400*/  FADD.FTZ R60, R52, -R114.reuse ;  /* 0x80000072343c7221 */ /* 0x105fe40000010000 */
        /* <DEDUP_REMOVED lines=13> */
[----:B------:R-:W-:Y:S01]  /*24e0*/  F2FP.PACK_AB R62, R61, R118 ;  /* 0x000000763d3e723e */ /* 0x000fe200000000ff */
[----:B------:R-:W-:-:S02]  /*24f0*/  FFMA.FTZ R61, R95, R112, R102 ;  /* 0x000000705f3d7223 */ /* 0x000fc40000010066 */
        /* <DEDUP_REMOVED lines=8> */
[----:B------:R-:W-:-:S03]  /*2580*/  IMAD.WIDE.U32 R112, R110, R115, c[0x0][0x208] ;  /* 0x000082006e707625 */ /* 0x000fc600078e0073 */
[----:B------:R-:W-:-:S05]  /*2590*/  F2FP.PACK_AB R63, R114, R63 ;  /* 0x0000003f723f723e */ /* 0x000fca00000000ff */
[----:B------:R0:W-:Y:S02]  /*25a0*/  STG.E.128 [R112.64], R60 ;  /* 0x0000003c70007986 */ /* 0x0001e4000c101d04 */
.L_x_17727:
[----:B------:R-:W-:Y:S05]  /*25b0*/  BSYNC B0 ;  /* 0x0000000000007941 */ /* 0x000fea0003800000 */
.L_x_17726:
[----:B0-2---:R-:W-:-:S10]  /*25c0*/  HFMA2.MMA R60, -RZ, RZ, 0, 2.384185791015625e-07 ;  /* 0x00000004ff3c7435 */ /* 0x005fd400000001ff */
[----:B------:R-:W-:-:S05]  /*25d0*/  IMAD R111, R60, c[0x0][0x160], R111 ;  /* 0x000058003c6f7a24 */ /* 0x000fca00078e026f */
[----:B------:R-:W-:-:S13]  /*25e0*/  ISETP.GE.AND P3, PT, R111, c[0x0][0x164], PT ;  /* 0x000059006f007a0c */ /* 0x000fda0003f66270 */
[----:B------:R-:W-:Y:S01]  /*25f0*/  @P3 CALL.REL.NOINC `(.L_x_17728) ;  /* 0x0000001000003944 */ /* 0x000fe20003c00000 */
[----:B------:R-:W-:Y:S05]  /*2600*/  BRA `(.L_x_17729) ;  /* 0xffffe2a000007947 */ /* 0x000fea000383ffff */
.L_x_17728:
[----:B------:R-:W-:Y:S05]  /*2610*/  EXIT ;  /* 0x000000000000794d */ /* 0x000fea0003800000 */
.L_x_17718:
[----:B------:R-:W-:Y:S01]  /*2620*/  HFMA2.MMA R115, -RZ, RZ, 0, 5.9604644775390625e-08 ;  /* 0x00000001ff737435 */ /* 0x000fe200000001ff */
[----:B------:R-:W-:Y:S02]  /*2630*/  MOV R62, R63 ;  /* 0x0000003f003e7202 */ /* 0x000fe40000000f00 */
[----:B------:R-:W-:Y:S02]  /*2640*/  MOV R114, 0x1f ;  /* 0x0000001f00727802 */ /* 0x000fe40000000f00 */
[----:B------:R-:W-:Y:S02]  /*2650*/  MOV R117, 0xffffffff ;  /* 0xffffffff00757802 */ /* 0x000fe40000000f00 */
[----:B------:R-:W-:Y:S02]  /*2660*/  MOV R60, 0x2680 ;  /* 0x00002680003c7802 */ /* 0x000fe40000000f00 */
[----:B------:R-:W-:Y:S05]  /*2670*/  CALL.REL.NOINC `($__internal_96_$__cuda_sm70_shflsync_bfly_p) ;  /* 0x000007c000007944 */ /* 0x000fea0003c00000 */
[----:B-1----:R-:W-:Y:S01]  /*2680*/  MOV R60, R115 ;  /* 0x00000073003c7202 */ /* 0x002fe20000000f00 */
[----:B0-----:R-:W-:Y:S05]  /*2690*/  BRA `(.L_x_17730) ;  /* 0xfffff02000007947 */ /* 0x001fea000383ffff */
.L_x_17719:
[----:B------:R-:W-:Y:S01]  /*26a0*/  HFMA2.MMA R115, -RZ, RZ, 0, 1.1920928955078125e-07 ;  /* 0x00000002ff737435 */ /* 0x000fe200000001ff */
[----:B------:R-:W-:Y:S02]  /*26b0*/  MOV R62, R116 ;  /* 0x00000074003e7202 */ /* 0x000fe40000000f00 */
[----:B------:R-:W-:-:S02]  /*26c0*/  MOV R114, 0x1f ;  /* 0x0000001f00727802 */ /* 0x000fc40000000f00 */
[----:B------:R-:W-:Y:S02]  /*26d0*/  MOV R117, 0xffffffff ;  /* 0xffffffff00757802 */ /* 0x000fe40000000f00 */
[----:B------:R-:W-:Y:S02]  /*26e0*/  MOV R60, 0x2700 ;  /* 0x00002700003c7802 */ /* 0x000fe40000000f00 */
[----:B0-----:R-:W-:Y:S05]  /*26f0*/  CALL.REL.NOINC `($__internal_96_$__cuda_sm70_shflsync_bfly_p) ;  /* 0x0000074000007944 */ /* 0x001fea0003c00000 */
[----:B01----:R-:W-:Y:S01]  /*2700*/  FADD.FTZ R62, R116, R115 ;  /* 0x00000073743e7221 */ /* 0x003fe20000010000 */
[----:B------:R-:W-:Y:S01]  /*2710*/  HFMA2.MMA R115, -RZ, RZ, 0, 2.384185791015625e-07 ;  /* 0x00000004ff737435 */ /* 0x000fe200000001ff */
[----:B------:R-:W-:Y:S02]  /*2720*/  MOV R114, 0x1f ;  /* 0x0000001f00727802 */ /* 0x000fe40000000f00 */
[----:B------:R-:W-:Y:S02]  /*2730*/  MOV R117, 0xffffffff ;  /* 0xffffffff00757802 */ /* 0x000fe40000000f00 */
[----:B------:R-:W-:Y:S02]  /*2740*/  MOV R60, 0x2760 ;  /* 0x00002760003c7802 */ /* 0x000fe40000000f00 */
[----:B------:R-:W-:Y:S05]  /*2750*/  CALL.REL.NOINC `($__internal_96_$__cuda_sm70_shflsync_bfly_p) ;  /* 0x000006e000007944 */ /* 0x000fea0003c00000 */
[----:B01----:R-:W-:Y:S01]  /*2760*/  FADD.FTZ R62, R62, R115 ;  /* 0x000000733e3e7221 */ /* 0x003fe20000010000 */
[----:B------:R-:W-:Y:S01]  /*2770*/  HFMA2.MMA R115, -RZ, RZ, 0, 4.76837158203125e-07 ;  /* 0x00000008ff737435 */ /* 0x000fe200000001ff */
[----:B------:R-:W-:-:S02]  /*2780*/  MOV R114, 0x1f ;  /* 0x0000001f00727802 */ /* 0x000fc40000000f00 */
[----:B------:R-:W-:Y:S02]  /*2790*/  MOV R117, 0xffffffff ;  /* 0xffffffff00757802 */ /* 0x000fe40000000f00 */
[----:B------:R-:W-:Y:S02]  /*27a0*/  MOV R60, 0x27c0 ;  /* 0x000027c0003c7802 */ /* 0x000fe40000000f00 */
[----:B------:R-:W-:Y:S05]  /*27b0*/  CALL.REL.NOINC `($__internal_96_$__cuda_sm70_shflsync_bfly_p) ;  /* 0x0000068000007944 */ /* 0x000fea0003c00000 */
[----:B01----:R-:W-:Y:S01]  /*27c0*/  FADD.FTZ R62, R62, R115 ;  /* 0x000000733e3e7221 */ /* 0x003fe20000010000 */
[----:B------:R-:W-:Y:S01]  /*27d0*/  HFMA2.MMA R115, -RZ, RZ, 0, 9.5367431640625e-07 ;  /* 0x00000010ff737435 */ /* 0x000fe200000001ff */
[----:B------:R-:W-:Y:S02]  /*27e0*/  MOV R114, 0x1f ;  /* 0x0000001f00727802 */ /* 0x000fe40000000f00 */
[----:B------:R-:W-:Y:S02]  /*27f0*/  MOV R117, 0xffffffff ;  /* 0xffffffff00757802 */ /* 0x000fe40000000f00 */
[----:B------:R-:W-:Y:S02]  /*2800*/  MOV R60, 0x2820 ;  /* 0x00002820003c7802 */ /* 0x000fe40000000f00 */
[----:B------:R-:W-:Y:S05]  /*2810*/  CALL.REL.NOINC `($__internal_96_$__cuda_sm70_shflsync_bfly_p) ;  /* 0x0000062000007944 */ /* 0x000fea0003c00000 */
        /* <DEDUP_REMOVED lines=71> */
[----:B------:R-:W-:Y:S05]  /*2c90*/  CALL.REL.NOINC `($__internal_96_$__cuda_sm70_shflsync_bfly_p) ;  /* 0x000001a000007944 */ /* 0x000fea0003c00000 */
[----:B01----:R-:W-:Y:S01]  /*2ca0*/  FADD.FTZ R62, R62, R115 ;  /* 0x000000733e3e7221 */ /* 0x003fe20000010000 */
[----:B------:R-:W-:Y:S01]  /*2cb0*/  HFMA2.MMA R115, -RZ, RZ, 0, 1.1920928955078125e-07 ;  /* 0x00000002ff737435 */ /* 0x000fe200000001ff */
[----:B------:R-:W-:Y:S02]  /*2cc0*/  MOV R114, 0x1f ;  /* 0x0000001f00727802 */ /* 0x000fe40000000f00 */
[----:B------:R-:W-:Y:S02]  /*2cd0*/  MOV R117, 0xffffffff ;  /* 0xffffffff00757802 */ /* 0x000fe40000000f00 */
[----:B------:R-:W-:Y:S02]  /*2ce0*/  MOV R60, 0x2d00 ;  /* 0x00002d00003c7802 */ /* 0x000fe40000000f00 */
[----:B------:R-:W-:Y:S05]  /*2cf0*/  CALL.REL.NOINC `($__internal_96_$__cuda_sm70_shflsync_bfly_p) ;  /* 0x0000014000007944 */ /* 0x000fea0003c00000 */
[----:B01----:R-:W-:Y:S01]  /*2d00*/  FADD.FTZ R62, R62, R115 ;  /* 0x000000733e3e7221 */ /* 0x003fe20000010000 */
[----:B------:R-:W-:Y:S01]  /*2d10*/  HFMA2.MMA R115, -RZ, RZ, 0, 2.384185791015625e-07 ;  /* 0x00000004ff737435 */ /* 0x000fe200000001ff */
[----:B------:R-:W-:Y:S02]  /*2d20*/  MOV R114, 0x1f ;  /* 0x0000001f00727802 */ /* 0x000fe40000000f00 */
[----:B------:R-:W-:-:S02]  /*2d30*/  MOV R117, 0xffffffff ;  /* 0xffffffff00757802 */ /* 0x000fc40000000f00 */
[----:B------:R-:W-:Y:S02]  /*2d40*/  MOV R60, 0x2d60 ;  /* 0x00002d60003c7802 */ /* 0x000fe40000000f00 */
[----:B------:R-:W-:Y:S05]  /*2d50*/  CALL.REL.NOINC `($__internal_96_$__cuda_sm70_shflsync_bfly_p) ;  /* 0x000000e000007944 */ /* 0x000fea0003c00000 */
[----:B01----:R-:W-:Y:S01]  /*2d60*/  FADD.FTZ R62, R62, R115 ;  /* 0x000000733e3e7221 */ /* 0x003fe20000010000 */
[----:B------:R-:W-:Y:S01]  /*2d70*/  HFMA2.MMA R115, -RZ, RZ, 0, 4.76837158203125e-07 ;  /* 0x00000008ff737435 */ /* 0x000fe200000001ff */
[----:B------:R-:W-:Y:S02]  /*2d80*/  MOV R114, 0x1f ;  /* 0x0000001f00727802 */ /* 0x000fe40000000f00 */
[----:B------:R-:W-:Y:S02]  /*2d90*/  MOV R117, 0xffffffff ;  /* 0xffffffff00757802 */ /* 0x000fe40000000f00 */
[----:B------:R-:W-:Y:S02]  /*2da0*/  MOV R60, 0x2dc0 ;  /* 0x00002dc0003c7802 */ /* 0x000fe40000000f00 */
[----:B------:R-:W-:Y:S05]  /*2db0*/  CALL.REL.NOINC `($__internal_96_$__cuda_sm70_shflsync_bfly_p) ;  /* 0x0000008000007944 */ /* 0x000fea0003c00000 */
[----:B-1----:R-:W-:Y:S01]  /*2dc0*/  FADD.FTZ R112, R62, R115 ;  /* 0x000000733e707221 */ /* 0x002fe20000010000 */
[----:B------:R-:W-:Y:S01]  /*2dd0*/  HFMA2.MMA R115, -RZ, RZ, 0, 9.5367431640625e-07 ;  /* 0x00000010ff737435 */ /* 0x000fe200000001ff */
[----:B0-----:R-:W-:Y:S02]  /*2de0*/  MOV R114, 0x1f ;  /* 0x0000001f00727802 */ /* 0x001fe40000000f00 */
[----:B------:R-:W-:-:S02]  /*2df0*/  MOV R117, 0xffffffff ;  /* 0xffffffff00757802 */ /* 0x000fc40000000f00 */
[----:B------:R-:W-:Y:S02]  /*2e00*/  MOV R62, R112 ;  /* 0x00000070003e7202 */ /* 0x000fe40000000f00 */
[----:B------:R-:W-:Y:S02]  /*2e10*/  MOV R60, 0x2e30 ;  /* 0x00002e30003c7802 */ /* 0x000fe40000000f00 */
[----:B------:R-:W-:Y:S05]  /*2e20*/  CALL.REL.NOINC `($__internal_96_$__cuda_sm70_shflsync_bfly_p) ;  /* 0x0000001000007944 */ /* 0x000fea0003c00000 */
[----:B01----:R-:W-:Y:S05]  /*2e30*/  BRA `(.L_x_17731) ;  /* 0xffffedd000007947 */ /* 0x003fea000383ffff */
        .weak           $__internal_96_$__cuda_sm70_shflsync_bfly_p
        .type           $__internal_96_$__cuda_sm70_shflsync_bfly_p,@function
        .size           $__internal_96_$__cuda_sm70_shflsync_bfly_p,(.L_x_29236 - $__internal_96_$__cuda_sm70_shflsync_bfly_p)
$__internal_96_$__cuda_sm70_shflsync_bfly_p:
[----:B------:R-:W-:Y:S01]  /*2e40*/  HFMA2.MMA R61, -RZ, RZ, 0, 0 ;  /* 0x00000000ff3d7435 */ /* 0x000fe200000001ff */
[----:B------:R-:W-:Y:S04]  /*2e50*/  WARPSYNC R117 ;  /* 0x0000007500007348 */ /* 0x000fe80003800000 */
[----:B------:R0:W1:Y:S01]  /*2e60*/  SHFL.BFLY PT, R115, R62, R115, R114 ;  /* 0x0c0000733e737389 */ /* 0x00006200000e0072 */
[----:B------:R-:W-:Y:S05]  /*2e70*/  RET.REL.NODEC R60 `(_ZN10layer_norm13ln_fwd_kernelINS_13Kernel_traitsI6__halfS2_fS2_fjLj1024ELj1ELj4ELj1ELj16ENS_18Kernel_traits_baseILj1024ES2_S2_fS2_fjLj128EEEEELb0ELb0ELb0ELb0EEEvNS_9FwdParamsE) ;  /* 0xffffd1803c007950 */ /* 0x000fea0003c3ffff */
.L_x_17732:
        /* <DEDUP_REMOVED lines=16> */
.L_x_29236:


//--------------------- .text._ZN10layer_norm13ln_fwd_kernelINS_13Kernel_traitsI6__halfS2_fS2_fjLj1024ELj1ELj4ELj1ELj16ENS_18Kernel_traits_baseILj1024ES2_S2_fS2_fjLj128EEEEELb0ELb0ELb0ELb1EEEvNS_9FwdParamsE --------------------------
	.section	.text._ZN10layer_norm13ln_fwd_kernelINS_13Kernel_traitsI6__halfS2_fS2_fjLj1024ELj1ELj4ELj1ELj16ENS_18Kernel_traits_baseILj1024ES2_S2_fS2_fjLj128EEEEELb0ELb0ELb0ELb1EEEvNS_9FwdParamsE,"ax",@progbits
	.sectioninfo	@"SHI_REGISTERS=127"
	.align	128
        .global         _ZN10layer_norm13ln_fwd_kernelINS_13Kernel_traitsI6__halfS2_fS2_fjLj1024ELj1ELj4ELj1ELj16ENS_18Kernel_traits_baseILj1024ES2_S2_fS2_fjLj128EEEEELb0ELb0ELb0ELb1EEEvNS_9FwdParamsE
        .type           _ZN10layer_norm13ln_fwd_kernelINS_13Kernel_traitsI6__halfS2_fS2_fjLj1024ELj1ELj4ELj1ELj16ENS_18Kernel_traits_baseILj1024ES2_S2_fS2_fjLj128EEEEELb0ELb0ELb0ELb1EEEvNS_9FwdParamsE,@function
        .size           _ZN10layer_norm13ln_fwd_kernelINS_13Kernel_traitsI6__halfS2_fS2_fjLj1024ELj1ELj4ELj1ELj16ENS_18Kernel_traits_baseILj1024ES2_S2_fS2_fjLj128EEEEELb0ELb0ELb0ELb1EEEvNS_9FwdParamsE,(.L_x_29237 - _ZN10layer_norm13ln_fwd_kernelINS_13Kernel_traitsI6__halfS2_fS2_fjLj1024ELj1ELj4ELj1ELj16ENS_18Kernel_traits_baseILj1024ES2_S2_fS2_fjLj128EEEEELb0ELb0ELb0ELb1EEEvNS_9FwdParamsE)
        .other          _ZN10layer_norm13ln_fwd_kernelINS_13Kernel_traitsI6__halfS2_fS2_fjLj1024ELj1ELj4ELj1ELj16ENS_18Kernel_traits_baseILj1024ES2_S2_fS2_fjLj128EEEEELb0ELb0ELb0ELb1EEEvNS_9FwdParamsE,@"STO_CUDA_ENTRY STV_DEFAULT"
_ZN10layer_norm13ln_fwd_kernelINS_13Kernel_traitsI6__halfS2_fS2_fjLj1024ELj1ELj4ELj1ELj16ENS_18Kernel_traits_baseILj1024ES2_S2_fS2_fjLj128EEEEELb0ELb0ELb0ELb1EEEvNS_9FwdParamsE:
.text._ZN10layer_norm13ln_fwd_kernelINS_13Kernel_traitsI6__halfS2_fS2_fjLj1024ELj1ELj4ELj1ELj16ENS_18Kernel_traits_baseILj1024ES2_S2_fS2_fjLj128EEEEELb0ELb0ELb0ELb1EEEvNS_9FwdParamsE:
        /* <DEDUP_REMOVED lines=33> */
[----:B------:R-:W-:Y:S01]  /*0210*/  LOP3.LUT R99, R99, 0x1f, RZ, 0xc0, !PT ;  /* 0x0000001f63637812 */ /* 0x000fe200078ec0ff */
        /* <DEDUP_REMOVED lines=30> */
[----:B------:R-:W-:Y:S01]  /*0400*/  HADD2.F32 R96, -RZ, R19.H1_H1 ;  /* 0x30000013ff607230 */ /* 0x000fe20000004100 */
[----:B------:R-:W-:Y:S01]  /*0410*/  ULDC.U8 UR6, c[0x0][0x1f0] ;  /* 0x00007c0000067ab9 */ /* 0x000fe20000000000 */
[----:B--2---:R-:W-:-:S02]  /*0420*/  HADD2.F32 R98, -RZ, R66.H0_H0 ;  /* 0x20000042ff627230 */ /* 0x004fc40000004100 */
[----:B------:R-:W-:Y:S02]  /*0430*/  HADD2.F32 R101, -RZ, R66.H1_H1 ;  /* 0x30000042ff657230 */ /* 0x000fe40000004100 */
[--C-:B---3--:R-:W-:Y:S02]  /*0440*/  HADD2.F32 R102, -RZ, R74.reuse.H0_H0 ;  /* 0x2000004aff667230 */ /* 0x108fe40000004100 */
[----:B------:R-:W-:Y:S02]  /*0450*/  HADD2.F32 R109, -RZ, R74.H1_H1 ;  /* 0x3000004aff6d7230 */ /* 0x000fe40000004100 */
[--C-:B----4-:R-:W-:Y:S02]  /*0460*/  HADD2.F32 R66, -RZ, R68.reuse.H0_H0 ;  /* 0x20000044ff427230 */ /* 0x110fe40000004100 */
        /* <DEDUP_REMOVED lines=9> */
[----:B------:R-:W-:Y:S02]  /*0500*/  HADD2.F32 R69, -RZ, R69.H1_H1 ;  /* 0x30000045ff457230 */ /* 0x000fe40000004100 */
[----:B------:R-:W-:Y:S02]  /*0510*/  HADD2.F32 R73, -RZ, R73.H1_H1 ;  /* 0x30000049ff497230 */ /* 0x000fe40000004100 */
[----:B------:R-:W-:Y:S02]  /*0520*/  HADD2.F32 R76, -RZ, R76.H1_H1 ;  /* 0x3000004cff4c7230 */ /* 0x000fe40000004100 */
[----:B------:R-:W-:Y:S02]  /*0530*/  HADD2.F32 R78, -RZ, R78.H1_H1 ;  /* 0x3000004eff4e7230 */ /* 0x000fe40000004100 */
[----:B------:R-:W-:-:S02]  /*0540*/  HADD2.F32 R113, -RZ, R65.H1_H1 ;  /* 0x30000041ff717230 */ /* 0x000fc40000004100 */
.L_x_17736:
        /* <DEDUP_REMOVED lines=20> */
[----:B------:R-:W-:Y:S01]  /*0690*/  IADD3 R104, R110, 0x20, RZ ;  /* 0x000000206e687810 */ /* 0x000fe20007ffe0ff */
[----:B---3--:R-:W-:Y:S01]  /*06a0*/  @P1 HADD2.F32 R63, -RZ, R30.H0_H0 ;  /* 0x2000001eff3f1230 */ /* 0x008fe20000004100 */
[----:B------:R-:W-:Y:S01]  /*06b0*/  ISETP.NE.AND.EX P1, PT, RZ, c[0x0][0x184], PT, P2 ;  /* 0x00006100ff007a0c */ /* 0x000fe20003f25320 */
[----:B--2---:R-:W-:-:S02]  /*06c0*/  HADD2.F32 R30, -RZ, R24.H0_H0 ;  /* 0x20000018ff1e7230 */ /* 0x004fc40000004100 */
[----:B------:R-:W-:Y:S02]  /*06d0*/  HADD2.F32 R32, -RZ, R24.H1_H1 ;  /* 0x30000018ff207230 */ /* 0x000fe40000004100 */
[--C-:B------:R-:W-:Y:S02]  /*06e0*/  HADD2.F32 R34, -RZ, R25.reuse.H0_H0 ;  /* 0x20000019ff227230 */ /* 0x100fe40000004100 */
[----:B------:R-:W-:Y:S02]  /*06f0*/  HADD2.F32 R36, -RZ, R25.H1_H1 ;  /* 0x30000019ff247230 */ /* 0x000fe40000004100 */
[--C-:B------:R-:W-:Y:S02]  /*0700*/  HADD2.F32 R38, -RZ, R26.reuse.H0_H0 ;  /* 0x2000001aff267230 */ /* 0x100fe40000004100 */
[----:B------:R-:W-:Y:S02]  /*0710*/  HADD2.F32 R40, -RZ, R26.H1_H1 ;  /* 0x3000001aff287230 */ /* 0x000fe40000004100 */
[----:B------:R-:W-:-:S02]  /*0720*/  HADD2.F32 R42, -RZ, R27.H0_H0 ;  /* 0x2000001bff2a7230 */ /* 0x000fc40000004100 */
[----:B------:R-:W-:Y:S01]  /*0730*/  HADD2.F32 R44, -RZ, R27.H1_H1 ;  /* 0x3000001bff2c7230 */ /* 0x000fe20000004100 */
[-C--:B------:R-:W-:Y:S01]  /*0740*/  FMUL.FTZ R24, R30, R63.reuse ;  /* 0x0000003f1e187220 */ /* 0x080fe20000410000 */
[----:B------:R-:W-:Y:S01]  /*0750*/  LEA R46, P2, R110, c[0x0][0x188], 0x5 ;  /* 0x000062006e2e7a11 */ /* 0x000fe200078428ff */
[-C--:B------:R-:W-:Y:S02]  /*0760*/  FMUL.FTZ R25, R32, R63.reuse ;  /* 0x0000003f20197220 */ /* 0x080fe40000410000 */
[-C--:B------:R-:W-:Y:S02]  /*0770*/  FMUL.FTZ R26, R34, R63.reuse ;  /* 0x0000003f221a7220 */ /* 0x080fe40000410000 */
[-C--:B------:R-:W-:Y:S02]  /*0780*/  FMUL.FTZ R27, R36, R63.reuse ;  /* 0x0000003f241b7220 */ /* 0x080fe40000410000 */
[-C--:B0-----:R-:W-:Y:S02]  /*0790*/  FMUL.FTZ R28, R38, R63.reuse ;  /* 0x0000003f261c7220 */ /* 0x081fe40000410000 */
[----:B------:R-:W-:-:S02]  /*07a0*/  FMUL.FTZ R29, R40, R63 ;  /* 0x0000003f281d7220 */ /* 0x000fc40000410000 */
[-C--:B------:R-:W-:Y:S02]  /*07b0*/  FMUL.FTZ R30, R42, R63.reuse ;  /* 0x0000003f2a1e7220 */ /* 0x080fe40000410000 */
[----:B------:R-:W-:Y:S01]  /*07c0*/  FMUL.FTZ R31, R44, R63 ;  /* 0x0000003f2c1f7220 */ /* 0x000fe20000410000 */
[----:B------:R-:W-:Y:S01]  /*07d0*/  LEA.HI.X R47, R110, c[0x0][0x18c], RZ, 0x5, P2 ;  /* 0x000063006e2f7a11 */ /* 0x000fe200010f2cff */
[----:B----4-:R-:W-:Y:S02]  /*07e0*/  @P1 FADD.FTZ R24, R16, R24 ;  /* 0x0000001810181221 */ /* 0x010fe40000010000 */
[----:B------:R-:W-:Y:S02]  /*07f0*/  @P1 FADD.FTZ R25, R17, R25 ;  /* 0x0000001911191221 */ /* 0x000fe40000010000 */
[----:B------:R-:W-:Y:S02]  /*0800*/  @P1 FADD.FTZ R26, R18, R26 ;  /* 0x0000001a121a1221 */ /* 0x000fe40000010000 */
[----:B------:R-:W-:-:S02]  /*0810*/  @P1 FADD.FTZ R27, R19, R27 ;  /* 0x0000001b131b1221 */ /* 0x000fc40000010000 */
[----:B-----5:R-:W-:Y:S02]  /*0820*/  @P1 FADD.FTZ R28, R20, R28 ;  /* 0x0000001c141c1221 */ /* 0x020fe40000010000 */
[----:B------:R-:W-:Y:S02]  /*0830*/  @P1 FADD.FTZ R29, R21, R29 ;  /* 0x0000001d151d1221 */ /* 0x000fe40000010000 */
[----:B------:R-:W-:Y:S02]  /*0840*/  @P1 FADD.FTZ R30, R22, R30 ;  /* 0x0000001e161e1221 */ /* 0x000fe40000010000 */
[----:B------:R-:W-:Y:S02]  /*0850*/  @P1 FADD.FTZ R31, R23, R31 ;  /* 0x0000001f171f1221 */ /* 0x000fe40000010000 */
        /* <DEDUP_REMOVED lines=18> */
[----:B------:R-:W-:Y:S01]  /*0980*/  LEA.HI.X R55, R104, c[0x0][0x18c], RZ, 0x5, P2 ;  /* 0x0000630068377a11 */ /* 0x000fe200010f2cff */
[--C-:B0-----:R-:W-:Y:S02]  /*0990*/  HADD2.F32 R46, -RZ, R40.reuse.H0_H0 ;  /* 0x20000028ff2e7230 */ /* 0x101fe40000004100 */
[----:B------:R-:W-:Y:S02]  /*09a0*/  HADD2.F32 R48, -RZ, R40.H1_H1 ;  /* 0x30000028ff307230 */ /* 0x000fe40000004100 */
[--C-:B------:R-:W-:Y:S02]  /*09b0*/  HADD2.F32 R50, -RZ, R41.reuse.H0_H0 ;  /* 0x20000029ff327230 */ /* 0x100fe40000004100 */
[----:B------:R-:W-:Y:S02]  /*09c0*/  HADD2.F32 R52, -RZ, R41.H1_H1 ;  /* 0x30000029ff347230 */ /* 0x000fe40000004100 */
[--C-:B------:R-:W-:Y:S02]  /*09d0*/  HADD2.F32 R56, -RZ, R42.reuse.H0_H0 ;  /* 0x2000002aff387230 */ /* 0x100fe40000004100 */
[----:B------:R-:W-:-:S02]  /*09e0*/  HADD2.F32 R58, -RZ, R42.H1_H1 ;  /* 0x3000002aff3a7230 */ /* 0x000fc40000004100 */
[--C-:B------:R-:W-:Y:S02]  /*09f0*/  HADD2.F32 R60, -RZ, R43.reuse.H0_H0 ;  /* 0x2000002bff3c7230 */ /* 0x100fe40000004100 */
[----:B------:R-:W-:Y:S01]  /*0a00*/  HADD2.F32 R62, -RZ, R43.H1_H1 ;  /* 0x3000002bff3e7230 */ /* 0x000fe20000004100 */
[-C--:B------:R-:W-:Y:S02]  /*0a10*/  FMUL.FTZ R40, R46, R63.reuse ;  /* 0x0000003f2e287220 */ /* 0x080fe40000410000 */
[-C--:B------:R-:W-:Y:S02]  /*0a20*/  FMUL.FTZ R41, R48, R63.reuse ;  /* 0x0000003f30297220 */ /* 0x080fe40000410000 */
[-C--:B------:R-:W-:Y:S02]  /*0a30*/  FMUL.FTZ R42, R50, R63.reuse ;  /* 0x0000003f322a7220 */ /* 0x080fe40000410000 */
[-C--:B------:R-:W-:Y:S02]  /*0a40*/  FMUL.FTZ R43, R52, R63.reuse ;  /* 0x0000003f342b7220 */ /* 0x080fe40000410000 */
[----:B-1----:R-:W-:-:S02]  /*0a50*/  FMUL.FTZ R44, R56, R63 ;  /* 0x0000003f382c7220 */ /* 0x002fc40000410000 */
[-C--:B------:R-:W-:Y:S02]  /*0a60*/  FMUL.FTZ R45, R58, R63.reuse ;  /* 0x0000003f3a2d7220 */ /* 0x080fe40000410000 */
[-C--:B------:R-:W-:Y:S02]  /*0a70*/  FMUL.FTZ R46, R60, R63.reuse ;  /* 0x0000003f3c2e7220 */ /* 0x080fe40000410000 */
[----:B------:R-:W-:Y:S02]  /*0a80*/  FMUL.FTZ R47, R62, R63 ;  /* 0x0000003f3e2f7220 */ /* 0x000fe40000410000 */
[----:B--2---:R-:W-:Y:S02]  /*0a90*/  @P1 FADD.FTZ R40, R32, R40 ;  /* 0x0000002820281221 */ /* 0x004fe40000010000 */
[----:B------:R-:W-:Y:S02]  /*0aa0*/  @P1 FADD.FTZ R41, R33, R41 ;  /* 0x0000002921291221 */ /* 0x000fe40000010000 */
[----:B------:R-:W-:-:S02]  /*0ab0*/  @P1 FADD.FTZ R42, R34, R42 ;  /* 0x0000002a222a1221 */ /* 0x000fc40000010000 */
[----:B------:R-:W-:Y:S02]  /*0ac0*/  @P1 FADD.FTZ R43, R35, R43 ;  /* 0x0000002b232b1221 */ /* 0x000fe40000010000 */
[----:B---3--:R-:W-:Y:S02]  /*0ad0*/  @P1 FADD.FTZ R44, R36, R44 ;  /* 0x0000002c242c1221 */ /* 0x008fe40000010000 */
        /* <DEDUP_REMOVED lines=78> */
[--C-:B--2---:R-:W-:Y:S02]  /*0fc0*/  HADD2.F32 R60, -RZ, R56.reuse.H0_H0 ;  /* 0x20000038ff3c7230 */ /* 0x104fe40000004100 */
[----:B------:R-:W-:Y:S01]  /*0fd0*/  HADD2.F32 R62, -RZ, R56.H1_H1 ;  /* 0x30000038ff3e7230 */ /* 0x000fe20000004100 */
[----:B------:R-:W-:Y:S01]  /*0fe0*/  FADD.FTZ R56, R48, R61 ;  /* 0x0000003d30387221 */ /* 0x000fe20000010000 */
[--C-:B------:R-:W-:Y:S02]  /*0ff0*/  HADD2.F32 R120, -RZ, R59.reuse.H0_H0 ;  /* 0x2000003bff787230 */ /* 0x100fe40000004100 */
[----:B------:R-:W-:Y:S01]  /*1000*/  HADD2.F32 R122, -RZ, R59.H1_H1 ;  /* 0x3000003bff7a7230 */ /* 0x000fe20000004100 */
[----:B------:R-:W-:Y:S01]  /*1010*/  FADD.FTZ R59, R49, R56 ;  /* 0x00000038313b7221 */ /* 0x000fe20000010000 */
[--C-:B------:R-:W-:Y:S02]  /*1020*/  HADD2.F32 R112, -RZ, R57.reuse.H0_H0 ;  /* 0x20000039ff707230 */ /* 0x100fe40000004100 */
[----:B------:R-:W-:Y:S01]  /*1030*/  HADD2.F32 R114, -RZ, R57.H1_H1 ;  /* 0x30000039ff727230 */ /* 0x000fe20000004100 */
[----:B------:R-:W-:-:S02]  /*1040*/  FMUL.FTZ R57, R62, R63 ;  /* 0x0000003f3e397220 */ /* 0x000fc40000410000 */
[----:B------:R-:W-:Y:S01]  /*1050*/  FADD.FTZ R62, R50, R59 ;  /* 0x0000003b323e7221 */ /* 0x000fe20000010000 */
[----:B------:R-:W-:-:S03]  /*1060*/  HADD2.F32 R116, -RZ, R58.H0_H0 ;  /* 0x2000003aff747230 */ /* 0x000fc60000004100 */
[----:B------:R-:W-:Y:S01]  /*1070*/  FADD.FTZ R115, R51, R62 ;  /* 0x0000003e33737221 */ /* 0x000fe20000010000 */
[----:B------:R-:W-:Y:S01]  /*1080*/  HADD2.F32 R118, -RZ, R58.H1_H1 ;  /* 0x3000003aff767230 */ /* 0x000fe20000004100 */
        /* <DEDUP_REMOVED lines=42> */
.L_x_17737:
        /* <DEDUP_REMOVED lines=84> */
.L_x_17738:
[----:B------:R-:W-:Y:S01]  /*1870*/  HFMA2.MMA R38, -RZ, RZ, 0, 2.384185791015625e-07 ;  /* 0x00000004ff267435 */ /* 0x000fe200000001ff */
[----:B------:R-:W-:Y:S01]  /*1880*/  MOV R35, c[0x0][0x1e0] ;  /* 0x0000780000237a02 */ /* 0x000fe20000000f00 */
[----:B-1----:R-:W-:Y:S01]  /*1890*/  FADD.FTZ R36, R36, R39 ;  /* 0x0000002724247221 */ /* 0x002fe20000010000 */
[----:B------:R-:W-:Y:S01]  /*18a0*/  ISETP.NE.AND P0, PT, RZ, UR6, PT ;  /* 0x00000006ff007c0c */ /* 0x000fe2000bf05270 */
[----:B------:R-:W-:Y:S01]  /*18b0*/  FMUL.FTZ R34, R37, R37 ;  /* 0x0000002525227220 */ /* 0x000fe20000410000 */
[----:B------:R-:W-:Y:S01]  /*18c0*/  HADD2.F32 R122, -RZ, R67.H0_H0 ;  /* 0x20000043ff7a7230 */ /* 0x000fe20000004100 */
[----:B------:R-:W-:-:S03]  /*18d0*/  FFMA.FTZ R35, R36, R35, c[0x0][0x228] ;  /* 0x00008a0024237623 */ /* 0x000fc60000010023 */
[----:B------:R-:W-:Y:S01]  /*18e0*/  FSEL R36, R34, RZ, P0 ;  /* 0x000000ff22247208 */ /* 0x000fe20000000000 */
[----:B------:R-:W-:Y:S01]  /*18f0*/  @!P1 IMAD.WIDE R32, R97, R38, c[0x0][0x1a0] ;  /* 0x0000680061209625 */ /* 0x000fe200078e0226 */
[----:B------:R-:W-:-:S03]  /*1900*/  FSEL R34, R37, RZ, !P0 ;  /* 0x000000ff25227208 */ /* 0x000fc60004000000 */
[----:B0-----:R-:W-:Y:S01]  /*1910*/  FADD.FTZ R39, R35, R36 ;  /* 0x0000002423277221 */ /* 0x001fe20000010000 */
[----:B------:R0:W-:Y:S01]  /*1920*/  @!P1 STG.E [R32.64], R37 ;  /* 0x0000002520009986 */ /* 0x0001e2000c101904 */
[--C-:B------:R-:W-:Y:S02]  /*1930*/  FADD.FTZ R35, R24, -R34.reuse ;  /* 0x8000002218237221 */ /* 0x100fe40000010000 */
[--C-:B------:R-:W-:Y:S02]  /*1940*/  FADD.FTZ R36, R25, -R34.reuse ;  /* 0x8000002219247221 */ /* 0x100fe40000010000 */
[--C-:B------:R-:W-:Y:S02]  /*1950*/  FADD.FTZ R26, R26, -R34.reuse ;  /* 0x800000221a1a7221 */ /* 0x100fe40000010000 */
[--C-:B------:R-:W-:Y:S02]  /*1960*/  FADD.FTZ R28, R28, -R34.reuse ;  /* 0x800000221c1c7221 */ /* 0x100fe40000010000 */
[----:B------:R-:W-:Y:S01]  /*1970*/  @!P1 IMAD.WIDE R24, R97, R38, c[0x0][0x1a8] ;  /* 0x00006a0061189625 */ /* 0x000fe200078e0226 */
[----:B0-----:R-:W0:Y:S03]  /*1980*/  MUFU.RSQ R33, R39 ;  /* 0x0000002700217308 */ /* 0x001e260000001400 */
[--C-:B------:R-:W-:Y:S01]  /*1990*/  FADD.FTZ R46, R46, -R34.reuse ;  /* 0x800000222e2e7221 */ /* 0x100fe20000010000 */
[----:B------:R-:W-:Y:S01]  /*19a0*/  HADD2.F32 R37, -RZ, R67.H1_H1 ;  /* 0x30000043ff257230 */ /* 0x000fe20000004100 */
[----:B------:R-:W-:-:S02]  /*19b0*/  FADD.FTZ R27, R27, -R34 ;  /* 0x800000221b1b7221 */ /* 0x000fc40000010000 */
[--C-:B------:R-:W-:Y:S02]  /*19c0*/  FADD.FTZ R29, R29, -R34.reuse ;  /* 0x800000221d1d7221 */ /* 0x100fe40000010000 */
[--C-:B------:R-:W-:Y:S02]  /*19d0*/  FADD.FTZ R30, R30, -R34.reuse ;  /* 0x800000221e1e7221 */ /* 0x100fe40000010000 */
[--C-:B------:R-:W-:Y:S02]  /*19e0*/  FADD.FTZ R31, R31, -R34.reuse ;  /* 0x800000221f1f7221 */ /* 0x100fe40000010000 */
[--C-:B------:R-:W-:Y:S02]  /*19f0*/  FADD.FTZ R40, R40, -R34.reuse ;  /* 0x8000002228287221 */ /* 0x100fe40000010000 */
[--C-:B------:R-:W-:Y:S02]  /*1a00*/  FADD.FTZ R41, R41, -R34.reuse ;  /* 0x8000002229297221 */ /* 0x100fe40000010000 */
[----:B------:R-:W-:Y:S01]  /*1a10*/  FADD.FTZ R42, R42, -R34 ;  /* 0x800000222a2a7221 */ /* 0x000fe20000010000 */
[----:B0-----:R0:W-:Y:S01]  /*1a20*/  @!P1 STG.E [R24.64], R33 ;  /* 0x0000002118009986 */ /* 0x0011e2000c101904 */
[----:B------:R-:W-:-:S02]  /*1a30*/  FMUL.FTZ R124, R33, R35 ;  /* 0x00000023217c7220 */ /* 0x000fc40000410000 */
[----:B------:R-:W-:Y:S02]  /*1a40*/  FMUL.FTZ R35, R33, R36 ;  /* 0x0000002421237220 */ /* 0x000fe40000410000 */
[--C-:B------:R-:W-:Y:S02]  /*1a50*/  FADD.FTZ R43, R43, -R34.reuse ;  /* 0x800000222b2b7221 */ /* 0x100fe40000010000 */
[--C-:B------:R-:W-:Y:S02]  /*1a60*/  FADD.FTZ R44, R44, -R34.reuse ;  /* 0x800000222c2c7221 */ /* 0x100fe40000010000 */
[--C-:B------:R-:W-:Y:S02]  /*1a70*/  FADD.FTZ R45, R45, -R34.reuse ;  /* 0x800000222d2d7221 */ /* 0x100fe40000010000 */
[--C-:B------:R-:W-:Y:S01]  /*1a80*/  FADD.FTZ R47, R47, -R34.reuse ;  /* 0x800000222f2f7221 */ /* 0x100fe20000010000 */
[----:B0-----:R-:W-:Y:S01]  /*1a90*/  HADD2.F32 R24, -RZ, R65.H0_H0 ;  /* 0x20000041ff187230 */ /* 0x001fe20000004100 */
[----:B------:R-:W-:-:S02]  /*1aa0*/  FADD.FTZ R48, R48, -R34 ;  /* 0x8000002230307221 */ /* 0x000fc40000010000 */
[--C-:B------:R-:W-:Y:S02]  /*1ab0*/  FADD.FTZ R49, R49, -R34.reuse ;  /* 0x8000002231317221 */ /* 0x100fe40000010000 */
[--C-:B------:R-:W-:Y:S02]  /*1ac0*/  FADD.FTZ R50, R50, -R34.reuse ;  /* 0x8000002232327221 */ /* 0x100fe40000010000 */
[--C-:B------:R-:W-:Y:S02]  /*1ad0*/  FADD.FTZ R32, R51, -R34.reuse ;  /* 0x8000002233207221 */ /* 0x100fe40000010000 */
[--C-:B------:R-:W-:Y:S02]  /*1ae0*/  FADD.FTZ R52, R52, -R34.reuse ;  /* 0x8000002234347221 */ /* 0x100fe40000010000 */
[--C-:B------:R-:W-:Y:S01]  /*1af0*/  FADD.FTZ R112, R53, -R34.reuse ;  /* 0x8000002235707221 */ /* 0x100fe20000010000 */
[----:B------:R-:W-:Y:S01]  /*1b00*/  HADD2.F32 R53, -RZ, R64.H1_H1 ;  /* 0x30000040ff357230 */ /* 0x000fe20000004100 */
[----:B------:R-:W-:-:S02]  /*1b10*/  FADD.FTZ R54, R54, -R34 ;  /* 0x8000002236367221 */ /* 0x000fc40000010000 */
[--C-:B------:R-:W-:Y:S01]  /*1b20*/  FADD.FTZ R114, R55, -R34.reuse ;  /* 0x8000002237727221 */ /* 0x100fe20000010000 */
[----:B------:R-:W-:Y:S01]  /*1b30*/  HADD2.F32 R55, -RZ, R75.H1_H1 ;  /* 0x3000004bff377230 */ /* 0x000fe20000004100 */
[--C-:B------:R-:W-:Y:S02]  /*1b40*/  FADD.FTZ R56, R56, -R34.reuse ;  /* 0x8000002238387221 */ /* 0x100fe40000010000 */
[--C-:B------:R-:W-:Y:S02]  /*1b50*/  FADD.FTZ R116, R57, -R34.reuse ;  /* 0x8000002239747221 */ /* 0x100fe40000010000 */
[--C-:B------:R-:W-:Y:S02]  /*1b60*/  FADD.FTZ R58, R58, -R34.reuse ;  /* 0x800000223a3a7221 */ /* 0x100fe40000010000 */
[--C-:B------:R-:W-:Y:S02]  /*1b70*/  FADD.FTZ R118, R59, -R34.reuse ;  /* 0x800000223b767221 */ /* 0x100fe40000010000 */
[----:B------:R-:W-:-:S02]  /*1b80*/  FADD.FTZ R60, R60, -R34 ;  /* 0x800000223c3c7221 */ /* 0x000fc40000010000 */
[--C-:B------:R-:W-:Y:S02]  /*1b90*/  FADD.FTZ R120, R61, -R34.reuse ;  /* 0x800000223d787221 */ /* 0x100fe40000010000 */
[--C-:B------:R-:W-:Y:S02]  /*1ba0*/  FADD.FTZ R62, R62, -R34.reuse ;  /* 0x800000223e3e7221 */ /* 0x100fe40000010000 */
[----:B------:R-:W-:Y:S02]  /*1bb0*/  FMUL.FTZ R36, R33, R26 ;  /* 0x0000001a21247220 */ /* 0x000fe40000410000 */
[----:B------:R-:W-:Y:S02]  /*1bc0*/  FADD.FTZ R34, R63, -R34 ;  /* 0x800000223f227221 */ /* 0x000fe40000010000 */
[C---:B------:R-:W-:Y:S01]  /*1bd0*/  FMUL.FTZ R26, R33.reuse, R28 ;  /* 0x0000001c211a7220 */ /* 0x040fe20000410000 */
        /* <DEDUP_REMOVED lines=29> */
[----:B------:R-:W-:Y:S01]  /*1db0*/  FMUL.FTZ R33, R33, R34 ;  /* 0x0000002221217220 */ /* 0x000fe20000410000 */
[----:B------:R-:W-:Y:S01]  /*1dc0*/  HADD2.F32 R34, -RZ, R71.H1_H1 ;  /* 0x30000047ff227230 */ /* 0x000fe20000004100 */
[----:B------:R-:W-:Y:S01]  /*1dd0*/  FFMA.FTZ R46, R46, R28, R11 ;  /* 0x0000001c2e2e7223 */ /* 0x000fe2000001000b */
[--C-:B------:R-:W-:Y:S01]  /*1de0*/  HADD2.F32 R28, -RZ, R70.reuse.H0_H0 ;  /* 0x20000046ff1c7230 */ /* 0x100fe20000004100 */
[----:B------:R-:W-:Y:S01]  /*1df0*/  FFMA.FTZ R31, R31, R37, R82 ;  /* 0x000000251f1f7223 */ /* 0x000fe20000010052 */
[----:B------:R-:W-:Y:S01]  /*1e00*/  HADD2.F32 R37, -RZ, R79.H1_H1 ;  /* 0x3000004fff257230 */ /* 0x000fe20000004100 */
[----:B------:R-:W-:Y:S01]  /*1e10*/  FFMA.FTZ R53, R35, R53, R88 ;  /* 0x0000003523357223 */ /* 0x000fe20000010058 */
[----:B------:R-:W-:Y:S01]  /*1e20*/  HADD2.F32 R35, -RZ, R75.H0_H0 ;  /* 0x2000004bff237230 */ /* 0x000fe20000004100 */
[----:B------:R-:W-:Y:S01]  /*1e30*/  FFMA.FTZ R47, R47, R34, R10 ;  /* 0x000000222f2f7223 */ /* 0x000fe2000001000a */
[----:B------:R-:W-:Y:S01]  /*1e40*/  HADD2.F32 R34, -RZ, R70.H1_H1 ;  /* 0x30000046ff227230 */ /* 0x000fe20000004100 */
[----:B------:R-:W-:-:S02]  /*1e50*/  FFMA.FTZ R55, R25, R55, R2 ;  /* 0x0000003719377223 */ /* 0x000fc40000010002 */
[----:B------:R-:W-:Y:S02]  /*1e60*/  FFMA.FTZ R30, R30, R122, R83 ;  /* 0x0000007a1e1e7223 */ /* 0x000fe40000010053 */
[----:B------:R-:W-:Y:S01]  /*1e70*/  FFMA.FTZ R24, R36, R24, R87 ;  /* 0x0000001824187223 */ /* 0x000fe20000010057 */
[----:B------:R-:W-:Y:S01]  /*1e80*/  HADD2.F32 R36, -RZ, R79.H0_H0 ;  /* 0x2000004fff247230 */ /* 0x000fe20000004100 */
[----:B------:R-:W-:Y:S02]  /*1e90*/  FFMA.FTZ R32, R124, R32, R89 ;  /* 0x000000207c207223 */ /* 0x000fe40000010059 */
[----:B------:R-:W-:Y:S01]  /*1ea0*/  FFMA.FTZ R44, R44, R28, R13 ;  /* 0x0000001c2c2c7223 */ /* 0x000fe2000001000d */
[----:B------:R-:W-:Y:S01]  /*1eb0*/  LEA R28, P0, R110, c[0x0][0x208], 0x4 ;  /* 0x000082006e1c7a11 */ /* 0x000fe200078020ff */
[----:B------:R-:W-:Y:S01]  /*1ec0*/  FFMA.FTZ R26, R98, R26, R85 ;  /* 0x0000001a621a7223 */ /* 0x000fe20000010055 */
[----:B------:R-:W-:Y:S01]  /*1ed0*/  F2FP.PACK_AB R32, R53, R32 ;  /* 0x000000203520723e */ /* 0x000fe200000000ff */
[----:B------:R-:W-:Y:S01]  /*1ee0*/  FFMA.FTZ R25, R101, R29, R84 ;  /* 0x0000001d65197223 */ /* 0x000fe20000010054 */
[----:B------:R-:W-:Y:S01]  /*1ef0*/  LEA.HI.X R29, R110, c[0x0][0x20c], RZ, 0x4, P0 ;  /* 0x000083006e1d7a11 */ /* 0x000fe200000f24ff */
        /* <DEDUP_REMOVED lines=8> */
[----:B------:R-:W-:Y:S01]  /*1f80*/  LEA R40, P1, R106, c[0x0][0x208], 0x4 ;  /* 0x000082006a287a11 */ /* 0x000fe200078220ff */
[----:B------:R-:W-:Y:S01]  /*1f90*/  FFMA.FTZ R25, R68, R42, R15 ;  /* 0x0000002a44197223 */ /* 0x000fe2000001000f */
[----:B------:R-:W-:Y:S01]  /*1fa0*/  LEA R42, P0, R104, c[0x0][0x208], 0x4 ;  /* 0x00008200682a7a11 */ /* 0x000fe200078020ff */
[----:B------:R-:W-:Y:S01]  /*1fb0*/  FFMA.FTZ R30, R69, R43, R14 ;  /* 0x0000002b451e7223 */ /* 0x000fe2000001000e */
[----:B------:R0:W-:Y:S01]  /*1fc0*/  STG.E.128 [R28.64], R32 ;  /* 0x000000201c007986 */ /* 0x0001e2000c101d04 */
        /* <DEDUP_REMOVED lines=13> */
[----:B------:R-:W-:Y:S01]  /*20a0*/  F2FP.PACK_AB R31, R55, R54 ;  /* 0x00000036371f723e */ /* 0x000fe200000000ff */
[----:B------:R-:W-:Y:S01]  /*20b0*/  FFMA.FTZ R49, R105, R49, R8 ;  /* 0x0000003169317223 */ /* 0x000fe20000010008 */
[----:B------:R-:W-:Y:S01]  /*20c0*/  LEA.HI.X R41, R106, c[0x0][0x20c], RZ, 0x4, P1 ;  /* 0x000083006a297a11 */ /* 0x000fe200008f24ff */
[----:B------:R-:W-:Y:S01]  /*20d0*/  FFMA.FTZ R118, R74, R118, R93 ;  /* 0x000000764a767223 */ /* 0x000fe2000001005d */
[----:B0-----:R-:W-:Y:S01]  /*20e0*/  F2FP.PACK_AB R35, R37, R36 ;  /* 0x000000242523723e */ /* 0x001fe200000000ff */
        /* <DEDUP_REMOVED lines=17> */
[----:B0-----:R-:W-:Y:S01]  /*2200*/  @P0 CALL.REL.NOINC `(.L_x_17735) ;  /* 0x0000001000000944 */ /* 0x001fe20003c00000 */
[----:B------:R-:W-:Y:S05]  /*2210*/  BRA `(.L_x_17736) ;  /* 0xffffe33000007947 */ /* 0x000fea000383ffff */
.L_x_17735:
[----:B------:R-:W-:Y:S05]  /*2220*/  EXIT ;  /* 0x000000000000794d */ /* 0x000fea0003800000 */
.L_x_17733:
[----:B0-----:R-:W-:Y:S02]  /*2230*/  MOV R36, 0x1 ;  /* 0x0000000100247802 */ /* 0x001fe40000000f00 */
[----:B------:R-:W-:-:S02]  /*2240*/  MOV R34, 0x1f ;  /* 0x0000001f00227802 */ /* 0x000fc40000000f00 */
[----:B------:R-:W-:Y:S02]  /*2250*/  MOV R35, 0xffffffff ;  /* 0xffffffff00237802 */ /* 0x000fe40000000f00 */
[----:B------:R-:W-:Y:S02]  /*2260*/  MOV R32, 0x2280 ;  /* 0x0000228000207802 */ /* 0x000fe40000000f00 */
[----:B------:R-:W-:Y:S05]  /*2270*/  CALL.REL.NOINC `($__internal_97_$__cuda_sm70_shflsync_bfly_p) ;  /* 0x0000079000007944 */ /* 0x000fea0003c00000 */
[----:B-1----:R-:W-:Y:S01]  /*2280*/  MOV R32, R36 ;  /* 0x0000002400207202 */ /* 0x002fe20000000f00 */
[----:B0-----:R-:W-:Y:S05]  /*2290*/  BRA `(.L_x_17737) ;  /* 0xfffff09000007947 */ /* 0x001fea000383ffff */
.L_x_17734:
[----:B------:R-:W-:Y:S01]  /*22a0*/  HFMA2.MMA R36, -RZ, RZ, 0, 1.1920928955078125e-07 ;  /* 0x00000002ff247435 */ /* 0x000fe200000001ff */
[----:B------:R-:W-:Y:S02]  /*22b0*/  MOV R34, 0x1f ;  /* 0x0000001f00227802 */ /* 0x000fe40000000f00 */
[----:B------:R-:W-:Y:S02]  /*22c0*/  MOV R35, 0xffffffff ;  /* 0xffffffff00237802 */ /* 0x000fe40000000f00 */
[----:B------:R-:W-:Y:S02]  /*22d0*/  MOV R32, 0x22f0 ;  /* 0x000022f000207802 */ /* 0x000fe40000000f00 */
[----:B------:R-:W-:Y:S05]  /*22e0*/  CALL.REL.NOINC `($__internal_97_$__cuda_sm70_shflsync_bfly_p) ;  /* 0x0000072000007944 */ /* 0x000fea0003c00000 */
[----:B01----:R-:W-:Y:S01]  /*22f0*/  FADD.FTZ R39, R39, R36 ;  /* 0x0000002427277221 */ /* 0x003fe20000010000 */
[----:B------:R-:W-:Y:S01]  /*2300*/  HFMA2.MMA R36, -RZ, RZ, 0, 2.384185791015625e-07 ;  /* 0x00000004ff247435 */ /* 0x000fe200000001ff */
[----:B------:R-:W-:-:S02]  /*2310*/  MOV R34, 0x1f ;  /* 0x0000001f00227802 */ /* 0x000fc40000000f00 */
[----:B------:R-:W-:Y:S02]  /*2320*/  MOV R35, 0xffffffff ;  /* 0xffffffff00237802 */ /* 0x000fe40000000f00 */
[----:B------:R-:W-:Y:S02]  /*2330*/  MOV R32, 0x2350 ;  /* 0x0000235000207802 */ /* 0x000fe40000000f00 */
[----:B------:R-:W-:Y:S05]  /*2340*/  CALL.REL.NOINC `($__internal_97_$__cuda_sm70_shflsync_bfly_p) ;  /* 0x000006c000007944 */ /* 0x000fea0003c00000 */
[----:B01----:R-:W-:Y:S01]  /*2350*/  FADD.FTZ R39, R39, R36 ;  /* 0x0000002427277221 */ /* 0x003fe20000010000 */
[----:B------:R-:W-:Y:S01]  /*2360*/  HFMA2.MMA R36, -RZ, RZ, 0, 4.76837158203125e-07 ;  /* 0x00000008ff247435 */ /* 0x000fe200000001ff */
[----:B------:R-:W-:Y:S02]  /*2370*/  MOV R34, 0x1f ;  /* 0x0000001f00227802 */ /* 0x000fe40000000f00 */
[----:B------:R-:W-:Y:S02]  /*2380*/  MOV R35, 0xffffffff ;  /* 0xffffffff00237802 */ /* 0x000fe40000000f00 */
[----:B------:R-:W-:Y:S02]  /*2390*/  MOV R32, 0x23b0 ;  /* 0x000023b000207802 */ /* 0x000fe40000000f00 */
[----:B------:R-:W-:Y:S05]  /*23a0*/  CALL.REL.NOINC `($__internal_97_$__cuda_sm70_shflsync_bfly_p) ;  /* 0x0000066000007944 */ /* 0x000fea0003c00000 */
[----:B01----:R-:W-:Y:S01]  /*23b0*/  FADD.FTZ R39, R39, R36 ;  /* 0x0000002427277221 */ /* 0x003fe20000010000 */
[----:B------:R-:W-:Y:S01]  /*23c0*/  HFMA2.MMA R36, -RZ, RZ, 0, 9.5367431640625e-07 ;  /* 0x00000010ff247435 */ /* 0x000fe200000001ff */
[----:B------:R-:W-:-:S02]  /*23d0*/  MOV R34, 0x1f ;  /* 0x0000001f00227802 */ /* 0x000fc40000000f00 */
[----:B------:R-:W-:Y:S02]  /*23e0*/  MOV R35, 0xffffffff ;  /* 0xffffffff00237802 */ /* 0x000fe40000000f00 */
[----:B------:R-:W-:Y:S02]  /*23f0*/  MOV R32, 0x2410 ;  /* 0x0000241000207802 */ /* 0x000fe40000000f00 */
[----:B------:R-:W-:Y:S05]  /*2400*/  CALL.REL.NOINC `($__internal_97_$__cuda_sm70_shflsync_bfly_p) ;  /* 0x0000060000007944 */ /* 0x000fea0003c00000 */
        /* <DEDUP_REMOVED lines=70> */
[----:B------:R-:W-:Y:S05]  /*2870*/  CALL.REL.NOINC `($__internal_97_$__cuda_sm70_shflsync_bfly_p) ;  /* 0x0000019000007944 */ /* 0x000fea0003c00000 */
[----:B01----:R-:W-:Y:S01]  /*2880*/  FADD.FTZ R39, R39, R36 ;  /* 0x0000002427277221 */ /* 0x003fe20000010000 */
[----:B------:R-:W-:Y:S01]  /*2890*/  HFMA2.MMA R36, -RZ, RZ, 0, 1.1920928955078125e-07 ;  /* 0x00000002ff247435 */ /* 0x000fe200000001ff */
[----:B------:R-:W-:Y:S02]  /*28a0*/  MOV R34, 0x1f ;  /* 0x0000001f00227802 */ /* 0x000fe40000000f00 */
[----:B------:R-:W-:Y:S02]  /*28b0*/  MOV R35, 0xffffffff ;  /* 0xffffffff00237802 */ /* 0x000fe40000000f00 */
[----:B------:R-:W-:Y:S02]  /*28c0*/  MOV R32, 0x28e0 ;  /* 0x000028e000207802 */ /* 0x000fe40000000f00 */
[----:B------:R-:W-:Y:S05]  /*28d0*/  CALL.REL.NOINC `($__internal_97_$__cuda_sm70_shflsync_bfly_p) ;  /* 0x0000013000007944 */ /* 0x000fea0003c00000 */
[----:B01----:R-:W-:Y:S01]  /*28e0*/  FADD.FTZ R39, R39, R36 ;  /* 0x0000002427277221 */ /* 0x003fe20000010000 */
[----:B------:R-:W-:Y:S01]  /*28f0*/  HFMA2.MMA R36, -RZ, RZ, 0, 2.384185791015625e-07 ;  /* 0x00000004ff247435 */ /* 0x000fe200000001ff */
[----:B------:R-:W-:Y:S02]  /*2900*/  MOV R34, 0x1f ;  /* 0x0000001f00227802 */ /* 0x000fe40000000f00 */
[----:B------:R-:W-:-:S02]  /*2910*/  MOV R35, 0xffffffff ;  /* 0xffffffff00237802 */ /* 0x000fc40000000f00 */
        /* <DEDUP_REMOVED lines=10> */
[----:B------:R-:W-:Y:S02]  /*29c0*/  MOV R34, 0x1f ;  /* 0x0000001f00227802 */ /* 0x000fe40000000f00 */
[----:B------:R-:W-:-:S02]  /*29d0*/  MOV R35, 0xffffffff ;  /* 0xffffffff00237802 */ /* 0x000fc40000000f00 */
[----:B------:R-:W-:Y:S02]  /*29e0*/  MOV R32, 0x2a00 ;  /* 0x00002a0000207802 */ /* 0x000fe40000000f00 */
[----:B------:R-:W-:Y:S05]  /*29f0*/  CALL.REL.NOINC `($__internal_97_$__cuda_sm70_shflsync_bfly_p) ;  /* 0x0000001000007944 */ /* 0x000fea0003c00000 */
[----:B01----:R-:W-:Y:S05]  /*2a00*/  BRA `(.L_x_17738) ;  /* 0xffffee6000007947 */ /* 0x003fea000383ffff */
        .weak           $__internal_97_$__cuda_sm70_shflsync_bfly_p
        .type           $__internal_97_$__cuda_sm70_shflsync_bfly_p,@function
        .size           $__internal_97_$__cuda_sm70_shflsync_bfly_p,(.L_x_29237 - $__internal_97_$__cuda_sm70_shflsync_bfly_p)
$__internal_97_$__cuda_sm70_shflsync_bfly_p:
[----:B------:R-:W-:Y:S01]  /*2a10*/  HFMA2.MMA R33, -RZ, RZ, 0, 0 ;  /* 0x00000000ff217435 */ /* 0x000fe200000001ff */
[----:B------:R-:W-:Y:S04]  /*2a20*/  WARPSYNC R35 ;  /* 0x0000002300007348 */ /* 0x000fe80003800000 */
[----:B------:R0:W1:Y:S01]  /*2a30*/  SHFL.BFLY PT, R36, R39, R36, R34 ;  /* 0x0c00002427247389 */ /* 0x00006200000e0022 */
[----:B------:R-:W-:Y:S05]  /*2a40*/  RET.REL.NODEC R32 `(_ZN10layer_norm13ln_fwd_kernelINS_13Kernel_traitsI6__halfS2_fS2_fjLj1024ELj1ELj4ELj1ELj16ENS_18Kernel_traits_baseILj1024ES2_S2_fS2_fjLj128EEEEELb0ELb0ELb0ELb1EEEvNS_9FwdParamsE) ;  /* 0xffffd5b020007950 */ /* 0x000fea0003c3ffff */
.L_x_17739:
        /* <DEDUP_REMOVED lines=11> */
.L_x_29237:


//--------------------- .text._ZN10layer_norm13ln_fwd_kernelINS_13Kernel_traitsI6__halfS2_fS2_fjLj1024ELj1ELj4ELj1ELj16ENS_18Kernel_traits_baseILj1024ES2_S2_fS2_fjLj128EEEEELb0ELb0ELb1ELb0EEEvNS_9FwdParamsE --------------------------
	.section	.text._ZN10layer_norm13ln_fwd_kernelINS_13Kernel_traitsI6__halfS2_fS2_fjLj1024ELj1ELj4ELj1ELj16ENS_18Kernel_traits_baseILj1024ES2_S2_fS2_fjLj128EEEEELb0ELb0ELb1ELb0EEEvNS_9FwdParamsE,"ax",@progbits
	.sectioninfo	@"SHI_REGISTERS=128"
	.align	128
        .global         _ZN10layer_norm13ln_fwd_kernelINS_13Kernel_traitsI6__halfS2_fS2_fjLj1024ELj1ELj4ELj1ELj16ENS_18Kernel_traits_baseILj1024ES2_S2_fS2_fjLj128EEEEELb0ELb0ELb1ELb0EEEvNS_9FwdParamsE
        .type           _ZN10layer_norm13ln_fwd_kernelINS_13Kernel_traitsI6__halfS2_fS2_fjLj1024ELj1ELj4ELj1ELj16ENS_18Kernel_traits_baseILj1024ES2_S2_fS2_fjLj128EEEEELb0ELb0ELb1ELb0EEEvNS_9FwdParamsE,@function
        .size           _ZN10layer_norm13ln_fwd_kernelINS_13Kernel_traitsI6__halfS2_fS2_fjLj1024ELj1ELj4ELj1ELj16ENS_18Kernel_traits_baseILj1024ES2_S2_fS2_fjLj128EEEEELb0ELb0ELb1ELb0EEEvNS_9FwdParamsE,(.L_x_29238 - _ZN10layer_norm13ln_fwd_kernelINS_13Kernel_traitsI6__halfS2_fS2_fjLj1024ELj1ELj4ELj1ELj16ENS_18Kernel_traits_baseILj1024ES2_S2_fS2_fjLj128EEEEELb0ELb0ELb1ELb0EEEvNS_9FwdParamsE)
        .other          _ZN10layer_norm13ln_fwd_kernelINS_13Kernel_traitsI6__halfS2_fS2_fjLj1024ELj1ELj4ELj1ELj16ENS_18Kernel_traits_baseILj1024ES2_S2_fS2_fjLj128EEEEELb0ELb0ELb1ELb0EEEvNS_9FwdParamsE,@"STO_CUDA_ENTRY STV_DEFAULT"
_ZN10layer_norm13ln_fwd_kernelINS_13Kernel_traitsI6__halfS2_fS2_fjLj1024ELj1ELj4ELj1ELj16ENS_18Kernel_traits_baseILj1024ES2_S2_fS2_fjLj128EEEEELb0ELb0ELb1ELb0EEEvNS_9FwdParamsE:
.text._ZN10layer_norm13ln_fwd_kernelINS_13Kernel_traitsI6__halfS2_fS2_fjLj1024ELj1ELj4ELj1ELj16ENS_18Kernel_traits_baseILj1024ES2_S2_fS2_fjLj128EEEEELb0ELb0ELb1ELb0EEEvNS_9FwdParamsE:
        /* <DEDUP_REMOVED lines=31> */
.L_x_17741:
[----:B0-----:R-:W-:Y:S05]  /*01f0*/  BSYNC B0 ;  /* 0x0000000000007941 */ /* 0x001fea0003800000 */
.L_x_17740:
        /* <DEDUP_REMOVED lines=13> */
.L_x_17743:
[----:B0-----:R-:W-:Y:S05]  /*02d0*/  BSYNC B0 ;  /* 0x0000000000007941 */ /* 0x001fea0003800000 */
.L_x_17742:
        /* <DEDUP_REMOVED lines=13> */
.L_x_17745:
[----:B0-----:R-:W-:Y:S05]  /*03b0*/  BSYNC B0 ;  /* 0x0000000000007941 */ /* 0x001fea0003800000 */
.L_x_17744:
        /* <DEDUP_REMOVED lines=12> */
.L_x_17747:
[----:B0-----:R-:W-:Y:S05]  /*0480*/  BSYNC B0 ;  /* 0x0000000000007941 */ /* 0x001fea0003800000 */
.L_x_17746:
        /* <DEDUP_REMOVED lines=66> */
.L_x_17831:
        /* <DEDUP_REMOVED lines=57> */
[----:B0----5:R-:W-:-:S05]  /*0c40*/  HADD2.F32 R24, -RZ, R36.H0_H0 ;  /* 0x20000024ff187230 */ /* 0x021fca0000004100 */
[----:B------:R-:W-:-:S04]  /*0c50*/  FMUL.FTZ R24, R24, c[0x0][0x1ec] ;  /* 0x00007b0018187a20 */ /* 0x000fc80000410000 */
[----:B------:R-:W-:Y:S02]  /*0c60*/  @P5 FADD.FTZ R24, R20, R24 ;  /* 0x0000001814185221 */ /* 0x000fe40000010000 */
.L_x_17751:
[----:B0-----:R-:W-:Y:S05]  /*0c70*/  BSYNC B1 ;  /* 0x0000000000017941 */ /* 0x001fea0003800000 */
.L_x_17750:
[----:B------:R-:W-:Y:S01]  /*0c80*/  BSSY B1, `(.L_x_17752) ;  /* 0x0000005000017945 */ /* 0x000fe20003800000 */
[----:B------:R-:W-:Y:S05]  /*0c90*/  @!P6 BRA `(.L_x_17753) ;  /* 0x000000300000e947 */ /* 0x000fea0003800000 */
[----:B-----5:R-:W-:-:S05]  /*0ca0*/  HADD2.F32 R25, -RZ, R36.H1_H1 ;  /* 0x30000024ff197230 */ /* 0x020fca0000004100 */
[----:B------:R-:W-:-:S04]  /*0cb0*/  FMUL.FTZ R25, R25, c[0x0][0x1ec] ;  /* 0x00007b0019197a20 */ /* 0x000fc80000410000 */
[----:B------:R-:W-:Y:S02]  /*0cc0*/  @P5 FADD.FTZ R25, R21, R25 ;  /* 0x0000001915195221 */ /* 0x000fe40000010000 */
.L_x_17753:
[----:B------:R-:W-:Y:S05]  /*0cd0*/  BSYNC B1 ;  /* 0x0000000000017941 */ /* 0x000fea0003800000 */
.L_x_17752:
[----:B------:R-:W-:Y:S01]  /*0ce0*/  BSSY B1, `(.L_x_17754) ;  /* 0x0000005000017945 */ /* 0x000fe20003800000 */
[----:B------:R-:W-:Y:S05]  /*0cf0*/  @!P6 BRA `(.L_x_17755) ;  /* 0x000000300000e947 */ /* 0x000fea0003800000 */
[----:B-----5:R-:W-:-:S05]  /*0d00*/  HADD2.F32 R26, -RZ, R37.H0_H0 ;  /* 0x20000025ff1a7230 */ /* 0x020fca0000004100 */
[----:B------:R-:W-:-:S04]  /*0d10*/  FMUL.FTZ R26, R26, c[0x0][0x1ec] ;  /* 0x00007b001a1a7a20 */ /* 0x000fc80000410000 */
[----:B------:R-:W-:Y:S02]  /*0d20*/  @P5 FADD.FTZ R26, R22, R26 ;  /* 0x0000001a161a5221 */ /* 0x000fe40000010000 */
.L_x_17755:
[----:B------:R-:W-:Y:S05]  /*0d30*/  BSYNC B1 ;  /* 0x0000000000017941 */ /* 0x000fea0003800000 */
.L_x_17754:
[----:B------:R-:W-:Y:S01]  /*0d40*/  BSSY B1, `(.L_x_17756) ;  /* 0x0000005000017945 */ /* 0x000fe20003800000 */
[----:B------:R-:W-:Y:S05]  /*0d50*/  @!P6 BRA `(.L_x_17757) ;  /* 0x000000300000e947 */ /* 0x000fea0003800000 */
[----:B-----5:R-:W-:-:S05]  /*0d60*/  HADD2.F32 R27, -RZ, R37.H1_H1 ;  /* 0x30000025ff1b7230 */ /* 0x020fca0000004100 */
[----:B------:R-:W-:-:S04]  /*0d70*/  FMUL.FTZ R27, R27, c[0x0][0x1ec] ;  /* 0x00007b001b1b7a20 */ /* 0x000fc80000410000 */
[----:B------:R-:W-:Y:S02]  /*0d80*/  @P5 FADD.FTZ R27, R23, R27 ;  /* 0x0000001b171b5221 */ /* 0x000fe40000010000 */
.L_x_17757:
[----:B------:R-:W-:Y:S05]  /*0d90*/  BSYNC B1 ;  /* 0x0000000000017941 */ /* 0x000fea0003800000 */
.L_x_17756:
[----:B------:R-:W-:Y:S01]  /*0da0*/  BSSY B1, `(.L_x_17758) ;  /* 0x0000005000017945 */ /* 0x000fe20003800000 */
[----:B------:R-:W-:Y:S05]  /*0db0*/  @!P6 BRA `(.L_x_17759) ;  /* 0x000000300000e947 */ /* 0x000fea0003800000 */
[----:B-----5:R-:W-:-:S05]  /*0dc0*/  HADD2.F32 R32, -RZ, R38.H0_H0 ;  /* 0x20000026ff207230 */ /* 0x020fca0000004100 */
[----:B------:R-:W-:-:S04]  /*0dd0*/  FMUL.FTZ R32, R32, c[0x0][0x1ec] ;  /* 0x00007b0020207a20 */ /* 0x000fc80000410000 */
[----:B------:R-:W-:Y:S02]  /*0de0*/  @P5 FADD.FTZ R32, R28, R32 ;  /* 0x000000201c205221 */ /* 0x000fe40000010000 */
.L_x_17759:
[----:B------:R-:W-:Y:S05]  /*0df0*/  BSYNC B1 ;  /* 0x0000000000017941 */ /* 0x000fea0003800000 */
.L_x_17758:
[----:B------:R-:W-:Y:S01]  /*0e00*/  BSSY B1, `(.L_x_17760) ;  /* 0x0000005000017945 */ /* 0x000fe20003800000 */
[----:B------:R-:W-:Y:S05]  /*0e10*/  @!P6 BRA `(.L_x_17761) ;  /* 0x000000300000e947 */ /* 0x000fea0003800000 */
[----:B-----5:R-:W-:-:S05]  /*0e20*/  HADD2.F32 R33, -RZ, R38.H1_H1 ;  /* 0x30000026ff217230 */ /* 0x020fca0000004100 */
[----:B------:R-:W-:-:S04]  /*0e30*/  FMUL.FTZ R33, R33, c[0x0][0x1ec] ;  /* 0x00007b0021217a20 */ /* 0x000fc80000410000 */
[----:B------:R-:W-:Y:S02]  /*0e40*/  @P5 FADD.FTZ R33, R29, R33 ;  /* 0x000000211d215221 */ /* 0x000fe40000010000 */
.L_x_17761:
[----:B------:R-:W-:Y:S05]  /*0e50*/  BSYNC B1 ;  /* 0x0000000000017941 */ /* 0x000fea0003800000 */
.L_x_17760:
[----:B------:R-:W-:Y:S01]  /*0e60*/  BSSY B1, `(.L_x_17762) ;  /* 0x0000006000017945 */ /* 0x000fe20003800000 */
[----:B------:R-:W-:Y:S01]  /*0e70*/  HFMA2.MMA R65, -RZ, RZ, 0, 1.9073486328125e-06 ;  /* 0x00000020ff417435 */ /* 0x000fe200000001ff */
[----:B------:R-:W-:Y:S05]  /*0e80*/  @!P6 BRA `(.L_x_17763) ;  /* 0x000000300000e947 */ /* 0x000fea0003800000 */
[----:B-----5:R-:W-:-:S05]  /*0e90*/  HADD2.F32 R34, -RZ, R39.H0_H0 ;  /* 0x20000027ff227230 */ /* 0x020fca0000004100 */
[----:B------:R-:W-:-:S04]  /*0ea0*/  FMUL.FTZ R34, R34, c[0x0][0x1ec] ;  /* 0x00007b0022227a20 */ /* 0x000fc80000410000 */
[----:B------:R-:W-:Y:S02]  /*0eb0*/  @P5 FADD.FTZ R34, R30, R34 ;  /* 0x000000221e225221 */ /* 0x000fe40000010000 */
.L_x_17763:
[----:B------:R-:W-:Y:S05]  /*0ec0*/  BSYNC B1 ;  /* 0x0000000000017941 */ /* 0x000fea0003800000 */
.L_x_17762:
[----:B------:R-:W-:Y:S01]  /*0ed0*/  BSSY B1, `(.L_x_17764) ;  /* 0x0000006000017945 */ /* 0x000fe20003800000 */
[----:B------:R-:W-:Y:S01]  /*0ee0*/  IMAD.WIDE.U32 R64, R116, R65, c[0x0][0x188] ;  /* 0x0000620074407625 */ /* 0x000fe200078e0041 */
[----:B------:R-:W-:Y:S05]  /*0ef0*/  @!P6 BRA `(.L_x_17765) ;  /* 0x000000300000e947 */ /* 0x000fea0003800000 */
[----:B-----5:R-:W-:-:S05]  /*0f00*/  HADD2.F32 R35, -RZ, R39.H1_H1 ;  /* 0x30000027ff237230 */ /* 0x020fca0000004100 */
[----:B------:R-:W-:-:S04]  /*0f10*/  FMUL.FTZ R35, R35, c[0x0][0x1ec] ;  /* 0x00007b0023237a20 */ /* 0x000fc80000410000 */
[----:B------:R-:W-:Y:S02]  /*0f20*/  @P5 FADD.FTZ R35, R31, R35 ;  /* 0x000000231f235221 */ /* 0x000fe40000010000 */
.L_x_17765:
[----:B------:R-:W-:Y:S05]  /*0f30*/  BSYNC B1 ;  /* 0x0000000000017941 */ /* 0x000fea0003800000 */
.L_x_17764:
[----:B------:R0:W-:Y:S01]  /*0f40*/  STG.E.128 [R64.64], R24 ;  /* 0x0000001840007986 */ /* 0x0001e2000c101d04 */
[----:B------:R-:W-:Y:S02]  /*0f50*/  IADD3 R117, R117, 0x20, RZ ;  /* 0x0000002075757810 */ /* 0x000fe40007ffe0ff */
[----:B------:R-:W-:Y:S01]  /*0f60*/  IADD3 R116, R116, 0x20, RZ ;  /* 0x0000002074747810 */ /* 0x000fe20007ffe0ff */
[----:B------:R0:W-:Y:S04]  /*0f70*/  STG.E.128 [R64.64+0x10], R32 ;  /* 0x0000102040007986 */ /* 0x0001e8000c101d04 */
.L_x_17749:
[----:B------:R-:W-:Y:S05]  /*0f80*/  BSYNC B0 ;  /* 0x0000000000007941 */ /* 0x000fea0003800000 */
.L_x_17748:
        /* <DEDUP_REMOVED lines=42> */
.L_x_17769:
[----:B0-----:R-:W-:Y:S05]  /*1230*/  BSYNC B1 ;  /* 0x0000000000017941 */ /* 0x001fea0003800000 */
.L_x_17768:
[----:B------:R-:W-:Y:S01]  /*1240*/  BSSY B1, `(.L_x_17770) ;  /* 0x0000005000017945 */ /* 0x000fe20003800000 */
[----:B------:R-:W-:Y:S05]  /*1250*/  @!P6 BRA `(.L_x_17771) ;  /* 0x000000300000e947 */ /* 0x000fea0003800000 */
[----:B-----5:R-:W-:-:S05]  /*1260*/  HADD2.F32 R41, -RZ, R36.H1_H1 ;  /* 0x30000024ff297230 */ /* 0x020fca0000004100 */
[----:B------:R-:W-:-:S04]  /*1270*/  FMUL.FTZ R41, R41, c[0x0][0x1ec] ;  /* 0x00007b0029297a20 */ /* 0x000fc80000410000 */
[----:B------:R-:W-:Y:S02]  /*1280*/  @P5 FADD.FTZ R41, R21, R41 ;  /* 0x0000002915295221 */ /* 0x000fe40000010000 */
.L_x_17771:
[----:B------:R-:W-:Y:S05]  /*1290*/  BSYNC B1 ;  /* 0x0000000000017941 */ /* 0x000fea0003800000 */
.L_x_17770:
[----:B------:R-:W-:Y:S01]  /*12a0*/  BSSY B1, `(.L_x_17772) ;  /* 0x0000005000017945 */ /* 0x000fe20003800000 */
[----:B------:R-:W-:Y:S05]  /*12b0*/  @!P6 BRA `(.L_x_17773) ;  /* 0x000000300000e947 */ /* 0x000fea0003800000 */
[----:B-----5:R-:W-:-:S05]  /*12c0*/  HADD2.F32 R42, -RZ, R37.H0_H0 ;  /* 0x20000025ff2a7230 */ /* 0x020fca0000004100 */
[----:B------:R-:W-:-:S04]  /*12d0*/  FMUL.FTZ R42, R42, c[0x0][0x1ec] ;  /* 0x00007b002a2a7a20 */ /* 0x000fc80000410000 */
[----:B------:R-:W-:Y:S02]  /*12e0*/  @P5 FADD.FTZ R42, R22, R42 ;  /* 0x0000002a162a5221 */ /* 0x000fe40000010000 */
.L_x_17773:
[----:B------:R-:W-:Y:S05]  /*12f0*/  BSYNC B1 ;  /* 0x0000000000017941 */ /* 0x000fea0003800000 */
.L_x_17772:
[----:B------:R-:W-:Y:S01]  /*1300*/  BSSY B1, `(.L_x_17774) ;  /* 0x0000005000017945 */ /* 0x000fe20003800000 */
[----:B------:R-:W-:Y:S05]  /*1310*/  @!P6 BRA `(.L_x_17775) ;  /* 0x000000300000e947 */ /* 0x000fea0003800000 */
[----:B-----5:R-:W-:-:S05]  /*1320*/  HADD2.F32 R43, -RZ, R37.H1_H1 ;  /* 0x30000025ff2b7230 */ /* 0x020fca0000004100 */
[----:B------:R-:W-:-:S04]  /*1330*/  FMUL.FTZ R43, R43, c[0x0][0x1ec] ;  /* 0x00007b002b2b7a20 */ /* 0x000fc80000410000 */
[----:B------:R-:W-:Y:S02]  /*1340*/  @P5 FADD.FTZ R43, R23, R43 ;  /* 0x0000002b172b5221 */ /* 0x000fe40000010000 */
.L_x_17775:
[----:B------:R-:W-:Y:S05]  /*1350*/  BSYNC B1 ;  /* 0x0000000000017941 */ /* 0x000fea0003800000 */
.L_x_17774:
[----:B------:R-:W-:Y:S01]  /*1360*/  BSSY B1, `(.L_x_17776) ;  /* 0x0000005000017945 */ /* 0x000fe20003800000 */
[----:B------:R-:W-:Y:S05]  /*1370*/  @!P6 BRA `(.L_x_17777) ;  /* 0x000000300000e947 */ /* 0x000fea0003800000 */
[----:B-----5:R-:W-:-:S05]  /*1380*/  HADD2.F32 R44, -RZ, R38.H0_H0 ;  /* 0x20000026ff2c7230 */ /* 0x020fca0000004100 */
[----:B------:R-:W-:-:S04]  /*1390*/  FMUL.FTZ R44, R44, c[0x0][0x1ec] ;  /* 0x00007b002c2c7a20 */ /* 0x000fc80000410000 */
[----:B------:R-:W-:Y:S02]  /*13a0*/  @P5 FADD.FTZ R44, R28, R44 ;  /* 0x0000002c1c2c5221 */ /* 0x000fe40000010000 */
.L_x_17777:
[----:B------:R-:W-:Y:S05]  /*13b0*/  BSYNC B1 ;  /* 0x0000000000017941 */ /* 0x000fea0003800000 */
.L_x_17776:
[----:B------:R-:W-:Y:S01]  /*13c0*/  BSSY B1, `(.L_x_17778) ;  /* 0x0000005000017945 */ /* 0x000fe20003800000 */
[----:B------:R-:W-:Y:S05]  /*13d0*/  @!P6 BRA `(.L_x_17779) ;  /* 0x000000300000e947 */ /* 0x000fea0003800000 */
[----:B-----5:R-:W-:-:S05]  /*13e0*/  HADD2.F32 R45, -RZ, R38.H1_H1 ;  /* 0x30000026ff2d7230 */ /* 0x020fca0000004100 */
[----:B------:R-:W-:-:S04]  /*13f0*/  FMUL.FTZ R45, R45, c[0x0][0x1ec] ;  /* 0x00007b002d2d7a20 */ /* 0x000fc80000410000 */
[----:B------:R-:W-:Y:S02]  /*1400*/  @P5 FADD.FTZ R45, R29, R45 ;  /* 0x0000002d1d2d5221 */ /* 0x000fe40000010000 */
.L_x_17779:
[----:B------:R-:W-:Y:S05]  /*1410*/  BSYNC B1 ;  /* 0x0000000000017941 */ /* 0x000fea0003800000 */
.L_x_17778:
[----:B------:R-:W-:Y:S01]  /*1420*/  BSSY B1, `(.L_x_17780) ;  /* 0x0000006000017945 */ /* 0x000fe20003800000 */
[----:B------:R-:W-:Y:S01]  /*1430*/  HFMA2.MMA R65, -RZ, RZ, 0, 1.9073486328125e-06 ;  /* 0x00000020ff417435 */ /* 0x000fe200000001ff */
[----:B------:R-:W-:Y:S05]  /*1440*/  @!P6 BRA `(.L_x_17781) ;  /* 0x000000300000e947 */ /* 0x000fea0003800000 */
[----:B-----5:R-:W-:-:S05]  /*1450*/  HADD2.F32 R46, -RZ, R39.H0_H0 ;  /* 0x20000027ff2e7230 */ /* 0x020fca0000004100 */
[----:B------:R-:W-:-:S04]  /*1460*/  FMUL.FTZ R46, R46, c[0x0][0x1ec] ;  /* 0x00007b002e2e7a20 */ /* 0x000fc80000410000 */
[----:B------:R-:W-:Y:S02]  /*1470*/  @P5 FADD.FTZ R46, R30, R46 ;  /* 0x0000002e1e2e5221 */ /* 0x000fe40000010000 */
.L_x_17781:
[----:B------:R-:W-:Y:S05]  /*1480*/  BSYNC B1 ;  /* 0x0000000000017941 */ /* 0x000fea0003800000 */
.L_x_17780:
[----:B------:R-:W-:Y:S01]  /*1490*/  BSSY B1, `(.L_x_17782) ;  /* 0x0000006000017945 */ /* 0x000fe20003800000 */
[----:B------:R-:W-:Y:S01]  /*14a0*/  IMAD.WIDE.U32 R64, R116, R65, c[0x0][0x188] ;  /* 0x0000620074407625 */ /* 0x000fe200078e0041 */
[----:B------:R-:W-:Y:S05]  /*14b0*/  @!P6 BRA `(.L_x_17783) ;  /* 0x000000300000e947 */ /* 0x000fea0003800000 */
[----:B-----5:R-:W-:-:S05]  /*14c0*/  HADD2.F32 R47, -RZ, R39.H1_H1 ;  /* 0x30000027ff2f7230 */ /* 0x020fca0000004100 */
[----:B------:R-:W-:-:S04]  /*14d0*/  FMUL.FTZ R47, R47, c[0x0][0x1ec] ;  /* 0x00007b002f2f7a20 */ /* 0x000fc80000410000 */
[----:B------:R-:W-:Y:S02]  /*14e0*/  @P5 FADD.FTZ R47, R31, R47 ;  /* 0x0000002f1f2f5221 */ /* 0x000fe40000010000 */
.L_x_17783:
[----:B------:R-:W-:Y:S05]  /*14f0*/  BSYNC B1 ;  /* 0x0000000000017941 */ /* 0x000fea0003800000 */
.L_x_17782:
[----:B------:R0:W-:Y:S01]  /*1500*/  STG.E.128 [R64.64], R40 ;  /* 0x0000002840007986 */ /* 0x0001e2000c101d04 */
[----:B------:R-:W-:Y:S02]  /*1510*/  IADD3 R117, R117, 0x20, RZ ;  /* 0x0000002075757810 */ /* 0x000fe40007ffe0ff */
[----:B------:R-:W-:Y:S01]  /*1520*/  IADD3 R116, R116, 0x20, RZ ;  /* 0x0000002074747810 */ /* 0x000fe20007ffe0ff */
[----:B------:R0:W-:Y:S04]  /*1530*/  STG.E.128 [R64.64+0x10], R44 ;  /* 0x0000102c40007986 */ /* 0x0001e8000c101d04 */
.L_x_17767:
[----:B------:R-:W-:Y:S05]  /*1540*/  BSYNC B0 ;  /* 0x0000000000007941 */ /* 0x000fea0003800000 */
.L_x_17766:
        /* <DEDUP_REMOVED lines=41> */
.L_x_17787:
[----:B0-----:R-:W-:Y:S05]  /*17e0*/  BSYNC B1 ;  /* 0x0000000000017941 */ /* 0x001fea0003800000 */
.L_x_17786:
[----:B------:R-:W-:Y:S01]  /*17f0*/  BSSY B1, `(.L_x_17788) ;  /* 0x0000005000017945 */ /* 0x000fe20003800000 */
[----:B------:R-:W-:Y:S05]  /*1800*/  @!P6 BRA `(.L_x_17789) ;  /* 0x000000300000e947 */ /* 0x000fea0003800000 */
[----:B-----5:R-:W-:-:S05]  /*1810*/  HADD2.F32 R49, -RZ, R36.H1_H1 ;  /* 0x30000024ff317230 */ /* 0x020fca0000004100 */
[----:B------:R-:W-:-:S04]  /*1820*/  FMUL.FTZ R49, R49, c[0x0][0x1ec] ;  /* 0x00007b0031317a20 */ /* 0x000fc80000410000 */
[----:B------:R-:W-:Y:S02]  /*1830*/  @P5 FADD.FTZ R49, R21, R49 ;  /* 0x0000003115315221 */ /* 0x000fe40000010000 */
.L_x_17789:
[----:B------:R-:W-:Y:S05]  /*1840*/  BSYNC B1 ;  /* 0x0000000000017941 */ /* 0x000fea0003800000 */
.L_x_17788:
[----:B------:R-:W-:Y:S01]  /*1850*/  BSSY B1, `(.L_x_17790) ;  /* 0x0000005000017945 */ /* 0x000fe20003800000 */
[----:B------:R-:W-:Y:S05]  /*1860*/  @!P6 BRA `(.L_x_17791) ;  /* 0x000000300000e947 */ /* 0x000fea0003800000 */
[----:B-----5:R-:W-:-:S05]  /*1870*/  HADD2.F32 R50, -RZ, R37.H0_H0 ;  /* 0x20000025ff327230 */ /* 0x020fca0000004100 */
[----:B------:R-:W-:-:S04]  /*1880*/  FMUL.FTZ R50, R50, c[0x0][0x1ec] ;  /* 0x00007b0032327a20 */ /* 0x000fc80000410000 */
[----:B------:R-:W-:Y:S02]  /*1890*/  @P5 FADD.FTZ R50, R22, R50 ;  /* 0x0000003216325221 */ /* 0x000fe40000010000 */
.L_x_17791:
[----:B------:R-:W-:Y:S05]  /*18a0*/  BSYNC B1 ;  /* 0x0000000000017941 */ /* 0x000fea0003800000 */
.L_x_17790:
[----:B------:R-:W-:Y:S01]  /*18b0*/  BSSY B1, `(.L_x_17792) ;  /* 0x0000005000017945 */ /* 0x000fe20003800000 */
[----:B------:R-:W-:Y:S05]  /*18c0*/  @!P6 BRA `(.L_x_17793) ;  /* 0x000000300000e947 */ /* 0x000fea0003800000 */
[----:B-----5:R-:W-:-:S05]  /*18d0*/  HADD2.F32 R51, -RZ, R37.H1_H1 ;  /* 0x30000025ff337230 */ /* 0x020fca0000004100 */
[----:B------:R-:W-:-:S04]  /*18e0*/  FMUL.FTZ R51, R51, c[0x0][0x1ec] ;  /* 0x00007b0033337a20 */ /* 0x000fc80000410000 */
[----:B------:R-:W-:Y:S02]  /*18f0*/  @P5 FADD.FTZ R51, R23, R51 ;  /* 0x0000003317335221 */ /* 0x000fe40000010000 */
.L_x_17793:
[----:B------:R-:W-:Y:S05]  /*1900*/  BSYNC B1 ;  /* 0x0000000000017941 */ /* 0x000fea0003800000 */
.L_x_17792:
[----:B------:R-:W-:Y:S01]  /*1910*/  BSSY B1, `(.L_x_17794) ;  /* 0x0000005000017945 */ /* 0x000fe20003800000 */
[----:B------:R-:W-:Y:S05]  /*1920*/  @!P6 BRA `(.L_x_17795) ;  /* 0x000000300000e947 */ /* 0x000fea0003800000 */
[----:B-----5:R-:W-:-:S05]  /*1930*/  HADD2.F32 R52, -RZ, R38.H0_H0 ;  /* 0x20000026ff347230 */ /* 0x020fca0000004100 */
[----:B------:R-:W-:-:S04]  /*1940*/  FMUL.FTZ R52, R52, c[0x0][0x1ec] ;  /* 0x00007b0034347a20 */ /* 0x000fc80000410000 */
[----:B------:R-:W-:Y:S02]  /*1950*/  @P5 FADD.FTZ R52, R28, R52 ;  /* 0x000000341c345221 */ /* 0x000fe40000010000 */
.L_x_17795:
[----:B------:R-:W-:Y:S05]  /*1960*/  BSYNC B1 ;  /* 0x0000000000017941 */ /* 0x000fea0003800000 */
.L_x_17794:
[----:B------:R-:W-:Y:S01]  /*1970*/  BSSY B1, `(.L_x_17796) ;  /* 0x0000005000017945 */ /* 0x000fe20003800000 */
[----:B------:R-:W-:Y:S05]  /*1980*/  @!P6 BRA `(.L_x_17797) ;  /* 0x000000300000e947 */ /* 0x000fea0003800000 */
[----:B-----5:R-:W-:-:S05]  /*1990*/  HADD2.F32 R53, -RZ, R38.H1_H1 ;  /* 0x30000026ff357230 */ /* 0x020fca0000004100 */
[----:B------:R-:W-:-:S04]  /*19a0*/  FMUL.FTZ R53, R53, c[0x0][0x1ec] ;  /* 0x00007b0035357a20 */ /* 0x000fc80000410000 */
[----:B------:R-:W-:Y:S02]  /*19b0*/  @P5 FADD.FTZ R53, R29, R53 ;  /* 0x000000351d355221 */ /* 0x000fe40000010000 */
.L_x_17797:
[----:B------:R-:W-:Y:S05]  /*19c0*/  BSYNC B1 ;  /* 0x0000000000017941 */ /* 0x000fea0003800000 */
.L_x_17796:
[----:B------:R-:W-:Y:S01]  /*19d0*/  BSSY B1, `(.L_x_17798) ;  /* 0x0000006000017945 */ /* 0x000fe20003800000 */
[----:B------:R-:W-:Y:S01]  /*19e0*/  HFMA2.MMA R65, -RZ, RZ, 0, 1.9073486328125e-06 ;  /* 0x00000020ff417435 */ /* 0x000fe200000001ff */
[----:B------:R-:W-:Y:S05]  /*19f0*/  @!P6 BRA `(.L_x_17799) ;  /* 0x000000300000e947 */ /* 0x000fea0003800000 */
[----:B-----5:R-:W-:-:S05]  /*1a00*/  HADD2.F32 R54, -RZ, R39.H0_H0 ;  /* 0x20000027ff367230 */ /* 0x020fca0000004100 */
[----:B------:R-:W-:-:S04]  /*1a10*/  FMUL.FTZ R54, R54, c[0x0][0x1ec] ;  /* 0x00007b0036367a20 */ /* 0x000fc80000410000 */
[----:B------:R-:W-:Y:S02]  /*1a20*/  @P5 FADD.FTZ R54, R30, R54 ;  /* 0x000000361e365221 */ /* 0x000fe40000010000 */
.L_x_17799:
[----:B------:R-:W-:Y:S05]  /*1a30*/  BSYNC B1 ;  /* 0x0000000000017941 */ /* 0x000fea0003800000 */
.L_x_17798:
[----:B------:R-:W-:Y:S01]  /*1a40*/  BSSY B1, `(.L_x_17800) ;  /* 0x0000006000017945 */ /* 0x000fe20003800000 */
[----:B------:R-:W-:Y:S01]  /*1a50*/  IMAD.WIDE.U32 R64, R116, R65, c[0x0][0x188] ;  /* 0x0000620074407625 */ /* 0x000fe200078e0041 */
[----:B------:R-:W-:Y:S05]  /*1a60*/  @!P6 BRA `(.L_x_17801) ;  /* 0x000000300000e947 */ /* 0x000fea0003800000 */
[----:B-----5:R-:W-:-:S05]  /*1a70*/  HADD2.F32 R55, -RZ, R39.H1_H1 ;  /* 0x30000027ff377230 */ /* 0x020fca0000004100 */
[----:B------:R-:W-:-:S04]  /*1a80*/  FMUL.FTZ R55, R55, c[0x0][0x1ec] ;  /* 0x00007b0037377a20 */ /* 0x000fc80000410000 */
[----:B------:R-:W-:Y:S02]  /*1a90*/  @P5 FADD.FTZ R55, R31, R55 ;  /* 0x000000371f375221 */ /* 0x000fe40000010000 */
.L_x_17801:
[----:B------:R-:W-:Y:S05]  /*1aa0*/  BSYNC B1 ;  /* 0x0000000000017941 */ /* 0x000fea0003800000 */
.L_x_17800:
[----:B------:R0:W-:Y:S01]  /*1ab0*/  STG.E.128 [R64.64], R48 ;  /* 0x0000003040007986 */ /* 0x0001e2000c101d04 */
[----:B------:R-:W-:Y:S02]  /*1ac0*/  IADD3 R117, R117, 0x20, RZ ;  /* 0x0000002075757810 */ /* 0x000fe40007ffe0ff */
[----:B------:R-:W-:Y:S01]  /*1ad0*/  IADD3 R116, R116, 0x20, RZ ;  /* 0x0000002074747810 */ /* 0x000fe20007ffe0ff */
[----:B------:R0:W-:Y:S04]  /*1ae0*/  STG.E.128 [R64.64+0x10], R52 ;  /* 0x0000103440007986 */ /* 0x0001e8000c101d04 */
.L_x_17785:
[----:B------:R-:W-:Y:S05]  /*1af0*/  BSYNC B0 ;  /* 0x0000000000007941 */ /* 0x000fea0003800000 */
.L_x_17784:
        /* <DEDUP_REMOVED lines=39> */
[----:B-----5:R-:W-:-:S05]  /*1d70*/  HADD2.F32 R56, -RZ, R36.H0_H0 ;  /* 0x20000024ff387230 */ /* 0x020fca0000004100 */
[----:B------:R-:W-:-:S04]  /*1d80*/  FMUL.FTZ R56, R56, c[0x0][0x1ec] ;  /* 0x00007b0038387a20 */ /* 0x000fc80000410000 */
[----:B------:R-:W-:Y:S02]  /*1d90*/  @P0 FADD.FTZ R56, R20, R56 ;  /* 0x0000003814380221 */ /* 0x000fe40000010000 */
.L_x_17805:
[----:B------:R-:W-:Y:S05]  /*1da0*/  BSYNC B1 ;  /* 0x0000000000017941 */ /* 0x000fea0003800000 */
.L_x_17804:
[----:B------:R-:W-:Y:S01]  /*1db0*/  BSSY B1, `(.L_x_17806) ;  /* 0x0000005000017945 */ /* 0x000fe20003800000 */
[----:B------:R-:W-:Y:S05]  /*1dc0*/  @!P5 BRA `(.L_x_17807) ;  /* 0x000000300000d947 */ /* 0x000fea0003800000 */
[----:B-----5:R-:W-:-:S05]  /*1dd0*/  HADD2.F32 R57, -RZ, R36.H1_H1 ;  /* 0x30000024ff397230 */ /* 0x020fca0000004100 */
[----:B------:R-:W-:-:S04]  /*1de0*/  FMUL.FTZ R57, R57, c[0x0][0x1ec] ;  /* 0x00007b0039397a20 */ /* 0x000fc80000410000 */
[----:B------:R-:W-:Y:S02]  /*1df0*/  @P0 FADD.FTZ R57, R21, R57 ;  /* 0x0000003915390221 */ /* 0x000fe40000010000 */
.L_x_17807:
[----:B------:R-:W-:Y:S05]  /*1e00*/  BSYNC B1 ;  /* 0x0000000000017941 */ /* 0x000fea0003800000 */
.L_x_17806:
[----:B------:R-:W-:Y:S01]  /*1e10*/  BSSY B1, `(.L_x_17808) ;  /* 0x0000005000017945 */ /* 0x000fe20003800000 */
[----:B------:R-:W-:Y:S05]  /*1e20*/  @!P5 BRA `(.L_x_17809) ;  /* 0x000000300000d947 */ /* 0x000fea0003800000 */
[----:B-----5:R-:W-:-:S05]  /*1e30*/  HADD2.F32 R58, -RZ, R37.H0_H0 ;  /* 0x20000025ff3a7230 */ /* 0x020fca0000004100 */
[----:B------:R-:W-:-:S04]  /*1e40*/  FMUL.FTZ R58, R58, c[0x0][0x1ec] ;  /* 0x00007b003a3a7a20 */ /* 0x000fc80000410000 */
[----:B------:R-:W-:Y:S02]  /*1e50*/  @P0 FADD.FTZ R58, R22, R58 ;  /* 0x0000003a163a0221 */ /* 0x000fe40000010000 */
.L_x_17809:
[----:B------:R-:W-:Y:S05]  /*1e60*/  BSYNC B1 ;  /* 0x0000000000017941 */ /* 0x000fea0003800000 */
.L_x_17808:
[----:B------:R-:W-:Y:S01]  /*1e70*/  BSSY B1, `(.L_x_17810) ;  /* 0x0000005000017945 */ /* 0x000fe20003800000 */
[----:B------:R-:W-:Y:S05]  /*1e80*/  @!P5 BRA `(.L_x_17811) ;  /* 0x000000300000d947 */ /* 0x000fea0003800000 */
[----:B-----5:R-:W-:-:S05]  /*1e90*/  HADD2.F32 R59, -RZ, R37.H1_H1 ;  /* 0x30000025ff3b7230 */ /* 0x020fca0000004100 */
[----:B------:R-:W-:-:S04]  /*1ea0*/  FMUL.FTZ R59, R59, c[0x0][0x1ec] ;  /* 0x00007b003b3b7a20 */ /* 0x000fc80000410000 */
[----:B------:R-:W-:Y:S02]  /*1eb0*/  @P0 FADD.FTZ R59, R23, R59 ;  /* 0x0000003b173b0221 */ /* 0x000fe40000010000 */
.L_x_17811:
[----:B------:R-:W-:Y:S05]  /*1ec0*/  BSYNC B1 ;  /* 0x0000000000017941 */ /* 0x000fea0003800000 */
.L_x_17810:
[----:B------:R-:W-:Y:S01]  /*1ed0*/  BSSY B1, `(.L_x_17812) ;  /* 0x0000005000017945 */ /* 0x000fe20003800000 */
[----:B------:R-:W-:Y:S05]  /*1ee0*/  @!P5 BRA `(.L_x_17813) ;  /* 0x000000300000d947 */ /* 0x000fea0003800000 */
[----:B-----5:R-:W-:-:S05]  /*1ef0*/  HADD2.F32 R60, -RZ, R38.H0_H0 ;  /* 0x20000026ff3c7230 */ /* 0x020fca0000004100 */
[----:B------:R-:W-:-:S04]  /*1f00*/  FMUL.FTZ R60, R60, c[0x0][0x1ec] ;  /* 0x00007b003c3c7a20 */ /* 0x000fc80000410000 */
[----:B------:R-:W-:Y:S02]  /*1f10*/  @P0 FADD.FTZ R60, R28, R60 ;  /* 0x0000003c1c3c0221 */ /* 0x000fe40000010000 */
.L_x_17813:
[----:B------:R-:W-:Y:S05]  /*1f20*/  BSYNC B1 ;  /* 0x0000000000017941 */ /* 0x000fea0003800000 */
.L_x_17812:
[----:B------:R-:W-:Y:S01]  /*1f30*/  BSSY B1, `(.L_x_17814) ;  /* 0x0000005000017945 */ /* 0x000fe20003800000 */
[----:B------:R-:W-:Y:S05]  /*1f40*/  @!P5 BRA `(.L_x_17815) ;  /* 0x000000300000d947 */ /* 0x000fea0003800000 */
[----:B-----5:R-:W-:-:S05]  /*1f50*/  HADD2.F32 R61, -RZ, R38.H1_H1 ;  /* 0x30000026ff3d7230 */ /* 0x020fca0000004100 */
[----:B------:R-:W-:-:S04]  /*1f60*/  FMUL.FTZ R61, R61, c[0x0][0x1ec] ;  /* 0x00007b003d3d7a20 */ /* 0x000fc80000410000 */
[----:B------:R-:W-:Y:S02]  /*1f70*/  @P0 FADD.FTZ R61, R29, R61 ;  /* 0x0000003d1d3d0221 */ /* 0x000fe40000010000 */
.L_x_17815:
[----:B------:R-:W-:Y:S05]  /*1f80*/  BSYNC B1 ;  /* 0x0000000000017941 */ /* 0x000fea0003800000 */
.L_x_17814:
[----:B------:R-:W-:Y:S01]  /*1f90*/  BSSY B1, `(.L_x_17816) ;  /* 0x0000005000017945 */ /* 0x000fe20003800000 */
[----:B------:R-:W-:Y:S05]  /*1fa0*/  @!P5 BRA `(.L_x_17817) ;  /* 0x000000300000d947 */ /* 0x000fea0003800000 */
[----:B-----5:R-:W-:-:S05]  /*1fb0*/  HADD2.F32 R62, -RZ, R39.H0_H0 ;  /* 0x20000027ff3e7230 */ /* 0x020fca0000004100 */
[----:B------:R-:W-:-:S04]  /*1fc0*/  FMUL.FTZ R62, R62, c[0x0][0x1ec] ;  /* 0x00007b003e3e7a20 */ /* 0x000fc80000410000 */
[----:B------:R-:W-:Y:S02]  /*1fd0*/  @P0 FADD.FTZ R62, R30, R62 ;  /* 0x0000003e1e3e0221 */ /* 0x000fe40000010000 */
.L_x_17817:
[----:B------:R-:W-:Y:S05]  /*1fe0*/  BSYNC B1 ;  /* 0x0000000000017941 */ /* 0x000fea0003800000 */
.L_x_17816:
[----:B------:R-:W-:Y:S01]  /*1ff0*/  BSSY B1, `(.L_x_17818) ;  /* 0x0000006000017945 */ /* 0x000fe20003800000 */
[----:B------:R-:W-:Y:S01]  /*2000*/  @!P5 FSEL R63, R31, RZ, P4 ;  /* 0x000000ff1f3fd208 */ /* 0x000fe20002000000 */
[----:B------:R-:W-:Y:S05]  /*2010*/  @!P5 BRA `(.L_x_17819) ;  /* 0x000000300000d947 */ /* 0x000fea0003800000 */
[----:B-----5:R-:W-:-:S05]  /*2020*/  HADD2.F32 R63, -RZ, R39.H1_H1 ;  /* 0x30000027ff3f7230 */ /* 0x020fca0000004100 */
[----:B------:R-:W-:-:S04]  /*2030*/  FMUL.FTZ R63, R63, c[0x0][0x1ec] ;  /* 0x00007b003f3f7a20 */ /* 0x000fc80000410000 */
[----:B------:R-:W-:Y:S02]  /*2040*/  @P0 FADD.FTZ R63, R31, R63 ;  /* 0x0000003f1f3f0221 */ /* 0x000fe40000010000 */
.L_x_17819:
[----:B------:R-:W-:Y:S05]  /*2050*/  BSYNC B1 ;  /* 0x0000000000017941 */ /* 0x000fea0003800000 */
.L_x_17818:
[----:B------:R1:W-:Y:S04]  /*2060*/  STG.E.128 [R116.64], R56 ;  /* 0x0000003874007986 */ /* 0x0003e8000c101d04 */
[----:B------:R1:W-:Y:S02]  /*2070*/  STG.E.128 [R116.64+0x10], R60 ;  /* 0x0000103c74007986 */ /* 0x0003e4000c101d04 */
.L_x_17803:
[----:B------:R-:W-:Y:S05]  /*2080*/  BSYNC B0 ;  /* 0x0000000000007941 */ /* 0x000fea0003800000 */
.L_x_17802:
        /* <DEDUP_REMOVED lines=39> */
.L_x_17832:
        /* <DEDUP_REMOVED lines=85> */
.L_x_17833:
        /* <DEDUP_REMOVED lines=58> */
.L_x_17825:
[----:B------:R-:W-:Y:S05]  /*2bf0*/  BSYNC B1 ;  /* 0x0000000000017941 */ /* 0x000fea0003800000 */
.L_x_17824:
        /* <DEDUP_REMOVED lines=35> */
.L_x_17827:
[----:B------:R-:W-:Y:S05]  /*2e30*/  BSYNC B1 ;  /* 0x0000000000017941 */ /* 0x000fea0003800000 */
.L_x_17826:
        /* <DEDUP_REMOVED lines=34> */
.L_x_17829:
[----:B------:R-:W-:Y:S05]  /*3060*/  BSYNC B1 ;  /* 0x0000000000017941 */ /* 0x000fea0003800000 */
.L_x_17828:
        /* <DEDUP_REMOVED lines=26> */
[----:B------:R-:W-:-:S02]  /*3210*/  MOV R117, 0x10 ;  /* 0x0000001000757802 */ /* 0x000fc40000000f00 */
[----:B------:R-:W-:Y:S02]  /*3220*/  F2FP.PACK_AB R67, R122, R125 ;  /* 0x0000007d7a43723e */ /* 0x000fe400000000ff */
[----:B------:R-:W-:Y:S01]  /*3230*/  F2FP.PACK_AB R66, R119, R66 ;  /* 0x000000427742723e */ /* 0x000fe200000000ff */
[----:B------:R-:W-:Y:S01]  /*3240*/  IMAD.WIDE.U32 R116, R114, R117, c[0x0][0x208] ;  /* 0x0000820072747625 */ /* 0x000fe200078e0075 */
[----:B------:R-:W-:-:S05]  /*3250*/  F2FP.PACK_AB R65, R118, R65 ;  /* 0x000000417641723e */ /* 0x000fca00000000ff */
[----:B------:R0:W-:Y:S02]  /*3260*/  STG.E.128 [R116.64], R64 ;  /* 0x0000004074007986 */ /* 0x0001e4000c101d04 */
.L_x_17823:
[----:B------:R-:W-:Y:S05]  /*3270*/  BSYNC B0 ;  /* 0x0000000000007941 */ /* 0x000fea0003800000 */
.L_x_17822:
[----:B0-----:R-:W-:-:S04]  /*3280*/  MOV R64, c[0x0][0x160] ;  /* 0x0000580000407a02 */ /* 0x001fc80000000f00 */
[----:B------:R-:W-:-:S04]  /*3290*/  LEA R115, R64, R115, 0x2 ;  /* 0x0000007340737211 */ /* 0x000fc800078e10ff */
[----:B------:R-:W-:-:S13]  /*32a0*/  ISETP.GE.AND P0, PT, R115, c[0x0][0x164], PT ;  /* 0x0000590073007a0c */ /* 0x000fda0003f06270 */
[----:B------:R-:W-:Y:S01]  /*32b0*/  @P0 CALL.REL.NOINC `(.L_x_17830) ;  /* 0x0000001000000944 */ /* 0x000fe20003c00000 */
[----:B------:R-:W-:Y:S05]  /*32c0*/  BRA `(.L_x_17831) ;  /* 0xffffd5e000007947 */ /* 0x000fea000383ffff */
.L_x_17830:
[----:B------:R-:W-:Y:S05]  /*32d0*/  EXIT ;  /* 0x000000000000794d */ /* 0x000fea0003800000 */
.L_x_17820:
[----:B------:R-:W-:Y:S01]  /*32e0*/  HFMA2.MMA R120, -RZ, RZ, 0, 5.9604644775390625e-08 ;  /* 0x00000001ff787435 */ /* 0x000fe200000001ff */
[----:B------:R-:W-:Y:S02]  /*32f0*/  MOV R121, R117 ;  /* 0x0000007500797202 */ /* 0x000fe40000000f00 */
[----:B------:R-:W-:Y:S02]  /*3300*/  MOV R118, 0x1f ;  /* 0x0000001f00767802 */ /* 0x000fe40000000f00 */
[----:B------:R-:W-:Y:S02]  /*3310*/  MOV R119, 0xffffffff ;  /* 0xffffffff00777802 */ /* 0x000fe40000000f00 */
[----:B------:R-:W-:Y:S02]  /*3320*/  MOV R64, 0x3340 ;  /* 0x0000334000407802 */ /* 0x000fe40000000f00 */
[----:B-----5:R-:W-:Y:S05]  /*3330*/  CALL.REL.NOINC `($__internal_98_$__cuda_sm70_shflsync_bfly_p) ;  /* 0x000007b000007944 */ /* 0x020fea0003c00000 */
[----:B01----:R-:W-:Y:S05]  /*3340*/  BRA `(.L_x_17832) ;  /* 0xffffefb000007947 */ /* 0x003fea000383ffff */
.L_x_17821:
[----:B------:R-:W-:Y:S01]  /*3350*/  HFMA2.MMA R120, -RZ, RZ, 0, 1.1920928955078125e-07 ;  /* 0x00000002ff787435 */ /* 0x000fe200000001ff */
[----:B------:R-:W-:Y:S02]  /*3360*/  MOV R118, 0x1f ;  /* 0x0000001f00767802 */ /* 0x000fe40000000f00 */
[----:B------:R-:W-:-:S02]  /*3370*/  MOV R119, 0xffffffff ;  /* 0xffffffff00777802 */ /* 0x000fc40000000f00 */
[----:B------:R-:W-:Y:S02]  /*3380*/  MOV R64, 0x33a0 ;  /* 0x000033a000407802 */ /* 0x000fe40000000f00 */
[----:B0----5:R-:W-:Y:S05]  /*3390*/  CALL.REL.NOINC `($__internal_98_$__cuda_sm70_shflsync_bfly_p) ;  /* 0x0000075000007944 */ /* 0x021fea0003c00000 */
[----:B0-----:R-:W-:Y:S01]  /*33a0*/  HFMA2.MMA R120, -RZ, RZ, 0, 2.384185791015625e-07 ;  /* 0x00000004ff787435 */ /* 0x001fe200000001ff */
[----:B-1----:R-:W-:Y:S01]  /*33b0*/  FADD.FTZ R121, R121, R119 ;  /* 0x0000007779797221 */ /* 0x002fe20000010000 */
[----:B------:R-:W-:Y:S02]  /*33c0*/  MOV R118, 0x1f ;  /* 0x0000001f00767802 */ /* 0x000fe40000000f00 */
[----:B------:R-:W-:Y:S02]  /*33d0*/  MOV R119, 0xffffffff ;  /* 0xffffffff00777802 */ /* 0x000fe40000000f00 */
[----:B------:R-:W-:Y:S02]  /*33e0*/  MOV R64, 0x3400 ;  /* 0x0000340000407802 */ /* 0x000fe40000000f00 */
[----:B------:R-:W-:Y:S05]  /*33f0*/  CALL.REL.NOINC `($__internal_98_$__cuda_sm70_shflsync_bfly_p) ;  /* 0x000006f000007944 */ /* 0x000fea0003c00000 */
[----:B0-----:R-:W-:Y:S01]  /*3400*/  HFMA2.MMA R120, -RZ, RZ, 0, 4.76837158203125e-07 ;  /* 0x00000008ff787435 */ /* 0x001fe200000001ff */
[----:B-1----:R-:W-:Y:S01]  /*3410*/  FADD.FTZ R121, R121, R119 ;  /* 0x0000007779797221 */ /* 0x002fe20000010000 */
[----:B------:R-:W-:Y:S02]  /*3420*/  MOV R118, 0x1f ;  /* 0x0000001f00767802 */ /* 0x000fe40000000f00 */
[----:B------:R-:W-:-:S02]  /*3430*/  MOV R119, 0xffffffff ;  /* 0xffffffff00777802 */ /* 0x000fc40000000f00 */
[----:B------:R-:W-:Y:S02]  /*3440*/  MOV R64, 0x3460 ;  /* 0x0000346000407802 */ /* 0x000fe40000000f00 */
[----:B------:R-:W-:Y:S05]  /*3450*/  CALL.REL.NOINC `($__internal_98_$__cuda_sm70_shflsync_bfly_p) ;  /* 0x0000069000007944 */ /* 0x000fea0003c00000 */
[----:B0-----:R-:W-:Y:S01]  /*3460*/  HFMA2.MMA R120, -RZ, RZ, 0, 9.5367431640625e-07 ;  /* 0x00000010ff787435 */ /* 0x001fe200000001ff */
[----:B-1----:R-:W-:Y:S01]  /*3470*/  FADD.FTZ R121, R121, R119 ;  /* 0x0000007779797221 */ /* 0x002fe20000010000 */
[----:B------:R-:W-:Y:S02]  /*3480*/  MOV R118, 0x1f ;  /* 0x0000001f00767802 */ /* 0x000fe40000000f00 */
[----:B------:R-:W-:Y:S02]  /*3490*/  MOV R119, 0xffffffff ;  /* 0xffffffff00777802 */ /* 0x000fe40000000f00 */
[----:B------:R-:W-:Y:S02]  /*34a0*/  MOV R64, 0x34c0 ;  /* 0x000034c000407802 */ /* 0x000fe40000000f00 */
[----:B------:R-:W-:Y:S05]  /*34b0*/  CALL.REL.NOINC `($__internal_98_$__cuda_sm70_shflsync_bfly_p) ;  /* 0x0000063000007944 */ /* 0x000fea0003c00000 */
        /* <DEDUP_REMOVED lines=72> */
[----:B------:R-:W-:Y:S05]  /*3940*/  CALL.REL.NOINC `($__internal_98_$__cuda_sm70_shflsync_bfly_p) ;  /* 0x000001a000007944 */ /* 0x000fea0003c00000 */
[----:B0-----:R-:W-:Y:S01]  /*3950*/  HFMA2.MMA R120, -RZ, RZ, 0, 1.1920928955078125e-07 ;  /* 0x00000002ff787435 */ /* 0x001fe200000001ff */
[----:B-1----:R-:W-:Y:S01]  /*3960*/  FADD.FTZ R121, R116, R119 ;  /* 0x0000007774797221 */ /* 0x002fe20000010000 */
[----:B------:R-:W-:Y:S02]  /*3970*/  MOV R118, 0x1f ;  /* 0x0000001f00767802 */ /* 0x000fe40000000f00 */
[----:B------:R-:W-:Y:S02]  /*3980*/  MOV R119, 0xffffffff ;  /* 0xffffffff00777802 */ /* 0x000fe40000000f00 */
[----:B------:R-:W-:Y:S02]  /*3990*/  MOV R64, 0x39b0 ;  /* 0x000039b000407802 */ /* 0x000fe40000000f00 */
[----:B------:R-:W-:Y:S05]  /*39a0*/  CALL.REL.NOINC `($__internal_98_$__cuda_sm70_shflsync_bfly_p) ;  /* 0x0000014000007944 */ /* 0x000fea0003c00000 */
[----:B0-----:R-:W-:Y:S01]  /*39b0*/  HFMA2.MMA R120, -RZ, RZ, 0, 2.384185791015625e-07 ;  /* 0x00000004ff787435 */ /* 0x001fe200000001ff */
[----:B-1----:R-:W-:Y:S01]  /*39c0*/  FADD.FTZ R121, R121, R119 ;  /* 0x0000007779797221 */ /* 0x002fe20000010000 */
[----:B------:R-:W-:Y:S02]  /*39d0*/  MOV R118, 0x1f ;  /* 0x0000001f00767802 */ /* 0x000fe40000000f00 */
[----:B------:R-:W-:-:S02]  /*39e0*/  MOV R119, 0xffffffff ;  /* 0xffffffff00777802 */ /* 0x000fc40000000f00 */
[----:B------:R-:W-:Y:S02]  /*39f0*/  MOV R64, 0x3a10 ;  /* 0x00003a1000407802 */ /* 0x000fe40000000f00 */
[----:B------:R-:W-:Y:S05]  /*3a00*/  CALL.REL.NOINC `($__internal_98_$__cuda_sm70_shflsync_bfly_p) ;  /* 0x000000e000007944 */ /* 0x000fea0003c00000 */
[----:B0-----:R-:W-:Y:S01]  /*3a10*/  HFMA2.MMA R120, -RZ, RZ, 0, 4.76837158203125e-07 ;  /* 0x00000008ff787435 */ /* 0x001fe200000001ff */
[----:B-1----:R-:W-:Y:S01]  /*3a20*/  FADD.FTZ R121, R121, R119 ;  /* 0x0000007779797221 */ /* 0x002fe20000010000 */
[----:B------:R-:W-:Y:S02]  /*3a30*/  MOV R118, 0x1f ;  /* 0x0000001f00767802 */ /* 0x000fe40000000f00 */
[----:B------:R-:W-:Y:S02]  /*3a40*/  MOV R119, 0xffffffff ;  /* 0xffffffff00777802 */ /* 0x000fe40000000f00 */
[----:B------:R-:W-:Y:S02]  /*3a50*/  MOV R64, 0x3a70 ;  /* 0x00003a7000407802 */ /* 0x000fe40000000f00 */
[----:B------:R-:W-:Y:S05]  /*3a60*/  CALL.REL.NOINC `($__internal_98_$__cuda_sm70_shflsync_bfly_p) ;  /* 0x0000008000007944 */ /* 0x000fea0003c00000 */
[----:B0-----:R-:W-:Y:S01]  /*3a70*/  HFMA2.MMA R120, -RZ, RZ, 0, 9.5367431640625e-07 ;  /* 0x00000010ff787435 */ /* 0x001fe200000001ff */
[----:B-1----:R-:W-:Y:S01]  /*3a80*/  FADD.FTZ R121, R121, R119 ;  /* 0x0000007779797221 */ /* 0x002fe20000010000 */
[----:B------:R-:W-:Y:S02]  /*3a90*/  MOV R118, 0x1f ;  /* 0x0000001f00767802 */ /* 0x000fe40000000f00 */
[----:B------:R-:W-:-:S02]  /*3aa0*/  MOV R119, 0xffffffff ;  /* 0xffffffff00777802 */ /* 0x000fc40000000f00 */
[----:B------:R-:W-:Y:S02]  /*3ab0*/  MOV R64, 0x3ad0 ;  /* 0x00003ad000407802 */ /* 0x000fe40000000f00 */
[----:B------:R-:W-:Y:S05]  /*3ac0*/  CALL.REL.NOINC `($__internal_98_$__cuda_sm70_shflsync_bfly_p) ;  /* 0x0000002000007944 */ /* 0x000fea0003c00000 */
[----:B01----:R-:W-:Y:S01]  /*3ad0*/  MOV R118, R119 ;  /* 0x0000007700767202 */ /* 0x003fe20000000f00 */
[----:B------:R-:W-:Y:S05]  /*3ae0*/  BRA `(.L_x_17833) ;  /* 0xffffed6000007947 */ /* 0x000fea000383ffff */
        .weak           $__internal_98_$__cuda_sm70_shflsync_bfly_p
        .type           $__internal_98_$__cuda_sm70_shflsync_bfly_p,@function
        .size           $__internal_98_$__cuda_sm70_shflsync_bfly_p,(.L_x_29238 - $__internal_98_$__cuda_sm70_shflsync_bfly_p)
$__internal_98_$__cuda_sm70_shflsync_bfly_p:
[----:B------:R-:W-:Y:S01]  /*3af0*/  HFMA2.MMA R65, -RZ, RZ, 0, 0 ;  /* 0x00000000ff417435 */ /* 0x000fe200000001ff */
[----:B------:R-:W-:Y:S04]  /*3b00*/  WARPSYNC R119 ;  /* 0x0000007700007348 */ /* 0x000fe80003800000 */
[----:B------:R0:W1:Y:S01]  /*3b10*/  SHFL.BFLY PT, R119, R121, R120, R118 ;  /* 0x0c00007879777389 */ /* 0x00006200000e0076 */
[----:B------:R-:W-:Y:S05]  /*3b20*/  RET.REL.NODEC R64 `(_ZN10layer_norm13ln_fwd_kernelINS_13Kernel_traitsI6__halfS2_fS2_fjLj1024ELj1ELj4ELj1ELj16ENS_18Kernel_traits_baseILj1024ES2_S2_fS2_fjLj128EEEEELb0ELb0ELb1ELb0EEEvNS_9FwdParamsE) ;  /* 0xffffc4d040007950 */ /* 0x000fea0003c3ffff */
.L_x_17834:
        /* <DEDUP_REMOVED lines=13> */
.L_x_29238:


//--------------------- .text._ZN10layer_norm13ln_fwd_kernelINS_13Kernel_traitsI6__halfS2_fS2_fjLj1024ELj1ELj4ELj1ELj16ENS_18Kernel_traits_baseILj1024ES2_S2_fS2_fjLj128EEEEELb0ELb0ELb1ELb1EEEvNS_9FwdParamsE --------------------------
	.section	.text._ZN10layer_norm13ln_fwd_kernelINS_13Kernel_traitsI6__halfS2_fS2_fjLj1024ELj1ELj4ELj1ELj16ENS_18Kernel_traits_baseILj1024ES2_S2_fS2_fjLj128EEEEELb0ELb0ELb1ELb1EEEvNS_9FwdParamsE,"ax",@progbits
	.sectioninfo	@"SHI_REGISTERS=127"
	.align	128
        .global         _ZN10layer_norm13ln_fwd_kernelINS_13Kernel_traitsI6__halfS2_fS2_fjLj1024ELj1ELj4ELj1ELj16ENS_18Kernel_traits_baseILj1024ES2_S2_fS2_fjLj128EEEEELb0ELb0ELb1ELb1EEEvNS_9FwdParamsE
        .type           _ZN10layer_norm13ln_fwd_kernelINS_13Kernel_traitsI6__halfS2_fS2_fjLj1024ELj1ELj4ELj1ELj16ENS_18Kernel_traits_baseILj1024ES2_S2_fS2_fjLj128EEEEELb0ELb0ELb1ELb1EEEvNS_9FwdParamsE,@function
        .size           _ZN10layer_norm13ln_fwd_kernelINS_13Kernel_traitsI6__halfS2_fS2_fjLj1024ELj1ELj4ELj1ELj16ENS_18Kernel_traits_baseILj1024ES2_S2_fS2_fjLj128EEEEELb0ELb0ELb1ELb1EEEvNS_9FwdParamsE,(.L_x_29239 - _ZN10layer_norm13ln_fwd_kernelINS_13Kernel_traitsI6__halfS2_fS2_fjLj1024ELj1ELj4ELj1ELj16ENS_18Kernel_traits_baseILj1024ES2_S2_fS2_fjLj128EEEEELb0ELb0ELb1ELb1EEEvNS_9FwdParamsE)
        .other          _ZN10layer_norm13ln_fwd_kernelINS_13Kernel_traitsI6__halfS2_fS2_fjLj1024ELj1ELj4ELj1ELj16ENS_18Kernel_traits_baseILj1024ES2_S2_fS2_fjLj128EEEEELb0ELb0ELb1ELb1EEEvNS_9FwdParamsE,@"STO_CUDA_ENTRY STV_DEFAULT"
_ZN10layer_norm13ln_fwd_kernelINS_13Kernel_traitsI6__halfS2_fS2_fjLj1024ELj1ELj4ELj1ELj16ENS_18Kernel_traits_baseILj1024ES2_S2_fS2_fjLj128EEEEELb0ELb0ELb1ELb1EEEvNS_9FwdParamsE:
.text._ZN10layer_norm13ln_fwd_kernelINS_13Kernel_traitsI6__halfS2_fS2_fjLj1024ELj1ELj4ELj1ELj16ENS_18Kernel_traits_baseILj1024ES2_S2_fS2_fjLj128EEEEELb0ELb0ELb1ELb1EEEvNS_9FwdParamsE:
        /* <DEDUP_REMOVED lines=56> */
[--C-:B0-----:R-:W-:Y:S02]  /*0380*/  HADD2.F32 R3, -RZ, R31.reuse.H0_H0 ;  /* 0x2000001fff037230 */ /* 0x101fe40000004100 */
        /* <DEDUP_REMOVED lines=12> */
[----:B---3--:R-:W-:Y:S02]  /*0450*/  HADD2.F32 R105, -RZ, R74.H0_H0 ;  /* 0x2000004aff697230 */ /* 0x008fe40000004100 */
[----:B------:R-:W-:Y:S02]  /*0460*/  HADD2.F32 R69, -RZ, R69.H1_H1 ;  /* 0x30000045ff457230 */ /* 0x000fe40000004100 */
[--C-:B------:R-:W-:Y:S02]  /*0470*/  HADD2.F32 R99, -RZ, R72.reuse.H0_H0 ;  /* 0x20000048ff637230 */ /* 0x100fe40000004100 */
[----:B------:R-:W-:-:S02]  /*0480*/  HADD2.F32 R70, -RZ, R72.H1_H1 ;  /* 0x30000048ff467230 */ /* 0x000fc40000004100 */
[--C-:B------:R-:W-:Y:S02]  /*0490*/  HADD2.F32 R103, -RZ, R73.reuse.H0_H0 ;  /* 0x20000049ff677230 */ /* 0x100fe40000004100 */
[----:B------:R-:W-:Y:S02]  /*04a0*/  HADD2.F32 R100, -RZ, R73.H1_H1 ;  /* 0x30000049ff647230 */ /* 0x000fe40000004100 */
[----:B------:R-:W-:Y:S02]  /*04b0*/  HADD2.F32 R74, -RZ, R74.H1_H1 ;  /* 0x3000004aff4a7230 */ /* 0x000fe40000004100 */
[----:B------:R-:W-:Y:S02]  /*04c0*/  HADD2.F32 R107, -RZ, R68.H1_H1 ;  /* 0x30000044ff6b7230 */ /* 0x000fe40000004100 */
[----:B----4-:R-:W-:Y:S02]  /*04d0*/  HADD2.F32 R109, -RZ, R20.H1_H1 ;  /* 0x30000014ff6d7230 */ /* 0x010fe40000004100 */
.L_x_17904:
        /* <DEDUP_REMOVED lines=56> */
[----:B-----5:R-:W-:-:S05]  /*0860*/  HADD2.F32 R40, -RZ, R32.H0_H0 ;  /* 0x20000020ff287230 */ /* 0x020fca0000004100 */
[----:B------:R-:W-:-:S04]  /*0870*/  FMUL.FTZ R40, R40, c[0x0][0x1ec] ;  /* 0x00007b0028287a20 */ /* 0x000fc80000410000 */
[----:B------:R-:W-:Y:S02]  /*0880*/  @P0 FADD.FTZ R40, R24, R40 ;  /* 0x0000002818280221 */ /* 0x000fe40000010000 */
.L_x_17836:
[----:B------:R-:W-:Y:S05]  /*0890*/  BSYNC B0 ;  /* 0x0000000000007941 */ /* 0x000fea0003800000 */
.L_x_17835:
[----:B------:R-:W-:Y:S01]  /*08a0*/  BSSY B0, `(.L_x_17837) ;  /* 0x0000005000007945 */ /* 0x000fe20003800000 */
[----:B------:R-:W-:Y:S05]  /*08b0*/  @!P6 BRA `(.L_x_17838) ;  /* 0x000000300000e947 */ /* 0x000fea0003800000 */
[----:B-----5:R-:W-:-:S05]  /*08c0*/  HADD2.F32 R41, -RZ, R32.H1_H1 ;  /* 0x30000020ff297230 */ /* 0x020fca0000004100 */
[----:B------:R-:W-:-:S04]  /*08d0*/  FMUL.FTZ R41, R41, c[0x0][0x1ec] ;  /* 0x00007b0029297a20 */ /* 0x000fc80000410000 */
[----:B------:R-:W-:Y:S02]  /*08e0*/  @P0 FADD.FTZ R41, R25, R41 ;  /* 0x0000002919290221 */ /* 0x000fe40000010000 */
.L_x_17838:
[----:B------:R-:W-:Y:S05]  /*08f0*/  BSYNC B0 ;  /* 0x0000000000007941 */ /* 0x000fea0003800000 */
.L_x_17837:
[----:B------:R-:W-:Y:S01]  /*0900*/  BSSY B0, `(.L_x_17839) ;  /* 0x0000005000007945 */ /* 0x000fe20003800000 */
[----:B------:R-:W-:Y:S05]  /*0910*/  @!P6 BRA `(.L_x_17840) ;  /* 0x000000300000e947 */ /* 0x000fea0003800000 */
[----:B-----5:R-:W-:-:S05]  /*0920*/  HADD2.F32 R42, -RZ, R33.H0_H0 ;  /* 0x20000021ff2a7230 */ /* 0x020fca0000004100 */
[----:B------:R-:W-:-:S04]  /*0930*/  FMUL.FTZ R42, R42, c[0x0][0x1ec] ;  /* 0x00007b002a2a7a20 */ /* 0x000fc80000410000 */
[----:B------:R-:W-:Y:S02]  /*0940*/  @P0 FADD.FTZ R42, R26, R42 ;  /* 0x0000002a1a2a0221 */ /* 0x000fe40000010000 */
.L_x_17840:
[----:B------:R-:W-:Y:S05]  /*0950*/  BSYNC B0 ;  /* 0x0000000000007941 */ /* 0x000fea0003800000 */
.L_x_17839:
[----:B------:R-:W-:Y:S01]  /*0960*/  BSSY B0, `(.L_x_17841) ;  /* 0x0000005000007945 */ /* 0x000fe20003800000 */
[----:B------:R-:W-:Y:S05]  /*0970*/  @!P6 BRA `(.L_x_17842) ;  /* 0x000000300000e947 */ /* 0x000fea0003800000 */
[----:B-----5:R-:W-:-:S05]  /*0980*/  HADD2.F32 R43, -RZ, R33.H1_H1 ;  /* 0x30000021ff2b7230 */ /* 0x020fca0000004100 */
[----:B------:R-:W-:-:S04]  /*0990*/  FMUL.FTZ R43, R43, c[0x0][0x1ec] ;  /* 0x00007b002b2b7a20 */ /* 0x000fc80000410000 */
[----:B------:R-:W-:Y:S02]  /*09a0*/  @P0 FADD.FTZ R43, R27, R43 ;  /* 0x0000002b1b2b0221 */ /* 0x000fe40000010000 */
.L_x_17842:
[----:B------:R-:W-:Y:S05]  /*09b0*/  BSYNC B0 ;  /* 0x0000000000007941 */ /* 0x000fea0003800000 */
.L_x_17841:
[----:B------:R-:W-:Y:S01]  /*09c0*/  BSSY B0, `(.L_x_17843) ;  /* 0x0000005000007945 */ /* 0x000fe20003800000 */
[----:B------:R-:W-:Y:S05]  /*09d0*/  @!P6 BRA `(.L_x_17844) ;  /* 0x000000300000e947 */ /* 0x000fea0003800000 */
[----:B-----5:R-:W-:-:S05]  /*09e0*/  HADD2.F32 R36, -RZ, R34.H0_H0 ;  /* 0x20000022ff247230 */ /* 0x020fca0000004100 */
[----:B------:R-:W-:-:S04]  /*09f0*/  FMUL.FTZ R36, R36, c[0x0][0x1ec] ;  /* 0x00007b0024247a20 */ /* 0x000fc80000410000 */
[----:B------:R-:W-:Y:S02]  /*0a00*/  @P0 FADD.FTZ R36, R28, R36 ;  /* 0x000000241c240221 */ /* 0x000fe40000010000 */
.L_x_17844:
[----:B------:R-:W-:Y:S05]  /*0a10*/  BSYNC B0 ;  /* 0x0000000000007941 */ /* 0x000fea0003800000 */
.L_x_17843:
[----:B------:R-:W-:Y:S01]  /*0a20*/  BSSY B0, `(.L_x_17845) ;  /* 0x0000005000007945 */ /* 0x000fe20003800000 */
[----:B------:R-:W-:Y:S05]  /*0a30*/  @!P6 BRA `(.L_x_17846) ;  /* 0x000000300000e947 */ /* 0x000fea0003800000 */
[----:B-----5:R-:W-:-:S05]  /*0a40*/  HADD2.F32 R37, -RZ, R34.H1_H1 ;  /* 0x30000022ff257230 */ /* 0x020fca0000004100 */
[----:B------:R-:W-:-:S04]  /*0a50*/  FMUL.FTZ R37, R37, c[0x0][0x1ec] ;  /* 0x00007b0025257a20 */ /* 0x000fc80000410000 */
[----:B------:R-:W-:Y:S02]  /*0a60*/  @P0 FADD.FTZ R37, R29, R37 ;  /* 0x000000251d250221 */ /* 0x000fe40000010000 */
.L_x_17846:
[----:B------:R-:W-:Y:S05]  /*0a70*/  BSYNC B0 ;  /* 0x0000000000007941 */ /* 0x000fea0003800000 */
.L_x_17845:
[----:B------:R-:W-:Y:S01]  /*0a80*/  BSSY B0, `(.L_x_17847) ;  /* 0x0000005000007945 */ /* 0x000fe20003800000 */
[----:B------:R-:W-:Y:S05]  /*0a90*/  @!P6 BRA `(.L_x_17848) ;  /* 0x000000300000e947 */ /* 0x000fea0003800000 */
[----:B-----5:R-:W-:-:S05]  /*0aa0*/  HADD2.F32 R38, -RZ, R35.H0_H0 ;  /* 0x20000023ff267230 */ /* 0x020fca0000004100 */
[----:B------:R-:W-:-:S04]  /*0ab0*/  FMUL.FTZ R38, R38, c[0x0][0x1ec] ;  /* 0x00007b0026267a20 */ /* 0x000fc80000410000 */
[----:B------:R-:W-:Y:S02]  /*0ac0*/  @P0 FADD.FTZ R38, R30, R38 ;  /* 0x000000261e260221 */ /* 0x000fe40000010000 */
.L_x_17848:
[----:B------:R-:W-:Y:S05]  /*0ad0*/  BSYNC B0 ;  /* 0x0000000000007941 */ /* 0x000fea0003800000 */
.L_x_17847:
[----:B------:R-:W-:Y:S01]  /*0ae0*/  BSSY B0, `(.L_x_17849) ;  /* 0x0000005000007945 */ /* 0x000fe20003800000 */
[----:B------:R-:W-:Y:S05]  /*0af0*/  @!P6 BRA `(.L_x_17850) ;  /* 0x000000300000e947 */ /* 0x000fea0003800000 */
[----:B-----5:R-:W-:-:S05]  /*0b00*/  HADD2.F32 R39, -RZ, R35.H1_H1 ;  /* 0x30000023ff277230 */ /* 0x020fca0000004100 */
[----:B------:R-:W-:-:S04]  /*0b10*/  FMUL.FTZ R39, R39, c[0x0][0x1ec] ;  /* 0x00007b0027277a20 */ /* 0x000fc80000410000 */
[----:B------:R-:W-:Y:S02]  /*0b20*/  @P0 FADD.FTZ R39, R31, R39 ;  /* 0x000000271f270221 */ /* 0x000fe40000010000 */
.L_x_17850:
[----:B------:R-:W-:Y:S05]  /*0b30*/  BSYNC B0 ;  /* 0x0000000000007941 */ /* 0x000fea0003800000 */
.L_x_17849:
        /* <DEDUP_REMOVED lines=40> */
.L_x_17852:
[----:B------:R-:W-:Y:S05]  /*0dc0*/  BSYNC B0 ;  /* 0x0000000000007941 */ /* 0x000fea0003800000 */
.L_x_17851:
[----:B------:R-:W-:Y:S01]  /*0dd0*/  BSSY B0, `(.L_x_17853) ;  /* 0x0000005000007945 */ /* 0x000fe20003800000 */
[----:B------:R-:W-:Y:S05]  /*0de0*/  @!P6 BRA `(.L_x_17854) ;  /* 0x000000300000e947 */ /* 0x000fea0003800000 */
[----:B-----5:R-:W-:-:S05]  /*0df0*/  HADD2.F32 R49, -RZ, R32.H1_H1 ;  /* 0x30000020ff317230 */ /* 0x020fca0000004100 */
[----:B------:R-:W-:-:S04]  /*0e00*/  FMUL.FTZ R49, R49, c[0x0][0x1ec] ;  /* 0x00007b0031317a20 */ /* 0x000fc80000410000 */
[----:B------:R-:W-:Y:S02]  /*0e10*/  @P0 FADD.FTZ R49, R25, R49 ;  /* 0x0000003119310221 */ /* 0x000fe40000010000 */
.L_x_17854:
[----:B------:R-:W-:Y:S05]  /*0e20*/  BSYNC B0 ;  /* 0x0000000000007941 */ /* 0x000fea0003800000 */
.L_x_17853:
[----:B------:R-:W-:Y:S01]  /*0e30*/  BSSY B0, `(.L_x_17855) ;  /* 0x0000005000007945 */ /* 0x000fe20003800000 */
[----:B------:R-:W-:Y:S05]  /*0e40*/  @!P6 BRA `(.L_x_17856) ;  /* 0x000000300000e947 */ /* 0x000fea0003800000 */
[----:B-----5:R-:W-:-:S05]  /*0e50*/  HADD2.F32 R50, -RZ, R33.H0_H0 ;  /* 0x20000021ff327230 */ /* 0x020fca0000004100 */
[----:B------:R-:W-:-:S04]  /*0e60*/  FMUL.FTZ R50, R50, c[0x0][0x1ec] ;  /* 0x00007b0032327a20 */ /* 0x000fc80000410000 */
[----:B------:R-:W-:Y:S02]  /*0e70*/  @P0 FADD.FTZ R50, R26, R50 ;  /* 0x000000321a320221 */ /* 0x000fe40000010000 */
.L_x_17856:
[----:B------:R-:W-:Y:S05]  /*0e80*/  BSYNC B0 ;  /* 0x0000000000007941 */ /* 0x000fea0003800000 */
.L_x_17855:
[----:B------:R-:W-:Y:S01]  /*0e90*/  BSSY B0, `(.L_x_17857) ;  /* 0x0000005000007945 */ /* 0x000fe20003800000 */
[----:B------:R-:W-:Y:S05]  /*0ea0*/  @!P6 BRA `(.L_x_17858) ;  /* 0x000000300000e947 */ /* 0x000fea0003800000 */
[----:B-----5:R-:W-:-:S05]  /*0eb0*/  HADD2.F32 R51, -RZ, R33.H1_H1 ;  /* 0x30000021ff337230 */ /* 0x020fca0000004100 */
[----:B------:R-:W-:-:S04]  /*0ec0*/  FMUL.FTZ R51, R51, c[0x0][0x1ec] ;  /* 0x00007b0033337a20 */ /* 0x000fc80000410000 */
[----:B------:R-:W-:Y:S02]  /*0ed0*/  @P0 FADD.FTZ R51, R27, R51 ;  /* 0x000000331b330221 */ /* 0x000fe40000010000 */
.L_x_17858:
[----:B------:R-:W-:Y:S05]  /*0ee0*/  BSYNC B0 ;  /* 0x0000000000007941 */ /* 0x000fea0003800000 */
.L_x_17857:
[----:B------:R-:W-:Y:S01]  /*0ef0*/  BSSY B0, `(.L_x_17859) ;  /* 0x0000005000007945 */ /* 0x000fe20003800000 */
[----:B------:R-:W-:Y:S05]  /*0f00*/  @!P6 BRA `(.L_x_17860) ;  /* 0x000000300000e947 */ /* 0x000fea0003800000 */
[----:B-----5:R-:W-:-:S05]  /*0f10*/  HADD2.F32 R44, -RZ, R34.H0_H0 ;  /* 0x20000022ff2c7230 */ /* 0x020fca0000004100 */
[----:B------:R-:W-:-:S04]  /*0f20*/  FMUL.FTZ R44, R44, c[0x0][0x1ec] ;  /* 0x00007b002c2c7a20 */ /* 0x000fc80000410000 */
[----:B------:R-:W-:Y:S02]  /*0f30*/  @P0 FADD.FTZ R44, R28, R44 ;  /* 0x0000002c1c2c0221 */ /* 0x000fe40000010000 */
.L_x_17860:
[----:B------:R-:W-:Y:S05]  /*0f40*/  BSYNC B0 ;  /* 0x0000000000007941 */ /* 0x000fea0003800000 */
.L_x_17859:
[----:B------:R-:W-:Y:S01]  /*0f50*/  BSSY B0, `(.L_x_17861) ;  /* 0x0000005000007945 */ /* 0x000fe20003800000 */
[----:B------:R-:W-:Y:S05]  /*0f60*/  @!P6 BRA `(.L_x_17862) ;  /* 0x000000300000e947 */ /* 0x000fea0003800000 */
[----:B-----5:R-:W-:-:S05]  /*0f70*/  HADD2.F32 R45, -RZ, R34.H1_H1 ;  /* 0x30000022ff2d7230 */ /* 0x020fca0000004100 */
[----:B------:R-:W-:-:S04]  /*0f80*/  FMUL.FTZ R45, R45, c[0x0][0x1ec] ;  /* 0x00007b002d2d7a20 */ /* 0x000fc80000410000 */
[----:B------:R-:W-:Y:S02]  /*0f90*/  @P0 FADD.FTZ R45, R29, R45 ;  /* 0x0000002d1d2d0221 */ /* 0x000fe40000010000 */
.L_x_17862:
[----:B------:R-:W-:Y:S05]  /*0fa0*/  BSYNC B0 ;  /* 0x0000000000007941 */ /* 0x000fea0003800000 */
.L_x_17861:
[----:B------:R-:W-:Y:S01]  /*0fb0*/  BSSY B0, `(.L_x_17863) ;  /* 0x0000005000007945 */ /* 0x000fe20003800000 */
[----:B------:R-:W-:Y:S05]  /*0fc0*/  @!P6 BRA `(.L_x_17864) ;  /* 0x000000300000e947 */ /* 0x000fea0003800000 */
[----:B-----5:R-:W-:-:S05]  /*0fd0*/  HADD2.F32 R46, -RZ, R35.H0_H0 ;  /* 0x20000023ff2e7230 */ /* 0x020fca0000004100 */
[----:B------:R-:W-:-:S04]  /*0fe0*/  FMUL.FTZ R46, R46, c[0x0][0x1ec] ;  /* 0x00007b002e2e7a20 */ /* 0x000fc80000410000 */
[----:B------:R-:W-:Y:S02]  /*0ff0*/  @P0 FADD.FTZ R46, R30, R46 ;  /* 0x0000002e1e2e0221 */ /* 0x000fe40000010000 */
.L_x_17864:
[----:B------:R-:W-:Y:S05]  /*1000*/  BSYNC B0 ;  /* 0x0000000000007941 */ /* 0x000fea0003800000 */
.L_x_17863:
[----:B------:R-:W-:Y:S01]  /*1010*/  BSSY B0, `(.L_x_17865) ;  /* 0x0000005000007945 */ /* 0x000fe20003800000 */
[----:B------:R-:W-:Y:S05]  /*1020*/  @!P6 BRA `(.L_x_17866) ;  /* 0x000000300000e947 */ /* 0x000fea0003800000 */
[----:B-----5:R-:W-:-:S05]  /*1030*/  HADD2.F32 R47, -RZ, R35.H1_H1 ;  /* 0x30000023ff2f7230 */ /* 0x020fca0000004100 */
[----:B------:R-:W-:-:S04]  /*1040*/  FMUL.FTZ R47, R47, c[0x0][0x1ec] ;  /* 0x00007b002f2f7a20 */ /* 0x000fc80000410000 */
[----:B------:R-:W-:Y:S02]  /*1050*/  @P0 FADD.FTZ R47, R31, R47 ;  /* 0x0000002f1f2f0221 */ /* 0x000fe40000010000 */
.L_x_17866:
[----:B------:R-:W-:Y:S05]  /*1060*/  BSYNC B0 ;  /* 0x0000000000007941 */ /* 0x000fea0003800000 */
.L_x_17865:
        /* <DEDUP_REMOVED lines=40> */
.L_x_17868:
[----:B------:R-:W-:Y:S05]  /*12f0*/  BSYNC B0 ;  /* 0x0000000000007941 */ /* 0x000fea0003800000 */
.L_x_17867:
[----:B------:R-:W-:Y:S01]  /*1300*/  BSSY B0, `(.L_x_17869) ;  /* 0x0000005000007945 */ /* 0x000fe20003800000 */
[----:B------:R-:W-:Y:S05]  /*1310*/  @!P6 BRA `(.L_x_17870) ;  /* 0x000000300000e947 */ /* 0x000fea0003800000 */
[----:B-----5:R-:W-:-:S05]  /*1320*/  HADD2.F32 R57, -RZ, R32.H1_H1 ;  /* 0x30000020ff397230 */ /* 0x020fca0000004100 */
[----:B------:R-:W-:-:S04]  /*1330*/  FMUL.FTZ R57, R57, c[0x0][0x1ec] ;  /* 0x00007b0039397a20 */ /* 0x000fc80000410000 */
[----:B------:R-:W-:Y:S02]  /*1340*/  @P0 FADD.FTZ R57, R25, R57 ;  /* 0x0000003919390221 */ /* 0x000fe40000010000 */
.L_x_17870:
[----:B------:R-:W-:Y:S05]  /*1350*/  BSYNC B0 ;  /* 0x0000000000007941 */ /* 0x000fea0003800000 */
.L_x_17869:
[----:B------:R-:W-:Y:S01]  /*1360*/  BSSY B0, `(.L_x_17871) ;  /* 0x0000005000007945 */ /* 0x000fe20003800000 */
[----:B------:R-:W-:Y:S05]  /*1370*/  @!P6 BRA `(.L_x_17872) ;  /* 0x000000300000e947 */ /* 0x000fea0003800000 */
[----:B-----5:R-:W-:-:S05]  /*1380*/  HADD2.F32 R58, -RZ, R33.H0_H0 ;  /* 0x20000021ff3a7230 */ /* 0x020fca0000004100 */
[----:B------:R-:W-:-:S04]  /*1390*/  FMUL.FTZ R58, R58, c[0x0][0x1ec] ;  /* 0x00007b003a3a7a20 */ /* 0x000fc80000410000 */
[----:B------:R-:W-:Y:S02]  /*13a0*/  @P0 FADD.FTZ R58, R26, R58 ;  /* 0x0000003a1a3a0221 */ /* 0x000fe40000010000 */
.L_x_17872:
[----:B------:R-:W-:Y:S05]  /*13b0*/  BSYNC B0 ;  /* 0x0000000000007941 */ /* 0x000fea0003800000 */
.L_x_17871:
[----:B------:R-:W-:Y:S01]  /*13c0*/  BSSY B0, `(.L_x_17873) ;  /* 0x0000005000007945 */ /* 0x000fe20003800000 */
[----:B------:R-:W-:Y:S05]  /*13d0*/  @!P6 BRA `(.L_x_17874) ;  /* 0x000000300000e947 */ /* 0x000fea0003800000 */
[----:B-----5:R-:W-:-:S05]  /*13e0*/  HADD2.F32 R59, -RZ, R33.H1_H1 ;  /* 0x30000021ff3b7230 */ /* 0x020fca0000004100 */
[----:B------:R-:W-:-:S04]  /*13f0*/  FMUL.FTZ R59, R59, c[0x0][0x1ec] ;  /* 0x00007b003b3b7a20 */ /* 0x000fc80000410000 */
[----:B------:R-:W-:Y:S02]  /*1400*/  @P0 FADD.FTZ R59, R27, R59 ;  /* 0x0000003b1b3b0221 */ /* 0x000fe40000010000 */
.L_x_17874:
[----:B------:R-:W-:Y:S05]  /*1410*/  BSYNC B0 ;  /* 0x0000000000007941 */ /* 0x000fea0003800000 */
.L_x_17873:
[----:B------:R-:W-:Y:S01]  /*1420*/  BSSY B0, `(.L_x_17875) ;  /* 0x0000005000007945 */ /* 0x000fe20003800000 */
[----:B------:R-:W-:Y:S05]  /*1430*/  @!P6 BRA `(.L_x_17876) ;  /* 0x000000300000e947 */ /* 0x000fea0003800000 */
[----:B-----5:R-:W-:-:S05]  /*1440*/  HADD2.F32 R52, -RZ, R34.H0_H0 ;  /* 0x20000022ff347230 */ /* 0x020fca0000004100 */
[----:B------:R-:W-:-:S04]  /*1450*/  FMUL.FTZ R52, R52, c[0x0][0x1ec] ;  /* 0x00007b0034347a20 */ /* 0x000fc80000410000 */
[----:B------:R-:W-:Y:S02]  /*1460*/  @P0 FADD.FTZ R52, R28, R52 ;  /* 0x000000341c340221 */ /* 0x000fe40000010000 */
.L_x_17876:
[----:B------:R-:W-:Y:S05]  /*1470*/  BSYNC B0 ;  /* 0x0000000000007941 */ /* 0x000fea0003800000 */
.L_x_17875:
[----:B------:R-:W-:Y:S01]  /*1480*/  BSSY B0, `(.L_x_17877) ;  /* 0x0000005000007945 */ /* 0x000fe20003800000 */
[----:B------:R-:W-:Y:S05]  /*1490*/  @!P6 BRA `(.L_x_17878) ;  /* 0x000000300000e947 */ /* 0x000fea0003800000 */
[----:B-----5:R-:W-:-:S05]  /*14a0*/  HADD2.F32 R53, -RZ, R34.H1_H1 ;  /* 0x30000022ff357230 */ /* 0x020fca0000004100 */
[----:B------:R-:W-:-:S04]  /*14b0*/  FMUL.FTZ R53, R53, c[0x0][0x1ec] ;  /* 0x00007b0035357a20 */ /* 0x000fc80000410000 */
[----:B------:R-:W-:Y:S02]  /*14c0*/  @P0 FADD.FTZ R53, R29, R53 ;  /* 0x000000351d350221 */ /* 0x000fe40000010000 */
.L_x_17878:
[----:B------:R-:W-:Y:S05]  /*14d0*/  BSYNC B0 ;  /* 0x0000000000007941 */ /* 0x000fea0003800000 */
.L_x_17877:
[----:B------:R-:W-:Y:S01]  /*14e0*/  BSSY B0, `(.L_x_17879) ;  /* 0x0000005000007945 */ /* 0x000fe20003800000 */
[----:B------:R-:W-:Y:S05]  /*14f0*/  @!P6 BRA `(.L_x_17880) ;  /* 0x000000300000e947 */ /* 0x000fea0003800000 */
[----:B-----5:R-:W-:-:S05]  /*1500*/  HADD2.F32 R54, -RZ, R35.H0_H0 ;  /* 0x20000023ff367230 */ /* 0x020fca0000004100 */
[----:B------:R-:W-:-:S04]  /*1510*/  FMUL.FTZ R54, R54, c[0x0][0x1ec] ;  /* 0x00007b0036367a20 */ /* 0x000fc80000410000 */
[----:B------:R-:W-:Y:S02]  /*1520*/  @P0 FADD.FTZ R54, R30, R54 ;  /* 0x000000361e360221 */ /* 0x000fe40000010000 */
.L_x_17880:
[----:B------:R-:W-:Y:S05]  /*1530*/  BSYNC B0 ;  /* 0x0000000000007941 */ /* 0x000fea0003800000 */
.L_x_17879:
[----:B------:R-:W-:Y:S01]  /*1540*/  BSSY B0, `(.L_x_17881) ;  /* 0x0000005000007945 */ /* 0x000fe20003800000 */
[----:B------:R-:W-:Y:S05]  /*1550*/  @!P6 BRA `(.L_x_17882) ;  /* 0x000000300000e947 */ /* 0x000fea0003800000 */
[----:B-----5:R-:W-:-:S05]  /*1560*/  HADD2.F32 R55, -RZ, R35.H1_H1 ;  /* 0x30000023ff377230 */ /* 0x020fca0000004100 */
[----:B------:R-:W-:-:S04]  /*1570*/  FMUL.FTZ R55, R55, c[0x0][0x1ec] ;  /* 0x00007b0037377a20 */ /* 0x000fc80000410000 */
[----:B------:R-:W-:Y:S02]  /*1580*/  @P0 FADD.FTZ R55, R31, R55 ;  /* 0x000000371f370221 */ /* 0x000fe40000010000 */
.L_x_17882:
[----:B------:R-:W-:Y:S05]  /*1590*/  BSYNC B0 ;  /* 0x0000000000007941 */ /* 0x000fea0003800000 */
.L_x_17881:
        /* <DEDUP_REMOVED lines=34> */
[----:B-----5:R-:W-:-:S05]  /*17c0*/  HADD2.F32 R64, -RZ, R32.H0_H0 ;  /* 0x20000020ff407230 */ /* 0x020fca0000004100 */
[----:B------:R-:W-:-:S04]  /*17d0*/  FMUL.FTZ R64, R64, c[0x0][0x1ec] ;  /* 0x00007b0040407a20 */ /* 0x000fc80000410000 */
[----:B------:R-:W-:Y:S02]  /*17e0*/  @P0 FADD.FTZ R64, R24, R64 ;  /* 0x0000004018400221 */ /* 0x000fe40000010000 */
.L_x_17884:
[----:B------:R-:W-:Y:S05]  /*17f0*/  BSYNC B0 ;  /* 0x0000000000007941 */ /* 0x000fea0003800000 */
.L_x_17883:
[----:B------:R-:W-:Y:S01]  /*1800*/  BSSY B0, `(.L_x_17885) ;  /* 0x0000005000007945 */ /* 0x000fe20003800000 */
[----:B------:R-:W-:Y:S05]  /*1810*/  @!P6 BRA `(.L_x_17886) ;  /* 0x000000300000e947 */ /* 0x000fea0003800000 */
[----:B-----5:R-:W-:-:S05]  /*1820*/  HADD2.F32 R65, -RZ, R32.H1_H1 ;  /* 0x30000020ff417230 */ /* 0x020fca0000004100 */
[----:B------:R-:W-:-:S04]  /*1830*/  FMUL.FTZ R65, R65, c[0x0][0x1ec] ;  /* 0x00007b0041417a20 */ /* 0x000fc80000410000 */
[----:B------:R-:W-:Y:S02]  /*1840*/  @P0 FADD.FTZ R65, R25, R65 ;  /* 0x0000004119410221 */ /* 0x000fe40000010000 */
.L_x_17886:
[----:B------:R-:W-:Y:S05]  /*1850*/  BSYNC B0 ;  /* 0x0000000000007941 */ /* 0x000fea0003800000 */
.L_x_17885:
[----:B------:R-:W-:Y:S01]  /*1860*/  BSSY B0, `(.L_x_17887) ;  /* 0x0000005000007945 */ /* 0x000fe20003800000 */
[----:B------:R-:W-:Y:S05]  /*1870*/  @!P6 BRA `(.L_x_17888) ;  /* 0x000000300000e947 */ /* 0x000fea0003800000 */
[----:B-----5:R-:W-:-:S05]  /*1880*/  HADD2.F32 R66, -RZ, R33.H0_H0 ;  /* 0x20000021ff427230 */ /* 0x020fca0000004100 */
[----:B------:R-:W-:-:S04]  /*1890*/  FMUL.FTZ R66, R66, c[0x0][0x1ec] ;  /* 0x00007b0042427a20 */ /* 0x000fc80000410000 */
[----:B------:R-:W-:Y:S02]  /*18a0*/  @P0 FADD.FTZ R66, R26, R66 ;  /* 0x000000421a420221 */ /* 0x000fe40000010000 */
.L_x_17888:
[----:B------:R-:W-:Y:S05]  /*18b0*/  BSYNC B0 ;  /* 0x0000000000007941 */ /* 0x000fea0003800000 */
.L_x_17887:
[----:B------:R-:W-:Y:S01]  /*18c0*/  BSSY B0, `(.L_x_17889) ;  /* 0x0000005000007945 */ /* 0x000fe20003800000 */
[----:B------:R-:W-:Y:S05]  /*18d0*/  @!P6 BRA `(.L_x_17890) ;  /* 0x000000300000e947 */ /* 0x000fea0003800000 */
[----:B-----5:R-:W-:-:S05]  /*18e0*/  HADD2.F32 R67, -RZ, R33.H1_H1 ;  /* 0x30000021ff437230 */ /* 0x020fca0000004100 */
[----:B------:R-:W-:-:S04]  /*18f0*/  FMUL.FTZ R67, R67, c[0x0][0x1ec] ;  /* 0x00007b0043437a20 */ /* 0x000fc80000410000 */
[----:B------:R-:W-:Y:S02]  /*1900*/  @P0 FADD.FTZ R67, R27, R67 ;  /* 0x000000431b430221 */ /* 0x000fe40000010000 */
.L_x_17890:
[----:B------:R-:W-:Y:S05]  /*1910*/  BSYNC B0 ;  /* 0x0000000000007941 */ /* 0x000fea0003800000 */
.L_x_17889:
[----:B------:R-:W-:Y:S01]  /*1920*/  BSSY B0, `(.L_x_17891) ;  /* 0x0000005000007945 */ /* 0x000fe20003800000 */
[----:B------:R-:W-:Y:S05]  /*1930*/  @!P6 BRA `(.L_x_17892) ;  /* 0x000000300000e947 */ /* 0x000fea0003800000 */
[----:B-----5:R-:W-:-:S05]  /*1940*/  HADD2.F32 R60, -RZ, R34.H0_H0 ;  /* 0x20000022ff3c7230 */ /* 0x020fca0000004100 */
[----:B------:R-:W-:-:S04]  /*1950*/  FMUL.FTZ R60, R60, c[0x0][0x1ec] ;  /* 0x00007b003c3c7a20 */ /* 0x000fc80000410000 */
[----:B------:R-:W-:Y:S02]  /*1960*/  @P0 FADD.FTZ R60, R28, R60 ;  /* 0x0000003c1c3c0221 */ /* 0x000fe40000010000 */
.L_x_17892:
[----:B------:R-:W-:Y:S05]  /*1970*/  BSYNC B0 ;  /* 0x0000000000007941 */ /* 0x000fea0003800000 */
.L_x_17891:
[----:B------:R-:W-:Y:S01]  /*1980*/  BSSY B0, `(.L_x_17893) ;  /* 0x0000005000007945 */ /* 0x000fe20003800000 */
[----:B------:R-:W-:Y:S05]  /*1990*/  @!P6 BRA `(.L_x_17894) ;  /* 0x000000300000e947 */ /* 0x000fea0003800000 */
[----:B-----5:R-:W-:-:S05]  /*19a0*/  HADD2.F32 R61, -RZ, R34.H1_H1 ;  /* 0x30000022ff3d7230 */ /* 0x020fca0000004100 */
[----:B------:R-:W-:-:S04]  /*19b0*/  FMUL.FTZ R61, R61, c[0x0][0x1ec] ;  /* 0x00007b003d3d7a20 */ /* 0x000fc80000410000 */
[----:B------:R-:W-:Y:S02]  /*19c0*/  @P0 FADD.FTZ R61, R29, R61 ;  /* 0x0000003d1d3d0221 */ /* 0x000fe40000010000 */
.L_x_17894:
[----:B------:R-:W-:Y:S05]  /*19d0*/  BSYNC B0 ;  /* 0x0000000000007941 */ /* 0x000fea0003800000 */
.L_x_17893:
[----:B------:R-:W-:Y:S01]  /*19e0*/  BSSY B0, `(.L_x_17895) ;  /* 0x0000005000007945 */ /* 0x000fe20003800000 */
[----:B------:R-:W-:Y:S05]  /*19f0*/  @!P6 BRA `(.L_x_17896) ;  /* 0x000000300000e947 */ /* 0x000fea0003800000 */
[----:B-----5:R-:W-:-:S05]  /*1a00*/  HADD2.F32 R62, -RZ, R35.H0_H0 ;  /* 0x20000023ff3e7230 */ /* 0x020fca0000004100 */
[----:B------:R-:W-:-:S04]  /*1a10*/  FMUL.FTZ R62, R62, c[0x0][0x1ec] ;  /* 0x00007b003e3e7a20 */ /* 0x000fc80000410000 */
[----:B------:R-:W-:Y:S02]  /*1a20*/  @P0 FADD.FTZ R62, R30, R62 ;  /* 0x0000003e1e3e0221 */ /* 0x000fe40000010000 */
.L_x_17896:
[----:B------:R-:W-:Y:S05]  /*1a30*/  BSYNC B0 ;  /* 0x0000000000007941 */ /* 0x000fea0003800000 */
.L_x_17895:
[----:B------:R-:W-:Y:S01]  /*1a40*/  BSSY B0, `(.L_x_17897) ;  /* 0x0000005000007945 */ /* 0x000fe20003800000 */
[----:B------:R-:W-:Y:S05]  /*1a50*/  @!P6 BRA `(.L_x_17898) ;  /* 0x000000300000e947 */ /* 0x000fea0003800000 */
[----:B-----5:R-:W-:-:S05]  /*1a60*/  HADD2.F32 R63, -RZ, R35.H1_H1 ;  /* 0x30000023ff3f7230 */ /* 0x020fca0000004100 */
[----:B------:R-:W-:-:S04]  /*1a70*/  FMUL.FTZ R63, R63, c[0x0][0x1ec] ;  /* 0x00007b003f3f7a20 */ /* 0x000fc80000410000 */
[----:B------:R-:W-:Y:S02]  /*1a80*/  @P0 FADD.FTZ R63, R31, R63 ;  /* 0x0000003f1f3f0221 */ /* 0x000fe40000010000 */
.L_x_17898:
[----:B------:R-:W-:Y:S05]  /*1a90*/  BSYNC B0 ;  /* 0x0000000000007941 */ /* 0x000fea0003800000 */
.L_x_17897:
        /* <DEDUP_REMOVED lines=39> */
.L_x_17905:
        /* <DEDUP_REMOVED lines=84> */
.L_x_17906:
        /* <DEDUP_REMOVED lines=22> */
[C---:B------:R-:W-:Y:S01]  /*23b0*/  FADD.FTZ R108, -R72.reuse, R39 ;  /* 0x00000027486c7221 */ /* 0x040fe20000010100 */
[----:B------:R-:W-:Y:S01]  /*23c0*/  HADD2.F32 R39, -RZ, R19.H0_H0 ;  /* 0x20000013ff277230 */ /* 0x000fe20000004100 */
[C---:B------:R-:W-:Y:S02]  /*23d0*/  FADD.FTZ R37, -R72.reuse, R64 ;  /* 0x0000004048257221 */ /* 0x040fe40000010100 */
[----:B------:R-:W-:-:S02]  /*23e0*/  FADD.FTZ R62, -R72, R62 ;  /* 0x0000003e483e7221 */ /* 0x000fc40000010100 */
[C---:B------:R-:W-:Y:S01]  /*23f0*/  FADD.FTZ R92, -R72.reuse, R41 ;  /* 0x00000029485c7221 */ /* 0x040fe20000010100 */
[----:B------:R-:W-:Y:S01]  /*2400*/  HADD2.F32 R41, -RZ, R19.H1_H1 ;  /* 0x30000013ff297230 */ /* 0x000fe20000004100 */
[C---:B------:R-:W-:Y:S02]  /*2410*/  FADD.FTZ R124, -R72.reuse, R55 ;  /* 0x00000037487c7221 */ /* 0x040fe40000010100 */
[C---:B------:R-:W-:Y:S02]  /*2420*/  FMUL.FTZ R38, R111.reuse, R38 ;  /* 0x000000266f267220 */ /* 0x040fe40000410000 */
[C---:B------:R-:W-:Y:S02]  /*2430*/  FMUL.FTZ R55, R111.reuse, R52 ;  /* 0x000000346f377220 */ /* 0x040fe40000410000 */
[----:B------:R-:W-:Y:S02]  /*2440*/  FADD.FTZ R42, -R72, R42 ;  /* 0x0000002a482a7221 */ /* 0x000fe40000010100 */
[----:B------:R-:W-:-:S02]  /*2450*/  FMUL.FTZ R108, R111, R108 ;  /* 0x0000006c6f6c7220 */ /* 0x000fc40000410000 */
[C---:B------:R-:W-:Y:S02]  /*2460*/  FMUL.FTZ R52, R111.reuse, R37 ;  /* 0x000000256f347220 */ /* 0x040fe40000410000 */
[C---:B------:R-:W-:Y:S01]  /*2470*/  FMUL.FTZ R37, R111.reuse, R62 ;  /* 0x0000003e6f257220 */ /* 0x040fe20000410000 */
[----:B------:R-:W-:Y:S01]  /*2480*/  HADD2.F32 R62, -RZ, R18.H1_H1 ;  /* 0x30000012ff3e7230 */ /* 0x000fe20000004100 */
[C---:B------:R-:W-:Y:S02]  /*2490*/  FADD.FTZ R104, -R72.reuse, R43 ;  /* 0x0000002b48687221 */ /* 0x040fe40000010100 */
[----:B------:R-:W-:Y:S02]  /*24a0*/  FADD.FTZ R116, -R72, R47 ;  /* 0x0000002f48747221 */ /* 0x000fe40000010100 */
[----:B------:R-:W-:Y:S01]  /*24b0*/  FFMA.FTZ R39, R38, R39, R79 ;  /* 0x0000002726277223 */ /* 0x000fe2000001004f */
[----:B------:R-:W-:Y:S01]  /*24c0*/  HADD2.F32 R38, -RZ, R17.H0_H0 ;  /* 0x20000011ff267230 */ /* 0x000fe20000004100 */
[----:B------:R-:W-:-:S02]  /*24d0*/  FMUL.FTZ R47, R111, R106 ;  /* 0x0000006a6f2f7220 */ /* 0x000fc40000410000 */
[C---:B------:R-:W-:Y:S02]  /*24e0*/  FMUL.FTZ R42, R111.reuse, R42 ;  /* 0x0000002a6f2a7220 */ /* 0x040fe40000410000 */
[----:B------:R-:W-:Y:S01]  /*24f0*/  FFMA.FTZ R108, R108, R41, R78 ;  /* 0x000000296c6c7223 */ /* 0x000fe2000001004e */
[----:B------:R-:W-:Y:S01]  /*2500*/  HADD2.F32 R41, -RZ, R17.H1_H1 ;  /* 0x30000011ff297230 */ /* 0x000fe20000004100 */
[C---:B------:R-:W-:Y:S02]  /*2510*/  FADD.FTZ R114, -R72.reuse, R45 ;  /* 0x0000002d48727221 */ /* 0x040fe40000010100 */
[----:B------:R-:W-:Y:S01]  /*2520*/  FADD.FTZ R46, -R72, R46 ;  /* 0x0000002e482e7221 */ /* 0x000fe20000010100 */
[----:B------:R-:W-:Y:S01]  /*2530*/  F2FP.PACK_AB R39, R108, R39 ;  /* 0x000000276c27723e */ /* 0x000fe200000000ff */
[----:B------:R-:W-:Y:S02]  /*2540*/  FADD.FTZ R40, -R72, R40 ;  /* 0x0000002848287221 */ /* 0x000fe40000010100 */
[----:B------:R-:W-:-:S02]  /*2550*/  FMUL.FTZ R45, R111, R104 ;  /* 0x000000686f2d7220 */ /* 0x000fc40000410000 */
[----:B------:R-:W-:Y:S01]  /*2560*/  FFMA.FTZ R47, R47, R62, R80 ;  /* 0x0000003e2f2f7223 */ /* 0x000fe20000010050 */
[----:B------:R-:W-:Y:S01]  /*2570*/  HADD2.F32 R62, -RZ, R23.H0_H0 ;  /* 0x20000017ff3e7230 */ /* 0x000fe20000004100 */
[----:B------:R-:W-:Y:S01]  /*2580*/  FFMA.FTZ R42, R42, R38, R83 ;  /* 0x000000262a2a7223 */ /* 0x000fe20000010053 */
[--C-:B------:R-:W-:Y:S01]  /*2590*/  HADD2.F32 R38, -RZ, R16.reuse.H0_H0 ;  /* 0x20000010ff267230 */ /* 0x100fe20000004100 */
[C---:B------:R-:W-:Y:S02]  /*25a0*/  FMUL.FTZ R46, R111.reuse, R46 ;  /* 0x0000002e6f2e7220 */ /* 0x040fe40000410000 */
[----:B------:R-:W-:Y:S02]  /*25b0*/  FMUL.FTZ R40, R111, R40 ;  /* 0x000000286f287220 */ /* 0x000fe40000410000 */
[----:B------:R-:W-:Y:S01]  /*25c0*/  FFMA.FTZ R45, R45, R41, R82 ;  /* 0x000000292d2d7223 */ /* 0x000fe20000010052 */
[----:B------:R-:W-:Y:S01]  /*25d0*/  HADD2.F32 R41, -RZ, R16.H1_H1 ;  /* 0x30000010ff297230 */ /* 0x000fe20000004100 */
[----:B------:R-:W-:-:S02]  /*25e0*/  FADD.FTZ R112, -R72, R51 ;  /* 0x0000003348707221 */ /* 0x000fc40000010100 */
[----:B------:R-:W-:Y:S02]  /*25f0*/  FADD.FTZ R48, -R72, R48 ;  /* 0x0000003048307221 */ /* 0x000fe40000010100 */
[----:B------:R-:W-:Y:S02]  /*2600*/  FMUL.FTZ R43, R111, R92 ;  /* 0x0000005c6f2b7220 */ /* 0x000fe40000410000 */
[----:B------:R-:W-:Y:S01]  /*2610*/  FFMA.FTZ R46, R46, R62, R11 ;  /* 0x0000003e2e2e7223 */ /* 0x000fe2000001000b */
[----:B------:R-:W-:Y:S01]  /*2620*/  HADD2.F32 R62, -RZ, R21.H1_H1 ;  /* 0x30000015ff3e7230 */ /* 0x000fe20000004100 */
[C---:B------:R-:W-:Y:S02]  /*2630*/  FADD.FTZ R36, -R72.reuse, R36 ;  /* 0x0000002448247221 */ /* 0x040fe40000010100 */
[C---:B------:R-:W-:Y:S02]  /*2640*/  FADD.FTZ R110, -R72.reuse, R49 ;  /* 0x00000031486e7221 */ /* 0x040fe40000010100 */
[----:B------:R-:W-:-:S02]  /*2650*/  FADD.FTZ R50, -R72, R50 ;  /* 0x0000003248327221 */ /* 0x000fc40000010100 */
[----:B------:R-:W-:Y:S01]  /*2660*/  FFMA.FTZ R40, R40, R38, R85 ;  /* 0x0000002628287223 */ /* 0x000fe20000010055 */
[----:B------:R-:W-:Y:S01]  /*2670*/  HADD2.F32 R38, -RZ, R20.H0_H0 ;  /* 0x20000014ff267230 */ /* 0x000fe20000004100 */
[C---:B------:R-:W-:Y:S02]  /*2680*/  FADD.FTZ R44, -R72.reuse, R44 ;  /* 0x0000002c482c7221 */ /* 0x040fe40000010100 */
[C---:B------:R-:W-:Y:S02]  /*2690*/  FADD.FTZ R56, -R72.reuse, R56 ;  /* 0x0000003848387221 */ /* 0x040fe40000010100 */
[C---:B------:R-:W-:Y:S02]  /*26a0*/  FADD.FTZ R118, -R72.reuse, R57 ;  /* 0x0000003948767221 */ /* 0x040fe40000010100 */
[C---:B------:R-:W-:Y:S02]  /*26b0*/  FADD.FTZ R58, -R72.reuse, R58 ;  /* 0x0000003a483a7221 */ /* 0x040fe40000010100 */
[C---:B------:R-:W-:Y:S01]  /*26c0*/  FADD.FTZ R120, -R72.reuse, R59 ;  /* 0x0000003b48787221 */ /* 0x040fe20000010100 */
[----:B------:R-:W-:Y:S01]  /*26d0*/  HADD2.F32 R59, -RZ, R18.H0_H0 ;  /* 0x20000012ff3b7230 */ /* 0x000fe20000004100 */
        /* <DEDUP_REMOVED lines=8> */
[C---:B------:R-:W-:Y:S02]  /*2760*/  FMUL.FTZ R49, R111.reuse, R112 ;  /* 0x000000706f317220 */ /* 0x040fe40000410000 */
[----:B------:R-:W-:Y:S01]  /*2770*/  FADD.FTZ R72, -R72, R63 ;  /* 0x0000003f48487221 */ /* 0x000fe20000010100 */
[----:B------:R-:W-:Y:S01]  /*2780*/  HADD2.F32 R63, -RZ, R23.H1_H1 ;  /* 0x30000017ff3f7230 */ /* 0x000fe20000004100 */
[----:B------:R-:W-:Y:S02]  /*2790*/  FMUL.FTZ R48, R111, R48 ;  /* 0x000000306f307220 */ /* 0x000fe40000410000 */
[----:B------:R-:W-:Y:S01]  /*27a0*/  FFMA.FTZ R43, R43, R41, R84 ;  /* 0x000000292b2b7223 */ /* 0x000fe20000010054 */
[----:B------:R-:W-:Y:S01]  /*27b0*/  HADD2.F32 R41, -RZ, R21.H0_H0 ;  /* 0x20000015ff297230 */ /* 0x000fe20000004100 */
[C---:B------:R-:W-:Y:S02]  /*27c0*/  FMUL.FTZ R36, R111.reuse, R36 ;  /* 0x000000246f247220 */ /* 0x040fe40000410000 */
[----:B------:R-:W-:-:S02]  /*27d0*/  FMUL.FTZ R50, R111, R50 ;  /* 0x000000326f327220 */ /* 0x000fc40000410000 */
[----:B------:R-:W-:Y:S02]  /*27e0*/  FMUL.FTZ R53, R111, R116 ;  /* 0x000000746f357220 */ /* 0x000fe40000410000 */
[----:B------:R-:W-:Y:S02]  /*27f0*/  FFMA.FTZ R62, R49, R62, R14 ;  /* 0x0000003e313e7223 */ /* 0x000fe4000001000e */
[----:B------:R-:W-:Y:S01]  /*2800*/  FFMA.FTZ R49, R48, R38, R77 ;  /* 0x0000002630317223 */ /* 0x000fe2000001004d */
[----:B------:R-:W-:Y:S01]  /*2810*/  HADD2.F32 R38, -RZ, R68.H0_H0 ;  /* 0x20000044ff267230 */ /* 0x000fe20000004100 */
[----:B------:R-:W-:Y:S01]  /*2820*/  FMUL.FTZ R56, R111, R56 ;  /* 0x000000386f387220 */ /* 0x000fe20000410000 */
[--C-:B------:R-:W-:Y:S01]  /*2830*/  HADD2.F32 R48, -RZ, R71.reuse.H0_H0 ;  /* 0x20000047ff307230 */ /* 0x100fe20000004100 */
[----:B------:R-:W-:Y:S02]  /*2840*/  FFMA.FTZ R36, R36, R59, R81 ;  /* 0x0000003b24247223 */ /* 0x000fe40000010051 */
[----:B------:R-:W-:Y:S01]  /*2850*/  FFMA.FTZ R53, R53, R63, R10 ;  /* 0x0000003f35357223 */ /* 0x000fe2000001000a */
[----:B------:R-:W-:Y:S01]  /*2860*/  HADD2.F32 R63, -RZ, R22.H0_H0 ;  /* 0x20000016ff3f7230 */ /* 0x000fe20000004100 */
[----:B------:R-:W-:Y:S01]  /*2870*/  FFMA.FTZ R41, R50, R41, R15 ;  /* 0x0000002932297223 */ /* 0x000fe2000001000f */
[----:B------:R-:W-:Y:S01]  /*2880*/  HADD2.F32 R50, -RZ, R71.H1_H1 ;  /* 0x30000047ff327230 */ /* 0x000fe20000004100 */
[----:B------:R-:W-:-:S02]  /*2890*/  FMUL.FTZ R44, R111, R44 ;  /* 0x0000002c6f2c7220 */ /* 0x000fc40000410000 */
[C---:B------:R-:W-:Y:S01]  /*28a0*/  FMUL.FTZ R57, R111.reuse, R124 ;  /* 0x0000007c6f397220 */ /* 0x040fe20000410000 */
[----:B------:R-:W-:Y:S01]  /*28b0*/  F2FP.PACK_AB R41, R62, R41 ;  /* 0x000000293e29723e */ /* 0x000fe200000000ff */
[----:B------:R-:W-:Y:S02]  /*28c0*/  IMAD R102, R102, c[0x0][0x168], RZ ;  /* 0x00005a0066667a24 */ /* 0x000fe400078e02ff */
[C---:B------:R-:W-:Y:S02]  /*28d0*/  FMUL.FTZ R110, R111.reuse, R110 ;  /* 0x0000006e6f6e7220 */ /* 0x040fe40000410000 */
[C---:B------:R-:W-:Y:S01]  /*28e0*/  FMUL.FTZ R60, R111.reuse, R60 ;  /* 0x0000003c6f3c7220 */ /* 0x040fe20000410000 */
[----:B------:R-:W-:Y:S01]  /*28f0*/  SHF.R.S32.HI R59, RZ, 0x1f, R102 ;  /* 0x0000001fff3b7819 */ /* 0x000fe20000011466 */
[C---:B------:R-:W-:Y:S02]  /*2900*/  FMUL.FTZ R61, R111.reuse, R61 ;  /* 0x0000003d6f3d7220 */ /* 0x040fe40000410000 */
[----:B------:R-:W-:Y:S01]  /*2910*/  FMUL.FTZ R51, R111, R114 ;  /* 0x000000726f337220 */ /* 0x000fe20000410000 */
[----:B------:R-:W-:Y:S01]  /*2920*/  LEA.HI R59, R59, R102, RZ, 0x3 ;  /* 0x000000663b3b7211 */ /* 0x000fe200078f18ff */
[----:B------:R-:W-:Y:S01]  /*2930*/  FFMA.FTZ R56, R56, R38, R9 ;  /* 0x0000002638387223 */ /* 0x000fe20000010009 */
[----:B------:R-:W-:Y:S01]  /*2940*/  F2FP.PACK_AB R38, R47, R36 ;  /* 0x000000242f26723e */ /* 0x000fe200000000ff */
[----:B------:R-:W-:Y:S01]  /*2950*/  FFMA.FTZ R44, R44, R63, R13 ;  /* 0x0000003f2c2c7223 */ /* 0x000fe2000001000d */
[----:B------:R-:W-:Y:S01]  /*2960*/  F2FP.PACK_AB R36, R43, R40 ;  /* 0x000000282b24723e */ /* 0x000fe200000000ff */
[----:B------:R-:W-:Y:S01]  /*2970*/  FFMA.FTZ R57, R57, R50, R2 ;  /* 0x0000003239397223 */ /* 0x000fe20000010002 */
[----:B------:R-:W-:Y:S01]  /*2980*/  HADD2.F32 R63, -RZ, R75.H0_H0 ;  /* 0x2000004bff3f7230 */ /* 0x000fe20000004100 */
[----:B------:R-:W-:Y:S01]  /*2990*/  FMUL.FTZ R54, R111, R54 ;  /* 0x000000366f367220 */ /* 0x000fe20000410000 */
[----:B------:R-:W-:Y:S01]  /*29a0*/  F2FP.PACK_AB R43, R53, R46 ;  /* 0x0000002e352b723e */ /* 0x000fe200000000ff */
[----:B------:R-:W-:Y:S01]  /*29b0*/  FFMA.FTZ R40, R109, R110, R76 ;  /* 0x0000006e6d287223 */ /* 0x000fe2000001004c */
[----:B------:R-:W-:Y:S01]  /*29c0*/  LEA.HI.SX32 R59, R59, R96, 0x1d ;  /* 0x000000603b3b7211 */ /* 0x000fe200078feaff */
[----:B------:R-:W-:-:S02]  /*29d0*/  FFMA.FTZ R50, R105, R60, R88 ;  /* 0x0000003c69327223 */ /* 0x000fc40000010058 */
[----:B------:R-:W-:Y:S01]  /*29e0*/  FFMA.FTZ R61, R74, R61, R91 ;  /* 0x0000003d4a3d7223 */ /* 0x000fe2000001005b */
[----:B------:R-:W-:Y:S01]  /*29f0*/  F2FP.PACK_AB R40, R40, R49 ;  /* 0x000000312828723e */ /* 0x000fe200000000ff */
[----:B------:R-:W-:Y:S01]  /*2a00*/  FFMA.FTZ R51, R51, R65, R12 ;  /* 0x0000004133337223 */ /* 0x000fe2000001000c */
[----:B------:R-:W-:Y:S01]  /*2a10*/  HADD2.F32 R65, -RZ, R75.H1_H1 ;  /* 0x3000004bff417230 */ /* 0x000fe20000004100 */
[----:B------:R-:W-:Y:S01]  /*2a20*/  FMUL.FTZ R118, R111, R118 ;  /* 0x000000766f767220 */ /* 0x000fe20000410000 */
[----:B------:R-:W-:Y:S01]  /*2a30*/  F2FP.PACK_AB R50, R61, R50 ;  /* 0x000000323d32723e */ /* 0x000fe200000000ff */
[C---:B------:R-:W-:Y:S01]  /*2a40*/  FMUL.FTZ R122, R111.reuse, R122 ;  /* 0x0000007a6f7a7220 */ /* 0x040fe20000410000 */
[----:B------:R-:W-:Y:S01]  /*2a50*/  HFMA2.MMA R61, -RZ, RZ, 0, 9.5367431640625e-07 ;  /* 0x00000010ff3d7435 */ /* 0x000fe200000001ff */
[----:B------:R-:W-:Y:S02]  /*2a60*/  FMUL.FTZ R72, R111, R72 ;  /* 0x000000486f487220 */ /* 0x000fe40000410000 */
        /* <DEDUP_REMOVED lines=11> */
[----:B------:R-:W-:Y:S01]  /*2b20*/  FMUL.FTZ R58, R111, R58 ;  /* 0x0000003a6f3a7220 */ /* 0x000fe20000410000 */
[----:B------:R-:W-:Y:S01]  /*2b30*/  IADD3 R56, R59, 0x20, RZ ;  /* 0x000000203b387810 */ /* 0x000fe20007ffe0ff */
[----:B------:R-:W-:Y:S01]  /*2b40*/  FMUL.FTZ R120, R111, R120 ;  /* 0x000000786f787220 */ /* 0x000fe20000410000 */
[----:B------:R-:W-:Y:S01]  /*2b50*/  F2FP.PACK_AB R46, R45, R46 ;  /* 0x0000002e2d2e723e */ /* 0x000fe200000000ff */
[----:B------:R-:W-:Y:S01]  /*2b60*/  FMUL.FTZ R64, R111, R64 ;  /* 0x000000406f407220 */ /* 0x000fe20000410000 */
[----:B------:R-:W-:Y:S01]  /*2b70*/  IADD3 R54, R59, 0x40, RZ ;  /* 0x000000403b367810 */ /* 0x000fe20007ffe0ff */
[----:B------:R-:W-:-:S02]  /*2b80*/  FMUL.FTZ R66, R111, R66 ;  /* 0x000000426f427220 */ /* 0x000fc40000410000 */
[----:B------:R-:W-:Y:S02]  /*2b90*/  FMUL.FTZ R67, R111, R67 ;  /* 0x000000436f437220 */ /* 0x000fe40000410000 */
[----:B------:R-:W-:Y:S02]  /*2ba0*/  FFMA.FTZ R45, R94, R58, R7 ;  /* 0x0000003a5e2d7223 */ /* 0x000fe40000010007 */
[----:B------:R-:W-:Y:S02]  /*2bb0*/  FFMA.FTZ R120, R69, R120, R6 ;  /* 0x0000007845787223 */ /* 0x000fe40000010006 */
[----:B------:R-:W-:Y:S01]  /*2bc0*/  FFMA.FTZ R48, R99, R52, R0 ;  /* 0x0000003463307223 */ /* 0x000fe20000010000 */
[----:B------:R-:W-:Y:S01]  /*2bd0*/  IADD3 R52, R59, 0x60, RZ ;  /* 0x000000603b347810 */ /* 0x000fe20007ffe0ff */
[----:B------:R-:W-:Y:S01]  /*2be0*/  FFMA.FTZ R53, R70, R64, R87 ;  /* 0x0000004046357223 */ /* 0x000fe20000010057 */
[----:B------:R-:W-:Y:S01]  /*2bf0*/  F2FP.PACK_AB R45, R120, R45 ;  /* 0x0000002d782d723e */ /* 0x000fe200000000ff */
[----:B------:R-:W-:-:S02]  /*2c00*/  FFMA.FTZ R66, R103, R66, R86 ;  /* 0x0000004267427223 */ /* 0x000fc40000010056 */
        /* <DEDUP_REMOVED lines=11> */
.L_x_17902:
[----:B-1----:R-:W-:Y:S05]  /*2cc0*/  BSYNC B0 ;  /* 0x0000000000007941 */ /* 0x002fea0003800000 */
.L_x_17901:
[----:B0-----:R-:W-:-:S04]  /*2cd0*/  MOV R36, c[0x0][0x160] ;  /* 0x0000580000247a02 */ /* 0x001fc80000000f00 */
[----:B------:R-:W-:-:S04]  /*2ce0*/  LEA R95, R36, R95, 0x2 ;  /* 0x0000005f245f7211 */ /* 0x000fc800078e10ff */
[----:B------:R-:W-:-:S13]  /*2cf0*/  ISETP.GE.AND P0, PT, R95, c[0x0][0x164], PT ;  /* 0x000059005f007a0c */ /* 0x000fda0003f06270 */
[----:B-----5:R-:W-:Y:S01]  /*2d00*/  @P0 CALL.REL.NOINC `(.L_x_17903) ;  /* 0x0000001000000944 */ /* 0x020fe20003c00000 */
[----:B------:R-:W-:Y:S05]  /*2d10*/  BRA `(.L_x_17904) ;  /* 0xffffd7c000007947 */ /* 0x000fea000383ffff */
.L_x_17903:
[----:B------:R-:W-:Y:S05]  /*2d20*/  EXIT ;  /* 0x000000000000794d */ /* 0x000fea0003800000 */
.L_x_17899:
[----:B0-----:R-:W-:Y:S01]  /*2d30*/  HFMA2.MMA R106, -RZ, RZ, 0, 5.9604644775390625e-08 ;  /* 0x00000001ff6a7435 */ /* 0x001fe200000001ff */
[----:B------:R-:W-:Y:S02]  /*2d40*/  MOV R92, 0x1f ;  /* 0x0000001f005c7802 */ /* 0x000fe40000000f00 */
[----:B------:R-:W-:Y:S02]  /*2d50*/  MOV R93, 0xffffffff ;  /* 0xffffffff005d7802 */ /* 0x000fe40000000f00 */
[----:B------:R-:W-:Y:S02]  /*2d60*/  MOV R72, 0x2d80 ;  /* 0x00002d8000487802 */ /* 0x000fe40000000f00 */
[----:B-----5:R-:W-:Y:S05]  /*2d70*/  CALL.REL.NOINC `($__internal_99_$__cuda_sm70_shflsync_bfly_p) ;  /* 0x0000079000007944 */ /* 0x020fea0003c00000 */
[----:B-1----:R-:W-:Y:S01]  /*2d80*/  MOV R72, R106 ;  /* 0x0000006a00487202 */ /* 0x002fe20000000f00 */
[----:B0-----:R-:W-:Y:S05]  /*2d90*/  BRA `(.L_x_17905) ;  /* 0xffffef7000007947 */ /* 0x001fea000383ffff */
.L_x_17900:
[----:B------:R-:W-:Y:S01]  /*2da0*/  HFMA2.MMA R106, -RZ, RZ, 0, 1.1920928955078125e-07 ;  /* 0x00000002ff6a7435 */ /* 0x000fe200000001ff */
[----:B------:R-:W-:Y:S02]  /*2db0*/  MOV R92, 0x1f ;  /* 0x0000001f005c7802 */ /* 0x000fe40000000f00 */
[----:B------:R-:W-:Y:S02]  /*2dc0*/  MOV R93, 0xffffffff ;  /* 0xffffffff005d7802 */ /* 0x000fe40000000f00 */
[----:B------:R-:W-:-:S02]  /*2dd0*/  MOV R72, 0x2df0 ;  /* 0x00002df000487802 */ /* 0x000fc40000000f00 */
[----:B-----5:R-:W-:Y:S05]  /*2de0*/  CALL.REL.NOINC `($__internal_99_$__cuda_sm70_shflsync_bfly_p) ;  /* 0x0000072000007944 */ /* 0x020fea0003c00000 */
[----:B01----:R-:W-:Y:S01]  /*2df0*/  FADD.FTZ R111, R111, R106 ;  /* 0x0000006a6f6f7221 */ /* 0x003fe20000010000 */
[----:B------:R-:W-:Y:S01]  /*2e00*/  HFMA2.MMA R106, -RZ, RZ, 0, 2.384185791015625e-07 ;  /* 0x00000004ff6a7435 */ /* 0x000fe200000001ff */
[----:B------:R-:W-:-:S02]  /*2e10*/  MOV R92, 0x1f ;  /* 0x0000001f005c7802 */ /* 0x000fc40000000f00 */
[----:B------:R-:W-:Y:S02]  /*2e20*/  MOV R93, 0xffffffff ;  /* 0xffffffff005d7802 */ /* 0x000fe40000000f00 */
[----:B------:R-:W-:Y:S02]  /*2e30*/  MOV R72, 0x2e50 ;  /* 0x00002e5000487802 */ /* 0x000fe40000000f00 */
[----:B------:R-:W-:Y:S05]  /*2e40*/  CALL.REL.NOINC `($__internal_99_$__cuda_sm70_shflsync_bfly_p) ;  /* 0x000006c000007944 */ /* 0x000fea0003c00000 */
[----:B01----:R-:W-:Y:S01]  /*2e50*/  FADD.FTZ R111, R111, R106 ;  /* 0x0000006a6f6f7221 */ /* 0x003fe20000010000 */
[----:B------:R-:W-:Y:S01]  /*2e60*/  HFMA2.MMA R106, -RZ, RZ, 0, 4.76837158203125e-07 ;  /* 0x00000008ff6a7435 */ /* 0x000fe200000001ff */
[----:B------:R-:W-:Y:S02]  /*2e70*/  MOV R92, 0x1f ;  /* 0x0000001f005c7802 */ /* 0x000fe40000000f00 */
[----:B------:R-:W-:Y:S02]  /*2e80*/  MOV R93, 0xffffffff ;  /* 0xffffffff005d7802 */ /* 0x000fe40000000f00 */
[----:B------:R-:W-:Y:S02]  /*2e90*/  MOV R72, 0x2eb0 ;  /* 0x00002eb000487802 */ /* 0x000fe40000000f00 */
[----:B------:R-:W-:Y:S05]  /*2ea0*/  CALL.REL.NOINC `($__internal_99_$__cuda_sm70_shflsync_bfly_p) ;  /* 0x0000066000007944 */ /* 0x000fea0003c00000 */
[----:B01----:R-:W-:Y:S01]  /*2eb0*/  FADD.FTZ R111, R111, R106 ;  /* 0x0000006a6f6f7221 */ /* 0x003fe20000010000 */
[----:B------:R-:W-:Y:S01]  /*2ec0*/  HFMA2.MMA R106, -RZ, RZ, 0, 9.5367431640625e-07 ;  /* 0x00000010ff6a7435 */ /* 0x000fe200000001ff */
[----:B------:R-:W-:-:S02]  /*2ed0*/  MOV R92, 0x1f ;  /* 0x0000001f005c7802 */ /* 0x000fc40000000f00 */
[----:B------:R-:W-:Y:S02]  /*2ee0*/  MOV R93, 0xffffffff ;  /* 0xffffffff005d7802 */ /* 0x000fe40000000f00 */
[----:B------:R-:W-:Y:S02]  /*2ef0*/  MOV R72, 0x2f10 ;  /* 0x00002f1000487802 */ /* 0x000fe40000000f00 */
[----:B------:R-:W-:Y:S05]  /*2f00*/  CALL.REL.NOINC `($__internal_99_$__cuda_sm70_shflsync_bfly_p) ;  /* 0x0000060000007944 */ /* 0x000fea0003c00000 */
        /* <DEDUP_REMOVED lines=70> */
[----:B------:R-:W-:Y:S05]  /*3370*/  CALL.REL.NOINC `($__internal_99_$__cuda_sm70_shflsync_bfly_p) ;  /* 0x0000019000007944 */ /* 0x000fea0003c00000 */
[----:B01----:R-:W-:Y:S01]  /*3380*/  FADD.FTZ R111, R111, R106 ;  /* 0x0000006a6f6f7221 */ /* 0x003fe20000010000 */
[----:B------:R-:W-:Y:S01]  /*3390*/  HFMA2.MMA R106, -RZ, RZ, 0, 1.1920928955078125e-07 ;  /* 0x00000002ff6a7435 */ /* 0x000fe200000001ff */
[----:B------:R-:W-:Y:S02]  /*33a0*/  MOV R92, 0x1f ;  /* 0x0000001f005c7802 */ /* 0x000fe40000000f00 */
[----:B------:R-:W-:Y:S02]  /*33b0*/  MOV R93, 0xffffffff ;  /* 0xffffffff005d7802 */ /* 0x000fe40000000f00 */
[----:B------:R-:W-:Y:S02]  /*33c0*/  MOV R72, 0x33e0 ;  /* 0x000033e000487802 */ /* 0x000fe40000000f00 */
[----:B------:R-:W-:Y:S05]  /*33d0*/  CALL.REL.NOINC `($__internal_99_$__cuda_sm70_shflsync_bfly_p) ;  /* 0x0000013000007944 */ /* 0x000fea0003c00000 */
[----:B01----:R-:W-:Y:S01]  /*33e0*/  FADD.FTZ R111, R111, R106 ;  /* 0x0000006a6f6f7221 */ /* 0x003fe20000010000 */
[----:B------:R-:W-:Y:S01]  /*33f0*/  HFMA2.MMA R106, -RZ, RZ, 0, 2.384185791015625e-07 ;  /* 0x00000004ff6a7435 */ /* 0x000fe200000001ff */
[----:B------:R-:W-:Y:S02]  /*3400*/  MOV R92, 0x1f ;  /* 0x0000001f005c7802 */ /* 0x000fe40000000f00 */
[----:B------:R-:W-:-:S02]  /*3410*/  MOV R93, 0xffffffff ;  /* 0xffffffff005d7802 */ /* 0x000fc40000000f00 */
        /* <DEDUP_REMOVED lines=10> */
[----:B------:R-:W-:Y:S02]  /*34c0*/  MOV R92, 0x1f ;  /* 0x0000001f005c7802 */ /* 0x000fe40000000f00 */
[----:B------:R-:W-:-:S02]  /*34d0*/  MOV R93, 0xffffffff ;  /* 0xffffffff005d7802 */ /* 0x000fc40000000f00 */
[----:B------:R-:W-:Y:S02]  /*34e0*/  MOV R72, 0x3500 ;  /* 0x0000350000487802 */ /* 0x000fe40000000f00 */
[----:B------:R-:W-:Y:S05]  /*34f0*/  CALL.REL.NOINC `($__internal_99_$__cuda_sm70_shflsync_bfly_p) ;  /* 0x0000001000007944 */ /* 0x000fea0003c00000 */
[----:B01----:R-:W-:Y:S05]  /*3500*/  BRA `(.L_x_17906) ;  /* 0xffffed4000007947 */ /* 0x003fea000383ffff */
        .weak           $__internal_99_$__cuda_sm70_shflsync_bfly_p
        .type           $__internal_99_$__cuda_sm70_shflsync_bfly_p,@function
        .size           $__internal_99_$__cuda_sm70_shflsync_bfly_p,(.L_x_29239 - $__internal_99_$__cuda_sm70_shflsync_bfly_p)
$__internal_99_$__cuda_sm70_shflsync_bfly_p:
[----:B------:R-:W-:Y:S01]  /*3510*/  HFMA2.MMA R73, -RZ, RZ, 0, 0 ;  /* 0x00000000ff497435 */ /* 0x000fe200000001ff */
[----:B------:R-:W-:Y:S04]  /*3520*/  WARPSYNC R93 ;  /* 0x0000005d00007348 */ /* 0x000fe80003800000 */
[----:B------:R0:W1:Y:S01]  /*3530*/  SHFL.BFLY PT, R106, R111, R106, R92 ;  /* 0x0c00006a6f6a7389 */ /* 0x00006200000e005c */
[----:B------:R-:W-:Y:S05]  /*3540*/  RET.REL.NODEC R72 `(_ZN10layer_norm13ln_fwd_kernelINS_13Kernel_traitsI6__halfS2_fS2_fjLj1024ELj1ELj4ELj1ELj16ENS_18Kernel_traits_baseILj1024ES2_S2_fS2_fjLj128EEEEELb0ELb0ELb1ELb1EEEvNS_9FwdParamsE) ;  /* 0xffffcab048007950 */ /* 0x000fea0003c3ffff */
.L_x_17907:
        /* <DEDUP_REMOVED lines=11> */
.L_x_29239:


//--------------------- .text._ZN10layer_norm13ln_fwd_kernelINS_13Kernel_traitsI6__halfS2_fS2_fjLj1024ELj1ELj4ELj1ELj16ENS_18Kernel_traits_baseILj1024ES2_S2_fS2_fjLj128EEEEELb0ELb1ELb0ELb0EEEvNS_9FwdParamsE --------------------------
	.section	.text._ZN10layer_norm13ln_fwd_kernelINS_13Kernel_traitsI6__halfS2_fS2_fjLj1024ELj1ELj4ELj1ELj16ENS_18Kernel_traits_baseILj1024ES2_S2_fS2_fjLj128EEEEELb0ELb1ELb0ELb0EEEvNS_9FwdParamsE,"ax",@progbits
	.sectioninfo	@"SHI_REGISTERS=157"
	.align	128
        .global         _ZN10layer_norm13ln_fwd_kernelINS_13Kernel_traitsI6__halfS2_fS2_fjLj1024ELj1ELj4ELj1ELj16ENS_18Kernel_traits_baseILj1024ES2_S2_fS2_fjLj128EEEEELb0ELb1ELb0ELb0EEEvNS_9FwdParamsE
        .type           _ZN10layer_norm13ln_fwd_kernelINS_13Kernel_traitsI6__halfS2_fS2_fjLj1024ELj1ELj4ELj1ELj16ENS_18Kernel_traits_baseILj1024ES2_S2_fS2_fjLj128EEEEELb0ELb1ELb0ELb0EEEvNS_9FwdParamsE,@function
        .size           _ZN10layer_norm13ln_fwd_kernelINS_13Kernel_traitsI6__halfS2_fS2_fjLj1024ELj1ELj4ELj1ELj16ENS_18Kernel_traits_baseILj1024ES2_S2_fS2_fjLj128EEEEELb0ELb1ELb0ELb0EEEvNS_9FwdParamsE,(.L_x_29240 - _ZN10layer_norm13ln_fwd_kernelINS_13Kernel_traitsI6__halfS2_fS2_fjLj1024ELj1ELj4ELj1ELj16ENS_18Kernel_traits_baseILj1024ES2_S2_fS2_fjLj128EEEEELb0ELb1ELb0ELb0EEEvNS_9FwdParamsE)
        .other          _ZN10layer_norm13ln_fwd_kernelINS_13Kernel_traitsI6__halfS2_fS2_fjLj1024ELj1ELj4ELj1ELj16ENS_18Kernel_traits_baseILj1024ES2_S2_fS2_fjLj128EEEEELb0ELb1ELb0ELb0EEEvNS_9FwdParamsE,@"STO_CUDA_ENTRY STV_DEFAULT"
_ZN10layer_norm13ln_fwd_kernelINS_13Kernel_traitsI6__halfS2_fS2_fjLj1024ELj1ELj4ELj1ELj16ENS_18Kernel_traits_baseILj1024ES2_S2_fS2_fjLj128EEEEELb0ELb1ELb0ELb0EEEvNS_9FwdParamsE:
.text._ZN10layer_norm13ln_fwd_kernelINS_13Kernel_traitsI6__halfS2_fS2_fjLj1024ELj1ELj4ELj1ELj16ENS_18Kernel_traits_baseILj1024ES2_S2_fS2_fjLj128EEEEELb0ELb1ELb0ELb0EEEvNS_9FwdParamsE:
        /* <DEDUP_REMOVED lines=34> */
.L_x_17909:
[----:B0-----:R-:W-:Y:S05]  /*0220*/  BSYNC B0 ;  /* 0x0000000000007941 */ /* 0x001fea0003800000 */
.L_x_17908:
        /* <DEDUP_REMOVED lines=16> */
.L_x_17911:
[----:B0-----:R-:W-:Y:S05]  /*0330*/  BSYNC B0 ;  /* 0x0000000000007941 */ /* 0x001fea0003800000 */
.L_x_17910:
        /* <DEDUP_REMOVED lines=16> */
.L_x_17913:
[----:B0-----:R-:W-:Y:S05]  /*0440*/  BSYNC B0 ;  /* 0x0000000000007941 */ /* 0x001fea0003800000 */
.L_x_17912:
        /* <DEDUP_REMOVED lines=15> */
.L_x_17915:
[----:B0-----:R-:W-:Y:S05]  /*0540*/  BSYNC B0 ;  /* 0x0000000000007941 */ /* 0x001fea0003800000 */
.L_x_17914:
        /* <DEDUP_REMOVED lines=98> */
.L_x_17935:
        /* <DEDUP_REMOVED lines=33> */
[--C-:B------:R-:W-:Y:S02]  /*0d80*/  HADD2.F32 R146, -RZ, R41.reuse.H0_H0 ;  /* 0x20000029ff927230 */ /* 0x100fe40000004100 */
[----:B------:R-:W-:Y:S01]  /*0d90*/  HADD2.F32 R40, -RZ, R41.H1_H1 ;  /* 0x30000029ff287230 */ /* 0x000fe20000004100 */
[-C--:B------:R-:W-:Y:S01]  /*0da0*/  FMUL.FTZ R41, R144, R75.reuse ;  /* 0x0000004b90297220 */ /* 0x080fe20000410000 */
[----:B------:R-:W-:Y:S01]  /*0db0*/  HADD2.F32 R42, -RZ, R42.H1_H1 ;  /* 0x3000002aff2a7230 */ /* 0x000fe20000004100 */
[-C--:B------:R-:W-:Y:S01]  /*0dc0*/  FMUL.FTZ R146, R146, R75.reuse ;  /* 0x0000004b92927220 */ /* 0x080fe20000410000 */
[--C-:B------:R-:W-:Y:S01]  /*0dd0*/  HADD2.F32 R150, -RZ, R43.reuse.H0_H0 ;  /* 0x2000002bff967230 */ /* 0x100fe20000004100 */
[-C--:B------:R-:W-:Y:S01]  /*0de0*/  FMUL.FTZ R148, R148, R75.reuse ;  /* 0x0000004b94947220 */ /* 0x080fe20000410000 */
[----:B------:R-:W-:Y:S01]  /*0df0*/  HADD2.F32 R152, -RZ, R43.H1_H1 ;  /* 0x3000002bff987230 */ /* 0x000fe20000004100 */
[-C--:B------:R-:W-:Y:S01]  /*0e00*/  FMUL.FTZ R43, R40, R75.reuse ;  /* 0x0000004b282b7220 */ /* 0x080fe20000410000 */
[----:B------:R-:W-:Y:S01]  /*0e10*/  IADD3 R144, R141, 0x20, RZ ;  /* 0x000000208d907810 */ /* 0x000fe20007ffe0ff */
[----:B0-----:R-:W-:-:S02]  /*0e20*/  FMUL.FTZ R45, R42, R75 ;  /* 0x0000004b2a2d7220 */ /* 0x001fc40000410000 */
        /* <DEDUP_REMOVED lines=20> */
.L_x_17917:
[----:B------:R-:W-:Y:S05]  /*0f70*/  BSYNC B0 ;  /* 0x0000000000007941 */ /* 0x000fea0003800000 */
.L_x_17916:
        /* <DEDUP_REMOVED lines=29> */
[----:B------:R-:W-:-:S02]  /*1150*/  FMUL.FTZ R51, R48, R75 ;  /* 0x0000004b30337220 */ /* 0x000fc40000410000 */
[-C--:B-1----:R-:W-:Y:S02]  /*1160*/  FMUL.FTZ R53, R50, R75.reuse ;  /* 0x0000004b32357220 */ /* 0x082fe40000410000 */
        /* <DEDUP_REMOVED lines=10> */
[----:B---3--:R-:W-:-:S02]  /*1210*/  @P3 FADD.FTZ R48, R32, R48 ;  /* 0x0000003020303221 */ /* 0x008fc40000010000 */
        /* <DEDUP_REMOVED lines=9> */
.L_x_17919:
[----:B------:R-:W-:Y:S05]  /*12b0*/  BSYNC B0 ;  /* 0x0000000000007941 */ /* 0x000fea0003800000 */
.L_x_17918:
        /* <DEDUP_REMOVED lines=50> */
.L_x_17921:
[----:B------:R-:W-:Y:S05]  /*15e0*/  BSYNC B0 ;  /* 0x0000000000007941 */ /* 0x000fea0003800000 */
.L_x_17920:
        /* <DEDUP_REMOVED lines=17> */
[--C-:B------:R-:W-:Y:S02]  /*1700*/  HADD2.F32 R150, -RZ, R65.reuse.H1_H1 ;  /* 0x30000041ff967230 */ /* 0x100fe40000004100 */
[--C-:B------:R-:W-:Y:S02]  /*1710*/  HADD2.F32 R64, -RZ, R66.reuse.H0_H0 ;  /* 0x20000042ff407230 */ /* 0x100fe40000004100 */
[----:B------:R-:W-:Y:S01]  /*1720*/  HADD2.F32 R148, -RZ, R65.H0_H0 ;  /* 0x20000041ff947230 */ /* 0x000fe20000004100 */
[-C--:B------:R-:W-:Y:S01]  /*1730*/  FMUL.FTZ R65, R70, R75.reuse ;  /* 0x0000004b46417220 */ /* 0x080fe20000410000 */
[----:B------:R-:W-:Y:S01]  /*1740*/  HADD2.F32 R66, -RZ, R66.H1_H1 ;  /* 0x30000042ff427230 */ /* 0x000fe20000004100 */
[-C--:B-1----:R-:W-:Y:S01]  /*1750*/  FMUL.FTZ R69, R150, R75.reuse ;  /* 0x0000004b96457220 */ /* 0x082fe20000410000 */
[--C-:B------:R-:W-:Y:S01]  /*1760*/  HADD2.F32 R152, -RZ, R67.reuse.H0_H0 ;  /* 0x20000043ff987230 */ /* 0x100fe20000004100 */
[-C--:B------:R-:W-:Y:S01]  /*1770*/  FMUL.FTZ R148, R148, R75.reuse ;  /* 0x0000004b94947220 */ /* 0x080fe20000410000 */
[----:B------:R-:W-:Y:S01]  /*1780*/  HADD2.F32 R154, -RZ, R67.H1_H1 ;  /* 0x30000043ff9a7230 */ /* 0x000fe20000004100 */
        /* <DEDUP_REMOVED lines=23> */
.L_x_17923:
[----:B------:R-:W-:Y:S05]  /*1900*/  BSYNC B0 ;  /* 0x0000000000007941 */ /* 0x000fea0003800000 */
.L_x_17922:
        /* <DEDUP_REMOVED lines=39> */
.L_x_17936:
        /* <DEDUP_REMOVED lines=85> */
.L_x_17937:
        /* <DEDUP_REMOVED lines=27> */
[----:B------:R-:W-:Y:S01]  /*2280*/  F2FP.PACK_AB R72, R73, R72 ;  /* 0x000000484948723e */ /* 0x000fe200000000ff */
        /* <DEDUP_REMOVED lines=21> */
.L_x_17927:
[----:B------:R-:W-:Y:S05]  /*23e0*/  BSYNC B0 ;  /* 0x0000000000007941 */ /* 0x000fea0003800000 */
.L_x_17926:
        /* <DEDUP_REMOVED lines=35> */
.L_x_17929:
[----:B------:R-:W-:Y:S05]  /*2620*/  BSYNC B0 ;  /* 0x0000000000007941 */ /* 0x000fea0003800000 */
.L_x_17928:
        /* <DEDUP_REMOVED lines=34> */
.L_x_17931:
[----:B------:R-:W-:Y:S05]  /*2850*/  BSYNC B0 ;  /* 0x0000000000007941 */ /* 0x000fea0003800000 */
.L_x_17930:
        /* <DEDUP_REMOVED lines=33> */
.L_x_17933:
[----:B------:R-:W-:Y:S05]  /*2a70*/  BSYNC B0 ;  /* 0x0000000000007941 */ /* 0x000fea0003800000 */
.L_x_17932:
[----:B0-2---:R-:W-:-:S10]  /*2a80*/  HFMA2.MMA R72, -RZ, RZ, 0, 2.384185791015625e-07 ;  /* 0x00000004ff487435 */ /* 0x005fd400000001ff */
[----:B------:R-:W-:-:S05]  /*2a90*/  IMAD R143, R72, c[0x0][0x160], R143 ;  /* 0x00005800488f7a24 */ /* 0x000fca00078e028f */
[----:B------:R-:W-:-:S13]  /*2aa0*/  ISETP.GE.AND P3, PT, R143, c[0x0][0x164], PT ;  /* 0x000059008f007a0c */ /* 0x000fda0003f66270 */
[----:B------:R-:W-:Y:S01]  /*2ab0*/  @P3 CALL.REL.NOINC `(.L_x_17934) ;  /* 0x0000001000003944 */ /* 0x000fe20003c00000 */
[----:B------:R-:W-:Y:S05]  /*2ac0*/  BRA `(.L_x_17935) ;  /* 0xffffe0a000007947 */ /* 0x000fea000383ffff */
.L_x_17934:
[----:B------:R-:W-:Y:S05]  /*2ad0*/  EXIT ;  /* 0x000000000000794d */ /* 0x000fea0003800000 */
.L_x_17924:
[----:B------:R-:W-:Y:S01]  /*2ae0*/  HFMA2.MMA R147, -RZ, RZ, 0, 5.9604644775390625e-08 ;  /* 0x00000001ff937435 */ /* 0x000fe200000001ff */
[----:B------:R-:W-:Y:S02]  /*2af0*/  MOV R74, R75 ;  /* 0x0000004b004a7202 */ /* 0x000fe40000000f00 */
[----:B------:R-:W-:Y:S02]  /*2b00*/  MOV R146, 0x1f ;  /* 0x0000001f00927802 */ /* 0x000fe40000000f00 */
[----:B------:R-:W-:Y:S02]  /*2b10*/  MOV R149, 0xffffffff ;  /* 0xffffffff00957802 */ /* 0x000fe40000000f00 */
[----:B------:R-:W-:Y:S02]  /*2b20*/  MOV R72, 0x2b40 ;  /* 0x00002b4000487802 */ /* 0x000fe40000000f00 */
[----:B------:R-:W-:Y:S05]  /*2b30*/  CALL.REL.NOINC `($__internal_100_$__cuda_sm70_shflsync_bfly_p) ;  /* 0x000007c000007944 */ /* 0x000fea0003c00000 */
[----:B-1----:R-:W-:Y:S01]  /*2b40*/  MOV R72, R147 ;  /* 0x0000009300487202 */ /* 0x002fe20000000f00 */
[----:B0-----:R-:W-:Y:S05]  /*2b50*/  BRA `(.L_x_17936) ;  /* 0xfffff02000007947 */ /* 0x001fea000383ffff */
.L_x_17925:
[----:B------:R-:W-:Y:S01]  /*2b60*/  HFMA2.MMA R147, -RZ, RZ, 0, 1.1920928955078125e-07 ;  /* 0x00000002ff937435 */ /* 0x000fe200000001ff */
[----:B------:R-:W-:Y:S02]  /*2b70*/  MOV R74, R148 ;  /* 0x00000094004a7202 */ /* 0x000fe40000000f00 */
[----:B------:R-:W-:-:S02]  /*2b80*/  MOV R146, 0x1f ;  /* 0x0000001f00927802 */ /* 0x000fc40000000f00 */
[----:B------:R-:W-:Y:S02]  /*2b90*/  MOV R149, 0xffffffff ;  /* 0xffffffff00957802 */ /* 0x000fe40000000f00 */
[----:B------:R-:W-:Y:S02]  /*2ba0*/  MOV R72, 0x2bc0 ;  /* 0x00002bc000487802 */ /* 0x000fe40000000f00 */
[----:B0-----:R-:W-:Y:S05]  /*2bb0*/  CALL.REL.NOINC `($__internal_100_$__cuda_sm70_shflsync_bfly_p) ;  /* 0x0000074000007944 */ /* 0x001fea0003c00000 */
[----:B01----:R-:W-:Y:S01]  /*2bc0*/  FADD.FTZ R74, R148, R147 ;  /* 0x00000093944a7221 */ /* 0x003fe20000010000 */
[----:B------:R-:W-:Y:S01]  /*2bd0*/  HFMA2.MMA R147, -RZ, RZ, 0, 2.384185791015625e-07 ;  /* 0x00000004ff937435 */ /* 0x000fe200000001ff */
[----:B------:R-:W-:Y:S02]  /*2be0*/  MOV R146, 0x1f ;  /* 0x0000001f00927802 */ /* 0x000fe40000000f00 */
[----:B------:R-:W-:Y:S02]  /*2bf0*/  MOV R149, 0xffffffff ;  /* 0xffffffff00957802 */ /* 0x000fe40000000f00 */
[----:B------:R-:W-:Y:S02]  /*2c00*/  MOV R72, 0x2c20 ;  /* 0x00002c2000487802 */ /* 0x000fe40000000f00 */
[----:B------:R-:W-:Y:S05]  /*2c10*/  CALL.REL.NOINC `($__internal_100_$__cuda_sm70_shflsync_bfly_p) ;  /* 0x000006e000007944 */ /* 0x000fea0003c00000 */
[----:B01----:R-:W-:Y:S01]  /*2c20*/  FADD.FTZ R74, R74, R147 ;  /* 0x000000934a4a7221 */ /* 0x003fe20000010000 */
[----:B------:R-:W-:Y:S01]  /*2c30*/  HFMA2.MMA R147, -RZ, RZ, 0, 4.76837158203125e-07 ;  /* 0x00000008ff937435 */ /* 0x000fe200000001ff */
[----:B------:R-:W-:-:S02]  /*2c40*/  MOV R146, 0x1f ;  /* 0x0000001f00927802 */ /* 0x000fc40000000f00 */
[----:B------:R-:W-:Y:S02]  /*2c50*/  MOV R149, 0xffffffff ;  /* 0xffffffff00957802 */ /* 0x000fe40000000f00 */
[----:B------:R-:W-:Y:S02]  /*2c60*/  MOV R72, 0x2c80 ;  /* 0x00002c8000487802 */ /* 0x000fe40000000f00 */
[----:B------:R-:W-:Y:S05]  /*2c70*/  CALL.REL.NOINC `($__internal_100_$__cuda_sm70_shflsync_bfly_p) ;  /* 0x0000068000007944 */ /* 0x000fea0003c00000 */
[----:B01----:R-:W-:Y:S01]  /*2c80*/  FADD.FTZ R74, R74, R147 ;  /* 0x000000934a4a7221 */ /* 0x003fe20000010000 */
[----:B------:R-:W-:Y:S01]  /*2c90*/  HFMA2.MMA R147, -RZ, RZ, 0, 9.5367431640625e-07 ;  /* 0x00000010ff937435 */ /* 0x000fe200000001ff */
[----:B------:R-:W-:Y:S02]  /*2ca0*/  MOV R146, 0x1f ;  /* 0x0000001f00927802 */ /* 0x000fe40000000f00 */
[----:B------:R-:W-:Y:S02]  /*2cb0*/  MOV R149, 0xffffffff ;  /* 0xffffffff00957802 */ /* 0x000fe40000000f00 */
[----:B------:R-:W-:Y:S02]  /*2cc0*/  MOV R72, 0x2ce0 ;  /* 0x00002ce000487802 */ /* 0x000fe40000000f00 */
[----:B------:R-:W-:Y:S05]  /*2cd0*/  CALL.REL.NOINC `($__internal_100_$__cuda_sm70_shflsync_bfly_p) ;  /* 0x0000062000007944 */ /* 0x000fea0003c00000 */
        /* <DEDUP_REMOVED lines=71> */
[----:B------:R-:W-:Y:S05]  /*3150*/  CALL.REL.NOINC `($__internal_100_$__cuda_sm70_shflsync_bfly_p) ;  /* 0x000001a000007944 */ /* 0x000fea0003c00000 */
[----:B01----:R-:W-:Y:S01]  /*3160*/  FADD.FTZ R74, R74, R147 ;  /* 0x000000934a4a7221 */ /* 0x003fe20000010000 */
[----:B------:R-:W-:Y:S01]  /*3170*/  HFMA2.MMA R147, -RZ, RZ, 0, 1.1920928955078125e-07 ;  /* 0x00000002ff937435 */ /* 0x000fe200000001ff */
[----:B------:R-:W-:Y:S02]  /*3180*/  MOV R146, 0x1f ;  /* 0x0000001f00927802 */ /* 0x000fe40000000f00 */
[----:B------:R-:W-:Y:S02]  /*3190*/  MOV R149, 0xffffffff ;  /* 0xffffffff00957802 */ /* 0x000fe40000000f00 */
[----:B------:R-:W-:Y:S02]  /*31a0*/  MOV R72, 0x31c0 ;  /* 0x000031c000487802 */ /* 0x000fe40000000f00 */
[----:B------:R-:W-:Y:S05]  /*31b0*/  CALL.REL.NOINC `($__internal_100_$__cuda_sm70_shflsync_bfly_p) ;  /* 0x0000014000007944 */ /* 0x000fea0003c00000 */
[----:B01----:R-:W-:Y:S01]  /*31c0*/  FADD.FTZ R74, R74, R147 ;  /* 0x000000934a4a7221 */ /* 0x003fe20000010000 */
[----:B------:R-:W-:Y:S01]  /*31d0*/  HFMA2.MMA R147, -RZ, RZ, 0, 2.384185791015625e-07 ;  /* 0x00000004ff937435 */ /* 0x000fe200000001ff */
[----:B------:R-:W-:Y:S02]  /*31e0*/  MOV R146, 0x1f ;  /* 0x0000001f00927802 */ /* 0x000fe40000000f00 */
[----:B------:R-:W-:-:S02]  /*31f0*/  MOV R149, 0xffffffff ;  /* 0xffffffff00957802 */ /* 0x000fc40000000f00 */
[----:B------:R-:W-:Y:S02]  /*3200*/  MOV R72, 0x3220 ;  /* 0x0000322000487802 */ /* 0x000fe40000000f00 */
[----:B------:R-:W-:Y:S05]  /*3210*/  CALL.REL.NOINC `($__internal_100_$__cuda_sm70_shflsync_bfly_p) ;  /* 0x000000e000007944 */ /* 0x000fea0003c00000 */
[----:B01----:R-:W-:Y:S01]  /*3220*/  FADD.FTZ R74, R74, R147 ;  /* 0x000000934a4a7221 */ /* 0x003fe20000010000 */
[----:B------:R-:W-:Y:S01]  /*3230*/  HFMA2.MMA R147, -RZ, RZ, 0, 4.76837158203125e-07 ;  /* 0x00000008ff937435 */ /* 0x000fe200000001ff */
[----:B------:R-:W-:Y:S02]  /*3240*/  MOV R146, 0x1f ;  /* 0x0000001f00927802 */ /* 0x000fe40000000f00 */
[----:B------:R-:W-:Y:S02]  /*3250*/  MOV R149, 0xffffffff ;  /* 0xffffffff00957802 */ /* 0x000fe40000000f00 */
[----:B------:R-:W-:Y:S02]  /*3260*/  MOV R72, 0x3280 ;  /* 0x0000328000487802 */ /* 0x000fe40000000f00 */
[----:B------:R-:W-:Y:S05]  /*3270*/  CALL.REL.NOINC `($__internal_100_$__cuda_sm70_shflsync_bfly_p) ;  /* 0x0000008000007944 */ /* 0x000fea0003c00000 */
[----:B-1----:R-:W-:Y:S01]  /*3280*/  FADD.FTZ R144, R74, R147 ;  /* 0x000000934a907221 */ /* 0x002fe20000010000 */
[----:B------:R-:W-:Y:S01]  /*3290*/  HFMA2.MMA R147, -RZ, RZ, 0, 9.5367431640625e-07 ;  /* 0x00000010ff937435 */ /* 0x000fe200000001ff */
[----:B0-----:R-:W-:Y:S02]  /*32a0*/  MOV R146, 0x1f ;  /* 0x0000001f00927802 */ /* 0x001fe40000000f00 */
[----:B------:R-:W-:-:S02]  /*32b0*/  MOV R149, 0xffffffff ;  /* 0xffffffff00957802 */ /* 0x000fc40000000f00 */
[----:B------:R-:W-:Y:S02]  /*32c0*/  MOV R74, R144 ;  /* 0x00000090004a7202 */ /* 0x000fe40000000f00 */
[----:B------:R-:W-:Y:S02]  /*32d0*/  MOV R72, 0x32f0 ;  /* 0x000032f000487802 */ /* 0x000fe40000000f00 */
[----:B------:R-:W-:Y:S05]  /*32e0*/  CALL.REL.NOINC `($__internal_100_$__cuda_sm70_shflsync_bfly_p) ;  /* 0x0000001000007944 */ /* 0x000fea0003c00000 */
[----:B01----:R-:W-:Y:S05]  /*32f0*/  BRA `(.L_x_17937) ;  /* 0xffffedd000007947 */ /* 0x003fea000383ffff */
        .weak           $__internal_100_$__cuda_sm70_shflsync_bfly_p
        .type           $__internal_100_$__cuda_sm70_shflsync_bfly_p,@function
        .size           $__internal_100_$__cuda_sm70_shflsync_bfly_p,(.L_x_29240 - $__internal_100_$__cuda_sm70_shflsync_bfly_p)
$__internal_100_$__cuda_sm70_shflsync_bfly_p:
[----:B------:R-:W-:Y:S01]  /*3300*/  HFMA2.MMA R73, -RZ, RZ, 0, 0 ;  /* 0x00000000ff497435 */ /* 0x000fe200000001ff */
[----:B------:R-:W-:Y:S04]  /*3310*/  WARPSYNC R149 ;  /* 0x0000009500007348 */ /* 0x000fe80003800000 */
[----:B------:R0:W1:Y:S01]  /*3320*/  SHFL.BFLY PT, R147, R74, R147, R146 ;  /* 0x0c0000934a937389 */ /* 0x00006200000e0092 */
[----:B------:R-:W-:Y:S05]  /*3330*/  RET.REL.NODEC R72 `(_ZN10layer_norm13ln_fwd_kernelINS_13Kernel_traitsI6__halfS2_fS2_fjLj1024ELj1ELj4ELj1ELj16ENS_18Kernel_traits_baseILj1024ES2_S2_fS2_fjLj128EEEEELb0ELb1ELb0ELb0EEEvNS_9FwdParamsE) ;  /* 0xffffccc048007950 */ /* 0x000fea0003c3ffff */
.L_x_17938:
        /* <DEDUP_REMOVED lines=12> */
.L_x_29240:


//--------------------- .text._ZN10layer_norm13ln_fwd_kernelINS_13Kernel_traitsI6__halfS2_fS2_fjLj1024ELj1ELj4ELj1ELj16ENS_18Kernel_traits_baseILj1024ES2_S2_fS2_fjLj128EEEEELb0ELb1ELb0ELb1EEEvNS_9FwdParamsE --------------------------
	.section	.text._ZN10layer_norm13ln_fwd_kernelINS_13Kernel_traitsI6__halfS2_fS2_fjLj1024ELj1ELj4ELj1ELj16ENS_18Kernel_traits_baseILj1024ES2_S2_fS2_fjLj128EEEEELb0ELb1ELb0ELb1EEEvNS_9FwdParamsE,"ax",@progbits
	.sectioninfo	@"SHI_REGISTERS=139"
	.align	128
        .global         _ZN10layer_norm13ln_fwd_kernelINS_13Kernel_traitsI6__halfS2_fS2_fjLj1024ELj1ELj4ELj1ELj16ENS_18Kernel_traits_baseILj1024ES2_S2_fS2_fjLj128EEEEELb0ELb1ELb0ELb1EEEvNS_9FwdParamsE
        .type           _ZN10layer_norm13ln_fwd_kernelINS_13Kernel_traitsI6__halfS2_fS2_fjLj1024ELj1ELj4ELj1ELj16ENS_18Kernel_traits_baseILj1024ES2_S2_fS2_fjLj128EEEEELb0ELb1ELb0ELb1EEEvNS_9FwdParamsE,@function
        .size           _ZN10layer_norm13ln_fwd_kernelINS_13Kernel_traitsI6__halfS2_fS2_fjLj1024ELj1ELj4ELj1ELj16ENS_18Kernel_traits_baseILj1024ES2_S2_fS2_fjLj128EEEEELb0ELb1ELb0ELb1EEEvNS_9FwdParamsE,(.L_x_29241 - _ZN10layer_norm13ln_fwd_kernelINS_13Kernel_traitsI6__halfS2_fS2_fjLj1024ELj1ELj4ELj1ELj16ENS_18Kernel_traits_baseILj1024ES2_S2_fS2_fjLj128EEEEELb0ELb1ELb0ELb1EEEvNS_9FwdParamsE)
        .other          _ZN10layer_norm13ln_fwd_kernelINS_13Kernel_traitsI6__halfS2_fS2_fjLj1024ELj1ELj4ELj1ELj16ENS_18Kernel_traits_baseILj1024ES2_S2_fS2_fjLj128EEEEELb0ELb1ELb0ELb1EEEvNS_9FwdParamsE,@"STO_CUDA_ENTRY STV_DEFAULT"
_ZN10layer_norm13ln_fwd_kernelINS_13Kernel_traitsI6__halfS2_fS2_fjLj1024ELj1ELj4ELj1ELj16ENS_18Kernel_traits_baseILj1024ES2_S2_fS2_fjLj128EEEEELb0ELb1ELb0ELb1EEEvNS_9FwdParamsE:
.text._ZN10layer_norm13ln_fwd_kernelINS_13Kernel_traitsI6__halfS2_fS2_fjLj1024ELj1ELj4ELj1ELj16ENS_18Kernel_traits_baseILj1024ES2_S2_fS2_fjLj128EEEEELb0ELb1ELb0ELb1EEEvNS_9FwdParamsE:
        /* <DEDUP_REMOVED lines=35> */
[----:B------:R-:W-:-:S02]  /*0230*/  HADD2.F32 R2, -RZ, R12.H0_H0 ;  /* 0x2000000cff027230 */ /* 0x000fc40000004100 */
[----:B------:R-:W-:Y:S01]  /*0240*/  HADD2.F32 R3, -RZ, R12.H1_H1 ;  /* 0x3000000cff037230 */ /* 0x000fe20000004100 */
[----:B------:R1:W5:Y:S01]  /*0250*/  LDG.E.128 R36, [R4.64+0x200] ;  /* 0x0002000404247981 */ /* 0x000362000c1e1d00 */
[--C-:B------:R-:W-:Y:S02]  /*0260*/  HADD2.F32 R6, -RZ, R14.reuse.H0_H0 ;  /* 0x2000000eff067230 */ /* 0x100fe40000004100 */
[----:B------:R-:W-:Y:S01]  /*0270*/  HADD2.F32 R7, -RZ, R14.H1_H1 ;  /* 0x3000000eff077230 */ /* 0x000fe20000004100 */
[----:B------:R0:W5:Y:S01]  /*0280*/  LDG.E.128 R32, [R8.64] ;  /* 0x0000000408207981 */ /* 0x000162000c1e1d00 */
[--C-:B------:R-:W-:Y:S02]  /*0290*/  HADD2.F32 R10, -RZ, R16.reuse.H0_H0 ;  /* 0x20000010ff0a7230 */ /* 0x100fe40000004100 */
[----:B------:R-:W-:Y:S01]  /*02a0*/  HADD2.F32 R11, -RZ, R16.H1_H1 ;  /* 0x30000010ff0b7230 */ /* 0x000fe20000004100 */
[----:B------:R0:W5:Y:S01]  /*02b0*/  LDG.E.128 R28, [R8.64+0x200] ;  /* 0x00020004081c7981 */ /* 0x000162000c1e1d00 */
[----:B------:R-:W-:-:S02]  /*02c0*/  HADD2.F32 R12, -RZ, R17.H0_H0 ;  /* 0x20000011ff0c7230 */ /* 0x000fc40000004100 */
[--C-:B-1----:R-:W-:Y:S01]  /*02d0*/  HADD2.F32 R4, -RZ, R13.reuse.H0_H0 ;  /* 0x2000000dff047230 */ /* 0x102fe20000004100 */
[----:B------:R0:W5:Y:S01]  /*02e0*/  LDG.E.128 R24, [R8.64+0x400] ;  /* 0x0004000408187981 */ /* 0x000162000c1e1d00 */
[----:B------:R-:W-:Y:S02]  /*02f0*/  HADD2.F32 R5, -RZ, R13.H1_H1 ;  /* 0x3000000dff057230 */ /* 0x000fe40000004100 */
[----:B------:R-:W-:Y:S02]  /*0300*/  HADD2.F32 R13, -RZ, R17.H1_H1 ;  /* 0x30000011ff0d7230 */ /* 0x000fe40000004100 */
[----:B------:R-:W-:Y:S02]  /*0310*/  HADD2.F32 R14, -RZ, R18.H0_H0 ;  /* 0x20000012ff0e7230 */ /* 0x000fe40000004100 */
[--C-:B------:R-:W-:Y:S02]  /*0320*/  HADD2.F32 R16, -RZ, R19.reuse.H0_H0 ;  /* 0x20000013ff107230 */ /* 0x100fe40000004100 */
[----:B------:R-:W-:-:S02]  /*0330*/  HADD2.F32 R17, -RZ, R19.H1_H1 ;  /* 0x30000013ff117230 */ /* 0x000fc40000004100 */
[--C-:B0-----:R-:W-:Y:S02]  /*0340*/  HADD2.F32 R8, -RZ, R15.reuse.H0_H0 ;  /* 0x2000000fff087230 */ /* 0x101fe40000004100 */
        /* <DEDUP_REMOVED lines=18> */
[----:B------:R-:W-:Y:S01]  /*0470*/  ULDC.U8 UR6, c[0x0][0x1f0] ;  /* 0x00007c0000067ab9 */ /* 0x000fe20000000000 */
[--C-:B--2---:R-:W-:Y:S02]  /*0480*/  HADD2.F32 R110, -RZ, R48.reuse.H0_H0 ;  /* 0x20000030ff6e7230 */ /* 0x104fe40000004100 */
[----:B------:R-:W-:Y:S02]  /*0490*/  HADD2.F32 R111, -RZ, R48.H1_H1 ;  /* 0x30000030ff6f7230 */ /* 0x000fe40000004100 */
[--C-:B---3--:R-:W-:Y:S02]  /*04a0*/  HADD2.F32 R123, -RZ, R93.reuse.H0_H0 ;  /* 0x2000005dff7b7230 */ /* 0x108fe40000004100 */
[----:B------:R-:W-:Y:S02]  /*04b0*/  HADD2.F32 R120, -RZ, R93.H1_H1 ;  /* 0x3000005dff787230 */ /* 0x000fe40000004100 */
[----:B----4-:R-:W-:-:S02]  /*04c0*/  HADD2.F32 R119, -RZ, R90.H0_H0 ;  /* 0x2000005aff777230 */ /* 0x010fc40000004100 */
[----:B------:R-:W-:Y:S02]  /*04d0*/  HADD2.F32 R121, -RZ, R92.H0_H0 ;  /* 0x2000005cff797230 */ /* 0x000fe40000004100 */
[----:B------:R-:W-:Y:S02]  /*04e0*/  HADD2.F32 R93, -RZ, R94.H0_H0 ;  /* 0x2000005eff5d7230 */ /* 0x000fe40000004100 */
[--C-:B------:R-:W-:Y:S02]  /*04f0*/  HADD2.F32 R112, -RZ, R49.reuse.H0_H0 ;  /* 0x20000031ff707230 */ /* 0x100fe40000004100 */
[----:B------:R-:W-:Y:S02]  /*0500*/  HADD2.F32 R113, -RZ, R49.H1_H1 ;  /* 0x30000031ff717230 */ /* 0x000fe40000004100 */
[--C-:B------:R-:W-:Y:S02]  /*0510*/  HADD2.F32 R114, -RZ, R50.reuse.H0_H0 ;  /* 0x20000032ff727230 */ /* 0x100fe40000004100 */
[----:B------:R-:W-:-:S02]  /*0520*/  HADD2.F32 R115, -RZ, R50.H1_H1 ;  /* 0x30000032ff737230 */ /* 0x000fc40000004100 */
[--C-:B------:R-:W-:Y:S02]  /*0530*/  HADD2.F32 R116, -RZ, R51.reuse.H0_H0 ;  /* 0x20000033ff747230 */ /* 0x100fe40000004100 */
[----:B------:R-:W-:Y:S02]  /*0540*/  HADD2.F32 R117, -RZ, R51.H1_H1 ;  /* 0x30000033ff757230 */ /* 0x000fe40000004100 */
[----:B------:R-:W-:Y:S02]  /*0550*/  HADD2.F32 R90, -RZ, R90.H1_H1 ;  /* 0x3000005aff5a7230 */ /* 0x000fe40000004100 */
[----:B------:R-:W-:Y:S02]  /*0560*/  HADD2.F32 R92, -RZ, R92.H1_H1 ;  /* 0x3000005cff5c7230 */ /* 0x000fe40000004100 */
[----:B------:R-:W-:Y:S02]  /*0570*/  HADD2.F32 R94, -RZ, R94.H1_H1 ;  /* 0x3000005eff5e7230 */ /* 0x000fe40000004100 */
[----:B------:R-:W-:-:S02]  /*0580*/  HADD2.F32 R122, -RZ, R89.H1_H1 ;  /* 0x30000059ff7a7230 */ /* 0x000fc40000004100 */
.L_x_17942:
        /* <DEDUP_REMOVED lines=8> */
[----:B------:R-:W-:-:S04]  /*0610*/  IMAD.WIDE.U32 R52, R126, R96, c[0x0][0x170] ;  /* 0x00005c007e347625 */ /* 0x000fc800078e0060 */
[----:B------:R-:W-:Y:S02]  /*0620*/  @P1 IMAD.WIDE R56, R118, R57, c[0x0][0x1c0] ;  /* 0x0000700076381625 */ /* 0x000fe400078e0239 */
[----:B------:R-:W2:Y:S01]  /*0630*/  LDG.E.128 R52, [R52.64] ;  /* 0x0000000434347981 */ /* 0x000ea2000c1e1d00 */
[----:B------:R-:W-:-:S03]  /*0640*/  ISETP.NE.U32.AND P0, PT, RZ, c[0x0][0x180], PT ;  /* 0x00006000ff007a0c */ /* 0x000fc60003f05070 */
[----:B------:R-:W3:Y:S01]  /*0650*/  @P1 LDG.E.U16 R56, [R56.64] ;  /* 0x0000000438381981 */ /* 0x000ee2000c1e1500 */
[----:B------:R-:W-:-:S13]  /*0660*/  ISETP.NE.AND.EX P0, PT, RZ, c[0x0][0x184], PT, P0 ;  /* 0x00006100ff007a0c */ /* 0x000fda0003f05300 */
[----:B------:R-:W-:-:S04]  /*0670*/  @P0 LEA R58, P2, R126, c[0x0][0x180], 0x5 ;  /* 0x000060007e3a0a11 */ /* 0x000fc800078428ff */
[----:B------:R-:W-:-:S05]  /*0680*/  @P0 LEA.HI.X R59, R126, c[0x0][0x184], RZ, 0x5, P2 ;  /* 0x000061007e3b0a11 */ /* 0x000fca00010f2cff */
[----:B------:R0:W4:Y:S04]  /*0690*/  @P0 LDG.E.128 R44, [R58.64] ;  /* 0x000000043a2c0981 */ /* 0x000128000c1e1d00 */
[----:B------:R0:W4:Y:S01]  /*06a0*/  @P0 LDG.E.128 R48, [R58.64+0x10] ;  /* 0x000010043a300981 */ /* 0x000122000c1e1d00 */
[----:B------:R-:W-:Y:S01]  /*06b0*/  MOV R128, 0x3f800000 ;  /* 0x3f80000000807802 */ /* 0x000fe20000000f00 */
[----:B-----5:R-:W-:Y:S02]  /*06c0*/  HADD2.F32 R60, -RZ, R32.H0_H0 ;  /* 0x20000020ff3c7230 */ /* 0x020fe40000004100 */
[----:B0-----:R-:W-:Y:S02]  /*06d0*/  HADD2.F32 R58, -RZ, R34.H0_H0 ;  /* 0x20000022ff3a7230 */ /* 0x001fe40000004100 */
[----:B------:R-:W-:Y:S01]  /*06e0*/  HADD2.F32 R62, -RZ, R35.H1_H1 ;  /* 0x30000023ff3e7230 */ /* 0x000fe20000004100 */
[----:B------:R-:W-:-:S02]  /*06f0*/  IADD3 R124, R126, 0x20, RZ ;  /* 0x000000207e7c7810 */ /* 0x000fc40007ffe0ff */
[----:B------:R-:W-:-:S03]  /*0700*/  LEA R68, P2, R126, c[0x0][0x188], 0x5 ;  /* 0x000062007e447a11 */ /* 0x000fc600078428ff */
[----:B------:R-:W-:Y:S01]  /*0710*/  IMAD.WIDE.U32 R72, R124, R96, c[0x0][0x170] ;  /* 0x00005c007c487625 */ /* 0x000fe200078e0060 */
[----:B--2---:R-:W-:Y:S02]  /*0720*/  HADD2.F32 R61, -RZ, R52.H1_H1 ;  /* 0x30000034ff3d7230 */ /* 0x004fe40000004100 */
[----:B---3--:R-:W-:Y:S02]  /*0730*/  @P1 HADD2.F32 R128, -RZ, R56.H0_H0 ;  /* 0x20000038ff801230 */ /* 0x008fe40000004100 */
[----:B------:R-:W-:Y:S02]  /*0740*/  HADD2.F32 R56, -RZ, R32.H1_H1 ;  /* 0x30000020ff387230 */ /* 0x000fe40000004100 */
[----:B------:R-:W-:Y:S01]  /*0750*/  HADD2.F32 R65, -RZ, R53.H1_H1 ;  /* 0x30000035ff417230 */ /* 0x000fe20000004100 */
[----:B------:R-:W-:Y:S01]  /*0760*/  FMUL.FTZ R61, R61, R128 ;  /* 0x000000803d3d7220 */ /* 0x000fe20000410000 */
[----:B------:R-:W-:Y:S02]  /*0770*/  HADD2.F32 R67, -RZ, R54.H0_H0 ;  /* 0x20000036ff437230 */ /* 0x000fe40000004100 */
[----:B------:R-:W-:-:S02]  /*0780*/  HADD2.F32 R57, -RZ, R52.H0_H0 ;  /* 0x20000034ff397230 */ /* 0x000fc40000004100 */
[----:B------:R-:W-:Y:S01]  /*0790*/  HADD2.F32 R63, -RZ, R53.H0_H0 ;  /* 0x20000035ff3f7230 */ /* 0x000fe20000004100 */
[----:B------:R-:W-:Y:S01]  /*07a0*/  FMUL.FTZ R53, R61, R56 ;  /* 0x000000383d357220 */ /* 0x000fe20000410000 */
[----:B------:R-:W-:Y:S01]  /*07b0*/  HADD2.F32 R56, -RZ, R33.H1_H1 ;  /* 0x30000021ff387230 */ /* 0x000fe20000004100 */
[-C--:B------:R-:W-:Y:S01]  /*07c0*/  FMUL.FTZ R65, R65, R128.reuse ;  /* 0x0000008041417220 */ /* 0x080fe20000410000 */
[----:B------:R-:W-:Y:S01]  /*07d0*/  ISETP.NE.U32.AND P1, PT, RZ, c[0x0][0x180], PT ;  /* 0x00006000ff007a0c */ /* 0x000fe20003f25070 */
[-C--:B------:R-:W-:Y:S01]  /*07e0*/  FMUL.FTZ R67, R67, R128.reuse ;  /* 0x0000008043437220 */ /* 0x080fe20000410000 */
[----:B------:R-:W-:Y:S01]  /*07f0*/  HADD2.F32 R69, -RZ, R54.H1_H1 ;  /* 0x30000036ff457230 */ /* 0x000fe20000004100 */
[----:B------:R-:W-:Y:S01]  /*0800*/  FMUL.FTZ R57, R57, R128 ;  /* 0x0000008039397220 */ /* 0x000fe20000410000 */
[--C-:B------:R-:W-:Y:S01]  /*0810*/  HADD2.F32 R59, -RZ, R55.reuse.H0_H0 ;  /* 0x20000037ff3b7230 */ /* 0x100fe20000004100 */
[----:B------:R-:W-:Y:S01]  /*0820*/  ISETP.NE.AND.EX P1, PT, RZ, c[0x0][0x184], PT, P1 ;  /* 0x00006100ff007a0c */ /* 0x000fe20003f25310 */
[----:B------:R-:W-:Y:S01]  /*0830*/  HADD2.F32 R71, -RZ, R55.H1_H1 ;  /* 0x30000037ff477230 */ /* 0x000fe20000004100 */
[----:B------:R-:W-:-:S02]  /*0840*/  FMUL.FTZ R55, R65, R56 ;  /* 0x0000003841377220 */ /* 0x000fc40000410000 */
[----:B------:R-:W-:Y:S01]  /*0850*/  FMUL.FTZ R56, R67, R58 ;  /* 0x0000003a43387220 */ /* 0x000fe20000410000 */
[----:B------:R-:W-:Y:S01]  /*0860*/  HADD2.F32 R58, -RZ, R34.H1_H1 ;  /* 0x30000022ff3a7230 */ /* 0x000fe20000004100 */
[----:B------:R-:W-:Y:S01]  /*0870*/  FMUL.FTZ R52, R57, R60 ;  /* 0x0000003c39347220 */ /* 0x000fe20000410000 */
[----:B------:R-:W-:Y:S01]  /*0880*/  HADD2.F32 R60, -RZ, R35.H0_H0 ;  /* 0x20000023ff3c7230 */ /* 0x000fe20000004100 */
[-C--:B------:R-:W-:Y:S01]  /*0890*/  FMUL.FTZ R69, R69, R128.reuse ;  /* 0x0000008045457220 */ /* 0x080fe20000410000 */
[----:B------:R-:W-:Y:S01]  /*08a0*/  HADD2.F32 R54, -RZ, R33.H0_H0 ;  /* 0x20000021ff367230 */ /* 0x000fe20000004100 */
[-C--:B------:R-:W-:Y:S02]  /*08b0*/  FMUL.FTZ R59, R59, R128.reuse ;  /* 0x000000803b3b7220 */ /* 0x080fe40000410000 */
[-C--:B------:R-:W-:Y:S02]  /*08c0*/  FMUL.FTZ R63, R63, R128.reuse ;  /* 0x000000803f3f7220 */ /* 0x080fe40000410000 */
[----:B------:R-:W-:-:S02]  /*08d0*/  FMUL.FTZ R71, R71, R128 ;  /* 0x0000008047477220 */ /* 0x000fc40000410000 */
[----:B------:R-:W-:Y:S02]  /*08e0*/  FMUL.FTZ R57, R69, R58 ;  /* 0x0000003a45397220 */ /* 0x000fe40000410000 */
[----:B------:R-:W-:Y:S02]  /*08f0*/  FMUL.FTZ R58, R59, R60 ;  /* 0x0000003c3b3a7220 */ /* 0x000fe40000410000 */
[----:B------:R-:W-:Y:S02]  /*0900*/  FMUL.FTZ R54, R63, R54 ;  /* 0x000000363f367220 */ /* 0x000fe40000410000 */
        /* <DEDUP_REMOVED lines=9> */
[----:B------:R-:W-:Y:S01]  /*09a0*/  @P1 FADD.FTZ R59, R51, R59 ;  /* 0x0000003b333b1221 */ /* 0x000fe20000010000 */
[----:B------:R-:W-:Y:S04]  /*09b0*/  STG.E.128 [R68.64], R52 ;  /* 0x0000003444007986 */ /* 0x000fe8000c101d04 */
[----:B------:R0:W-:Y:S04]  /*09c0*/  STG.E.128 [R68.64+0x10], R56 ;  /* 0x0000103844007986 */ /* 0x0001e8000c101d04 */
[----:B------:R-:W2:Y:S01]  /*09d0*/  LDG.E.128 R72, [R72.64] ;  /* 0x0000000448487981 */ /* 0x000ea2000c1e1d00 */
[----:B------:R-:W-:-:S02]  /*09e0*/  @P0 LEA R70, P2, R124, c[0x0][0x180], 0x5 ;  /* 0x000060007c460a11 */ /* 0x000fc400078428ff */
[----:B------:R-:W-:Y:S02]  /*09f0*/  MOV R60, R44 ;  /* 0x0000002c003c7202 */ /* 0x000fe40000000f00 */
[----:B------:R-:W-:Y:S02]  /*0a00*/  MOV R61, R45 ;  /* 0x0000002d003d7202 */ /* 0x000fe40000000f00 */
[----:B------:R-:W-:Y:S02]  /*0a10*/  MOV R62, R46 ;  /* 0x0000002e003e7202 */ /* 0x000fe40000000f00 */
[----:B------:R-:W-:Y:S02]  /*0a20*/  MOV R63, R47 ;  /* 0x0000002f003f7202 */ /* 0x000fe40000000f00 */
[----:B------:R-:W-:Y:S02]  /*0a30*/  MOV R64, R48 ;  /* 0x0000003000407202 */ /* 0x000fe40000000f00 */
[----:B------:R-:W-:-:S02]  /*0a40*/  MOV R65, R49 ;  /* 0x0000003100417202 */ /* 0x000fc40000000f00 */
[----:B------:R-:W-:Y:S02]  /*0a50*/  MOV R66, R50 ;  /* 0x0000003200427202 */ /* 0x000fe40000000f00 */
[----:B------:R-:W-:Y:S02]  /*0a60*/  MOV R67, R51 ;  /* 0x0000003300437202 */ /* 0x000fe40000000f00 */
[----:B------:R-:W-:-:S05]  /*0a70*/  @P0 LEA.HI.X R71, R124, c[0x0][0x184], RZ, 0x5, P2 ;  /* 0x000061007c470a11 */ /* 0x000fca00010f2cff */
[----:B------:R1:W3:Y:S04]  /*0a80*/  @P0 LDG.E.128 R60, [R70.64] ;  /* 0x00000004463c0981 */ /* 0x0002e8000c1e1d00 */
[----:B------:R1:W4:Y:S01]  /*0a90*/  @P0 LDG.E.128 R64, [R70.64+0x10] ;  /* 0x0000100446400981 */ /* 0x000322000c1e1d00 */
[----:B0-----:R-:W-:Y:S02]  /*0aa0*/  HADD2.F32 R68, -RZ, R28.H0_H0 ;  /* 0x2000001cff447230 */ /* 0x001fe40000004100 */
[----:B------:R-:W-:Y:S01]  /*0ab0*/  HADD2.F32 R78, -RZ, R31.H1_H1 ;  /* 0x3000001fff4e7230 */ /* 0x000fe20000004100 */
[----:B------:R-:W-:Y:S02]  /*0ac0*/  IADD3 R125, R126, 0x40, RZ ;  /* 0x000000407e7d7810 */ /* 0x000fe40007ffe0ff */
[----:B------:R-:W-:-:S03]  /*0ad0*/  LEA R76, P2, R124, c[0x0][0x188], 0x5 ;  /* 0x000062007c4c7a11 */ /* 0x000fc600078428ff */
[----:B------:R-:W-:Y:S01]  /*0ae0*/  IMAD.WIDE.U32 R80, R125, R96, c[0x0][0x170] ;  /* 0x00005c007d507625 */ /* 0x000fe200078e0060 */
[--C-:B--2---:R-:W-:Y:S02]  /*0af0*/  HADD2.F32 R69, -RZ, R72.reuse.H0_H0 ;  /* 0x20000048ff457230 */ /* 0x104fe40000004100 */
[----:B------:R-:W-:-:S03]  /*0b00*/  HADD2.F32 R77, -RZ, R72.H1_H1 ;  /* 0x30000048ff4d7230 */ /* 0x000fc60000004100 */
[----:B------:R-:W-:Y:S01]  /*0b10*/  FMUL.FTZ R69, R69, R128 ;  /* 0x0000008045457220 */ /* 0x000fe20000410000 */
[----:B------:R-:W-:-:S03]  /*0b20*/  HADD2.F32 R72, -RZ, R28.H1_H1 ;  /* 0x3000001cff487230 */ /* 0x000fc60000004100 */
[----:B------:R-:W-:Y:S01]  /*0b30*/  FMUL.FTZ R68, R69, R68 ;  /* 0x0000004445447220 */ /* 0x000fe20000410000 */
[--C-:B------:R-:W-:Y:S01]  /*0b40*/  HADD2.F32 R69, -RZ, R73.reuse.H0_H0 ;  /* 0x20000049ff457230 */ /* 0x100fe20000004100 */
[-C--:B------:R-:W-:Y:S01]  /*0b50*/  FMUL.FTZ R77, R77, R128.reuse ;  /* 0x000000804d4d7220 */ /* 0x080fe20000410000 */
[----:B------:R-:W-:Y:S02]  /*0b60*/  HADD2.F32 R79, -RZ, R73.H1_H1 ;  /* 0x30000049ff4f7230 */ /* 0x000fe40000004100 */
[--C-:B------:R-:W-:Y:S01]  /*0b70*/  HADD2.F32 R73, -RZ, R29.reuse.H0_H0 ;  /* 0x2000001dff497230 */ /* 0x100fe20000004100 */
[----:B-1----:R-:W-:Y:S02]  /*0b80*/  FMUL.FTZ R70, R69, R128 ;  /* 0x0000008045467220 */ /* 0x002fe40000410000 */
[----:B------:R-:W-:Y:S01]  /*0b90*/  FMUL.FTZ R69, R77, R72 ;  /* 0x000000484d457220 */ /* 0x000fe20000410000 */
[----:B------:R-:W-:Y:S01]  /*0ba0*/  HADD2.F32 R72, -RZ, R29.H1_H1 ;  /* 0x3000001dff487230 */ /* 0x000fe20000004100 */
[----:B------:R-:W-:-:S02]  /*0bb0*/  FMUL.FTZ R79, R79, R128 ;  /* 0x000000804f4f7220 */ /* 0x000fc40000410000 */
[----:B------:R-:W-:Y:S01]  /*0bc0*/  FMUL.FTZ R70, R70, R73 ;  /* 0x0000004946467220 */ /* 0x000fe20000410000 */
[--C-:B------:R-:W-:Y:S02]  /*0bd0*/  HADD2.F32 R73, -RZ, R74.reuse.H0_H0 ;  /* 0x2000004aff497230 */ /* 0x100fe40000004100 */
[----:B------:R-:W-:Y:S01]  /*0be0*/  HADD2.F32 R77, -RZ, R74.H1_H1 ;  /* 0x3000004aff4d7230 */ /* 0x000fe20000004100 */
[----:B------:R-:W-:Y:S01]  /*0bf0*/  FMUL.FTZ R71, R79, R72 ;  /* 0x000000484f477220 */ /* 0x000fe20000410000 */
[--C-:B------:R-:W-:Y:S01]  /*0c00*/  HADD2.F32 R72, -RZ, R30.reuse.H0_H0 ;  /* 0x2000001eff487230 */ /* 0x100fe20000004100 */
[-C--:B------:R-:W-:Y:S01]  /*0c10*/  FMUL.FTZ R73, R73, R128.reuse ;  /* 0x0000008049497220 */ /* 0x080fe20000410000 */
[----:B------:R-:W-:Y:S01]  /*0c20*/  HADD2.F32 R74, -RZ, R30.H1_H1 ;  /* 0x3000001eff4a7230 */ /* 0x000fe20000004100 */
[----:B------:R-:W-:Y:S01]  /*0c30*/  FMUL.FTZ R77, R77, R128 ;  /* 0x000000804d4d7220 */ /* 0x000fe20000410000 */
[--C-:B------:R-:W-:Y:S02]  /*0c40*/  HADD2.F32 R79, -RZ, R75.reuse.H0_H0 ;  /* 0x2000004bff4f7230 */ /* 0x100fe40000004100 */
[----:B------:R-:W-:Y:S01]  /*0c50*/  HADD2.F32 R75, -RZ, R75.H1_H1 ;  /* 0x3000004bff4b7230 */ /* 0x000fe20000004100 */
[----:B------:R-:W-:-:S02]  /*0c60*/  FMUL.FTZ R72, R73, R72 ;  /* 0x0000004849487220 */ /* 0x000fc40000410000 */
[----:B------:R-:W-:Y:S01]  /*0c70*/  FMUL.FTZ R73, R77, R74 ;  /* 0x0000004a4d497220 */ /* 0x000fe20000410000 */
[----:B------:R-:W-:Y:S01]  /*0c80*/  HADD2.F32 R74, -RZ, R31.H0_H0 ;  /* 0x2000001fff4a7230 */ /* 0x000fe20000004100 */
[-C--:B------:R-:W-:Y:S02]  /*0c90*/  FMUL.FTZ R79, R79, R128.reuse ;  /* 0x000000804f4f7220 */ /* 0x080fe40000410000 */
        /* <DEDUP_REMOVED lines=11> */
[----:B------:R-:W-:Y:S01]  /*0d50*/  @P1 FADD.FTZ R75, R67, R75 ;  /* 0x0000004b434b1221 */ /* 0x000fe20000010000 */
        /* <DEDUP_REMOVED lines=15> */
[----:B0-----:R-:W-:Y:S02]  /*0e50*/  HADD2.F32 R76, -RZ, R24.H0_H0 ;  /* 0x20000018ff4c7230 */ /* 0x001fe40000004100 */
[----:B------:R-:W-:Y:S01]  /*0e60*/  HADD2.F32 R84, -RZ, R27.H1_H1 ;  /* 0x3000001bff547230 */ /* 0x000fe20000004100 */
[----:B------:R-:W-:Y:S01]  /*0e70*/  IADD3 R127, R126, 0x60, RZ ;  /* 0x000000607e7f7810 */ /* 0x000fe20007ffe0ff */
[----:B-1----:R-:W-:Y:S02]  /*0e80*/  HADD2.F32 R78, -RZ, R25.H0_H0 ;  /* 0x20000019ff4e7230 */ /* 0x002fe40000004100 */
[----:B--2---:R-:W-:-:S02]  /*0e90*/  HADD2.F32 R77, -RZ, R80.H0_H0 ;  /* 0x20000050ff4d7230 */ /* 0x004fc40000004100 */
[----:B------:R-:W-:Y:S02]  /*0ea0*/  HADD2.F32 R85, -RZ, R80.H1_H1 ;  /* 0x30000050ff557230 */ /* 0x000fe40000004100 */
[----:B------:R-:W-:Y:S01]  /*0eb0*/  HADD2.F32 R80, -RZ, R24.H1_H1 ;  /* 0x30000018ff507230 */ /* 0x000fe20000004100 */
[-C--:B------:R-:W-:Y:S01]  /*0ec0*/  FMUL.FTZ R77, R77, R128.reuse ;  /* 0x000000804d4d7220 */ /* 0x080fe20000410000 */
[--C-:B------:R-:W-:Y:S01]  /*0ed0*/  HADD2.F32 R87, -RZ, R81.reuse.H0_H0 ;  /* 0x20000051ff577230 */ /* 0x100fe20000004100 */
[----:B------:R-:W-:Y:S01]  /*0ee0*/  FMUL.FTZ R85, R85, R128 ;  /* 0x0000008055557220 */ /* 0x000fe20000410000 */
[----:B------:R-:W-:Y:S01]  /*0ef0*/  HADD2.F32 R81, -RZ, R81.H1_H1 ;  /* 0x30000051ff517230 */ /* 0x000fe20000004100 */
[----:B------:R-:W-:Y:S02]  /*0f00*/  FMUL.FTZ R76, R77, R76 ;  /* 0x0000004c4d4c7220 */ /* 0x000fe40000410000 */
[----:B------:R-:W-:Y:S01]  /*0f10*/  FMUL.FTZ R77, R85, R80 ;  /* 0x00000050554d7220 */ /* 0x000fe20000410000 */
[----:B------:R-:W-:Y:S01]  /*0f20*/  HADD2.F32 R80, -RZ, R25.H1_H1 ;  /* 0x30000019ff507230 */ /* 0x000fe20000004100 */
[----:B------:R-:W-:Y:S01]  /*0f30*/  FMUL.FTZ R81, R81, R128 ;  /* 0x0000008051517220 */ /* 0x000fe20000410000 */
[----:B------:R-:W-:-:S03]  /*0f40*/  HADD2.F32 R85, -RZ, R82.H0_H0 ;  /* 0x20000052ff557230 */ /* 0x000fc60000004100 */
[----:B------:R-:W-:Y:S01]  /*0f50*/  FMUL.FTZ R79, R81, R80 ;  /* 0x00000050514f7220 */ /* 0x000fe20000410000 */
[----:B------:R-:W-:Y:S01]  /*0f60*/  HADD2.F32 R80, -RZ, R26.H0_H0 ;  /* 0x2000001aff507230 */ /* 0x000fe20000004100 */
[----:B------:R-:W-:Y:S01]  /*0f70*/  FMUL.FTZ R85, R85, R128 ;  /* 0x0000008055557220 */ /* 0x000fe20000410000 */
[----:B------:R-:W-:Y:S02]  /*0f80*/  HADD2.F32 R97, -RZ, R82.H1_H1 ;  /* 0x30000052ff617230 */ /* 0x000fe40000004100 */
[----:B------:R-:W-:Y:S01]  /*0f90*/  HADD2.F32 R82, -RZ, R26.H1_H1 ;  /* 0x3000001aff527230 */ /* 0x000fe20000004100 */
[----:B------:R-:W-:Y:S01]  /*0fa0*/  FMUL.FTZ R80, R85, R80 ;  /* 0x0000005055507220 */ /* 0x000fe20000410000 */
[--C-:B------:R-:W-:Y:S01]  /*0fb0*/  HADD2.F32 R85, -RZ, R83.reuse.H0_H0 ;  /* 0x20000053ff557230 */ /* 0x100fe20000004100 */
[-C--:B------:R-:W-:Y:S01]  /*0fc0*/  FMUL.FTZ R97, R97, R128.reuse ;  /* 0x0000008061617220 */ /* 0x080fe20000410000 */
[----:B------:R-:W-:Y:S01]  /*0fd0*/  HADD2.F32 R83, -RZ, R83.H1_H1 ;  /* 0x30000053ff537230 */ /* 0x000fe20000004100 */
[----:B------:R-:W-:-:S02]  /*0fe0*/  FMUL.FTZ R87, R87, R128 ;  /* 0x0000008057577220 */ /* 0x000fc40000410000 */
[----:B------:R-:W-:Y:S01]  /*0ff0*/  FMUL.FTZ R81, R97, R82 ;  /* 0x0000005261517220 */ /* 0x000fe20000410000 */
[----:B------:R-:W-:Y:S01]  /*1000*/  HADD2.F32 R82, -RZ, R27.H0_H0 ;  /* 0x2000001bff527230 */ /* 0x000fe20000004100 */
[-C--:B------:R-:W-:Y:S02]  /*1010*/  FMUL.FTZ R83, R83, R128.reuse ;  /* 0x0000008053537220 */ /* 0x080fe40000410000 */
[----:B------:R-:W-:Y:S02]  /*1020*/  FMUL.FTZ R85, R85, R128 ;  /* 0x0000008055557220 */ /* 0x000fe40000410000 */
[----:B------:R-:W-:Y:S01]  /*1030*/  FMUL.FTZ R83, R83, R84 ;  /* 0x0000005453537220 */ /* 0x000fe20000410000 */
[----:B------:R-:W-:Y:S01]  /*1040*/  LEA R84, P2, R125, c[0x0][0x188], 0x5 ;  /* 0x000062007d547a11 */ /* 0x000fe200078428ff */
        /* <DEDUP_REMOVED lines=27> */
[----:B0-----:R-:W-:-:S05]  /*1200*/  HADD2.F32 R85, -RZ, R96.H0_H0 ;  /* 0x20000060ff557230 */ /* 0x001fca0000004100 */
[----:B------:R-:W-:-:S04]  /*1210*/  FMUL.FTZ R85, R85, R128 ;  /* 0x0000008055557220 */ /* 0x000fc80000410000 */
[----:B------:R-:W-:Y:S01]  /*1220*/  FMUL.FTZ R84, R110, R85 ;  /* 0x000000556e547220 */ /* 0x000fe20000410000 */
[----:B------:R-:W-:Y:S01]  /*1230*/  HADD2.F32 R85, -RZ, R96.H1_H1 ;  /* 0x30000060ff557230 */ /* 0x000fe20000004100 */
[----:B--2---:R-:W-:-:S05]  /*1240*/  @P0 MOV R60, R44 ;  /* 0x0000002c003c0202 */ /* 0x004fca0000000f00 */
[----:B------:R-:W-:Y:S02]  /*1250*/  @P1 FADD.FTZ R84, R84, R60 ;  /* 0x0000003c54541221 */ /* 0x000fe40000010000 */
[----:B------:R-:W-:Y:S01]  /*1260*/  FMUL.FTZ R60, R85, R128 ;  /* 0x00000080553c7220 */ /* 0x000fe20000410000 */
[----:B------:R-:W-:-:S03]  /*1270*/  @P0 MOV R61, R45 ;  /* 0x0000002d003d0202 */ /* 0x000fc60000000f00 */
[----:B------:R-:W-:-:S04]  /*1280*/  FMUL.FTZ R85, R111, R60 ;  /* 0x0000003c6f557220 */ /* 0x000fc80000410000 */
[----:B------:R-:W-:Y:S01]  /*1290*/  @P1 FADD.FTZ R85, R85, R61 ;  /* 0x0000003d55551221 */ /* 0x000fe20000010000 */
[--C-:B------:R-:W-:Y:S02]  /*12a0*/  HADD2.F32 R61, -RZ, R97.reuse.H0_H0 ;  /* 0x20000061ff3d7230 */ /* 0x100fe40000004100 */
[----:B------:R-:W-:-:S03]  /*12b0*/  HADD2.F32 R97, -RZ, R97.H1_H1 ;  /* 0x30000061ff617230 */ /* 0x000fc60000004100 */
[----:B------:R-:W-:-:S04]  /*12c0*/  FMUL.FTZ R61, R61, R128 ;  /* 0x000000803d3d7220 */ /* 0x000fc80000410000 */
[----:B-1----:R-:W-:Y:S01]  /*12d0*/  FMUL.FTZ R86, R112, R61 ;  /* 0x0000003d70567220 */ /* 0x002fe20000410000 */
[----:B------:R-:W-:Y:S01]  /*12e0*/  HADD2.F32 R61, -RZ, R98.H0_H0 ;  /* 0x20000062ff3d7230 */ /* 0x000fe20000004100 */
[----:B------:R-:W-:Y:S01]  /*12f0*/  FMUL.FTZ R60, R97, R128 ;  /* 0x00000080613c7220 */ /* 0x000fe20000410000 */
[----:B------:R-:W-:-:S03]  /*1300*/  @P0 MOV R63, R47 ;  /* 0x0000002f003f0202 */ /* 0x000fc60000000f00 */
[----:B------:R-:W-:Y:S02]  /*1310*/  FMUL.FTZ R61, R61, R128 ;  /* 0x000000803d3d7220 */ /* 0x000fe40000410000 */
[----:B------:R-:W-:Y:S01]  /*1320*/  FMUL.FTZ R87, R113, R60 ;  /* 0x0000003c71577220 */ /* 0x000fe20000410000 */
[----:B------:R-:W-:Y:S01]  /*1330*/  @P0 MOV R62, R46 ;  /* 0x0000002e003e0202 */ /* 0x000fe20000000f00 */
[----:B------:R-:W-:Y:S01]  /*1340*/  FMUL.FTZ R60, R114, R61 ;  /* 0x0000003d723c7220 */ /* 0x000fe20000410000 */
[----:B------:R-:W-:Y:S01]  /*1350*/  HADD2.F32 R61, -RZ, R98.H1_H1 ;  /* 0x30000062ff3d7230 */ /* 0x000fe20000004100 */
[----:B------:R-:W-:Y:S01]  /*1360*/  @P1 FADD.FTZ R87, R87, R63 ;  /* 0x0000003f57571221 */ /* 0x000fe20000010000 */
[--C-:B------:R-:W-:Y:S01]  /*1370*/  HADD2.F32 R63, -RZ, R99.reuse.H0_H0 ;  /* 0x20000063ff3f7230 */ /* 0x100fe20000004100 */
[----:B------:R-:W-:Y:S01]  /*1380*/  @P1 FADD.FTZ R86, R86, R62 ;  /* 0x0000003e56561221 */ /* 0x000fe20000010000 */
[----:B------:R-:W-:Y:S01]  /*1390*/  HADD2.F32 R99, -RZ, R99.H1_H1 ;  /* 0x30000063ff637230 */ /* 0x000fe20000004100 */
        /* <DEDUP_REMOVED lines=53> */
.L_x_17943:
        /* <DEDUP_REMOVED lines=84> */
.L_x_17944:
        /* <DEDUP_REMOVED lines=11> */
[--C-:B------:R-:W-:Y:S01]  /*1ce0*/  FADD.FTZ R96, R59, -R66.reuse ;  /* 0x800000423b607221 */ /* 0x100fe20000010000 */
[----:B------:R-:W-:Y:S01]  /*1cf0*/  HADD2.F32 R59, -RZ, R43.H1_H1 ;  /* 0x3000002bff3b7230 */ /* 0x000fe20000004100 */
[--C-:B------:R-:W-:Y:S02]  /*1d00*/  FADD.FTZ R56, R56, -R66.reuse ;  /* 0x8000004238387221 */ /* 0x100fe40000010000 */
[--C-:B------:R-:W-:Y:S02]  /*1d10*/  FADD.FTZ R54, R54, -R66.reuse ;  /* 0x8000004236367221 */ /* 0x100fe40000010000 */
[----:B------:R-:W-:-:S02]  /*1d20*/  FADD.FTZ R52, R52, -R66 ;  /* 0x8000004234347221 */ /* 0x000fc40000010000 */
[--C-:B0-----:R-:W-:Y:S02]  /*1d30*/  FADD.FTZ R64, R57, -R66.reuse ;  /* 0x8000004239407221 */ /* 0x101fe40000010000 */
[--C-:B------:R-:W-:Y:S02]  /*1d40*/  FADD.FTZ R70, R70, -R66.reuse ;  /* 0x8000004246467221 */ /* 0x100fe40000010000 */
[--C-:B------:R-:W-:Y:S02]  /*1d50*/  FADD.FTZ R68, R68, -R66.reuse ;  /* 0x8000004244447221 */ /* 0x100fe40000010000 */
[----:B------:R-:W-:Y:S02]  /*1d60*/  FADD.FTZ R72, R72, -R66 ;  /* 0x8000004248487221 */ /* 0x000fe40000010000 */
[C---:B-1----:R-:W-:Y:S01]  /*1d70*/  FMUL.FTZ R65, R97.reuse, R58 ;  /* 0x0000003a61417220 */ /* 0x042fe20000410000 */
[----:B------:R-:W-:Y:S01]  /*1d80*/  HADD2.F32 R58, -RZ, R43.H0_H0 ;  /* 0x2000002bff3a7230 */ /* 0x000fe20000004100 */
[----:B------:R-:W-:-:S02]  /*1d90*/  FMUL.FTZ R96, R97, R96 ;  /* 0x0000006061607220 */ /* 0x000fc40000410000 */
[----:B------:R-:W-:Y:S02]  /*1da0*/  FMUL.FTZ R64, R97, R64 ;  /* 0x0000004061407220 */ /* 0x000fe40000410000 */
[----:B------:R-:W-:Y:S02]  /*1db0*/  FFMA.FTZ R58, R65, R58, R8 ;  /* 0x0000003a413a7223 */ /* 0x000fe40000010008 */
[----:B------:R-:W-:Y:S02]  /*1dc0*/  FFMA.FTZ R59, R96, R59, R9 ;  /* 0x0000003b603b7223 */ /* 0x000fe40000010009 */
[C---:B------:R-:W-:Y:S01]  /*1dd0*/  FMUL.FTZ R65, R97.reuse, R56 ;  /* 0x0000003861417220 */ /* 0x040fe20000410000 */
[----:B------:R-:W-:Y:S01]  /*1de0*/  HADD2.F32 R56, -RZ, R42.H0_H0 ;  /* 0x2000002aff387230 */ /* 0x000fe20000004100 */
[----:B------:R-:W-:Y:S01]  /*1df0*/  FMUL.FTZ R57, R97, R54 ;  /* 0x0000003661397220 */ /* 0x000fe20000410000 */
[----:B------:R-:W-:Y:S01]  /*1e00*/  F2FP.PACK_AB R59, R59, R58 ;  /* 0x0000003a3b3b723e */ /* 0x000fe200000000ff */
[----:B------:R-:W-:Y:S01]  /*1e10*/  HADD2.F32 R54, -RZ, R41.H0_H0 ;  /* 0x20000029ff367230 */ /* 0x000fe20000004100 */
[----:B------:R-:W-:-:S02]  /*1e20*/  FADD.FTZ R74, R74, -R66 ;  /* 0x800000424a4a7221 */ /* 0x000fc40000010000 */
[----:B------:R-:W-:Y:S01]  /*1e30*/  FFMA.FTZ R58, R65, R56, R6 ;  /* 0x00000038413a7223 */ /* 0x000fe20000010006 */
[----:B------:R-:W-:Y:S01]  /*1e40*/  HADD2.F32 R56, -RZ, R42.H1_H1 ;  /* 0x3000002aff387230 */ /* 0x000fe20000004100 */
[----:B------:R-:W-:Y:S01]  /*1e50*/  FFMA.FTZ R57, R57, R54, R4 ;  /* 0x0000003639397223 */ /* 0x000fe20000010004 */
[----:B------:R-:W-:Y:S01]  /*1e60*/  HADD2.F32 R54, -RZ, R41.H1_H1 ;  /* 0x30000029ff367230 */ /* 0x000fe20000004100 */
[--C-:B------:R-:W-:Y:S02]  /*1e70*/  FADD.FTZ R96, R69, -R66.reuse ;  /* 0x8000004245607221 */ /* 0x100fe40000010000 */
[----:B------:R-:W-:Y:S02]  /*1e80*/  FFMA.FTZ R129, R64, R56, R7 ;  /* 0x0000003840817223 */ /* 0x000fe40000010007 */
[----:B------:R-:W-:Y:S02]  /*1e90*/  FADD.FTZ R56, R55, -R66 ;  /* 0x8000004237387221 */ /* 0x000fe40000010000 */
[C---:B------:R-:W-:Y:S01]  /*1ea0*/  FMUL.FTZ R55, R97.reuse, R52 ;  /* 0x0000003461377220 */ /* 0x040fe20000410000 */
[----:B------:R-:W-:Y:S01]  /*1eb0*/  HADD2.F32 R52, -RZ, R40.H0_H0 ;  /* 0x20000028ff347230 */ /* 0x000fe20000004100 */
[----:B------:R-:W-:Y:S01]  /*1ec0*/  FMUL.FTZ R56, R97, R56 ;  /* 0x0000003861387220 */ /* 0x000fe20000410000 */
[----:B------:R-:W-:Y:S01]  /*1ed0*/  F2FP.PACK_AB R58, R129, R58 ;  /* 0x0000003a813a723e */ /* 0x000fe200000000ff */
[----:B------:R-:W-:-:S04]  /*1ee0*/  @!P1 IMAD.WIDE R64, R118, R99, c[0x0][0x1a0] ;  /* 0x0000680076409625 */ /* 0x000fc800078e0263 */
[----:B------:R-:W-:Y:S01]  /*1ef0*/  FFMA.FTZ R56, R56, R54, R5 ;  /* 0x0000003638387223 */ /* 0x000fe20000010005 */
[----:B------:R0:W-:Y:S01]  /*1f00*/  @!P1 STG.E [R64.64], R67 ;  /* 0x0000004340009986 */ /* 0x0001e2000c101904 */
[----:B------:R-:W-:Y:S01]  /*1f10*/  FADD.FTZ R54, R53, -R66 ;  /* 0x8000004235367221 */ /* 0x000fe20000010000 */
[----:B------:R-:W-:Y:S01]  /*1f20*/  HADD2.F32 R53, -RZ, R40.H1_H1 ;  /* 0x30000028ff357230 */ /* 0x000fe20000004100 */
[----:B------:R-:W-:Y:S01]  /*1f30*/  FFMA.FTZ R52, R55, R52, R2 ;  /* 0x0000003437347223 */ /* 0x000fe20000010002 */
[----:B------:R-:W-:Y:S01]  /*1f40*/  F2FP.PACK_AB R57, R56, R57 ;  /* 0x000000393839723e */ /* 0x000fe200000000ff */
[----:B------:R-:W-:Y:S02]  /*1f50*/  FMUL.FTZ R54, R97, R54 ;  /* 0x0000003661367220 */ /* 0x000fe40000410000 */
[----:B------:R-:W-:Y:S02]  /*1f60*/  FADD.FTZ R98, R73, -R66 ;  /* 0x8000004249627221 */ /* 0x000fe40000010000 */
[----:B------:R-:W-:-:S02]  /*1f70*/  FFMA.FTZ R53, R54, R53, R3 ;  /* 0x0000003536357223 */ /* 0x000fc40000010003 */
[----:B------:R-:W-:-:S03]  /*1f80*/  @!P1 IMAD.WIDE R54, R118, R99, c[0x0][0x1a8] ;  /* 0x00006a0076369625 */ /* 0x000fc600078e0263 */
[----:B------:R-:W-:Y:S01]  /*1f90*/  F2FP.PACK_AB R56, R53, R52 ;  /* 0x000000343538723e */ /* 0x000fe200000000ff */
[--C-:B0-----:R-:W-:Y:S01]  /*1fa0*/  FADD.FTZ R64, R71, -R66.reuse ;  /* 0x8000004247407221 */ /* 0x101fe20000010000 */
[----:B------:R-:W-:Y:S01]  /*1fb0*/  LEA R52, P0, R126, c[0x0][0x208], 0x4 ;  /* 0x000082007e347a11 */ /* 0x000fe200078020ff */
[----:B------:R0:W-:Y:S01]  /*1fc0*/  @!P1 STG.E [R54.64], R97 ;  /* 0x0000006136009986 */ /* 0x0001e2000c101904 */
[--C-:B------:R-:W-:Y:S02]  /*1fd0*/  FADD.FTZ R76, R76, -R66.reuse ;  /* 0x800000424c4c7221 */ /* 0x100fe40000010000 */
[----:B------:R-:W-:Y:S01]  /*1fe0*/  LEA.HI.X R53, R126, c[0x0][0x20c], RZ, 0x4, P0 ;  /* 0x000083007e357a11 */ /* 0x000fe200000f24ff */
[--C-:B------:R-:W-:Y:S02]  /*1ff0*/  FADD.FTZ R126, R75, -R66.reuse ;  /* 0x800000424b7e7221 */ /* 0x100fe40000010000 */
[--C-:B------:R-:W-:Y:S02]  /*2000*/  FADD.FTZ R78, R78, -R66.reuse ;  /* 0x800000424e4e7221 */ /* 0x100fe40000010000 */
[----:B------:R1:W-:Y:S01]  /*2010*/  STG.E.128 [R52.64], R56 ;  /* 0x0000003834007986 */ /* 0x0003e2000c101d04 */
[----:B------:R-:W-:-:S02]  /*2020*/  FADD.FTZ R80, R80, -R66 ;  /* 0x8000004250507221 */ /* 0x000fc40000010000 */
[--C-:B------:R-:W-:Y:S02]  /*2030*/  FADD.FTZ R82, R82, -R66.reuse ;  /* 0x8000004252527221 */ /* 0x100fe40000010000 */
[--C-:B0-----:R-:W-:Y:S02]  /*2040*/  FADD.FTZ R54, R77, -R66.reuse ;  /* 0x800000424d367221 */ /* 0x101fe40000010000 */
[----:B------:R-:W-:Y:S02]  /*2050*/  FMUL.FTZ R55, R97, R70 ;  /* 0x0000004661377220 */ /* 0x000fe40000410000 */
[--C-:B------:R-:W-:Y:S02]  /*2060*/  FADD.FTZ R84, R84, -R66.reuse ;  /* 0x8000004254547221 */ /* 0x100fe40000010000 */
[--C-:B------:R-:W-:Y:S02]  /*2070*/  FADD.FTZ R128, R85, -R66.reuse ;  /* 0x8000004255807221 */ /* 0x100fe40000010000 */
[----:B------:R-:W-:-:S02]  /*2080*/  FADD.FTZ R86, R86, -R66 ;  /* 0x8000004256567221 */ /* 0x000fc40000010000 */
[--C-:B------:R-:W-:Y:S02]  /*2090*/  FADD.FTZ R130, R87, -R66.reuse ;  /* 0x8000004257827221 */ /* 0x100fe40000010000 */
[--C-:B------:R-:W-:Y:S02]  /*20a0*/  FADD.FTZ R132, R60, -R66.reuse ;  /* 0x800000423c847221 */ /* 0x100fe40000010000 */
[--C-:B-1----:R-:W-:Y:S02]  /*20b0*/  FADD.FTZ R56, R81, -R66.reuse ;  /* 0x8000004251387221 */ /* 0x102fe40000010000 */
[--C-:B------:R-:W-:Y:S02]  /*20c0*/  FADD.FTZ R52, R79, -R66.reuse ;  /* 0x800000424f347221 */ /* 0x100fe40000010000 */
[C---:B------:R-:W-:Y:S02]  /*20d0*/  FMUL.FTZ R53, R97.reuse, R68 ;  /* 0x0000004461357220 */ /* 0x040fe40000410000 */
[----:B------:R-:W-:Y:S01]  /*20e0*/  FMUL.FTZ R70, R97, R56 ;  /* 0x0000003861467220 */ /* 0x000fe20000410000 */
[----:B------:R-:W-:Y:S01]  /*20f0*/  HADD2.F32 R56, -RZ, R39.H1_H1 ;  /* 0x30000027ff387230 */ /* 0x000fe20000004100 */
[----:B------:R-:W-:-:S02]  /*2100*/  FADD.FTZ R58, R83, -R66 ;  /* 0x80000042533a7221 */ /* 0x000fc40000010000 */
[--C-:B------:R-:W-:Y:S02]  /*2110*/  FADD.FTZ R134, R61, -R66.reuse ;  /* 0x800000423d867221 */ /* 0x100fe40000010000 */
[--C-:B------:R-:W-:Y:S02]  /*2120*/  FADD.FTZ R62, R62, -R66.reuse ;  /* 0x800000423e3e7221 */ /* 0x100fe40000010000 */
[----:B------:R-:W-:Y:S02]  /*2130*/  FADD.FTZ R136, R63, -R66 ;  /* 0x800000423f887221 */ /* 0x000fe40000010000 */
[C---:B------:R-:W-:Y:S01]  /*2140*/  FMUL.FTZ R68, R97.reuse, R52 ;  /* 0x0000003461447220 */ /* 0x040fe20000410000 */
[----:B------:R-:W-:Y:S01]  /*2150*/  HADD2.F32 R52, -RZ, R38.H0_H0 ;  /* 0x20000026ff347230 */ /* 0x000fe20000004100 */
[C---:B------:R-:W-:Y:S02]  /*2160*/  FMUL.FTZ R126, R97.reuse, R126 ;  /* 0x0000007e617e7220 */ /* 0x040fe40000410000 */
[C---:B------:R-:W-:Y:S01]  /*2170*/  FMUL.FTZ R66, R97.reuse, R54 ;  /* 0x0000003661427220 */ /* 0x040fe20000410000 */
[----:B------:R-:W-:Y:S01]  /*2180*/  HADD2.F32 R54, -RZ, R39.H0_H0 ;  /* 0x20000027ff367230 */ /* 0x000fe20000004100 */
[----:B------:R-:W-:-:S02]  /*2190*/  FMUL.FTZ R57, R97, R72 ;  /* 0x0000004861397220 */ /* 0x000fc40000410000 */
[C---:B------:R-:W-:Y:S02]  /*21a0*/  FMUL.FTZ R59, R97.reuse, R74 ;  /* 0x0000004a613b7220 */ /* 0x040fe40000410000 */
[C---:B------:R-:W-:Y:S02]  /*21b0*/  FMUL.FTZ R72, R97.reuse, R58 ;  /* 0x0000003a61487220 */ /* 0x040fe40000410000 */
[----:B------:R-:W-:Y:S01]  /*21c0*/  FFMA.FTZ R69, R126, R56, R17 ;  /* 0x000000387e457223 */ /* 0x000fe20000010011 */
[----:B------:R-:W-:Y:S01]  /*21d0*/  HADD2.F32 R56, -RZ, R38.H1_H1 ;  /* 0x30000026ff387230 */ /* 0x000fe20000004100 */
[----:B------:R-:W-:Y:S02]  /*21e0*/  FMUL.FTZ R77, R97, R62 ;  /* 0x0000003e614d7220 */ /* 0x000fe40000410000 */
[----:B------:R-:W-:Y:S01]  /*21f0*/  FFMA.FTZ R58, R57, R52, R14 ;  /* 0x00000034393a7223 */ /* 0x000fe2000001000e */
[----:B------:R-:W-:Y:S01]  /*2200*/  HADD2.F32 R52, -RZ, R37.H0_H0 ;  /* 0x20000025ff347230 */ /* 0x000fe20000004100 */
[----:B------:R-:W-:-:S02]  /*2210*/  FMUL.FTZ R98, R97, R98 ;  /* 0x0000006261627220 */ /* 0x000fc40000410000 */
[----:B------:R-:W-:Y:S01]  /*2220*/  FFMA.FTZ R62, R59, R54, R16 ;  /* 0x000000363b3e7223 */ /* 0x000fe20000010010 */
[----:B------:R-:W-:Y:S01]  /*2230*/  HADD2.F32 R54, -RZ, R37.H1_H1 ;  /* 0x30000025ff367230 */ /* 0x000fe20000004100 */
[----:B------:R-:W-:Y:S02]  /*2240*/  FMUL.FTZ R64, R97, R64 ;  /* 0x0000004061407220 */ /* 0x000fe40000410000 */
[----:B------:R-:W-:Y:S02]  /*2250*/  FFMA.FTZ R63, R98, R56, R15 ;  /* 0x00000038623f7223 */ /* 0x000fe4000001000f */
[----:B------:R-:W-:Y:S01]  /*2260*/  FFMA.FTZ R56, R55, R52, R12 ;  /* 0x0000003437387223 */ /* 0x000fe2000001000c */
[--C-:B------:R-:W-:Y:S01]  /*2270*/  HADD2.F32 R55, -RZ, R91.reuse.H0_H0 ;  /* 0x2000005bff377230 */ /* 0x100fe20000004100 */
[----:B------:R-:W-:Y:S01]  /*2280*/  FFMA.FTZ R59, R64, R54, R13 ;  /* 0x00000036403b7223 */ /* 0x000fe2000001000d */
[--C-:B------:R-:W-:Y:S01]  /*2290*/  HADD2.F32 R54, -RZ, R36.reuse.H1_H1 ;  /* 0x30000024ff367230 */ /* 0x100fe20000004100 */
[C---:B------:R-:W-:Y:S01]  /*22a0*/  FMUL.FTZ R75, R97.reuse, R82 ;  /* 0x00000052614b7220 */ /* 0x040fe20000410000 */
[----:B------:R-:W-:Y:S01]  /*22b0*/  HADD2.F32 R52, -RZ, R36.H0_H0 ;  /* 0x20000024ff347230 */ /* 0x000fe20000004100 */
[----:B------:R-:W-:Y:S01]  /*22c0*/  FMUL.FTZ R96, R97, R96 ;  /* 0x0000006061607220 */ /* 0x000fe20000410000 */
[----:B------:R-:W-:Y:S01]  /*22d0*/  LEA R64, P0, R124, c[0x0][0x208], 0x4 ;  /* 0x000082007c407a11 */ /* 0x000fe200078020ff */
[----:B------:R-:W-:Y:S01]  /*22e0*/  FFMA.FTZ R75, R75, R55, R100 ;  /* 0x000000374b4b7223 */ /* 0x000fe20000010064 */
[----:B------:R-:W-:Y:S01]  /*22f0*/  HADD2.F32 R55, -RZ, R91.H1_H1 ;  /* 0x3000005bff377230 */ /* 0x000fe20000004100 */
[----:B------:R-:W-:Y:S01]  /*2300*/  FFMA.FTZ R57, R96, R54, R11 ;  /* 0x0000003660397223 */ /* 0x000fe2000001000b */
[----:B------:R-:W-:Y:S01]  /*2310*/  HADD2.F32 R54, -RZ, R89.H0_H0 ;  /* 0x20000059ff367230 */ /* 0x000fe20000004100 */
[----:B------:R-:W-:-:S02]  /*2320*/  FMUL.FTZ R73, R97, R78 ;  /* 0x0000004e61497220 */ /* 0x000fc40000410000 */
[----:B------:R-:W-:Y:S01]  /*2330*/  FFMA.FTZ R52, R53, R52, R10 ;  /* 0x0000003435347223 */ /* 0x000fe2000001000a */
[--C-:B------:R-:W-:Y:S01]  /*2340*/  HADD2.F32 R53, -RZ, R88.reuse.H0_H0 ;  /* 0x20000058ff357230 */ /* 0x100fe20000004100 */
[----:B------:R-:W-:Y:S02]  /*2350*/  FMUL.FTZ R71, R97, R76 ;  /* 0x0000004c61477220 */ /* 0x000fe40000410000 */
[----:B------:R-:W-:Y:S01]  /*2360*/  FFMA.FTZ R72, R72, R55, R101 ;  /* 0x0000003748487223 */ /* 0x000fe20000010065 */
[--C-:B------:R-:W-:Y:S01]  /*2370*/  HADD2.F32 R55, -RZ, R95.reuse.H1_H1 ;  /* 0x3000005fff377230 */ /* 0x100fe20000004100 */
[----:B------:R-:W-:Y:S01]  /*2380*/  FFMA.FTZ R73, R73, R54, R20 ;  /* 0x0000003649497223 */ /* 0x000fe20000010014 */
[----:B------:R-:W-:Y:S01]  /*2390*/  HADD2.F32 R54, -RZ, R95.H0_H0 ;  /* 0x2000005fff367230 */ /* 0x000fe20000004100 */
[----:B------:R-:W-:Y:S01]  /*23a0*/  FMUL.FTZ R136, R97, R136 ;  /* 0x0000008861887220 */ /* 0x000fe20000410000 */
[----:B------:R-:W-:Y:S01]  /*23b0*/  F2FP.PACK_AB R52, R57, R52 ;  /* 0x000000343934723e */ /* 0x000fe200000000ff */
[----:B------:R-:W-:Y:S01]  /*23c0*/  FFMA.FTZ R71, R71, R53, R18 ;  /* 0x0000003547477223 */ /* 0x000fe20000010012 */
[----:B------:R-:W-:Y:S01]  /*23d0*/  HADD2.F32 R53, -RZ, R88.H1_H1 ;  /* 0x30000058ff357230 */ /* 0x000fe20000004100 */
[----:B------:R-:W-:-:S02]  /*23e0*/  FMUL.FTZ R132, R97, R132 ;  /* 0x0000008461847220 */ /* 0x000fc40000410000 */
[C---:B------:R-:W-:Y:S02]  /*23f0*/  FMUL.FTZ R134, R97.reuse, R134 ;  /* 0x0000008661867220 */ /* 0x040fe40000410000 */
[----:B------:R-:W-:Y:S02]  /*2400*/  FMUL.FTZ R80, R97, R80 ;  /* 0x0000005061507220 */ /* 0x000fe40000410000 */
[----:B------:R-:W-:Y:S01]  /*2410*/  FFMA.FTZ R136, R136, R55, R109 ;  /* 0x0000003788887223 */ /* 0x000fe2000001006d */
[----:B------:R-:W-:Y:S01]  /*2420*/  F2FP.PACK_AB R55, R69, R62 ;  /* 0x0000003e4537723e */ /* 0x000fe200000000ff */
[----:B------:R-:W-:Y:S01]  /*2430*/  FFMA.FTZ R77, R77, R54, R108 ;  /* 0x000000364d4d7223 */ /* 0x000fe2000001006c */
[----:B------:R-:W-:Y:S01]  /*2440*/  F2FP.PACK_AB R54, R63, R58 ;  /* 0x0000003a3f36723e */ /* 0x000fe200000000ff */
[----:B------:R-:W-:Y:S02]  /*2450*/  FFMA.FTZ R62, R93, R132, R106 ;  /* 0x000000845d3e7223 */ /* 0x000fe4000001006a */
[----:B------:R-:W-:Y:S01]  /*2460*/  FFMA.FTZ R69, R94, R134, R107 ;  /* 0x000000865e457223 */ /* 0x000fe2000001006b */
[----:B------:R-:W-:Y:S01]  /*2470*/  F2FP.PACK_AB R63, R136, R77 ;  /* 0x0000004d883f723e */ /* 0x000fe200000000ff */
[----:B------:R-:W-:-:S02]  /*2480*/  FMUL.FTZ R65, R97, R86 ;  /* 0x0000005661417220 */ /* 0x000fc40000410000 */
[----:B------:R-:W-:Y:S01]  /*2490*/  FMUL.FTZ R67, R97, R130 ;  /* 0x0000008261437220 */ /* 0x000fe20000410000 */
        /* <DEDUP_REMOVED lines=8> */
[----:B------:R-:W-:Y:S01]  /*2520*/  LEA R66, P1, R125, c[0x0][0x208], 0x4 ;  /* 0x000082007d427a11 */ /* 0x000fe200078220ff */
[----:B------:R-:W-:Y:S01]  /*2530*/  FMUL.FTZ R61, R97, R128 ;  /* 0x00000080613d7220 */ /* 0x000fe20000410000 */
[----:B------:R-:W-:Y:S01]  /*2540*/  F2FP.PACK_AB R58, R57, R58 ;  /* 0x0000003a393a723e */ /* 0x000fe200000000ff */
[----:B------:R-:W-:-:S02]  /*2550*/  FFMA.FTZ R68, R122, R68, R21 ;  /* 0x000000447a447223 */ /* 0x000fc40000010015 */
        /* <DEDUP_REMOVED lines=8> */
[----:B------:R0:W-:Y:S01]  /*25e0*/  STG.E.128 [R64.64], R52 ;  /* 0x0000003440007986 */ /* 0x0001e2000c101d04 */
[----:B------:R-:W-:Y:S01]  /*25f0*/  LEA.HI.X R67, R125, c[0x0][0x20c], RZ, 0x4, P1 ;  /* 0x000083007d437a11 */ /* 0x000fe200008f24ff */
[----:B------:R-:W-:Y:S01]  /*2600*/  IMAD R118, R99, c[0x0][0x160], R118 ;  /* 0x0000580063767a24 */ /* 0x000fe200078e0276 */
[----:B------:R-:W-:-:S02]  /*2610*/  F2FP.PACK_AB R60, R69, R60 ;  /* 0x0000003c453c723e */ /* 0x000fc400000000ff */
[----:B------:R-:W-:Y:S01]  /*2620*/  LEA.HI.X R69, R127, c[0x0][0x20c], RZ, 0x4, P2 ;  /* 0x000083007f457a11 */ /* 0x000fe200010f24ff */
[----:B------:R0:W-:Y:S01]  /*2630*/  STG.E.128 [R66.64], R56 ;  /* 0x0000003842007986 */ /* 0x0001e2000c101d04 */
[----:B------:R-:W-:-:S03]  /*2640*/  ISETP.GE.AND P0, PT, R118, c[0x0][0x164], PT ;  /* 0x0000590076007a0c */ /* 0x000fc60003f06270 */
[----:B------:R0:W-:Y:S10]  /*2650*/  STG.E.128 [R68.64], R60 ;  /* 0x0000003c44007986 */ /* 0x0001f4000c101d04 */
[----:B0-----:R-:W-:Y:S01]  /*2660*/  @P0 CALL.REL.NOINC `(.L_x_17941) ;  /* 0x0000001000000944 */ /* 0x001fe20003c00000 */
[----:B------:R-:W-:Y:S05]  /*2670*/  BRA `(.L_x_17942) ;  /* 0xffffdf1000007947 */ /* 0x000fea000383ffff */
.L_x_17941:
[----:B------:R-:W-:Y:S05]  /*2680*/  EXIT ;  /* 0x000000000000794d */ /* 0x000fea0003800000 */
.L_x_17939:
[----:B------:R-:W-:Y:S02]  /*2690*/  MOV R99, 0x1 ;  /* 0x0000000100637802 */ /* 0x000fe40000000f00 */
[----:B------:R-:W-:-:S02]  /*26a0*/  MOV R96, 0x1f ;  /* 0x0000001f00607802 */ /* 0x000fc40000000f00 */
[----:B------:R-:W-:Y:S02]  /*26b0*/  MOV R97, 0xffffffff ;  /* 0xffffffff00617802 */ /* 0x000fe40000000f00 */
[----:B------:R-:W-:Y:S02]  /*26c0*/  MOV R64, 0x26e0 ;  /* 0x000026e000407802 */ /* 0x000fe40000000f00 */
[----:B------:R-:W-:Y:S05]  /*26d0*/  CALL.REL.NOINC `($__internal_101_$__cuda_sm70_shflsync_bfly_p) ;  /* 0x000007a000007944 */ /* 0x000fea0003c00000 */
[----:B-1----:R-:W-:Y:S01]  /*26e0*/  MOV R64, R99 ;  /* 0x0000006300407202 */ /* 0x002fe20000000f00 */
[----:B0-----:R-:W-:Y:S05]  /*26f0*/  BRA `(.L_x_17943) ;  /* 0xffffeff000007947 */ /* 0x001fea000383ffff */
.L_x_17940:
[----:B------:R-:W-:Y:S01]  /*2700*/  HFMA2.MMA R99, -RZ, RZ, 0, 1.1920928955078125e-07 ;  /* 0x00000002ff637435 */ /* 0x000fe200000001ff */
[----:B0-----:R-:W-:Y:S02]  /*2710*/  MOV R66, R98 ;  /* 0x0000006200427202 */ /* 0x001fe40000000f00 */
[----:B------:R-:W-:Y:S02]  /*2720*/  MOV R96, 0x1f ;  /* 0x0000001f00607802 */ /* 0x000fe40000000f00 */
[----:B------:R-:W-:Y:S02]  /*2730*/  MOV R97, 0xffffffff ;  /* 0xffffffff00617802 */ /* 0x000fe40000000f00 */
[----:B------:R-:W-:-:S02]  /*2740*/  MOV R64, 0x2760 ;  /* 0x0000276000407802 */ /* 0x000fc40000000f00 */
[----:B------:R-:W-:Y:S05]  /*2750*/  CALL.REL.NOINC `($__internal_101_$__cuda_sm70_shflsync_bfly_p) ;  /* 0x0000072000007944 */ /* 0x000fea0003c00000 */
[----:B01----:R-:W-:Y:S01]  /*2760*/  FADD.FTZ R66, R98, R99 ;  /* 0x0000006362427221 */ /* 0x003fe20000010000 */
[----:B------:R-:W-:Y:S01]  /*2770*/  HFMA2.MMA R99, -RZ, RZ, 0, 2.384185791015625e-07 ;  /* 0x00000004ff637435 */ /* 0x000fe200000001ff */
[----:B------:R-:W-:-:S02]  /*2780*/  MOV R96, 0x1f ;  /* 0x0000001f00607802 */ /* 0x000fc40000000f00 */
[----:B------:R-:W-:Y:S02]  /*2790*/  MOV R97, 0xffffffff ;  /* 0xffffffff00617802 */ /* 0x000fe40000000f00 */
[----:B------:R-:W-:Y:S02]  /*27a0*/  MOV R64, 0x27c0 ;  /* 0x000027c000407802 */ /* 0x000fe40000000f00 */
[----:B------:R-:W-:Y:S05]  /*27b0*/  CALL.REL.NOINC `($__internal_101_$__cuda_sm70_shflsync_bfly_p) ;  /* 0x000006c000007944 */ /* 0x000fea0003c00000 */
[----:B01----:R-:W-:Y:S01]  /*27c0*/  FADD.FTZ R66, R66, R99 ;  /* 0x0000006342427221 */ /* 0x003fe20000010000 */
[----:B------:R-:W-:Y:S01]  /*27d0*/  HFMA2.MMA R99, -RZ, RZ, 0, 4.76837158203125e-07 ;  /* 0x00000008ff637435 */ /* 0x000fe200000001ff */
[----:B------:R-:W-:Y:S02]  /*27e0*/  MOV R96, 0x1f ;  /* 0x0000001f00607802 */ /* 0x000fe40000000f00 */
[----:B------:R-:W-:Y:S02]  /*27f0*/  MOV R97, 0xffffffff ;  /* 0xffffffff00617802 */ /* 0x000fe40000000f00 */
[----:B------:R-:W-:Y:S02]  /*2800*/  MOV R64, 0x2820 ;  /* 0x0000282000407802 */ /* 0x000fe40000000f00 */
[----:B------:R-:W-:Y:S05]  /*2810*/  CALL.REL.NOINC `($__internal_101_$__cuda_sm70_shflsync_bfly_p) ;  /* 0x0000066000007944 */ /* 0x000fea0003c00000 */
[----:B01----:R-:W-:Y:S01]  /*2820*/  FADD.FTZ R66, R66, R99 ;  /* 0x0000006342427221 */ /* 0x003fe20000010000 */
[----:B------:R-:W-:Y:S01]  /*2830*/  HFMA2.MMA R99, -RZ, RZ, 0, 9.5367431640625e-07 ;  /* 0x00000010ff637435 */ /* 0x000fe200000001ff */
[----:B------:R-:W-:-:S02]  /*2840*/  MOV R96, 0x1f ;  /* 0x0000001f00607802 */ /* 0x000fc40000000f00 */
[----:B------:R-:W-:Y:S02]  /*2850*/  MOV R97, 0xffffffff ;  /* 0xffffffff00617802 */ /* 0x000fe40000000f00 */
[----:B------:R-:W-:Y:S02]  /*2860*/  MOV R64, 0x2880 ;  /* 0x0000288000407802 */ /* 0x000fe40000000f00 */
[----:B------:R-:W-:Y:S05]  /*2870*/  CALL.REL.NOINC `($__internal_101_$__cuda_sm70_shflsync_bfly_p) ;  /* 0x0000060000007944 */ /* 0x000fea0003c00000 */
        /* <DEDUP_REMOVED lines=70> */
[----:B------:R-:W-:Y:S05]  /*2ce0*/  CALL.REL.NOINC `($__internal_101_$__cuda_sm70_shflsync_bfly_p) ;  /* 0x0000019000007944 */ /* 0x000fea0003c00000 */
[----:B01----:R-:W-:Y:S01]  /*2cf0*/  FADD.FTZ R66, R66, R99 ;  /* 0x0000006342427221 */ /* 0x003fe20000010000 */
[----:B------:R-:W-:Y:S01]  /*2d00*/  HFMA2.MMA R99, -RZ, RZ, 0, 1.1920928955078125e-07 ;  /* 0x00000002ff637435 */ /* 0x000fe200000001ff */
[----:B------:R-:W-:Y:S02]  /*2d10*/  MOV R96, 0x1f ;  /* 0x0000001f00607802 */ /* 0x000fe40000000f00 */
[----:B------:R-:W-:Y:S02]  /*2d20*/  MOV R97, 0xffffffff ;  /* 0xffffffff00617802 */ /* 0x000fe40000000f00 */
[----:B------:R-:W-:Y:S02]  /*2d30*/  MOV R64, 0x2d50 ;  /* 0x00002d5000407802 */ /* 0x000fe40000000f00 */
[----:B------:R-:W-:Y:S05]  /*2d40*/  CALL.REL.NOINC `($__internal_101_$__cuda_sm70_shflsync_bfly_p) ;  /* 0x0000013000007944 */ /* 0x000fea0003c00000 */
[----:B01----:R-:W-:Y:S01]  /*2d50*/  FADD.FTZ R66, R66, R99 ;  /* 0x0000006342427221 */ /* 0x003fe20000010000 */
[----:B------:R-:W-:Y:S01]  /*2d60*/  HFMA2.MMA R99, -RZ, RZ, 0, 2.384185791015625e-07 ;  /* 0x00000004ff637435 */ /* 0x000fe200000001ff */
[----:B------:R-:W-:Y:S02]  /*2d70*/  MOV R96, 0x1f ;  /* 0x0000001f00607802 */ /* 0x000fe40000000f00 */
[----:B------:R-:W-:-:S02]  /*2d80*/  MOV R97, 0xffffffff ;  /* 0xffffffff00617802 */ /* 0x000fc40000000f00 */
        /* <DEDUP_REMOVED lines=10> */
[----:B------:R-:W-:Y:S02]  /*2e30*/  MOV R96, 0x1f ;  /* 0x0000001f00607802 */ /* 0x000fe40000000f00 */
[----:B------:R-:W-:-:S02]  /*2e40*/  MOV R97, 0xffffffff ;  /* 0xffffffff00617802 */ /* 0x000fc40000000f00 */
[----:B------:R-:W-:Y:S02]  /*2e50*/  MOV R64, 0x2e70 ;  /* 0x00002e7000407802 */ /* 0x000fe40000000f00 */
[----:B------:R-:W-:Y:S05]  /*2e60*/  CALL.REL.NOINC `($__internal_101_$__cuda_sm70_shflsync_bfly_p) ;  /* 0x0000001000007944 */ /* 0x000fea0003c00000 */
[----:B01----:R-:W-:Y:S05]  /*2e70*/  BRA `(.L_x_17944) ;  /* 0xffffedb000007947 */ /* 0x003fea000383ffff */
        .weak           $__internal_101_$__cuda_sm70_shflsync_bfly_p
        .type           $__internal_101_$__cuda_sm70_shflsync_bfly_p,@function
        .size           $__internal_101_$__cuda_sm70_shflsync_bfly_p,(.L_x_29241 - $__internal_101_$__cuda_sm70_shflsync_bfly_p)
$__internal_101_$__cuda_sm70_shflsync_bfly_p:
[----:B------:R-:W-:Y:S01]  /*2e80*/  HFMA2.MMA R65, -RZ, RZ, 0, 0 ;  /* 0x00000000ff417435 */ /* 0x000fe200000001ff */
[----:B------:R-:W-:Y:S04]  /*2e90*/  WARPSYNC R97 ;  /* 0x0000006100007348 */ /* 0x000fe80003800000 */
[----:B------:R0:W1:Y:S01]  /*2ea0*/  SHFL.BFLY PT, R99, R66, R99, R96 ;  /* 0x0c00006342637389 */ /* 0x00006200000e0060 */
[----:B------:R-:W-:Y:S05]  /*2eb0*/  RET.REL.NODEC R64 `(_ZN10layer_norm13ln_fwd_kernelINS_13Kernel_traitsI6__halfS2_fS2_fjLj1024ELj1ELj4ELj1ELj16ENS_18Kernel_traits_baseILj1024ES2_S2_fS2_fjLj128EEEEELb0ELb1ELb0ELb1EEEvNS_9FwdParamsE) ;  /* 0xffffd14040007950 */ /* 0x000fea0003c3ffff */
.L_x_17945:
        /* <DEDUP_REMOVED lines=12> */
.L_x_29241:


//--------------------- .text._ZN10layer_norm13ln_fwd_kernelINS_13Kernel_traitsI6__halfS2_fS2_fjLj1024ELj1ELj4ELj1ELj16ENS_18Kernel_traits_baseILj1024ES2_S2_fS2_fjLj128EEEEELb0ELb1ELb1ELb0EEEvNS_9FwdParamsE --------------------------
	.section	.text._ZN10layer_norm13ln_fwd_kernelINS_13Kernel_traitsI6__halfS2_fS2_fjLj1024ELj1ELj4ELj1ELj16ENS_18Kernel_traits_baseILj1024ES2_S2_fS2_fjLj128EEEEELb0ELb1ELb1ELb0EEEvNS_9FwdParamsE,"ax",@progbits
	.sectioninfo	@"SHI_REGISTERS=161"
	.align	128
        .global         _ZN10layer_norm13ln_fwd_kernelINS_13Kernel_traitsI6__halfS2_fS2_fjLj1024ELj1ELj4ELj1ELj16ENS_18Kernel_traits_baseILj1024ES2_S2_fS2_fjLj128EEEEELb0ELb1ELb1ELb0EEEvNS_9FwdParamsE
        .type           _ZN10layer_norm13ln_fwd_kernelINS_13Kernel_traitsI6__halfS2_fS2_fjLj1024ELj1ELj4ELj1ELj16ENS_18Kernel_traits_baseILj1024ES2_S2_fS2_fjLj128EEEEELb0ELb1ELb1ELb0EEEvNS_9FwdParamsE,@function
        .size           _ZN10layer_norm13ln_fwd_kernelINS_13Kernel_traitsI6__halfS2_fS2_fjLj1024ELj1ELj4ELj1ELj16ENS_18Kernel_traits_baseILj1024ES2_S2_fS2_fjLj128EEEEELb0ELb1ELb1ELb0EEEvNS_9FwdParamsE,(.L_x_29242 - _ZN10layer_norm13ln_fwd_kernelINS_13Kernel_traitsI6__halfS2_fS2_fjLj1024ELj1ELj4ELj1ELj16ENS_18Kernel_traits_baseILj1024ES2_S2_fS2_fjLj128EEEEELb0ELb1ELb1ELb0EEEvNS_9FwdParamsE)
        .other          _ZN10layer_norm13ln_fwd_kernelINS_13Kernel_traitsI6__halfS2_fS2_fjLj1024ELj1ELj4ELj1ELj16ENS_18Kernel_traits_baseILj1024ES2_S2_fS2_fjLj128EEEEELb0ELb1ELb1ELb0EEEvNS_9FwdParamsE,@"STO_CUDA_ENTRY STV_DEFAULT"
_ZN10layer_norm13ln_fwd_kernelINS_13Kernel_traitsI6__halfS2_fS2_fjLj1024ELj1ELj4ELj1ELj16ENS_18Kernel_traits_baseILj1024ES2_S2_fS2_fjLj128EEEEELb0ELb1ELb1ELb0EEEvNS_9FwdParamsE:
.text._ZN10layer_norm13ln_fwd_kernelINS_13Kernel_traitsI6__halfS2_fS2_fjLj1024ELj1ELj4ELj1ELj16ENS_18Kernel_traits_baseILj1024ES2_S2_fS2_fjLj128EEEEELb0ELb1ELb1ELb0EEEvNS_9FwdParamsE:
        /* <DEDUP_REMOVED lines=34> */
.L_x_17947:
[----:B0-----:R-:W-:Y:S05]  /*0220*/  BSYNC B0 ;  /* 0x0000000000007941 */ /* 0x001fea0003800000 */
.L_x_17946:
        /* <DEDUP_REMOVED lines=16> */
.L_x_17949:
[----:B0-----:R-:W-:Y:S05]  /*0330*/  BSYNC B0 ;  /* 0x0000000000007941 */ /* 0x001fea0003800000 */
.L_x_17948:
        /* <DEDUP_REMOVED lines=16> */
.L_x_17951:
[----:B0-----:R-:W-:Y:S05]  /*0440*/  BSYNC B0 ;  /* 0x0000000000007941 */ /* 0x001fea0003800000 */
.L_x_17950:
        /* <DEDUP_REMOVED lines=15> */
.L_x_17953:
[----:B0-----:R-:W-:Y:S05]  /*0540*/  BSYNC B0 ;  /* 0x0000000000007941 */ /* 0x001fea0003800000 */
.L_x_17952:
        /* <DEDUP_REMOVED lines=98> */
.L_x_18037:
        /* <DEDUP_REMOVED lines=59> */
[----:B-1---5:R-:W-:-:S05]  /*0f20*/  HADD2.F32 R36, -RZ, R48.H0_H0 ;  /* 0x20000030ff247230 */ /* 0x022fca0000004100 */
[----:B------:R-:W-:-:S04]  /*0f30*/  FMUL.FTZ R36, R36, c[0x0][0x1ec] ;  /* 0x00007b0024247a20 */ /* 0x000fc80000410000 */
[----:B------:R-:W-:-:S04]  /*0f40*/  FMUL.FTZ R36, R25, R36 ;  /* 0x0000002419247220 */ /* 0x000fc80000410000 */
[----:B------:R-:W-:Y:S02]  /*0f50*/  @P5 FADD.FTZ R36, R32, R36 ;  /* 0x0000002420245221 */ /* 0x000fe40000010000 */
.L_x_17957:
[----:B-1----:R-:W-:Y:S05]  /*0f60*/  BSYNC B1 ;  /* 0x0000000000017941 */ /* 0x002fea0003800000 */
.L_x_17956:
[----:B------:R-:W-:Y:S01]  /*0f70*/  BSSY B1, `(.L_x_17958) ;  /* 0x0000006000017945 */ /* 0x000fe20003800000 */
[----:B------:R-:W-:Y:S05]  /*0f80*/  @!P6 BRA `(.L_x_17959) ;  /* 0x000000400000e947 */ /* 0x000fea0003800000 */
[----:B-----5:R-:W-:-:S05]  /*0f90*/  HADD2.F32 R37, -RZ, R48.H1_H1 ;  /* 0x30000030ff257230 */ /* 0x020fca0000004100 */
[----:B------:R-:W-:-:S04]  /*0fa0*/  FMUL.FTZ R37, R37, c[0x0][0x1ec] ;  /* 0x00007b0025257a20 */ /* 0x000fc80000410000 */
[----:B------:R-:W-:-:S04]  /*0fb0*/  FMUL.FTZ R37, R24, R37 ;  /* 0x0000002518257220 */ /* 0x000fc80000410000 */
[----:B------:R-:W-:Y:S02]  /*0fc0*/  @P5 FADD.FTZ R37, R33, R37 ;  /* 0x0000002521255221 */ /* 0x000fe40000010000 */
.L_x_17959:
[----:B------:R-:W-:Y:S05]  /*0fd0*/  BSYNC B1 ;  /* 0x0000000000017941 */ /* 0x000fea0003800000 */
.L_x_17958:
[----:B------:R-:W-:Y:S01]  /*0fe0*/  BSSY B1, `(.L_x_17960) ;  /* 0x0000006000017945 */ /* 0x000fe20003800000 */
[----:B------:R-:W-:Y:S05]  /*0ff0*/  @!P6 BRA `(.L_x_17961) ;  /* 0x000000400000e947 */ /* 0x000fea0003800000 */
[----:B-----5:R-:W-:-:S05]  /*1000*/  HADD2.F32 R38, -RZ, R49.H0_H0 ;  /* 0x20000031ff267230 */ /* 0x020fca0000004100 */
[----:B------:R-:W-:-:S04]  /*1010*/  FMUL.FTZ R38, R38, c[0x0][0x1ec] ;  /* 0x00007b0026267a20 */ /* 0x000fc80000410000 */
[----:B------:R-:W-:-:S04]  /*1020*/  FMUL.FTZ R38, R23, R38 ;  /* 0x0000002617267220 */ /* 0x000fc80000410000 */
[----:B------:R-:W-:Y:S02]  /*1030*/  @P5 FADD.FTZ R38, R34, R38 ;  /* 0x0000002622265221 */ /* 0x000fe40000010000 */
.L_x_17961:
[----:B------:R-:W-:Y:S05]  /*1040*/  BSYNC B1 ;  /* 0x0000000000017941 */ /* 0x000fea0003800000 */
.L_x_17960:
[----:B------:R-:W-:Y:S01]  /*1050*/  BSSY B1, `(.L_x_17962) ;  /* 0x0000006000017945 */ /* 0x000fe20003800000 */
[----:B------:R-:W-:Y:S05]  /*1060*/  @!P6 BRA `(.L_x_17963) ;  /* 0x000000400000e947 */ /* 0x000fea0003800000 */
[----:B-----5:R-:W-:-:S05]  /*1070*/  HADD2.F32 R39, -RZ, R49.H1_H1 ;  /* 0x30000031ff277230 */ /* 0x020fca0000004100 */
[----:B------:R-:W-:-:S04]  /*1080*/  FMUL.FTZ R39, R39, c[0x0][0x1ec] ;  /* 0x00007b0027277a20 */ /* 0x000fc80000410000 */
[----:B------:R-:W-:-:S04]  /*1090*/  FMUL.FTZ R39, R22, R39 ;  /* 0x0000002716277220 */ /* 0x000fc80000410000 */
[----:B------:R-:W-:Y:S02]  /*10a0*/  @P5 FADD.FTZ R39, R35, R39 ;  /* 0x0000002723275221 */ /* 0x000fe40000010000 */
.L_x_17963:
[----:B------:R-:W-:Y:S05]  /*10b0*/  BSYNC B1 ;  /* 0x0000000000017941 */ /* 0x000fea0003800000 */
.L_x_17962:
[----:B------:R-:W-:Y:S01]  /*10c0*/  BSSY B1, `(.L_x_17964) ;  /* 0x0000006000017945 */ /* 0x000fe20003800000 */
[----:B------:R-:W-:Y:S05]  /*10d0*/  @!P6 BRA `(.L_x_17965) ;  /* 0x000000400000e947 */ /* 0x000fea0003800000 */
[----:B-----5:R-:W-:-:S05]  /*10e0*/  HADD2.F32 R44, -RZ, R50.H0_H0 ;  /* 0x20000032ff2c7230 */ /* 0x020fca0000004100 */
[----:B------:R-:W-:-:S04]  /*10f0*/  FMUL.FTZ R44, R44, c[0x0][0x1ec] ;  /* 0x00007b002c2c7a20 */ /* 0x000fc80000410000 */
[----:B------:R-:W-:-:S04]  /*1100*/  FMUL.FTZ R44, R21, R44 ;  /* 0x0000002c152c7220 */ /* 0x000fc80000410000 */
[----:B------:R-:W-:Y:S02]  /*1110*/  @P5 FADD.FTZ R44, R40, R44 ;  /* 0x0000002c282c5221 */ /* 0x000fe40000010000 */
.L_x_17965:
[----:B------:R-:W-:Y:S05]  /*1120*/  BSYNC B1 ;  /* 0x0000000000017941 */ /* 0x000fea0003800000 */
.L_x_17964:
[----:B------:R-:W-:Y:S01]  /*1130*/  BSSY B1, `(.L_x_17966) ;  /* 0x0000006000017945 */ /* 0x000fe20003800000 */
[----:B------:R-:W-:Y:S05]  /*1140*/  @!P6 BRA `(.L_x_17967) ;  /* 0x000000400000e947 */ /* 0x000fea0003800000 */
[----:B-----5:R-:W-:-:S05]  /*1150*/  HADD2.F32 R45, -RZ, R50.H1_H1 ;  /* 0x30000032ff2d7230 */ /* 0x020fca0000004100 */
[----:B------:R-:W-:-:S04]  /*1160*/  FMUL.FTZ R45, R45, c[0x0][0x1ec] ;  /* 0x00007b002d2d7a20 */ /* 0x000fc80000410000 */
[----:B------:R-:W-:-:S04]  /*1170*/  FMUL.FTZ R45, R20, R45 ;  /* 0x0000002d142d7220 */ /* 0x000fc80000410000 */
[----:B------:R-:W-:Y:S02]  /*1180*/  @P5 FADD.FTZ R45, R41, R45 ;  /* 0x0000002d292d5221 */ /* 0x000fe40000010000 */
.L_x_17967:
[----:B------:R-:W-:Y:S05]  /*1190*/  BSYNC B1 ;  /* 0x0000000000017941 */ /* 0x000fea0003800000 */
.L_x_17966:
[----:B------:R-:W-:Y:S01]  /*11a0*/  BSSY B1, `(.L_x_17968) ;  /* 0x0000006000017945 */ /* 0x000fe20003800000 */
[----:B------:R-:W-:Y:S05]  /*11b0*/  @!P6 BRA `(.L_x_17969) ;  /* 0x000000400000e947 */ /* 0x000fea0003800000 */
[----:B-----5:R-:W-:-:S05]  /*11c0*/  HADD2.F32 R46, -RZ, R51.H0_H0 ;  /* 0x20000033ff2e7230 */ /* 0x020fca0000004100 */
[----:B------:R-:W-:-:S04]  /*11d0*/  FMUL.FTZ R46, R46, c[0x0][0x1ec] ;  /* 0x00007b002e2e7a20 */ /* 0x000fc80000410000 */
[----:B------:R-:W-:-:S04]  /*11e0*/  FMUL.FTZ R46, R19, R46 ;  /* 0x0000002e132e7220 */ /* 0x000fc80000410000 */
[----:B------:R-:W-:Y:S02]  /*11f0*/  @P5 FADD.FTZ R46, R42, R46 ;  /* 0x0000002e2a2e5221 */ /* 0x000fe40000010000 */
.L_x_17969:
[----:B------:R-:W-:Y:S05]  /*1200*/  BSYNC B1 ;  /* 0x0000000000017941 */ /* 0x000fea0003800000 */
.L_x_17968:
[----:B------:R-:W-:Y:S01]  /*1210*/  BSSY B1, `(.L_x_17970) ;  /* 0x0000006000017945 */ /* 0x000fe20003800000 */
[----:B------:R-:W-:Y:S05]  /*1220*/  @!P6 BRA `(.L_x_17971) ;  /* 0x000000400000e947 */ /* 0x000fea0003800000 */
[----:B-----5:R-:W-:-:S05]  /*1230*/  HADD2.F32 R47, -RZ, R51.H1_H1 ;  /* 0x30000033ff2f7230 */ /* 0x020fca0000004100 */
[----:B------:R-:W-:-:S04]  /*1240*/  FMUL.FTZ R47, R47, c[0x0][0x1ec] ;  /* 0x00007b002f2f7a20 */ /* 0x000fc80000410000 */
[----:B------:R-:W-:-:S04]  /*1250*/  FMUL.FTZ R47, R18, R47 ;  /* 0x0000002f122f7220 */ /* 0x000fc80000410000 */
[----:B------:R-:W-:Y:S02]  /*1260*/  @P5 FADD.FTZ R47, R43, R47 ;  /* 0x0000002f2b2f5221 */ /* 0x000fe40000010000 */
.L_x_17971:
[----:B------:R-:W-:Y:S05]  /*1270*/  BSYNC B1 ;  /* 0x0000000000017941 */ /* 0x000fea0003800000 */
.L_x_17970:
[----:B------:R0:W-:Y:S01]  /*1280*/  STG.E.128 [R76.64], R36 ;  /* 0x000000244c007986 */ /* 0x0001e2000c101d04 */
[----:B------:R-:W-:Y:S02]  /*1290*/  IADD3 R151, R151, 0x20, RZ ;  /* 0x0000002097977810 */ /* 0x000fe40007ffe0ff */
[----:B------:R-:W-:Y:S01]  /*12a0*/  IADD3 R152, R152, 0x20, RZ ;  /* 0x0000002098987810 */ /* 0x000fe20007ffe0ff */
[----:B------:R0:W-:Y:S04]  /*12b0*/  STG.E.128 [R76.64+0x10], R44 ;  /* 0x0000102c4c007986 */ /* 0x0001e8000c101d04 */
.L_x_17955:
[----:B-1----:R-:W-:Y:S05]  /*12c0*/  BSYNC B0 ;  /* 0x0000000000007941 */ /* 0x002fea0003800000 */
.L_x_17954:
        /* <DEDUP_REMOVED lines=45> */
.L_x_17975:
[----:B-1----:R-:W-:Y:S05]  /*15a0*/  BSYNC B1 ;  /* 0x0000000000017941 */ /* 0x002fea0003800000 */
.L_x_17974:
[----:B------:R-:W-:Y:S01]  /*15b0*/  BSSY B1, `(.L_x_17976) ;  /* 0x0000006000017945 */ /* 0x000fe20003800000 */
[----:B------:R-:W-:Y:S05]  /*15c0*/  @!P6 BRA `(.L_x_17977) ;  /* 0x000000400000e947 */ /* 0x000fea0003800000 */
[----:B-----5:R-:W-:-:S05]  /*15d0*/  HADD2.F32 R53, -RZ, R48.H1_H1 ;  /* 0x30000030ff357230 */ /* 0x020fca0000004100 */
[----:B------:R-:W-:-:S04]  /*15e0*/  FMUL.FTZ R53, R53, c[0x0][0x1ec] ;  /* 0x00007b0035357a20 */ /* 0x000fc80000410000 */
[----:B------:R-:W-:-:S04]  /*15f0*/  FMUL.FTZ R53, R16, R53 ;  /* 0x0000003510357220 */ /* 0x000fc80000410000 */
[----:B------:R-:W-:Y:S02]  /*1600*/  @P5 FADD.FTZ R53, R33, R53 ;  /* 0x0000003521355221 */ /* 0x000fe40000010000 */
.L_x_17977:
[----:B------:R-:W-:Y:S05]  /*1610*/  BSYNC B1 ;  /* 0x0000000000017941 */ /* 0x000fea0003800000 */
.L_x_17976:
[----:B------:R-:W-:Y:S01]  /*1620*/  BSSY B1, `(.L_x_17978) ;  /* 0x0000006000017945 */ /* 0x000fe20003800000 */
[----:B------:R-:W-:Y:S05]  /*1630*/  @!P6 BRA `(.L_x_17979) ;  /* 0x000000400000e947 */ /* 0x000fea0003800000 */
[----:B-----5:R-:W-:-:S05]  /*1640*/  HADD2.F32 R54, -RZ, R49.H0_H0 ;  /* 0x20000031ff367230 */ /* 0x020fca0000004100 */
[----:B------:R-:W-:-:S04]  /*1650*/  FMUL.FTZ R54, R54, c[0x0][0x1ec] ;  /* 0x00007b0036367a20 */ /* 0x000fc80000410000 */
[----:B------:R-:W-:-:S04]  /*1660*/  FMUL.FTZ R54, R15, R54 ;  /* 0x000000360f367220 */ /* 0x000fc80000410000 */
[----:B------:R-:W-:Y:S02]  /*1670*/  @P5 FADD.FTZ R54, R34, R54 ;  /* 0x0000003622365221 */ /* 0x000fe40000010000 */
.L_x_17979:
[----:B------:R-:W-:Y:S05]  /*1680*/  BSYNC B1 ;  /* 0x0000000000017941 */ /* 0x000fea0003800000 */
.L_x_17978:
[----:B------:R-:W-:Y:S01]  /*1690*/  BSSY B1, `(.L_x_17980) ;  /* 0x0000006000017945 */ /* 0x000fe20003800000 */
[----:B------:R-:W-:Y:S05]  /*16a0*/  @!P6 BRA `(.L_x_17981) ;  /* 0x000000400000e947 */ /* 0x000fea0003800000 */
[----:B-----5:R-:W-:-:S05]  /*16b0*/  HADD2.F32 R55, -RZ, R49.H1_H1 ;  /* 0x30000031ff377230 */ /* 0x020fca0000004100 */
[----:B------:R-:W-:-:S04]  /*16c0*/  FMUL.FTZ R55, R55, c[0x0][0x1ec] ;  /* 0x00007b0037377a20 */ /* 0x000fc80000410000 */
[----:B------:R-:W-:-:S04]  /*16d0*/  FMUL.FTZ R55, R14, R55 ;  /* 0x000000370e377220 */ /* 0x000fc80000410000 */
[----:B------:R-:W-:Y:S02]  /*16e0*/  @P5 FADD.FTZ R55, R35, R55 ;  /* 0x0000003723375221 */ /* 0x000fe40000010000 */
.L_x_17981:
[----:B------:R-:W-:Y:S05]  /*16f0*/  BSYNC B1 ;  /* 0x0000000000017941 */ /* 0x000fea0003800000 */
.L_x_17980:
[----:B------:R-:W-:Y:S01]  /*1700*/  BSSY B1, `(.L_x_17982) ;  /* 0x0000006000017945 */ /* 0x000fe20003800000 */
[----:B------:R-:W-:Y:S05]  /*1710*/  @!P6 BRA `(.L_x_17983) ;  /* 0x000000400000e947 */ /* 0x000fea0003800000 */
[----:B-----5:R-:W-:-:S05]  /*1720*/  HADD2.F32 R56, -RZ, R50.H0_H0 ;  /* 0x20000032ff387230 */ /* 0x020fca0000004100 */
[----:B------:R-:W-:-:S04]  /*1730*/  FMUL.FTZ R56, R56, c[0x0][0x1ec] ;  /* 0x00007b0038387a20 */ /* 0x000fc80000410000 */
[----:B------:R-:W-:-:S04]  /*1740*/  FMUL.FTZ R56, R13, R56 ;  /* 0x000000380d387220 */ /* 0x000fc80000410000 */
[----:B------:R-:W-:Y:S02]  /*1750*/  @P5 FADD.FTZ R56, R40, R56 ;  /* 0x0000003828385221 */ /* 0x000fe40000010000 */
.L_x_17983:
[----:B------:R-:W-:Y:S05]  /*1760*/  BSYNC B1 ;  /* 0x0000000000017941 */ /* 0x000fea0003800000 */
.L_x_17982:
[----:B------:R-:W-:Y:S01]  /*1770*/  BSSY B1, `(.L_x_17984) ;  /* 0x0000006000017945 */ /* 0x000fe20003800000 */
[----:B------:R-:W-:Y:S05]  /*1780*/  @!P6 BRA `(.L_x_17985) ;  /* 0x000000400000e947 */ /* 0x000fea0003800000 */
[----:B-----5:R-:W-:-:S05]  /*1790*/  HADD2.F32 R57, -RZ, R50.H1_H1 ;  /* 0x30000032ff397230 */ /* 0x020fca0000004100 */
[----:B------:R-:W-:-:S04]  /*17a0*/  FMUL.FTZ R57, R57, c[0x0][0x1ec] ;  /* 0x00007b0039397a20 */ /* 0x000fc80000410000 */
[----:B------:R-:W-:-:S04]  /*17b0*/  FMUL.FTZ R57, R12, R57 ;  /* 0x000000390c397220 */ /* 0x000fc80000410000 */
[----:B------:R-:W-:Y:S02]  /*17c0*/  @P5 FADD.FTZ R57, R41, R57 ;  /* 0x0000003929395221 */ /* 0x000fe40000010000 */
.L_x_17985:
[----:B------:R-:W-:Y:S05]  /*17d0*/  BSYNC B1 ;  /* 0x0000000000017941 */ /* 0x000fea0003800000 */
.L_x_17984:
[----:B------:R-:W-:Y:S01]  /*17e0*/  BSSY B1, `(.L_x_17986) ;  /* 0x0000006000017945 */ /* 0x000fe20003800000 */
[----:B------:R-:W-:Y:S05]  /*17f0*/  @!P6 BRA `(.L_x_17987) ;  /* 0x000000400000e947 */ /* 0x000fea0003800000 */
[----:B-----5:R-:W-:-:S05]  /*1800*/  HADD2.F32 R58, -RZ, R51.H0_H0 ;  /* 0x20000033ff3a7230 */ /* 0x020fca0000004100 */
[----:B------:R-:W-:-:S04]  /*1810*/  FMUL.FTZ R58, R58, c[0x0][0x1ec] ;  /* 0x00007b003a3a7a20 */ /* 0x000fc80000410000 */
[----:B------:R-:W-:-:S04]  /*1820*/  FMUL.FTZ R58, R11, R58 ;  /* 0x0000003a0b3a7220 */ /* 0x000fc80000410000 */
[----:B------:R-:W-:Y:S02]  /*1830*/  @P5 FADD.FTZ R58, R42, R58 ;  /* 0x0000003a2a3a5221 */ /* 0x000fe40000010000 */
.L_x_17987:
[----:B------:R-:W-:Y:S05]  /*1840*/  BSYNC B1 ;  /* 0x0000000000017941 */ /* 0x000fea0003800000 */
.L_x_17986:
[----:B------:R-:W-:Y:S01]  /*1850*/  BSSY B1, `(.L_x_17988) ;  /* 0x0000006000017945 */ /* 0x000fe20003800000 */
[----:B------:R-:W-:Y:S05]  /*1860*/  @!P6 BRA `(.L_x_17989) ;  /* 0x000000400000e947 */ /* 0x000fea0003800000 */
[----:B-----5:R-:W-:-:S05]  /*1870*/  HADD2.F32 R59, -RZ, R51.H1_H1 ;  /* 0x30000033ff3b7230 */ /* 0x020fca0000004100 */
[----:B------:R-:W-:-:S04]  /*1880*/  FMUL.FTZ R59, R59, c[0x0][0x1ec] ;  /* 0x00007b003b3b7a20 */ /* 0x000fc80000410000 */
[----:B------:R-:W-:-:S04]  /*1890*/  FMUL.FTZ R59, R10, R59 ;  /* 0x0000003b0a3b7220 */ /* 0x000fc80000410000 */
[----:B------:R-:W-:Y:S02]  /*18a0*/  @P5 FADD.FTZ R59, R43, R59 ;  /* 0x0000003b2b3b5221 */ /* 0x000fe40000010000 */
.L_x_17989:
[----:B------:R-:W-:Y:S05]  /*18b0*/  BSYNC B1 ;  /* 0x0000000000017941 */ /* 0x000fea0003800000 */
.L_x_17988:
[----:B------:R0:W-:Y:S01]  /*18c0*/  STG.E.128 [R76.64], R52 ;  /* 0x000000344c007986 */ /* 0x0001e2000c101d04 */
[----:B------:R-:W-:Y:S02]  /*18d0*/  IADD3 R151, R151, 0x20, RZ ;  /* 0x0000002097977810 */ /* 0x000fe40007ffe0ff */
[----:B------:R-:W-:Y:S01]  /*18e0*/  IADD3 R152, R152, 0x20, RZ ;  /* 0x0000002098987810 */ /* 0x000fe20007ffe0ff */
[----:B------:R0:W-:Y:S04]  /*18f0*/  STG.E.128 [R76.64+0x10], R56 ;  /* 0x000010384c007986 */ /* 0x0001e8000c101d04 */
.L_x_17973:
[----:B------:R-:W-:Y:S05]  /*1900*/  BSYNC B0 ;  /* 0x0000000000007941 */ /* 0x000fea0003800000 */
.L_x_17972:
        /* <DEDUP_REMOVED lines=44> */
.L_x_17993:
[----:B-1----:R-:W-:Y:S05]  /*1bd0*/  BSYNC B1 ;  /* 0x0000000000017941 */ /* 0x002fea0003800000 */
.L_x_17992:
[----:B------:R-:W-:Y:S01]  /*1be0*/  BSSY B1, `(.L_x_17994) ;  /* 0x0000006000017945 */ /* 0x000fe20003800000 */
[----:B------:R-:W-:Y:S05]  /*1bf0*/  @!P6 BRA `(.L_x_17995) ;  /* 0x000000400000e947 */ /* 0x000fea0003800000 */
[----:B-----5:R-:W-:-:S05]  /*1c00*/  HADD2.F32 R61, -RZ, R48.H1_H1 ;  /* 0x30000030ff3d7230 */ /* 0x020fca0000004100 */
[----:B------:R-:W-:-:S04]  /*1c10*/  FMUL.FTZ R61, R61, c[0x0][0x1ec] ;  /* 0x00007b003d3d7a20 */ /* 0x000fc80000410000 */
[----:B------:R-:W-:-:S04]  /*1c20*/  FMUL.FTZ R61, R8, R61 ;  /* 0x0000003d083d7220 */ /* 0x000fc80000410000 */
[----:B------:R-:W-:Y:S02]  /*1c30*/  @P5 FADD.FTZ R61, R33, R61 ;  /* 0x0000003d213d5221 */ /* 0x000fe40000010000 */
.L_x_17995:
[----:B------:R-:W-:Y:S05]  /*1c40*/  BSYNC B1 ;  /* 0x0000000000017941 */ /* 0x000fea0003800000 */
.L_x_17994:
[----:B------:R-:W-:Y:S01]  /*1c50*/  BSSY B1, `(.L_x_17996) ;  /* 0x0000006000017945 */ /* 0x000fe20003800000 */
[----:B------:R-:W-:Y:S05]  /*1c60*/  @!P6 BRA `(.L_x_17997) ;  /* 0x000000400000e947 */ /* 0x000fea0003800000 */
[----:B-----5:R-:W-:-:S05]  /*1c70*/  HADD2.F32 R62, -RZ, R49.H0_H0 ;  /* 0x20000031ff3e7230 */ /* 0x020fca0000004100 */
[----:B------:R-:W-:-:S04]  /*1c80*/  FMUL.FTZ R62, R62, c[0x0][0x1ec] ;  /* 0x00007b003e3e7a20 */ /* 0x000fc80000410000 */
[----:B------:R-:W-:-:S04]  /*1c90*/  FMUL.FTZ R62, R7, R62 ;  /* 0x0000003e073e7220 */ /* 0x000fc80000410000 */
[----:B------:R-:W-:Y:S02]  /*1ca0*/  @P5 FADD.FTZ R62, R34, R62 ;  /* 0x0000003e223e5221 */ /* 0x000fe40000010000 */
.L_x_17997:
[----:B------:R-:W-:Y:S05]  /*1cb0*/  BSYNC B1 ;  /* 0x0000000000017941 */ /* 0x000fea0003800000 */
.L_x_17996:
[----:B------:R-:W-:Y:S01]  /*1cc0*/  BSSY B1, `(.L_x_17998) ;  /* 0x0000006000017945 */ /* 0x000fe20003800000 */
[----:B------:R-:W-:Y:S05]  /*1cd0*/  @!P6 BRA `(.L_x_17999) ;  /* 0x000000400000e947 */ /* 0x000fea0003800000 */
[----:B-----5:R-:W-:-:S05]  /*1ce0*/  HADD2.F32 R63, -RZ, R49.H1_H1 ;  /* 0x30000031ff3f7230 */ /* 0x020fca0000004100 */
[----:B------:R-:W-:-:S04]  /*1cf0*/  FMUL.FTZ R63, R63, c[0x0][0x1ec] ;  /* 0x00007b003f3f7a20 */ /* 0x000fc80000410000 */
[----:B------:R-:W-:-:S04]  /*1d00*/  FMUL.FTZ R63, R6, R63 ;  /* 0x0000003f063f7220 */ /* 0x000fc80000410000 */
[----:B------:R-:W-:Y:S02]  /*1d10*/  @P5 FADD.FTZ R63, R35, R63 ;  /* 0x0000003f233f5221 */ /* 0x000fe40000010000 */
.L_x_17999:
[----:B------:R-:W-:Y:S05]  /*1d20*/  BSYNC B1 ;  /* 0x0000000000017941 */ /* 0x000fea0003800000 */
.L_x_17998:
[----:B------:R-:W-:Y:S01]  /*1d30*/  BSSY B1, `(.L_x_18000) ;  /* 0x0000006000017945 */ /* 0x000fe20003800000 */
[----:B------:R-:W-:Y:S05]  /*1d40*/  @!P6 BRA `(.L_x_18001) ;  /* 0x000000400000e947 */ /* 0x000fea0003800000 */
[----:B-----5:R-:W-:-:S05]  /*1d50*/  HADD2.F32 R64, -RZ, R50.H0_H0 ;  /* 0x20000032ff407230 */ /* 0x020fca0000004100 */
[----:B------:R-:W-:-:S04]  /*1d60*/  FMUL.FTZ R64, R64, c[0x0][0x1ec] ;  /* 0x00007b0040407a20 */ /* 0x000fc80000410000 */
[----:B------:R-:W-:-:S04]  /*1d70*/  FMUL.FTZ R64, R5, R64 ;  /* 0x0000004005407220 */ /* 0x000fc80000410000 */
[----:B------:R-:W-:Y:S02]  /*1d80*/  @P5 FADD.FTZ R64, R40, R64 ;  /* 0x0000004028405221 */ /* 0x000fe40000010000 */
.L_x_18001:
[----:B------:R-:W-:Y:S05]  /*1d90*/  BSYNC B1 ;  /* 0x0000000000017941 */ /* 0x000fea0003800000 */
.L_x_18000:
[----:B------:R-:W-:Y:S01]  /*1da0*/  BSSY B1, `(.L_x_18002) ;  /* 0x0000006000017945 */ /* 0x000fe20003800000 */
[----:B------:R-:W-:Y:S05]  /*1db0*/  @!P6 BRA `(.L_x_18003) ;  /* 0x000000400000e947 */ /* 0x000fea0003800000 */
[----:B-----5:R-:W-:-:S05]  /*1dc0*/  HADD2.F32 R65, -RZ, R50.H1_H1 ;  /* 0x30000032ff417230 */ /* 0x020fca0000004100 */
[----:B------:R-:W-:-:S04]  /*1dd0*/  FMUL.FTZ R65, R65, c[0x0][0x1ec] ;  /* 0x00007b0041417a20 */ /* 0x000fc80000410000 */
[----:B------:R-:W-:-:S04]  /*1de0*/  FMUL.FTZ R65, R4, R65 ;  /* 0x0000004104417220 */ /* 0x000fc80000410000 */
[----:B------:R-:W-:Y:S02]  /*1df0*/  @P5 FADD.FTZ R65, R41, R65 ;  /* 0x0000004129415221 */ /* 0x000fe40000010000 */
.L_x_18003:
[----:B------:R-:W-:Y:S05]  /*1e00*/  BSYNC B1 ;  /* 0x0000000000017941 */ /* 0x000fea0003800000 */
.L_x_18002:
[----:B------:R-:W-:Y:S01]  /*1e10*/  BSSY B1, `(.L_x_18004) ;  /* 0x0000006000017945 */ /* 0x000fe20003800000 */
[----:B------:R-:W-:Y:S05]  /*1e20*/  @!P6 BRA `(.L_x_18005) ;  /* 0x000000400000e947 */ /* 0x000fea0003800000 */
[----:B-----5:R-:W-:-:S05]  /*1e30*/  HADD2.F32 R66, -RZ, R51.H0_H0 ;  /* 0x20000033ff427230 */ /* 0x020fca0000004100 */
[----:B------:R-:W-:-:S04]  /*1e40*/  FMUL.FTZ R66, R66, c[0x0][0x1ec] ;  /* 0x00007b0042427a20 */ /* 0x000fc80000410000 */
[----:B------:R-:W-:-:S04]  /*1e50*/  FMUL.FTZ R66, R3, R66 ;  /* 0x0000004203427220 */ /* 0x000fc80000410000 */
[----:B------:R-:W-:Y:S02]  /*1e60*/  @P5 FADD.FTZ R66, R42, R66 ;  /* 0x000000422a425221 */ /* 0x000fe40000010000 */
.L_x_18005:
[----:B------:R-:W-:Y:S05]  /*1e70*/  BSYNC B1 ;  /* 0x0000000000017941 */ /* 0x000fea0003800000 */
.L_x_18004:
[----:B------:R-:W-:Y:S01]  /*1e80*/  BSSY B1, `(.L_x_18006) ;  /* 0x0000006000017945 */ /* 0x000fe20003800000 */
[----:B------:R-:W-:Y:S05]  /*1e90*/  @!P6 BRA `(.L_x_18007) ;  /* 0x000000400000e947 */ /* 0x000fea0003800000 */
[----:B-----5:R-:W-:-:S05]  /*1ea0*/  HADD2.F32 R67, -RZ, R51.H1_H1 ;  /* 0x30000033ff437230 */ /* 0x020fca0000004100 */
[----:B------:R-:W-:-:S04]  /*1eb0*/  FMUL.FTZ R67, R67, c[0x0][0x1ec] ;  /* 0x00007b0043437a20 */ /* 0x000fc80000410000 */
[----:B------:R-:W-:-:S04]  /*1ec0*/  FMUL.FTZ R67, R2, R67 ;  /* 0x0000004302437220 */ /* 0x000fc80000410000 */
[----:B------:R-:W-:Y:S02]  /*1ed0*/  @P5 FADD.FTZ R67, R43, R67 ;  /* 0x000000432b435221 */ /* 0x000fe40000010000 */
.L_x_18007:
[----:B------:R-:W-:Y:S05]  /*1ee0*/  BSYNC B1 ;  /* 0x0000000000017941 */ /* 0x000fea0003800000 */
.L_x_18006:
[----:B------:R0:W-:Y:S01]  /*1ef0*/  STG.E.128 [R76.64], R60 ;  /* 0x0000003c4c007986 */ /* 0x0001e2000c101d04 */
[----:B------:R-:W-:Y:S02]  /*1f00*/  IADD3 R151, R151, 0x20, RZ ;  /* 0x0000002097977810 */ /* 0x000fe40007ffe0ff */
[----:B------:R-:W-:Y:S01]  /*1f10*/  IADD3 R152, R152, 0x20, RZ ;  /* 0x0000002098987810 */ /* 0x000fe20007ffe0ff */
[----:B------:R0:W-:Y:S04]  /*1f20*/  STG.E.128 [R76.64+0x10], R64 ;  /* 0x000010404c007986 */ /* 0x0001e8000c101d04 */
.L_x_17991:
[----:B------:R-:W-:Y:S05]  /*1f30*/  BSYNC B0 ;  /* 0x0000000000007941 */ /* 0x000fea0003800000 */
.L_x_17990:
        /* <DEDUP_REMOVED lines=40> */
[----:B-----5:R-:W-:-:S05]  /*21c0*/  HADD2.F32 R68, -RZ, R48.H0_H0 ;  /* 0x20000030ff447230 */ /* 0x020fca0000004100 */
[----:B0-----:R-:W-:-:S04]  /*21d0*/  FMUL.FTZ R77, R68, c[0x0][0x1ec] ;  /* 0x00007b00444d7a20 */ /* 0x001fc80000410000 */
[----:B------:R-:W-:-:S04]  /*21e0*/  FMUL.FTZ R68, R0, R77 ;  /* 0x0000004d00447220 */ /* 0x000fc80000410000 */
[----:B------:R-:W-:Y:S02]  /*21f0*/  @P0 FADD.FTZ R68, R32, R68 ;  /* 0x0000004420440221 */ /* 0x000fe40000010000 */
.L_x_18011:
[----:B------:R-:W-:Y:S05]  /*2200*/  BSYNC B1 ;  /* 0x0000000000017941 */ /* 0x000fea0003800000 */
.L_x_18010:
[----:B------:R-:W-:Y:S01]  /*2210*/  BSSY B1, `(.L_x_18012) ;  /* 0x0000006000017945 */ /* 0x000fe20003800000 */
[----:B------:R-:W-:Y:S05]  /*2220*/  @!P5 BRA `(.L_x_18013) ;  /* 0x000000400000d947 */ /* 0x000fea0003800000 */
[----:B-----5:R-:W-:-:S05]  /*2230*/  HADD2.F32 R69, -RZ, R48.H1_H1 ;  /* 0x30000030ff457230 */ /* 0x020fca0000004100 */
[----:B------:R-:W-:-:S04]  /*2240*/  FMUL.FTZ R69, R69, c[0x0][0x1ec] ;  /* 0x00007b0045457a20 */ /* 0x000fc80000410000 */
[----:B------:R-:W-:-:S04]  /*2250*/  FMUL.FTZ R69, R28, R69 ;  /* 0x000000451c457220 */ /* 0x000fc80000410000 */
[----:B------:R-:W-:Y:S02]  /*2260*/  @P0 FADD.FTZ R69, R33, R69 ;  /* 0x0000004521450221 */ /* 0x000fe40000010000 */
.L_x_18013:
[----:B------:R-:W-:Y:S05]  /*2270*/  BSYNC B1 ;  /* 0x0000000000017941 */ /* 0x000fea0003800000 */
.L_x_18012:
[----:B------:R-:W-:Y:S01]  /*2280*/  BSSY B1, `(.L_x_18014) ;  /* 0x0000006000017945 */ /* 0x000fe20003800000 */
[----:B------:R-:W-:Y:S05]  /*2290*/  @!P5 BRA `(.L_x_18015) ;  /* 0x000000400000d947 */ /* 0x000fea0003800000 */
[----:B-----5:R-:W-:-:S05]  /*22a0*/  HADD2.F32 R70, -RZ, R49.H0_H0 ;  /* 0x20000031ff467230 */ /* 0x020fca0000004100 */
[----:B------:R-:W-:-:S04]  /*22b0*/  FMUL.FTZ R70, R70, c[0x0][0x1ec] ;  /* 0x00007b0046467a20 */ /* 0x000fc80000410000 */
[----:B------:R-:W-:-:S04]  /*22c0*/  FMUL.FTZ R70, R27, R70 ;  /* 0x000000461b467220 */ /* 0x000fc80000410000 */
[----:B------:R-:W-:Y:S02]  /*22d0*/  @P0 FADD.FTZ R70, R34, R70 ;  /* 0x0000004622460221 */ /* 0x000fe40000010000 */
.L_x_18015:
[----:B------:R-:W-:Y:S05]  /*22e0*/  BSYNC B1 ;  /* 0x0000000000017941 */ /* 0x000fea0003800000 */
.L_x_18014:
[----:B------:R-:W-:Y:S01]  /*22f0*/  BSSY B1, `(.L_x_18016) ;  /* 0x0000006000017945 */ /* 0x000fe20003800000 */
[----:B------:R-:W-:Y:S05]  /*2300*/  @!P5 BRA `(.L_x_18017) ;  /* 0x000000400000d947 */ /* 0x000fea0003800000 */
[----:B-----5:R-:W-:-:S05]  /*2310*/  HADD2.F32 R71, -RZ, R49.H1_H1 ;  /* 0x30000031ff477230 */ /* 0x020fca0000004100 */
[----:B------:R-:W-:-:S04]  /*2320*/  FMUL.FTZ R71, R71, c[0x0][0x1ec] ;  /* 0x00007b0047477a20 */ /* 0x000fc80000410000 */
[----:B------:R-:W-:-:S04]  /*2330*/  FMUL.FTZ R71, R30, R71 ;  /* 0x000000471e477220 */ /* 0x000fc80000410000 */
[----:B------:R-:W-:Y:S02]  /*2340*/  @P0 FADD.FTZ R71, R35, R71 ;  /* 0x0000004723470221 */ /* 0x000fe40000010000 */
.L_x_18017:
[----:B------:R-:W-:Y:S05]  /*2350*/  BSYNC B1 ;  /* 0x0000000000017941 */ /* 0x000fea0003800000 */
.L_x_18016:
[----:B------:R-:W-:Y:S01]  /*2360*/  BSSY B1, `(.L_x_18018) ;  /* 0x0000006000017945 */ /* 0x000fe20003800000 */
[----:B------:R-:W-:Y:S05]  /*2370*/  @!P5 BRA `(.L_x_18019) ;  /* 0x000000400000d947 */ /* 0x000fea0003800000 */
[----:B-----5:R-:W-:-:S05]  /*2380*/  HADD2.F32 R72, -RZ, R50.H0_H0 ;  /* 0x20000032ff487230 */ /* 0x020fca0000004100 */
[----:B------:R-:W-:-:S04]  /*2390*/  FMUL.FTZ R72, R72, c[0x0][0x1ec] ;  /* 0x00007b0048487a20 */ /* 0x000fc80000410000 */
[----:B------:R-:W-:-:S04]  /*23a0*/  FMUL.FTZ R72, R29, R72 ;  /* 0x000000481d487220 */ /* 0x000fc80000410000 */
[----:B------:R-:W-:Y:S02]  /*23b0*/  @P0 FADD.FTZ R72, R40, R72 ;  /* 0x0000004828480221 */ /* 0x000fe40000010000 */
.L_x_18019:
[----:B------:R-:W-:Y:S05]  /*23c0*/  BSYNC B1 ;  /* 0x0000000000017941 */ /* 0x000fea0003800000 */
.L_x_18018:
[----:B------:R-:W-:Y:S01]  /*23d0*/  BSSY B1, `(.L_x_18020) ;  /* 0x0000006000017945 */ /* 0x000fe20003800000 */
[----:B------:R-:W-:Y:S05]  /*23e0*/  @!P5 BRA `(.L_x_18021) ;  /* 0x000000400000d947 */ /* 0x000fea0003800000 */
[----:B-----5:R-:W-:-:S05]  /*23f0*/  HADD2.F32 R73, -RZ, R50.H1_H1 ;  /* 0x30000032ff497230 */ /* 0x020fca0000004100 */
[----:B------:R-:W-:-:S04]  /*2400*/  FMUL.FTZ R73, R73, c[0x0][0x1ec] ;  /* 0x00007b0049497a20 */ /* 0x000fc80000410000 */
[----:B------:R-:W-:-:S04]  /*2410*/  FMUL.FTZ R73, R80, R73 ;  /* 0x0000004950497220 */ /* 0x000fc80000410000 */
[----:B------:R-:W-:Y:S02]  /*2420*/  @P0 FADD.FTZ R73, R41, R73 ;  /* 0x0000004929490221 */ /* 0x000fe40000010000 */
.L_x_18021:
[----:B------:R-:W-:Y:S05]  /*2430*/  BSYNC B1 ;  /* 0x0000000000017941 */ /* 0x000fea0003800000 */
.L_x_18020:
[----:B------:R-:W-:Y:S01]  /*2440*/  BSSY B1, `(.L_x_18022) ;  /* 0x0000006000017945 */ /* 0x000fe20003800000 */
[----:B------:R-:W-:Y:S05]  /*2450*/  @!P5 BRA `(.L_x_18023) ;  /* 0x000000400000d947 */ /* 0x000fea0003800000 */
[----:B-----5:R-:W-:-:S05]  /*2460*/  HADD2.F32 R74, -RZ, R51.H0_H0 ;  /* 0x20000033ff4a7230 */ /* 0x020fca0000004100 */
[----:B------:R-:W-:-:S04]  /*2470*/  FMUL.FTZ R74, R74, c[0x0][0x1ec] ;  /* 0x00007b004a4a7a20 */ /* 0x000fc80000410000 */
[----:B------:R-:W-:-:S04]  /*2480*/  FMUL.FTZ R74, R31, R74 ;  /* 0x0000004a1f4a7220 */ /* 0x000fc80000410000 */
[----:B------:R-:W-:Y:S02]  /*2490*/  @P0 FADD.FTZ R74, R42, R74 ;  /* 0x0000004a2a4a0221 */ /* 0x000fe40000010000 */
.L_x_18023:
[----:B------:R-:W-:Y:S05]  /*24a0*/  BSYNC B1 ;  /* 0x0000000000017941 */ /* 0x000fea0003800000 */
.L_x_18022:
[----:B------:R-:W-:Y:S01]  /*24b0*/  BSSY B1, `(.L_x_18024) ;  /* 0x0000006000017945 */ /* 0x000fe20003800000 */
[----:B------:R-:W-:Y:S05]  /*24c0*/  @!P5 BRA `(.L_x_18025) ;  /* 0x000000400000d947 */ /* 0x000fea0003800000 */
[----:B-----5:R-:W-:-:S05]  /*24d0*/  HADD2.F32 R75, -RZ, R51.H1_H1 ;  /* 0x30000033ff4b7230 */ /* 0x020fca0000004100 */
[----:B------:R-:W-:-:S04]  /*24e0*/  FMUL.FTZ R75, R75, c[0x0][0x1ec] ;  /* 0x00007b004b4b7a20 */ /* 0x000fc80000410000 */
[----:B------:R-:W-:-:S04]  /*24f0*/  FMUL.FTZ R75, R82, R75 ;  /* 0x0000004b524b7220 */ /* 0x000fc80000410000 */
[----:B------:R-:W-:Y:S02]  /*2500*/  @P0 FADD.FTZ R75, R43, R75 ;  /* 0x0000004b2b4b0221 */ /* 0x000fe40000010000 */
.L_x_18025:
[----:B------:R-:W-:Y:S05]  /*2510*/  BSYNC B1 ;  /* 0x0000000000017941 */ /* 0x000fea0003800000 */
.L_x_18024:
[----:B------:R1:W-:Y:S04]  /*2520*/  STG.E.128 [R152.64], R68 ;  /* 0x0000004498007986 */ /* 0x0003e8000c101d04 */
[----:B------:R1:W-:Y:S02]  /*2530*/  STG.E.128 [R152.64+0x10], R72 ;  /* 0x0000104898007986 */ /* 0x0003e4000c101d04 */
.L_x_18009:
[----:B------:R-:W-:Y:S05]  /*2540*/  BSYNC B0 ;  /* 0x0000000000007941 */ /* 0x000fea0003800000 */
.L_x_18008:
        /* <DEDUP_REMOVED lines=39> */
.L_x_18038:
        /* <DEDUP_REMOVED lines=85> */
.L_x_18039:
        /* <DEDUP_REMOVED lines=58> */
.L_x_18031:
[----:B------:R-:W-:Y:S05]  /*30b0*/  BSYNC B1 ;  /* 0x0000000000017941 */ /* 0x000fea0003800000 */
.L_x_18030:
        /* <DEDUP_REMOVED lines=35> */
.L_x_18033:
[----:B------:R-:W-:Y:S05]  /*32f0*/  BSYNC B1 ;  /* 0x0000000000017941 */ /* 0x000fea0003800000 */
.L_x_18032:
        /* <DEDUP_REMOVED lines=34> */
.L_x_18035:
[----:B------:R-:W-:Y:S05]  /*3520*/  BSYNC B1 ;  /* 0x0000000000017941 */ /* 0x000fea0003800000 */
.L_x_18034:
        /* <DEDUP_REMOVED lines=19> */
[----:B------:R-:W-:Y:S01]  /*3660*/  F2FP.PACK_AB R78, R109, R154 ;  /* 0x0000009a6d4e723e */ /* 0x000fe200000000ff */
[C---:B------:R-:W-:Y:S01]  /*3670*/  FMUL.FTZ R108, R151.reuse, R108 ;  /* 0x0000006c976c7220 */ /* 0x040fe20000410000 */
[----:B------:R-:W-:Y:S01]  /*3680*/  F2FP.PACK_AB R79, R150, R79 ;  /* 0x0000004f964f723e */ /* 0x000fe200000000ff */
[----:B------:R-:W-:Y:S01]  /*3690*/  FMUL.FTZ R152, R151, R152 ;  /* 0x0000009897987220 */ /* 0x000fe20000410000 */
[----:B------:R-:W-:Y:S01]  /*36a0*/  MOV R150, 0x10 ;  /* 0x0000001000967802 */ /* 0x000fe20000000f00 */
[----:B------:R-:W-:-:S02]  /*36b0*/  FFMA.FTZ R76, R131, R76, R140 ;  /* 0x0000004c834c7223 */ /* 0x000fc4000001008c */
[----:B------:R-:W-:Y:S02]  /*36c0*/  FFMA.FTZ R108, R133, R108, R142 ;  /* 0x0000006c856c7223 */ /* 0x000fe4000001008e */
[----:B------:R-:W-:Y:S02]  /*36d0*/  FFMA.FTZ R151, R136, R152, R143 ;  /* 0x0000009888977223 */ /* 0x000fe4000001008f */
[----:B------:R-:W-:-:S03]  /*36e0*/  FFMA.FTZ R109, R134, R77, R141 ;  /* 0x0000004d866d7223 */ /* 0x000fc6000001008d */
[----:B------:R-:W-:Y:S02]  /*36f0*/  F2FP.PACK_AB R77, R151, R108 ;  /* 0x0000006c974d723e */ /* 0x000fe400000000ff */
[----:B------:R-:W-:Y:S01]  /*3700*/  F2FP.PACK_AB R76, R109, R76 ;  /* 0x0000004c6d4c723e */ /* 0x000fe200000000ff */
[----:B------:R-:W-:-:S05]  /*3710*/  IMAD.WIDE.U32 R108, R149, R150, c[0x0][0x208] ;  /* 0x00008200956c7625 */ /* 0x000fca00078e0096 */
[----:B------:R0:W-:Y:S02]  /*3720*/  STG.E.128 [R108.64], R76 ;  /* 0x0000004c6c007986 */ /* 0x0001e4000c101d04 */
.L_x_18029:
[----:B------:R-:W-:Y:S05]  /*3730*/  BSYNC B0 ;  /* 0x0000000000007941 */ /* 0x000fea0003800000 */
.L_x_18028:
[----:B0-2---:R-:W-:-:S04]  /*3740*/  MOV R76, c[0x0][0x160] ;  /* 0x00005800004c7a02 */ /* 0x005fc80000000f00 */
[----:B------:R-:W-:-:S04]  /*3750*/  LEA R147, R76, R147, 0x2 ;  /* 0x000000934c937211 */ /* 0x000fc800078e10ff */
[----:B------:R-:W-:-:S13]  /*3760*/  ISETP.GE.AND P0, PT, R147, c[0x0][0x164], PT ;  /* 0x0000590093007a0c */ /* 0x000fda0003f06270 */
[----:B------:R-:W-:Y:S01]  /*3770*/  @P0 CALL.REL.NOINC `(.L_x_18036) ;  /* 0x0000001000000944 */ /* 0x000fe20003c00000 */
[----:B------:R-:W-:Y:S05]  /*3780*/  BRA `(.L_x_18037) ;  /* 0xffffd3e000007947 */ /* 0x000fea000383ffff */
.L_x_18036:
[----:B------:R-:W-:Y:S05]  /*3790*/  EXIT ;  /* 0x000000000000794d */ /* 0x000fea0003800000 */
.L_x_18026:
[----:B------:R-:W-:Y:S01]  /*37a0*/  HFMA2.MMA R151, -RZ, RZ, 0, 5.9604644775390625e-08 ;  /* 0x00000001ff977435 */ /* 0x000fe200000001ff */
[----:B------:R-:W-:Y:S02]  /*37b0*/  MOV R78, R79 ;  /* 0x0000004f004e7202 */ /* 0x000fe40000000f00 */
[----:B-1----:R-:W-:Y:S02]  /*37c0*/  MOV R153, 0x1f ;  /* 0x0000001f00997802 */ /* 0x002fe40000000f00 */
[----:B------:R-:W-:Y:S02]  /*37d0*/  MOV R154, 0xffffffff ;  /* 0xffffffff009a7802 */ /* 0x000fe40000000f00 */
[----:B------:R-:W-:Y:S02]  /*37e0*/  MOV R76, 0x3800 ;  /* 0x00003800004c7802 */ /* 0x000fe40000000f00 */
[----:B-----5:R-:W-:Y:S05]  /*37f0*/  CALL.REL.NOINC `($__internal_102_$__cuda_sm70_shflsync_bfly_p) ;  /* 0x000007c000007944 */ /* 0x020fea0003c00000 */
[----:B-1----:R-:W-:Y:S01]  /*3800*/  MOV R76, R151 ;  /* 0x00000097004c7202 */ /* 0x002fe20000000f00 */
[----:B0-----:R-:W-:Y:S05]  /*3810*/  BRA `(.L_x_18038) ;  /* 0xffffefa000007947 */ /* 0x001fea000383ffff */
.L_x_18027:
[----:B------:R-:W-:Y:S01]  /*3820*/  HFMA2.MMA R151, -RZ, RZ, 0, 1.1920928955078125e-07 ;  /* 0x00000002ff977435 */ /* 0x000fe200000001ff */
[----:B------:R-:W-:Y:S02]  /*3830*/  MOV R78, R155 ;  /* 0x0000009b004e7202 */ /* 0x000fe40000000f00 */
[----:B-1----:R-:W-:-:S02]  /*3840*/  MOV R153, 0x1f ;  /* 0x0000001f00997802 */ /* 0x002fc40000000f00 */
[----:B------:R-:W-:Y:S02]  /*3850*/  MOV R154, 0xffffffff ;  /* 0xffffffff009a7802 */ /* 0x000fe40000000f00 */
[----:B------:R-:W-:Y:S02]  /*3860*/  MOV R76, 0x3880 ;  /* 0x00003880004c7802 */ /* 0x000fe40000000f00 */
[----:B0----5:R-:W-:Y:S05]  /*3870*/  CALL.REL.NOINC `($__internal_102_$__cuda_sm70_shflsync_bfly_p) ;  /* 0x0000074000007944 */ /* 0x021fea0003c00000 */
[----:B01----:R-:W-:Y:S01]  /*3880*/  FADD.FTZ R78, R155, R151 ;  /* 0x000000979b4e7221 */ /* 0x003fe20000010000 */
[----:B------:R-:W-:Y:S01]  /*3890*/  HFMA2.MMA R151, -RZ, RZ, 0, 2.384185791015625e-07 ;  /* 0x00000004ff977435 */ /* 0x000fe200000001ff */
[----:B------:R-:W-:Y:S02]  /*38a0*/  MOV R153, 0x1f ;  /* 0x0000001f00997802 */ /* 0x000fe40000000f00 */
[----:B------:R-:W-:Y:S02]  /*38b0*/  MOV R154, 0xffffffff ;  /* 0xffffffff009a7802 */ /* 0x000fe40000000f00 */
[----:B------:R-:W-:Y:S02]  /*38c0*/  MOV R76, 0x38e0 ;  /* 0x000038e0004c7802 */ /* 0x000fe40000000f00 */
[----:B------:R-:W-:Y:S05]  /*38d0*/  CALL.REL.NOINC `($__internal_102_$__cuda_sm70_shflsync_bfly_p) ;  /* 0x000006e000007944 */ /* 0x000fea0003c00000 */
[----:B01----:R-:W-:Y:S01]  /*38e0*/  FADD.FTZ R78, R78, R151 ;  /* 0x000000974e4e7221 */ /* 0x003fe20000010000 */
[----:B------:R-:W-:Y:S01]  /*38f0*/  HFMA2.MMA R151, -RZ, RZ, 0, 4.76837158203125e-07 ;  /* 0x00000008ff977435 */ /* 0x000fe200000001ff */
[----:B------:R-:W-:-:S02]  /*3900*/  MOV R153, 0x1f ;  /* 0x0000001f00997802 */ /* 0x000fc40000000f00 */
[----:B------:R-:W-:Y:S02]  /*3910*/  MOV R154, 0xffffffff ;  /* 0xffffffff009a7802 */ /* 0x000fe40000000f00 */
[----:B------:R-:W-:Y:S02]  /*3920*/  MOV R76, 0x3940 ;  /* 0x00003940004c7802 */ /* 0x000fe40000000f00 */
[----:B------:R-:W-:Y:S05]  /*3930*/  CALL.REL.NOINC `($__internal_102_$__cuda_sm70_shflsync_bfly_p) ;  /* 0x0000068000007944 */ /* 0x000fea0003c00000 */
[----:B01----:R-:W-:Y:S01]  /*3940*/  FADD.FTZ R78, R78, R151 ;  /* 0x000000974e4e7221 */ /* 0x003fe20000010000 */
[----:B------:R-:W-:Y:S01]  /*3950*/  HFMA2.MMA R151, -RZ, RZ, 0, 9.5367431640625e-07 ;  /* 0x00000010ff977435 */ /* 0x000fe200000001ff */
[----:B------:R-:W-:Y:S02]  /*3960*/  MOV R153, 0x1f ;  /* 0x0000001f00997802 */ /* 0x000fe40000000f00 */
[----:B------:R-:W-:Y:S02]  /*3970*/  MOV R154, 0xffffffff ;  /* 0xffffffff009a7802 */ /* 0x000fe40000000f00 */
[----:B------:R-:W-:Y:S02]  /*3980*/  MOV R76, 0x39a0 ;  /* 0x000039a0004c7802 */ /* 0x000fe40000000f00 */
[----:B------:R-:W-:Y:S05]  /*3990*/  CALL.REL.NOINC `($__internal_102_$__cuda_sm70_shflsync_bfly_p) ;  /* 0x0000062000007944 */ /* 0x000fea0003c00000 */
        /* <DEDUP_REMOVED lines=71> */
[----:B------:R-:W-:Y:S05]  /*3e10*/  CALL.REL.NOINC `($__internal_102_$__cuda_sm70_shflsync_bfly_p) ;  /* 0x000001a000007944 */ /* 0x000fea0003c00000 */
[----:B01----:R-:W-:Y:S01]  /*3e20*/  FADD.FTZ R78, R78, R151 ;  /* 0x000000974e4e7221 */ /* 0x003fe20000010000 */
[----:B------:R-:W-:Y:S01]  /*3e30*/  HFMA2.MMA R151, -RZ, RZ, 0, 1.1920928955078125e-07 ;  /* 0x00000002ff977435 */ /* 0x000fe200000001ff */
[----:B------:R-:W-:Y:S02]  /*3e40*/  MOV R153, 0x1f ;  /* 0x0000001f00997802 */ /* 0x000fe40000000f00 */
[----:B------:R-:W-:Y:S02]  /*3e50*/  MOV R154, 0xffffffff ;  /* 0xffffffff009a7802 */ /* 0x000fe40000000f00 */
[----:B------:R-:W-:Y:S02]  /*3e60*/  MOV R76, 0x3e80 ;  /* 0x00003e80004c7802 */ /* 0x000fe40000000f00 */
[----:B------:R-:W-:Y:S05]  /*3e70*/  CALL.REL.NOINC `($__internal_102_$__cuda_sm70_shflsync_bfly_p) ;  /* 0x0000014000007944 */ /* 0x000fea0003c00000 */
[----:B01----:R-:W-:Y:S01]  /*3e80*/  FADD.FTZ R78, R78, R151 ;  /* 0x000000974e4e7221 */ /* 0x003fe20000010000 */
[----:B------:R-:W-:Y:S01]  /*3e90*/  HFMA2.MMA R151, -RZ, RZ, 0, 2.384185791015625e-07 ;  /* 0x00000004ff977435 */ /* 0x000fe200000001ff */
[----:B------:R-:W-:Y:S02]  /*3ea0*/  MOV R153, 0x1f ;  /* 0x0000001f00997802 */ /* 0x000fe40000000f00 */
[----:B------:R-:W-:-:S02]  /*3eb0*/  MOV R154, 0xffffffff ;  /* 0xffffffff009a7802 */ /* 0x000fc40000000f00 */
[----:B------:R-:W-:Y:S02]  /*3ec0*/  MOV R76, 0x3ee0 ;  /* 0x00003ee0004c7802 */ /* 0x000fe40000000f00 */
[----:B------:R-:W-:Y:S05]  /*3ed0*/  CALL.REL.NOINC `($__internal_102_$__cuda_sm70_shflsync_bfly_p) ;  /* 0x000000e000007944 */ /* 0x000fea0003c00000 */
[----:B01----:R-:W-:Y:S01]  /*3ee0*/  FADD.FTZ R78, R78, R151 ;  /* 0x000000974e4e7221 */ /* 0x003fe20000010000 */
[----:B------:R-:W-:Y:S01]  /*3ef0*/  HFMA2.MMA R151, -RZ, RZ, 0, 4.76837158203125e-07 ;  /* 0x00000008ff977435 */ /* 0x000fe200000001ff */
[----:B------:R-:W-:Y:S02]  /*3f00*/  MOV R153, 0x1f ;  /* 0x0000001f00997802 */ /* 0x000fe40000000f00 */
[----:B------:R-:W-:Y:S02]  /*3f10*/  MOV R154, 0xffffffff ;  /* 0xffffffff009a7802 */ /* 0x000fe40000000f00 */
[----:B------:R-:W-:Y:S02]  /*3f20*/  MOV R76, 0x3f40 ;  /* 0x00003f40004c7802 */ /* 0x000fe40000000f00 */
[----:B------:R-:W-:Y:S05]  /*3f30*/  CALL.REL.NOINC `($__internal_102_$__cuda_sm70_shflsync_bfly_p) ;  /* 0x0000008000007944 */ /* 0x000fea0003c00000 */
[----:B-1----:R-:W-:Y:S01]  /*3f40*/  FADD.FTZ R152, R78, R151 ;  /* 0x000000974e987221 */ /* 0x002fe20000010000 */
[----:B------:R-:W-:Y:S01]  /*3f50*/  HFMA2.MMA R151, -RZ, RZ, 0, 9.5367431640625e-07 ;  /* 0x00000010ff977435 */ /* 0x000fe200000001ff */
[----:B0-----:R-:W-:Y:S02]  /*3f60*/  MOV R153, 0x1f ;  /* 0x0000001f00997802 */ /* 0x001fe40000000f00 */
[----:B------:R-:W-:-:S02]  /*3f70*/  MOV R154, 0xffffffff ;  /* 0xffffffff009a7802 */ /* 0x000fc40000000f00 */
[----:B------:R-:W-:Y:S02]  /*3f80*/  MOV R78, R152 ;  /* 0x00000098004e7202 */ /* 0x000fe40000000f00 */
[----:B------:R-:W-:Y:S02]  /*3f90*/  MOV R76, 0x3fb0 ;  /* 0x00003fb0004c7802 */ /* 0x000fe40000000f00 */
[----:B------:R-:W-:Y:S05]  /*3fa0*/  CALL.REL.NOINC `($__internal_102_$__cuda_sm70_shflsync_bfly_p) ;  /* 0x0000001000007944 */ /* 0x000fea0003c00000 */
[----:B01----:R-:W-:Y:S05]  /*3fb0*/  BRA `(.L_x_18039) ;  /* 0xffffed5000007947 */ /* 0x003fea000383ffff */
        .weak           $__internal_102_$__cuda_sm70_shflsync_bfly_p
        .type           $__internal_102_$__cuda_sm70_shflsync_bfly_p,@function
        .size           $__internal_102_$__cuda_sm70_shflsync_bfly_p,(.L_x_29242 - $__internal_102_$__cuda_sm70_shflsync_bfly_p)
$__internal_102_$__cuda_sm70_shflsync_bfly_p:
[----:B------:R-:W-:Y:S01]  /*3fc0*/  HFMA2.MMA R77, -RZ, RZ, 0, 0 ;  /* 0x00000000ff4d7435 */ /* 0x000fe200000001ff */
[----:B------:R-:W-:Y:S04]  /*3fd0*/  WARPSYNC R154 ;  /* 0x0000009a00007348 */ /* 0x000fe80003800000 */
[----:B------:R0:W1:Y:S01]  /*3fe0*/  SHFL.BFLY PT, R151, R78, R151, R153 ;  /* 0x0c0000974e977389 */ /* 0x00006200000e0099 */
[----:B------:R-:W-:Y:S05]  /*3ff0*/  RET.REL.NODEC R76 `(_ZN10layer_norm13ln_fwd_kernelINS_13Kernel_traitsI6__halfS2_fS2_fjLj1024ELj1ELj4ELj1ELj16ENS_18Kernel_traits_baseILj1024ES2_S2_fS2_fjLj128EEEEELb0ELb1ELb1ELb0EEEvNS_9FwdParamsE) ;  /* 0xffffc0004c007950 */ /* 0x000fea0003c3ffff */
.L_x_18040:
        /* <DEDUP_REMOVED lines=16> */
.L_x_29242:


//--------------------- .text._ZN10layer_norm13ln_fwd_kernelINS_13Kernel_traitsI6__halfS2_fS2_fjLj1024ELj1ELj4ELj1ELj16ENS_18Kernel_traits_baseILj1024ES2_S2_fS2_fjLj128EEEEELb0ELb1ELb1ELb1EEEvNS_9FwdParamsE --------------------------
	.section	.text._ZN10layer_norm13ln_fwd_kernelINS_13Kernel_traitsI6__halfS2_fS2_fjLj1024ELj1ELj4ELj1ELj16ENS_18Kernel_traits_baseILj1024ES2_S2_fS2_fjLj128EEEEELb0ELb1ELb1ELb1EEEvNS_9FwdParamsE,"ax",@progbits
	.sectioninfo	@"SHI_REGISTERS=167"
	.align	128
        .global         _ZN10layer_norm13ln_fwd_kernelINS_13Kernel_traitsI6__halfS2_fS2_fjLj1024ELj1ELj4ELj1ELj16ENS_18Kernel_traits_baseILj1024ES2_S2_fS2_fjLj128EEEEELb0ELb1ELb1ELb1EEEvNS_9FwdParamsE
        .type           _ZN10layer_norm13ln_fwd_kernelINS_13Kernel_traitsI6__halfS2_fS2_fjLj1024ELj1ELj4ELj1ELj16ENS_18Kernel_traits_baseILj1024ES2_S2_fS2_fjLj128EEEEELb0ELb1ELb1ELb1EEEvNS_9FwdParamsE,@function
        .size           _ZN10layer_norm13ln_fwd_kernelINS_13Kernel_traitsI6__halfS2_fS2_fjLj1024ELj1ELj4ELj1ELj16ENS_18Kernel_traits_baseILj1024ES2_S2_fS2_fjLj128EEEEELb0ELb1ELb1ELb1EEEvNS_9FwdParamsE,(.L_x_29243 - _ZN10layer_norm13ln_fwd_kernelINS_13Kernel_traitsI6__halfS2_fS2_fjLj1024ELj1ELj4ELj1ELj16ENS_18Kernel_traits_baseILj1024ES2_S2_fS2_fjLj128EEEEELb0ELb1ELb1ELb1EEEvNS_9FwdParamsE)
        .other          _ZN10layer_norm13ln_fwd_kernelINS_13Kernel_traitsI6__halfS2_fS2_fjLj1024ELj1ELj4ELj1ELj16ENS_18Kernel_traits_baseILj1024ES2_S2_fS2_fjLj128EEEEELb0ELb1ELb1ELb1EEEvNS_9FwdParamsE,@"STO_CUDA_ENTRY STV_DEFAULT"
_ZN10layer_norm13ln_fwd_kernelINS_13Kernel_traitsI6__halfS2_fS2_fjLj1024ELj1ELj4ELj1ELj16ENS_18Kernel_traits_baseILj1024ES2_S2_fS2_fjLj128EEEEELb0ELb1ELb1ELb1EEEvNS_9FwdParamsE:
.text._ZN10layer_norm13ln_fwd_kernelINS_13Kernel_traitsI6__halfS2_fS2_fjLj1024ELj1ELj4ELj1ELj16ENS_18Kernel_traits_baseILj1024ES2_S2_fS2_fjLj128EEEEELb0ELb1ELb1ELb1EEEvNS_9FwdParamsE:
        /* <DEDUP_REMOVED lines=54> */
[--C-:B-1----:R-:W-:Y:S02]  /*0360*/  HADD2.F32 R3, -RZ, R31.reuse.H0_H0 ;  /* 0x2000001fff037230 */ /* 0x102fe40000004100 */
        /* <DEDUP_REMOVED lines=81> */
.L_x_18110:
        /* <DEDUP_REMOVED lines=58> */
[----:B------:R-:W-:-:S04]  /*0c20*/  FMUL.FTZ R48, R77, R48 ;  /* 0x000000304d307220 */ /* 0x000fc80000410000 */
[----:B------:R-:W-:Y:S02]  /*0c30*/  @P0 FADD.FTZ R48, R32, R48 ;  /* 0x0000003020300221 */ /* 0x000fe40000010000 */
.L_x_18042:
[----:B------:R-:W-:Y:S05]  /*0c40*/  BSYNC B0 ;  /* 0x0000000000007941 */ /* 0x000fea0003800000 */
.L_x_18041:
[----:B------:R-:W-:Y:S01]  /*0c50*/  BSSY B0, `(.L_x_18043) ;  /* 0x0000006000007945 */ /* 0x000fe20003800000 */
[----:B------:R-:W-:Y:S05]  /*0c60*/  @!P6 BRA `(.L_x_18044) ;  /* 0x000000400000e947 */ /* 0x000fea0003800000 */
[----:B-----5:R-:W-:-:S05]  /*0c70*/  HADD2.F32 R49, -RZ, R40.H1_H1 ;  /* 0x30000028ff317230 */ /* 0x020fca0000004100 */
[----:B------:R-:W-:-:S04]  /*0c80*/  FMUL.FTZ R49, R49, c[0x0][0x1ec] ;  /* 0x00007b0031317a20 */ /* 0x000fc80000410000 */
[----:B------:R-:W-:-:S04]  /*0c90*/  FMUL.FTZ R49, R80, R49 ;  /* 0x0000003150317220 */ /* 0x000fc80000410000 */
[----:B------:R-:W-:Y:S02]  /*0ca0*/  @P0 FADD.FTZ R49, R33, R49 ;  /* 0x0000003121310221 */ /* 0x000fe40000010000 */
.L_x_18044:
[----:B------:R-:W-:Y:S05]  /*0cb0*/  BSYNC B0 ;  /* 0x0000000000007941 */ /* 0x000fea0003800000 */
.L_x_18043:
[----:B------:R-:W-:Y:S01]  /*0cc0*/  BSSY B0, `(.L_x_18045) ;  /* 0x0000006000007945 */ /* 0x000fe20003800000 */
[----:B------:R-:W-:Y:S05]  /*0cd0*/  @!P6 BRA `(.L_x_18046) ;  /* 0x000000400000e947 */ /* 0x000fea0003800000 */
[----:B-----5:R-:W-:-:S05]  /*0ce0*/  HADD2.F32 R50, -RZ, R41.H0_H0 ;  /* 0x20000029ff327230 */ /* 0x020fca0000004100 */
[----:B------:R-:W-:-:S04]  /*0cf0*/  FMUL.FTZ R50, R50, c[0x0][0x1ec] ;  /* 0x00007b0032327a20 */ /* 0x000fc80000410000 */
[----:B------:R-:W-:-:S04]  /*0d00*/  FMUL.FTZ R50, R79, R50 ;  /* 0x000000324f327220 */ /* 0x000fc80000410000 */
[----:B------:R-:W-:Y:S02]  /*0d10*/  @P0 FADD.FTZ R50, R34, R50 ;  /* 0x0000003222320221 */ /* 0x000fe40000010000 */
.L_x_18046:
[----:B------:R-:W-:Y:S05]  /*0d20*/  BSYNC B0 ;  /* 0x0000000000007941 */ /* 0x000fea0003800000 */
.L_x_18045:
[----:B------:R-:W-:Y:S01]  /*0d30*/  BSSY B0, `(.L_x_18047) ;  /* 0x0000006000007945 */ /* 0x000fe20003800000 */
[----:B------:R-:W-:Y:S05]  /*0d40*/  @!P6 BRA `(.L_x_18048) ;  /* 0x000000400000e947 */ /* 0x000fea0003800000 */
[----:B-----5:R-:W-:-:S05]  /*0d50*/  HADD2.F32 R51, -RZ, R41.H1_H1 ;  /* 0x30000029ff337230 */ /* 0x020fca0000004100 */
[----:B------:R-:W-:-:S04]  /*0d60*/  FMUL.FTZ R51, R51, c[0x0][0x1ec] ;  /* 0x00007b0033337a20 */ /* 0x000fc80000410000 */
[----:B------:R-:W-:-:S04]  /*0d70*/  FMUL.FTZ R51, R82, R51 ;  /* 0x0000003352337220 */ /* 0x000fc80000410000 */
[----:B------:R-:W-:Y:S02]  /*0d80*/  @P0 FADD.FTZ R51, R35, R51 ;  /* 0x0000003323330221 */ /* 0x000fe40000010000 */
.L_x_18048:
[----:B------:R-:W-:Y:S05]  /*0d90*/  BSYNC B0 ;  /* 0x0000000000007941 */ /* 0x000fea0003800000 */
.L_x_18047:
[----:B------:R-:W-:Y:S01]  /*0da0*/  BSSY B0, `(.L_x_18049) ;  /* 0x0000006000007945 */ /* 0x000fe20003800000 */
[----:B------:R-:W-:Y:S05]  /*0db0*/  @!P6 BRA `(.L_x_18050) ;  /* 0x000000400000e947 */ /* 0x000fea0003800000 */
[----:B-----5:R-:W-:-:S05]  /*0dc0*/  HADD2.F32 R44, -RZ, R42.H0_H0 ;  /* 0x2000002aff2c7230 */ /* 0x020fca0000004100 */
[----:B------:R-:W-:-:S04]  /*0dd0*/  FMUL.FTZ R44, R44, c[0x0][0x1ec] ;  /* 0x00007b002c2c7a20 */ /* 0x000fc80000410000 */
[----:B------:R-:W-:-:S04]  /*0de0*/  FMUL.FTZ R44, R81, R44 ;  /* 0x0000002c512c7220 */ /* 0x000fc80000410000 */
[----:B------:R-:W-:Y:S02]  /*0df0*/  @P0 FADD.FTZ R44, R36, R44 ;  /* 0x0000002c242c0221 */ /* 0x000fe40000010000 */
.L_x_18050:
[----:B------:R-:W-:Y:S05]  /*0e00*/  BSYNC B0 ;  /* 0x0000000000007941 */ /* 0x000fea0003800000 */
.L_x_18049:
[----:B------:R-:W-:Y:S01]  /*0e10*/  BSSY B0, `(.L_x_18051) ;  /* 0x0000006000007945 */ /* 0x000fe20003800000 */
[----:B------:R-:W-:Y:S05]  /*0e20*/  @!P6 BRA `(.L_x_18052) ;  /* 0x000000400000e947 */ /* 0x000fea0003800000 */
[----:B-----5:R-:W-:-:S05]  /*0e30*/  HADD2.F32 R45, -RZ, R42.H1_H1 ;  /* 0x3000002aff2d7230 */ /* 0x020fca0000004100 */
[----:B------:R-:W-:-:S04]  /*0e40*/  FMUL.FTZ R45, R45, c[0x0][0x1ec] ;  /* 0x00007b002d2d7a20 */ /* 0x000fc80000410000 */
[----:B------:R-:W-:-:S04]  /*0e50*/  FMUL.FTZ R45, R84, R45 ;  /* 0x0000002d542d7220 */ /* 0x000fc80000410000 */
[----:B------:R-:W-:Y:S02]  /*0e60*/  @P0 FADD.FTZ R45, R37, R45 ;  /* 0x0000002d252d0221 */ /* 0x000fe40000010000 */
.L_x_18052:
[----:B------:R-:W-:Y:S05]  /*0e70*/  BSYNC B0 ;  /* 0x0000000000007941 */ /* 0x000fea0003800000 */
.L_x_18051:
[----:B------:R-:W-:Y:S01]  /*0e80*/  BSSY B0, `(.L_x_18053) ;  /* 0x0000006000007945 */ /* 0x000fe20003800000 */
[----:B------:R-:W-:Y:S05]  /*0e90*/  @!P6 BRA `(.L_x_18054) ;  /* 0x000000400000e947 */ /* 0x000fea0003800000 */
[----:B-----5:R-:W-:-:S05]  /*0ea0*/  HADD2.F32 R46, -RZ, R43.H0_H0 ;  /* 0x2000002bff2e7230 */ /* 0x020fca0000004100 */
[----:B------:R-:W-:-:S04]  /*0eb0*/  FMUL.FTZ R46, R46, c[0x0][0x1ec] ;  /* 0x00007b002e2e7a20 */ /* 0x000fc80000410000 */
[----:B------:R-:W-:-:S04]  /*0ec0*/  FMUL.FTZ R46, R83, R46 ;  /* 0x0000002e532e7220 */ /* 0x000fc80000410000 */
[----:B------:R-:W-:Y:S02]  /*0ed0*/  @P0 FADD.FTZ R46, R38, R46 ;  /* 0x0000002e262e0221 */ /* 0x000fe40000010000 */
.L_x_18054:
[----:B------:R-:W-:Y:S05]  /*0ee0*/  BSYNC B0 ;  /* 0x0000000000007941 */ /* 0x000fea0003800000 */
.L_x_18053:
[----:B------:R-:W-:Y:S01]  /*0ef0*/  BSSY B0, `(.L_x_18055) ;  /* 0x0000006000007945 */ /* 0x000fe20003800000 */
[----:B------:R-:W-:Y:S05]  /*0f00*/  @!P6 BRA `(.L_x_18056) ;  /* 0x000000400000e947 */ /* 0x000fea0003800000 */
[----:B-----5:R-:W-:-:S05]  /*0f10*/  HADD2.F32 R47, -RZ, R43.H1_H1 ;  /* 0x3000002bff2f7230 */ /* 0x020fca0000004100 */
[----:B------:R-:W-:-:S04]  /*0f20*/  FMUL.FTZ R47, R47, c[0x0][0x1ec] ;  /* 0x00007b002f2f7a20 */ /* 0x000fc80000410000 */
[----:B------:R-:W-:-:S04]  /*0f30*/  FMUL.FTZ R47, R86, R47 ;  /* 0x0000002f562f7220 */ /* 0x000fc80000410000 */
[----:B------:R-:W-:Y:S02]  /*0f40*/  @P0 FADD.FTZ R47, R39, R47 ;  /* 0x0000002f272f0221 */ /* 0x000fe40000010000 */
.L_x_18056:
[----:B------:R-:W-:Y:S05]  /*0f50*/  BSYNC B0 ;  /* 0x0000000000007941 */ /* 0x000fea0003800000 */
.L_x_18055:
        /* <DEDUP_REMOVED lines=41> */
.L_x_18058:
[----:B------:R-:W-:Y:S05]  /*11f0*/  BSYNC B0 ;  /* 0x0000000000007941 */ /* 0x000fea0003800000 */
.L_x_18057:
[----:B------:R-:W-:Y:S01]  /*1200*/  BSSY B0, `(.L_x_18059) ;  /* 0x0000006000007945 */ /* 0x000fe20003800000 */
[----:B------:R-:W-:Y:S05]  /*1210*/  @!P6 BRA `(.L_x_18060) ;  /* 0x000000400000e947 */ /* 0x000fea0003800000 */
[----:B-----5:R-:W-:-:S05]  /*1220*/  HADD2.F32 R57, -RZ, R40.H1_H1 ;  /* 0x30000028ff397230 */ /* 0x020fca0000004100 */
[----:B------:R-:W-:-:S04]  /*1230*/  FMUL.FTZ R57, R57, c[0x0][0x1ec] ;  /* 0x00007b0039397a20 */ /* 0x000fc80000410000 */
[----:B------:R-:W-:-:S04]  /*1240*/  FMUL.FTZ R57, R88, R57 ;  /* 0x0000003958397220 */ /* 0x000fc80000410000 */
[----:B------:R-:W-:Y:S02]  /*1250*/  @P0 FADD.FTZ R57, R33, R57 ;  /* 0x0000003921390221 */ /* 0x000fe40000010000 */
.L_x_18060:
[----:B------:R-:W-:Y:S05]  /*1260*/  BSYNC B0 ;  /* 0x0000000000007941 */ /* 0x000fea0003800000 */
.L_x_18059:
[----:B------:R-:W-:Y:S01]  /*1270*/  BSSY B0, `(.L_x_18061) ;  /* 0x0000006000007945 */ /* 0x000fe20003800000 */
[----:B------:R-:W-:Y:S05]  /*1280*/  @!P6 BRA `(.L_x_18062) ;  /* 0x000000400000e947 */ /* 0x000fea0003800000 */
[----:B-----5:R-:W-:-:S05]  /*1290*/  HADD2.F32 R58, -RZ, R41.H0_H0 ;  /* 0x20000029ff3a7230 */ /* 0x020fca0000004100 */
[----:B------:R-:W-:-:S04]  /*12a0*/  FMUL.FTZ R58, R58, c[0x0][0x1ec] ;  /* 0x00007b003a3a7a20 */ /* 0x000fc80000410000 */
[----:B------:R-:W-:-:S04]  /*12b0*/  FMUL.FTZ R58, R87, R58 ;  /* 0x0000003a573a7220 */ /* 0x000fc80000410000 */
[----:B------:R-:W-:Y:S02]  /*12c0*/  @P0 FADD.FTZ R58, R34, R58 ;  /* 0x0000003a223a0221 */ /* 0x000fe40000010000 */
.L_x_18062:
[----:B------:R-:W-:Y:S05]  /*12d0*/  BSYNC B0 ;  /* 0x0000000000007941 */ /* 0x000fea0003800000 */
.L_x_18061:
[----:B------:R-:W-:Y:S01]  /*12e0*/  BSSY B0, `(.L_x_18063) ;  /* 0x0000006000007945 */ /* 0x000fe20003800000 */
[----:B------:R-:W-:Y:S05]  /*12f0*/  @!P6 BRA `(.L_x_18064) ;  /* 0x000000400000e947 */ /* 0x000fea0003800000 */
[----:B-----5:R-:W-:-:S05]  /*1300*/  HADD2.F32 R59, -RZ, R41.H1_H1 ;  /* 0x30000029ff3b7230 */ /* 0x020fca0000004100 */
[----:B------:R-:W-:-:S04]  /*1310*/  FMUL.FTZ R59, R59, c[0x0][0x1ec] ;  /* 0x00007b003b3b7a20 */ /* 0x000fc80000410000 */
[----:B------:R-:W-:-:S04]  /*1320*/  FMUL.FTZ R59, R90, R59 ;  /* 0x0000003b5a3b7220 */ /* 0x000fc80000410000 */
[----:B------:R-:W-:Y:S02]  /*1330*/  @P0 FADD.FTZ R59, R35, R59 ;  /* 0x0000003b233b0221 */ /* 0x000fe40000010000 */
.L_x_18064:
[----:B------:R-:W-:Y:S05]  /*1340*/  BSYNC B0 ;  /* 0x0000000000007941 */ /* 0x000fea0003800000 */
.L_x_18063:
[----:B------:R-:W-:Y:S01]  /*1350*/  BSSY B0, `(.L_x_18065) ;  /* 0x0000006000007945 */ /* 0x000fe20003800000 */
[----:B------:R-:W-:Y:S05]  /*1360*/  @!P6 BRA `(.L_x_18066) ;  /* 0x000000400000e947 */ /* 0x000fea0003800000 */
[----:B-----5:R-:W-:-:S05]  /*1370*/  HADD2.F32 R52, -RZ, R42.H0_H0 ;  /* 0x2000002aff347230 */ /* 0x020fca0000004100 */
[----:B------:R-:W-:-:S04]  /*1380*/  FMUL.FTZ R52, R52, c[0x0][0x1ec] ;  /* 0x00007b0034347a20 */ /* 0x000fc80000410000 */
[----:B------:R-:W-:-:S04]  /*1390*/  FMUL.FTZ R52, R89, R52 ;  /* 0x0000003459347220 */ /* 0x000fc80000410000 */
[----:B------:R-:W-:Y:S02]  /*13a0*/  @P0 FADD.FTZ R52, R36, R52 ;  /* 0x0000003424340221 */ /* 0x000fe40000010000 */
.L_x_18066:
[----:B------:R-:W-:Y:S05]  /*13b0*/  BSYNC B0 ;  /* 0x0000000000007941 */ /* 0x000fea0003800000 */
.L_x_18065:
[----:B------:R-:W-:Y:S01]  /*13c0*/  BSSY B0, `(.L_x_18067) ;  /* 0x0000006000007945 */ /* 0x000fe20003800000 */
[----:B------:R-:W-:Y:S05]  /*13d0*/  @!P6 BRA `(.L_x_18068) ;  /* 0x000000400000e947 */ /* 0x000fea0003800000 */
[----:B-----5:R-:W-:-:S05]  /*13e0*/  HADD2.F32 R53, -RZ, R42.H1_H1 ;  /* 0x3000002aff357230 */ /* 0x020fca0000004100 */
[----:B------:R-:W-:-:S04]  /*13f0*/  FMUL.FTZ R53, R53, c[0x0][0x1ec] ;  /* 0x00007b0035357a20 */ /* 0x000fc80000410000 */
[----:B------:R-:W-:-:S04]  /*1400*/  FMUL.FTZ R53, R92, R53 ;  /* 0x000000355c357220 */ /* 0x000fc80000410000 */
[----:B------:R-:W-:Y:S02]  /*1410*/  @P0 FADD.FTZ R53, R37, R53 ;  /* 0x0000003525350221 */ /* 0x000fe40000010000 */
.L_x_18068:
[----:B------:R-:W-:Y:S05]  /*1420*/  BSYNC B0 ;  /* 0x0000000000007941 */ /* 0x000fea0003800000 */
.L_x_18067:
[----:B------:R-:W-:Y:S01]  /*1430*/  BSSY B0, `(.L_x_18069) ;  /* 0x0000006000007945 */ /* 0x000fe20003800000 */
[----:B------:R-:W-:Y:S05]  /*1440*/  @!P6 BRA `(.L_x_18070) ;  /* 0x000000400000e947 */ /* 0x000fea0003800000 */
[----:B-----5:R-:W-:-:S05]  /*1450*/  HADD2.F32 R54, -RZ, R43.H0_H0 ;  /* 0x2000002bff367230 */ /* 0x020fca0000004100 */
[----:B------:R-:W-:-:S04]  /*1460*/  FMUL.FTZ R54, R54, c[0x0][0x1ec] ;  /* 0x00007b0036367a20 */ /* 0x000fc80000410000 */
[----:B------:R-:W-:-:S04]  /*1470*/  FMUL.FTZ R54, R91, R54 ;  /* 0x000000365b367220 */ /* 0x000fc80000410000 */
[----:B------:R-:W-:Y:S02]  /*1480*/  @P0 FADD.FTZ R54, R38, R54 ;  /* 0x0000003626360221 */ /* 0x000fe40000010000 */
.L_x_18070:
[----:B------:R-:W-:Y:S05]  /*1490*/  BSYNC B0 ;  /* 0x0000000000007941 */ /* 0x000fea0003800000 */
.L_x_18069:
[----:B------:R-:W-:Y:S01]  /*14a0*/  BSSY B0, `(.L_x_18071) ;  /* 0x0000006000007945 */ /* 0x000fe20003800000 */
[----:B------:R-:W-:Y:S05]  /*14b0*/  @!P6 BRA `(.L_x_18072) ;  /* 0x000000400000e947 */ /* 0x000fea0003800000 */
[----:B-----5:R-:W-:-:S05]  /*14c0*/  HADD2.F32 R55, -RZ, R43.H1_H1 ;  /* 0x3000002bff377230 */ /* 0x020fca0000004100 */
[----:B------:R-:W-:-:S04]  /*14d0*/  FMUL.FTZ R55, R55, c[0x0][0x1ec] ;  /* 0x00007b0037377a20 */ /* 0x000fc80000410000 */
[----:B------:R-:W-:-:S04]  /*14e0*/  FMUL.FTZ R55, R94, R55 ;  /* 0x000000375e377220 */ /* 0x000fc80000410000 */
[----:B------:R-:W-:Y:S02]  /*14f0*/  @P0 FADD.FTZ R55, R39, R55 ;  /* 0x0000003727370221 */ /* 0x000fe40000010000 */
.L_x_18072:
[----:B------:R-:W-:Y:S05]  /*1500*/  BSYNC B0 ;  /* 0x0000000000007941 */ /* 0x000fea0003800000 */
.L_x_18071:
        /* <DEDUP_REMOVED lines=41> */
.L_x_18074:
[----:B------:R-:W-:Y:S05]  /*17a0*/  BSYNC B0 ;  /* 0x0000000000007941 */ /* 0x000fea0003800000 */
.L_x_18073:
[----:B------:R-:W-:Y:S01]  /*17b0*/  BSSY B0, `(.L_x_18075) ;  /* 0x0000006000007945 */ /* 0x000fe20003800000 */
[----:B------:R-:W-:Y:S05]  /*17c0*/  @!P6 BRA `(.L_x_18076) ;  /* 0x000000400000e947 */ /* 0x000fea0003800000 */
[----:B-----5:R-:W-:-:S05]  /*17d0*/  HADD2.F32 R65, -RZ, R40.H1_H1 ;  /* 0x30000028ff417230 */ /* 0x020fca0000004100 */
[----:B------:R-:W-:-:S04]  /*17e0*/  FMUL.FTZ R65, R65, c[0x0][0x1ec] ;  /* 0x00007b0041417a20 */ /* 0x000fc80000410000 */
[----:B------:R-:W-:-:S04]  /*17f0*/  FMUL.FTZ R65, R96, R65 ;  /* 0x0000004160417220 */ /* 0x000fc80000410000 */
[----:B------:R-:W-:Y:S02]  /*1800*/  @P0 FADD.FTZ R65, R33, R65 ;  /* 0x0000004121410221 */ /* 0x000fe40000010000 */
.L_x_18076:
[----:B------:R-:W-:Y:S05]  /*1810*/  BSYNC B0 ;  /* 0x0000000000007941 */ /* 0x000fea0003800000 */
.L_x_18075:
[----:B------:R-:W-:Y:S01]  /*1820*/  BSSY B0, `(.L_x_18077) ;  /* 0x0000006000007945 */ /* 0x000fe20003800000 */
[----:B------:R-:W-:Y:S05]  /*1830*/  @!P6 BRA `(.L_x_18078) ;  /* 0x000000400000e947 */ /* 0x000fea0003800000 */
[----:B-----5:R-:W-:-:S05]  /*1840*/  HADD2.F32 R66, -RZ, R41.H0_H0 ;  /* 0x20000029ff427230 */ /* 0x020fca0000004100 */
[----:B------:R-:W-:-:S04]  /*1850*/  FMUL.FTZ R66, R66, c[0x0][0x1ec] ;  /* 0x00007b0042427a20 */ /* 0x000fc80000410000 */
[----:B------:R-:W-:-:S04]  /*1860*/  FMUL.FTZ R66, R95, R66 ;  /* 0x000000425f427220 */ /* 0x000fc80000410000 */
[----:B------:R-:W-:Y:S02]  /*1870*/  @P0 FADD.FTZ R66, R34, R66 ;  /* 0x0000004222420221 */ /* 0x000fe40000010000 */
.L_x_18078:
[----:B------:R-:W-:Y:S05]  /*1880*/  BSYNC B0 ;  /* 0x0000000000007941 */ /* 0x000fea0003800000 */
.L_x_18077:
[----:B------:R-:W-:Y:S01]  /*1890*/  BSSY B0, `(.L_x_18079) ;  /* 0x0000006000007945 */ /* 0x000fe20003800000 */
[----:B------:R-:W-:Y:S05]  /*18a0*/  @!P6 BRA `(.L_x_18080) ;  /* 0x000000400000e947 */ /* 0x000fea0003800000 */
[----:B-----5:R-:W-:-:S05]  /*18b0*/  HADD2.F32 R67, -RZ, R41.H1_H1 ;  /* 0x30000029ff437230 */ /* 0x020fca0000004100 */
[----:B------:R-:W-:-:S04]  /*18c0*/  FMUL.FTZ R67, R67, c[0x0][0x1ec] ;  /* 0x00007b0043437a20 */ /* 0x000fc80000410000 */
[----:B------:R-:W-:-:S04]  /*18d0*/  FMUL.FTZ R67, R98, R67 ;  /* 0x0000004362437220 */ /* 0x000fc80000410000 */
[----:B------:R-:W-:Y:S02]  /*18e0*/  @P0 FADD.FTZ R67, R35, R67 ;  /* 0x0000004323430221 */ /* 0x000fe40000010000 */
.L_x_18080:
[----:B------:R-:W-:Y:S05]  /*18f0*/  BSYNC B0 ;  /* 0x0000000000007941 */ /* 0x000fea0003800000 */
.L_x_18079:
[----:B------:R-:W-:Y:S01]  /*1900*/  BSSY B0, `(.L_x_18081) ;  /* 0x0000006000007945 */ /* 0x000fe20003800000 */
[----:B------:R-:W-:Y:S05]  /*1910*/  @!P6 BRA `(.L_x_18082) ;  /* 0x000000400000e947 */ /* 0x000fea0003800000 */
[----:B-----5:R-:W-:-:S05]  /*1920*/  HADD2.F32 R60, -RZ, R42.H0_H0 ;  /* 0x2000002aff3c7230 */ /* 0x020fca0000004100 */
[----:B------:R-:W-:-:S04]  /*1930*/  FMUL.FTZ R60, R60, c[0x0][0x1ec] ;  /* 0x00007b003c3c7a20 */ /* 0x000fc80000410000 */
[----:B------:R-:W-:-:S04]  /*1940*/  FMUL.FTZ R60, R97, R60 ;  /* 0x0000003c613c7220 */ /* 0x000fc80000410000 */
[----:B------:R-:W-:Y:S02]  /*1950*/  @P0 FADD.FTZ R60, R36, R60 ;  /* 0x0000003c243c0221 */ /* 0x000fe40000010000 */
.L_x_18082:
[----:B------:R-:W-:Y:S05]  /*1960*/  BSYNC B0 ;  /* 0x0000000000007941 */ /* 0x000fea0003800000 */
.L_x_18081:
[----:B------:R-:W-:Y:S01]  /*1970*/  BSSY B0, `(.L_x_18083) ;  /* 0x0000006000007945 */ /* 0x000fe20003800000 */
[----:B------:R-:W-:Y:S05]  /*1980*/  @!P6 BRA `(.L_x_18084) ;  /* 0x000000400000e947 */ /* 0x000fea0003800000 */
[----:B-----5:R-:W-:-:S05]  /*1990*/  HADD2.F32 R61, -RZ, R42.H1_H1 ;  /* 0x3000002aff3d7230 */ /* 0x020fca0000004100 */
[----:B------:R-:W-:-:S04]  /*19a0*/  FMUL.FTZ R61, R61, c[0x0][0x1ec] ;  /* 0x00007b003d3d7a20 */ /* 0x000fc80000410000 */
[----:B------:R-:W-:-:S04]  /*19b0*/  FMUL.FTZ R61, R100, R61 ;  /* 0x0000003d643d7220 */ /* 0x000fc80000410000 */
[----:B------:R-:W-:Y:S02]  /*19c0*/  @P0 FADD.FTZ R61, R37, R61 ;  /* 0x0000003d253d0221 */ /* 0x000fe40000010000 */
.L_x_18084:
[----:B------:R-:W-:Y:S05]  /*19d0*/  BSYNC B0 ;  /* 0x0000000000007941 */ /* 0x000fea0003800000 */
.L_x_18083:
[----:B------:R-:W-:Y:S01]  /*19e0*/  BSSY B0, `(.L_x_18085) ;  /* 0x0000006000007945 */ /* 0x000fe20003800000 */
[----:B------:R-:W-:Y:S05]  /*19f0*/  @!P6 BRA `(.L_x_18086) ;  /* 0x000000400000e947 */ /* 0x000fea0003800000 */
[----:B-----5:R-:W-:-:S05]  /*1a00*/  HADD2.F32 R62, -RZ, R43.H0_H0 ;  /* 0x2000002bff3e7230 */ /* 0x020fca0000004100 */
[----:B------:R-:W-:-:S04]  /*1a10*/  FMUL.FTZ R62, R62, c[0x0][0x1ec] ;  /* 0x00007b003e3e7a20 */ /* 0x000fc80000410000 */
[----:B------:R-:W-:-:S04]  /*1a20*/  FMUL.FTZ R62, R99, R62 ;  /* 0x0000003e633e7220 */ /* 0x000fc80000410000 */
[----:B------:R-:W-:Y:S02]  /*1a30*/  @P0 FADD.FTZ R62, R38, R62 ;  /* 0x0000003e263e0221 */ /* 0x000fe40000010000 */
.L_x_18086:
[----:B------:R-:W-:Y:S05]  /*1a40*/  BSYNC B0 ;  /* 0x0000000000007941 */ /* 0x000fea0003800000 */
.L_x_18085:
[----:B------:R-:W-:Y:S01]  /*1a50*/  BSSY B0, `(.L_x_18087) ;  /* 0x0000006000007945 */ /* 0x000fe20003800000 */
[----:B------:R-:W-:Y:S05]  /*1a60*/  @!P6 BRA `(.L_x_18088) ;  /* 0x000000400000e947 */ /* 0x000fea0003800000 */
[----:B-----5:R-:W-:-:S05]  /*1a70*/  HADD2.F32 R63, -RZ, R43.H1_H1 ;  /* 0x3000002bff3f7230 */ /* 0x020fca0000004100 */
[----:B------:R-:W-:-:S04]  /*1a80*/  FMUL.FTZ R63, R63, c[0x0][0x1ec] ;  /* 0x00007b003f3f7a20 */ /* 0x000fc80000410000 */
[----:B------:R-:W-:-:S04]  /*1a90*/  FMUL.FTZ R63, R102, R63 ;  /* 0x0000003f663f7220 */ /* 0x000fc80000410000 */
[----:B------:R-:W-:Y:S02]  /*1aa0*/  @P0 FADD.FTZ R63, R39, R63 ;  /* 0x0000003f273f0221 */ /* 0x000fe40000010000 */
.L_x_18088:
[----:B------:R-:W-:Y:S05]  /*1ab0*/  BSYNC B0 ;  /* 0x0000000000007941 */ /* 0x000fea0003800000 */
.L_x_18087:
        /* <DEDUP_REMOVED lines=36> */
[----:B------:R-:W-:-:S04]  /*1d00*/  FMUL.FTZ R72, R101, R72 ;  /* 0x0000004865487220 */ /* 0x000fc80000410000 */
[----:B------:R-:W-:Y:S02]  /*1d10*/  @P0 FADD.FTZ R72, R32, R72 ;  /* 0x0000004820480221 */ /* 0x000fe40000010000 */
.L_x_18090:
[----:B------:R-:W-:Y:S05]  /*1d20*/  BSYNC B0 ;  /* 0x0000000000007941 */ /* 0x000fea0003800000 */
.L_x_18089:
[----:B------:R-:W-:Y:S01]  /*1d30*/  BSSY B0, `(.L_x_18091) ;  /* 0x0000006000007945 */ /* 0x000fe20003800000 */
[----:B------:R-:W-:Y:S05]  /*1d40*/  @!P6 BRA `(.L_x_18092) ;  /* 0x000000400000e947 */ /* 0x000fea0003800000 */
[----:B-----5:R-:W-:-:S05]  /*1d50*/  HADD2.F32 R73, -RZ, R40.H1_H1 ;  /* 0x30000028ff497230 */ /* 0x020fca0000004100 */
[----:B------:R-:W-:-:S04]  /*1d60*/  FMUL.FTZ R73, R73, c[0x0][0x1ec] ;  /* 0x00007b0049497a20 */ /* 0x000fc80000410000 */
[----:B------:R-:W-:-:S04]  /*1d70*/  FMUL.FTZ R73, R108, R73 ;  /* 0x000000496c497220 */ /* 0x000fc80000410000 */
[----:B------:R-:W-:Y:S02]  /*1d80*/  @P0 FADD.FTZ R73, R33, R73 ;  /* 0x0000004921490221 */ /* 0x000fe40000010000 */
.L_x_18092:
[----:B------:R-:W-:Y:S05]  /*1d90*/  BSYNC B0 ;  /* 0x0000000000007941 */ /* 0x000fea0003800000 */
.L_x_18091:
[----:B------:R-:W-:Y:S01]  /*1da0*/  BSSY B0, `(.L_x_18093) ;  /* 0x0000006000007945 */ /* 0x000fe20003800000 */
[----:B------:R-:W-:Y:S05]  /*1db0*/  @!P6 BRA `(.L_x_18094) ;  /* 0x000000400000e947 */ /* 0x000fea0003800000 */
[----:B-----5:R-:W-:-:S05]  /*1dc0*/  HADD2.F32 R74, -RZ, R41.H0_H0 ;  /* 0x20000029ff4a7230 */ /* 0x020fca0000004100 */
[----:B------:R-:W-:-:S04]  /*1dd0*/  FMUL.FTZ R74, R74, c[0x0][0x1ec] ;  /* 0x00007b004a4a7a20 */ /* 0x000fc80000410000 */
[----:B------:R-:W-:-:S04]  /*1de0*/  FMUL.FTZ R74, R103, R74 ;  /* 0x0000004a674a7220 */ /* 0x000fc80000410000 */
[----:B------:R-:W-:Y:S02]  /*1df0*/  @P0 FADD.FTZ R74, R34, R74 ;  /* 0x0000004a224a0221 */ /* 0x000fe40000010000 */
.L_x_18094:
[----:B------:R-:W-:Y:S05]  /*1e00*/  BSYNC B0 ;  /* 0x0000000000007941 */ /* 0x000fea0003800000 */
.L_x_18093:
[----:B------:R-:W-:Y:S01]  /*1e10*/  BSSY B0, `(.L_x_18095) ;  /* 0x0000006000007945 */ /* 0x000fe20003800000 */
[----:B------:R-:W-:Y:S05]  /*1e20*/  @!P6 BRA `(.L_x_18096) ;  /* 0x000000400000e947 */ /* 0x000fea0003800000 */
[----:B-----5:R-:W-:-:S05]  /*1e30*/  HADD2.F32 R75, -RZ, R41.H1_H1 ;  /* 0x30000029ff4b7230 */ /* 0x020fca0000004100 */
[----:B------:R-:W-:-:S04]  /*1e40*/  FMUL.FTZ R75, R75, c[0x0][0x1ec] ;  /* 0x00007b004b4b7a20 */ /* 0x000fc80000410000 */
[----:B------:R-:W-:-:S04]  /*1e50*/  FMUL.FTZ R75, R110, R75 ;  /* 0x0000004b6e4b7220 */ /* 0x000fc80000410000 */
[----:B------:R-:W-:Y:S02]  /*1e60*/  @P0 FADD.FTZ R75, R35, R75 ;  /* 0x0000004b234b0221 */ /* 0x000fe40000010000 */
.L_x_18096:
[----:B------:R-:W-:Y:S05]  /*1e70*/  BSYNC B0 ;  /* 0x0000000000007941 */ /* 0x000fea0003800000 */
.L_x_18095:
[----:B------:R-:W-:Y:S01]  /*1e80*/  BSSY B0, `(.L_x_18097) ;  /* 0x0000006000007945 */ /* 0x000fe20003800000 */
[----:B------:R-:W-:Y:S05]  /*1e90*/  @!P6 BRA `(.L_x_18098) ;  /* 0x000000400000e947 */ /* 0x000fea0003800000 */
[----:B-----5:R-:W-:-:S05]  /*1ea0*/  HADD2.F32 R68, -RZ, R42.H0_H0 ;  /* 0x2000002aff447230 */ /* 0x020fca0000004100 */
[----:B------:R-:W-:-:S04]  /*1eb0*/  FMUL.FTZ R68, R68, c[0x0][0x1ec] ;  /* 0x00007b0044447a20 */ /* 0x000fc80000410000 */
[----:B------:R-:W-:-:S04]  /*1ec0*/  FMUL.FTZ R68, R109, R68 ;  /* 0x000000446d447220 */ /* 0x000fc80000410000 */
[----:B------:R-:W-:Y:S02]  /*1ed0*/  @P0 FADD.FTZ R68, R36, R68 ;  /* 0x0000004424440221 */ /* 0x000fe40000010000 */
.L_x_18098:
[----:B------:R-:W-:Y:S05]  /*1ee0*/  BSYNC B0 ;  /* 0x0000000000007941 */ /* 0x000fea0003800000 */
.L_x_18097:
[----:B------:R-:W-:Y:S01]  /*1ef0*/  BSSY B0, `(.L_x_18099) ;  /* 0x0000006000007945 */ /* 0x000fe20003800000 */
[----:B------:R-:W-:Y:S05]  /*1f00*/  @!P6 BRA `(.L_x_18100) ;  /* 0x000000400000e947 */ /* 0x000fea0003800000 */
[----:B-----5:R-:W-:-:S05]  /*1f10*/  HADD2.F32 R69, -RZ, R42.H1_H1 ;  /* 0x3000002aff457230 */ /* 0x020fca0000004100 */
[----:B------:R-:W-:-:S04]  /*1f20*/  FMUL.FTZ R69, R69, c[0x0][0x1ec] ;  /* 0x00007b0045457a20 */ /* 0x000fc80000410000 */
[----:B------:R-:W-:-:S04]  /*1f30*/  FMUL.FTZ R69, R112, R69 ;  /* 0x0000004570457220 */ /* 0x000fc80000410000 */
[----:B------:R-:W-:Y:S02]  /*1f40*/  @P0 FADD.FTZ R69, R37, R69 ;  /* 0x0000004525450221 */ /* 0x000fe40000010000 */
.L_x_18100:
[----:B------:R-:W-:Y:S05]  /*1f50*/  BSYNC B0 ;  /* 0x0000000000007941 */ /* 0x000fea0003800000 */
.L_x_18099:
[----:B------:R-:W-:Y:S01]  /*1f60*/  BSSY B0, `(.L_x_18101) ;  /* 0x0000006000007945 */ /* 0x000fe20003800000 */
[----:B------:R-:W-:Y:S05]  /*1f70*/  @!P6 BRA `(.L_x_18102) ;  /* 0x000000400000e947 */ /* 0x000fea0003800000 */
[----:B-----5:R-:W-:-:S05]  /*1f80*/  HADD2.F32 R70, -RZ, R43.H0_H0 ;  /* 0x2000002bff467230 */ /* 0x020fca0000004100 */
[----:B------:R-:W-:-:S04]  /*1f90*/  FMUL.FTZ R70, R70, c[0x0][0x1ec] ;  /* 0x00007b0046467a20 */ /* 0x000fc80000410000 */
[----:B------:R-:W-:-:S04]  /*1fa0*/  FMUL.FTZ R70, R111, R70 ;  /* 0x000000466f467220 */ /* 0x000fc80000410000 */
[----:B------:R-:W-:Y:S02]  /*1fb0*/  @P0 FADD.FTZ R70, R38, R70 ;  /* 0x0000004626460221 */ /* 0x000fe40000010000 */
.L_x_18102:
[----:B------:R-:W-:Y:S05]  /*1fc0*/  BSYNC B0 ;  /* 0x0000000000007941 */ /* 0x000fea0003800000 */
.L_x_18101:
[----:B------:R-:W-:Y:S01]  /*1fd0*/  BSSY B0, `(.L_x_18103) ;  /* 0x0000006000007945 */ /* 0x000fe20003800000 */
[----:B------:R-:W-:Y:S05]  /*1fe0*/  @!P6 BRA `(.L_x_18104) ;  /* 0x000000400000e947 */ /* 0x000fea0003800000 */
[----:B-----5:R-:W-:-:S05]  /*1ff0*/  HADD2.F32 R71, -RZ, R43.H1_H1 ;  /* 0x3000002bff477230 */ /* 0x020fca0000004100 */
[----:B------:R-:W-:-:S04]  /*2000*/  FMUL.FTZ R106, R71, c[0x0][0x1ec] ;  /* 0x00007b00476a7a20 */ /* 0x000fc80000410000 */
[----:B------:R-:W-:-:S04]  /*2010*/  FMUL.FTZ R71, R113, R106 ;  /* 0x0000006a71477220 */ /* 0x000fc80000410000 */
[----:B------:R-:W-:Y:S02]  /*2020*/  @P0 FADD.FTZ R71, R39, R71 ;  /* 0x0000004727470221 */ /* 0x000fe40000010000 */
.L_x_18104:
[----:B------:R-:W-:Y:S05]  /*2030*/  BSYNC B0 ;  /* 0x0000000000007941 */ /* 0x000fea0003800000 */
.L_x_18103:
        /* <DEDUP_REMOVED lines=39> */
.L_x_18111:
        /* <DEDUP_REMOVED lines=84> */
.L_x_18112:
        /* <DEDUP_REMOVED lines=40> */
[----:B------:R-:W-:Y:S01]  /*2a70*/  F2FP.PACK_AB R47, R47, R46 ;  /* 0x0000002e2f2f723e */ /* 0x000fe200000000ff */
[----:B------:R-:W-:Y:S02]  /*2a80*/  FFMA.FTZ R51, R119, R150, R20 ;  /* 0x0000009677337223 */ /* 0x000fe40000010014 */
[----:B------:R-:W-:Y:S02]  /*2a90*/  FFMA.FTZ R54, R128, R54, R11 ;  /* 0x0000003680367223 */ /* 0x000fe4000001000b */
[----:B------:R-:W-:Y:S01]  /*2aa0*/  FFMA.FTZ R53, R129, R160, R10 ;  /* 0x000000a081357223 */ /* 0x000fe2000001000a */
[----:B------:R-:W-:Y:S01]  /*2ab0*/  F2FP.PACK_AB R46, R51, R44 ;  /* 0x0000002c332e723e */ /* 0x000fe200000000ff */
[----:B------:R-:W-:-:S02]  /*2ac0*/  FMUL.FTZ R48, R149, R48 ;  /* 0x0000003095307220 */ /* 0x000fc40000410000 */
[----:B------:R-:W-:Y:S01]  /*2ad0*/  FMUL.FTZ R106, R149, R106 ;  /* 0x0000006a956a7220 */ /* 0x000fe20000410000 */
[----:B------:R-:W-:Y:S01]  /*2ae0*/  F2FP.PACK_AB R51, R53, R54 ;  /* 0x000000363533723e */ /* 0x000fe200000000ff */
        /* <DEDUP_REMOVED lines=9> */
[----:B------:R-:W-:Y:S01]  /*2b80*/  F2FP.PACK_AB R44, R49, R48 ;  /* 0x00000030312c723e */ /* 0x000fe200000000ff */
[----:B------:R-:W-:Y:S02]  /*2b90*/  IMAD R45, R45, c[0x0][0x168], RZ ;  /* 0x00005a002d2d7a24 */ /* 0x000fe400078e02ff */
[----:B------:R-:W-:Y:S01]  /*2ba0*/  FMUL.FTZ R58, R149, R58 ;  /* 0x0000003a953a7220 */ /* 0x000fe20000410000 */
[----:B------:R-:W-:Y:S01]  /*2bb0*/  F2FP.PACK_AB R54, R61, R54 ;  /* 0x000000363d36723e */ /* 0x000fe200000000ff */
        /* <DEDUP_REMOVED lines=18> */
[----:B------:R-:W-:Y:S01]  /*2ce0*/  F2FP.PACK_AB R58, R61, R58 ;  /* 0x0000003a3d3a723e */ /* 0x000fe200000000ff */
        /* <DEDUP_REMOVED lines=21> */
[----:B------:R-:W-:Y:S01]  /*2e40*/  F2FP.PACK_AB R50, R55, R50 ;  /* 0x000000323732723e */ /* 0x000fe200000000ff */
[----:B------:R-:W-:-:S02]  /*2e50*/  FFMA.FTZ R48, R122, R56, R17 ;  /* 0x000000387a307223 */ /* 0x000fc40000010011 */
[----:B------:R-:W-:Y:S02]  /*2e60*/  FFMA.FTZ R53, R123, R154, R16 ;  /* 0x0000009a7b357223 */ /* 0x000fe40000010010 */
[----:B------:R-:W-:Y:S02]  /*2e70*/  FFMA.FTZ R62, R136, R62, R3 ;  /* 0x0000003e883e7223 */ /* 0x000fe40000010003 */
[----:B------:R-:W-:Y:S01]  /*2e80*/  FFMA.FTZ R63, R139, R63, R2 ;  /* 0x0000003f8b3f7223 */ /* 0x000fe20000010002 */
[----:B------:R-:W-:Y:S01]  /*2e90*/  F2FP.PACK_AB R48, R53, R48 ;  /* 0x000000303530723e */ /* 0x000fe200000000ff */
[C---:B------:R-:W-:Y:S02]  /*2ea0*/  FMUL.FTZ R156, R149.reuse, R156 ;  /* 0x0000009c959c7220 */ /* 0x040fe40000410000 */
[----:B------:R-:W-:Y:S01]  /*2eb0*/  FMUL.FTZ R162, R149, R162 ;  /* 0x000000a295a27220 */ /* 0x000fe20000410000 */
[----:B------:R-:W-:Y:S01]  /*2ec0*/  F2FP.PACK_AB R55, R63, R62 ;  /* 0x0000003e3f37723e */ /* 0x000fe200000000ff */
        /* <DEDUP_REMOVED lines=37> */
.L_x_18108:
[----:B-1----:R-:W-:Y:S05]  /*3120*/  BSYNC B0 ;  /* 0x0000000000007941 */ /* 0x002fea0003800000 */
.L_x_18107:
[----:B0-----:R-:W-:-:S04]  /*3130*/  MOV R45, c[0x0][0x160] ;  /* 0x00005800002d7a02 */ /* 0x001fc80000000f00 */
[----:B------:R-:W-:-:S04]  /*3140*/  LEA R144, R45, R144, 0x2 ;  /* 0x000000902d907211 */ /* 0x000fc800078e10ff */
[----:B------:R-:W-:-:S13]  /*3150*/  ISETP.GE.AND P0, PT, R144, c[0x0][0x164], PT ;  /* 0x0000590090007a0c */ /* 0x000fda0003f06270 */
[----:B-----5:R-:W-:Y:S01]  /*3160*/  @P0 CALL.REL.NOINC `(.L_x_18109) ;  /* 0x0000001000000944 */ /* 0x020fe20003c00000 */
[----:B------:R-:W-:Y:S05]  /*3170*/  BRA `(.L_x_18110) ;  /* 0xffffd70000007947 */ /* 0x000fea000383ffff */
.L_x_18109:
[----:B------:R-:W-:Y:S05]  /*3180*/  EXIT ;  /* 0x000000000000794d */ /* 0x000fea0003800000 */
.L_x_18105:
[----:B0-----:R-:W-:Y:S01]  /*3190*/  HFMA2.MMA R153, -RZ, RZ, 0, 5.9604644775390625e-08 ;  /* 0x00000001ff997435 */ /* 0x001fe200000001ff */
[----:B------:R-:W-:Y:S02]  /*31a0*/  MOV R148, 0x1f ;  /* 0x0000001f00947802 */ /* 0x000fe40000000f00 */
[----:B------:R-:W-:Y:S02]  /*31b0*/  MOV R149, 0xffffffff ;  /* 0xffffffff00957802 */ /* 0x000fe40000000f00 */
[----:B------:R-:W-:Y:S02]  /*31c0*/  MOV R104, 0x31e0 ;  /* 0x000031e000687802 */ /* 0x000fe40000000f00 */
[----:B-----5:R-:W-:Y:S05]  /*31d0*/  CALL.REL.NOINC `($__internal_103_$__cuda_sm70_shflsync_bfly_p) ;  /* 0x000007a000007944 */ /* 0x020fea0003c00000 */
[----:B-1----:R-:W-:Y:S01]  /*31e0*/  MOV R104, R153 ;  /* 0x0000009900687202 */ /* 0x002fe20000000f00 */
[----:B0-----:R-:W-:Y:S05]  /*31f0*/  BRA `(.L_x_18111) ;  /* 0xfffff0b000007947 */ /* 0x001fea000383ffff */
.L_x_18106:
[----:B------:R-:W-:Y:S01]  /*3200*/  HFMA2.MMA R153, -RZ, RZ, 0, 1.1920928955078125e-07 ;  /* 0x00000002ff997435 */ /* 0x000fe200000001ff */
[----:B0-----:R-:W-:Y:S02]  /*3210*/  MOV R106, R150 ;  /* 0x00000096006a7202 */ /* 0x001fe40000000f00 */
[----:B------:R-:W-:Y:S02]  /*3220*/  MOV R148, 0x1f ;  /* 0x0000001f00947802 */ /* 0x000fe40000000f00 */
[----:B------:R-:W-:-:S02]  /*3230*/  MOV R149, 0xffffffff ;  /* 0xffffffff00957802 */ /* 0x000fc40000000f00 */
[----:B------:R-:W-:Y:S02]  /*3240*/  MOV R104, 0x3260 ;  /* 0x0000326000687802 */ /* 0x000fe40000000f00 */
[----:B-----5:R-:W-:Y:S05]  /*3250*/  CALL.REL.NOINC `($__internal_103_$__cuda_sm70_shflsync_bfly_p) ;  /* 0x0000072000007944 */ /* 0x020fea0003c00000 */
[----:B01----:R-:W-:Y:S01]  /*3260*/  FADD.FTZ R106, R150, R153 ;  /* 0x00000099966a7221 */ /* 0x003fe20000010000 */
[----:B------:R-:W-:Y:S01]  /*3270*/  HFMA2.MMA R153, -RZ, RZ, 0, 2.384185791015625e-07 ;  /* 0x00000004ff997435 */ /* 0x000fe200000001ff */
[----:B------:R-:W-:Y:S02]  /*3280*/  MOV R148, 0x1f ;  /* 0x0000001f00947802 */ /* 0x000fe40000000f00 */
[----:B------:R-:W-:Y:S02]  /*3290*/  MOV R149, 0xffffffff ;  /* 0xffffffff00957802 */ /* 0x000fe40000000f00 */
[----:B------:R-:W-:Y:S02]  /*32a0*/  MOV R104, 0x32c0 ;  /* 0x000032c000687802 */ /* 0x000fe40000000f00 */
[----:B------:R-:W-:Y:S05]  /*32b0*/  CALL.REL.NOINC `($__internal_103_$__cuda_sm70_shflsync_bfly_p) ;  /* 0x000006c000007944 */ /* 0x000fea0003c00000 */
[----:B01----:R-:W-:Y:S01]  /*32c0*/  FADD.FTZ R106, R106, R153 ;  /* 0x000000996a6a7221 */ /* 0x003fe20000010000 */
[----:B------:R-:W-:Y:S01]  /*32d0*/  HFMA2.MMA R153, -RZ, RZ, 0, 4.76837158203125e-07 ;  /* 0x00000008ff997435 */ /* 0x000fe200000001ff */
[----:B------:R-:W-:Y:S02]  /*32e0*/  MOV R148, 0x1f ;  /* 0x0000001f00947802 */ /* 0x000fe40000000f00 */
[----:B------:R-:W-:-:S02]  /*32f0*/  MOV R149, 0xffffffff ;  /* 0xffffffff00957802 */ /* 0x000fc40000000f00 */
[----:B------:R-:W-:Y:S02]  /*3300*/  MOV R104, 0x3320 ;  /* 0x0000332000687802 */ /* 0x000fe40000000f00 */
[----:B------:R-:W-:Y:S05]  /*3310*/  CALL.REL.NOINC `($__internal_103_$__cuda_sm70_shflsync_bfly_p) ;  /* 0x0000066000007944 */ /* 0x000fea0003c00000 */
[----:B01----:R-:W-:Y:S01]  /*3320*/  FADD.FTZ R106, R106, R153 ;  /* 0x000000996a6a7221 */ /* 0x003fe20000010000 */
[----:B------:R-:W-:Y:S01]  /*3330*/  HFMA2.MMA R153, -RZ, RZ, 0, 9.5367431640625e-07 ;  /* 0x00000010ff997435 */ /* 0x000fe200000001ff */
[----:B------:R-:W-:Y:S02]  /*3340*/  MOV R148, 0x1f ;  /* 0x0000001f00947802 */ /* 0x000fe40000000f00 */
[----:B------:R-:W-:Y:S02]  /*3350*/  MOV R149, 0xffffffff ;  /* 0xffffffff00957802 */ /* 0x000fe40000000f00 */
[----:B------:R-:W-:Y:S02]  /*3360*/  MOV R104, 0x3380 ;  /* 0x0000338000687802 */ /* 0x000fe40000000f00 */
[----:B------:R-:W-:Y:S05]  /*3370*/  CALL.REL.NOINC `($__internal_103_$__cuda_sm70_shflsync_bfly_p) ;  /* 0x0000060000007944 */ /* 0x000fea0003c00000 */
        /* <DEDUP_REMOVED lines=70> */
[----:B------:R-:W-:Y:S05]  /*37e0*/  CALL.REL.NOINC `($__internal_103_$__cuda_sm70_shflsync_bfly_p) ;  /* 0x0000019000007944 */ /* 0x000fea0003c00000 */
[----:B01----:R-:W-:Y:S01]  /*37f0*/  FADD.FTZ R106, R106, R153 ;  /* 0x000000996a6a7221 */ /* 0x003fe20000010000 */
[----:B------:R-:W-:Y:S01]  /*3800*/  HFMA2.MMA R153, -RZ, RZ, 0, 1.1920928955078125e-07 ;  /* 0x00000002ff997435 */ /* 0x000fe200000001ff */
[----:B------:R-:W-:Y:S02]  /*3810*/  MOV R148, 0x1f ;  /* 0x0000001f00947802 */ /* 0x000fe40000000f00 */
[----:B------:R-:W-:Y:S02]  /*3820*/  MOV R149, 0xffffffff ;  /* 0xffffffff00957802 */ /* 0x000fe40000000f00 */
[----:B------:R-:W-:Y:S02]  /*3830*/  MOV R104, 0x3850 ;  /* 0x0000385000687802 */ /* 0x000fe40000000f00 */
[----:B------:R-:W-:Y:S05]  /*3840*/  CALL.REL.NOINC `($__internal_103_$__cuda_sm70_shflsync_bfly_p) ;  /* 0x0000013000007944 */ /* 0x000fea0003c00000 */
[----:B01----:R-:W-:Y:S01]  /*3850*/  FADD.FTZ R106, R106, R153 ;  /* 0x000000996a6a7221 */ /* 0x003fe20000010000 */
[----:B------:R-:W-:Y:S01]  /*3860*/  HFMA2.MMA R153, -RZ, RZ, 0, 2.384185791015625e-07 ;  /* 0x00000004ff997435 */ /* 0x000fe200000001ff */
[----:B------:R-:W-:Y:S02]  /*3870*/  MOV R148, 0x1f ;  /* 0x0000001f00947802 */ /* 0x000fe40000000f00 */
[----:B------:R-:W-:-:S02]  /*3880*/  MOV R149, 0xffffffff ;  /* 0xffffffff00957802 */ /* 0x000fc40000000f00 */
[----:B------:R-:W-:Y:S02]  /*3890*/  MOV R104, 0x38b0 ;  /* 0x000038b000687802 */ /* 0x000fe40000000f00 */
[----:B------:R-:W-:Y:S05]  /*38a0*/  CALL.REL.NOINC `($__internal_103_$__cuda_sm70_shflsync_bfly_p) ;  /* 0x000000d000007944 */ /* 0x000fea0003c00000 */
[----:B01----:R-:W-:Y:S01]  /*38b0*/  FADD.FTZ R106, R106, R153 ;  /* 0x000000996a6a7221 */ /* 0x003fe20000010000 */
[----:B------:R-:W-:Y:S01]  /*38c0*/  HFMA2.MMA R153, -RZ, RZ, 0, 4.76837158203125e-07 ;  /* 0x00000008ff997435 */ /* 0x000fe200000001ff */
[----:B------:R-:W-:Y:S02]  /*38d0*/  MOV R148, 0x1f ;  /* 0x0000001f00947802 */ /* 0x000fe40000000f00 */
[----:B------:R-:W-:Y:S02]  /*38e0*/  MOV R149, 0xffffffff ;  /* 0xffffffff00957802 */ /* 0x000fe40000000f00 */
[----:B------:R-:W-:Y:S02]  /*38f0*/  MOV R104, 0x3910 ;  /* 0x0000391000687802 */ /* 0x000fe40000000f00 */
[----:B------:R-:W-:Y:S05]  /*3900*/  CALL.REL.NOINC `($__internal_103_$__cuda_sm70_shflsync_bfly_p) ;  /* 0x0000007000007944 */ /* 0x000fea0003c00000 */
[----:B01----:R-:W-:Y:S01]  /*3910*/  FADD.FTZ R106, R106, R153 ;  /* 0x000000996a6a7221 */ /* 0x003fe20000010000 */
[----:B------:R-:W-:Y:S01]  /*3920*/  HFMA2.MMA R153, -RZ, RZ, 0, 9.5367431640625e-07 ;  /* 0x00000010ff997435 */ /* 0x000fe200000001ff */
[----:B------:R-:W-:Y:S02]  /*3930*/  MOV R148, 0x1f ;  /* 0x0000001f00947802 */ /* 0x000fe40000000f00 */
[----:B------:R-:W-:-:S02]  /*3940*/  MOV R149, 0xffffffff ;  /* 0xffffffff00957802 */ /* 0x000fc40000000f00 */
[----:B------:R-:W-:Y:S02]  /*3950*/  MOV R104, 0x3970 ;  /* 0x0000397000687802 */ /* 0x000fe40000000f00 */
[----:B------:R-:W-:Y:S05]  /*3960*/  CALL.REL.NOINC `($__internal_103_$__cuda_sm70_shflsync_bfly_p) ;  /* 0x0000001000007944 */ /* 0x000fea0003c00000 */
[----:B01----:R-:W-:Y:S05]  /*3970*/  BRA `(.L_x_18112) ;  /* 0xffffee7000007947 */ /* 0x003fea000383ffff */
        .weak           $__internal_103_$__cuda_sm70_shflsync_bfly_p
        .type           $__internal_103_$__cuda_sm70_shflsync_bfly_p,@function
        .size           $__internal_103_$__cuda_sm70_shflsync_bfly_p,(.L_x_29243 - $__internal_103_$__cuda_sm70_shflsync_bfly_p)
$__internal_103_$__cuda_sm70_shflsync_bfly_p:
[----:B------:R-:W-:Y:S01]  /*3980*/  HFMA2.MMA R105, -RZ, RZ, 0, 0 ;  /* 0x00000000ff697435 */ /* 0x000fe200000001ff */
[----:B------:R-:W-:Y:S04]  /*3990*/  WARPSYNC R149 ;  /* 0x0000009500007348 */ /* 0x000fe80003800000 */
[----:B------:R0:W1:Y:S01]  /*39a0*/  SHFL.BFLY PT, R153, R106, R153, R148 ;  /* 0x0c0000996a997389 */ /* 0x00006200000e0094 */
[----:B------:R-:W-:Y:S05]  /*39b0*/  RET.REL.NODEC R104 `(_ZN10layer_norm13ln_fwd_kernelINS_13Kernel_traitsI6__halfS2_fS2_fjLj1024ELj1ELj4ELj1ELj16ENS_18Kernel_traits_baseILj1024ES2_S2_fS2_fjLj128EEEEELb0ELb1ELb1ELb1EEEvNS_9FwdParamsE) ;  /* 0xffffc64068007950 */ /* 0x000fea0003c3ffff */
.L_x_18113:
        /* <DEDUP_REMOVED lines=12> */
.L_x_29243:


//--------------------- .text._ZN10layer_norm13ln_fwd_kernelINS_13Kernel_traitsI6__halfS2_fS2_fjLj1024ELj1ELj4ELj1ELj16ENS_18Kernel_traits_baseILj1024ES2_S2_fS2_fjLj128EEEEELb1ELb0ELb0ELb0EEEvNS_9FwdParamsE --------------------------
	.section	.text._ZN10layer_norm13ln_fwd_kernelINS_13Kernel_traitsI6__halfS2_fS2_fjLj1024ELj1ELj4ELj1ELj16ENS_18Kernel_traits_baseILj1024ES2_S2_fS2_fjLj128EEEEELb1ELb0ELb0ELb0EEEvNS_9FwdParamsE,"ax",@progbits
	.sectioninfo	@"SHI_REGISTERS=141"
	.align	128
        .global         _ZN10layer_norm13ln_fwd_kernelINS_13Kernel_traitsI6__halfS2_fS2_fjLj1024ELj1ELj4ELj1ELj16ENS_18Kernel_traits_baseILj1024ES2_S2_fS2_fjLj128EEEEELb1ELb0ELb0ELb0EEEvNS_9FwdParamsE
        .type           _ZN10layer_norm13ln_fwd_kernelINS_13Kernel_traitsI6__halfS2_fS2_fjLj1024ELj1ELj4ELj1ELj16ENS_18Kernel_traits_baseILj1024ES2_S2_fS2_fjLj128EEEEELb1ELb0ELb0ELb0EEEvNS_9FwdParamsE,@function
        .size           _ZN10layer_norm13ln_fwd_kernelINS_13Kernel_traitsI6__halfS2_fS2_fjLj1024ELj1ELj4ELj1ELj16ENS_18Kernel_traits_baseILj1024ES2_S2_fS2_fjLj128EEEEELb1ELb0ELb0ELb0EEEvNS_9FwdParamsE,(.L_x_29244 - _ZN10layer_norm13ln_fwd_kernelINS_13Kernel_traitsI6__halfS2_fS2_fjLj1024ELj1ELj4ELj1ELj16ENS_18Kernel_traits_baseILj1024ES2_S2_fS2_fjLj128EEEEELb1ELb0ELb0ELb0EEEvNS_9FwdParamsE)
        .other          _ZN10layer_norm13ln_fwd_kernelINS_13Kernel_traitsI6__halfS2_fS2_fjLj1024ELj1ELj4ELj1ELj16ENS_18Kernel_traits_baseILj1024ES2_S2_fS2_fjLj128EEEEELb1ELb0ELb0ELb0EEEvNS_9FwdParamsE,@"STO_CUDA_ENTRY STV_DEFAULT"
_ZN10layer_norm13ln_fwd_kernelINS_13Kernel_traitsI6__halfS2_fS2_fjLj1024ELj1ELj4ELj1ELj16ENS_18Kernel_traits_baseILj1024ES2_S2_fS2_fjLj128EEEEELb1ELb0ELb0ELb0EEEvNS_9FwdParamsE:
.text._ZN10layer_norm13ln_fwd_kernelINS_13Kernel_traitsI6__halfS2_fS2_fjLj1024ELj1ELj4ELj1ELj16ENS_18Kernel_traits_baseILj1024ES2_S2_fS2_fjLj128EEEEELb1ELb0ELb0ELb0EEEvNS_9FwdParamsE:
        /* <DEDUP_REMOVED lines=103> */
.L_x_18115:
[----:B0-----:R-:W-:Y:S05]  /*0670*/  BSYNC B0 ;  /* 0x0000000000007941 */ /* 0x001fea0003800000 */
.L_x_18114:
        /* <DEDUP_REMOVED lines=13> */
.L_x_18117:
[----:B0-----:R-:W-:Y:S05]  /*0750*/  BSYNC B0 ;  /* 0x0000000000007941 */ /* 0x001fea0003800000 */
.L_x_18116:
        /* <DEDUP_REMOVED lines=13> */
.L_x_18119:
[----:B0-----:R-:W-:Y:S05]  /*0830*/  BSYNC B0 ;  /* 0x0000000000007941 */ /* 0x001fea0003800000 */
.L_x_18118:
        /* <DEDUP_REMOVED lines=12> */
.L_x_18121:
[----:B0-----:R-:W-:Y:S05]  /*0900*/  BSYNC B0 ;  /* 0x0000000000007941 */ /* 0x001fea0003800000 */
.L_x_18120:
        /* <DEDUP_REMOVED lines=9> */
[----:B------:R-:W-:Y:S01]  /*09a0*/  IMAD.HI.U32 R32, R128, -0x2daee0ad, RZ ;  /* 0xd2511f5380207827 */ /* 0x000fe200078e00ff */
[----:B------:R-:W-:Y:S01]  /*09b0*/  HADD2.F32 R110, -RZ, R33.H1_H1 ;  /* 0x30000021ff6e7230 */ /* 0x000fe20000004100 */
[----:B------:R-:W-:Y:S01]  /*09c0*/  BSSY B0, `(.L_x_18122) ;  /* 0x0000cab000007945 */ /* 0x000fe20003800000 */
[--C-:B------:R-:W-:Y:S01]  /*09d0*/  HADD2.F32 R24, -RZ, R16.reuse.H0_H0 ;  /* 0x20000010ff187230 */ /* 0x100fe20000004100 */
[----:B------:R-:W-:Y:S01]  /*09e0*/  IMAD.HI.U32 R33, R126, -0x326172a9, RZ ;  /* 0xcd9e8d577e217827 */ /* 0x000fe200078e00ff */
[----:B------:R-:W-:Y:S01]  /*09f0*/  HADD2.F32 R25, -RZ, R16.H1_H1 ;  /* 0x30000010ff197230 */ /* 0x000fe20000004100 */
[----:B------:R-:W-:Y:S01]  /*0a00*/  LOP3.LUT R123, R32, UR26, R123, 0x96, !PT ;  /* 0x0000001a207b7c12 */ /* 0x000fe2000f8e967b */
[--C-:B------:R-:W-:Y:S01]  /*0a10*/  HADD2.F32 R22, -RZ, R17.reuse.H0_H0 ;  /* 0x20000011ff167230 */ /* 0x100fe20000004100 */
[----:B------:R-:W-:Y:S01]  /*0a20*/  LOP3.LUT R124, R124, 0x3, RZ, 0xc0, !PT ;  /* 0x000000037c7c7812 */ /* 0x000fe200078ec0ff */
[----:B------:R-:W-:Y:S01]  /*0a30*/  HADD2.F32 R23, -RZ, R17.H1_H1 ;  /* 0x30000011ff177230 */ /* 0x000fe20000004100 */
[----:B------:R-:W-:Y:S01]  /*0a40*/  LOP3.LUT R122, R33, UR25, R122, 0x96, !PT ;  /* 0x00000019217a7c12 */ /* 0x000fe2000f8e967a */
[--C-:B------:R-:W-:Y:S01]  /*0a50*/  HADD2.F32 R20, -RZ, R18.reuse.H0_H0 ;  /* 0x20000012ff147230 */ /* 0x100fe20000004100 */
[----:B------:R-:W-:Y:S01]  /*0a60*/  IMAD R126, R126, -0x326172a9, RZ ;  /* 0xcd9e8d577e7e7824 */ /* 0x000fe200078e02ff */
[----:B------:R-:W-:Y:S01]  /*0a70*/  HADD2.F32 R21, -RZ, R18.H1_H1 ;  /* 0x30000012ff157230 */ /* 0x000fe20000004100 */
[----:B------:R-:W-:Y:S01]  /*0a80*/  IMAD R128, R128, -0x2daee0ad, RZ ;  /* 0xd2511f5380807824 */ /* 0x000fe200078e02ff */
[----:B------:R-:W-:Y:S01]  /*0a90*/  HADD2.F32 R18, -RZ, R19.H0_H0 ;  /* 0x20000013ff127230 */ /* 0x000fe20000004100 */
        /* <DEDUP_REMOVED lines=55> */
.L_x_18366:
        /* <DEDUP_REMOVED lines=38> */
.L_x_18126:
[----:B0-----:R-:W-:Y:S02]  /*1070*/  IMAD.MOV.U32 R104, RZ, RZ, R126 ;  /* 0x000000ffff687224 */ /* 0x001fe400078e007e */
.L_x_18127:
[----:B------:R-:W-:Y:S05]  /*1080*/  BSYNC B2 ;  /* 0x0000000000027941 */ /* 0x000fea0003800000 */
.L_x_18125:
        /* <DEDUP_REMOVED lines=16> */
.L_x_18131:
[----:B------:R-:W-:Y:S05]  /*1190*/  BSYNC B3 ;  /* 0x0000000000037941 */ /* 0x000fea0003800000 */
.L_x_18130:
        /* <DEDUP_REMOVED lines=44> */
.L_x_18129:
[----:B------:R-:W-:Y:S05]  /*1460*/  BSYNC B2 ;  /* 0x0000000000027941 */ /* 0x000fea0003800000 */
.L_x_18128:
[----:B------:R-:W0:Y:S01]  /*1470*/  I2F.U32 R41, R104 ;  /* 0x0000006800297306 */ /* 0x000e220000201000 */
[----:B-----5:R-:W-:Y:S01]  /*1480*/  HADD2.F32 R40, -RZ, R44.H0_H0 ;  /* 0x2000002cff287230 */ /* 0x020fe20000004100 */
        /* <DEDUP_REMOVED lines=22> */
.L_x_18133:
[----:B------:R-:W-:Y:S02]  /*15f0*/  IMAD.MOV.U32 R106, RZ, RZ, R126 ;  /* 0x000000ffff6a7224 */ /* 0x000fe400078e007e */
.L_x_18134:
[----:B------:R-:W-:Y:S05]  /*1600*/  BSYNC B2 ;  /* 0x0000000000027941 */ /* 0x000fea0003800000 */
.L_x_18132:
        /* <DEDUP_REMOVED lines=16> */
.L_x_18138:
[----:B------:R-:W-:Y:S05]  /*1710*/  BSYNC B3 ;  /* 0x0000000000037941 */ /* 0x000fea0003800000 */
.L_x_18137:
        /* <DEDUP_REMOVED lines=44> */
.L_x_18136:
[----:B------:R-:W-:Y:S05]  /*19e0*/  BSYNC B2 ;  /* 0x0000000000027941 */ /* 0x000fea0003800000 */
.L_x_18135:
[----:B------:R-:W0:Y:S01]  /*19f0*/  I2F.U32 R41, R106 ;  /* 0x0000006a00297306 */ /* 0x000e220000201000 */
[----:B------:R-:W-:Y:S01]  /*1a00*/  HADD2.F32 R44, -RZ, R44.H1_H1 ;  /* 0x3000002cff2c7230 */ /* 0x000fe20000004100 */
        /* <DEDUP_REMOVED lines=19> */
.L_x_18140:
[----:B------:R-:W-:Y:S02]  /*1b40*/  MOV R44, R126 ;  /* 0x0000007e002c7202 */ /* 0x000fe40000000f00 */
.L_x_18141:
[----:B------:R-:W-:Y:S05]  /*1b50*/  BSYNC B2 ;  /* 0x0000000000027941 */ /* 0x000fea0003800000 */
.L_x_18139:
        /* <DEDUP_REMOVED lines=16> */
.L_x_18145:
[----:B------:R-:W-:Y:S05]  /*1c60*/  BSYNC B3 ;  /* 0x0000000000037941 */ /* 0x000fea0003800000 */
.L_x_18144:
        /* <DEDUP_REMOVED lines=44> */
.L_x_18143:
[----:B------:R-:W-:Y:S05]  /*1f30*/  BSYNC B2 ;  /* 0x0000000000027941 */ /* 0x000fea0003800000 */
.L_x_18142:
[----:B------:R-:W0:Y:S01]  /*1f40*/  I2F.U32 R73, R44 ;  /* 0x0000002c00497306 */ /* 0x000e220000201000 */
[----:B------:R-:W-:Y:S01]  /*1f50*/  HADD2.F32 R42, -RZ, R45.H0_H0 ;  /* 0x2000002dff2a7230 */ /* 0x000fe20000004100 */
[C---:B------:R-:W-:Y:S01]  /*1f60*/  ISETP.NE.AND P2, PT, R43.reuse, 0x1, PT ;  /* 0x000000012b00780c */ /* 0x040fe20003f45270 */
[----:B------:R-:W-:Y:S01]  /*1f70*/  BSSY B2, `(.L_x_18146) ;  /* 0x0000012000027945 */ /* 0x000fe20003800000 */
[----:B------:R-:W-:-:S02]  /*1f80*/  IADD3 R72, R43, 0x1, RZ ;  /* 0x000000012b487810 */ /* 0x000fc40007ffe0ff */
        /* <DEDUP_REMOVED lines=15> */
.L_x_18147:
[----:B------:R-:W-:Y:S02]  /*2080*/  IMAD.MOV.U32 R44, RZ, RZ, R126 ;  /* 0x000000ffff2c7224 */ /* 0x000fe400078e007e */
.L_x_18148:
[----:B------:R-:W-:Y:S05]  /*2090*/  BSYNC B2 ;  /* 0x0000000000027941 */ /* 0x000fea0003800000 */
.L_x_18146:
        /* <DEDUP_REMOVED lines=16> */
.L_x_18152:
[----:B------:R-:W-:Y:S05]  /*21a0*/  BSYNC B3 ;  /* 0x0000000000037941 */ /* 0x000fea0003800000 */
.L_x_18151:
        /* <DEDUP_REMOVED lines=44> */
.L_x_18150:
[----:B------:R-:W-:Y:S05]  /*2470*/  BSYNC B2 ;  /* 0x0000000000027941 */ /* 0x000fea0003800000 */
.L_x_18149:
        /* <DEDUP_REMOVED lines=20> */
.L_x_18154:
[----:B------:R-:W-:Y:S02]  /*25c0*/  MOV R106, R126 ;  /* 0x0000007e006a7202 */ /* 0x000fe40000000f00 */
.L_x_18155:
[----:B------:R-:W-:Y:S05]  /*25d0*/  BSYNC B2 ;  /* 0x0000000000027941 */ /* 0x000fea0003800000 */
.L_x_18153:
        /* <DEDUP_REMOVED lines=16> */
.L_x_18159:
[----:B------:R-:W-:Y:S05]  /*26e0*/  BSYNC B3 ;  /* 0x0000000000037941 */ /* 0x000fea0003800000 */
.L_x_18158:
        /* <DEDUP_REMOVED lines=44> */
.L_x_18157:
[----:B------:R-:W-:Y:S05]  /*29b0*/  BSYNC B2 ;  /* 0x0000000000027941 */ /* 0x000fea0003800000 */
.L_x_18156:
        /* <DEDUP_REMOVED lines=20> */
.L_x_18161:
[----:B------:R-:W-:Y:S02]  /*2b00*/  IMAD.MOV.U32 R124, RZ, RZ, R126 ;  /* 0x000000ffff7c7224 */ /* 0x000fe400078e007e */
.L_x_18162:
[----:B------:R-:W-:Y:S05]  /*2b10*/  BSYNC B2 ;  /* 0x0000000000027941 */ /* 0x000fea0003800000 */
.L_x_18160:
        /* <DEDUP_REMOVED lines=16> */
.L_x_18166:
[----:B------:R-:W-:Y:S05]  /*2c20*/  BSYNC B3 ;  /* 0x0000000000037941 */ /* 0x000fea0003800000 */
.L_x_18165:
        /* <DEDUP_REMOVED lines=44> */
.L_x_18164:
[----:B------:R-:W-:Y:S05]  /*2ef0*/  BSYNC B2 ;  /* 0x0000000000027941 */ /* 0x000fea0003800000 */
.L_x_18163:
        /* <DEDUP_REMOVED lines=20> */
.L_x_18168:
[----:B------:R-:W-:Y:S02]  /*3040*/  MOV R134, R126 ;  /* 0x0000007e00867202 */ /* 0x000fe40000000f00 */
.L_x_18169:
[----:B------:R-:W-:Y:S05]  /*3050*/  BSYNC B2 ;  /* 0x0000000000027941 */ /* 0x000fea0003800000 */
.L_x_18167:
        /* <DEDUP_REMOVED lines=16> */
.L_x_18173:
[----:B------:R-:W-:Y:S05]  /*3160*/  BSYNC B3 ;  /* 0x0000000000037941 */ /* 0x000fea0003800000 */
.L_x_18172:
        /* <DEDUP_REMOVED lines=44> */
.L_x_18171:
[----:B------:R-:W-:Y:S05]  /*3430*/  BSYNC B2 ;  /* 0x0000000000027941 */ /* 0x000fea0003800000 */
.L_x_18170:
        /* <DEDUP_REMOVED lines=20> */
.L_x_18175:
[----:B------:R-:W-:Y:S02]  /*3580*/  IMAD.MOV.U32 R134, RZ, RZ, R126 ;  /* 0x000000ffff867224 */ /* 0x000fe400078e007e */
.L_x_18176:
[----:B------:R-:W-:Y:S05]  /*3590*/  BSYNC B2 ;  /* 0x0000000000027941 */ /* 0x000fea0003800000 */
.L_x_18174:
        /* <DEDUP_REMOVED lines=18> */
.L_x_18180:
[----:B------:R-:W-:Y:S05]  /*36c0*/  BSYNC B3 ;  /* 0x0000000000037941 */ /* 0x000fea0003800000 */
.L_x_18179:
        /* <DEDUP_REMOVED lines=44> */
.L_x_18178:
[----:B------:R-:W-:Y:S05]  /*3990*/  BSYNC B2 ;  /* 0x0000000000027941 */ /* 0x000fea0003800000 */
.L_x_18177:
        /* <DEDUP_REMOVED lines=30> */
[----:B------:R-:W-:Y:S02]  /*3b80*/  LEA.HI.X R73, R127, c[0x0][0x194], RZ, 0x3, P1 ;  /* 0x000065007f497a11 */ /* 0x000fe400008f1cff */
[----:B------:R-:W-:Y:S02]  /*3b90*/  LOP3.LUT R75, R75, R135, R105, 0xfe, !PT ;  /* 0x000000874b4b7212 */ /* 0x000fe400078efe69 */
[----:B------:R-:W-:-:S03]  /*3ba0*/  IADD3 R130, R127, 0x20, RZ ;  /* 0x000000207f827810 */ /* 0x000fc60007ffe0ff */
[----:B------:R0:W-:Y:S04]  /*3bb0*/  STG.E.64 [R72.64], R74 ;  /* 0x0000004a48007986 */ /* 0x0001e8000c101b06 */
.L_x_18124:
[----:B------:R-:W-:Y:S05]  /*3bc0*/  BSYNC B1 ;  /* 0x0000000000017941 */ /* 0x000fea0003800000 */
.L_x_18123:
        /* <DEDUP_REMOVED lines=24> */
.L_x_18184:
[----:B-1----:R-:W-:Y:S02]  /*3d50*/  IMAD.MOV.U32 R104, RZ, RZ, R126 ;  /* 0x000000ffff687224 */ /* 0x002fe400078e007e */
.L_x_18185:
[----:B------:R-:W-:Y:S05]  /*3d60*/  BSYNC B2 ;  /* 0x0000000000027941 */ /* 0x000fea0003800000 */
.L_x_18183:
        /* <DEDUP_REMOVED lines=16> */
.L_x_18189:
[----:B------:R-:W-:Y:S05]  /*3e70*/  BSYNC B3 ;  /* 0x0000000000037941 */ /* 0x000fea0003800000 */
.L_x_18188:
[----:B------:R-:W-:Y:S01]  /*3e80*/  IMAD.HI.U32 R49, R30, -0x326172a9, RZ ;  /* 0xcd9e8d571e317827 */ /* 0x000fe200078e00ff */
[----:B------:R-:W-:-:S03]  /*3e90*/  LOP3.LUT R48, R48, UR5, R125, 0x96, !PT ;  /* 0x0000000530307c12 */ /* 0x000fc6000f8e967d */
[----:B------:R-:W-:Y:S01]  /*3ea0*/  IMAD R51, R30, -0x326172a9, RZ ;  /* 0xcd9e8d571e337824 */ /* 0x000fe200078e02ff */
[----:B0-----:R-:W-:Y:S01]  /*3eb0*/  LOP3.LUT R72, R49, UR4, R28, 0x96, !PT ;  /* 0x0000000431487c12 */ /* 0x001fe2000f8e961c */
        /* <DEDUP_REMOVED lines=40> */
.L_x_18187:
[----:B------:R-:W-:Y:S05]  /*4140*/  BSYNC B2 ;  /* 0x0000000000027941 */ /* 0x000fea0003800000 */
.L_x_18186:
[----:B------:R-:W1:Y:S01]  /*4150*/  I2F.U32 R49, R104 ;  /* 0x0000006800317306 */ /* 0x000e620000201000 */
[----:B------:R-:W-:Y:S01]  /*4160*/  HFMA2.MMA R132, -RZ, RZ, 0.1171875, 0 ;  /* 0x2f800000ff847435 */ /* 0x000fe200000001ff */
[----:B-----5:R-:W-:Y:S01]  /*4170*/  HADD2.F32 R48, -RZ, R52.H0_H0 ;  /* 0x20000034ff307230 */ /* 0x020fe20000004100 */
[----:B------:R-:W-:Y:S01]  /*4180*/  ISETP.NE.U32.AND P0, PT, RZ, c[0x0][0x180], PT ;  /* 0x00006000ff007a0c */ /* 0x000fe20003f05070 */
[----:B------:R-:W-:Y:S01]  /*4190*/  BSSY B2, `(.L_x_18190) ;  /* 0x0000015000027945 */ /* 0x000fe20003800000 */
[----:B------:R-:W-:Y:S02]  /*41a0*/  ISETP.NE.AND P1, PT, R50, 0x1, PT ;  /* 0x000000013200780c */ /* 0x000fe40003f25270 */
        /* <DEDUP_REMOVED lines=18> */
.L_x_18191:
[----:B------:R-:W-:Y:S02]  /*42d0*/  MOV R106, R126 ;  /* 0x0000007e006a7202 */ /* 0x000fe40000000f00 */
.L_x_18192:
[----:B------:R-:W-:Y:S05]  /*42e0*/  BSYNC B2 ;  /* 0x0000000000027941 */ /* 0x000fea0003800000 */
.L_x_18190:
        /* <DEDUP_REMOVED lines=16> */
.L_x_18196:
[----:B------:R-:W-:Y:S05]  /*43f0*/  BSYNC B3 ;  /* 0x0000000000037941 */ /* 0x000fea0003800000 */
.L_x_18195:
        /* <DEDUP_REMOVED lines=44> */
.L_x_18194:
[----:B------:R-:W-:Y:S05]  /*46c0*/  BSYNC B2 ;  /* 0x0000000000027941 */ /* 0x000fea0003800000 */
.L_x_18193:
        /* <DEDUP_REMOVED lines=21> */
.L_x_18198:
[----:B------:R-:W-:Y:S02]  /*4820*/  IMAD.MOV.U32 R52, RZ, RZ, R126 ;  /* 0x000000ffff347224 */ /* 0x000fe400078e007e */
.L_x_18199:
[----:B------:R-:W-:Y:S05]  /*4830*/  BSYNC B2 ;  /* 0x0000000000027941 */ /* 0x000fea0003800000 */
.L_x_18197:
        /* <DEDUP_REMOVED lines=16> */
.L_x_18203:
[----:B------:R-:W-:Y:S05]  /*4940*/  BSYNC B3 ;  /* 0x0000000000037941 */ /* 0x000fea0003800000 */
.L_x_18202:
        /* <DEDUP_REMOVED lines=44> */
.L_x_18201:
[----:B------:R-:W-:Y:S05]  /*4c10*/  BSYNC B2 ;  /* 0x0000000000027941 */ /* 0x000fea0003800000 */
.L_x_18200:
        /* <DEDUP_REMOVED lines=20> */
.L_x_18205:
[----:B------:R-:W-:Y:S02]  /*4d60*/  MOV R52, R126 ;  /* 0x0000007e00347202 */ /* 0x000fe40000000f00 */
.L_x_18206:
[----:B------:R-:W-:Y:S05]  /*4d70*/  BSYNC B2 ;  /* 0x0000000000027941 */ /* 0x000fea0003800000 */
.L_x_18204:
        /* <DEDUP_REMOVED lines=16> */
.L_x_18210:
[----:B------:R-:W-:Y:S05]  /*4e80*/  BSYNC B3 ;  /* 0x0000000000037941 */ /* 0x000fea0003800000 */
.L_x_18209:
        /* <DEDUP_REMOVED lines=44> */
.L_x_18208:
[----:B------:R-:W-:Y:S05]  /*5150*/  BSYNC B2 ;  /* 0x0000000000027941 */ /* 0x000fea0003800000 */
.L_x_18207:
        /* <DEDUP_REMOVED lines=20> */
.L_x_18212:
[----:B------:R-:W-:Y:S02]  /*52a0*/  IMAD.MOV.U32 R106, RZ, RZ, R126 ;  /* 0x000000ffff6a7224 */ /* 0x000fe400078e007e */
.L_x_18213:
[----:B------:R-:W-:Y:S05]  /*52b0*/  BSYNC B2 ;  /* 0x0000000000027941 */ /* 0x000fea0003800000 */
.L_x_18211:
        /* <DEDUP_REMOVED lines=16> */
.L_x_18217:
[----:B------:R-:W-:Y:S05]  /*53c0*/  BSYNC B3 ;  /* 0x0000000000037941 */ /* 0x000fea0003800000 */
.L_x_18216:
        /* <DEDUP_REMOVED lines=44> */
.L_x_18215:
[----:B------:R-:W-:Y:S05]  /*5690*/  BSYNC B2 ;  /* 0x0000000000027941 */ /* 0x000fea0003800000 */
.L_x_18214:
        /* <DEDUP_REMOVED lines=20> */
.L_x_18219:
[----:B------:R-:W-:Y:S02]  /*57e0*/  IMAD.MOV.U32 R124, RZ, RZ, R126 ;  /* 0x000000ffff7c7224 */ /* 0x000fe400078e007e */
.L_x_18220:
[----:B------:R-:W-:Y:S05]  /*57f0*/  BSYNC B2 ;  /* 0x0000000000027941 */ /* 0x000fea0003800000 */
.L_x_18218:
        /* <DEDUP_REMOVED lines=16> */
.L_x_18224:
[----:B------:R-:W-:Y:S05]  /*5900*/  BSYNC B3 ;  /* 0x0000000000037941 */ /* 0x000fea0003800000 */
.L_x_18223:
        /* <DEDUP_REMOVED lines=44> */
.L_x_18222:
[----:B------:R-:W-:Y:S05]  /*5bd0*/  BSYNC B2 ;  /* 0x0000000000027941 */ /* 0x000fea0003800000 */
.L_x_18221:
        /* <DEDUP_REMOVED lines=20> */
.L_x_18226:
[----:B------:R-:W-:Y:S02]  /*5d20*/  MOV R135, R126 ;  /* 0x0000007e00877202 */ /* 0x000fe40000000f00 */
.L_x_18227:
[----:B------:R-:W-:Y:S05]  /*5d30*/  BSYNC B2 ;  /* 0x0000000000027941 */ /* 0x000fea0003800000 */
.L_x_18225:
        /* <DEDUP_REMOVED lines=16> */
.L_x_18231:
[----:B------:R-:W-:Y:S05]  /*5e40*/  BSYNC B3 ;  /* 0x0000000000037941 */ /* 0x000fea0003800000 */
.L_x_18230:
        /* <DEDUP_REMOVED lines=44> */
.L_x_18229:
[----:B------:R-:W-:Y:S05]  /*6110*/  BSYNC B2 ;  /* 0x0000000000027941 */ /* 0x000fea0003800000 */
.L_x_18228:
        /* <DEDUP_REMOVED lines=20> */
.L_x_18233:
[----:B------:R-:W-:Y:S02]  /*6260*/  IMAD.MOV.U32 R135, RZ, RZ, R126 ;  /* 0x000000ffff877224 */ /* 0x000fe400078e007e */
.L_x_18234:
[----:B------:R-:W-:Y:S05]  /*6270*/  BSYNC B2 ;  /* 0x0000000000027941 */ /* 0x000fea0003800000 */
.L_x_18232:
        /* <DEDUP_REMOVED lines=18> */
.L_x_18238:
[----:B------:R-:W-:Y:S05]  /*63a0*/  BSYNC B3 ;  /* 0x0000000000037941 */ /* 0x000fea0003800000 */
.L_x_18237:
        /* <DEDUP_REMOVED lines=44> */
.L_x_18236:
[----:B------:R-:W-:Y:S05]  /*6670*/  BSYNC B2 ;  /* 0x0000000000027941 */ /* 0x000fea0003800000 */
.L_x_18235:
[----:B------:R-:W0:Y:S01]  /*6680*/  I2F.U32 R73, R135 ;  /* 0x0000008700497306 */ /* 0x000e220000201000 */
[----:B------:R-:W-:Y:S01]  /*6690*/  HADD2.F32 R72, -RZ, R55.H1_H1 ;  /* 0x30000037ff487230 */ /* 0x000fe20000004100 */
[----:B------:R-:W-:Y:S02]  /*66a0*/  SEL R136, RZ, 0x10000, P5 ;  /* 0x00010000ff887807 */ /* 0x000fe40002800000 */
[----:B------:R-:W-:Y:S02]  /*66b0*/  ISETP.NE.AND P5, PT, R134, RZ, PT ;  /* 0x000000ff8600720c */ /* 0x000fe40003fa5270 */
        /* <DEDUP_REMOVED lines=30> */
.L_x_18182:
[----:B------:R-:W-:Y:S05]  /*68a0*/  BSYNC B1 ;  /* 0x0000000000017941 */ /* 0x000fea0003800000 */
.L_x_18181:
        /* <DEDUP_REMOVED lines=24> */
.L_x_18242:
[----:B-1----:R-:W-:Y:S02]  /*6a30*/  MOV R104, R126 ;  /* 0x0000007e00687202 */ /* 0x002fe40000000f00 */
.L_x_18243:
[----:B------:R-:W-:Y:S05]  /*6a40*/  BSYNC B2 ;  /* 0x0000000000027941 */ /* 0x000fea0003800000 */
.L_x_18241:
        /* <DEDUP_REMOVED lines=16> */
.L_x_18247:
[----:B------:R-:W-:Y:S05]  /*6b50*/  BSYNC B3 ;  /* 0x0000000000037941 */ /* 0x000fea0003800000 */
.L_x_18246:
        /* <DEDUP_REMOVED lines=44> */
.L_x_18245:
[----:B------:R-:W-:Y:S05]  /*6e20*/  BSYNC B2 ;  /* 0x0000000000027941 */ /* 0x000fea0003800000 */
.L_x_18244:
[----:B------:R-:W1:Y:S01]  /*6e30*/  I2F.U32 R57, R104 ;  /* 0x0000006800397306 */ /* 0x000e620000201000 */
[----:B-----5:R-:W-:Y:S01]  /*6e40*/  HADD2.F32 R56, -RZ, R60.H0_H0 ;  /* 0x2000003cff387230 */ /* 0x020fe20000004100 */
        /* <DEDUP_REMOVED lines=22> */
.L_x_18249:
[----:B------:R-:W-:Y:S02]  /*6fb0*/  IMAD.MOV.U32 R106, RZ, RZ, R126 ;  /* 0x000000ffff6a7224 */ /* 0x000fe400078e007e */
.L_x_18250:
[----:B------:R-:W-:Y:S05]  /*6fc0*/  BSYNC B2 ;  /* 0x0000000000027941 */ /* 0x000fea0003800000 */
.L_x_18248:
        /* <DEDUP_REMOVED lines=16> */
.L_x_18254:
[----:B------:R-:W-:Y:S05]  /*70d0*/  BSYNC B3 ;  /* 0x0000000000037941 */ /* 0x000fea0003800000 */
.L_x_18253:
        /* <DEDUP_REMOVED lines=44> */
.L_x_18252:
[----:B------:R-:W-:Y:S05]  /*73a0*/  BSYNC B2 ;  /* 0x0000000000027941 */ /* 0x000fea0003800000 */
.L_x_18251:
        /* <DEDUP_REMOVED lines=21> */
.L_x_18256:
[----:B------:R-:W-:Y:S02]  /*7500*/  MOV R60, R126 ;  /* 0x0000007e003c7202 */ /* 0x000fe40000000f00 */
.L_x_18257:
[----:B------:R-:W-:Y:S05]  /*7510*/  BSYNC B2 ;  /* 0x0000000000027941 */ /* 0x000fea0003800000 */
.L_x_18255:
        /* <DEDUP_REMOVED lines=16> */
.L_x_18261:
[----:B------:R-:W-:Y:S05]  /*7620*/  BSYNC B3 ;  /* 0x0000000000037941 */ /* 0x000fea0003800000 */
.L_x_18260:
        /* <DEDUP_REMOVED lines=44> */
.L_x_18259:
[----:B------:R-:W-:Y:S05]  /*78f0*/  BSYNC B2 ;  /* 0x0000000000027941 */ /* 0x000fea0003800000 */
.L_x_18258:
        /* <DEDUP_REMOVED lines=20> */
.L_x_18263:
[----:B------:R-:W-:Y:S02]  /*7a40*/  IMAD.MOV.U32 R60, RZ, RZ, R126 ;  /* 0x000000ffff3c7224 */ /* 0x000fe400078e007e */
.L_x_18264:
[----:B------:R-:W-:Y:S05]  /*7a50*/  BSYNC B2 ;  /* 0x0000000000027941 */ /* 0x000fea0003800000 */
.L_x_18262:
        /* <DEDUP_REMOVED lines=16> */
.L_x_18268:
[----:B------:R-:W-:Y:S05]  /*7b60*/  BSYNC B3 ;  /* 0x0000000000037941 */ /* 0x000fea0003800000 */
.L_x_18267:
        /* <DEDUP_REMOVED lines=44> */
.L_x_18266:
[----:B------:R-:W-:Y:S05]  /*7e30*/  BSYNC B2 ;  /* 0x0000000000027941 */ /* 0x000fea0003800000 */
.L_x_18265:
        /* <DEDUP_REMOVED lines=20> */
.L_x_18270:
[----:B------:R-:W-:Y:S02]  /*7f80*/  IMAD.MOV.U32 R106, RZ, RZ, R126 ;  /* 0x000000ffff6a7224 */ /* 0x000fe400078e007e */
.L_x_18271:
[----:B------:R-:W-:Y:S05]  /*7f90*/  BSYNC B2 ;  /* 0x0000000000027941 */ /* 0x000fea0003800000 */
.L_x_18269:
        /* <DEDUP_REMOVED lines=16> */
.L_x_18275:
[----:B------:R-:W-:Y:S05]  /*80a0*/  BSYNC B3 ;  /* 0x0000000000037941 */ /* 0x000fea0003800000 */
.L_x_18274:
        /* <DEDUP_REMOVED lines=44> */
.L_x_18273:
[----:B------:R-:W-:Y:S05]  /*8370*/  BSYNC B2 ;  /* 0x0000000000027941 */ /* 0x000fea0003800000 */
.L_x_18272:
        /* <DEDUP_REMOVED lines=20> */
.L_x_18277:
[----:B------:R-:W-:Y:S02]  /*84c0*/  MOV R124, R126 ;  /* 0x0000007e007c7202 */ /* 0x000fe40000000f00 */
.L_x_18278:
[----:B------:R-:W-:Y:S05]  /*84d0*/  BSYNC B2 ;  /* 0x0000000000027941 */ /* 0x000fea0003800000 */
.L_x_18276:
        /* <DEDUP_REMOVED lines=16> */
.L_x_18282:
[----:B------:R-:W-:Y:S05]  /*85e0*/  BSYNC B3 ;  /* 0x0000000000037941 */ /* 0x000fea0003800000 */
.L_x_18281:
        /* <DEDUP_REMOVED lines=44> */
.L_x_18280:
[----:B------:R-:W-:Y:S05]  /*88b0*/  BSYNC B2 ;  /* 0x0000000000027941 */ /* 0x000fea0003800000 */
.L_x_18279:
        /* <DEDUP_REMOVED lines=20> */
.L_x_18284:
[----:B------:R-:W-:Y:S02]  /*8a00*/  IMAD.MOV.U32 R135, RZ, RZ, R126 ;  /* 0x000000ffff877224 */ /* 0x000fe400078e007e */
.L_x_18285:
[----:B------:R-:W-:Y:S05]  /*8a10*/  BSYNC B2 ;  /* 0x0000000000027941 */ /* 0x000fea0003800000 */
.L_x_18283:
        /* <DEDUP_REMOVED lines=16> */
.L_x_18289:
[----:B------:R-:W-:Y:S05]  /*8b20*/  BSYNC B3 ;  /* 0x0000000000037941 */ /* 0x000fea0003800000 */
.L_x_18288:
        /* <DEDUP_REMOVED lines=44> */
.L_x_18287:
[----:B------:R-:W-:Y:S05]  /*8df0*/  BSYNC B2 ;  /* 0x0000000000027941 */ /* 0x000fea0003800000 */
.L_x_18286:
        /* <DEDUP_REMOVED lines=20> */
.L_x_18291:
[----:B------:R-:W-:Y:S02]  /*8f40*/  IMAD.MOV.U32 R135, RZ, RZ, R126 ;  /* 0x000000ffff877224 */ /* 0x000fe400078e007e */
.L_x_18292:
[----:B------:R-:W-:Y:S05]  /*8f50*/  BSYNC B2 ;  /* 0x0000000000027941 */ /* 0x000fea0003800000 */
.L_x_18290:
        /* <DEDUP_REMOVED lines=18> */
.L_x_18296:
[----:B------:R-:W-:Y:S05]  /*9080*/  BSYNC B3 ;  /* 0x0000000000037941 */ /* 0x000fea0003800000 */
.L_x_18295:
        /* <DEDUP_REMOVED lines=44> */
.L_x_18294:
[----:B------:R-:W-:Y:S05]  /*9350*/  BSYNC B2 ;  /* 0x0000000000027941 */ /* 0x000fea0003800000 */
.L_x_18293:
        /* <DEDUP_REMOVED lines=34> */
.L_x_18240:
[----:B------:R-:W-:Y:S05]  /*9580*/  BSYNC B1 ;  /* 0x0000000000017941 */ /* 0x000fea0003800000 */
.L_x_18239:
        /* <DEDUP_REMOVED lines=24> */
.L_x_18300:
[----:B-1----:R-:W-:Y:S02]  /*9710*/  IMAD.MOV.U32 R104, RZ, RZ, R126 ;  /* 0x000000ffff687224 */ /* 0x002fe400078e007e */
.L_x_18301:
[----:B------:R-:W-:Y:S05]  /*9720*/  BSYNC B2 ;  /* 0x0000000000027941 */ /* 0x000fea0003800000 */
.L_x_18299:
        /* <DEDUP_REMOVED lines=16> */
.L_x_18305:
[----:B------:R-:W-:Y:S05]  /*9830*/  BSYNC B3 ;  /* 0x0000000000037941 */ /* 0x000fea0003800000 */
.L_x_18304:
        /* <DEDUP_REMOVED lines=44> */
.L_x_18303:
[----:B------:R-:W-:Y:S05]  /*9b00*/  BSYNC B2 ;  /* 0x0000000000027941 */ /* 0x000fea0003800000 */
.L_x_18302:
[----:B------:R-:W1:Y:S01]  /*9b10*/  I2F.U32 R64, R104 ;  /* 0x0000006800407306 */ /* 0x000e620000201000 */
[----:B0----5:R-:W-:Y:S01]  /*9b20*/  HADD2.F32 R72, -RZ, R68.H0_H0 ;  /* 0x20000044ff487230 */ /* 0x021fe20000004100 */
[----:B------:R-:W-:Y:S01]  /*9b30*/  IMAD.MOV.U32 R133, RZ, RZ, 0x2f800000 ;  /* 0x2f800000ff857424 */ /* 0x000fe200078e00ff */
[----:B------:R-:W-:Y:S01]  /*9b40*/  ISETP.NE.U32.AND P0, PT, RZ, c[0x0][0x180], PT ;  /* 0x00006000ff007a0c */ /* 0x000fe20003f05070 */
[----:B------:R-:W-:Y:S01]  /*9b50*/  BSSY B2, `(.L_x_18306) ;  /* 0x0000015000027945 */ /* 0x000fe20003800000 */
        /* <DEDUP_REMOVED lines=19> */
.L_x_18307:
[----:B------:R-:W-:Y:S02]  /*9c90*/  MOV R106, R126 ;  /* 0x0000007e006a7202 */ /* 0x000fe40000000f00 */
.L_x_18308:
[----:B------:R-:W-:Y:S05]  /*9ca0*/  BSYNC B2 ;  /* 0x0000000000027941 */ /* 0x000fea0003800000 */
.L_x_18306:
        /* <DEDUP_REMOVED lines=16> */
.L_x_18312:
[----:B------:R-:W-:Y:S05]  /*9db0*/  BSYNC B3 ;  /* 0x0000000000037941 */ /* 0x000fea0003800000 */
.L_x_18311:
        /* <DEDUP_REMOVED lines=44> */
.L_x_18310:
[----:B------:R-:W-:Y:S05]  /*a080*/  BSYNC B2 ;  /* 0x0000000000027941 */ /* 0x000fea0003800000 */
.L_x_18309:
        /* <DEDUP_REMOVED lines=21> */
.L_x_18314:
[----:B------:R-:W-:Y:S02]  /*a1e0*/  IMAD.MOV.U32 R68, RZ, RZ, R126 ;  /* 0x000000ffff447224 */ /* 0x000fe400078e007e */
.L_x_18315:
[----:B------:R-:W-:Y:S05]  /*a1f0*/  BSYNC B2 ;  /* 0x0000000000027941 */ /* 0x000fea0003800000 */
.L_x_18313:
        /* <DEDUP_REMOVED lines=16> */
.L_x_18319:
[----:B------:R-:W-:Y:S05]  /*a300*/  BSYNC B3 ;  /* 0x0000000000037941 */ /* 0x000fea0003800000 */
.L_x_18318:
        /* <DEDUP_REMOVED lines=44> */
.L_x_18317:
[----:B------:R-:W-:Y:S05]  /*a5d0*/  BSYNC B2 ;  /* 0x0000000000027941 */ /* 0x000fea0003800000 */
.L_x_18316:
        /* <DEDUP_REMOVED lines=20> */
.L_x_18321:
[----:B------:R-:W-:Y:S02]  /*a720*/  IMAD.MOV.U32 R68, RZ, RZ, R126 ;  /* 0x000000ffff447224 */ /* 0x000fe400078e007e */
.L_x_18322:
[----:B------:R-:W-:Y:S05]  /*a730*/  BSYNC B2 ;  /* 0x0000000000027941 */ /* 0x000fea0003800000 */
.L_x_18320:
        /* <DEDUP_REMOVED lines=16> */
.L_x_18326:
[----:B------:R-:W-:Y:S05]  /*a840*/  BSYNC B3 ;  /* 0x0000000000037941 */ /* 0x000fea0003800000 */
.L_x_18325:
        /* <DEDUP_REMOVED lines=44> */
.L_x_18324:
[----:B------:R-:W-:Y:S05]  /*ab10*/  BSYNC B2 ;  /* 0x0000000000027941 */ /* 0x000fea0003800000 */
.L_x_18323:
        /* <DEDUP_REMOVED lines=20> */
.L_x_18328:
[----:B------:R-:W-:Y:S02]  /*ac60*/  MOV R106, R126 ;  /* 0x0000007e006a7202 */ /* 0x000fe40000000f00 */
.L_x_18329:
[----:B------:R-:W-:Y:S05]  /*ac70*/  BSYNC B2 ;  /* 0x0000000000027941 */ /* 0x000fea0003800000 */
.L_x_18327:
        /* <DEDUP_REMOVED lines=16> */
.L_x_18333:
[----:B------:R-:W-:Y:S05]  /*ad80*/  BSYNC B3 ;  /* 0x0000000000037941 */ /* 0x000fea0003800000 */
.L_x_18332:
        /* <DEDUP_REMOVED lines=44> */
.L_x_18331:
[----:B------:R-:W-:Y:S05]  /*b050*/  BSYNC B2 ;  /* 0x0000000000027941 */ /* 0x000fea0003800000 */
.L_x_18330:
        /* <DEDUP_REMOVED lines=20> */
.L_x_18335:
[----:B------:R-:W-:Y:S02]  /*b1a0*/  IMAD.MOV.U32 R124, RZ, RZ, R126 ;  /* 0x000000ffff7c7224 */ /* 0x000fe400078e007e */
.L_x_18336:
[----:B------:R-:W-:Y:S05]  /*b1b0*/  BSYNC B2 ;  /* 0x0000000000027941 */ /* 0x000fea0003800000 */
.L_x_18334:
        /* <DEDUP_REMOVED lines=16> */
.L_x_18340:
[----:B------:R-:W-:Y:S05]  /*b2c0*/  BSYNC B3 ;  /* 0x0000000000037941 */ /* 0x000fea0003800000 */
.L_x_18339:
        /* <DEDUP_REMOVED lines=44> */
.L_x_18338:
[----:B------:R-:W-:Y:S05]  /*b590*/  BSYNC B2 ;  /* 0x0000000000027941 */ /* 0x000fea0003800000 */
.L_x_18337:
        /* <DEDUP_REMOVED lines=20> */
.L_x_18342:
[----:B------:R-:W-:Y:S02]  /*b6e0*/  IMAD.MOV.U32 R135, RZ, RZ, R126 ;  /* 0x000000ffff877224 */ /* 0x000fe400078e007e */
.L_x_18343:
[----:B------:R-:W-:Y:S05]  /*b6f0*/  BSYNC B2 ;  /* 0x0000000000027941 */ /* 0x000fea0003800000 */
.L_x_18341:
        /* <DEDUP_REMOVED lines=16> */
.L_x_18347:
[----:B------:R-:W-:Y:S05]  /*b800*/  BSYNC B3 ;  /* 0x0000000000037941 */ /* 0x000fea0003800000 */
.L_x_18346:
        /* <DEDUP_REMOVED lines=44> */
.L_x_18345:
[----:B------:R-:W-:Y:S05]  /*bad0*/  BSYNC B2 ;  /* 0x0000000000027941 */ /* 0x000fea0003800000 */
.L_x_18344:
        /* <DEDUP_REMOVED lines=20> */
.L_x_18349:
[----:B------:R-:W-:Y:S02]  /*bc20*/  MOV R135, R126 ;  /* 0x0000007e00877202 */ /* 0x000fe40000000f00 */
.L_x_18350:
[----:B------:R-:W-:Y:S05]  /*bc30*/  BSYNC B2 ;  /* 0x0000000000027941 */ /* 0x000fea0003800000 */
.L_x_18348:
        /* <DEDUP_REMOVED lines=18> */
.L_x_18354:
[----:B------:R-:W-:Y:S05]  /*bd60*/  BSYNC B3 ;  /* 0x0000000000037941 */ /* 0x000fea0003800000 */
.L_x_18353:
        /* <DEDUP_REMOVED lines=44> */
.L_x_18352:
[----:B------:R-:W-:Y:S05]  /*c030*/  BSYNC B2 ;  /* 0x0000000000027941 */ /* 0x000fea0003800000 */
.L_x_18351:
        /* <DEDUP_REMOVED lines=33> */
.L_x_18298:
[----:B------:R-:W-:Y:S05]  /*c250*/  BSYNC B1 ;  /* 0x0000000000017941 */ /* 0x000fea0003800000 */
.L_x_18297:
        /* <DEDUP_REMOVED lines=40> */
.L_x_18367:
        /* <DEDUP_REMOVED lines=86> */
.L_x_18368:
        /* <DEDUP_REMOVED lines=50> */
.L_x_18358:
[----:B------:R-:W-:Y:S05]  /*cd60*/  BSYNC B1 ;  /* 0x0000000000017941 */ /* 0x000fea0003800000 */
.L_x_18357:
        /* <DEDUP_REMOVED lines=35> */
.L_x_18360:
[----:B------:R-:W-:Y:S05]  /*cfa0*/  BSYNC B1 ;  /* 0x0000000000017941 */ /* 0x000fea0003800000 */
.L_x_18359:
[----:B------:R-:W-:Y:S01]  /*cfb0*/  ISETP.NE.AND P0, PT, R77, RZ, PT ;  /* 0x000000ff4d00720c */ /* 0x000fe20003f05270 */
[----:B------:R-:W-:-:S12]  /*cfc0*/  BSSY B1, `(.L_x_18361) ;  /* 0x0000022000017945 */ /* 0x000fd80003800000 */
[----:B------:R-:W-:Y:S05]  /*cfd0*/  @!P0 BRA `(.L_x_18362) ;  /* 0x0000020000008947 */ /* 0x000fea0003800000 */
[--C-:B------:R-:W-:Y:S02]  /*cfe0*/  FADD.FTZ R130, R59, -R106.reuse ;  /* 0x8000006a3b827221 */ /* 0x100fe40000010000 */
[--C-:B01----:R-:W-:Y:S02]  /*cff0*/  FADD.FTZ R72, R56, -R106.reuse ;  /* 0x8000006a38487221 */ /* 0x103fe40000010000 */
        /* <DEDUP_REMOVED lines=30> */
.L_x_18362:
[----:B------:R-:W-:Y:S05]  /*d1e0*/  BSYNC B1 ;  /* 0x0000000000017941 */ /* 0x000fea0003800000 */
.L_x_18361:
        /* <DEDUP_REMOVED lines=34> */
.L_x_18364:
[----:B------:R-:W-:Y:S05]  /*d410*/  BSYNC B1 ;  /* 0x0000000000017941 */ /* 0x000fea0003800000 */
.L_x_18363:
[----:B01----:R-:W-:-:S04]  /*d420*/  IMAD.MOV.U32 R73, RZ, RZ, 0x4 ;  /* 0x00000004ff497424 */ /* 0x003fc800078e00ff */
[----:B------:R-:W-:-:S05]  /*d430*/  IMAD R26, R73, c[0x0][0x160], R26 ;  /* 0x00005800491a7a24 */ /* 0x000fca00078e021a */
[----:B------:R-:W-:-:S13]  /*d440*/  ISETP.GE.AND P0, PT, R26, c[0x0][0x164], PT ;  /* 0x000059001a007a0c */ /* 0x000fda0003f06270 */
[----:B------:R-:W-:Y:S01]  /*d450*/  @P0 CALL.REL.NOINC `(.L_x_18365) ;  /* 0x0000001000000944 */ /* 0x000fe20003c00000 */
[----:B------:R-:W-:Y:S05]  /*d460*/  BRA `(.L_x_18366) ;  /* 0xffff39a000007947 */ /* 0x000fea000383ffff */
.L_x_18365:
[----:B------:R-:W-:Y:S05]  /*d470*/  BSYNC B0 ;  /* 0x0000000000007941 */ /* 0x000fea0003800000 */
.L_x_18122:
[----:B------:R-:W-:Y:S05]  /*d480*/  EXIT ;  /* 0x000000000000794d */ /* 0x000fea0003800000 */
.L_x_18355:
[----:B------:R-:W-:Y:S01]  /*d490*/  MOV R74, R75 ;  /* 0x0000004b004a7202 */ /* 0x000fe20000000f00 */
[----:B------:R-:W-:Y:S01]  /*d4a0*/  IMAD.MOV.U32 R107, RZ, RZ, 0x1 ;  /* 0x00000001ff6b7424 */ /* 0x000fe200078e00ff */
[----:B------:R-:W-:Y:S01]  /*d4b0*/  MOV R129, 0xffffffff ;  /* 0xffffffff00817802 */ /* 0x000fe20000000f00 */
[----:B------:R-:W-:Y:S01]  /*d4c0*/  IMAD.MOV.U32 R106, RZ, RZ, 0x1f ;  /* 0x0000001fff6a7424 */ /* 0x000fe200078e00ff */
[----:B------:R-:W-:Y:S02]  /*d4d0*/  MOV R72, 0xd4f0 ;  /* 0x0000d4f000487802 */ /* 0x000fe40000000f00 */
[----:B------:R-:W-:Y:S05]  /*d4e0*/  CALL.REL.NOINC `($__internal_104_$__cuda_sm70_shflsync_bfly_p) ;  /* 0x000007d000007944 */ /* 0x000fea0003c00000 */
[----:B-1----:R-:W-:Y:S01]  /*d4f0*/  IMAD.MOV.U32 R72, RZ, RZ, R107 ;  /* 0x000000ffff487224 */ /* 0x002fe200078e006b */
[----:B0-----:R-:W-:Y:S05]  /*d500*/  BRA `(.L_x_18367) ;  /* 0xffffefd000007947 */ /* 0x001fea000383ffff */
.L_x_18356:
[----:B------:R-:W-:Y:S01]  /*d510*/  HFMA2.MMA R107, -RZ, RZ, 0, 1.1920928955078125e-07 ;  /* 0x00000002ff6b7435 */ /* 0x000fe200000001ff */
[----:B------:R-:W-:Y:S01]  /*d520*/  IMAD.MOV.U32 R74, RZ, RZ, R130 ;  /* 0x000000ffff4a7224 */ /* 0x000fe200078e0082 */
[----:B------:R-:W-:Y:S01]  /*d530*/  MOV R72, 0xd570 ;  /* 0x0000d57000487802 */ /* 0x000fe20000000f00 */
[----:B------:R-:W-:Y:S02]  /*d540*/  IMAD.MOV.U32 R106, RZ, RZ, 0x1f ;  /* 0x0000001fff6a7424 */ /* 0x000fe400078e00ff */
[----:B------:R-:W-:-:S02]  /*d550*/  IMAD.MOV.U32 R129, RZ, RZ, -0x1 ;  /* 0xffffffffff817424 */ /* 0x000fc400078e00ff */
[----:B0-----:R-:W-:Y:S05]  /*d560*/  CALL.REL.NOINC `($__internal_104_$__cuda_sm70_shflsync_bfly_p) ;  /* 0x0000075000007944 */ /* 0x001fea0003c00000 */
[----:B01----:R-:W-:Y:S01]  /*d570*/  FADD.FTZ R74, R130, R107 ;  /* 0x0000006b824a7221 */ /* 0x003fe20000010000 */
[----:B------:R-:W-:Y:S01]  /*d580*/  MOV R107, 0x4 ;  /* 0x00000004006b7802 */ /* 0x000fe20000000f00 */
[----:B------:R-:W-:Y:S01]  /*d590*/  IMAD.MOV.U32 R106, RZ, RZ, 0x1f ;  /* 0x0000001fff6a7424 */ /* 0x000fe200078e00ff */
[----:B------:R-:W-:Y:S01]  /*d5a0*/  MOV R72, 0xd5d0 ;  /* 0x0000d5d000487802 */ /* 0x000fe20000000f00 */
[----:B------:R-:W-:-:S02]  /*d5b0*/  IMAD.MOV.U32 R129, RZ, RZ, -0x1 ;  /* 0xffffffffff817424 */ /* 0x000fc400078e00ff */
[----:B------:R-:W-:Y:S05]  /*d5c0*/  CALL.REL.NOINC `($__internal_104_$__cuda_sm70_shflsync_bfly_p) ;  /* 0x000006f000007944 */ /* 0x000fea0003c00000 */
[----:B01----:R-:W-:Y:S01]  /*d5d0*/  FADD.FTZ R74, R74, R107 ;  /* 0x0000006b4a4a7221 */ /* 0x003fe20000010000 */
[----:B------:R-:W-:Y:S01]  /*d5e0*/  HFMA2.MMA R107, -RZ, RZ, 0, 4.76837158203125e-07 ;  /* 0x00000008ff6b7435 */ /* 0x000fe200000001ff */
[----:B------:R-:W-:Y:S01]  /*d5f0*/  IMAD.MOV.U32 R106, RZ, RZ, 0x1f ;  /* 0x0000001fff6a7424 */ /* 0x000fe200078e00ff */
[----:B------:R-:W-:Y:S01]  /*d600*/  MOV R72, 0xd630 ;  /* 0x0000d63000487802 */ /* 0x000fe20000000f00 */
[----:B------:R-:W-:-:S03]  /*d610*/  IMAD.MOV.U32 R129, RZ, RZ, -0x1 ;  /* 0xffffffffff817424 */ /* 0x000fc600078e00ff */
[----:B------:R-:W-:Y:S05]  /*d620*/  CALL.REL.NOINC `($__internal_104_$__cuda_sm70_shflsync_bfly_p) ;  /* 0x0000069000007944 */ /* 0x000fea0003c00000 */
[----:B01----:R-:W-:Y:S01]  /*d630*/  FADD.FTZ R74, R74, R107 ;  /* 0x0000006b4a4a7221 */ /* 0x003fe20000010000 */
[----:B------:R-:W-:Y:S01]  /*d640*/  MOV R107, 0x10 ;  /* 0x00000010006b7802 */ /* 0x000fe20000000f00 */
[----:B------:R-:W-:Y:S01]  /*d650*/  IMAD.MOV.U32 R106, RZ, RZ, 0x1f ;  /* 0x0000001fff6a7424 */ /* 0x000fe200078e00ff */
[----:B------:R-:W-:Y:S01]  /*d660*/  MOV R72, 0xd690 ;  /* 0x0000d69000487802 */ /* 0x000fe20000000f00 */
[----:B------:R-:W-:-:S02]  /*d670*/  IMAD.MOV.U32 R129, RZ, RZ, -0x1 ;  /* 0xffffffffff817424 */ /* 0x000fc400078e00ff */
[----:B------:R-:W-:Y:S05]  /*d680*/  CALL.REL.NOINC `($__internal_104_$__cuda_sm70_shflsync_bfly_p) ;  /* 0x0000063000007944 */ /* 0x000fea0003c00000 */
[----:B-1----:R-:W-:Y:S01]  /*d690*/  FADD.FTZ R105, R74, R107 ;  /* 0x0000006b4a697221 */ /* 0x002fe20000010000 */
[----:B------:R-:W-:Y:S01]  /*d6a0*/  ISETP.NE.AND P4, PT, R31, RZ, PT ;  /* 0x000000ff1f00720c */ /* 0x000fe20003f85270 */
[----:B------:R-:W-:Y:S01]  /*d6b0*/  HFMA2.MMA R107, -RZ, RZ, 0, 5.9604644775390625e-08 ;  /* 0x00000001ff6b7435 */ /* 0x000fe200000001ff */
[----:B0-----:R-:W-:-:S02]  /*d6c0*/  IMAD.MOV.U32 R106, RZ, RZ, 0x1f ;  /* 0x0000001fff6a7424 */ /* 0x001fc400078e00ff */
[----:B------:R-:W-:Y:S02]  /*d6d0*/  FMUL.FTZ R105, R105, c[0x0][0x1e0] ;  /* 0x0000780069697a20 */ /* 0x000fe40000410000 */
        /* <DEDUP_REMOVED lines=67> */
[----:B------:R-:W-:Y:S05]  /*db10*/  CALL.REL.NOINC `($__internal_104_$__cuda_sm70_shflsync_bfly_p) ;  /* 0x000001a000007944 */ /* 0x000fea0003c00000 */
[----:B01----:R-:W-:Y:S01]  /*db20*/  FADD.FTZ R74, R74, R107 ;  /* 0x0000006b4a4a7221 */ /* 0x003fe20000010000 */
[----:B------:R-:W-:Y:S01]  /*db30*/  MOV R107, 0x2 ;  /* 0x00000002006b7802 */ /* 0x000fe20000000f00 */
[----:B------:R-:W-:Y:S01]  /*db40*/  IMAD.MOV.U32 R106, RZ, RZ, 0x1f ;  /* 0x0000001fff6a7424 */ /* 0x000fe200078e00ff */
[----:B------:R-:W-:Y:S01]  /*db50*/  MOV R72, 0xdb80 ;  /* 0x0000db8000487802 */ /* 0x000fe20000000f00 */
[----:B------:R-:W-:Y:S02]  /*db60*/  IMAD.MOV.U32 R129, RZ, RZ, -0x1 ;  /* 0xffffffffff817424 */ /* 0x000fe400078e00ff */
[----:B------:R-:W-:Y:S05]  /*db70*/  CALL.REL.NOINC `($__internal_104_$__cuda_sm70_shflsync_bfly_p) ;  /* 0x0000014000007944 */ /* 0x000fea0003c00000 */
[----:B01----:R-:W-:Y:S01]  /*db80*/  FADD.FTZ R74, R74, R107 ;  /* 0x0000006b4a4a7221 */ /* 0x003fe20000010000 */
[----:B------:R-:W-:Y:S01]  /*db90*/  HFMA2.MMA R107, -RZ, RZ, 0, 2.384185791015625e-07 ;  /* 0x00000004ff6b7435 */ /* 0x000fe200000001ff */
        /* <DEDUP_REMOVED lines=11> */
[----:B------:R-:W-:Y:S01]  /*dc50*/  HFMA2.MMA R107, -RZ, RZ, 0, 9.5367431640625e-07 ;  /* 0x00000010ff6b7435 */ /* 0x000fe200000001ff */
[----:B0-----:R-:W-:Y:S01]  /*dc60*/  IMAD.MOV.U32 R106, RZ, RZ, 0x1f ;  /* 0x0000001fff6a7424 */ /* 0x001fe200078e00ff */
[----:B------:R-:W-:Y:S01]  /*dc70*/  MOV R72, 0xdcb0 ;  /* 0x0000dcb000487802 */ /* 0x000fe20000000f00 */
[----:B------:R-:W-:Y:S01]  /*dc80*/  IMAD.MOV.U32 R129, RZ, RZ, -0x1 ;  /* 0xffffffffff817424 */ /* 0x000fe200078e00ff */
[----:B------:R-:W-:-:S02]  /*dc90*/  MOV R74, R104 ;  /* 0x00000068004a7202 */ /* 0x000fc40000000f00 */
[----:B------:R-:W-:Y:S05]  /*dca0*/  CALL.REL.NOINC `($__internal_104_$__cuda_sm70_shflsync_bfly_p) ;  /* 0x0000001000007944 */ /* 0x000fea0003c00000 */
[----:B01----:R-:W-:Y:S05]  /*dcb0*/  BRA `(.L_x_18368) ;  /* 0xffffed8000007947 */ /* 0x003fea000383ffff */
        .weak           $__internal_104_$__cuda_sm70_shflsync_bfly_p
        .type           $__internal_104_$__cuda_sm70_shflsync_bfly_p,@function
        .size           $__internal_104_$__cuda_sm70_shflsync_bfly_p,(.L_x_29244 - $__internal_104_$__cuda_sm70_shflsync_bfly_p)
$__internal_104_$__cuda_sm70_shflsync_bfly_p:
[----:B------:R-:W-:Y:S01]  /*dcc0*/  IMAD.MOV.U32 R73, RZ, RZ, 0x0 ;  /* 0x00000000ff497424 */ /* 0x000fe200078e00ff */
[----:B------:R-:W-:Y:S04]  /*dcd0*/  WARPSYNC R129 ;  /* 0x0000008100007348 */ /* 0x000fe80003800000 */
[----:B------:R0:W1:Y:S01]  /*dce0*/  SHFL.BFLY PT, R107, R74, R107, R106 ;  /* 0x0c00006b4a6b7389 */ /* 0x00006200000e006a */
[----:B------:R-:W-:Y:S05]  /*dcf0*/  RET.REL.NODEC R72 `(_ZN10layer_norm13ln_fwd_kernelINS_13Kernel_traitsI6__halfS2_fS2_fjLj1024ELj1ELj4ELj1ELj16ENS_18Kernel_traits_baseILj1024ES2_S2_fS2_fjLj128EEEEELb1ELb0ELb0ELb0EEEvNS_9FwdParamsE) ;  /* 0xffff230048007950 */ /* 0x000fea0003c3ffff */
.L_x_18369:
        /* <DEDUP_REMOVED lines=16> */
.L_x_29244:


//--------------------- .text._ZN10layer_norm13ln_fwd_kernelINS_13Kernel_traitsI6__halfS2_fS2_fjLj1024ELj1ELj4ELj1ELj16ENS_18Kernel_traits_baseILj1024ES2_S2_fS2_fjLj128EEEEELb1ELb0ELb0ELb1EEEvNS_9FwdParamsE --------------------------
	.section	.text._ZN10layer_norm13ln_fwd_kernelINS_13Kernel_traitsI6__halfS2_fS2_fjLj1024ELj1ELj4ELj1ELj16ENS_18Kernel_traits_baseILj1024ES2_S2_fS2_fjLj128EEEEELb1ELb0ELb0ELb1EEEvNS_9FwdParamsE,"ax",@progbits
	.sectioninfo	@"SHI_REGISTERS=121"
	.align	128
        .global         _ZN10layer_norm13ln_fwd_kernelINS_13Kernel_traitsI6__halfS2_fS2_fjLj1024ELj1ELj4ELj1ELj16ENS_18Kernel_traits_baseILj1024ES2_S2_fS2_fjLj128EEEEELb1ELb0ELb0ELb1EEEvNS_9FwdParamsE
        .type           _ZN10layer_norm13ln_fwd_kernelINS_13Kernel_traitsI6__halfS2_fS2_fjLj1024ELj1ELj4ELj1ELj16ENS_18Kernel_traits_baseILj1024ES2_S2_fS2_fjLj128EEEEELb1ELb0ELb0ELb1EEEvNS_9FwdParamsE,@function
        .size           _ZN10layer_norm13ln_fwd_kernelINS_13Kernel_traitsI6__halfS2_fS2_fjLj1024ELj1ELj4ELj1ELj16ENS_18Kernel_traits_baseILj1024ES2_S2_fS2_fjLj128EEEEELb1ELb0ELb0ELb1EEEvNS_9FwdParamsE,(.L_x_29245 - _ZN10layer_norm13ln_fwd_kernelINS_13Kernel_traitsI6__halfS2_fS2_fjLj1024ELj1ELj4ELj1ELj16ENS_18Kernel_traits_baseILj1024ES2_S2_fS2_fjLj128EEEEELb1ELb0ELb0ELb1EEEvNS_9FwdParamsE)
        .other          _ZN10layer_norm13ln_fwd_kernelINS_13Kernel_traitsI6__halfS2_fS2_fjLj1024ELj1ELj4ELj1ELj16ENS_18Kernel_traits_baseILj1024ES2_S2_fS2_fjLj128EEEEELb1ELb0ELb0ELb1EEEvNS_9FwdParamsE,@"STO_CUDA_ENTRY STV_DEFAULT"
_ZN10layer_norm13ln_fwd_kernelINS_13Kernel_traitsI6__halfS2_fS2_fjLj1024ELj1ELj4ELj1ELj16ENS_18Kernel_traits_baseILj1024ES2_S2_fS2_fjLj128EEEEELb1ELb0ELb0ELb1EEEvNS_9FwdParamsE:
.text._ZN10layer_norm13ln_fwd_kernelINS_13Kernel_traitsI6__halfS2_fS2_fjLj1024ELj1ELj4ELj1ELj16ENS_18Kernel_traits_baseILj1024ES2_S2_fS2_fjLj128EEEEELb1ELb0ELb0ELb1EEEvNS_9FwdParamsE:
        /* <DEDUP_REMOVED lines=148> */
.L_x_18598:
[----:B------:R-:W0:Y:S01]  /*0940*/  S2R R106, SR_TID.X ;  /* 0x00000000006a7919 */ /* 0x000e220000002100 */
[----:B------:R-:W-:Y:S01]  /*0950*/  ISETP.NE.U32.AND P0, PT, RZ, c[0x0][0x1c0], PT ;  /* 0x00007000ff007a0c */ /* 0x000fe20003f05070 */
[----:B------:R-:W-:Y:S01]  /*0960*/  IMAD R20, R82, c[0x0][0x168], RZ ;  /* 0x00005a0052147a24 */ /* 0x000fe200078e02ff */
[----:B------:R-:W-:Y:S01]  /*0970*/  ISETP.NE.U32.AND P1, PT, RZ, c[0x0][0x180], PT ;  /* 0x00006000ff007a0c */ /* 0x000fe20003f25070 */
[----:B------:R-:W-:Y:S01]  /*0980*/  IMAD.MOV.U32 R102, RZ, RZ, 0x10 ;  /* 0x00000010ff667424 */ /* 0x000fe200078e00ff */
[----:B------:R-:W-:-:S02]  /*0990*/  ISETP.NE.AND.EX P0, PT, RZ, c[0x0][0x1c4], PT, P0 ;  /* 0x00007100ff007a0c */ /* 0x000fc40003f05300 */
[----:B------:R-:W-:Y:S02]  /*09a0*/  ISETP.NE.AND.EX P2, PT, RZ, c[0x0][0x184], PT, P1 ;  /* 0x00006100ff007a0c */ /* 0x000fe40003f45310 */
[----:B------:R-:W-:-:S09]  /*09b0*/  SHF.R.S32.HI R21, RZ, 0x1f, R20 ;  /* 0x0000001fff157819 */ /* 0x000fd20000011414 */
[----:B------:R-:W-:Y:S01]  /*09c0*/  @P0 IMAD.MOV.U32 R25, RZ, RZ, 0x2 ;  /* 0x00000002ff190424 */ /* 0x000fe200078e00ff */
[----:B------:R-:W-:Y:S02]  /*09d0*/  LEA.HI R21, R21, R20, RZ, 0x3 ;  /* 0x0000001415157211 */ /* 0x000fe400078f18ff */
[----:B------:R-:W-:Y:S01]  /*09e0*/  @P2 MOV R29, 0x20 ;  /* 0x00000020001d2802 */ /* 0x000fe20000000f00 */
[----:B------:R-:W-:Y:S01]  /*09f0*/  @P0 IMAD.WIDE R24, R82, R25, c[0x0][0x1c0] ;  /* 0x0000700052180625 */ /* 0x000fe200078e0219 */
[----:B0-----:R-:W-:Y:S02]  /*0a00*/  LOP3.LUT R106, R106, 0x1f, RZ, 0xc0, !PT ;  /* 0x0000001f6a6a7812 */ /* 0x001fe400078ec0ff */
[----:B------:R-:W-:Y:S02]  /*0a10*/  ISETP.NE.AND P1, PT, R100, 0x1, PT ;  /* 0x000000016400780c */ /* 0x000fe40003f25270 */
[----:B------:R-:W-:Y:S01]  /*0a20*/  LEA.HI.SX32 R98, R21, R106, 0x1d ;  /* 0x0000006a15627211 */ /* 0x000fe200078feaff */
[----:B------:R-:W2:Y:S01]  /*0a30*/  @P0 LDG.E.U16 R24, [R24.64] ;  /* 0x0000000618180981 */ /* 0x000ea2000c1e1500 */
[----:B------:R-:W-:Y:S01]  /*0a40*/  BSSY B1, `(.L_x_18371) ;  /* 0x0000014000017945 */ /* 0x000fe20003800000 */
[----:B------:R-:W-:Y:S01]  /*0a50*/  IMAD.MOV.U32 R109, RZ, RZ, 0x3f800000 ;  /* 0x3f800000ff6d7424 */ /* 0x000fe200078e00ff */
[----:B------:R-:W-:Y:S01]  /*0a60*/  P2R R27, PR, RZ, 0x4 ;  /* 0x00000004ff1b7803 */ /* 0x000fe20000000000 */
[----:B------:R-:W-:-:S04]  /*0a70*/  IMAD.WIDE.U32 R20, R98, R102, c[0x0][0x170] ;  /* 0x00005c0062147625 */ /* 0x000fc800078e0066 */
[----:B------:R-:W-:Y:S02]  /*0a80*/  @P2 IMAD.WIDE.U32 R28, R98, R29, c[0x0][0x180] ;  /* 0x00006000621c2625 */ /* 0x000fe400078e001d */
[----:B-----5:R-:W5:Y:S04]  /*0a90*/  LDG.E.128 R20, [R20.64] ;  /* 0x0000000614147981 */ /* 0x020f68000c1e1d00 */
[----:B------:R0:W5:Y:S04]  /*0aa0*/  @P2 LDG.E.128 R52, [R28.64] ;  /* 0x000000061c342981 */ /* 0x000168000c1e1d00 */
[----:B------:R0:W5:Y:S01]  /*0ab0*/  @P2 LDG.E.128 R48, [R28.64+0x10] ;  /* 0x000010061c302981 */ /* 0x000162000c1e1d00 */
[----:B------:R-:W-:Y:S01]  /*0ac0*/  IADD3 R30, R100, 0x1, RZ ;  /* 0x00000001641e7810 */ /* 0x000fe20007ffe0ff */
[----:B--2---:R-:W-:Y:S01]  /*0ad0*/  @P0 HADD2.F32 R109, -RZ, R24.H0_H0 ;  /* 0x20000018ff6d0230 */ /* 0x004fe20000004100 */
        /* <DEDUP_REMOVED lines=9> */
.L_x_18372:
[----:B0-----:R-:W-:Y:S02]  /*0b70*/  MOV R26, R94 ;  /* 0x0000005e001a7202 */ /* 0x001fe40000000f00 */
.L_x_18373:
[----:B------:R-:W-:Y:S05]  /*0b80*/  BSYNC B1 ;  /* 0x0000000000017941 */ /* 0x000fea0003800000 */
.L_x_18371:
        /* <DEDUP_REMOVED lines=16> */
.L_x_18377:
[----:B------:R-:W-:Y:S05]  /*0c90*/  BSYNC B2 ;  /* 0x0000000000027941 */ /* 0x000fea0003800000 */
.L_x_18376:
        /* <DEDUP_REMOVED lines=44> */
.L_x_18375:
[----:B------:R-:W-:Y:S05]  /*0f60*/  BSYNC B1 ;  /* 0x0000000000017941 */ /* 0x000fea0003800000 */
.L_x_18374:
[----:B------:R-:W0:Y:S01]  /*0f70*/  I2F.U32 R25, R26 ;  /* 0x0000001a00197306 */ /* 0x000e220000201000 */
[----:B------:R-:W-:Y:S01]  /*0f80*/  ISETP.NE.U32.AND P0, PT, RZ, c[0x0][0x180], PT ;  /* 0x00006000ff007a0c */ /* 0x000fe20003f05070 */
[----:B-----5:R-:W-:Y:S01]  /*0f90*/  HADD2.F32 R24, -RZ, R20.H0_H0 ;  /* 0x20000014ff187230 */ /* 0x020fe20000004100 */
[----:B------:R-:W-:Y:S01]  /*0fa0*/  IMAD.MOV.U32 R108, RZ, RZ, 0x2f800000 ;  /* 0x2f800000ff6c7424 */ /* 0x000fe200078e00ff */
[----:B------:R-:W-:Y:S01]  /*0fb0*/  BSSY B1, `(.L_x_18378) ;  /* 0x0000016000017945 */ /* 0x000fe20003800000 */
        /* <DEDUP_REMOVED lines=20> */
.L_x_18379:
[----:B------:R-:W-:Y:S02]  /*1100*/  IMAD.MOV.U32 R34, RZ, RZ, R94 ;  /* 0x000000ffff227224 */ /* 0x000fe400078e005e */
.L_x_18380:
[----:B------:R-:W-:Y:S05]  /*1110*/  BSYNC B1 ;  /* 0x0000000000017941 */ /* 0x000fea0003800000 */
.L_x_18378:
        /* <DEDUP_REMOVED lines=16> */
.L_x_18384:
[----:B------:R-:W-:Y:S05]  /*1220*/  BSYNC B2 ;  /* 0x0000000000027941 */ /* 0x000fea0003800000 */
.L_x_18383:
        /* <DEDUP_REMOVED lines=44> */
.L_x_18382:
[----:B------:R-:W-:Y:S05]  /*14f0*/  BSYNC B1 ;  /* 0x0000000000017941 */ /* 0x000fea0003800000 */
.L_x_18381:
        /* <DEDUP_REMOVED lines=20> */
.L_x_18386:
[----:B------:R-:W-:Y:S02]  /*1640*/  MOV R20, R94 ;  /* 0x0000005e00147202 */ /* 0x000fe40000000f00 */
.L_x_18387:
[----:B------:R-:W-:Y:S05]  /*1650*/  BSYNC B1 ;  /* 0x0000000000017941 */ /* 0x000fea0003800000 */
.L_x_18385:
        /* <DEDUP_REMOVED lines=16> */
.L_x_18391:
[----:B------:R-:W-:Y:S05]  /*1760*/  BSYNC B2 ;  /* 0x0000000000027941 */ /* 0x000fea0003800000 */
.L_x_18390:
        /* <DEDUP_REMOVED lines=44> */
.L_x_18389:
[----:B------:R-:W-:Y:S05]  /*1a30*/  BSYNC B1 ;  /* 0x0000000000017941 */ /* 0x000fea0003800000 */
.L_x_18388:
        /* <DEDUP_REMOVED lines=20> */
.L_x_18393:
[----:B------:R-:W-:Y:S02]  /*1b80*/  IMAD.MOV.U32 R20, RZ, RZ, R94 ;  /* 0x000000ffff147224 */ /* 0x000fe400078e005e */
.L_x_18394:
[----:B------:R-:W-:Y:S05]  /*1b90*/  BSYNC B1 ;  /* 0x0000000000017941 */ /* 0x000fea0003800000 */
.L_x_18392:
        /* <DEDUP_REMOVED lines=16> */
.L_x_18398:
[----:B------:R-:W-:Y:S05]  /*1ca0*/  BSYNC B2 ;  /* 0x0000000000027941 */ /* 0x000fea0003800000 */
.L_x_18397:
        /* <DEDUP_REMOVED lines=44> */
.L_x_18396:
[----:B------:R-:W-:Y:S05]  /*1f70*/  BSYNC B1 ;  /* 0x0000000000017941 */ /* 0x000fea0003800000 */
.L_x_18395:
        /* <DEDUP_REMOVED lines=20> */
.L_x_18400:
[----:B------:R-:W-:Y:S02]  /*20c0*/  IMAD.MOV.U32 R32, RZ, RZ, R94 ;  /* 0x000000ffff207224 */ /* 0x000fe400078e005e */
.L_x_18401:
[----:B------:R-:W-:Y:S05]  /*20d0*/  BSYNC B1 ;  /* 0x0000000000017941 */ /* 0x000fea0003800000 */
.L_x_18399:
        /* <DEDUP_REMOVED lines=16> */
.L_x_18405:
[----:B------:R-:W-:Y:S05]  /*21e0*/  BSYNC B2 ;  /* 0x0000000000027941 */ /* 0x000fea0003800000 */
.L_x_18404:
        /* <DEDUP_REMOVED lines=44> */
.L_x_18403:
[----:B------:R-:W-:Y:S05]  /*24b0*/  BSYNC B1 ;  /* 0x0000000000017941 */ /* 0x000fea0003800000 */
.L_x_18402:
        /* <DEDUP_REMOVED lines=20> */
.L_x_18407:
[----:B------:R-:W-:Y:S02]  /*2600*/  MOV R32, R94 ;  /* 0x0000005e00207202 */ /* 0x000fe40000000f00 */
.L_x_18408:
[----:B------:R-:W-:Y:S05]  /*2610*/  BSYNC B1 ;  /* 0x0000000000017941 */ /* 0x000fea0003800000 */
.L_x_18406:
        /* <DEDUP_REMOVED lines=16> */
.L_x_18412:
[----:B------:R-:W-:Y:S05]  /*2720*/  BSYNC B2 ;  /* 0x0000000000027941 */ /* 0x000fea0003800000 */
.L_x_18411:
        /* <DEDUP_REMOVED lines=44> */
.L_x_18410:
[----:B------:R-:W-:Y:S05]  /*29f0*/  BSYNC B1 ;  /* 0x0000000000017941 */ /* 0x000fea0003800000 */
.L_x_18409:
        /* <DEDUP_REMOVED lines=20> */
.L_x_18414:
[----:B------:R-:W-:Y:S02]  /*2b40*/  IMAD.MOV.U32 R22, RZ, RZ, R94 ;  /* 0x000000ffff167224 */ /* 0x000fe400078e005e */
.L_x_18415:
[----:B------:R-:W-:Y:S05]  /*2b50*/  BSYNC B1 ;  /* 0x0000000000017941 */ /* 0x000fea0003800000 */
.L_x_18413:
        /* <DEDUP_REMOVED lines=16> */
.L_x_18419:
[----:B------:R-:W-:Y:S05]  /*2c60*/  BSYNC B2 ;  /* 0x0000000000027941 */ /* 0x000fea0003800000 */
.L_x_18418:
        /* <DEDUP_REMOVED lines=44> */
.L_x_18417:
[----:B------:R-:W-:Y:S05]  /*2f30*/  BSYNC B1 ;  /* 0x0000000000017941 */ /* 0x000fea0003800000 */
.L_x_18416:
[----:B------:R-:W0:Y:S01]  /*2f40*/  I2F.U32 R25, R22 ;  /* 0x0000001600197306 */ /* 0x000e220000201000 */
[----:B------:R-:W-:Y:S01]  /*2f50*/  HADD2.F32 R20, -RZ, R23.H0_H0 ;  /* 0x20000017ff147230 */ /* 0x000fe20000004100 */
[----:B------:R-:W-:Y:S01]  /*2f60*/  ISETP.NE.AND P6, PT, R107, RZ, PT ;  /* 0x000000ff6b00720c */ /* 0x000fe20003fc5270 */
        /* <DEDUP_REMOVED lines=18> */
.L_x_18421:
[----:B------:R-:W-:Y:S02]  /*3090*/  IMAD.MOV.U32 R32, RZ, RZ, R94 ;  /* 0x000000ffff207224 */ /* 0x000fe400078e005e */
.L_x_18422:
[----:B------:R-:W-:Y:S05]  /*30a0*/  BSYNC B1 ;  /* 0x0000000000017941 */ /* 0x000fea0003800000 */
.L_x_18420:
        /* <DEDUP_REMOVED lines=18> */
.L_x_18426:
[----:B------:R-:W-:Y:S05]  /*31d0*/  BSYNC B2 ;  /* 0x0000000000027941 */ /* 0x000fea0003800000 */
.L_x_18425:
        /* <DEDUP_REMOVED lines=44> */
.L_x_18424:
[----:B------:R-:W-:Y:S05]  /*34a0*/  BSYNC B1 ;  /* 0x0000000000017941 */ /* 0x000fea0003800000 */
.L_x_18423:
[----:B------:R-:W0:Y:S01]  /*34b0*/  I2F.U32 R21, R32 ;  /* 0x0000002000157306 */ /* 0x000e220000201000 */
[----:B------:R-:W-:Y:S01]  /*34c0*/  SEL R22, RZ, 0x1, P1 ;  /* 0x00000001ff167807 */ /* 0x000fe20000800000 */
[----:B------:R-:W-:Y:S01]  /*34d0*/  HFMA2.MMA R110, -RZ, RZ, 0, 1.9073486328125e-06 ;  /* 0x00000020ff6e7435 */ /* 0x000fe200000001ff */
[----:B------:R-:W-:Y:S01]  /*34e0*/  SEL R24, RZ, 0x1, P2 ;  /* 0x00000001ff187807 */ /* 0x000fe20001000000 */
[----:B------:R-:W-:Y:S01]  /*34f0*/  IMAD.MOV.U32 R111, RZ, RZ, 0x8 ;  /* 0x00000008ff6f7424 */ /* 0x000fe200078e00ff */
[----:B------:R-:W-:Y:S01]  /*3500*/  ISETP.NE.AND P1, PT, R26, RZ, PT ;  /* 0x000000ff1a00720c */ /* 0x000fe20003f25270 */
[----:B------:R-:W-:Y:S01]  /*3510*/  HADD2.F32 R26, -RZ, R23.H1_H1 ;  /* 0x30000017ff1a7230 */ /* 0x000fe20000004100 */
[----:B------:R-:W-:Y:S01]  /*3520*/  SEL R20, RZ, 0x1, P0 ;  /* 0x00000001ff147807 */ /* 0x000fe20000000000 */
[----:B------:R-:W-:Y:S01]  /*3530*/  IMAD.WIDE.U32 R24, R24, 0x1000000, RZ ;  /* 0x0100000018187825 */ /* 0x000fe200078e00ff */
[----:B------:R-:W-:-:S02]  /*3540*/  ISETP.NE.AND P6, PT, R107, RZ, PT ;  /* 0x000000ff6b00720c */ /* 0x000fc40003fc5270 */
[----:B------:R-:W-:Y:S01]  /*3550*/  SEL R31, RZ, 0x10000, P5 ;  /* 0x00010000ff1f7807 */ /* 0x000fe20002800000 */
[----:B------:R-:W-:Y:S01]  /*3560*/  IMAD.WIDE.U32 R22, R22, 0x10000, RZ ;  /* 0x0001000016167825 */ /* 0x000fe200078e00ff */
[----:B------:R-:W-:Y:S02]  /*3570*/  SEL R28, RZ, 0x100, P4 ;  /* 0x00000100ff1c7807 */ /* 0x000fe40002000000 */
[----:B------:R-:W-:Y:S01]  /*3580*/  ISETP.NE.AND P2, PT, R27, RZ, PT ;  /* 0x000000ff1b00720c */ /* 0x000fe20003f45270 */
[----:B0-----:R-:W-:Y:S01]  /*3590*/  FFMA.FTZ R21, R21, R108, 1.1641532182693481445e-10 ;  /* 0x2f00000015157423 */ /* 0x001fe2000001006c */
[----:B------:R-:W-:Y:S01]  /*35a0*/  IADD3 R75, R98, 0x20, RZ ;  /* 0x00000020624b7810 */ /* 0x000fe20007ffe0ff */
        /* <DEDUP_REMOVED lines=36> */
.L_x_18428:
[----:B0-----:R-:W-:Y:S02]  /*37f0*/  IMAD.MOV.U32 R26, RZ, RZ, R94 ;  /* 0x000000ffff1a7224 */ /* 0x001fe400078e005e */
.L_x_18429:
[----:B------:R-:W-:Y:S05]  /*3800*/  BSYNC B1 ;  /* 0x0000000000017941 */ /* 0x000fea0003800000 */
.L_x_18427:
        /* <DEDUP_REMOVED lines=16> */
.L_x_18433:
[----:B------:R-:W-:Y:S05]  /*3910*/  BSYNC B2 ;  /* 0x0000000000027941 */ /* 0x000fea0003800000 */
.L_x_18432:
        /* <DEDUP_REMOVED lines=44> */
.L_x_18431:
[----:B------:R-:W-:Y:S05]  /*3be0*/  BSYNC B1 ;  /* 0x0000000000017941 */ /* 0x000fea0003800000 */
.L_x_18430:
[----:B------:R-:W0:Y:S01]  /*3bf0*/  I2F.U32 R25, R26 ;  /* 0x0000001a00197306 */ /* 0x000e220000201000 */
[----:B-----5:R-:W-:Y:S01]  /*3c00*/  HADD2.F32 R24, -RZ, R20.H0_H0 ;  /* 0x20000014ff187230 */ /* 0x020fe20000004100 */
[----:B------:R-:W-:Y:S01]  /*3c10*/  ISETP.NE.AND P0, PT, R35, 0x1, PT ;  /* 0x000000012300780c */ /* 0x000fe20003f05270 */
[----:B------:R-:W-:Y:S03]  /*3c20*/  BSSY B1, `(.L_x_18434) ;  /* 0x0000013000017945 */ /* 0x000fe60003800000 */
        /* <DEDUP_REMOVED lines=17> */
.L_x_18435:
[----:B------:R-:W-:Y:S02]  /*3d40*/  MOV R34, R94 ;  /* 0x0000005e00227202 */ /* 0x000fe40000000f00 */
.L_x_18436:
[----:B------:R-:W-:Y:S05]  /*3d50*/  BSYNC B1 ;  /* 0x0000000000017941 */ /* 0x000fea0003800000 */
.L_x_18434:
        /* <DEDUP_REMOVED lines=16> */
.L_x_18440:
[----:B------:R-:W-:Y:S05]  /*3e60*/  BSYNC B2 ;  /* 0x0000000000027941 */ /* 0x000fea0003800000 */
.L_x_18439:
        /* <DEDUP_REMOVED lines=44> */
.L_x_18438:
[----:B------:R-:W-:Y:S05]  /*4130*/  BSYNC B1 ;  /* 0x0000000000017941 */ /* 0x000fea0003800000 */
.L_x_18437:
        /* <DEDUP_REMOVED lines=20> */
.L_x_18442:
[----:B------:R-:W-:Y:S02]  /*4280*/  IMAD.MOV.U32 R20, RZ, RZ, R94 ;  /* 0x000000ffff147224 */ /* 0x000fe400078e005e */
.L_x_18443:
[----:B------:R-:W-:Y:S05]  /*4290*/  BSYNC B1 ;  /* 0x0000000000017941 */ /* 0x000fea0003800000 */
.L_x_18441:
        /* <DEDUP_REMOVED lines=16> */
.L_x_18447:
[----:B------:R-:W-:Y:S05]  /*43a0*/  BSYNC B2 ;  /* 0x0000000000027941 */ /* 0x000fea0003800000 */
.L_x_18446:
        /* <DEDUP_REMOVED lines=44> */
.L_x_18445:
[----:B------:R-:W-:Y:S05]  /*4670*/  BSYNC B1 ;  /* 0x0000000000017941 */ /* 0x000fea0003800000 */
.L_x_18444:
        /* <DEDUP_REMOVED lines=20> */
.L_x_18449:
[----:B------:R-:W-:Y:S02]  /*47c0*/  IMAD.MOV.U32 R20, RZ, RZ, R94 ;  /* 0x000000ffff147224 */ /* 0x000fe400078e005e */
.L_x_18450:
[----:B------:R-:W-:Y:S05]  /*47d0*/  BSYNC B1 ;  /* 0x0000000000017941 */ /* 0x000fea0003800000 */
.L_x_18448:
        /* <DEDUP_REMOVED lines=16> */
.L_x_18454:
[----:B------:R-:W-:Y:S05]  /*48e0*/  BSYNC B2 ;  /* 0x0000000000027941 */ /* 0x000fea0003800000 */
.L_x_18453:
        /* <DEDUP_REMOVED lines=44> */
.L_x_18452:
[----:B------:R-:W-:Y:S05]  /*4bb0*/  BSYNC B1 ;  /* 0x0000000000017941 */ /* 0x000fea0003800000 */
.L_x_18451:
        /* <DEDUP_REMOVED lines=20> */
.L_x_18456:
[----:B------:R-:W-:Y:S02]  /*4d00*/  MOV R33, R94 ;  /* 0x0000005e00217202 */ /* 0x000fe40000000f00 */
.L_x_18457:
[----:B------:R-:W-:Y:S05]  /*4d10*/  BSYNC B1 ;  /* 0x0000000000017941 */ /* 0x000fea0003800000 */
.L_x_18455:
        /* <DEDUP_REMOVED lines=16> */
.L_x_18461:
[----:B------:R-:W-:Y:S05]  /*4e20*/  BSYNC B2 ;  /* 0x0000000000027941 */ /* 0x000fea0003800000 */
.L_x_18460:
        /* <DEDUP_REMOVED lines=44> */
.L_x_18459:
[----:B------:R-:W-:Y:S05]  /*50f0*/  BSYNC B1 ;  /* 0x0000000000017941 */ /* 0x000fea0003800000 */
.L_x_18458:
        /* <DEDUP_REMOVED lines=20> */
.L_x_18463:
[----:B------:R-:W-:Y:S02]  /*5240*/  IMAD.MOV.U32 R34, RZ, RZ, R94 ;  /* 0x000000ffff227224 */ /* 0x000fe400078e005e */
.L_x_18464:
[----:B------:R-:W-:Y:S05]  /*5250*/  BSYNC B1 ;  /* 0x0000000000017941 */ /* 0x000fea0003800000 */
.L_x_18462:
        /* <DEDUP_REMOVED lines=16> */
.L_x_18468:
[----:B------:R-:W-:Y:S05]  /*5360*/  BSYNC B2 ;  /* 0x0000000000027941 */ /* 0x000fea0003800000 */
.L_x_18467:
        /* <DEDUP_REMOVED lines=44> */
.L_x_18466:
[----:B------:R-:W-:Y:S05]  /*5630*/  BSYNC B1 ;  /* 0x0000000000017941 */ /* 0x000fea0003800000 */
.L_x_18465:
        /* <DEDUP_REMOVED lines=20> */
.L_x_18470:
[----:B------:R-:W-:Y:S02]  /*5780*/  IMAD.MOV.U32 R22, RZ, RZ, R94 ;  /* 0x000000ffff167224 */ /* 0x000fe400078e005e */
.L_x_18471:
[----:B------:R-:W-:Y:S05]  /*5790*/  BSYNC B1 ;  /* 0x0000000000017941 */ /* 0x000fea0003800000 */
.L_x_18469:
        /* <DEDUP_REMOVED lines=16> */
.L_x_18475:
[----:B------:R-:W-:Y:S05]  /*58a0*/  BSYNC B2 ;  /* 0x0000000000027941 */ /* 0x000fea0003800000 */
.L_x_18474:
        /* <DEDUP_REMOVED lines=44> */
.L_x_18473:
[----:B------:R-:W-:Y:S05]  /*5b70*/  BSYNC B1 ;  /* 0x0000000000017941 */ /* 0x000fea0003800000 */
.L_x_18472:
[----:B------:R-:W0:Y:S01]  /*5b80*/  I2F.U32 R25, R22 ;  /* 0x0000001600197306 */ /* 0x000e220000201000 */
[----:B------:R-:W-:Y:S01]  /*5b90*/  HADD2.F32 R20, -RZ, R23.H0_H0 ;  /* 0x20000017ff147230 */ /* 0x000fe20000004100 */
[----:B------:R-:W-:Y:S01]  /*5ba0*/  ISETP.NE.AND P6, PT, R107, RZ, PT ;  /* 0x000000ff6b00720c */ /* 0x000fe20003fc5270 */
        /* <DEDUP_REMOVED lines=18> */
.L_x_18477:
[----:B------:R-:W-:Y:S02]  /*5cd0*/  MOV R35, R94 ;  /* 0x0000005e00237202 */ /* 0x000fe40000000f00 */
.L_x_18478:
[----:B------:R-:W-:Y:S05]  /*5ce0*/  BSYNC B1 ;  /* 0x0000000000017941 */ /* 0x000fea0003800000 */
.L_x_18476:
        /* <DEDUP_REMOVED lines=18> */
.L_x_18482:
[----:B------:R-:W-:Y:S05]  /*5e10*/  BSYNC B2 ;  /* 0x0000000000027941 */ /* 0x000fea0003800000 */
.L_x_18481:
        /* <DEDUP_REMOVED lines=44> */
.L_x_18480:
[----:B------:R-:W-:Y:S05]  /*60e0*/  BSYNC B1 ;  /* 0x0000000000017941 */ /* 0x000fea0003800000 */
.L_x_18479:
[----:B------:R-:W0:Y:S01]  /*60f0*/  I2F.U32 R21, R35 ;  /* 0x0000002300157306 */ /* 0x000e220000201000 */
[----:B------:R-:W-:Y:S01]  /*6100*/  HADD2.F32 R20, -RZ, R23.H1_H1 ;  /* 0x30000017ff147230 */ /* 0x000fe20000004100 */
[----:B------:R-:W-:Y:S01]  /*6110*/  SEL R24, RZ, 0x1, P2 ;  /* 0x00000001ff187807 */ /* 0x000fe20001000000 */
[----:B------:R-:W-:Y:S01]  /*6120*/  IMAD.WIDE.U32 R72, R75, R110, c[0x0][0x188] ;  /* 0x000062004b487625 */ /* 0x000fe200078e006e */
        /* <DEDUP_REMOVED lines=10> */
[----:B------:R-:W-:Y:S01]  /*61d0*/  IMAD.WIDE.U32 R22, R22, 0x10000, RZ ;  /* 0x0001000016167825 */ /* 0x000fe200078e00ff */
[----:B------:R-:W-:-:S02]  /*61e0*/  SEL R31, RZ, 0x1, P3 ;  /* 0x00000001ff1f7807 */ /* 0x000fc40001800000 */
[----:B------:R-:W-:Y:S01]  /*61f0*/  IADD3 R103, R98, 0x40, RZ ;  /* 0x0000004062677810 */ /* 0x000fe20007ffe0ff */
[----:B0-----:R-:W-:-:S05]  /*6200*/  FFMA.FTZ R21, R21, R108, 1.1641532182693481445e-10 ;  /* 0x2f00000015157423 */ /* 0x001fca000001006c */
[----:B------:R-:W-:Y:S02]  /*6210*/  FSETP.GTU.FTZ.AND P2, PT, R21, c[0x0][0x1e4], PT ;  /* 0x0000790015007a0b */ /* 0x000fe40003f5c000 */
[----:B------:R-:W-:Y:S02]  /*6220*/  SEL R21, RZ, 0x1, P0 ;  /* 0x00000001ff157807 */ /* 0x000fe40000000000 */
[----:B------:R-:W-:Y:S02]  /*6230*/  SEL R30, RZ, 0x1000000, P2 ;  /* 0x01000000ff1e7807 */ /* 0x000fe40001000000 */
[----:B------:R-:W-:Y:S01]  /*6240*/  FSEL R35, R26, RZ, !P2 ;  /* 0x000000ff1a237208 */ /* 0x000fe20005000000 */
[----:B------:R-:W-:Y:S01]  /*6250*/  IMAD.WIDE.U32 R20, R21, 0x100, RZ ;  /* 0x0000010015147825 */ /* 0x000fe200078e00ff */
[----:B------:R-:W-:Y:S02]  /*6260*/  LOP3.LUT R28, R28, R30, R29, 0xfe, !PT ;  /* 0x0000001e1c1c7212 */ /* 0x000fe400078efe1d */
[----:B------:R-:W-:Y:S01]  /*6270*/  SEL R29, RZ, 0x1, P4 ;  /* 0x00000001ff1d7807 */ /* 0x000fe20002000000 */
[----:B------:R-:W-:Y:S01]  /*6280*/  @P6 FADD.FTZ R35, R51, R35 ;  /* 0x0000002333236221 */ /* 0x000fe20000010000 */
[----:B------:R-:W-:Y:S01]  /*6290*/  LOP3.LUT R25, R25, R28, R31, 0xfe, !PT ;  /* 0x0000001c19197212 */ /* 0x000fe200078efe1f */
[----:B------:R-:W-:Y:S01]  /*62a0*/  IMAD.WIDE.U32 R30, R75, R111, c[0x0][0x190] ;  /* 0x000064004b1e7625 */ /* 0x000fe200078e006f */
[----:B------:R-:W-:-:S02]  /*62b0*/  LOP3.LUT R24, R20, R24, R22, 0xfe, !PT ;  /* 0x0000001814187212 */ /* 0x000fc400078efe16 */
[----:B------:R-:W-:Y:S01]  /*62c0*/  LOP3.LUT R25, R21, R25, R23, 0xfe, !PT ;  /* 0x0000001915197212 */ /* 0x000fe200078efe17 */
[C---:B------:R-:W-:Y:S01]  /*62d0*/  IMAD.WIDE.U32 R20, R103.reuse, R102, c[0x0][0x170] ;  /* 0x00005c0067147625 */ /* 0x040fe200078e0066 */
        /* <DEDUP_REMOVED lines=19> */
.L_x_18484:
[----:B-1----:R-:W-:Y:S02]  /*6410*/  IMAD.MOV.U32 R26, RZ, RZ, R94 ;  /* 0x000000ffff1a7224 */ /* 0x002fe400078e005e */
.L_x_18485:
[----:B------:R-:W-:Y:S05]  /*6420*/  BSYNC B1 ;  /* 0x0000000000017941 */ /* 0x000fea0003800000 */
.L_x_18483:
        /* <DEDUP_REMOVED lines=16> */
.L_x_18489:
[----:B------:R-:W-:Y:S05]  /*6530*/  BSYNC B2 ;  /* 0x0000000000027941 */ /* 0x000fea0003800000 */
.L_x_18488:
        /* <DEDUP_REMOVED lines=44> */
.L_x_18487:
[----:B------:R-:W-:Y:S05]  /*6800*/  BSYNC B1 ;  /* 0x0000000000017941 */ /* 0x000fea0003800000 */
.L_x_18486:
        /* <DEDUP_REMOVED lines=21> */
.L_x_18491:
[----:B------:R-:W-:Y:S02]  /*6960*/  IMAD.MOV.U32 R26, RZ, RZ, R94 ;  /* 0x000000ffff1a7224 */ /* 0x000fe400078e005e */
.L_x_18492:
[----:B------:R-:W-:Y:S05]  /*6970*/  BSYNC B1 ;  /* 0x0000000000017941 */ /* 0x000fea0003800000 */
.L_x_18490:
        /* <DEDUP_REMOVED lines=16> */
.L_x_18496:
[----:B------:R-:W-:Y:S05]  /*6a80*/  BSYNC B2 ;  /* 0x0000000000027941 */ /* 0x000fea0003800000 */
.L_x_18495:
        /* <DEDUP_REMOVED lines=44> */
.L_x_18494:
[----:B------:R-:W-:Y:S05]  /*6d50*/  BSYNC B1 ;  /* 0x0000000000017941 */ /* 0x000fea0003800000 */
.L_x_18493:
        /* <DEDUP_REMOVED lines=20> */
.L_x_18498:
[----:B------:R-:W-:Y:S02]  /*6ea0*/  MOV R20, R94 ;  /* 0x0000005e00147202 */ /* 0x000fe40000000f00 */
.L_x_18499:
[----:B------:R-:W-:Y:S05]  /*6eb0*/  BSYNC B1 ;  /* 0x0000000000017941 */ /* 0x000fea0003800000 */
.L_x_18497:
        /* <DEDUP_REMOVED lines=16> */
.L_x_18503:
[----:B------:R-:W-:Y:S05]  /*6fc0*/  BSYNC B2 ;  /* 0x0000000000027941 */ /* 0x000fea0003800000 */
.L_x_18502:
        /* <DEDUP_REMOVED lines=44> */
.L_x_18501:
[----:B------:R-:W-:Y:S05]  /*7290*/  BSYNC B1 ;  /* 0x0000000000017941 */ /* 0x000fea0003800000 */
.L_x_18500:
        /* <DEDUP_REMOVED lines=20> */
.L_x_18505:
[----:B------:R-:W-:Y:S02]  /*73e0*/  IMAD.MOV.U32 R20, RZ, RZ, R94 ;  /* 0x000000ffff147224 */ /* 0x000fe400078e005e */
.L_x_18506:
[----:B------:R-:W-:Y:S05]  /*73f0*/  BSYNC B1 ;  /* 0x0000000000017941 */ /* 0x000fea0003800000 */
.L_x_18504:
        /* <DEDUP_REMOVED lines=16> */
.L_x_18510:
[----:B------:R-:W-:Y:S05]  /*7500*/  BSYNC B2 ;  /* 0x0000000000027941 */ /* 0x000fea0003800000 */
.L_x_18509:
        /* <DEDUP_REMOVED lines=44> */
.L_x_18508:
[----:B------:R-:W-:Y:S05]  /*77d0*/  BSYNC B1 ;  /* 0x0000000000017941 */ /* 0x000fea0003800000 */
.L_x_18507:
        /* <DEDUP_REMOVED lines=20> */
.L_x_18512:
[----:B------:R-:W-:Y:S02]  /*7920*/  IMAD.MOV.U32 R26, RZ, RZ, R94 ;  /* 0x000000ffff1a7224 */ /* 0x000fe400078e005e */
.L_x_18513:
[----:B------:R-:W-:Y:S05]  /*7930*/  BSYNC B1 ;  /* 0x0000000000017941 */ /* 0x000fea0003800000 */
.L_x_18511:
        /* <DEDUP_REMOVED lines=16> */
.L_x_18517:
[----:B------:R-:W-:Y:S05]  /*7a40*/  BSYNC B2 ;  /* 0x0000000000027941 */ /* 0x000fea0003800000 */
.L_x_18516:
        /* <DEDUP_REMOVED lines=44> */
.L_x_18515:
[----:B------:R-:W-:Y:S05]  /*7d10*/  BSYNC B1 ;  /* 0x0000000000017941 */ /* 0x000fea0003800000 */
.L_x_18514:
        /* <DEDUP_REMOVED lines=20> */
.L_x_18519:
[----:B------:R-:W-:Y:S02]  /*7e60*/  IMAD.MOV.U32 R26, RZ, RZ, R94 ;  /* 0x000000ffff1a7224 */ /* 0x000fe400078e005e */
.L_x_18520:
[----:B------:R-:W-:Y:S05]  /*7e70*/  BSYNC B1 ;  /* 0x0000000000017941 */ /* 0x000fea0003800000 */
.L_x_18518:
        /* <DEDUP_REMOVED lines=16> */
.L_x_18524:
[----:B------:R-:W-:Y:S05]  /*7f80*/  BSYNC B2 ;  /* 0x0000000000027941 */ /* 0x000fea0003800000 */
.L_x_18523:
        /* <DEDUP_REMOVED lines=44> */
.L_x_18522:
[----:B------:R-:W-:Y:S05]  /*8250*/  BSYNC B1 ;  /* 0x0000000000017941 */ /* 0x000fea0003800000 */
.L_x_18521:
        /* <DEDUP_REMOVED lines=20> */
.L_x_18526:
[----:B------:R-:W-:Y:S02]  /*83a0*/  IMAD.MOV.U32 R22, RZ, RZ, R94 ;  /* 0x000000ffff167224 */ /* 0x000fe400078e005e */
.L_x_18527:
[----:B------:R-:W-:Y:S05]  /*83b0*/  BSYNC B1 ;  /* 0x0000000000017941 */ /* 0x000fea0003800000 */
.L_x_18525:
        /* <DEDUP_REMOVED lines=16> */
.L_x_18531:
[----:B------:R-:W-:Y:S05]  /*84c0*/  BSYNC B2 ;  /* 0x0000000000027941 */ /* 0x000fea0003800000 */
.L_x_18530:
        /* <DEDUP_REMOVED lines=44> */
.L_x_18529:
[----:B------:R-:W-:Y:S05]  /*8790*/  BSYNC B1 ;  /* 0x0000000000017941 */ /* 0x000fea0003800000 */
.L_x_18528:
        /* <DEDUP_REMOVED lines=21> */
.L_x_18533:
[----:B------:R-:W-:Y:S02]  /*88f0*/  IMAD.MOV.U32 R22, RZ, RZ, R94 ;  /* 0x000000ffff167224 */ /* 0x000fe400078e005e */
.L_x_18534:
[----:B------:R-:W-:Y:S05]  /*8900*/  BSYNC B1 ;  /* 0x0000000000017941 */ /* 0x000fea0003800000 */
.L_x_18532:
        /* <DEDUP_REMOVED lines=18> */
.L_x_18538:
[----:B------:R-:W-:Y:S05]  /*8a30*/  BSYNC B2 ;  /* 0x0000000000027941 */ /* 0x000fea0003800000 */
.L_x_18537:
        /* <DEDUP_REMOVED lines=44> */
.L_x_18536:
[----:B------:R-:W-:Y:S05]  /*8d00*/  BSYNC B1 ;  /* 0x0000000000017941 */ /* 0x000fea0003800000 */
.L_x_18535:
[----:B------:R-:W0:Y:S01]  /*8d10*/  I2F.U32 R21, R22 ;  /* 0x0000001600157306 */ /* 0x000e220000201000 */
[----:B------:R-:W-:Y:S01]  /*8d20*/  SEL R74, RZ, 0x1, P2 ;  /* 0x00000001ff4a7807 */ /* 0x000fe20001000000 */
[----:B------:R-:W-:Y:S01]  /*8d30*/  HADD2.F32 R20, -RZ, R23.H1_H1 ;  /* 0x30000017ff147230 */ /* 0x000fe20000004100 */
[----:B------:R-:W-:Y:S01]  /*8d40*/  SEL R72, RZ, 0x1, P1 ;  /* 0x00000001ff487807 */ /* 0x000fe20000800000 */
[----:B------:R-:W-:Y:S01]  /*8d50*/  IMAD.WIDE.U32 R104, R103, R111, c[0x0][0x190] ;  /* 0x0000640067687625 */ /* 0x000fe200078e006f */
[----:B------:R-:W-:Y:S02]  /*8d60*/  SEL R100, RZ, 0x10000, P5 ;  /* 0x00010000ff647807 */ /* 0x000fe40002800000 */
[----:B------:R-:W-:Y:S01]  /*8d70*/  SEL R101, RZ, 0x100, P4 ;  /* 0x00000100ff657807 */ /* 0x000fe20002000000 */
[----:B------:R-:W-:Y:S01]  /*8d80*/  FMUL.FTZ R23, R20, R109 ;  /* 0x0000006d14177220 */ /* 0x000fe20000410000 */
[----:B------:R-:W-:Y:S01]  /*8d90*/  ISETP.NE.AND P6, PT, R107, RZ, PT ;  /* 0x000000ff6b00720c */ /* 0x000fe20003fc5270 */
[----:B------:R-:W-:Y:S01]  /*8da0*/  IMAD.WIDE.U32 R74, R74, 0x1000000, RZ ;  /* 0x010000004a4a7825 */ /* 0x000fe200078e00ff */
[----:B------:R-:W-:-:S02]  /*8db0*/  ISETP.NE.AND P5, PT, R27, RZ, PT ;  /* 0x000000ff1b00720c */ /* 0x000fc40003fa5270 */
[----:B------:R-:W-:Y:S01]  /*8dc0*/  ISETP.NE.AND P4, PT, R99, RZ, PT ;  /* 0x000000ff6300720c */ /* 0x000fe20003f85270 */
[----:B------:R-:W-:-:S03]  /*8dd0*/  IMAD.WIDE.U32 R72, R72, 0x10000, RZ ;  /* 0x0001000048487825 */ /* 0x000fc600078e00ff */
[----:B------:R-:W-:Y:S01]  /*8de0*/  SEL R99, RZ, 0x1, P4 ;  /* 0x00000001ff637807 */ /* 0x000fe20002000000 */
[----:B0-----:R-:W-:Y:S02]  /*8df0*/  FFMA.FTZ R21, R21, R108, 1.1641532182693481445e-10 ;  /* 0x2f00000015157423 */ /* 0x001fe4000001006c */
[----:B------:R-:W-:-:S03]  /*8e00*/  FMUL.FTZ R23, R23, c[0x0][0x1e8] ;  /* 0x00007a0017177a20 */ /* 0x000fc60000410000 */
        /* <DEDUP_REMOVED lines=34> */
.L_x_18540:
[----:B0-----:R-:W-:Y:S02]  /*9030*/  IMAD.MOV.U32 R104, RZ, RZ, R94 ;  /* 0x000000ffff687224 */ /* 0x001fe400078e005e */
.L_x_18541:
[----:B------:R-:W-:Y:S05]  /*9040*/  BSYNC B1 ;  /* 0x0000000000017941 */ /* 0x000fea0003800000 */
.L_x_18539:
        /* <DEDUP_REMOVED lines=16> */
.L_x_18545:
[----:B------:R-:W-:Y:S05]  /*9150*/  BSYNC B2 ;  /* 0x0000000000027941 */ /* 0x000fea0003800000 */
.L_x_18544:
        /* <DEDUP_REMOVED lines=44> */
.L_x_18543:
[----:B------:R-:W-:Y:S05]  /*9420*/  BSYNC B1 ;  /* 0x0000000000017941 */ /* 0x000fea0003800000 */
.L_x_18542:
[----:B------:R-:W0:Y:S01]  /*9430*/  I2F.U32 R21, R104 ;  /* 0x0000006800157306 */ /* 0x000e220000201000 */
        /* <DEDUP_REMOVED lines=20> */
.L_x_18547:
[----:B------:R-:W-:Y:S02]  /*9580*/  IMAD.MOV.U32 R112, RZ, RZ, R94 ;  /* 0x000000ffff707224 */ /* 0x000fe400078e005e */
.L_x_18548:
[----:B------:R-:W-:Y:S05]  /*9590*/  BSYNC B1 ;  /* 0x0000000000017941 */ /* 0x000fea0003800000 */
.L_x_18546:
        /* <DEDUP_REMOVED lines=16> */
.L_x_18552:
[----:B------:R-:W-:Y:S05]  /*96a0*/  BSYNC B2 ;  /* 0x0000000000027941 */ /* 0x000fea0003800000 */
.L_x_18551:
        /* <DEDUP_REMOVED lines=44> */
.L_x_18550:
[----:B------:R-:W-:Y:S05]  /*9970*/  BSYNC B1 ;  /* 0x0000000000017941 */ /* 0x000fea0003800000 */
.L_x_18549:
        /* <DEDUP_REMOVED lines=20> */
.L_x_18554:
[----:B------:R-:W-:Y:S02]  /*9ac0*/  IMAD.MOV.U32 R72, RZ, RZ, R94 ;  /* 0x000000ffff487224 */ /* 0x000fe400078e005e */
.L_x_18555:
[----:B------:R-:W-:Y:S05]  /*9ad0*/  BSYNC B1 ;  /* 0x0000000000017941 */ /* 0x000fea0003800000 */
.L_x_18553:
        /* <DEDUP_REMOVED lines=16> */
.L_x_18559:
[----:B------:R-:W-:Y:S05]  /*9be0*/  BSYNC B2 ;  /* 0x0000000000027941 */ /* 0x000fea0003800000 */
.L_x_18558:
        /* <DEDUP_REMOVED lines=44> */
.L_x_18557:
[----:B------:R-:W-:Y:S05]  /*9eb0*/  BSYNC B1 ;  /* 0x0000000000017941 */ /* 0x000fea0003800000 */
.L_x_18556:
        /* <DEDUP_REMOVED lines=20> */
.L_x_18561:
[----:B------:R-:W-:Y:S02]  /*a000*/  IMAD.MOV.U32 R72, RZ, RZ, R94 ;  /* 0x000000ffff487224 */ /* 0x000fe400078e005e */
.L_x_18562:
[----:B------:R-:W-:Y:S05]  /*a010*/  BSYNC B1 ;  /* 0x0000000000017941 */ /* 0x000fea0003800000 */
.L_x_18560:
        /* <DEDUP_REMOVED lines=16> */
.L_x_18566:
[----:B------:R-:W-:Y:S05]  /*a120*/  BSYNC B2 ;  /* 0x0000000000027941 */ /* 0x000fea0003800000 */
.L_x_18565:
        /* <DEDUP_REMOVED lines=44> */
.L_x_18564:
[----:B------:R-:W-:Y:S05]  /*a3f0*/  BSYNC B1 ;  /* 0x0000000000017941 */ /* 0x000fea0003800000 */
.L_x_18563:
        /* <DEDUP_REMOVED lines=20> */
.L_x_18568:
[----:B------:R-:W-:Y:S02]  /*a540*/  IMAD.MOV.U32 R112, RZ, RZ, R94 ;  /* 0x000000ffff707224 */ /* 0x000fe400078e005e */
.L_x_18569:
[----:B------:R-:W-:Y:S05]  /*a550*/  BSYNC B1 ;  /* 0x0000000000017941 */ /* 0x000fea0003800000 */
.L_x_18567:
        /* <DEDUP_REMOVED lines=16> */
.L_x_18573:
[----:B------:R-:W-:Y:S05]  /*a660*/  BSYNC B2 ;  /* 0x0000000000027941 */ /* 0x000fea0003800000 */
.L_x_18572:
        /* <DEDUP_REMOVED lines=44> */
.L_x_18571:
[----:B------:R-:W-:Y:S05]  /*a930*/  BSYNC B1 ;  /* 0x0000000000017941 */ /* 0x000fea0003800000 */
.L_x_18570:
        /* <DEDUP_REMOVED lines=20> */
.L_x_18575:
[----:B------:R-:W-:Y:S02]  /*aa80*/  IMAD.MOV.U32 R115, RZ, RZ, R94 ;  /* 0x000000ffff737224 */ /* 0x000fe400078e005e */
.L_x_18576:
[----:B------:R-:W-:Y:S05]  /*aa90*/  BSYNC B1 ;  /* 0x0000000000017941 */ /* 0x000fea0003800000 */
.L_x_18574:
        /* <DEDUP_REMOVED lines=16> */
.L_x_18580:
[----:B------:R-:W-:Y:S05]  /*aba0*/  BSYNC B2 ;  /* 0x0000000000027941 */ /* 0x000fea0003800000 */
.L_x_18579:
        /* <DEDUP_REMOVED lines=44> */
.L_x_18578:
[----:B------:R-:W-:Y:S05]  /*ae70*/  BSYNC B1 ;  /* 0x0000000000017941 */ /* 0x000fea0003800000 */
.L_x_18577:
        /* <DEDUP_REMOVED lines=20> */
.L_x_18582:
[----:B------:R-:W-:Y:S02]  /*afc0*/  IMAD.MOV.U32 R115, RZ, RZ, R94 ;  /* 0x000000ffff737224 */ /* 0x000fe400078e005e */
.L_x_18583:
[----:B------:R-:W-:Y:S05]  /*afd0*/  BSYNC B1 ;  /* 0x0000000000017941 */ /* 0x000fea0003800000 */
.L_x_18581:
        /* <DEDUP_REMOVED lines=16> */
.L_x_18587:
[----:B------:R-:W-:Y:S05]  /*b0e0*/  BSYNC B2 ;  /* 0x0000000000027941 */ /* 0x000fea0003800000 */
.L_x_18586:
        /* <DEDUP_REMOVED lines=44> */
.L_x_18585:
[----:B------:R-:W-:Y:S05]  /*b3b0*/  BSYNC B1 ;  /* 0x0000000000017941 */ /* 0x000fea0003800000 */
.L_x_18584:
        /* <DEDUP_REMOVED lines=21> */
.L_x_18589:
[----:B------:R-:W-:Y:S02]  /*b510*/  IMAD.MOV.U32 R115, RZ, RZ, R94 ;  /* 0x000000ffff737224 */ /* 0x000fe400078e005e */
.L_x_18590:
[----:B------:R-:W-:Y:S05]  /*b520*/  BSYNC B1 ;  /* 0x0000000000017941 */ /* 0x000fea0003800000 */
.L_x_18588:
        /* <DEDUP_REMOVED lines=18> */
.L_x_18594:
[----:B------:R-:W-:Y:S05]  /*b650*/  BSYNC B2 ;  /* 0x0000000000027941 */ /* 0x000fea0003800000 */
.L_x_18593:
        /* <DEDUP_REMOVED lines=44> */
.L_x_18592:
[----:B------:R-:W-:Y:S05]  /*b920*/  BSYNC B1 ;  /* 0x0000000000017941 */ /* 0x000fea0003800000 */
.L_x_18591:
        /* <DEDUP_REMOVED lines=23> */
[----:B------:R-:W-:-:S03]  /*baa0*/  HADD2.F32 R102, -RZ, R75.H1_H1 ;  /* 0x3000004bff667230 */ /* 0x000fc60000004100 */
        /* <DEDUP_REMOVED lines=42> */
.L_x_18599:
        /* <DEDUP_REMOVED lines=84> */
.L_x_18600:
[----:B-1----:R-:W-:Y:S01]  /*c290*/  FADD.FTZ R107, R107, R106 ;  /* 0x0000006a6b6b7221 */ /* 0x002fe20000010000 */
[----:B0-----:R-:W-:Y:S01]  /*c2a0*/  MOV R106, c[0x0][0x1e0] ;  /* 0x00007800006a7a02 */ /* 0x001fe20000000f00 */
[----:B------:R-:W-:Y:S01]  /*c2b0*/  FMUL.FTZ R104, R105, R105 ;  /* 0x0000006969687220 */ /* 0x000fe20000410000 */
[----:B------:R-:W-:Y:S01]  /*c2c0*/  ISETP.NE.AND P0, PT, RZ, UR8, PT ;  /* 0x00000008ff007c0c */ /* 0x000fe2000bf05270 */
[----:B------:R-:W-:Y:S01]  /*c2d0*/  IMAD.MOV.U32 R101, RZ, RZ, 0x4 ;  /* 0x00000004ff657424 */ /* 0x000fe200078e00ff */
[----:B------:R-:W-:Y:S01]  /*c2e0*/  HADD2.F32 R118, -RZ, R71.H0_H0 ;  /* 0x20000047ff767230 */ /* 0x000fe20000004100 */
[----:B------:R-:W-:Y:S01]  /*c2f0*/  FFMA.FTZ R106, R107, R106, c[0x0][0x228] ;  /* 0x00008a006b6a7623 */ /* 0x000fe2000001006a */
[----:B------:R-:W-:Y:S01]  /*c300*/  FSEL R107, R104, RZ, P0 ;  /* 0x000000ff686b7208 */ /* 0x000fe20000000000 */
[----:B------:R-:W-:Y:S01]  /*c310*/  @!P1 IMAD.WIDE R102, R82, R101, c[0x0][0x1a0] ;  /* 0x0000680052669625 */ /* 0x000fe200078e0265 */
[----:B------:R-:W-:Y:S01]  /*c320*/  FSEL R104, R105, RZ, !P0 ;  /* 0x000000ff69687208 */ /* 0x000fe20004000000 */
[----:B------:R-:W-:-:S02]  /*c330*/  HADD2.F32 R109, -RZ, R60.H1_H1 ;  /* 0x3000003cff6d7230 */ /* 0x000fc40000004100 */
[----:B------:R-:W-:Y:S01]  /*c340*/  FADD.FTZ R107, R106, R107 ;  /* 0x0000006b6a6b7221 */ /* 0x000fe20000010000 */
[----:B------:R0:W-:Y:S01]  /*c350*/  @!P1 STG.E [R102.64], R105 ;  /* 0x0000006966009986 */ /* 0x0001e2000c101906 */
[--C-:B------:R-:W-:Y:S02]  /*c360*/  FADD.FTZ R110, R20, -R104.reuse ;  /* 0x80000068146e7221 */ /* 0x100fe40000010000 */
[----:B------:R-:W-:Y:S02]  /*c370*/  FADD.FTZ R112, R21, -R104 ;  /* 0x8000006815707221 */ /* 0x000fe40000010000 */
[----:B------:R-:W-:-:S04]  /*c380*/  @!P1 IMAD.WIDE R20, R82, R101, c[0x0][0x1a8] ;  /* 0x00006a0052149625 */ /* 0x000fc800078e0265 */
[--C-:B------:R-:W-:Y:S02]  /*c390*/  FADD.FTZ R44, R44, -R104.reuse ;  /* 0x800000682c2c7221 */ /* 0x100fe40000010000 */
[--C-:B------:R-:W-:Y:S01]  /*c3a0*/  FADD.FTZ R45, R45, -R104.reuse ;  /* 0x800000682d2d7221 */ /* 0x100fe20000010000 */
[----:B0-----:R0:W1:Y:S01]  /*c3b0*/  MUFU.RSQ R103, R107 ;  /* 0x0000006b00677308 */ /* 0x0010620000001400 */
[--C-:B------:R-:W-:Y:S02]  /*c3c0*/  FADD.FTZ R46, R46, -R104.reuse ;  /* 0x800000682e2e7221 */ /* 0x100fe40000010000 */
[--C-:B------:R-:W-:Y:S02]  /*c3d0*/  FADD.FTZ R47, R47, -R104.reuse ;  /* 0x800000682f2f7221 */ /* 0x100fe40000010000 */
[--C-:B------:R-:W-:Y:S02]  /*c3e0*/  FADD.FTZ R40, R40, -R104.reuse ;  /* 0x8000006828287221 */ /* 0x100fe40000010000 */
[----:B------:R-:W-:-:S02]  /*c3f0*/  FADD.FTZ R41, R41, -R104 ;  /* 0x8000006829297221 */ /* 0x000fc40000010000 */
[--C-:B------:R-:W-:Y:S01]  /*c400*/  FADD.FTZ R42, R42, -R104.reuse ;  /* 0x800000682a2a7221 */ /* 0x100fe20000010000 */
[----:B0-----:R-:W-:Y:S01]  /*c410*/  HADD2.F32 R107, -RZ, R61.H1_H1 ;  /* 0x3000003dff6b7230 */ /* 0x001fe20000004100 */
[--C-:B------:R-:W-:Y:S02]  /*c420*/  FADD.FTZ R43, R43, -R104.reuse ;  /* 0x800000682b2b7221 */ /* 0x100fe40000010000 */
        /* <DEDUP_REMOVED lines=8> */
[--C-:B------:R-:W-:Y:S01]  /*c4b0*/  FADD.FTZ R35, R35, -R104.reuse ;  /* 0x8000006823237221 */ /* 0x100fe20000010000 */
[----:B0-----:R-:W-:Y:S01]  /*c4c0*/  HADD2.F32 R20, -RZ, R68.H0_H0 ;  /* 0x20000044ff147230 */ /* 0x001fe20000004100 */
        /* <DEDUP_REMOVED lines=9> */
[--C-:B------:R-:W-:Y:S01]  /*c560*/  FADD.FTZ R114, R23, -R104.reuse ;  /* 0x8000006817727221 */ /* 0x100fe20000010000 */
[----:B------:R-:W-:Y:S01]  /*c570*/  HADD2.F32 R23, -RZ, R71.H1_H1 ;  /* 0x30000047ff177230 */ /* 0x000fe20000004100 */
        /* <DEDUP_REMOVED lines=26> */
[C---:B------:R-:W-:Y:S01]  /*c720*/  FMUL.FTZ R25, R103.reuse, R106 ;  /* 0x0000006a67197220 */ /* 0x040fe20000410000 */
[----:B------:R-:W-:Y:S01]  /*c730*/  HADD2.F32 R106, -RZ, R70.H1_H1 ;  /* 0x30000046ff6a7230 */ /* 0x000fe20000004100 */
        /* <DEDUP_REMOVED lines=12> */
[----:B------:R-:W-:Y:S01]  /*c800*/  HADD2.F32 R43, -RZ, R69.H0_H0 ;  /* 0x20000045ff2b7230 */ /* 0x000fe20000004100 */
        /* <DEDUP_REMOVED lines=21> */
[--C-:B------:R-:W-:Y:S01]  /*c960*/  HADD2.F32 R25, -RZ, R59.reuse.H0_H0 ;  /* 0x2000003bff197230 */ /* 0x100fe20000004100 */
[----:B------:R-:W-:Y:S01]  /*c970*/  FFMA.FTZ R38, R38, R102, R15 ;  /* 0x0000006626267223 */ /* 0x000fe2000001000f */
[----:B------:R-:W-:Y:S01]  /*c980*/  HADD2.F32 R102, -RZ, R62.H0_H0 ;  /* 0x2000003eff667230 */ /* 0x000fe20000004100 */
[----:B------:R-:W-:Y:S01]  /*c990*/  FFMA.FTZ R32, R32, R44, R13 ;  /* 0x0000002c20207223 */ /* 0x000fe2000001000d */
[----:B------:R-:W-:Y:S01]  /*c9a0*/  HADD2.F32 R44, -RZ, R64.H1_H1 ;  /* 0x30000040ff2c7230 */ /* 0x000fe20000004100 */
[----:B------:R-:W-:Y:S01]  /*c9b0*/  FFMA.FTZ R36, R36, R43, R17 ;  /* 0x0000002b24247223 */ /* 0x000fe20000010011 */
[----:B------:R-:W-:Y:S01]  /*c9c0*/  F2FP.PACK_AB R20, R45, R20 ;  /* 0x000000142d14723e */ /* 0x000fe200000000ff */
        /* <DEDUP_REMOVED lines=13> */
[----:B------:R-:W-:Y:S01]  /*caa0*/  F2FP.PACK_AB R22, R41, R40 ;  /* 0x000000282916723e */ /* 0x000fe200000000ff */
[----:B------:R-:W-:Y:S01]  /*cab0*/  FFMA.FTZ R42, R42, R118, R19 ;  /* 0x000000762a2a7223 */ /* 0x000fe20000010013 */
[----:B------:R-:W-:Y:S01]  /*cac0*/  HFMA2.MMA R41, -RZ, RZ, 0, 9.5367431640625e-07 ;  /* 0x00000010ff297435 */ /* 0x000fe200000001ff */
[----:B------:R-:W-:Y:S01]  /*cad0*/  FFMA.FTZ R108, R72, R24, R85 ;  /* 0x00000018486c7223 */ /* 0x000fe20000010055 */
[----:B------:R-:W-:Y:S01]  /*cae0*/  HADD2.F32 R24, -RZ, R56.H1_H1 ;  /* 0x30000038ff187230 */ /* 0x000fe20000004100 */
[----:B------:R-:W-:Y:S01]  /*caf0*/  FFMA.FTZ R44, R27, R44, R2 ;  /* 0x0000002c1b2c7223 */ /* 0x000fe20000010002 */
[----:B------:R-:W-:Y:S01]  /*cb00*/  HADD2.F32 R27, -RZ, R58.H1_H1 ;  /* 0x3000003aff1b7230 */ /* 0x000fe20000004100 */
[----:B------:R-:W-:Y:S01]  /*cb10*/  FFMA.FTZ R28, R28, R21, R9 ;  /* 0x000000151c1c7223 */ /* 0x000fe20000010009 */
[----:B------:R-:W-:Y:S01]  /*cb20*/  HADD2.F32 R26, -RZ, R57.H1_H1 ;  /* 0x30000039ff1a7230 */ /* 0x000fe20000004100 */
[----:B------:R-:W-:Y:S01]  /*cb30*/  F2FP.PACK_AB R23, R23, R42 ;  /* 0x0000002a1717723e */ /* 0x000fe200000000ff */
[----:B------:R-:W-:Y:S01]  /*cb40*/  HADD2.F32 R21, -RZ, R56.H0_H0 ;  /* 0x20000038ff157230 */ /* 0x000fe20000004100 */
[----:B------:R-:W-:Y:S01]  /*cb50*/  F2FP.PACK_AB R25, R39, R38 ;  /* 0x000000262719723e */ /* 0x000fe200000000ff */
[----:B------:R-:W-:Y:S01]  /*cb60*/  FFMA.FTZ R106, R30, R106, R7 ;  /* 0x0000006a1e6a7223 */ /* 0x000fe20000010007 */
[C---:B------:R-:W-:Y:S01]  /*cb70*/  LEA R38, P0, R98.reuse, c[0x0][0x208], 0x4 ;  /* 0x0000820062267a11 */ /* 0x040fe200078020ff */
[----:B------:R-:W-:Y:S01]  /*cb80*/  FFMA.FTZ R109, R29, R109, R8 ;  /* 0x0000006d1d6d7223 */ /* 0x000fe20000010008 */
[C---:B------:R-:W-:Y:S01]  /*cb90*/  IADD3 R42, R98.reuse, 0x20, RZ ;  /* 0x00000020622a7810 */ /* 0x040fe20007ffe0ff */
[----:B------:R-:W-:Y:S01]  /*cba0*/  FFMA.FTZ R73, R73, R24, R84 ;  /* 0x0000001849497223 */ /* 0x000fe20000010054 */
[----:B------:R-:W-:Y:S01]  /*cbb0*/  IADD3 R40, R98, 0x40, RZ ;  /* 0x0000004062287810 */ /* 0x000fe20007ffe0ff */
[----:B------:R-:W-:Y:S01]  /*cbc0*/  FFMA.FTZ R105, R105, R27, R88 ;  /* 0x0000001b69697223 */ /* 0x000fe20000010058 */
[----:B------:R-:W-:Y:S01]  /*cbd0*/  F2FP.PACK_AB R24, R37, R36 ;  /* 0x000000242518723e */ /* 0x000fe200000000ff */
[----:B------:R-:W-:Y:S01]  /*cbe0*/  FFMA.FTZ R75, R75, R26, R86 ;  /* 0x0000001a4b4b7223 */ /* 0x000fe20000010056 */
[----:B------:R-:W-:Y:S01]  /*cbf0*/  LEA R36, P1, R99, c[0x0][0x208], 0x4 ;  /* 0x0000820063247a11 */ /* 0x000fe200078220ff */
[----:B------:R-:W-:Y:S01]  /*cc00*/  FFMA.FTZ R72, R31, R21, R0 ;  /* 0x000000151f487223 */ /* 0x000fe20000010000 */
[----:B------:R-:W-:Y:S01]  /*cc10*/  F2FP.PACK_AB R21, R47, R46 ;  /* 0x0000002e2f15723e */ /* 0x000fe200000000ff */
[----:B------:R-:W-:Y:S01]  /*cc20*/  IMAD R82, R101, c[0x0][0x160], R82 ;  /* 0x0000580065527a24 */ /* 0x000fe200078e0252 */
[----:B------:R-:W-:Y:S01]  /*cc30*/  F2FP.PACK_AB R31, R44, R43 ;  /* 0x0000002b2c1f723e */ /* 0x000fe200000000ff */
[----:B------:R-:W-:Y:S01]  /*cc40*/  IMAD.WIDE.U32 R42, R42, R41, c[0x0][0x208] ;  /* 0x000082002a2a7625 */ /* 0x000fe200078e0029 */
[----:B------:R-:W-:-:S02]  /*cc50*/  LEA.HI.X R39, R98, c[0x0][0x20c], RZ, 0x4, P0 ;  /* 0x0000830062277a11 */ /* 0x000fc400000f24ff */
[----:B------:R-:W-:Y:S01]  /*cc60*/  F2FP.PACK_AB R27, R35, R34 ;  /* 0x00000022231b723e */ /* 0x000fe200000000ff */
[----:B------:R-:W-:Y:S01]  /*cc70*/  IMAD.WIDE.U32 R40, R40, R41, c[0x0][0x208] ;  /* 0x0000820028287625 */ /* 0x000fe200078e0029 */
[----:B------:R-:W-:Y:S01]  /*cc80*/  F2FP.PACK_AB R26, R33, R32 ;  /* 0x00000020211a723e */ /* 0x000fe200000000ff */
[----:B------:R0:W-:Y:S01]  /*cc90*/  STG.E.128 [R38.64], R20 ;  /* 0x0000001426007986 */ /* 0x0001e2000c101d06 */
[----:B------:R-:W-:Y:S02]  /*cca0*/  F2FP.PACK_AB R30, R103, R102 ;  /* 0x00000066671e723e */ /* 0x000fe400000000ff */
[----:B------:R-:W-:Y:S01]  /*ccb0*/  F2FP.PACK_AB R29, R107, R106 ;  /* 0x0000006a6b1d723e */ /* 0x000fe200000000ff */
[----:B------:R0:W-:Y:S01]  /*ccc0*/  STG.E.128 [R42.64], R24 ;  /* 0x000000182a007986 */ /* 0x0001e2000c101d06 */
[----:B------:R-:W-:Y:S02]  /*ccd0*/  F2FP.PACK_AB R28, R109, R28 ;  /* 0x0000001c6d1c723e */ /* 0x000fe400000000ff */
[----:B------:R-:W-:-:S02]  /*cce0*/  F2FP.PACK_AB R35, R111, R74 ;  /* 0x0000004a6f23723e */ /* 0x000fc400000000ff */
[----:B------:R-:W-:Y:S01]  /*ccf0*/  F2FP.PACK_AB R34, R105, R108 ;  /* 0x0000006c6922723e */ /* 0x000fe200000000ff */
[----:B------:R0:W-:Y:S01]  /*cd00*/  STG.E.128 [R40.64], R28 ;  /* 0x0000001c28007986 */ /* 0x0001e2000c101d06 */
[----:B------:R-:W-:Y:S02]  /*cd10*/  F2FP.PACK_AB R33, R75, R104 ;  /* 0x000000684b21723e */ /* 0x000fe400000000ff */
[----:B------:R-:W-:Y:S02]  /*cd20*/  F2FP.PACK_AB R32, R73, R72 ;  /* 0x000000484920723e */ /* 0x000fe400000000ff */
[----:B------:R-:W-:Y:S02]  /*cd30*/  LEA.HI.X R37, R99, c[0x0][0x20c], RZ, 0x4, P1 ;  /* 0x0000830063257a11 */ /* 0x000fe400008f24ff */
[----:B------:R-:W-:-:S03]  /*cd40*/  ISETP.GE.AND P0, PT, R82, c[0x0][0x164], PT ;  /* 0x0000590052007a0c */ /* 0x000fc60003f06270 */
[----:B------:R0:W-:Y:S10]  /*cd50*/  STG.E.128 [R36.64], R32 ;  /* 0x0000002024007986 */ /* 0x0001f4000c101d06 */
[----:B0-----:R-:W-:Y:S01]  /*cd60*/  @P0 CALL.REL.NOINC `(.L_x_18597) ;  /* 0x0000001000000944 */ /* 0x001fe20003c00000 */
[----:B------:R-:W-:Y:S05]  /*cd70*/  BRA `(.L_x_18598) ;  /* 0xffff3bc000007947 */ /* 0x000fea000383ffff */
.L_x_18597:
[----:B------:R-:W-:Y:S05]  /*cd80*/  BSYNC B0 ;  /* 0x0000000000007941 */ /* 0x000fea0003800000 */
.L_x_18370:
[----:B------:R-:W-:Y:S05]  /*cd90*/  EXIT ;  /* 0x000000000000794d */ /* 0x000fea0003800000 */
.L_x_18595:
[----:B0-----:R-:W-:Y:S01]  /*cda0*/  IMAD.MOV.U32 R101, RZ, RZ, 0x1 ;  /* 0x00000001ff657424 */ /* 0x001fe200078e00ff */
[----:B------:R-:W-:Y:S01]  /*cdb0*/  MOV R104, 0x1f ;  /* 0x0000001f00687802 */ /* 0x000fe20000000f00 */
[----:B------:R-:W-:Y:S01]  /*cdc0*/  IMAD.MOV.U32 R107, RZ, RZ, -0x1 ;  /* 0xffffffffff6b7424 */ /* 0x000fe200078e00ff */
[----:B------:R-:W-:-:S02]  /*cdd0*/  MOV R102, 0xcdf0 ;  /* 0x0000cdf000667802 */ /* 0x000fc40000000f00 */
[----:B------:R-:W-:Y:S05]  /*cde0*/  CALL.REL.NOINC `($__internal_105_$__cuda_sm70_shflsync_bfly_p) ;  /* 0x0000079000007944 */ /* 0x000fea0003c00000 */
[----:B01----:R-:W-:Y:S05]  /*cdf0*/  BRA `(.L_x_18599) ;  /* 0xffffef5000007947 */ /* 0x003fea000383ffff */
.L_x_18596:
[----:B------:R-:W-:Y:S01]  /*ce00*/  HFMA2.MMA R101, -RZ, RZ, 0, 1.1920928955078125e-07 ;  /* 0x00000002ff657435 */ /* 0x000fe200000001ff */
[----:B------:R-:W-:Y:S01]  /*ce10*/  IMAD.MOV.U32 R104, RZ, RZ, 0x1f ;  /* 0x0000001fff687424 */ /* 0x000fe200078e00ff */
[----:B------:R-:W-:-:S02]  /*ce20*/  MOV R107, 0xffffffff ;  /* 0xffffffff006b7802 */ /* 0x000fc40000000f00 */
[----:B------:R-:W-:Y:S02]  /*ce30*/  MOV R102, 0xce50 ;  /* 0x0000ce5000667802 */ /* 0x000fe40000000f00 */
[----:B------:R-:W-:Y:S05]  /*ce40*/  CALL.REL.NOINC `($__internal_105_$__cuda_sm70_shflsync_bfly_p) ;  /* 0x0000073000007944 */ /* 0x000fea0003c00000 */
[----:B0-----:R-:W-:Y:S01]  /*ce50*/  HFMA2.MMA R104, -RZ, RZ, 0, 1.847743988037109375e-06 ;  /* 0x0000001fff687435 */ /* 0x001fe200000001ff */
[----:B-1----:R-:W-:Y:S01]  /*ce60*/  FADD.FTZ R106, R106, R101 ;  /* 0x000000656a6a7221 */ /* 0x002fe20000010000 */
[----:B------:R-:W-:Y:S01]  /*ce70*/  MOV R102, 0xceb0 ;  /* 0x0000ceb000667802 */ /* 0x000fe20000000f00 */
[----:B------:R-:W-:Y:S02]  /*ce80*/  IMAD.MOV.U32 R101, RZ, RZ, 0x4 ;  /* 0x00000004ff657424 */ /* 0x000fe400078e00ff */
[----:B------:R-:W-:Y:S02]  /*ce90*/  IMAD.MOV.U32 R107, RZ, RZ, -0x1 ;  /* 0xffffffffff6b7424 */ /* 0x000fe400078e00ff */
[----:B------:R-:W-:Y:S05]  /*cea0*/  CALL.REL.NOINC `($__internal_105_$__cuda_sm70_shflsync_bfly_p) ;  /* 0x000006d000007944 */ /* 0x000fea0003c00000 */
[----:B01----:R-:W-:Y:S01]  /*ceb0*/  FADD.FTZ R106, R106, R101 ;  /* 0x000000656a6a7221 */ /* 0x003fe20000010000 */
[----:B------:R-:W-:Y:S01]  /*cec0*/  MOV R101, 0x8 ;  /* 0x0000000800657802 */ /* 0x000fe20000000f00 */
[----:B------:R-:W-:Y:S01]  /*ced0*/  IMAD.MOV.U32 R104, RZ, RZ, 0x1f ;  /* 0x0000001fff687424 */ /* 0x000fe200078e00ff */
[----:B------:R-:W-:Y:S02]  /*cee0*/  MOV R107, 0xffffffff ;  /* 0xffffffff006b7802 */ /* 0x000fe40000000f00 */
[----:B------:R-:W-:-:S02]  /*cef0*/  MOV R102, 0xcf10 ;  /* 0x0000cf1000667802 */ /* 0x000fc40000000f00 */
[----:B------:R-:W-:Y:S05]  /*cf00*/  CALL.REL.NOINC `($__internal_105_$__cuda_sm70_shflsync_bfly_p) ;  /* 0x0000067000007944 */ /* 0x000fea0003c00000 */
[----:B0-----:R-:W-:Y:S01]  /*cf10*/  HFMA2.MMA R104, -RZ, RZ, 0, 1.847743988037109375e-06 ;  /* 0x0000001fff687435 */ /* 0x001fe200000001ff */
[----:B-1----:R-:W-:Y:S01]  /*cf20*/  FADD.FTZ R106, R106, R101 ;  /* 0x000000656a6a7221 */ /* 0x002fe20000010000 */
[----:B------:R-:W-:Y:S01]  /*cf30*/  MOV R102, 0xcf70 ;  /* 0x0000cf7000667802 */ /* 0x000fe20000000f00 */
[----:B------:R-:W-:-:S02]  /*cf40*/  IMAD.MOV.U32 R101, RZ, RZ, 0x10 ;  /* 0x00000010ff657424 */ /* 0x000fc400078e00ff */
[----:B------:R-:W-:Y:S02]  /*cf50*/  IMAD.MOV.U32 R107, RZ, RZ, -0x1 ;  /* 0xffffffffff6b7424 */ /* 0x000fe400078e00ff */
[----:B------:R-:W-:Y:S05]  /*cf60*/  CALL.REL.NOINC `($__internal_105_$__cuda_sm70_shflsync_bfly_p) ;  /* 0x0000061000007944 */ /* 0x000fea0003c00000 */
[----:B-1----:R-:W-:Y:S01]  /*cf70*/  FADD.FTZ R101, R106, R101 ;  /* 0x000000656a657221 */ /* 0x002fe20000010000 */
[----:B0-----:R-:W-:-:S03]  /*cf80*/  MOV R107, 0xffffffff ;  /* 0xffffffff006b7802 */ /* 0x001fc60000000f00 */
        /* <DEDUP_REMOVED lines=75> */
[----:B01----:R-:W-:Y:S01]  /*d440*/  FADD.FTZ R106, R106, R101 ;  /* 0x000000656a6a7221 */ /* 0x003fe20000010000 */
[----:B------:R-:W-:Y:S01]  /*d450*/  MOV R101, 0x4 ;  /* 0x0000000400657802 */ /* 0x000fe20000000f00 */
[----:B------:R-:W-:Y:S01]  /*d460*/  IMAD.MOV.U32 R104, RZ, RZ, 0x1f ;  /* 0x0000001fff687424 */ /* 0x000fe200078e00ff */
[----:B------:R-:W-:Y:S02]  /*d470*/  MOV R107, 0xffffffff ;  /* 0xffffffff006b7802 */ /* 0x000fe40000000f00 */
[----:B------:R-:W-:Y:S02]  /*d480*/  MOV R102, 0xd4a0 ;  /* 0x0000d4a000667802 */ /* 0x000fe40000000f00 */
[----:B------:R-:W-:Y:S05]  /*d490*/  CALL.REL.NOINC `($__internal_105_$__cuda_sm70_shflsync_bfly_p) ;  /* 0x000000e000007944 */ /* 0x000fea0003c00000 */
[----:B0-----:R-:W-:Y:S01]  /*d4a0*/  HFMA2.MMA R104, -RZ, RZ, 0, 1.847743988037109375e-06 ;  /* 0x0000001fff687435 */ /* 0x001fe200000001ff */
[----:B-1----:R-:W-:Y:S01]  /*d4b0*/  FADD.FTZ R106, R106, R101 ;  /* 0x000000656a6a7221 */ /* 0x002fe20000010000 */
[----:B------:R-:W-:Y:S01]  /*d4c0*/  MOV R102, 0xd500 ;  /* 0x0000d50000667802 */ /* 0x000fe20000000f00 */
[----:B------:R-:W-:Y:S02]  /*d4d0*/  IMAD.MOV.U32 R101, RZ, RZ, 0x8 ;  /* 0x00000008ff657424 */ /* 0x000fe400078e00ff */
[----:B------:R-:W-:-:S02]  /*d4e0*/  IMAD.MOV.U32 R107, RZ, RZ, -0x1 ;  /* 0xffffffffff6b7424 */ /* 0x000fc400078e00ff */
[----:B------:R-:W-:Y:S05]  /*d4f0*/  CALL.REL.NOINC `($__internal_105_$__cuda_sm70_shflsync_bfly_p) ;  /* 0x0000008000007944 */ /* 0x000fea0003c00000 */
[----:B01----:R-:W-:Y:S01]  /*d500*/  FADD.FTZ R106, R106, R101 ;  /* 0x000000656a6a7221 */ /* 0x003fe20000010000 */
[----:B------:R-:W-:Y:S01]  /*d510*/  MOV R101, 0x10 ;  /* 0x0000001000657802 */ /* 0x000fe20000000f00 */
[----:B------:R-:W-:Y:S01]  /*d520*/  IMAD.MOV.U32 R104, RZ, RZ, 0x1f ;  /* 0x0000001fff687424 */ /* 0x000fe200078e00ff */
[----:B------:R-:W-:-:S02]  /*d530*/  MOV R107, 0xffffffff ;  /* 0xffffffff006b7802 */ /* 0x000fc40000000f00 */
[----:B------:R-:W-:Y:S02]  /*d540*/  MOV R102, 0xd560 ;  /* 0x0000d56000667802 */ /* 0x000fe40000000f00 */
[----:B------:R-:W-:Y:S05]  /*d550*/  CALL.REL.NOINC `($__internal_105_$__cuda_sm70_shflsync_bfly_p) ;  /* 0x0000002000007944 */ /* 0x000fea0003c00000 */
[----:B01----:R-:W-:Y:S01]  /*d560*/  IMAD.MOV.U32 R107, RZ, RZ, R101 ;  /* 0x000000ffff6b7224 */ /* 0x003fe200078e0065 */
[----:B------:R-:W-:Y:S05]  /*d570*/  BRA `(.L_x_18600) ;  /* 0xffffed1000007947 */ /* 0x000fea000383ffff */
        .weak           $__internal_105_$__cuda_sm70_shflsync_bfly_p
        .type           $__internal_105_$__cuda_sm70_shflsync_bfly_p,@function
        .size           $__internal_105_$__cuda_sm70_shflsync_bfly_p,(.L_x_29245 - $__internal_105_$__cuda_sm70_shflsync_bfly_p)
$__internal_105_$__cuda_sm70_shflsync_bfly_p:
[----:B------:R-:W-:Y:S01]  /*d580*/  HFMA2.MMA R103, -RZ, RZ, 0, 0 ;  /* 0x00000000ff677435 */ /* 0x000fe200000001ff */
[----:B------:R-:W-:Y:S04]  /*d590*/  WARPSYNC R107 ;  /* 0x0000006b00007348 */ /* 0x000fe80003800000 */
[----:B------:R0:W1:Y:S01]  /*d5a0*/  SHFL.BFLY PT, R101, R106, R101, R104 ;  /* 0x0c0000656a657389 */ /* 0x00006200000e0068 */
[----:B------:R-:W-:Y:S05]  /*d5b0*/  RET.REL.NODEC R102 `(_ZN10layer_norm13ln_fwd_kernelINS_13Kernel_traitsI6__halfS2_fS2_fjLj1024ELj1ELj4ELj1ELj16ENS_18Kernel_traits_baseILj1024ES2_S2_fS2_fjLj128EEEEELb1ELb0ELb0ELb1EEEvNS_9FwdParamsE) ;  /* 0xffff2a4066007950 */ /* 0x000fea0003c3ffff */
.L_x_18601:
        /* <DEDUP_REMOVED lines=12> */
.L_x_29245:


//--------------------- .text._ZN10layer_norm13ln_fwd_kernelINS_13Kernel_traitsI6__halfS2_fS2_fjLj1024ELj1ELj4ELj1ELj16ENS_18Kernel_traits_baseILj1024ES2_S2_fS2_fjLj128EEEEELb1ELb0ELb1ELb0EEEvNS_9FwdParamsE --------------------------
	.section	.text._ZN10layer_norm13ln_fwd_kernelINS_13Kernel_traitsI6__halfS2_fS2_fjLj1024ELj1ELj4ELj1ELj16ENS_18Kernel_traits_baseILj1024ES2_S2_fS2_fjLj128EEEEELb1ELb0ELb1ELb0EEEvNS_9FwdParamsE,"ax",@progbits
	.sectioninfo	@"SHI_REGISTERS=149"
	.align	128
        .global         _ZN10layer_norm13ln_fwd_kernelINS_13Kernel_traitsI6__halfS2_fS2_fjLj1024ELj1ELj4ELj1ELj16ENS_18Kernel_traits_baseILj1024ES2_S2_fS2_fjLj128EEEEELb1ELb0ELb1ELb0EEEvNS_9FwdParamsE
        .type           _ZN10layer_norm13ln_fwd_kernelINS_13Kernel_traitsI6__halfS2_fS2_fjLj1024ELj1ELj4ELj1ELj16ENS_18Kernel_traits_baseILj1024ES2_S2_fS2_fjLj128EEEEELb1ELb0ELb1ELb0EEEvNS_9FwdParamsE,@function
        .size           _ZN10layer_norm13ln_fwd_kernelINS_13Kernel_traitsI6__halfS2_fS2_fjLj1024ELj1ELj4ELj1ELj16ENS_18Kernel_traits_baseILj1024ES2_S2_fS2_fjLj128EEEEELb1ELb0ELb1ELb0EEEvNS_9FwdParamsE,(.L_x_29246 - _ZN10layer_norm13ln_fwd_kernelINS_13Kernel_traitsI6__halfS2_fS2_fjLj1024ELj1ELj4ELj1ELj16ENS_18Kernel_traits_baseILj1024ES2_S2_fS2_fjLj128EEEEELb1ELb0ELb1ELb0EEEvNS_9FwdParamsE)
        .other          _ZN10layer_norm13ln_fwd_kernelINS_13Kernel_traitsI6__halfS2_fS2_fjLj1024ELj1ELj4ELj1ELj16ENS_18Kernel_traits_baseILj1024ES2_S2_fS2_fjLj128EEEEELb1ELb0ELb1ELb0EEEvNS_9FwdParamsE,@"STO_CUDA_ENTRY STV_DEFAULT"
_ZN10layer_norm13ln_fwd_kernelINS_13Kernel_traitsI6__halfS2_fS2_fjLj1024ELj1ELj4ELj1ELj16ENS_18Kernel_traits_baseILj1024ES2_S2_fS2_fjLj128EEEEELb1ELb0ELb1ELb0EEEvNS_9FwdParamsE:
.text._ZN10layer_norm13ln_fwd_kernelINS_13Kernel_traitsI6__halfS2_fS2_fjLj1024ELj1ELj4ELj1ELj16ENS_18Kernel_traits_baseILj1024ES2_S2_fS2_fjLj128EEEEELb1ELb0ELb1ELb0EEEvNS_9FwdParamsE:
        /* <DEDUP_REMOVED lines=101> */
.L_x_18603:
[----:B0-----:R-:W-:Y:S05]  /*0650*/  BSYNC B0 ;  /* 0x0000000000007941 */ /* 0x001fea0003800000 */
.L_x_18602:
        /* <DEDUP_REMOVED lines=13> */
.L_x_18605:
[----:B0-----:R-:W-:Y:S05]  /*0730*/  BSYNC B0 ;  /* 0x0000000000007941 */ /* 0x001fea0003800000 */
.L_x_18604:
        /* <DEDUP_REMOVED lines=13> */
.L_x_18607:
[----:B0-----:R-:W-:Y:S05]  /*0810*/  BSYNC B0 ;  /* 0x0000000000007941 */ /* 0x001fea0003800000 */
.L_x_18606:
        /* <DEDUP_REMOVED lines=12> */
.L_x_18609:
[----:B0-----:R-:W-:Y:S05]  /*08e0*/  BSYNC B0 ;  /* 0x0000000000007941 */ /* 0x001fea0003800000 */
.L_x_18608:
        /* <DEDUP_REMOVED lines=80> */
.L_x_18924:
        /* <DEDUP_REMOVED lines=49> */
.L_x_18616:
[----:B------:R-:W-:Y:S02]  /*1100*/  MOV R76, R126 ;  /* 0x0000007e004c7202 */ /* 0x000fe40000000f00 */
.L_x_18617:
[----:B------:R-:W-:Y:S05]  /*1110*/  BSYNC B3 ;  /* 0x0000000000037941 */ /* 0x000fea0003800000 */
.L_x_18615:
        /* <DEDUP_REMOVED lines=16> */
.L_x_18621:
[----:B------:R-:W-:Y:S05]  /*1220*/  BSYNC B4 ;  /* 0x0000000000047941 */ /* 0x000fea0003800000 */
.L_x_18620:
        /* <DEDUP_REMOVED lines=43> */
.L_x_18619:
[----:B------:R-:W-:Y:S05]  /*14e0*/  BSYNC B3 ;  /* 0x0000000000037941 */ /* 0x000fea0003800000 */
.L_x_18618:
[----:B------:R-:W0:Y:S01]  /*14f0*/  I2F.U32 R36, R76 ;  /* 0x0000004c00247306 */ /* 0x000e220000201000 */
[----:B-----5:R-:W-:Y:S01]  /*1500*/  HADD2.F32 R37, -RZ, R40.H0_H0 ;  /* 0x20000028ff257230 */ /* 0x020fe20000004100 */
        /* <DEDUP_REMOVED lines=8> */
.L_x_18614:
[----:B0-----:R-:W-:Y:S05]  /*1590*/  BSYNC B2 ;  /* 0x0000000000027941 */ /* 0x001fea0003800000 */
.L_x_18613:
        /* <DEDUP_REMOVED lines=18> */
.L_x_18625:
[----:B------:R-:W-:Y:S02]  /*16c0*/  IMAD.MOV.U32 R78, RZ, RZ, R126 ;  /* 0x000000ffff4e7224 */ /* 0x000fe400078e007e */
.L_x_18626:
[----:B------:R-:W-:Y:S05]  /*16d0*/  BSYNC B3 ;  /* 0x0000000000037941 */ /* 0x000fea0003800000 */
.L_x_18624:
        /* <DEDUP_REMOVED lines=16> */
.L_x_18630:
[----:B------:R-:W-:Y:S05]  /*17e0*/  BSYNC B4 ;  /* 0x0000000000047941 */ /* 0x000fea0003800000 */
.L_x_18629:
        /* <DEDUP_REMOVED lines=43> */
.L_x_18628:
[----:B------:R-:W-:Y:S05]  /*1aa0*/  BSYNC B3 ;  /* 0x0000000000037941 */ /* 0x000fea0003800000 */
.L_x_18627:
[----:B------:R-:W0:Y:S01]  /*1ab0*/  I2F.U32 R37, R78 ;  /* 0x0000004e00257306 */ /* 0x000e220000201000 */
[----:B-----5:R-:W-:Y:S01]  /*1ac0*/  HADD2.F32 R38, -RZ, R40.H1_H1 ;  /* 0x30000028ff267230 */ /* 0x020fe20000004100 */
        /* <DEDUP_REMOVED lines=8> */
.L_x_18623:
[----:B------:R-:W-:Y:S05]  /*1b50*/  BSYNC B2 ;  /* 0x0000000000027941 */ /* 0x000fea0003800000 */
.L_x_18622:
        /* <DEDUP_REMOVED lines=18> */
.L_x_18634:
[----:B------:R-:W-:Y:S02]  /*1c80*/  IMAD.MOV.U32 R78, RZ, RZ, R126 ;  /* 0x000000ffff4e7224 */ /* 0x000fe400078e007e */
.L_x_18635:
[----:B------:R-:W-:Y:S05]  /*1c90*/  BSYNC B3 ;  /* 0x0000000000037941 */ /* 0x000fea0003800000 */
.L_x_18633:
        /* <DEDUP_REMOVED lines=16> */
.L_x_18639:
[----:B------:R-:W-:Y:S05]  /*1da0*/  BSYNC B4 ;  /* 0x0000000000047941 */ /* 0x000fea0003800000 */
.L_x_18638:
        /* <DEDUP_REMOVED lines=44> */
.L_x_18637:
[----:B------:R-:W-:Y:S05]  /*2070*/  BSYNC B3 ;  /* 0x0000000000037941 */ /* 0x000fea0003800000 */
.L_x_18636:
        /* <DEDUP_REMOVED lines=10> */
.L_x_18632:
[----:B------:R-:W-:Y:S05]  /*2120*/  BSYNC B2 ;  /* 0x0000000000027941 */ /* 0x000fea0003800000 */
.L_x_18631:
        /* <DEDUP_REMOVED lines=18> */
.L_x_18643:
[----:B------:R-:W-:Y:S02]  /*2250*/  IMAD.MOV.U32 R106, RZ, RZ, R126 ;  /* 0x000000ffff6a7224 */ /* 0x000fe400078e007e */
.L_x_18644:
[----:B------:R-:W-:Y:S05]  /*2260*/  BSYNC B3 ;  /* 0x0000000000037941 */ /* 0x000fea0003800000 */
.L_x_18642:
        /* <DEDUP_REMOVED lines=16> */
.L_x_18648:
[----:B------:R-:W-:Y:S05]  /*2370*/  BSYNC B4 ;  /* 0x0000000000047941 */ /* 0x000fea0003800000 */
.L_x_18647:
        /* <DEDUP_REMOVED lines=44> */
.L_x_18646:
[----:B------:R-:W-:Y:S05]  /*2640*/  BSYNC B3 ;  /* 0x0000000000037941 */ /* 0x000fea0003800000 */
.L_x_18645:
        /* <DEDUP_REMOVED lines=10> */
.L_x_18641:
[----:B------:R-:W-:Y:S05]  /*26f0*/  BSYNC B2 ;  /* 0x0000000000027941 */ /* 0x000fea0003800000 */
.L_x_18640:
        /* <DEDUP_REMOVED lines=18> */
.L_x_18652:
[----:B------:R-:W-:Y:S02]  /*2820*/  IMAD.MOV.U32 R106, RZ, RZ, R126 ;  /* 0x000000ffff6a7224 */ /* 0x000fe400078e007e */
.L_x_18653:
[----:B------:R-:W-:Y:S05]  /*2830*/  BSYNC B3 ;  /* 0x0000000000037941 */ /* 0x000fea0003800000 */
.L_x_18651:
        /* <DEDUP_REMOVED lines=16> */
.L_x_18657:
[----:B------:R-:W-:Y:S05]  /*2940*/  BSYNC B4 ;  /* 0x0000000000047941 */ /* 0x000fea0003800000 */
.L_x_18656:
        /* <DEDUP_REMOVED lines=44> */
.L_x_18655:
[----:B------:R-:W-:Y:S05]  /*2c10*/  BSYNC B3 ;  /* 0x0000000000037941 */ /* 0x000fea0003800000 */
.L_x_18654:
[----:B------:R-:W0:Y:S01]  /*2c20*/  I2F.U32 R48, R106 ;  /* 0x0000006a00307306 */ /* 0x000e220000201000 */
[----:B------:R-:W-:Y:S01]  /*2c30*/  HADD2.F32 R49, -RZ, R42.H0_H0 ;  /* 0x2000002aff317230 */ /* 0x000fe20000004100 */
        /* <DEDUP_REMOVED lines=8> */
.L_x_18650:
[----:B------:R-:W-:Y:S05]  /*2cc0*/  BSYNC B2 ;  /* 0x0000000000027941 */ /* 0x000fea0003800000 */
.L_x_18649:
        /* <DEDUP_REMOVED lines=18> */
.L_x_18661:
[----:B------:R-:W-:Y:S02]  /*2df0*/  IMAD.MOV.U32 R124, RZ, RZ, R126 ;  /* 0x000000ffff7c7224 */ /* 0x000fe400078e007e */
.L_x_18662:
[----:B------:R-:W-:Y:S05]  /*2e00*/  BSYNC B3 ;  /* 0x0000000000037941 */ /* 0x000fea0003800000 */
.L_x_18660:
        /* <DEDUP_REMOVED lines=16> */
.L_x_18666:
[----:B------:R-:W-:Y:S05]  /*2f10*/  BSYNC B4 ;  /* 0x0000000000047941 */ /* 0x000fea0003800000 */
.L_x_18665:
        /* <DEDUP_REMOVED lines=44> */
.L_x_18664:
[----:B------:R-:W-:Y:S05]  /*31e0*/  BSYNC B3 ;  /* 0x0000000000037941 */ /* 0x000fea0003800000 */
.L_x_18663:
[----:B------:R-:W0:Y:S01]  /*31f0*/  I2F.U32 R49, R124 ;  /* 0x0000007c00317306 */ /* 0x000e220000201000 */
[----:B------:R-:W-:Y:S01]  /*3200*/  HADD2.F32 R50, -RZ, R42.H1_H1 ;  /* 0x3000002aff327230 */ /* 0x000fe20000004100 */
        /* <DEDUP_REMOVED lines=8> */
.L_x_18659:
[----:B------:R-:W-:Y:S05]  /*3290*/  BSYNC B2 ;  /* 0x0000000000027941 */ /* 0x000fea0003800000 */
.L_x_18658:
        /* <DEDUP_REMOVED lines=18> */
.L_x_18670:
[----:B------:R-:W-:Y:S02]  /*33c0*/  IMAD.MOV.U32 R124, RZ, RZ, R126 ;  /* 0x000000ffff7c7224 */ /* 0x000fe400078e007e */
.L_x_18671:
[----:B------:R-:W-:Y:S05]  /*33d0*/  BSYNC B3 ;  /* 0x0000000000037941 */ /* 0x000fea0003800000 */
.L_x_18669:
        /* <DEDUP_REMOVED lines=16> */
.L_x_18675:
[----:B------:R-:W-:Y:S05]  /*34e0*/  BSYNC B4 ;  /* 0x0000000000047941 */ /* 0x000fea0003800000 */
.L_x_18674:
        /* <DEDUP_REMOVED lines=44> */
.L_x_18673:
[----:B------:R-:W-:Y:S05]  /*37b0*/  BSYNC B3 ;  /* 0x0000000000037941 */ /* 0x000fea0003800000 */
.L_x_18672:
        /* <DEDUP_REMOVED lines=10> */
.L_x_18668:
[----:B------:R-:W-:Y:S05]  /*3860*/  BSYNC B2 ;  /* 0x0000000000027941 */ /* 0x000fea0003800000 */
.L_x_18667:
        /* <DEDUP_REMOVED lines=18> */
.L_x_18679:
[----:B------:R-:W-:Y:S02]  /*3990*/  IMAD.MOV.U32 R142, RZ, RZ, R126 ;  /* 0x000000ffff8e7224 */ /* 0x000fe400078e007e */
.L_x_18680:
[----:B------:R-:W-:Y:S05]  /*39a0*/  BSYNC B3 ;  /* 0x0000000000037941 */ /* 0x000fea0003800000 */
.L_x_18678:
        /* <DEDUP_REMOVED lines=16> */
.L_x_18684:
[----:B------:R-:W-:Y:S05]  /*3ab0*/  BSYNC B4 ;  /* 0x0000000000047941 */ /* 0x000fea0003800000 */
.L_x_18683:
        /* <DEDUP_REMOVED lines=44> */
.L_x_18682:
[----:B------:R-:W-:Y:S05]  /*3d80*/  BSYNC B3 ;  /* 0x0000000000037941 */ /* 0x000fea0003800000 */
.L_x_18681:
        /* <DEDUP_REMOVED lines=10> */
.L_x_18677:
[----:B------:R-:W-:Y:S05]  /*3e30*/  BSYNC B2 ;  /* 0x0000000000027941 */ /* 0x000fea0003800000 */
.L_x_18676:
        /* <DEDUP_REMOVED lines=16> */
[----:B------:R-:W-:Y:S01]  /*3f40*/  IMAD.WIDE.U32 R78, R78, 0x10000, RZ ;  /* 0x000100004e4e7825 */ /* 0x000fe200078e00ff */
[----:B------:R-:W-:-:S02]  /*3f50*/  MOV R145, 0x8 ;  /* 0x0000000800917802 */ /* 0x000fc40000000f00 */
        /* <DEDUP_REMOVED lines=8> */
.L_x_18686:
[----:B------:R-:W-:Y:S05]  /*3fe0*/  BSYNC B2 ;  /* 0x0000000000027941 */ /* 0x000fea0003800000 */
.L_x_18685:
[----:B------:R-:W-:Y:S02]  /*3ff0*/  IADD3 R141, R141, 0x20, RZ ;  /* 0x000000208d8d7810 */ /* 0x000fe40007ffe0ff */
[----:B------:R-:W-:Y:S02]  /*4000*/  IADD3 R138, R138, 0x20, RZ ;  /* 0x000000208a8a7810 */ /* 0x000fe40007ffe0ff */
.L_x_18612:
[----:B0-----:R-:W-:Y:S05]  /*4010*/  BSYNC B1 ;  /* 0x0000000000017941 */ /* 0x001fea0003800000 */
.L_x_18611:
        /* <DEDUP_REMOVED lines=31> */
.L_x_18692:
[----:B------:R-:W-:Y:S02]  /*4210*/  IMAD.MOV.U32 R76, RZ, RZ, R126 ;  /* 0x000000ffff4c7224 */ /* 0x000fe400078e007e */
.L_x_18693:
[----:B------:R-:W-:Y:S05]  /*4220*/  BSYNC B3 ;  /* 0x0000000000037941 */ /* 0x000fea0003800000 */
.L_x_18691:
        /* <DEDUP_REMOVED lines=16> */
.L_x_18697:
[----:B------:R-:W-:Y:S05]  /*4330*/  BSYNC B4 ;  /* 0x0000000000047941 */ /* 0x000fea0003800000 */
.L_x_18696:
        /* <DEDUP_REMOVED lines=43> */
.L_x_18695:
[----:B------:R-:W-:Y:S05]  /*45f0*/  BSYNC B3 ;  /* 0x0000000000037941 */ /* 0x000fea0003800000 */
.L_x_18694:
        /* <DEDUP_REMOVED lines=10> */
.L_x_18690:
[----:B0-----:R-:W-:Y:S05]  /*46a0*/  BSYNC B2 ;  /* 0x0000000000027941 */ /* 0x001fea0003800000 */
.L_x_18689:
        /* <DEDUP_REMOVED lines=18> */
.L_x_18701:
[----:B------:R-:W-:Y:S02]  /*47d0*/  IMAD.MOV.U32 R78, RZ, RZ, R126 ;  /* 0x000000ffff4e7224 */ /* 0x000fe400078e007e */
.L_x_18702:
[----:B------:R-:W-:Y:S05]  /*47e0*/  BSYNC B3 ;  /* 0x0000000000037941 */ /* 0x000fea0003800000 */
.L_x_18700:
        /* <DEDUP_REMOVED lines=16> */
.L_x_18706:
[----:B------:R-:W-:Y:S05]  /*48f0*/  BSYNC B4 ;  /* 0x0000000000047941 */ /* 0x000fea0003800000 */
.L_x_18705:
        /* <DEDUP_REMOVED lines=43> */
.L_x_18704:
[----:B------:R-:W-:Y:S05]  /*4bb0*/  BSYNC B3 ;  /* 0x0000000000037941 */ /* 0x000fea0003800000 */
.L_x_18703:
[----:B------:R-:W0:Y:S01]  /*4bc0*/  I2F.U32 R53, R78 ;  /* 0x0000004e00357306 */ /* 0x000e220000201000 */
[----:B------:R-:W-:Y:S01]  /*4bd0*/  HFMA2.MMA R54, -RZ, RZ, 0.1171875, 0 ;  /* 0x2f800000ff367435 */ /* 0x000fe200000001ff */
[----:B-----5:R-:W-:-:S05]  /*4be0*/  HADD2.F32 R56, -RZ, R40.H1_H1 ;  /* 0x30000028ff387230 */ /* 0x020fca0000004100 */
[----:B------:R-:W-:-:S04]  /*4bf0*/  FMUL.FTZ R56, R56, c[0x0][0x1ec] ;  /* 0x00007b0038387a20 */ /* 0x000fc80000410000 */
[----:B------:R-:W-:Y:S02]  /*4c00*/  FMUL.FTZ R56, R56, c[0x0][0x1e8] ;  /* 0x00007a0038387a20 */ /* 0x000fe40000410000 */
[----:B0-----:R-:W-:-:S05]  /*4c10*/  FFMA.FTZ R53, R53, R54, 1.1641532182693481445e-10 ;  /* 0x2f00000035357423 */ /* 0x001fca0000010036 */
[----:B------:R-:W-:-:S04]  /*4c20*/  FSETP.GTU.FTZ.AND P5, PT, R53, c[0x0][0x1e4], PT ;  /* 0x0000790035007a0b */ /* 0x000fc80003fbc000 */
[----:B------:R-:W-:Y:S02]  /*4c30*/  FSEL R53, R56, RZ, !P5 ;  /* 0x000000ff38357208 */ /* 0x000fe40006800000 */
[----:B------:R-:W-:-:S03]  /*4c40*/  SEL R129, RZ, 0x1, P5 ;  /* 0x00000001ff817807 */ /* 0x000fc60002800000 */
[----:B------:R-:W-:Y:S02]  /*4c50*/  @P3 FADD.FTZ R53, R33, R53 ;  /* 0x0000003521353221 */ /* 0x000fe40000010000 */
.L_x_18699:
[----:B------:R-:W-:Y:S05]  /*4c60*/  BSYNC B2 ;  /* 0x0000000000027941 */ /* 0x000fea0003800000 */
.L_x_18698:
        /* <DEDUP_REMOVED lines=18> */
.L_x_18710:
[----:B------:R-:W-:Y:S02]  /*4d90*/  IMAD.MOV.U32 R78, RZ, RZ, R126 ;  /* 0x000000ffff4e7224 */ /* 0x000fe400078e007e */
.L_x_18711:
[----:B------:R-:W-:Y:S05]  /*4da0*/  BSYNC B3 ;  /* 0x0000000000037941 */ /* 0x000fea0003800000 */
.L_x_18709:
        /* <DEDUP_REMOVED lines=16> */
.L_x_18715:
[----:B------:R-:W-:Y:S05]  /*4eb0*/  BSYNC B4 ;  /* 0x0000000000047941 */ /* 0x000fea0003800000 */
.L_x_18714:
        /* <DEDUP_REMOVED lines=44> */
.L_x_18713:
[----:B------:R-:W-:Y:S05]  /*5180*/  BSYNC B3 ;  /* 0x0000000000037941 */ /* 0x000fea0003800000 */
.L_x_18712:
[----:B------:R-:W0:Y:S01]  /*5190*/  I2F.U32 R54, R78 ;  /* 0x0000004e00367306 */ /* 0x000e220000201000 */
[----:B------:R-:W-:Y:S01]  /*51a0*/  HFMA2.MMA R55, -RZ, RZ, 0.1171875, 0 ;  /* 0x2f800000ff377435 */ /* 0x000fe200000001ff */
[----:B-----5:R-:W-:-:S05]  /*51b0*/  HADD2.F32 R57, -RZ, R41.H0_H0 ;  /* 0x20000029ff397230 */ /* 0x020fca0000004100 */
[----:B------:R-:W-:-:S04]  /*51c0*/  FMUL.FTZ R57, R57, c[0x0][0x1ec] ;  /* 0x00007b0039397a20 */ /* 0x000fc80000410000 */
[----:B------:R-:W-:Y:S02]  /*51d0*/  FMUL.FTZ R57, R57, c[0x0][0x1e8] ;  /* 0x00007a0039397a20 */ /* 0x000fe40000410000 */
[----:B0-----:R-:W-:-:S05]  /*51e0*/  FFMA.FTZ R54, R54, R55, 1.1641532182693481445e-10 ;  /* 0x2f00000036367423 */ /* 0x001fca0000010037 */
[----:B------:R-:W-:-:S04]  /*51f0*/  FSETP.GTU.FTZ.AND P5, PT, R54, c[0x0][0x1e4], PT ;  /* 0x0000790036007a0b */ /* 0x000fc80003fbc000 */
[----:B------:R-:W-:Y:S02]  /*5200*/  FSEL R54, R57, RZ, !P5 ;  /* 0x000000ff39367208 */ /* 0x000fe40006800000 */
[----:B------:R-:W-:-:S03]  /*5210*/  SEL R130, RZ, 0x1, P5 ;  /* 0x00000001ff827807 */ /* 0x000fc60002800000 */
[----:B------:R-:W-:Y:S02]  /*5220*/  @P3 FADD.FTZ R54, R34, R54 ;  /* 0x0000003622363221 */ /* 0x000fe40000010000 */
.L_x_18708:
[----:B------:R-:W-:Y:S05]  /*5230*/  BSYNC B2 ;  /* 0x0000000000027941 */ /* 0x000fea0003800000 */
.L_x_18707:
        /* <DEDUP_REMOVED lines=18> */
.L_x_18719:
[----:B------:R-:W-:Y:S02]  /*5360*/  IMAD.MOV.U32 R106, RZ, RZ, R126 ;  /* 0x000000ffff6a7224 */ /* 0x000fe400078e007e */
.L_x_18720:
[----:B------:R-:W-:Y:S05]  /*5370*/  BSYNC B3 ;  /* 0x0000000000037941 */ /* 0x000fea0003800000 */
.L_x_18718:
        /* <DEDUP_REMOVED lines=16> */
.L_x_18724:
[----:B------:R-:W-:Y:S05]  /*5480*/  BSYNC B4 ;  /* 0x0000000000047941 */ /* 0x000fea0003800000 */
.L_x_18723:
        /* <DEDUP_REMOVED lines=44> */
.L_x_18722:
[----:B------:R-:W-:Y:S05]  /*5750*/  BSYNC B3 ;  /* 0x0000000000037941 */ /* 0x000fea0003800000 */
.L_x_18721:
        /* <DEDUP_REMOVED lines=10> */
.L_x_18717:
[----:B------:R-:W-:Y:S05]  /*5800*/  BSYNC B2 ;  /* 0x0000000000027941 */ /* 0x000fea0003800000 */
.L_x_18716:
        /* <DEDUP_REMOVED lines=18> */
.L_x_18728:
[----:B------:R-:W-:Y:S02]  /*5930*/  IMAD.MOV.U32 R106, RZ, RZ, R126 ;  /* 0x000000ffff6a7224 */ /* 0x000fe400078e007e */
.L_x_18729:
[----:B------:R-:W-:Y:S05]  /*5940*/  BSYNC B3 ;  /* 0x0000000000037941 */ /* 0x000fea0003800000 */
.L_x_18727:
        /* <DEDUP_REMOVED lines=16> */
.L_x_18733:
[----:B------:R-:W-:Y:S05]  /*5a50*/  BSYNC B4 ;  /* 0x0000000000047941 */ /* 0x000fea0003800000 */
.L_x_18732:
        /* <DEDUP_REMOVED lines=44> */
.L_x_18731:
[----:B------:R-:W-:Y:S05]  /*5d20*/  BSYNC B3 ;  /* 0x0000000000037941 */ /* 0x000fea0003800000 */
.L_x_18730:
[----:B------:R-:W0:Y:S01]  /*5d30*/  I2F.U32 R56, R106 ;  /* 0x0000006a00387306 */ /* 0x000e220000201000 */
[----:B------:R-:W-:Y:S01]  /*5d40*/  HFMA2.MMA R57, -RZ, RZ, 0.1171875, 0 ;  /* 0x2f800000ff397435 */ /* 0x000fe200000001ff */
[----:B------:R-:W-:-:S05]  /*5d50*/  HADD2.F32 R59, -RZ, R42.H0_H0 ;  /* 0x2000002aff3b7230 */ /* 0x000fca0000004100 */
[----:B------:R-:W-:-:S04]  /*5d60*/  FMUL.FTZ R59, R59, c[0x0][0x1ec] ;  /* 0x00007b003b3b7a20 */ /* 0x000fc80000410000 */
[----:B------:R-:W-:Y:S02]  /*5d70*/  FMUL.FTZ R59, R59, c[0x0][0x1e8] ;  /* 0x00007a003b3b7a20 */ /* 0x000fe40000410000 */
[----:B0-----:R-:W-:-:S05]  /*5d80*/  FFMA.FTZ R56, R56, R57, 1.1641532182693481445e-10 ;  /* 0x2f00000038387423 */ /* 0x001fca0000010039 */
[----:B------:R-:W-:-:S04]  /*5d90*/  FSETP.GTU.FTZ.AND P5, PT, R56, c[0x0][0x1e4], PT ;  /* 0x0000790038007a0b */ /* 0x000fc80003fbc000 */
[----:B------:R-:W-:Y:S02]  /*5da0*/  FSEL R56, R59, RZ, !P5 ;  /* 0x000000ff3b387208 */ /* 0x000fe40006800000 */
[----:B------:R-:W-:-:S03]  /*5db0*/  SEL R132, RZ, 0x1, P5 ;  /* 0x00000001ff847807 */ /* 0x000fc60002800000 */
[----:B------:R-:W-:Y:S02]  /*5dc0*/  @P3 FADD.FTZ R56, R44, R56 ;  /* 0x000000382c383221 */ /* 0x000fe40000010000 */
.L_x_18726:
[----:B------:R-:W-:Y:S05]  /*5dd0*/  BSYNC B2 ;  /* 0x0000000000027941 */ /* 0x000fea0003800000 */
.L_x_18725:
        /* <DEDUP_REMOVED lines=18> */
.L_x_18737:
[----:B------:R-:W-:Y:S02]  /*5f00*/  IMAD.MOV.U32 R124, RZ, RZ, R126 ;  /* 0x000000ffff7c7224 */ /* 0x000fe400078e007e */
.L_x_18738:
[----:B------:R-:W-:Y:S05]  /*5f10*/  BSYNC B3 ;  /* 0x0000000000037941 */ /* 0x000fea0003800000 */
.L_x_18736:
        /* <DEDUP_REMOVED lines=16> */
.L_x_18742:
[----:B------:R-:W-:Y:S05]  /*6020*/  BSYNC B4 ;  /* 0x0000000000047941 */ /* 0x000fea0003800000 */
.L_x_18741:
        /* <DEDUP_REMOVED lines=44> */
.L_x_18740:
[----:B------:R-:W-:Y:S05]  /*62f0*/  BSYNC B3 ;  /* 0x0000000000037941 */ /* 0x000fea0003800000 */
.L_x_18739:
[----:B------:R-:W0:Y:S01]  /*6300*/  I2F.U32 R57, R124 ;  /* 0x0000007c00397306 */ /* 0x000e220000201000 */
[----:B------:R-:W-:Y:S01]  /*6310*/  HFMA2.MMA R58, -RZ, RZ, 0.1171875, 0 ;  /* 0x2f800000ff3a7435 */ /* 0x000fe200000001ff */
[----:B------:R-:W-:-:S05]  /*6320*/  HADD2.F32 R76, -RZ, R42.H1_H1 ;  /* 0x3000002aff4c7230 */ /* 0x000fca0000004100 */
[----:B------:R-:W-:-:S04]  /*6330*/  FMUL.FTZ R76, R76, c[0x0][0x1ec] ;  /* 0x00007b004c4c7a20 */ /* 0x000fc80000410000 */
[----:B------:R-:W-:Y:S02]  /*6340*/  FMUL.FTZ R76, R76, c[0x0][0x1e8] ;  /* 0x00007a004c4c7a20 */ /* 0x000fe40000410000 */
[----:B0-----:R-:W-:-:S05]  /*6350*/  FFMA.FTZ R57, R57, R58, 1.1641532182693481445e-10 ;  /* 0x2f00000039397423 */ /* 0x001fca000001003a */
[----:B------:R-:W-:-:S04]  /*6360*/  FSETP.GTU.FTZ.AND P5, PT, R57, c[0x0][0x1e4], PT ;  /* 0x0000790039007a0b */ /* 0x000fc80003fbc000 */
[----:B------:R-:W-:Y:S02]  /*6370*/  FSEL R57, R76, RZ, !P5 ;  /* 0x000000ff4c397208 */ /* 0x000fe40006800000 */
[----:B------:R-:W-:-:S03]  /*6380*/  SEL R133, RZ, 0x1, P5 ;  /* 0x00000001ff857807 */ /* 0x000fc60002800000 */
[----:B------:R-:W-:Y:S02]  /*6390*/  @P3 FADD.FTZ R57, R45, R57 ;  /* 0x000000392d393221 */ /* 0x000fe40000010000 */
.L_x_18735:
[----:B------:R-:W-:Y:S05]  /*63a0*/  BSYNC B2 ;  /* 0x0000000000027941 */ /* 0x000fea0003800000 */
.L_x_18734:
        /* <DEDUP_REMOVED lines=18> */
.L_x_18746:
[----:B------:R-:W-:Y:S02]  /*64d0*/  IMAD.MOV.U32 R124, RZ, RZ, R126 ;  /* 0x000000ffff7c7224 */ /* 0x000fe400078e007e */
.L_x_18747:
[----:B------:R-:W-:Y:S05]  /*64e0*/  BSYNC B3 ;  /* 0x0000000000037941 */ /* 0x000fea0003800000 */
.L_x_18745:
        /* <DEDUP_REMOVED lines=16> */
.L_x_18751:
[----:B------:R-:W-:Y:S05]  /*65f0*/  BSYNC B4 ;  /* 0x0000000000047941 */ /* 0x000fea0003800000 */
.L_x_18750:
        /* <DEDUP_REMOVED lines=44> */
.L_x_18749:
[----:B------:R-:W-:Y:S05]  /*68c0*/  BSYNC B3 ;  /* 0x0000000000037941 */ /* 0x000fea0003800000 */
.L_x_18748:
        /* <DEDUP_REMOVED lines=10> */
.L_x_18744:
[----:B------:R-:W-:Y:S05]  /*6970*/  BSYNC B2 ;  /* 0x0000000000027941 */ /* 0x000fea0003800000 */
.L_x_18743:
        /* <DEDUP_REMOVED lines=18> */
.L_x_18755:
[----:B------:R-:W-:Y:S02]  /*6aa0*/  IMAD.MOV.U32 R142, RZ, RZ, R126 ;  /* 0x000000ffff8e7224 */ /* 0x000fe400078e007e */
.L_x_18756:
[----:B------:R-:W-:Y:S05]  /*6ab0*/  BSYNC B3 ;  /* 0x0000000000037941 */ /* 0x000fea0003800000 */
.L_x_18754:
        /* <DEDUP_REMOVED lines=16> */
.L_x_18760:
[----:B------:R-:W-:Y:S05]  /*6bc0*/  BSYNC B4 ;  /* 0x0000000000047941 */ /* 0x000fea0003800000 */
.L_x_18759:
        /* <DEDUP_REMOVED lines=44> */
.L_x_18758:
[----:B------:R-:W-:Y:S05]  /*6e90*/  BSYNC B3 ;  /* 0x0000000000037941 */ /* 0x000fea0003800000 */
.L_x_18757:
        /* <DEDUP_REMOVED lines=10> */
.L_x_18753:
[----:B------:R-:W-:Y:S05]  /*6f40*/  BSYNC B2 ;  /* 0x0000000000027941 */ /* 0x000fea0003800000 */
.L_x_18752:
        /* <DEDUP_REMOVED lines=26> */
.L_x_18762:
[----:B------:R-:W-:Y:S05]  /*70f0*/  BSYNC B2 ;  /* 0x0000000000027941 */ /* 0x000fea0003800000 */
.L_x_18761:
[----:B------:R-:W-:Y:S02]  /*7100*/  IADD3 R141, R141, 0x20, RZ ;  /* 0x000000208d8d7810 */ /* 0x000fe40007ffe0ff */
[----:B------:R-:W-:Y:S02]  /*7110*/  IADD3 R138, R138, 0x20, RZ ;  /* 0x000000208a8a7810 */ /* 0x000fe40007ffe0ff */
.L_x_18688:
[----:B------:R-:W-:Y:S05]  /*7120*/  BSYNC B1 ;  /* 0x0000000000017941 */ /* 0x000fea0003800000 */
.L_x_18687:
        /* <DEDUP_REMOVED lines=31> */
.L_x_18768:
[----:B0-----:R-:W-:Y:S02]  /*7320*/  IMAD.MOV.U32 R76, RZ, RZ, R126 ;  /* 0x000000ffff4c7224 */ /* 0x001fe400078e007e */
.L_x_18769:
[----:B------:R-:W-:Y:S05]  /*7330*/  BSYNC B3 ;  /* 0x0000000000037941 */ /* 0x000fea0003800000 */
.L_x_18767:
        /* <DEDUP_REMOVED lines=16> */
.L_x_18773:
[----:B------:R-:W-:Y:S05]  /*7440*/  BSYNC B4 ;  /* 0x0000000000047941 */ /* 0x000fea0003800000 */
.L_x_18772:
        /* <DEDUP_REMOVED lines=43> */
.L_x_18771:
[----:B------:R-:W-:Y:S05]  /*7700*/  BSYNC B3 ;  /* 0x0000000000037941 */ /* 0x000fea0003800000 */
.L_x_18770:
        /* <DEDUP_REMOVED lines=10> */
.L_x_18766:
[----:B-1----:R-:W-:Y:S05]  /*77b0*/  BSYNC B2 ;  /* 0x0000000000027941 */ /* 0x002fea0003800000 */
.L_x_18765:
        /* <DEDUP_REMOVED lines=18> */
.L_x_18777:
[----:B0-----:R-:W-:Y:S02]  /*78e0*/  IMAD.MOV.U32 R78, RZ, RZ, R126 ;  /* 0x000000ffff4e7224 */ /* 0x001fe400078e007e */
.L_x_18778:
[----:B------:R-:W-:Y:S05]  /*78f0*/  BSYNC B3 ;  /* 0x0000000000037941 */ /* 0x000fea0003800000 */
.L_x_18776:
        /* <DEDUP_REMOVED lines=16> */
.L_x_18782:
[----:B------:R-:W-:Y:S05]  /*7a00*/  BSYNC B4 ;  /* 0x0000000000047941 */ /* 0x000fea0003800000 */
.L_x_18781:
        /* <DEDUP_REMOVED lines=43> */
.L_x_18780:
[----:B------:R-:W-:Y:S05]  /*7cc0*/  BSYNC B3 ;  /* 0x0000000000037941 */ /* 0x000fea0003800000 */
.L_x_18779:
        /* <DEDUP_REMOVED lines=10> */
.L_x_18775:
[----:B------:R-:W-:Y:S05]  /*7d70*/  BSYNC B2 ;  /* 0x0000000000027941 */ /* 0x000fea0003800000 */
.L_x_18774:
        /* <DEDUP_REMOVED lines=18> */
.L_x_18786:
[----:B0-----:R-:W-:Y:S02]  /*7ea0*/  MOV R78, R126 ;  /* 0x0000007e004e7202 */ /* 0x001fe40000000f00 */
.L_x_18787:
[----:B------:R-:W-:Y:S05]  /*7eb0*/  BSYNC B3 ;  /* 0x0000000000037941 */ /* 0x000fea0003800000 */
.L_x_18785:
        /* <DEDUP_REMOVED lines=16> */
.L_x_18791:
[----:B------:R-:W-:Y:S05]  /*7fc0*/  BSYNC B4 ;  /* 0x0000000000047941 */ /* 0x000fea0003800000 */
.L_x_18790:
        /* <DEDUP_REMOVED lines=44> */
.L_x_18789:
[----:B------:R-:W-:Y:S05]  /*8290*/  BSYNC B3 ;  /* 0x0000000000037941 */ /* 0x000fea0003800000 */
.L_x_18788:
        /* <DEDUP_REMOVED lines=10> */
.L_x_18784:
[----:B------:R-:W-:Y:S05]  /*8340*/  BSYNC B2 ;  /* 0x0000000000027941 */ /* 0x000fea0003800000 */
.L_x_18783:
        /* <DEDUP_REMOVED lines=18> */
.L_x_18795:
[----:B------:R-:W-:Y:S02]  /*8470*/  MOV R106, R126 ;  /* 0x0000007e006a7202 */ /* 0x000fe40000000f00 */
.L_x_18796:
[----:B------:R-:W-:Y:S05]  /*8480*/  BSYNC B3 ;  /* 0x0000000000037941 */ /* 0x000fea0003800000 */
.L_x_18794:
        /* <DEDUP_REMOVED lines=16> */
.L_x_18800:
[----:B------:R-:W-:Y:S05]  /*8590*/  BSYNC B4 ;  /* 0x0000000000047941 */ /* 0x000fea0003800000 */
.L_x_18799:
        /* <DEDUP_REMOVED lines=44> */
.L_x_18798:
[----:B------:R-:W-:Y:S05]  /*8860*/  BSYNC B3 ;  /* 0x0000000000037941 */ /* 0x000fea0003800000 */
.L_x_18797:
[----:B------:R-:W1:Y:S01]  /*8870*/  I2F.U32 R63, R106 ;  /* 0x0000006a003f7306 */ /* 0x000e620000201000 */
[----:B-----5:R-:W-:Y:S01]  /*8880*/  HADD2.F32 R66, -RZ, R41.H1_H1 ;  /* 0x30000029ff427230 */ /* 0x020fe20000004100 */
        /* <DEDUP_REMOVED lines=8> */
.L_x_18793:
[----:B------:R-:W-:Y:S05]  /*8910*/  BSYNC B2 ;  /* 0x0000000000027941 */ /* 0x000fea0003800000 */
.L_x_18792:
        /* <DEDUP_REMOVED lines=18> */
.L_x_18804:
[----:B------:R-:W-:Y:S02]  /*8a40*/  MOV R106, R126 ;  /* 0x0000007e006a7202 */ /* 0x000fe40000000f00 */
.L_x_18805:
[----:B------:R-:W-:Y:S05]  /*8a50*/  BSYNC B3 ;  /* 0x0000000000037941 */ /* 0x000fea0003800000 */
.L_x_18803:
        /* <DEDUP_REMOVED lines=16> */
.L_x_18809:
[----:B------:R-:W-:Y:S05]  /*8b60*/  BSYNC B4 ;  /* 0x0000000000047941 */ /* 0x000fea0003800000 */
.L_x_18808:
        /* <DEDUP_REMOVED lines=44> */
.L_x_18807:
[----:B------:R-:W-:Y:S05]  /*8e30*/  BSYNC B3 ;  /* 0x0000000000037941 */ /* 0x000fea0003800000 */
.L_x_18806:
[----:B------:R-:W1:Y:S01]  /*8e40*/  I2F.U32 R64, R106 ;  /* 0x0000006a00407306 */ /* 0x000e620000201000 */
[----:B------:R-:W-:Y:S01]  /*8e50*/  HADD2.F32 R67, -RZ, R42.H0_H0 ;  /* 0x2000002aff437230 */ /* 0x000fe20000004100 */
        /* <DEDUP_REMOVED lines=8> */
.L_x_18802:
[----:B------:R-:W-:Y:S05]  /*8ee0*/  BSYNC B2 ;  /* 0x0000000000027941 */ /* 0x000fea0003800000 */
.L_x_18801:
        /* <DEDUP_REMOVED lines=18> */
.L_x_18813:
[----:B------:R-:W-:Y:S02]  /*9010*/  MOV R124, R126 ;  /* 0x0000007e007c7202 */ /* 0x000fe40000000f00 */
.L_x_18814:
[----:B------:R-:W-:Y:S05]  /*9020*/  BSYNC B3 ;  /* 0x0000000000037941 */ /* 0x000fea0003800000 */
.L_x_18812:
        /* <DEDUP_REMOVED lines=16> */
.L_x_18818:
[----:B------:R-:W-:Y:S05]  /*9130*/  BSYNC B4 ;  /* 0x0000000000047941 */ /* 0x000fea0003800000 */
.L_x_18817:
        /* <DEDUP_REMOVED lines=44> */
.L_x_18816:
[----:B------:R-:W-:Y:S05]  /*9400*/  BSYNC B3 ;  /* 0x0000000000037941 */ /* 0x000fea0003800000 */
.L_x_18815:
[----:B------:R-:W1:Y:S01]  /*9410*/  I2F.U32 R65, R124 ;  /* 0x0000007c00417306 */ /* 0x000e620000201000 */
[----:B0-----:R-:W-:Y:S01]  /*9420*/  HADD2.F32 R76, -RZ, R42.H1_H1 ;  /* 0x3000002aff4c7230 */ /* 0x001fe20000004100 */
        /* <DEDUP_REMOVED lines=8> */
.L_x_18811:
[----:B------:R-:W-:Y:S05]  /*94b0*/  BSYNC B2 ;  /* 0x0000000000027941 */ /* 0x000fea0003800000 */
.L_x_18810:
        /* <DEDUP_REMOVED lines=18> */
.L_x_18822:
[----:B------:R-:W-:Y:S02]  /*95e0*/  MOV R124, R126 ;  /* 0x0000007e007c7202 */ /* 0x000fe40000000f00 */
.L_x_18823:
[----:B------:R-:W-:Y:S05]  /*95f0*/  BSYNC B3 ;  /* 0x0000000000037941 */ /* 0x000fea0003800000 */
.L_x_18821:
        /* <DEDUP_REMOVED lines=16> */
.L_x_18827:
[----:B------:R-:W-:Y:S05]  /*9700*/  BSYNC B4 ;  /* 0x0000000000047941 */ /* 0x000fea0003800000 */
.L_x_18826:
        /* <DEDUP_REMOVED lines=44> */
.L_x_18825:
[----:B------:R-:W-:Y:S05]  /*99d0*/  BSYNC B3 ;  /* 0x0000000000037941 */ /* 0x000fea0003800000 */
.L_x_18824:
        /* <DEDUP_REMOVED lines=10> */
.L_x_18820:
[----:B------:R-:W-:Y:S05]  /*9a80*/  BSYNC B2 ;  /* 0x0000000000027941 */ /* 0x000fea0003800000 */
.L_x_18819:
        /* <DEDUP_REMOVED lines=18> */
.L_x_18831:
[----:B------:R-:W-:Y:S02]  /*9bb0*/  MOV R142, R126 ;  /* 0x0000007e008e7202 */ /* 0x000fe40000000f00 */
.L_x_18832:
[----:B------:R-:W-:Y:S05]  /*9bc0*/  BSYNC B3 ;  /* 0x0000000000037941 */ /* 0x000fea0003800000 */
.L_x_18830:
        /* <DEDUP_REMOVED lines=16> */
.L_x_18836:
[----:B------:R-:W-:Y:S05]  /*9cd0*/  BSYNC B4 ;  /* 0x0000000000047941 */ /* 0x000fea0003800000 */
.L_x_18835:
        /* <DEDUP_REMOVED lines=44> */
.L_x_18834:
[----:B------:R-:W-:Y:S05]  /*9fa0*/  BSYNC B3 ;  /* 0x0000000000037941 */ /* 0x000fea0003800000 */
.L_x_18833:
        /* <DEDUP_REMOVED lines=10> */
.L_x_18829:
[----:B------:R-:W-:Y:S05]  /*a050*/  BSYNC B2 ;  /* 0x0000000000027941 */ /* 0x000fea0003800000 */
.L_x_18828:
[----:B------:R-:W-:Y:S01]  /*a060*/  HFMA2.MMA R76, -RZ, RZ, 0, 1.9073486328125e-06 ;  /* 0x00000020ff4c7435 */ /* 0x000fe200000001ff */
[----:B------:R-:W-:Y:S09]  /*a070*/  BSSY B2, `(.L_x_18837) ;  /* 0x0000019000027945 */ /* 0x000ff20003800000 */
        /* <DEDUP_REMOVED lines=24> */
.L_x_18838:
[----:B------:R-:W-:Y:S05]  /*a200*/  BSYNC B2 ;  /* 0x0000000000027941 */ /* 0x000fea0003800000 */
.L_x_18837:
[----:B------:R-:W-:Y:S02]  /*a210*/  IADD3 R141, R141, 0x20, RZ ;  /* 0x000000208d8d7810 */ /* 0x000fe40007ffe0ff */
[----:B------:R-:W-:Y:S02]  /*a220*/  IADD3 R138, R138, 0x20, RZ ;  /* 0x000000208a8a7810 */ /* 0x000fe40007ffe0ff */
.L_x_18764:
[----:B------:R-:W-:Y:S05]  /*a230*/  BSYNC B1 ;  /* 0x0000000000017941 */ /* 0x000fea0003800000 */
.L_x_18763:
[----:B------:R-:W-:Y:S01]  /*a240*/  BSSY B1, `(.L_x_18839) ;  /* 0x000030b000017945 */ /* 0x000fe20003800000 */
        /* <DEDUP_REMOVED lines=29> */
.L_x_18844:
[----:B0-----:R-:W-:Y:S02]  /*a420*/  IMAD.MOV.U32 R76, RZ, RZ, R126 ;  /* 0x000000ffff4c7224 */ /* 0x001fe400078e007e */
.L_x_18845:
[----:B------:R-:W-:Y:S05]  /*a430*/  BSYNC B3 ;  /* 0x0000000000037941 */ /* 0x000fea0003800000 */
.L_x_18843:
        /* <DEDUP_REMOVED lines=16> */
.L_x_18849:
[----:B------:R-:W-:Y:S05]  /*a540*/  BSYNC B4 ;  /* 0x0000000000047941 */ /* 0x000fea0003800000 */
.L_x_18848:
        /* <DEDUP_REMOVED lines=43> */
.L_x_18847:
[----:B------:R-:W-:Y:S05]  /*a800*/  BSYNC B3 ;  /* 0x0000000000037941 */ /* 0x000fea0003800000 */
.L_x_18846:
        /* <DEDUP_REMOVED lines=10> */
.L_x_18842:
[----:B-1----:R-:W-:Y:S05]  /*a8b0*/  BSYNC B2 ;  /* 0x0000000000027941 */ /* 0x002fea0003800000 */
.L_x_18841:
        /* <DEDUP_REMOVED lines=18> */
.L_x_18853:
[----:B0-----:R-:W-:Y:S02]  /*a9e0*/  MOV R78, R126 ;  /* 0x0000007e004e7202 */ /* 0x001fe40000000f00 */
.L_x_18854:
[----:B------:R-:W-:Y:S05]  /*a9f0*/  BSYNC B3 ;  /* 0x0000000000037941 */ /* 0x000fea0003800000 */
.L_x_18852:
        /* <DEDUP_REMOVED lines=16> */
.L_x_18858:
[----:B------:R-:W-:Y:S05]  /*ab00*/  BSYNC B4 ;  /* 0x0000000000047941 */ /* 0x000fea0003800000 */
.L_x_18857:
        /* <DEDUP_REMOVED lines=43> */
.L_x_18856:
[----:B------:R-:W-:Y:S05]  /*adc0*/  BSYNC B3 ;  /* 0x0000000000037941 */ /* 0x000fea0003800000 */
.L_x_18855:
        /* <DEDUP_REMOVED lines=10> */
.L_x_18851:
[----:B------:R-:W-:Y:S05]  /*ae70*/  BSYNC B2 ;  /* 0x0000000000027941 */ /* 0x000fea0003800000 */
.L_x_18850:
        /* <DEDUP_REMOVED lines=18> */
.L_x_18862:
[----:B0-----:R-:W-:Y:S02]  /*afa0*/  IMAD.MOV.U32 R78, RZ, RZ, R126 ;  /* 0x000000ffff4e7224 */ /* 0x001fe400078e007e */
.L_x_18863:
[----:B------:R-:W-:Y:S05]  /*afb0*/  BSYNC B3 ;  /* 0x0000000000037941 */ /* 0x000fea0003800000 */
.L_x_18861:
        /* <DEDUP_REMOVED lines=16> */
.L_x_18867:
[----:B------:R-:W-:Y:S05]  /*b0c0*/  BSYNC B4 ;  /* 0x0000000000047941 */ /* 0x000fea0003800000 */
.L_x_18866:
        /* <DEDUP_REMOVED lines=44> */
.L_x_18865:
[----:B------:R-:W-:Y:S05]  /*b390*/  BSYNC B3 ;  /* 0x0000000000037941 */ /* 0x000fea0003800000 */
.L_x_18864:
        /* <DEDUP_REMOVED lines=10> */
.L_x_18860:
[----:B------:R-:W-:Y:S05]  /*b440*/  BSYNC B2 ;  /* 0x0000000000027941 */ /* 0x000fea0003800000 */
.L_x_18859:
        /* <DEDUP_REMOVED lines=18> */
.L_x_18871:
[----:B------:R-:W-:Y:S02]  /*b570*/  IMAD.MOV.U32 R106, RZ, RZ, R126 ;  /* 0x000000ffff6a7224 */ /* 0x000fe400078e007e */
.L_x_18872:
[----:B------:R-:W-:Y:S05]  /*b580*/  BSYNC B3 ;  /* 0x0000000000037941 */ /* 0x000fea0003800000 */
.L_x_18870:
        /* <DEDUP_REMOVED lines=16> */
.L_x_18876:
[----:B------:R-:W-:Y:S05]  /*b690*/  BSYNC B4 ;  /* 0x0000000000047941 */ /* 0x000fea0003800000 */
.L_x_18875:
        /* <DEDUP_REMOVED lines=44> */
.L_x_18874:
[----:B------:R-:W-:Y:S05]  /*b960*/  BSYNC B3 ;  /* 0x0000000000037941 */ /* 0x000fea0003800000 */
.L_x_18873:
        /* <DEDUP_REMOVED lines=10> */
.L_x_18869:
[----:B------:R-:W-:Y:S05]  /*ba10*/  BSYNC B2 ;  /* 0x0000000000027941 */ /* 0x000fea0003800000 */
.L_x_18868:
        /* <DEDUP_REMOVED lines=18> */
.L_x_18880:
[----:B------:R-:W-:Y:S02]  /*bb40*/  IMAD.MOV.U32 R106, RZ, RZ, R126 ;  /* 0x000000ffff6a7224 */ /* 0x000fe400078e007e */
.L_x_18881:
[----:B------:R-:W-:Y:S05]  /*bb50*/  BSYNC B3 ;  /* 0x0000000000037941 */ /* 0x000fea0003800000 */
.L_x_18879:
        /* <DEDUP_REMOVED lines=16> */
.L_x_18885:
[----:B------:R-:W-:Y:S05]  /*bc60*/  BSYNC B4 ;  /* 0x0000000000047941 */ /* 0x000fea0003800000 */
.L_x_18884:
        /* <DEDUP_REMOVED lines=44> */
.L_x_18883:
[----:B------:R-:W-:Y:S05]  /*bf30*/  BSYNC B3 ;  /* 0x0000000000037941 */ /* 0x000fea0003800000 */
.L_x_18882:
        /* <DEDUP_REMOVED lines=10> */
.L_x_18878:
[----:B------:R-:W-:Y:S05]  /*bfe0*/  BSYNC B2 ;  /* 0x0000000000027941 */ /* 0x000fea0003800000 */
.L_x_18877:
        /* <DEDUP_REMOVED lines=18> */
.L_x_18889:
[----:B------:R-:W-:Y:S02]  /*c110*/  IMAD.MOV.U32 R124, RZ, RZ, R126 ;  /* 0x000000ffff7c7224 */ /* 0x000fe400078e007e */
.L_x_18890:
[----:B------:R-:W-:Y:S05]  /*c120*/  BSYNC B3 ;  /* 0x0000000000037941 */ /* 0x000fea0003800000 */
.L_x_18888:
        /* <DEDUP_REMOVED lines=16> */
.L_x_18894:
[----:B------:R-:W-:Y:S05]  /*c230*/  BSYNC B4 ;  /* 0x0000000000047941 */ /* 0x000fea0003800000 */
.L_x_18893:
        /* <DEDUP_REMOVED lines=44> */
.L_x_18892:
[----:B------:R-:W-:Y:S05]  /*c500*/  BSYNC B3 ;  /* 0x0000000000037941 */ /* 0x000fea0003800000 */
.L_x_18891:
        /* <DEDUP_REMOVED lines=10> */
.L_x_18887:
[----:B------:R-:W-:Y:S05]  /*c5b0*/  BSYNC B2 ;  /* 0x0000000000027941 */ /* 0x000fea0003800000 */
.L_x_18886:
        /* <DEDUP_REMOVED lines=18> */
.L_x_18898:
[----:B------:R-:W-:Y:S02]  /*c6e0*/  IMAD.MOV.U32 R124, RZ, RZ, R126 ;  /* 0x000000ffff7c7224 */ /* 0x000fe400078e007e */
.L_x_18899:
[----:B------:R-:W-:Y:S05]  /*c6f0*/  BSYNC B3 ;  /* 0x0000000000037941 */ /* 0x000fea0003800000 */
.L_x_18897:
        /* <DEDUP_REMOVED lines=16> */
.L_x_18903:
[----:B------:R-:W-:Y:S05]  /*c800*/  BSYNC B4 ;  /* 0x0000000000047941 */ /* 0x000fea0003800000 */
.L_x_18902:
        /* <DEDUP_REMOVED lines=44> */
.L_x_18901:
[----:B------:R-:W-:Y:S05]  /*cad0*/  BSYNC B3 ;  /* 0x0000000000037941 */ /* 0x000fea0003800000 */
.L_x_18900:
        /* <DEDUP_REMOVED lines=10> */
.L_x_18896:
[----:B------:R-:W-:Y:S05]  /*cb80*/  BSYNC B2 ;  /* 0x0000000000027941 */ /* 0x000fea0003800000 */
.L_x_18895:
        /* <DEDUP_REMOVED lines=18> */
.L_x_18907:
[----:B------:R-:W-:Y:S02]  /*ccb0*/  IMAD.MOV.U32 R140, RZ, RZ, R126 ;  /* 0x000000ffff8c7224 */ /* 0x000fe400078e007e */
.L_x_18908:
[----:B------:R-:W-:Y:S05]  /*ccc0*/  BSYNC B3 ;  /* 0x0000000000037941 */ /* 0x000fea0003800000 */
.L_x_18906:
        /* <DEDUP_REMOVED lines=16> */
.L_x_18912:
[----:B------:R-:W-:Y:S05]  /*cdd0*/  BSYNC B4 ;  /* 0x0000000000047941 */ /* 0x000fea0003800000 */
.L_x_18911:
        /* <DEDUP_REMOVED lines=44> */
.L_x_18910:
[----:B------:R-:W-:Y:S05]  /*d0a0*/  BSYNC B3 ;  /* 0x0000000000037941 */ /* 0x000fea0003800000 */
.L_x_18909:
        /* <DEDUP_REMOVED lines=10> */
.L_x_18905:
[----:B------:R-:W-:Y:S05]  /*d150*/  BSYNC B2 ;  /* 0x0000000000027941 */ /* 0x000fea0003800000 */
.L_x_18904:
[----:B------:R-:W-:-:S04]  /*d160*/  IMAD.MOV.U32 R76, RZ, RZ, 0x20 ;  /* 0x00000020ff4c7424 */ /* 0x000fc800078e00ff */
        /* <DEDUP_REMOVED lines=24> */
.L_x_18840:
[----:B------:R-:W-:Y:S05]  /*d2f0*/  BSYNC B1 ;  /* 0x0000000000017941 */ /* 0x000fea0003800000 */
.L_x_18839:
        /* <DEDUP_REMOVED lines=39> */
.L_x_18925:
        /* <DEDUP_REMOVED lines=85> */
.L_x_18926:
        /* <DEDUP_REMOVED lines=58> */
.L_x_18918:
[----:B------:R-:W-:Y:S05]  /*de60*/  BSYNC B2 ;  /* 0x0000000000027941 */ /* 0x000fea0003800000 */
.L_x_18917:
        /* <DEDUP_REMOVED lines=35> */
.L_x_18920:
[----:B------:R-:W-:Y:S05]  /*e0a0*/  BSYNC B2 ;  /* 0x0000000000027941 */ /* 0x000fea0003800000 */
.L_x_18919:
        /* <DEDUP_REMOVED lines=35> */
.L_x_18922:
[----:B------:R-:W-:Y:S05]  /*e2e0*/  BSYNC B2 ;  /* 0x0000000000027941 */ /* 0x000fea0003800000 */
.L_x_18921:
        /* <DEDUP_REMOVED lines=32> */
.L_x_18916:
[----:B------:R-:W-:Y:S05]  /*e4f0*/  BSYNC B1 ;  /* 0x0000000000017941 */ /* 0x000fea0003800000 */
.L_x_18915:
[----:B0-2---:R-:W-:-:S05]  /*e500*/  IMAD.MOV.U32 R77, RZ, RZ, c[0x0][0x160] ;  /* 0x00005800ff4d7624 */ /* 0x005fca00078e00ff */
[----:B------:R-:W-:-:S04]  /*e510*/  LEA R26, R77, R26, 0x2 ;  /* 0x0000001a4d1a7211 */ /* 0x000fc800078e10ff */
[----:B------:R-:W-:-:S13]  /*e520*/  ISETP.GE.AND P2, PT, R26, c[0x0][0x164], PT ;  /* 0x000059001a007a0c */ /* 0x000fda0003f46270 */
[----:B------:R-:W-:Y:S01]  /*e530*/  @P2 CALL.REL.NOINC `(.L_x_18923) ;  /* 0x0000001000002944 */ /* 0x000fe20003c00000 */
[----:B------:R-:W-:Y:S05]  /*e540*/  BRA `(.L_x_18924) ;  /* 0xffff28a000007947 */ /* 0x000fea000383ffff */
.L_x_18923:
[----:B------:R-:W-:Y:S05]  /*e550*/  BSYNC B0 ;  /* 0x0000000000007941 */ /* 0x000fea0003800000 */
.L_x_18610:
[----:B------:R-:W-:Y:S05]  /*e560*/  EXIT ;  /* 0x000000000000794d */ /* 0x000fea0003800000 */
.L_x_18913:
[----:B------:R-:W-:Y:S01]  /*e570*/  IMAD.MOV.U32 R78, RZ, RZ, R79 ;  /* 0x000000ffff4e7224 */ /* 0x000fe200078e004f */
[----:B------:R-:W-:Y:S01]  /*e580*/  MOV R143, 0xffffffff ;  /* 0xffffffff008f7802 */ /* 0x000fe20000000f00 */
[----:B------:R-:W-:Y:S01]  /*e590*/  IMAD.MOV.U32 R141, RZ, RZ, 0x1 ;  /* 0x00000001ff8d7424 */ /* 0x000fe200078e00ff */
[----:B------:R-:W-:Y:S01]  /*e5a0*/  MOV R76, 0xe5d0 ;  /* 0x0000e5d0004c7802 */ /* 0x000fe20000000f00 */
[----:B------:R-:W-:Y:S02]  /*e5b0*/  IMAD.MOV.U32 R138, RZ, RZ, 0x1f ;  /* 0x0000001fff8a7424 */ /* 0x000fe400078e00ff */
[----:B-----5:R-:W-:Y:S05]  /*e5c0*/  CALL.REL.NOINC `($__internal_106_$__cuda_sm70_shflsync_bfly_p) ;  /* 0x000007c000007944 */ /* 0x020fea0003c00000 */
[----:B-1----:R-:W-:Y:S01]  /*e5d0*/  IMAD.MOV.U32 R76, RZ, RZ, R141 ;  /* 0x000000ffff4c7224 */ /* 0x002fe200078e008d */
[----:B0-----:R-:W-:Y:S05]  /*e5e0*/  BRA `(.L_x_18925) ;  /* 0xffffef8000007947 */ /* 0x001fea000383ffff */
.L_x_18914:
[----:B------:R-:W-:Y:S01]  /*e5f0*/  HFMA2.MMA R138, -RZ, RZ, 0, 1.847743988037109375e-06 ;  /* 0x0000001fff8a7435 */ /* 0x000fe200000001ff */
[----:B------:R-:W-:Y:S01]  /*e600*/  IMAD.MOV.U32 R78, RZ, RZ, R140 ;  /* 0x000000ffff4e7224 */ /* 0x000fe200078e008c */
[----:B------:R-:W-:Y:S01]  /*e610*/  MOV R76, 0xe650 ;  /* 0x0000e650004c7802 */ /* 0x000fe20000000f00 */
[----:B------:R-:W-:Y:S02]  /*e620*/  IMAD.MOV.U32 R141, RZ, RZ, 0x2 ;  /* 0x00000002ff8d7424 */ /* 0x000fe400078e00ff */
[----:B------:R-:W-:-:S02]  /*e630*/  IMAD.MOV.U32 R143, RZ, RZ, -0x1 ;  /* 0xffffffffff8f7424 */ /* 0x000fc400078e00ff */
[----:B0----5:R-:W-:Y:S05]  /*e640*/  CALL.REL.NOINC `($__internal_106_$__cuda_sm70_shflsync_bfly_p) ;  /* 0x0000074000007944 */ /* 0x021fea0003c00000 */
[----:B01----:R-:W-:Y:S01]  /*e650*/  FADD.FTZ R78, R140, R141 ;  /* 0x0000008d8c4e7221 */ /* 0x003fe20000010000 */
[----:B------:R-:W-:Y:S01]  /*e660*/  MOV R143, 0xffffffff ;  /* 0xffffffff008f7802 */ /* 0x000fe20000000f00 */
[----:B------:R-:W-:Y:S01]  /*e670*/  IMAD.MOV.U32 R141, RZ, RZ, 0x4 ;  /* 0x00000004ff8d7424 */ /* 0x000fe200078e00ff */
[----:B------:R-:W-:Y:S01]  /*e680*/  MOV R76, 0xe6b0 ;  /* 0x0000e6b0004c7802 */ /* 0x000fe20000000f00 */
[----:B------:R-:W-:-:S02]  /*e690*/  IMAD.MOV.U32 R138, RZ, RZ, 0x1f ;  /* 0x0000001fff8a7424 */ /* 0x000fc400078e00ff */
[----:B------:R-:W-:Y:S05]  /*e6a0*/  CALL.REL.NOINC `($__internal_106_$__cuda_sm70_shflsync_bfly_p) ;  /* 0x000006e000007944 */ /* 0x000fea0003c00000 */
[----:B01----:R-:W-:Y:S01]  /*e6b0*/  FADD.FTZ R78, R78, R141 ;  /* 0x0000008d4e4e7221 */ /* 0x003fe20000010000 */
[----:B------:R-:W-:Y:S01]  /*e6c0*/  MOV R76, 0xe710 ;  /* 0x0000e710004c7802 */ /* 0x000fe20000000f00 */
[----:B------:R-:W-:-:S02]  /*e6d0*/  IMAD.MOV.U32 R141, RZ, RZ, 0x8 ;  /* 0x00000008ff8d7424 */ /* 0x000fc400078e00ff */
[----:B------:R-:W-:Y:S02]  /*e6e0*/  IMAD.MOV.U32 R138, RZ, RZ, 0x1f ;  /* 0x0000001fff8a7424 */ /* 0x000fe400078e00ff */
[----:B------:R-:W-:Y:S02]  /*e6f0*/  IMAD.MOV.U32 R143, RZ, RZ, -0x1 ;  /* 0xffffffffff8f7424 */ /* 0x000fe400078e00ff */
[----:B------:R-:W-:Y:S05]  /*e700*/  CALL.REL.NOINC `($__internal_106_$__cuda_sm70_shflsync_bfly_p) ;  /* 0x0000068000007944 */ /* 0x000fea0003c00000 */
[----:B01----:R-:W-:Y:S01]  /*e710*/  FADD.FTZ R78, R78, R141 ;  /* 0x0000008d4e4e7221 */ /* 0x003fe20000010000 */
[----:B------:R-:W-:Y:S01]  /*e720*/  HFMA2.MMA R141, -RZ, RZ, 0, 9.5367431640625e-07 ;  /* 0x00000010ff8d7435 */ /* 0x000fe200000001ff */
[----:B------:R-:W-:Y:S01]  /*e730*/  IMAD.MOV.U32 R138, RZ, RZ, 0x1f ;  /* 0x0000001fff8a7424 */ /* 0x000fe200078e00ff */
[----:B------:R-:W-:Y:S01]  /*e740*/  MOV R76, 0xe770 ;  /* 0x0000e770004c7802 */ /* 0x000fe20000000f00 */
[----:B------:R-:W-:-:S03]  /*e750*/  IMAD.MOV.U32 R143, RZ, RZ, -0x1 ;  /* 0xffffffffff8f7424 */ /* 0x000fc600078e00ff */
[----:B------:R-:W-:Y:S05]  /*e760*/  CALL.REL.NOINC `($__internal_106_$__cuda_sm70_shflsync_bfly_p) ;  /* 0x0000062000007944 */ /* 0x000fea0003c00000 */
[----:B-1----:R-:W-:Y:S01]  /*e770*/  FADD.FTZ R107, R78, R141 ;  /* 0x0000008d4e6b7221 */ /* 0x002fe20000010000 */
[----:B0-----:R-:W-:Y:S01]  /*e780*/  MOV R138, 0x1f ;  /* 0x0000001f008a7802 */ /* 0x001fe20000000f00 */
[----:B------:R-:W-:Y:S02]  /*e790*/  IMAD.MOV.U32 R141, RZ, RZ, 0x1 ;  /* 0x00000001ff8d7424 */ /* 0x000fe400078e00ff */
[----:B------:R-:W-:-:S02]  /*e7a0*/  FMUL.FTZ R107, R107, c[0x0][0x1e0] ;  /* 0x000078006b6b7a20 */ /* 0x000fc40000410000 */
[----:B------:R-:W-:Y:S02]  /*e7b0*/  IMAD.MOV.U32 R143, RZ, RZ, -0x1 ;  /* 0xffffffffff8f7424 */ /* 0x000fe400078e00ff */
        /* <DEDUP_REMOVED lines=66> */
[----:B------:R-:W-:Y:S05]  /*ebe0*/  CALL.REL.NOINC `($__internal_106_$__cuda_sm70_shflsync_bfly_p) ;  /* 0x000001a000007944 */ /* 0x000fea0003c00000 */
[----:B01----:R-:W-:Y:S01]  /*ebf0*/  FADD.FTZ R78, R78, R141 ;  /* 0x0000008d4e4e7221 */ /* 0x003fe20000010000 */
[----:B------:R-:W-:Y:S01]  /*ec00*/  MOV R143, 0xffffffff ;  /* 0xffffffff008f7802 */ /* 0x000fe20000000f00 */
[----:B------:R-:W-:Y:S01]  /*ec10*/  IMAD.MOV.U32 R141, RZ, RZ, 0x2 ;  /* 0x00000002ff8d7424 */ /* 0x000fe200078e00ff */
[----:B------:R-:W-:Y:S01]  /*ec20*/  MOV R76, 0xec50 ;  /* 0x0000ec50004c7802 */ /* 0x000fe20000000f00 */
[----:B------:R-:W-:Y:S02]  /*ec30*/  IMAD.MOV.U32 R138, RZ, RZ, 0x1f ;  /* 0x0000001fff8a7424 */ /* 0x000fe400078e00ff */
[----:B------:R-:W-:Y:S05]  /*ec40*/  CALL.REL.NOINC `($__internal_106_$__cuda_sm70_shflsync_bfly_p) ;  /* 0x0000014000007944 */ /* 0x000fea0003c00000 */
[----:B01----:R-:W-:Y:S01]  /*ec50*/  FADD.FTZ R78, R78, R141 ;  /* 0x0000008d4e4e7221 */ /* 0x003fe20000010000 */
[----:B------:R-:W-:Y:S01]  /*ec60*/  MOV R76, 0xecb0 ;  /* 0x0000ecb0004c7802 */ /* 0x000fe20000000f00 */
[----:B------:R-:W-:Y:S02]  /*ec70*/  IMAD.MOV.U32 R141, RZ, RZ, 0x4 ;  /* 0x00000004ff8d7424 */ /* 0x000fe400078e00ff */
[----:B------:R-:W-:Y:S02]  /*ec80*/  IMAD.MOV.U32 R138, RZ, RZ, 0x1f ;  /* 0x0000001fff8a7424 */ /* 0x000fe400078e00ff */
[----:B------:R-:W-:-:S02]  /*ec90*/  IMAD.MOV.U32 R143, RZ, RZ, -0x1 ;  /* 0xffffffffff8f7424 */ /* 0x000fc400078e00ff */
[----:B------:R-:W-:Y:S05]  /*eca0*/  CALL.REL.NOINC `($__internal_106_$__cuda_sm70_shflsync_bfly_p) ;  /* 0x000000e000007944 */ /* 0x000fea0003c00000 */
[----:B01----:R-:W-:Y:S01]  /*ecb0*/  FADD.FTZ R78, R78, R141 ;  /* 0x0000008d4e4e7221 */ /* 0x003fe20000010000 */
[----:B------:R-:W-:Y:S01]  /*ecc0*/  HFMA2.MMA R141, -RZ, RZ, 0, 4.76837158203125e-07 ;  /* 0x00000008ff8d7435 */ /* 0x000fe200000001ff */
[----:B------:R-:W-:Y:S01]  /*ecd0*/  IMAD.MOV.U32 R138, RZ, RZ, 0x1f ;  /* 0x0000001fff8a7424 */ /* 0x000fe200078e00ff */
[----:B------:R-:W-:Y:S01]  /*ece0*/  MOV R76, 0xed10 ;  /* 0x0000ed10004c7802 */ /* 0x000fe20000000f00 */
[----:B------:R-:W-:-:S03]  /*ecf0*/  IMAD.MOV.U32 R143, RZ, RZ, -0x1 ;  /* 0xffffffffff8f7424 */ /* 0x000fc600078e00ff */
[----:B------:R-:W-:Y:S05]  /*ed00*/  CALL.REL.NOINC `($__internal_106_$__cuda_sm70_shflsync_bfly_p) ;  /* 0x0000008000007944 */ /* 0x000fea0003c00000 */
[----:B-1----:R-:W-:Y:S01]  /*ed10*/  FADD.FTZ R106, R78, R141 ;  /* 0x0000008d4e6a7221 */ /* 0x002fe20000010000 */
[----:B------:R-:W-:Y:S01]  /*ed20*/  MOV R141, 0x10 ;  /* 0x00000010008d7802 */ /* 0x000fe20000000f00 */
[----:B0-----:R-:W-:Y:S01]  /*ed30*/  IMAD.MOV.U32 R138, RZ, RZ, 0x1f ;  /* 0x0000001fff8a7424 */ /* 0x001fe200078e00ff */
[----:B------:R-:W-:Y:S01]  /*ed40*/  MOV R76, 0xed80 ;  /* 0x0000ed80004c7802 */ /* 0x000fe20000000f00 */
[----:B------:R-:W-:Y:S01]  /*ed50*/  IMAD.MOV.U32 R143, RZ, RZ, -0x1 ;  /* 0xffffffffff8f7424 */ /* 0x000fe200078e00ff */
[----:B------:R-:W-:-:S02]  /*ed60*/  MOV R78, R106 ;  /* 0x0000006a004e7202 */ /* 0x000fc40000000f00 */
[----:B------:R-:W-:Y:S05]  /*ed70*/  CALL.REL.NOINC `($__internal_106_$__cuda_sm70_shflsync_bfly_p) ;  /* 0x0000001000007944 */ /* 0x000fea0003c00000 */
[----:B01----:R-:W-:Y:S05]  /*ed80*/  BRA `(.L_x_18926) ;  /* 0xffffed3000007947 */ /* 0x003fea000383ffff */
        .weak           $__internal_106_$__cuda_sm70_shflsync_bfly_p
        .type           $__internal_106_$__cuda_sm70_shflsync_bfly_p,@function
        .size           $__internal_106_$__cuda_sm70_shflsync_bfly_p,(.L_x_29246 - $__internal_106_$__cuda_sm70_shflsync_bfly_p)
$__internal_106_$__cuda_sm70_shflsync_bfly_p:
[----:B------:R-:W-:Y:S01]  /*ed90*/  IMAD.MOV.U32 R77, RZ, RZ, 0x0 ;  /* 0x00000000ff4d7424 */ /* 0x000fe200078e00ff */
[----:B------:R-:W-:Y:S04]  /*eda0*/  WARPSYNC R143 ;  /* 0x0000008f00007348 */ /* 0x000fe80003800000 */
[----:B------:R0:W1:Y:S01]  /*edb0*/  SHFL.BFLY PT, R141, R78, R141, R138 ;  /* 0x0c00008d4e8d7389 */ /* 0x00006200000e008a */
[----:B------:R-:W-:Y:S05]  /*edc0*/  RET.REL.NODEC R76 `(_ZN10layer_norm13ln_fwd_kernelINS_13Kernel_traitsI6__halfS2_fS2_fjLj1024ELj1ELj4ELj1ELj16ENS_18Kernel_traits_baseILj1024ES2_S2_fS2_fjLj128EEEEELb1ELb0ELb1ELb0EEEvNS_9FwdParamsE) ;  /* 0xffff12304c007950 */ /* 0x000fea0003c3ffff */
.L_x_18927:
        /* <DEDUP_REMOVED lines=11> */
.L_x_29246:


//--------------------- .text._ZN10layer_norm13ln_fwd_kernelINS_13Kernel_traitsI6__halfS2_fS2_fjLj1024ELj1ELj4ELj1ELj16ENS_18Kernel_traits_baseILj1024ES2_S2_fS2_fjLj128EEEEELb1ELb0ELb1ELb1EEEvNS_9FwdParamsE --------------------------
	.section	.text._ZN10layer_norm13ln_fwd_kernelINS_13Kernel_traitsI6__halfS2_fS2_fjLj1024ELj1ELj4ELj1ELj16ENS_18Kernel_traits_baseILj1024ES2_S2_fS2_fjLj128EEEEELb1ELb0ELb1ELb1EEEvNS_9FwdParamsE,"ax",@progbits
	.sectioninfo	@"SHI_REGISTERS=127"
	.align	128
        .global         _ZN10layer_norm13ln_fwd_kernelINS_13Kernel_traitsI6__halfS2_fS2_fjLj1024ELj1ELj4ELj1ELj16ENS_18Kernel_traits_baseILj1024ES2_S2_fS2_fjLj128EEEEELb1ELb0ELb1ELb1EEEvNS_9FwdParamsE
        .type           _ZN10layer_norm13ln_fwd_kernelINS_13Kernel_traitsI6__halfS2_fS2_fjLj1024ELj1ELj4ELj1ELj16ENS_18Kernel_traits_baseILj1024ES2_S2_fS2_fjLj128EEEEELb1ELb0ELb1ELb1EEEvNS_9FwdParamsE,@function
        .size           _ZN10layer_norm13ln_fwd_kernelINS_13Kernel_traitsI6__halfS2_fS2_fjLj1024ELj1ELj4ELj1ELj16ENS_18Kernel_traits_baseILj1024ES2_S2_fS2_fjLj128EEEEELb1ELb0ELb1ELb1EEEvNS_9FwdParamsE,(.L_x_29247 - _ZN10layer_norm13ln_fwd_kernelINS_13Kernel_traitsI6__halfS2_fS2_fjLj1024ELj1ELj4ELj1ELj16ENS_18Kernel_traits_baseILj1024ES2_S2_fS2_fjLj128EEEEELb1ELb0ELb1ELb1EEEvNS_9FwdParamsE)
        .other          _ZN10layer_norm13ln_fwd_kernelINS_13Kernel_traitsI6__halfS2_fS2_fjLj1024ELj1ELj4ELj1ELj16ENS_18Kernel_traits_baseILj1024ES2_S2_fS2_fjLj128EEEEELb1ELb0ELb1ELb1EEEvNS_9FwdParamsE,@"STO_CUDA_ENTRY STV_DEFAULT"
_ZN10layer_norm13ln_fwd_kernelINS_13Kernel_traitsI6__halfS2_fS2_fjLj1024ELj1ELj4ELj1ELj16ENS_18Kernel_traits_baseILj1024ES2_S2_fS2_fjLj128EEEEELb1ELb0ELb1ELb1EEEvNS_9FwdParamsE:
.text._ZN10layer_norm13ln_fwd_kernelINS_13Kernel_traitsI6__halfS2_fS2_fjLj1024ELj1ELj4ELj1ELj16ENS_18Kernel_traits_baseILj1024ES2_S2_fS2_fjLj128EEEEELb1ELb0ELb1ELb1EEEvNS_9FwdParamsE:
        /* <DEDUP_REMOVED lines=21> */
[----:B--2---:R0:W1:Y:S08]  /*0150*/  @P0 R2UR UR4, R2 ;  /* 0x00000000020403c2 */ /* 0x00407000000e0000 */
[----:B------:R2:W4:Y:S01]  /*0160*/  @P0 R2UR UR5, R3 ;  /* 0x00000000030503c2 */ /* 0x00052200000e0000 */
[----:B---3--:R-:W-:-:S04]  /*0170*/  @P0 IADD3 R98, P1, R4, c[0x0][0x240], RZ ;  /* 0x0000900004620a10 */ /* 0x008fc80007f3e0ff */
[----:B------:R-:W-:Y:S02]  /*0180*/  @P0 IADD3.X R99, RZ, R5, RZ, P1, !PT ;  /* 0x00000005ff630210 */ /* 0x000fe40000ffe4ff */
[----:B------:R-:W-:Y:S02]  /*0190*/  ISETP.NE.U32.AND P0, PT, RZ, c[0x0][0x218], PT ;  /* 0x00008600ff007a0c */ /* 0x000fe40003f05070 */
[--C-:B------:R-:W-:Y:S02]  /*01a0*/  SHF.R.U64 R96, R98, 0x2, R99.reuse ;  /* 0x0000000262607819 */ /* 0x100fe40000001263 */
[----:B------:R-:W-:Y:S02]  /*01b0*/  SHF.R.U32.HI R97, RZ, 0x2, R99 ;  /* 0x00000002ff617819 */ /* 0x000fe40000011663 */
[----:B0-----:R-:W-:Y:S01]  /*01c0*/  IADD3 R2, P1, R0, c[0x0][0x218], RZ ;  /* 0x0000860000027a10 */ /* 0x001fe20007f3e0ff */
[----:B------:R-:W-:Y:S01]  /*01d0*/  IMAD.WIDE.U32 R4, R96, -0x2daee0ad, RZ ;  /* 0xd2511f5360047825 */ /* 0x000fe200078e00ff */
[----:B------:R-:W-:Y:S01]  /*01e0*/  ISETP.NE.AND.EX P0, PT, RZ, c[0x0][0x21c], PT, P0 ;  /* 0x00008700ff007a0c */ /* 0x000fe20003f05300 */
[----:B-1----:R-:W-:Y:S01]  /*01f0*/  UIADD3 UR9, UR4, -0x61c88647, URZ ;  /* 0x9e3779b904097890 */ /* 0x002fe2000fffe03f */
[----:B------:R-:W-:Y:S01]  /*0200*/  LOP3.LUT R8, R7, UR4, R97, 0x96, !PT ;  /* 0x0000000407087c12 */ /* 0x000fe2000f8e9661 */
[----:B------:R-:W-:Y:S01]  /*0210*/  UIADD3 UR11, UR4, 0x3c6ef372, URZ ;  /* 0x3c6ef372040b7890 */ /* 0x000fe2000fffe03f */
[----:B--2---:R-:W-:Y:S01]  /*0220*/  IMAD.X R3, RZ, RZ, c[0x0][0x21c], P1 ;  /* 0x00008700ff037624 */ /* 0x004fe200008e06ff */
[----:B------:R-:W-:-:S02]  /*0230*/  UIADD3 UR13, UR4, -0x255992d5, URZ ;  /* 0xdaa66d2b040d7890 */ /* 0x000fc4000fffe03f */
[----:B------:R-:W-:Y:S01]  /*0240*/  IMAD.WIDE.U32 R8, R8, -0x2daee0ad, RZ ;  /* 0xd2511f5308087825 */ /* 0x000fe200078e00ff */
[----:B----4-:R-:W-:Y:S01]  /*0250*/  LOP3.LUT R10, R5, UR5, RZ, 0x3c, !PT ;  /* 0x00000005050a7c12 */ /* 0x010fe2000f8e3cff */
[----:B------:R-:W-:Y:S02]  /*0260*/  UIADD3 UR10, UR5, -0x4498517b, URZ ;  /* 0xbb67ae85050a7890 */ /* 0x000fe4000fffe03f */
[----:B------:R-:W-:Y:S02]  /*0270*/  UIADD3 UR12, UR5, 0x76cf5d0a, URZ ;  /* 0x76cf5d0a050c7890 */ /* 0x000fe4000fffe03f */
[----:B------:R-:W-:Y:S01]  /*0280*/  UIADD3 UR14, UR5, 0x32370b8f, URZ ;  /* 0x32370b8f050e7890 */ /* 0x000fe2000fffe03f */
[----:B------:R-:W-:Y:S01]  /*0290*/  IMAD.WIDE.U32 R10, R10, -0x326172a9, RZ ;  /* 0xcd9e8d570a0a7825 */ /* 0x000fe200078e00ff */
[----:B------:R-:W-:Y:S01]  /*02a0*/  LOP3.LUT R7, R9, UR10, R4, 0x96, !PT ;  /* 0x0000000a09077c12 */ /* 0x000fe2000f8e9604 */
[----:B------:R-:W-:Y:S02]  /*02b0*/  UIADD3 UR15, UR4, 0x78dde6e4, URZ ;  /* 0x78dde6e4040f7890 */ /* 0x000fe4000fffe03f */
        /* <DEDUP_REMOVED lines=69> */
[----:B------:R0:W5:Y:S01]  /*0710*/  LDG.E.128 R20, [R6.64+0x400] ;  /* 0x0004000606147981 */ /* 0x000162000c1e1d00 */
[--C-:B------:R-:W-:Y:S01]  /*0720*/  HADD2.F32 R3, -RZ, R9.reuse.H0_H0 ;  /* 0x20000009ff037230 */ /* 0x100fe20000004100 */
[----:B------:R-:W-:Y:S01]  /*0730*/  LOP3.LUT R94, R33, UR25, R94, 0x96, !PT ;  /* 0x00000019215e7c12 */ /* 0x000fe2000f8e965e */
[----:B------:R-:W-:Y:S01]  /*0740*/  HADD2.F32 R4, -RZ, R9.H1_H1 ;  /* 0x30000009ff047230 */ /* 0x000fe20000004100 */
[----:B------:R0:W5:Y:S01]  /*0750*/  LDG.E.128 R16, [R6.64+0x600] ;  /* 0x0006000606107981 */ /* 0x000162000c1e1d00 */
[----:B------:R-:W-:Y:S01]  /*0760*/  HADD2.F32 R5, -RZ, R10.H0_H0 ;  /* 0x2000000aff057230 */ /* 0x000fe20000004100 */
[----:B------:R-:W-:Y:S01]  /*0770*/  LOP3.LUT R93, R32, UR26, R93, 0x96, !PT ;  /* 0x0000001a205d7c12 */ /* 0x000fe2000f8e965d */
[----:B------:R-:W-:Y:S01]  /*0780*/  HADD2.F32 R8, -RZ, R11.H1_H1 ;  /* 0x3000000bff087230 */ /* 0x000fe20000004100 */
[----:B------:R-:W-:Y:S01]  /*0790*/  LOP3.LUT R98, R98, 0x3, RZ, 0xc0, !PT ;  /* 0x0000000362627812 */ /* 0x000fe200078ec0ff */
[----:B------:R-:W-:Y:S01]  /*07a0*/  HADD2.F32 R9, -RZ, R40.H0_H0 ;  /* 0x20000028ff097230 */ /* 0x000fe20000004100 */
[----:B------:R-:W-:Y:S01]  /*07b0*/  IMAD R100, R100, -0x326172a9, RZ ;  /* 0xcd9e8d5764647824 */ /* 0x000fe200078e02ff */
[----:B------:R-:W-:Y:S01]  /*07c0*/  HADD2.F32 R12, -RZ, R41.H1_H1 ;  /* 0x30000029ff0c7230 */ /* 0x000fe20000004100 */
[----:B------:R-:W-:Y:S01]  /*07d0*/  IMAD R102, R102, -0x2daee0ad, RZ ;  /* 0xd2511f5366667824 */ /* 0x000fe200078e02ff */
[----:B------:R-:W-:Y:S01]  /*07e0*/  HADD2.F32 R13, -RZ, R42.H0_H0 ;  /* 0x2000002aff0d7230 */ /* 0x000fe20000004100 */
[----:B------:R-:W-:Y:S01]  /*07f0*/  IMAD.MOV.U32 R99, RZ, RZ, RZ ;  /* 0x000000ffff637224 */ /* 0x000fe200078e00ff */
[----:B0-----:R-:W-:Y:S01]  /*0800*/  HADD2.F32 R6, -RZ, R10.H1_H1 ;  /* 0x3000000aff067230 */ /* 0x001fe20000004100 */
[----:B------:R-:W-:Y:S01]  /*0810*/  ULDC.U8 UR8, c[0x0][0x1f0] ;  /* 0x00007c0000087ab9 */ /* 0x000fe20000000000 */
[----:B------:R-:W-:-:S02]  /*0820*/  HADD2.F32 R7, -RZ, R11.H0_H0 ;  /* 0x2000000bff077230 */ /* 0x000fc40000004100 */
[----:B------:R-:W-:Y:S02]  /*0830*/  HADD2.F32 R10, -RZ, R40.H1_H1 ;  /* 0x30000028ff0a7230 */ /* 0x000fe40000004100 */
[----:B------:R-:W-:Y:S02]  /*0840*/  HADD2.F32 R11, -RZ, R41.H0_H0 ;  /* 0x20000029ff0b7230 */ /* 0x000fe40000004100 */
        /* <DEDUP_REMOVED lines=15> */
.L_x_19230:
[----:B------:R-:W-:-:S04]  /*0940*/  IMAD.MOV.U32 R51, RZ, RZ, 0x4 ;  /* 0x00000004ff337424 */ /* 0x000fc800078e00ff */
[----:B------:R-:W-:-:S06]  /*0950*/  IMAD.WIDE R44, R86, R51, c[0x0][0x1d0] ;  /* 0x00007400562c7625 */ /* 0x000fcc00078e0233 */
[----:B------:R-:W2:Y:S01]  /*0960*/  LDG.E R45, [R44.64] ;  /* 0x000000062c2d7981 */ /* 0x000ea2000c1e1900 */
[----:B------:R-:W-:Y:S01]  /*0970*/  ISETP.NE.U32.AND P0, PT, RZ, c[0x0][0x180], PT ;  /* 0x00006000ff007a0c */ /* 0x000fe20003f05070 */
[C---:B------:R-:W-:Y:S01]  /*0980*/  IMAD R46, R86.reuse, c[0x0][0x168], RZ ;  /* 0x00005a00562e7a24 */ /* 0x040fe200078e02ff */
[----:B------:R-:W-:Y:S01]  /*0990*/  HFMA2.MMA R111, -RZ, RZ, 0, 0 ;  /* 0x00000000ff6f7435 */ /* 0x000fe200000001ff */
[----:B------:R-:W0:Y:S01]  /*09a0*/  S2R R112, SR_TID.X ;  /* 0x0000000000707919 */ /* 0x000e220000002100 */
[----:B------:R-:W-:Y:S01]  /*09b0*/  ISETP.NE.AND.EX P0, PT, RZ, c[0x0][0x184], PT, P0 ;  /* 0x00006100ff007a0c */ /* 0x000fe20003f05300 */
[----:B------:R-:W-:Y:S01]  /*09c0*/  IMAD.WIDE R50, R86, R51, c[0x0][0x1d8] ;  /* 0x0000760056327625 */ /* 0x000fe200078e0233 */
[----:B------:R-:W-:-:S04]  /*09d0*/  SHF.R.S32.HI R47, RZ, 0x1f, R46 ;  /* 0x0000001fff2f7819 */ /* 0x000fc8000001142e */
[----:B------:R-:W-:Y:S01]  /*09e0*/  LEA.HI R47, R47, R46, RZ, 0x3 ;  /* 0x0000002e2f2f7211 */ /* 0x000fe200078f18ff */
[----:B-----5:R1:W5:Y:S06]  /*09f0*/  LDG.E R113, [R50.64] ;  /* 0x0000000632717981 */ /* 0x02036c000c1e1900 */
        /* <DEDUP_REMOVED lines=35> */
.L_x_18932:
[----:B------:R-:W-:Y:S02]  /*0c30*/  IMAD.MOV.U32 R52, RZ, RZ, R100 ;  /* 0x000000ffff347224 */ /* 0x000fe400078e0064 */
.L_x_18933:
[----:B------:R-:W-:Y:S05]  /*0c40*/  BSYNC B2 ;  /* 0x0000000000027941 */ /* 0x000fea0003800000 */
.L_x_18931:
        /* <DEDUP_REMOVED lines=16> */
.L_x_18937:
[----:B------:R-:W-:Y:S05]  /*0d50*/  BSYNC B3 ;  /* 0x0000000000037941 */ /* 0x000fea0003800000 */
.L_x_18936:
        /* <DEDUP_REMOVED lines=43> */
.L_x_18935:
[----:B------:R-:W-:Y:S05]  /*1010*/  BSYNC B2 ;  /* 0x0000000000027941 */ /* 0x000fea0003800000 */
.L_x_18934:
        /* <DEDUP_REMOVED lines=10> */
.L_x_18930:
[----:B-1----:R-:W-:Y:S05]  /*10c0*/  BSYNC B1 ;  /* 0x0000000000017941 */ /* 0x002fea0003800000 */
.L_x_18929:
        /* <DEDUP_REMOVED lines=18> */
.L_x_18941:
[----:B------:R-:W-:Y:S02]  /*11f0*/  IMAD.MOV.U32 R54, RZ, RZ, R100 ;  /* 0x000000ffff367224 */ /* 0x000fe400078e0064 */
.L_x_18942:
[----:B------:R-:W-:Y:S05]  /*1200*/  BSYNC B2 ;  /* 0x0000000000027941 */ /* 0x000fea0003800000 */
.L_x_18940:
        /* <DEDUP_REMOVED lines=16> */
.L_x_18946:
[----:B------:R-:W-:Y:S05]  /*1310*/  BSYNC B3 ;  /* 0x0000000000037941 */ /* 0x000fea0003800000 */
.L_x_18945:
        /* <DEDUP_REMOVED lines=43> */
.L_x_18944:
[----:B------:R-:W-:Y:S05]  /*15d0*/  BSYNC B2 ;  /* 0x0000000000027941 */ /* 0x000fea0003800000 */
.L_x_18943:
        /* <DEDUP_REMOVED lines=10> */
.L_x_18939:
[----:B------:R-:W-:Y:S05]  /*1680*/  BSYNC B1 ;  /* 0x0000000000017941 */ /* 0x000fea0003800000 */
.L_x_18938:
        /* <DEDUP_REMOVED lines=18> */
.L_x_18950:
[----:B------:R-:W-:Y:S02]  /*17b0*/  MOV R54, R100 ;  /* 0x0000006400367202 */ /* 0x000fe40000000f00 */
.L_x_18951:
[----:B------:R-:W-:Y:S05]  /*17c0*/  BSYNC B2 ;  /* 0x0000000000027941 */ /* 0x000fea0003800000 */
.L_x_18949:
        /* <DEDUP_REMOVED lines=16> */
.L_x_18955:
[----:B------:R-:W-:Y:S05]  /*18d0*/  BSYNC B3 ;  /* 0x0000000000037941 */ /* 0x000fea0003800000 */
.L_x_18954:
        /* <DEDUP_REMOVED lines=44> */
.L_x_18953:
[----:B------:R-:W-:Y:S05]  /*1ba0*/  BSYNC B2 ;  /* 0x0000000000027941 */ /* 0x000fea0003800000 */
.L_x_18952:
        /* <DEDUP_REMOVED lines=10> */
.L_x_18948:
[----:B------:R-:W-:Y:S05]  /*1c50*/  BSYNC B1 ;  /* 0x0000000000017941 */ /* 0x000fea0003800000 */
.L_x_18947:
        /* <DEDUP_REMOVED lines=18> */
.L_x_18959:
[----:B------:R-:W-:Y:S02]  /*1d80*/  MOV R56, R100 ;  /* 0x0000006400387202 */ /* 0x000fe40000000f00 */
.L_x_18960:
[----:B------:R-:W-:Y:S05]  /*1d90*/  BSYNC B2 ;  /* 0x0000000000027941 */ /* 0x000fea0003800000 */
.L_x_18958:
        /* <DEDUP_REMOVED lines=16> */
.L_x_18964:
[----:B------:R-:W-:Y:S05]  /*1ea0*/  BSYNC B3 ;  /* 0x0000000000037941 */ /* 0x000fea0003800000 */
.L_x_18963:
        /* <DEDUP_REMOVED lines=44> */
.L_x_18962:
[----:B------:R-:W-:Y:S05]  /*2170*/  BSYNC B2 ;  /* 0x0000000000027941 */ /* 0x000fea0003800000 */
.L_x_18961:
        /* <DEDUP_REMOVED lines=10> */
.L_x_18957:
[----:B------:R-:W-:Y:S05]  /*2220*/  BSYNC B1 ;  /* 0x0000000000017941 */ /* 0x000fea0003800000 */
.L_x_18956:
        /* <DEDUP_REMOVED lines=18> */
.L_x_18968:
[----:B------:R-:W-:Y:S02]  /*2350*/  MOV R56, R100 ;  /* 0x0000006400387202 */ /* 0x000fe40000000f00 */
.L_x_18969:
[----:B------:R-:W-:Y:S05]  /*2360*/  BSYNC B2 ;  /* 0x0000000000027941 */ /* 0x000fea0003800000 */
.L_x_18967:
        /* <DEDUP_REMOVED lines=16> */
.L_x_18973:
[----:B------:R-:W-:Y:S05]  /*2470*/  BSYNC B3 ;  /* 0x0000000000037941 */ /* 0x000fea0003800000 */
.L_x_18972:
        /* <DEDUP_REMOVED lines=44> */
.L_x_18971:
[----:B------:R-:W-:Y:S05]  /*2740*/  BSYNC B2 ;  /* 0x0000000000027941 */ /* 0x000fea0003800000 */
.L_x_18970:
        /* <DEDUP_REMOVED lines=10> */
.L_x_18966:
[----:B------:R-:W-:Y:S05]  /*27f0*/  BSYNC B1 ;  /* 0x0000000000017941 */ /* 0x000fea0003800000 */
.L_x_18965:
        /* <DEDUP_REMOVED lines=18> */
.L_x_18977:
[----:B------:R-:W-:Y:S02]  /*2920*/  MOV R58, R100 ;  /* 0x00000064003a7202 */ /* 0x000fe40000000f00 */
.L_x_18978:
[----:B------:R-:W-:Y:S05]  /*2930*/  BSYNC B2 ;  /* 0x0000000000027941 */ /* 0x000fea0003800000 */
.L_x_18976:
        /* <DEDUP_REMOVED lines=16> */
.L_x_18982:
[----:B------:R-:W-:Y:S05]  /*2a40*/  BSYNC B3 ;  /* 0x0000000000037941 */ /* 0x000fea0003800000 */
.L_x_18981:
        /* <DEDUP_REMOVED lines=44> */
.L_x_18980:
[----:B------:R-:W-:Y:S05]  /*2d10*/  BSYNC B2 ;  /* 0x0000000000027941 */ /* 0x000fea0003800000 */
.L_x_18979:
        /* <DEDUP_REMOVED lines=10> */
.L_x_18975:
[----:B------:R-:W-:Y:S05]  /*2dc0*/  BSYNC B1 ;  /* 0x0000000000017941 */ /* 0x000fea0003800000 */
.L_x_18974:
        /* <DEDUP_REMOVED lines=18> */
.L_x_18986:
[----:B------:R-:W-:Y:S02]  /*2ef0*/  MOV R58, R100 ;  /* 0x00000064003a7202 */ /* 0x000fe40000000f00 */
.L_x_18987:
[----:B------:R-:W-:Y:S05]  /*2f00*/  BSYNC B2 ;  /* 0x0000000000027941 */ /* 0x000fea0003800000 */
.L_x_18985:
        /* <DEDUP_REMOVED lines=16> */
.L_x_18991:
[----:B------:R-:W-:Y:S05]  /*3010*/  BSYNC B3 ;  /* 0x0000000000037941 */ /* 0x000fea0003800000 */
.L_x_18990:
        /* <DEDUP_REMOVED lines=44> */
.L_x_18989:
[----:B------:R-:W-:Y:S05]  /*32e0*/  BSYNC B2 ;  /* 0x0000000000027941 */ /* 0x000fea0003800000 */
.L_x_18988:
        /* <DEDUP_REMOVED lines=10> */
.L_x_18984:
[----:B------:R-:W-:Y:S05]  /*3390*/  BSYNC B1 ;  /* 0x0000000000017941 */ /* 0x000fea0003800000 */
.L_x_18983:
        /* <DEDUP_REMOVED lines=18> */
.L_x_18995:
[----:B------:R-:W-:Y:S02]  /*34c0*/  MOV R60, R100 ;  /* 0x00000064003c7202 */ /* 0x000fe40000000f00 */
.L_x_18996:
[----:B------:R-:W-:Y:S05]  /*34d0*/  BSYNC B2 ;  /* 0x0000000000027941 */ /* 0x000fea0003800000 */
.L_x_18994:
        /* <DEDUP_REMOVED lines=16> */
.L_x_19000:
[----:B------:R-:W-:Y:S05]  /*35e0*/  BSYNC B3 ;  /* 0x0000000000037941 */ /* 0x000fea0003800000 */
.L_x_18999:
        /* <DEDUP_REMOVED lines=44> */
.L_x_18998:
[----:B------:R-:W-:Y:S05]  /*38b0*/  BSYNC B2 ;  /* 0x0000000000027941 */ /* 0x000fea0003800000 */
.L_x_18997:
        /* <DEDUP_REMOVED lines=10> */
.L_x_18993:
[----:B------:R-:W-:Y:S05]  /*3960*/  BSYNC B1 ;  /* 0x0000000000017941 */ /* 0x000fea0003800000 */
.L_x_18992:
        /* <DEDUP_REMOVED lines=30> */
.L_x_19002:
[----:B------:R-:W-:Y:S05]  /*3b50*/  BSYNC B1 ;  /* 0x0000000000017941 */ /* 0x000fea0003800000 */
.L_x_19001:
        /* <DEDUP_REMOVED lines=22> */
.L_x_19006:
[----:B------:R-:W-:Y:S02]  /*3cc0*/  MOV R60, R100 ;  /* 0x00000064003c7202 */ /* 0x000fe40000000f00 */
.L_x_19007:
[----:B------:R-:W-:Y:S05]  /*3cd0*/  BSYNC B2 ;  /* 0x0000000000027941 */ /* 0x000fea0003800000 */
.L_x_19005:
        /* <DEDUP_REMOVED lines=16> */
.L_x_19011:
[----:B------:R-:W-:Y:S05]  /*3de0*/  BSYNC B3 ;  /* 0x0000000000037941 */ /* 0x000fea0003800000 */
.L_x_19010:
        /* <DEDUP_REMOVED lines=43> */
.L_x_19009:
[----:B------:R-:W-:Y:S05]  /*40a0*/  BSYNC B2 ;  /* 0x0000000000027941 */ /* 0x000fea0003800000 */
.L_x_19008:
        /* <DEDUP_REMOVED lines=10> */
.L_x_19004:
[----:B0-----:R-:W-:Y:S05]  /*4150*/  BSYNC B1 ;  /* 0x0000000000017941 */ /* 0x001fea0003800000 */
.L_x_19003:
        /* <DEDUP_REMOVED lines=18> */
.L_x_19015:
[----:B------:R-:W-:Y:S02]  /*4280*/  IMAD.MOV.U32 R62, RZ, RZ, R100 ;  /* 0x000000ffff3e7224 */ /* 0x000fe400078e0064 */
.L_x_19016:
[----:B------:R-:W-:Y:S05]  /*4290*/  BSYNC B2 ;  /* 0x0000000000027941 */ /* 0x000fea0003800000 */
.L_x_19014:
        /* <DEDUP_REMOVED lines=16> */
.L_x_19020:
[----:B------:R-:W-:Y:S05]  /*43a0*/  BSYNC B3 ;  /* 0x0000000000037941 */ /* 0x000fea0003800000 */
.L_x_19019:
        /* <DEDUP_REMOVED lines=43> */
.L_x_19018:
[----:B------:R-:W-:Y:S05]  /*4660*/  BSYNC B2 ;  /* 0x0000000000027941 */ /* 0x000fea0003800000 */
.L_x_19017:
        /* <DEDUP_REMOVED lines=10> */
.L_x_19013:
[----:B------:R-:W-:Y:S05]  /*4710*/  BSYNC B1 ;  /* 0x0000000000017941 */ /* 0x000fea0003800000 */
.L_x_19012:
        /* <DEDUP_REMOVED lines=18> */
.L_x_19024:
[----:B------:R-:W-:Y:S02]  /*4840*/  IMAD.MOV.U32 R62, RZ, RZ, R100 ;  /* 0x000000ffff3e7224 */ /* 0x000fe400078e0064 */
.L_x_19025:
[----:B------:R-:W-:Y:S05]  /*4850*/  BSYNC B2 ;  /* 0x0000000000027941 */ /* 0x000fea0003800000 */
.L_x_19023:
        /* <DEDUP_REMOVED lines=16> */
.L_x_19029:
[----:B------:R-:W-:Y:S05]  /*4960*/  BSYNC B3 ;  /* 0x0000000000037941 */ /* 0x000fea0003800000 */
.L_x_19028:
        /* <DEDUP_REMOVED lines=44> */
.L_x_19027:
[----:B------:R-:W-:Y:S05]  /*4c30*/  BSYNC B2 ;  /* 0x0000000000027941 */ /* 0x000fea0003800000 */
.L_x_19026:
        /* <DEDUP_REMOVED lines=10> */
.L_x_19022:
[----:B------:R-:W-:Y:S05]  /*4ce0*/  BSYNC B1 ;  /* 0x0000000000017941 */ /* 0x000fea0003800000 */
.L_x_19021:
        /* <DEDUP_REMOVED lines=18> */
.L_x_19033:
[----:B------:R-:W-:Y:S02]  /*4e10*/  IMAD.MOV.U32 R64, RZ, RZ, R100 ;  /* 0x000000ffff407224 */ /* 0x000fe400078e0064 */
.L_x_19034:
[----:B------:R-:W-:Y:S05]  /*4e20*/  BSYNC B2 ;  /* 0x0000000000027941 */ /* 0x000fea0003800000 */
.L_x_19032:
        /* <DEDUP_REMOVED lines=16> */
.L_x_19038:
[----:B------:R-:W-:Y:S05]  /*4f30*/  BSYNC B3 ;  /* 0x0000000000037941 */ /* 0x000fea0003800000 */
.L_x_19037:
        /* <DEDUP_REMOVED lines=44> */
.L_x_19036:
[----:B------:R-:W-:Y:S05]  /*5200*/  BSYNC B2 ;  /* 0x0000000000027941 */ /* 0x000fea0003800000 */
.L_x_19035:
        /* <DEDUP_REMOVED lines=10> */
.L_x_19031:
[----:B------:R-:W-:Y:S05]  /*52b0*/  BSYNC B1 ;  /* 0x0000000000017941 */ /* 0x000fea0003800000 */
.L_x_19030:
        /* <DEDUP_REMOVED lines=18> */
.L_x_19042:
[----:B------:R-:W-:Y:S02]  /*53e0*/  IMAD.MOV.U32 R64, RZ, RZ, R100 ;  /* 0x000000ffff407224 */ /* 0x000fe400078e0064 */
.L_x_19043:
[----:B------:R-:W-:Y:S05]  /*53f0*/  BSYNC B2 ;  /* 0x0000000000027941 */ /* 0x000fea0003800000 */
.L_x_19041:
        /* <DEDUP_REMOVED lines=16> */
.L_x_19047:
[----:B------:R-:W-:Y:S05]  /*5500*/  BSYNC B3 ;  /* 0x0000000000037941 */ /* 0x000fea0003800000 */
.L_x_19046:
        /* <DEDUP_REMOVED lines=44> */
.L_x_19045:
[----:B------:R-:W-:Y:S05]  /*57d0*/  BSYNC B2 ;  /* 0x0000000000027941 */ /* 0x000fea0003800000 */
.L_x_19044:
        /* <DEDUP_REMOVED lines=10> */
.L_x_19040:
[----:B------:R-:W-:Y:S05]  /*5880*/  BSYNC B1 ;  /* 0x0000000000017941 */ /* 0x000fea0003800000 */
.L_x_19039:
        /* <DEDUP_REMOVED lines=18> */
.L_x_19051:
[----:B------:R-:W-:Y:S02]  /*59b0*/  IMAD.MOV.U32 R66, RZ, RZ, R100 ;  /* 0x000000ffff427224 */ /* 0x000fe400078e0064 */
.L_x_19052:
[----:B------:R-:W-:Y:S05]  /*59c0*/  BSYNC B2 ;  /* 0x0000000000027941 */ /* 0x000fea0003800000 */
.L_x_19050:
        /* <DEDUP_REMOVED lines=16> */
.L_x_19056:
[----:B------:R-:W-:Y:S05]  /*5ad0*/  BSYNC B3 ;  /* 0x0000000000037941 */ /* 0x000fea0003800000 */
.L_x_19055:
        /* <DEDUP_REMOVED lines=44> */
.L_x_19054:
[----:B------:R-:W-:Y:S05]  /*5da0*/  BSYNC B2 ;  /* 0x0000000000027941 */ /* 0x000fea0003800000 */
.L_x_19053:
        /* <DEDUP_REMOVED lines=10> */
.L_x_19049:
[----:B------:R-:W-:Y:S05]  /*5e50*/  BSYNC B1 ;  /* 0x0000000000017941 */ /* 0x000fea0003800000 */
.L_x_19048:
        /* <DEDUP_REMOVED lines=18> */
.L_x_19060:
[----:B------:R-:W-:Y:S02]  /*5f80*/  IMAD.MOV.U32 R66, RZ, RZ, R100 ;  /* 0x000000ffff427224 */ /* 0x000fe400078e0064 */
.L_x_19061:
[----:B------:R-:W-:Y:S05]  /*5f90*/  BSYNC B2 ;  /* 0x0000000000027941 */ /* 0x000fea0003800000 */
.L_x_19059:
        /* <DEDUP_REMOVED lines=16> */
.L_x_19065:
[----:B------:R-:W-:Y:S05]  /*60a0*/  BSYNC B3 ;  /* 0x0000000000037941 */ /* 0x000fea0003800000 */
.L_x_19064:
        /* <DEDUP_REMOVED lines=44> */
.L_x_19063:
[----:B------:R-:W-:Y:S05]  /*6370*/  BSYNC B2 ;  /* 0x0000000000027941 */ /* 0x000fea0003800000 */
.L_x_19062:
        /* <DEDUP_REMOVED lines=10> */
.L_x_19058:
[----:B------:R-:W-:Y:S05]  /*6420*/  BSYNC B1 ;  /* 0x0000000000017941 */ /* 0x000fea0003800000 */
.L_x_19057:
        /* <DEDUP_REMOVED lines=18> */
.L_x_19069:
[----:B------:R-:W-:Y:S02]  /*6550*/  IMAD.MOV.U32 R70, RZ, RZ, R100 ;  /* 0x000000ffff467224 */ /* 0x000fe400078e0064 */
.L_x_19070:
[----:B------:R-:W-:Y:S05]  /*6560*/  BSYNC B2 ;  /* 0x0000000000027941 */ /* 0x000fea0003800000 */
.L_x_19068:
        /* <DEDUP_REMOVED lines=16> */
.L_x_19074:
[----:B------:R-:W-:Y:S05]  /*6670*/  BSYNC B3 ;  /* 0x0000000000037941 */ /* 0x000fea0003800000 */
.L_x_19073:
        /* <DEDUP_REMOVED lines=44> */
.L_x_19072:
[----:B------:R-:W-:Y:S05]  /*6940*/  BSYNC B2 ;  /* 0x0000000000027941 */ /* 0x000fea0003800000 */
.L_x_19071:
        /* <DEDUP_REMOVED lines=10> */
.L_x_19067:
[----:B------:R-:W-:Y:S05]  /*69f0*/  BSYNC B1 ;  /* 0x0000000000017941 */ /* 0x000fea0003800000 */
.L_x_19066:
        /* <DEDUP_REMOVED lines=23> */
[----:B------:R-:W-:Y:S02]  /*6b70*/  MOV R63, 0x8 ;  /* 0x00000008003f7802 */ /* 0x000fe40000000f00 */
[----:B------:R-:W-:Y:S02]  /*6b80*/  LOP3.LUT R60, R60, R64, R62, 0xfe, !PT ;  /* 0x000000403c3c7212 */ /* 0x000fe400078efe3e */
[----:B------:R-:W-:Y:S01]  /*6b90*/  LOP3.LUT R61, R73, R61, RZ, 0xfc, !PT ;  /* 0x0000003d493d7212 */ /* 0x000fe200078efcff */
[----:B------:R-:W-:Y:S01]  /*6ba0*/  IMAD.WIDE.U32 R62, R68, R63, c[0x0][0x190] ;  /* 0x00006400443e7625 */ /* 0x000fe200078e003f */
[----:B------:R-:W-:-:S05]  /*6bb0*/  LOP3.LUT R60, R60, 0xff, R101, 0xf8, !PT ;  /* 0x000000ff3c3c7812 */ /* 0x000fca00078ef865 */
[----:B------:R0:W-:Y:S02]  /*6bc0*/  STG.E.64 [R62.64], R60 ;  /* 0x0000003c3e007986 */ /* 0x0001e4000c101b06 */
.L_x_19076:
[----:B------:R-:W-:Y:S05]  /*6bd0*/  BSYNC B1 ;  /* 0x0000000000017941 */ /* 0x000fea0003800000 */
.L_x_19075:
        /* <DEDUP_REMOVED lines=22> */
.L_x_19080:
[----:B------:R-:W-:Y:S02]  /*6d40*/  IMAD.MOV.U32 R68, RZ, RZ, R100 ;  /* 0x000000ffff447224 */ /* 0x000fe400078e0064 */
.L_x_19081:
[----:B------:R-:W-:Y:S05]  /*6d50*/  BSYNC B2 ;  /* 0x0000000000027941 */ /* 0x000fea0003800000 */
.L_x_19079:
        /* <DEDUP_REMOVED lines=16> */
.L_x_19085:
[----:B------:R-:W-:Y:S05]  /*6e60*/  BSYNC B3 ;  /* 0x0000000000037941 */ /* 0x000fea0003800000 */
.L_x_19084:
        /* <DEDUP_REMOVED lines=43> */
.L_x_19083:
[----:B------:R-:W-:Y:S05]  /*7120*/  BSYNC B2 ;  /* 0x0000000000027941 */ /* 0x000fea0003800000 */
.L_x_19082:
        /* <DEDUP_REMOVED lines=10> */
.L_x_19078:
[----:B0-----:R-:W-:Y:S05]  /*71d0*/  BSYNC B1 ;  /* 0x0000000000017941 */ /* 0x001fea0003800000 */
.L_x_19077:
        /* <DEDUP_REMOVED lines=18> */
.L_x_19089:
[----:B------:R-:W-:Y:S02]  /*7300*/  MOV R70, R100 ;  /* 0x0000006400467202 */ /* 0x000fe40000000f00 */
.L_x_19090:
[----:B------:R-:W-:Y:S05]  /*7310*/  BSYNC B2 ;  /* 0x0000000000027941 */ /* 0x000fea0003800000 */
.L_x_19088:
        /* <DEDUP_REMOVED lines=16> */
.L_x_19094:
[----:B------:R-:W-:Y:S05]  /*7420*/  BSYNC B3 ;  /* 0x0000000000037941 */ /* 0x000fea0003800000 */
.L_x_19093:
        /* <DEDUP_REMOVED lines=43> */
.L_x_19092:
[----:B------:R-:W-:Y:S05]  /*76e0*/  BSYNC B2 ;  /* 0x0000000000027941 */ /* 0x000fea0003800000 */
.L_x_19091:
        /* <DEDUP_REMOVED lines=10> */
.L_x_19087:
[----:B------:R-:W-:Y:S05]  /*7790*/  BSYNC B1 ;  /* 0x0000000000017941 */ /* 0x000fea0003800000 */
.L_x_19086:
        /* <DEDUP_REMOVED lines=18> */
.L_x_19098:
[----:B------:R-:W-:Y:S02]  /*78c0*/  IMAD.MOV.U32 R70, RZ, RZ, R100 ;  /* 0x000000ffff467224 */ /* 0x000fe400078e0064 */
.L_x_19099:
[----:B------:R-:W-:Y:S05]  /*78d0*/  BSYNC B2 ;  /* 0x0000000000027941 */ /* 0x000fea0003800000 */
.L_x_19097:
        /* <DEDUP_REMOVED lines=16> */
.L_x_19103:
[----:B------:R-:W-:Y:S05]  /*79e0*/  BSYNC B3 ;  /* 0x0000000000037941 */ /* 0x000fea0003800000 */
.L_x_19102:
        /* <DEDUP_REMOVED lines=44> */
.L_x_19101:
[----:B------:R-:W-:Y:S05]  /*7cb0*/  BSYNC B2 ;  /* 0x0000000000027941 */ /* 0x000fea0003800000 */
.L_x_19100:
        /* <DEDUP_REMOVED lines=10> */
.L_x_19096:
[----:B------:R-:W-:Y:S05]  /*7d60*/  BSYNC B1 ;  /* 0x0000000000017941 */ /* 0x000fea0003800000 */
.L_x_19095:
        /* <DEDUP_REMOVED lines=18> */
.L_x_19107:
[----:B------:R-:W-:Y:S02]  /*7e90*/  IMAD.MOV.U32 R72, RZ, RZ, R100 ;  /* 0x000000ffff487224 */ /* 0x000fe400078e0064 */
.L_x_19108:
[----:B------:R-:W-:Y:S05]  /*7ea0*/  BSYNC B2 ;  /* 0x0000000000027941 */ /* 0x000fea0003800000 */
.L_x_19106:
        /* <DEDUP_REMOVED lines=16> */
.L_x_19112:
[----:B------:R-:W-:Y:S05]  /*7fb0*/  BSYNC B3 ;  /* 0x0000000000037941 */ /* 0x000fea0003800000 */
.L_x_19111:
        /* <DEDUP_REMOVED lines=44> */
.L_x_19110:
[----:B------:R-:W-:Y:S05]  /*8280*/  BSYNC B2 ;  /* 0x0000000000027941 */ /* 0x000fea0003800000 */
.L_x_19109:
        /* <DEDUP_REMOVED lines=10> */
.L_x_19105:
[----:B------:R-:W-:Y:S05]  /*8330*/  BSYNC B1 ;  /* 0x0000000000017941 */ /* 0x000fea0003800000 */
.L_x_19104:
        /* <DEDUP_REMOVED lines=18> */
.L_x_19116:
[----:B------:R-:W-:Y:S02]  /*8460*/  IMAD.MOV.U32 R72, RZ, RZ, R100 ;  /* 0x000000ffff487224 */ /* 0x000fe400078e0064 */
.L_x_19117:
[----:B------:R-:W-:Y:S05]  /*8470*/  BSYNC B2 ;  /* 0x0000000000027941 */ /* 0x000fea0003800000 */
.L_x_19115:
        /* <DEDUP_REMOVED lines=16> */
.L_x_19121:
[----:B------:R-:W-:Y:S05]  /*8580*/  BSYNC B3 ;  /* 0x0000000000037941 */ /* 0x000fea0003800000 */
.L_x_19120:
        /* <DEDUP_REMOVED lines=44> */
.L_x_19119:
[----:B------:R-:W-:Y:S05]  /*8850*/  BSYNC B2 ;  /* 0x0000000000027941 */ /* 0x000fea0003800000 */
.L_x_19118:
        /* <DEDUP_REMOVED lines=10> */
.L_x_19114:
[----:B------:R-:W-:Y:S05]  /*8900*/  BSYNC B1 ;  /* 0x0000000000017941 */ /* 0x000fea0003800000 */
.L_x_19113:
        /* <DEDUP_REMOVED lines=18> */
.L_x_19125:
[----:B------:R-:W-:Y:S02]  /*8a30*/  IMAD.MOV.U32 R74, RZ, RZ, R100 ;  /* 0x000000ffff4a7224 */ /* 0x000fe400078e0064 */
.L_x_19126:
[----:B------:R-:W-:Y:S05]  /*8a40*/  BSYNC B2 ;  /* 0x0000000000027941 */ /* 0x000fea0003800000 */
.L_x_19124:
        /* <DEDUP_REMOVED lines=16> */
.L_x_19130:
[----:B------:R-:W-:Y:S05]  /*8b50*/  BSYNC B3 ;  /* 0x0000000000037941 */ /* 0x000fea0003800000 */
.L_x_19129:
        /* <DEDUP_REMOVED lines=44> */
.L_x_19128:
[----:B------:R-:W-:Y:S05]  /*8e20*/  BSYNC B2 ;  /* 0x0000000000027941 */ /* 0x000fea0003800000 */
.L_x_19127:
        /* <DEDUP_REMOVED lines=10> */
.L_x_19123:
[----:B------:R-:W-:Y:S05]  /*8ed0*/  BSYNC B1 ;  /* 0x0000000000017941 */ /* 0x000fea0003800000 */
.L_x_19122:
        /* <DEDUP_REMOVED lines=18> */
.L_x_19134:
[----:B------:R-:W-:Y:S02]  /*9000*/  IMAD.MOV.U32 R74, RZ, RZ, R100 ;  /* 0x000000ffff4a7224 */ /* 0x000fe400078e0064 */
.L_x_19135:
[----:B------:R-:W-:Y:S05]  /*9010*/  BSYNC B2 ;  /* 0x0000000000027941 */ /* 0x000fea0003800000 */
.L_x_19133:
        /* <DEDUP_REMOVED lines=16> */
.L_x_19139:
[----:B------:R-:W-:Y:S05]  /*9120*/  BSYNC B3 ;  /* 0x0000000000037941 */ /* 0x000fea0003800000 */
.L_x_19138:
        /* <DEDUP_REMOVED lines=44> */
.L_x_19137:
[----:B------:R-:W-:Y:S05]  /*93f0*/  BSYNC B2 ;  /* 0x0000000000027941 */ /* 0x000fea0003800000 */
.L_x_19136:
        /* <DEDUP_REMOVED lines=10> */
.L_x_19132:
[----:B------:R-:W-:Y:S05]  /*94a0*/  BSYNC B1 ;  /* 0x0000000000017941 */ /* 0x000fea0003800000 */
.L_x_19131:
        /* <DEDUP_REMOVED lines=18> */
.L_x_19143:
[----:B------:R-:W-:Y:S02]  /*95d0*/  IMAD.MOV.U32 R118, RZ, RZ, R100 ;  /* 0x000000ffff767224 */ /* 0x000fe400078e0064 */
.L_x_19144:
[----:B------:R-:W-:Y:S05]  /*95e0*/  BSYNC B2 ;  /* 0x0000000000027941 */ /* 0x000fea0003800000 */
.L_x_19142:
        /* <DEDUP_REMOVED lines=16> */
.L_x_19148:
[----:B------:R-:W-:Y:S05]  /*96f0*/  BSYNC B3 ;  /* 0x0000000000037941 */ /* 0x000fea0003800000 */
.L_x_19147:
        /* <DEDUP_REMOVED lines=44> */
.L_x_19146:
[----:B------:R-:W-:Y:S05]  /*99c0*/  BSYNC B2 ;  /* 0x0000000000027941 */ /* 0x000fea0003800000 */
.L_x_19145:
        /* <DEDUP_REMOVED lines=10> */
.L_x_19141:
[----:B------:R-:W-:Y:S05]  /*9a70*/  BSYNC B1 ;  /* 0x0000000000017941 */ /* 0x000fea0003800000 */
.L_x_19140:
        /* <DEDUP_REMOVED lines=29> */
.L_x_19150:
[----:B------:R-:W-:Y:S05]  /*9c50*/  BSYNC B1 ;  /* 0x0000000000017941 */ /* 0x000fea0003800000 */
.L_x_19149:
        /* <DEDUP_REMOVED lines=22> */
.L_x_19154:
[----:B------:R-:W-:Y:S02]  /*9dc0*/  IMAD.MOV.U32 R116, RZ, RZ, R100 ;  /* 0x000000ffff747224 */ /* 0x000fe400078e0064 */
.L_x_19155:
[----:B------:R-:W-:Y:S05]  /*9dd0*/  BSYNC B2 ;  /* 0x0000000000027941 */ /* 0x000fea0003800000 */
.L_x_19153:
        /* <DEDUP_REMOVED lines=16> */
.L_x_19159:
[----:B------:R-:W-:Y:S05]  /*9ee0*/  BSYNC B3 ;  /* 0x0000000000037941 */ /* 0x000fea0003800000 */
.L_x_19158:
        /* <DEDUP_REMOVED lines=43> */
.L_x_19157:
[----:B------:R-:W-:Y:S05]  /*a1a0*/  BSYNC B2 ;  /* 0x0000000000027941 */ /* 0x000fea0003800000 */
.L_x_19156:
        /* <DEDUP_REMOVED lines=10> */
.L_x_19152:
[----:B0-----:R-:W-:Y:S05]  /*a250*/  BSYNC B1 ;  /* 0x0000000000017941 */ /* 0x001fea0003800000 */
.L_x_19151:
        /* <DEDUP_REMOVED lines=18> */
.L_x_19163:
[----:B------:R-:W-:Y:S02]  /*a380*/  MOV R98, R100 ;  /* 0x0000006400627202 */ /* 0x000fe40000000f00 */
.L_x_19164:
[----:B------:R-:W-:Y:S05]  /*a390*/  BSYNC B2 ;  /* 0x0000000000027941 */ /* 0x000fea0003800000 */
.L_x_19162:
        /* <DEDUP_REMOVED lines=16> */
.L_x_19168:
[----:B------:R-:W-:Y:S05]  /*a4a0*/  BSYNC B3 ;  /* 0x0000000000037941 */ /* 0x000fea0003800000 */
.L_x_19167:
        /* <DEDUP_REMOVED lines=43> */
.L_x_19166:
[----:B------:R-:W-:Y:S05]  /*a760*/  BSYNC B2 ;  /* 0x0000000000027941 */ /* 0x000fea0003800000 */
.L_x_19165:
        /* <DEDUP_REMOVED lines=10> */
.L_x_19161:
[----:B------:R-:W-:Y:S05]  /*a810*/  BSYNC B1 ;  /* 0x0000000000017941 */ /* 0x000fea0003800000 */
.L_x_19160:
        /* <DEDUP_REMOVED lines=18> */
.L_x_19172:
[----:B------:R-:W-:Y:S02]  /*a940*/  IMAD.MOV.U32 R98, RZ, RZ, R100 ;  /* 0x000000ffff627224 */ /* 0x000fe400078e0064 */
.L_x_19173:
[----:B------:R-:W-:Y:S05]  /*a950*/  BSYNC B2 ;  /* 0x0000000000027941 */ /* 0x000fea0003800000 */
.L_x_19171:
        /* <DEDUP_REMOVED lines=16> */
.L_x_19177:
[----:B------:R-:W-:Y:S05]  /*aa60*/  BSYNC B3 ;  /* 0x0000000000037941 */ /* 0x000fea0003800000 */
.L_x_19176:
        /* <DEDUP_REMOVED lines=44> */
.L_x_19175:
[----:B------:R-:W-:Y:S05]  /*ad30*/  BSYNC B2 ;  /* 0x0000000000027941 */ /* 0x000fea0003800000 */
.L_x_19174:
        /* <DEDUP_REMOVED lines=10> */
.L_x_19170:
[----:B------:R-:W-:Y:S05]  /*ade0*/  BSYNC B1 ;  /* 0x0000000000017941 */ /* 0x000fea0003800000 */
.L_x_19169:
        /* <DEDUP_REMOVED lines=18> */
.L_x_19181:
[----:B------:R-:W-:Y:S02]  /*af10*/  IMAD.MOV.U32 R98, RZ, RZ, R100 ;  /* 0x000000ffff627224 */ /* 0x000fe400078e0064 */
.L_x_19182:
[----:B------:R-:W-:Y:S05]  /*af20*/  BSYNC B2 ;  /* 0x0000000000027941 */ /* 0x000fea0003800000 */
.L_x_19180:
        /* <DEDUP_REMOVED lines=16> */
.L_x_19186:
[----:B------:R-:W-:Y:S05]  /*b030*/  BSYNC B3 ;  /* 0x0000000000037941 */ /* 0x000fea0003800000 */
.L_x_19185:
        /* <DEDUP_REMOVED lines=44> */
.L_x_19184:
[----:B------:R-:W-:Y:S05]  /*b300*/  BSYNC B2 ;  /* 0x0000000000027941 */ /* 0x000fea0003800000 */
.L_x_19183:
        /* <DEDUP_REMOVED lines=10> */
.L_x_19179:
[----:B------:R-:W-:Y:S05]  /*b3b0*/  BSYNC B1 ;  /* 0x0000000000017941 */ /* 0x000fea0003800000 */
.L_x_19178:
        /* <DEDUP_REMOVED lines=18> */
.L_x_19190:
[----:B------:R-:W-:Y:S02]  /*b4e0*/  IMAD.MOV.U32 R98, RZ, RZ, R100 ;  /* 0x000000ffff627224 */ /* 0x000fe400078e0064 */
.L_x_19191:
[----:B------:R-:W-:Y:S05]  /*b4f0*/  BSYNC B2 ;  /* 0x0000000000027941 */ /* 0x000fea0003800000 */
.L_x_19189:
        /* <DEDUP_REMOVED lines=16> */
.L_x_19195:
[----:B------:R-:W-:Y:S05]  /*b600*/  BSYNC B3 ;  /* 0x0000000000037941 */ /* 0x000fea0003800000 */
.L_x_19194:
        /* <DEDUP_REMOVED lines=44> */
.L_x_19193:
[----:B------:R-:W-:Y:S05]  /*b8d0*/  BSYNC B2 ;  /* 0x0000000000027941 */ /* 0x000fea0003800000 */
.L_x_19192:
        /* <DEDUP_REMOVED lines=10> */
.L_x_19188:
[----:B------:R-:W-:Y:S05]  /*b980*/  BSYNC B1 ;  /* 0x0000000000017941 */ /* 0x000fea0003800000 */
.L_x_19187:
        /* <DEDUP_REMOVED lines=18> */
.L_x_19199:
[----:B------:R-:W-:Y:S02]  /*bab0*/  IMAD.MOV.U32 R98, RZ, RZ, R100 ;  /* 0x000000ffff627224 */ /* 0x000fe400078e0064 */
.L_x_19200:
[----:B------:R-:W-:Y:S05]  /*bac0*/  BSYNC B2 ;  /* 0x0000000000027941 */ /* 0x000fea0003800000 */
.L_x_19198:
        /* <DEDUP_REMOVED lines=16> */
.L_x_19204:
[----:B------:R-:W-:Y:S05]  /*bbd0*/  BSYNC B3 ;  /* 0x0000000000037941 */ /* 0x000fea0003800000 */
.L_x_19203:
        /* <DEDUP_REMOVED lines=44> */
.L_x_19202:
[----:B------:R-:W-:Y:S05]  /*bea0*/  BSYNC B2 ;  /* 0x0000000000027941 */ /* 0x000fea0003800000 */
.L_x_19201:
        /* <DEDUP_REMOVED lines=10> */
.L_x_19197:
[----:B------:R-:W-:Y:S05]  /*bf50*/  BSYNC B1 ;  /* 0x0000000000017941 */ /* 0x000fea0003800000 */
.L_x_19196:
        /* <DEDUP_REMOVED lines=18> */
.L_x_19208:
[----:B------:R-:W-:Y:S02]  /*c080*/  IMAD.MOV.U32 R98, RZ, RZ, R100 ;  /* 0x000000ffff627224 */ /* 0x000fe400078e0064 */
.L_x_19209:
[----:B------:R-:W-:Y:S05]  /*c090*/  BSYNC B2 ;  /* 0x0000000000027941 */ /* 0x000fea0003800000 */
.L_x_19207:
        /* <DEDUP_REMOVED lines=16> */
.L_x_19213:
[----:B------:R-:W-:Y:S05]  /*c1a0*/  BSYNC B3 ;  /* 0x0000000000037941 */ /* 0x000fea0003800000 */
.L_x_19212:
        /* <DEDUP_REMOVED lines=44> */
.L_x_19211:
[----:B------:R-:W-:Y:S05]  /*c470*/  BSYNC B2 ;  /* 0x0000000000027941 */ /* 0x000fea0003800000 */
.L_x_19210:
[----:B------:R-:W0:Y:S01]  /*c480*/  I2F.U32 R74, R98 ;  /* 0x00000062004a7306 */ /* 0x000e220000201000 */
[----:B------:R-:W-:-:S10]  /*c490*/  HFMA2.MMA R75, -RZ, RZ, 0.1171875, 0 ;  /* 0x2f800000ff4b7435 */ /* 0x000fd400000001ff */
[----:B0-----:R-:W-:Y:S01]  /*c4a0*/  FFMA.FTZ R74, R74, R75, 1.1641532182693481445e-10 ;  /* 0x2f0000004a4a7423 */ /* 0x001fe2000001004b */
[----:B------:R-:W-:-:S04]  /*c4b0*/  HADD2.F32 R75, -RZ, R43.H0_H0 ;  /* 0x2000002bff4b7230 */ /* 0x000fc80000004100 */
[----:B------:R-:W-:Y:S01]  /*c4c0*/  FSETP.GTU.FTZ.AND P1, PT, R74, c[0x0][0x1e4], PT ;  /* 0x000079004a007a0b */ /* 0x000fe20003f3c000 */
[----:B------:R-:W-:-:S03]  /*c4d0*/  FMUL.FTZ R75, R75, c[0x0][0x1ec] ;  /* 0x00007b004b4b7a20 */ /* 0x000fc60000410000 */
[----:B------:R-:W-:Y:S01]  /*c4e0*/  SEL R108, RZ, 0x1, P1 ;  /* 0x00000001ff6c7807 */ /* 0x000fe20000800000 */
[----:B------:R-:W-:-:S05]  /*c4f0*/  FMUL.FTZ R75, R75, c[0x0][0x1e8] ;  /* 0x00007a004b4b7a20 */ /* 0x000fca0000410000 */
[----:B------:R-:W-:-:S05]  /*c500*/  FSEL R74, R75, RZ, !P1 ;  /* 0x000000ff4b4a7208 */ /* 0x000fca0004800000 */
[----:B------:R-:W-:Y:S02]  /*c510*/  @P0 FADD.FTZ R74, R38, R74 ;  /* 0x0000004a264a0221 */ /* 0x000fe40000010000 */
.L_x_19206:
[----:B------:R-:W-:Y:S05]  /*c520*/  BSYNC B1 ;  /* 0x0000000000017941 */ /* 0x000fea0003800000 */
.L_x_19205:
        /* <DEDUP_REMOVED lines=18> */
.L_x_19217:
[----:B------:R-:W-:Y:S02]  /*c650*/  IMAD.MOV.U32 R120, RZ, RZ, R100 ;  /* 0x000000ffff787224 */ /* 0x000fe400078e0064 */
.L_x_19218:
[----:B------:R-:W-:Y:S05]  /*c660*/  BSYNC B2 ;  /* 0x0000000000027941 */ /* 0x000fea0003800000 */
.L_x_19216:
        /* <DEDUP_REMOVED lines=16> */
.L_x_19222:
[----:B------:R-:W-:Y:S05]  /*c770*/  BSYNC B3 ;  /* 0x0000000000037941 */ /* 0x000fea0003800000 */
.L_x_19221:
        /* <DEDUP_REMOVED lines=44> */
.L_x_19220:
[----:B------:R-:W-:Y:S05]  /*ca40*/  BSYNC B2 ;  /* 0x0000000000027941 */ /* 0x000fea0003800000 */
.L_x_19219:
        /* <DEDUP_REMOVED lines=10> */
.L_x_19215:
[----:B------:R-:W-:Y:S05]  /*caf0*/  BSYNC B1 ;  /* 0x0000000000017941 */ /* 0x000fea0003800000 */
.L_x_19214:
        /* <DEDUP_REMOVED lines=25> */
.L_x_19224:
[----:B------:R-:W-:Y:S05]  /*cc90*/  BSYNC B1 ;  /* 0x0000000000017941 */ /* 0x000fea0003800000 */
.L_x_19223:
        /* <DEDUP_REMOVED lines=35> */
.L_x_19231:
        /* <DEDUP_REMOVED lines=84> */
.L_x_19232:
        /* <DEDUP_REMOVED lines=17> */
[----:B0-----:R-:W-:Y:S01]  /*d520*/  FSEL R114, R119, RZ, !P1 ;  /* 0x000000ff77727208 */ /* 0x001fe20004800000 */
[----:B------:R-:W-:Y:S01]  /*d530*/  HADD2.F32 R115, -RZ, R31.H1_H1 ;  /* 0x3000001fff737230 */ /* 0x000fe20000004100 */
[----:B------:R-:W-:-:S03]  /*d540*/  LOP3.LUT R112, R112, 0x1f, RZ, 0xc0, !PT ;  /* 0x0000001f70707812 */ /* 0x000fc600078ec0ff */
[C---:B------:R-:W-:Y:S02]  /*d550*/  FADD.FTZ R44, -R114.reuse, R44 ;  /* 0x0000002c722c7221 */ /* 0x040fe40000010100 */
[C---:B------:R-:W-:Y:S02]  /*d560*/  FADD.FTZ R69, -R114.reuse, R69 ;  /* 0x0000004572457221 */ /* 0x040fe40000010100 */
[C---:B------:R-:W-:Y:S02]  /*d570*/  FADD.FTZ R70, -R114.reuse, R70 ;  /* 0x0000004672467221 */ /* 0x040fe40000010100 */
[C---:B------:R-:W-:Y:S02]  /*d580*/  FADD.FTZ R118, -R114.reuse, R47 ;  /* 0x0000002f72767221 */ /* 0x040fe40000010100 */
[C---:B------:R-:W-:Y:S02]  /*d590*/  FADD.FTZ R71, -R114.reuse, R71 ;  /* 0x0000004772477221 */ /* 0x040fe40000010100 */
[----:B------:R-:W-:-:S02]  /*d5a0*/  FADD.FTZ R72, -R114, R72 ;  /* 0x0000004872487221 */ /* 0x000fc40000010100 */
[C---:B------:R-:W-:Y:S02]  /*d5b0*/  FMUL.FTZ R47, R111.reuse, R44 ;  /* 0x0000002c6f2f7220 */ /* 0x040fe40000410000 */
[C---:B------:R-:W-:Y:S02]  /*d5c0*/  FADD.FTZ R73, -R114.reuse, R73 ;  /* 0x0000004972497221 */ /* 0x040fe40000010100 */
[C---:B------:R-:W-:Y:S02]  /*d5d0*/  FMUL.FTZ R44, R111.reuse, R69 ;  /* 0x000000456f2c7220 */ /* 0x040fe40000410000 */
[----:B------:R-:W-:Y:S02]  /*d5e0*/  FADD.FTZ R74, -R114, R74 ;  /* 0x0000004a724a7221 */ /* 0x000fe40000010100 */
[C---:B------:R-:W-:Y:S02]  /*d5f0*/  FMUL.FTZ R69, R111.reuse, R70 ;  /* 0x000000466f457220 */ /* 0x040fe40000410000 */
[----:B------:R-:W-:-:S02]  /*d600*/  FMUL.FTZ R70, R111, R71 ;  /* 0x000000476f467220 */ /* 0x000fc40000410000 */
[C---:B------:R-:W-:Y:S02]  /*d610*/  FADD.FTZ R48, -R114.reuse, R48 ;  /* 0x0000003072307221 */ /* 0x040fe40000010100 */
[C---:B------:R-:W-:Y:S02]  /*d620*/  FMUL.FTZ R71, R111.reuse, R72 ;  /* 0x000000486f477220 */ /* 0x040fe40000410000 */
[----:B------:R-:W-:Y:S02]  /*d630*/  FMUL.FTZ R72, R111, R73 ;  /* 0x000000496f487220 */ /* 0x000fe40000410000 */
[C---:B------:R-:W-:Y:S01]  /*d640*/  FADD.FTZ R116, -R114.reuse, R45 ;  /* 0x0000002d72747221 */ /* 0x040fe20000010100 */
[----:B------:R-:W-:Y:S01]  /*d650*/  IADD3 R45, R113, -0x1, RZ ;  /* 0xffffffff712d7810 */ /* 0x000fe20007ffe0ff */
        /* <DEDUP_REMOVED lines=21> */
[C---:B------:R-:W-:Y:S01]  /*d7b0*/  FMUL.FTZ R73, R111.reuse, R74 ;  /* 0x0000004a6f497220 */ /* 0x040fe20000410000 */
[----:B------:R-:W-:Y:S01]  /*d7c0*/  HADD2.F32 R74, -RZ, R30.H0_H0 ;  /* 0x2000001eff4a7230 */ /* 0x000fe20000004100 */
[----:B------:R-:W-:Y:S02]  /*d7d0*/  FADD.FTZ R114, -R114, R75 ;  /* 0x0000004b72727221 */ /* 0x000fe40000010100 */
        /* <DEDUP_REMOVED lines=25> */
[----:B------:R-:W-:Y:S01]  /*d970*/  HADD2.F32 R111, -RZ, R31.H0_H0 ;  /* 0x2000001fff6f7230 */ /* 0x000fe20000004100 */
[----:B------:R-:W-:Y:S01]  /*d980*/  FFMA.FTZ R48, R48, R74, R5 ;  /* 0x0000004a30307223 */ /* 0x000fe20000010005 */
[----:B------:R-:W-:Y:S01]  /*d990*/  HADD2.F32 R74, -RZ, R29.H0_H0 ;  /* 0x2000001dff4a7230 */ /* 0x000fe20000004100 */
[----:B------:R-:W-:-:S02]  /*d9a0*/  IMAD R45, R45, c[0x0][0x168], RZ ;  /* 0x00005a002d2d7a24 */ /* 0x000fc400078e02ff */
[----:B------:R-:W-:Y:S01]  /*d9b0*/  FFMA.FTZ R50, R50, R111, R7 ;  /* 0x0000006f32327223 */ /* 0x000fe20000010007 */
[----:B------:R-:W-:Y:S01]  /*d9c0*/  HADD2.F32 R111, -RZ, R29.H1_H1 ;  /* 0x3000001dff6f7230 */ /* 0x000fe20000004100 */
[----:B------:R-:W-:Y:S01]  /*d9d0*/  FFMA.FTZ R74, R46, R74, R3 ;  /* 0x0000004a2e4a7223 */ /* 0x000fe20000010003 */
[----:B------:R-:W-:Y:S01]  /*d9e0*/  SHF.R.S32.HI R116, RZ, 0x1f, R45 ;  /* 0x0000001fff747819 */ /* 0x000fe2000001142d */
[--C-:B------:R-:W-:Y:S01]  /*d9f0*/  HADD2.F32 R46, -RZ, R27.reuse.H0_H0 ;  /* 0x2000001bff2e7230 */ /* 0x100fe20000004100 */
[----:B------:R-:W-:Y:S01]  /*da00*/  FFMA.FTZ R75, R75, R115, R8 ;  /* 0x000000734b4b7223 */ /* 0x000fe20000010008 */
[----:B------:R-:W-:Y:S01]  /*da10*/  HADD2.F32 R115, -RZ, R30.H1_H1 ;  /* 0x3000001eff737230 */ /* 0x000fe20000004100 */
[----:B------:R-:W-:Y:S01]  /*da20*/  LEA.HI R45, R116, R45, RZ, 0x3 ;  /* 0x0000002d742d7211 */ /* 0x000fe200078f18ff */
[----:B------:R-:W-:Y:S01]  /*da30*/  FFMA.FTZ R51, R51, R111, R4 ;  /* 0x0000006f33337223 */ /* 0x000fe20000010004 */
[--C-:B------:R-:W-:Y:S01]  /*da40*/  HADD2.F32 R116, -RZ, R28.reuse.H1_H1 ;  /* 0x3000001cff747230 */ /* 0x100fe20000004100 */
        /* <DEDUP_REMOVED lines=11> */
[--C-:B------:R-:W-:Y:S01]  /*db00*/  HADD2.F32 R49, -RZ, R25.reuse.H0_H0 ;  /* 0x20000019ff317230 */ /* 0x100fe20000004100 */
[----:B------:R-:W-:Y:S01]  /*db10*/  FFMA.FTZ R57, R57, R47, R14 ;  /* 0x0000002f39397223 */ /* 0x000fe2000001000e */
[----:B------:R-:W-:Y:S01]  /*db20*/  HADD2.F32 R47, -RZ, R25.H1_H1 ;  /* 0x30000019ff2f7230 */ /* 0x000fe20000004100 */
[----:B------:R-:W-:Y:S01]  /*db30*/  FFMA.FTZ R52, R52, R46, R9 ;  /* 0x0000002e34347223 */ /* 0x000fe20000010009 */
[----:B------:R-:W-:Y:S01]  /*db40*/  HADD2.F32 R46, -RZ, R24.H1_H1 ;  /* 0x30000018ff2e7230 */ /* 0x000fe20000004100 */
[----:B------:R-:W-:Y:S01]  /*db50*/  FFMA.FTZ R49, R54, R49, R11 ;  /* 0x0000003136317223 */ /* 0x000fe2000001000b */
[----:B------:R-:W-:Y:S01]  /*db60*/  LEA.HI.SX32 R112, R45, R112, 0x1d ;  /* 0x000000702d707211 */ /* 0x000fe200078feaff */
[----:B------:R-:W-:Y:S01]  /*db70*/  FFMA.FTZ R54, R55, R47, R12 ;  /* 0x0000002f37367223 */ /* 0x000fe2000001000c */
[--C-:B------:R-:W-:Y:S01]  /*db80*/  HADD2.F32 R55, -RZ, R23.reuse.H0_H0 ;  /* 0x20000017ff377230 */ /* 0x100fe20000004100 */
[----:B------:R-:W-:Y:S01]  /*db90*/  FFMA.FTZ R113, R113, R46, R10 ;  /* 0x0000002e71717223 */ /* 0x000fe2000001000a */
[----:B------:R-:W-:Y:S01]  /*dba0*/  HADD2.F32 R47, -RZ, R23.H1_H1 ;  /* 0x30000017ff2f7230 */ /* 0x000fe20000004100 */
[----:B------:R-:W-:Y:S01]  /*dbb0*/  F2FP.PACK_AB R45, R51, R74 ;  /* 0x0000004a332d723e */ /* 0x000fe200000000ff */
[--C-:B------:R-:W-:Y:S01]  /*dbc0*/  HADD2.F32 R46, -RZ, R21.reuse.H0_H0 ;  /* 0x20000015ff2e7230 */ /* 0x100fe20000004100 */
[----:B------:R-:W-:Y:S01]  /*dbd0*/  FFMA.FTZ R55, R66, R55, R83 ;  /* 0x0000003742377223 */ /* 0x000fe20000010053 */
[----:B------:R-:W-:Y:S01]  /*dbe0*/  F2FP.PACK_AB R49, R54, R49 ;  /* 0x000000313631723e */ /* 0x000fe200000000ff */
[----:B------:R-:W-:Y:S01]  /*dbf0*/  FFMA.FTZ R66, R67, R47, R84 ;  /* 0x0000002f43427223 */ /* 0x000fe20000010054 */
[----:B------:R-:W-:Y:S01]  /*dc00*/  HADD2.F32 R67, -RZ, R22.H1_H1 ;  /* 0x30000016ff437230 */ /* 0x000fe20000004100 */
[----:B------:R-:W-:Y:S01]  /*dc10*/  FFMA.FTZ R62, R62, R46, R79 ;  /* 0x0000002e3e3e7223 */ /* 0x000fe2000001004f */
[----:B------:R-:W-:Y:S01]  /*dc20*/  HADD2.F32 R46, -RZ, R20.H0_H0 ;  /* 0x20000014ff2e7230 */ /* 0x000fe20000004100 */
[----:B------:R-:W-:Y:S01]  /*dc30*/  F2FP.PACK_AB R51, R59, R58 ;  /* 0x0000003a3b33723e */ /* 0x000fe200000000ff */
        /* <DEDUP_REMOVED lines=22> */
[----:B------:R-:W-:Y:S01]  /*dda0*/  F2FP.PACK_AB R46, R53, R48 ;  /* 0x00000030352e723e */ /* 0x000fe200000000ff */
[----:B------:R-:W-:Y:S01]  /*ddb0*/  FFMA.FTZ R70, R70, R47, R89 ;  /* 0x0000002f46467223 */ /* 0x000fe20000010059 */
[----:B------:R-:W-:Y:S01]  /*ddc0*/  F2FP.PACK_AB R48, R113, R52 ;  /* 0x000000347130723e */ /* 0x000fe200000000ff */
[----:B------:R-:W-:Y:S01]  /*ddd0*/  FFMA.FTZ R67, R44, R67, R87 ;  /* 0x000000432c437223 */ /* 0x000fe20000010057 */
[----:B------:R-:W-:-:S02]  /*dde0*/  F2FP.PACK_AB R54, R65, R64 ;  /* 0x000000404136723e */ /* 0x000fc400000000ff */
[----:B------:R-:W-:Y:S01]  /*ddf0*/  F2FP.PACK_AB R52, R61, R60 ;  /* 0x0000003c3d34723e */ /* 0x000fe200000000ff */
[----:B------:R-:W-:Y:S01]  /*de00*/  IMAD.MOV.U32 R61, RZ, RZ, 0x10 ;  /* 0x00000010ff3d7424 */ /* 0x000fe200078e00ff */
[----:B------:R-:W-:Y:S02]  /*de10*/  F2FP.PACK_AB R53, R63, R62 ;  /* 0x0000003e3f35723e */ /* 0x000fe400000000ff */
[C---:B------:R-:W-:Y:S02]  /*de20*/  IADD3 R64, R112.reuse, 0x20, RZ ;  /* 0x0000002070407810 */ /* 0x040fe40007ffe0ff */
[C---:B------:R-:W-:Y:S02]  /*de30*/  IADD3 R62, R112.reuse, 0x40, RZ ;  /* 0x00000040703e7810 */ /* 0x040fe40007ffe0ff */
[C---:B------:R-:W-:Y:S01]  /*de40*/  IADD3 R60, R112.reuse, 0x60, RZ ;  /* 0x00000060703c7810 */ /* 0x040fe20007ffe0ff */
[----:B------:R-:W-:Y:S01]  /*de50*/  IMAD.WIDE.U32 R112, R112, R61, c[0x0][0x208] ;  /* 0x0000820070707625 */ /* 0x000fe200078e003d */
[----:B------:R-:W-:-:S02]  /*de60*/  F2FP.PACK_AB R47, R75, R50 ;  /* 0x000000324b2f723e */ /* 0x000fc400000000ff */
[----:B------:R-:W-:Y:S01]  /*de70*/  F2FP.PACK_AB R44, R116, R111 ;  /* 0x0000006f742c723e */ /* 0x000fe200000000ff */
[----:B------:R-:W-:Y:S01]  /*de80*/  IMAD.WIDE.U32 R64, R64, R61, c[0x0][0x208] ;  /* 0x0000820040407625 */ /* 0x000fe200078e003d */
[----:B------:R-:W-:Y:S02]  /*de90*/  F2FP.PACK_AB R50, R57, R56 ;  /* 0x000000383932723e */ /* 0x000fe400000000ff */
[----:B------:R-:W-:Y:S01]  /*dea0*/  F2FP.PACK_AB R55, R66, R55 ;  /* 0x000000374237723e */ /* 0x000fe200000000ff */
[----:B------:R-:W-:Y:S01]  /*deb0*/  IMAD.WIDE.U32 R62, R62, R61, c[0x0][0x208] ;  /* 0x000082003e3e7625 */ /* 0x000fe200078e003d */
[----:B------:R-:W-:Y:S01]  /*dec0*/  F2FP.PACK_AB R59, R114, R73 ;  /* 0x00000049723b723e */ /* 0x000fe200000000ff */
[----:B------:R0:W-:Y:S01]  /*ded0*/  STG.E.128 [R112.64], R44 ;  /* 0x0000002c70007986 */ /* 0x0001e2000c101d06 */
[----:B------:R-:W-:Y:S01]  /*dee0*/  F2FP.PACK_AB R58, R72, R71 ;  /* 0x00000047483a723e */ /* 0x000fe200000000ff */
[----:B------:R-:W-:Y:S01]  /*def0*/  IMAD.WIDE.U32 R60, R60, R61, c[0x0][0x208] ;  /* 0x000082003c3c7625 */ /* 0x000fe200078e003d */
[----:B------:R-:W-:Y:S01]  /*df00*/  F2FP.PACK_AB R57, R70, R69 ;  /* 0x000000454639723e */ /* 0x000fe200000000ff */
[----:B------:R0:W-:Y:S01]  /*df10*/  STG.E.128 [R64.64], R48 ;  /* 0x0000003040007986 */ /* 0x0001e2000c101d06 */
[----:B------:R-:W-:-:S03]  /*df20*/  F2FP.PACK_AB R56, R67, R68 ;  /* 0x000000444338723e */ /* 0x000fc600000000ff */
[----:B------:R0:W-:Y:S04]  /*df30*/  STG.E.128 [R62.64], R52 ;  /* 0x000000343e007986 */ /* 0x0001e8000c101d06 */
[----:B------:R0:W-:Y:S02]  /*df40*/  STG.E.128 [R60.64], R56 ;  /* 0x000000383c007986 */ /* 0x0001e4000c101d06 */
.L_x_19228:
[----:B0-----:R-:W-:Y:S05]  /*df50*/  BSYNC B1 ;  /* 0x0000000000017941 */ /* 0x001fea0003800000 */
.L_x_19227:
[----:B------:R-:W-:-:S05]  /*df60*/  IMAD.MOV.U32 R45, RZ, RZ, c[0x0][0x160] ;  /* 0x00005800ff2d7624 */ /* 0x000fca00078e00ff */
[----:B------:R-:W-:-:S04]  /*df70*/  LEA R86, R45, R86, 0x2 ;  /* 0x000000562d567211 */ /* 0x000fc800078e10ff */
[----:B------:R-:W-:-:S13]  /*df80*/  ISETP.GE.AND P0, PT, R86, c[0x0][0x164], PT ;  /* 0x0000590056007a0c */ /* 0x000fda0003f06270 */
[----:B------:R-:W-:Y:S01]  /*df90*/  @P0 CALL.REL.NOINC `(.L_x_19229) ;  /* 0x0000001000000944 */ /* 0x000fe20003c00000 */
[----:B------:R-:W-:Y:S05]  /*dfa0*/  BRA `(.L_x_19230) ;  /* 0xffff299000007947 */ /* 0x000fea000383ffff */
.L_x_19229:
[----:B------:R-:W-:Y:S05]  /*dfb0*/  BSYNC B0 ;  /* 0x0000000000007941 */ /* 0x000fea0003800000 */
.L_x_18928:
[----:B------:R-:W-:Y:S05]  /*dfc0*/  EXIT ;  /* 0x000000000000794d */ /* 0x000fea0003800000 */
.L_x_19225:
[----:B------:R-:W-:Y:S01]  /*dfd0*/  IMAD.MOV.U32 R117, RZ, RZ, 0x1 ;  /* 0x00000001ff757424 */ /* 0x000fe200078e00ff */
[----:B------:R-:W-:Y:S01]  /*dfe0*/  MOV R111, 0xffffffff ;  /* 0xffffffff006f7802 */ /* 0x000fe20000000f00 */
[----:B------:R-:W-:Y:S01]  /*dff0*/  IMAD.MOV.U32 R116, RZ, RZ, 0x1f ;  /* 0x0000001fff747424 */ /* 0x000fe200078e00ff */
[----:B------:R-:W-:Y:S02]  /*e000*/  MOV R114, 0xe020 ;  /* 0x0000e02000727802 */ /* 0x000fe40000000f00 */
[----:B------:R-:W-:Y:S05]  /*e010*/  CALL.REL.NOINC `($__internal_107_$__cuda_sm70_shflsync_bfly_p) ;  /* 0x0000078000007944 */ /* 0x000fea0003c00000 */
[----:B01----:R-:W-:Y:S05]  /*e020*/  BRA `(.L_x_19231) ;  /* 0xffffeea000007947 */ /* 0x003fea000383ffff */
.L_x_19226:
[----:B------:R-:W-:Y:S01]  /*e030*/  IMAD.MOV.U32 R117, RZ, RZ, 0x2 ;  /* 0x00000002ff757424 */ /* 0x000fe200078e00ff */
[----:B------:R-:W-:Y:S01]  /*e040*/  MOV R111, 0xffffffff ;  /* 0xffffffff006f7802 */ /* 0x000fe20000000f00 */
[----:B------:R-:W-:Y:S01]  /*e050*/  IMAD.MOV.U32 R116, RZ, RZ, 0x1f ;  /* 0x0000001fff747424 */ /* 0x000fe200078e00ff */
[----:B------:R-:W-:Y:S02]  /*e060*/  MOV R114, 0xe080 ;  /* 0x0000e08000727802 */ /* 0x000fe40000000f00 */
[----:B------:R-:W-:Y:S05]  /*e070*/  CALL.REL.NOINC `($__internal_107_$__cuda_sm70_shflsync_bfly_p) ;  /* 0x0000072000007944 */ /* 0x000fea0003c00000 */
[----:B01----:R-:W-:Y:S01]  /*e080*/  FADD.FTZ R118, R118, R111 ;  /* 0x0000006f76767221 */ /* 0x003fe20000010000 */
[----:B------:R-:W-:Y:S01]  /*e090*/  MOV R111, 0xffffffff ;  /* 0xffffffff006f7802 */ /* 0x000fe20000000f00 */
[----:B------:R-:W-:Y:S01]  /*e0a0*/  IMAD.MOV.U32 R117, RZ, RZ, 0x4 ;  /* 0x00000004ff757424 */ /* 0x000fe200078e00ff */
[----:B------:R-:W-:Y:S01]  /*e0b0*/  MOV R114, 0xe0e0 ;  /* 0x0000e0e000727802 */ /* 0x000fe20000000f00 */
[----:B------:R-:W-:-:S02]  /*e0c0*/  IMAD.MOV.U32 R116, RZ, RZ, 0x1f ;  /* 0x0000001fff747424 */ /* 0x000fc400078e00ff */
        /* <DEDUP_REMOVED lines=13> */
[----:B-1----:R-:W-:Y:S02]  /*e1a0*/  FADD.FTZ R111, R118, R111 ;  /* 0x0000006f766f7221 */ /* 0x002fe40000010000 */
[----:B0-----:R-:W-:-:S02]  /*e1b0*/  IMAD.MOV.U32 R117, RZ, RZ, 0x1 ;  /* 0x00000001ff757424 */ /* 0x001fc400078e00ff */
[----:B------:R-:W-:Y:S02]  /*e1c0*/  FMUL.FTZ R119, R111, c[0x0][0x1e0] ;  /* 0x000078006f777a20 */ /* 0x000fe40000410000 */
        /* <DEDUP_REMOVED lines=67> */
[----:B------:R-:W-:Y:S05]  /*e600*/  CALL.REL.NOINC `($__internal_107_$__cuda_sm70_shflsync_bfly_p) ;  /* 0x0000019000007944 */ /* 0x000fea0003c00000 */
[----:B01----:R-:W-:Y:S01]  /*e610*/  FADD.FTZ R118, R118, R111 ;  /* 0x0000006f76767221 */ /* 0x003fe20000010000 */
[----:B------:R-:W-:Y:S01]  /*e620*/  MOV R111, 0xffffffff ;  /* 0xffffffff006f7802 */ /* 0x000fe20000000f00 */
[----:B------:R-:W-:Y:S01]  /*e630*/  IMAD.MOV.U32 R117, RZ, RZ, 0x2 ;  /* 0x00000002ff757424 */ /* 0x000fe200078e00ff */
[----:B------:R-:W-:Y:S01]  /*e640*/  MOV R114, 0xe670 ;  /* 0x0000e67000727802 */ /* 0x000fe20000000f00 */
[----:B------:R-:W-:Y:S02]  /*e650*/  IMAD.MOV.U32 R116, RZ, RZ, 0x1f ;  /* 0x0000001fff747424 */ /* 0x000fe400078e00ff */
        /* <DEDUP_REMOVED lines=19> */
[----:B01----:R-:W-:Y:S05]  /*e790*/  BRA `(.L_x_19232) ;  /* 0xffffec7000007947 */ /* 0x003fea000383ffff */
        .weak           $__internal_107_$__cuda_sm70_shflsync_bfly_p
        .type           $__internal_107_$__cuda_sm70_shflsync_bfly_p,@function
        .size           $__internal_107_$__cuda_sm70_shflsync_bfly_p,(.L_x_29247 - $__internal_107_$__cuda_sm70_shflsync_bfly_p)
$__internal_107_$__cuda_sm70_shflsync_bfly_p:
[----:B------:R-:W-:Y:S01]  /*e7a0*/  IMAD.MOV.U32 R115, RZ, RZ, 0x0 ;  /* 0x00000000ff737424 */ /* 0x000fe200078e00ff */
[----:B------:R-:W-:Y:S04]  /*e7b0*/  WARPSYNC R111 ;  /* 0x0000006f00007348 */ /* 0x000fe80003800000 */
[----:B------:R0:W1:Y:S01]  /*e7c0*/  SHFL.BFLY PT, R111, R118, R117, R116 ;  /* 0x0c000075766f7389 */ /* 0x00006200000e0074 */
[----:B------:R-:W-:Y:S05]  /*e7d0*/  RET.REL.NODEC R114 `(_ZN10layer_norm13ln_fwd_kernelINS_13Kernel_traitsI6__halfS2_fS2_fjLj1024ELj1ELj4ELj1ELj16ENS_18Kernel_traits_baseILj1024ES2_S2_fS2_fjLj128EEEEELb1ELb0ELb1ELb1EEEvNS_9FwdParamsE) ;  /* 0xffff182072007950 */ /* 0x000fea0003c3ffff */
.L_x_19233:
        /* <DEDUP_REMOVED lines=10> */
.L_x_29247:


//--------------------- .text._ZN10layer_norm13ln_fwd_kernelINS_13Kernel_traitsI6__halfS2_fS2_fjLj1024ELj1ELj4ELj1ELj16ENS_18Kernel_traits_baseILj1024ES2_S2_fS2_fjLj128EEEEELb1ELb1ELb0ELb0EEEvNS_9FwdParamsE --------------------------
	.section	.text._ZN10layer_norm13ln_fwd_kernelINS_13Kernel_traitsI6__halfS2_fS2_fjLj1024ELj1ELj4ELj1ELj16ENS_18Kernel_traits_baseILj1024ES2_S2_fS2_fjLj128EEEEELb1ELb1ELb0ELb0EEEvNS_9FwdParamsE,"ax",@progbits
	.sectioninfo	@"SHI_REGISTERS=168"
	.align	128
        .global         _ZN10layer_norm13ln_fwd_kernelINS_13Kernel_traitsI6__halfS2_fS2_fjLj1024ELj1ELj4ELj1ELj16ENS_18Kernel_traits_baseILj1024ES2_S2_fS2_fjLj128EEEEELb1ELb1ELb0ELb0EEEvNS_9FwdParamsE
        .type           _ZN10layer_norm13ln_fwd_kernelINS_13Kernel_traitsI6__halfS2_fS2_fjLj1024ELj1ELj4ELj1ELj16ENS_18Kernel_traits_baseILj1024ES2_S2_fS2_fjLj128EEEEELb1ELb1ELb0ELb0EEEvNS_9FwdParamsE,@function
        .size           _ZN10layer_norm13ln_fwd_kernelINS_13Kernel_traitsI6__halfS2_fS2_fjLj1024ELj1ELj4ELj1ELj16ENS_18Kernel_traits_baseILj1024ES2_S2_fS2_fjLj128EEEEELb1ELb1ELb0ELb0EEEvNS_9FwdParamsE,(.L_x_29248 - _ZN10layer_norm13ln_fwd_kernelINS_13Kernel_traitsI6__halfS2_fS2_fjLj1024ELj1ELj4ELj1ELj16ENS_18Kernel_traits_baseILj1024ES2_S2_fS2_fjLj128EEEEELb1ELb1ELb0ELb0EEEvNS_9FwdParamsE)
        .other          _ZN10layer_norm13ln_fwd_kernelINS_13Kernel_traitsI6__halfS2_fS2_fjLj1024ELj1ELj4ELj1ELj16ENS_18Kernel_traits_baseILj1024ES2_S2_fS2_fjLj128EEEEELb1ELb1ELb0ELb0EEEvNS_9FwdParamsE,@"STO_CUDA_ENTRY STV_DEFAULT"
_ZN10layer_norm13ln_fwd_kernelINS_13Kernel_traitsI6__halfS2_fS2_fjLj1024ELj1ELj4ELj1ELj16ENS_18Kernel_traits_baseILj1024ES2_S2_fS2_fjLj128EEEEELb1ELb1ELb0ELb0EEEvNS_9FwdParamsE:
.text._ZN10layer_norm13ln_fwd_kernelINS_13Kernel_traitsI6__halfS2_fS2_fjLj1024ELj1ELj4ELj1ELj16ENS_18Kernel_traits_baseILj1024ES2_S2_fS2_fjLj128EEEEELb1ELb1ELb0ELb0EEEvNS_9FwdParamsE:
        /* <DEDUP_REMOVED lines=106> */
.L_x_19235:
[----:B0-----:R-:W-:Y:S05]  /*06a0*/  BSYNC B0 ;  /* 0x0000000000007941 */ /* 0x001fea0003800000 */
.L_x_19234:
        /* <DEDUP_REMOVED lines=16> */
.L_x_19237:
[----:B0-----:R-:W-:Y:S05]  /*07b0*/  BSYNC B0 ;  /* 0x0000000000007941 */ /* 0x001fea0003800000 */
.L_x_19236:
        /* <DEDUP_REMOVED lines=16> */
.L_x_19239:
[----:B0-----:R-:W-:Y:S05]  /*08c0*/  BSYNC B0 ;  /* 0x0000000000007941 */ /* 0x001fea0003800000 */
.L_x_19238:
        /* <DEDUP_REMOVED lines=15> */
.L_x_19241:
[----:B0-----:R-:W-:Y:S05]  /*09c0*/  BSYNC B0 ;  /* 0x0000000000007941 */ /* 0x001fea0003800000 */
.L_x_19240:
[----:B------:R-:W-:Y:S02]  /*09d0*/  ISETP.GE.AND P0, PT, R18, c[0x0][0x164], PT ;  /* 0x0000590012007a0c */ /* 0x000fe40003f06270 */
[----:B------:R-:W-:Y:S02]  /*09e0*/  LOP3.LUT R156, R13, UR23, R156, 0x96, !PT ;  /* 0x000000170d9c7c12 */ /* 0x000fe4000f8e969c */
[----:B------:R-:W-:-:S09]  /*09f0*/  LOP3.LUT R158, R11, UR24, R2, 0x96, !PT ;  /* 0x000000180b9e7c12 */ /* 0x000fd2000f8e9602 */
[----:B------:R-:W-:Y:S05]  /*0a00*/  @P0 EXIT ;  /* 0x000000000000094d */ /* 0x000fea0003800000 */
[----:B------:R-:W-:Y:S01]  /*0a10*/  IMAD R73, R73, -0x2daee0ad, RZ ;  /* 0xd2511f5349497824 */ /* 0x000fe200078e02ff */
[--C-:B-----5:R-:W-:Y:S01]  /*0a20*/  HADD2.F32 R17, -RZ, R4.reuse.H0_H0 ;  /* 0x20000004ff117230 */ /* 0x120fe20000004100 */
[----:B------:R-:W-:Y:S01]  /*0a30*/  IMAD R72, R72, -0x326172a9, RZ ;  /* 0xcd9e8d5748487824 */ /* 0x000fe200078e02ff */
[----:B------:R-:W-:Y:S01]  /*0a40*/  HADD2.F32 R16, -RZ, R4.H1_H1 ;  /* 0x30000004ff107230 */ /* 0x000fe20000004100 */
[----:B------:R-:W-:Y:S01]  /*0a50*/  IMAD.HI.U32 R151, R158, -0x326172a9, RZ ;  /* 0xcd9e8d579e977827 */ /* 0x000fe200078e00ff */
[--C-:B------:R-:W-:Y:S01]  /*0a60*/  HADD2.F32 R15, -RZ, R5.reuse.H0_H0 ;  /* 0x20000005ff0f7230 */ /* 0x100fe20000004100 */
[----:B------:R-:W-:Y:S01]  /*0a70*/  BSSY B0, `(.L_x_19242) ;  /* 0x0000cc1000007945 */ /* 0x000fe20003800000 */
[----:B------:R-:W-:Y:S01]  /*0a80*/  HADD2.F32 R14, -RZ, R5.H1_H1 ;  /* 0x30000005ff0e7230 */ /* 0x000fe20000004100 */
[----:B------:R-:W-:Y:S01]  /*0a90*/  IMAD.HI.U32 R152, R156, -0x2daee0ad, RZ ;  /* 0xd2511f539c987827 */ /* 0x000fe200078e00ff */
[--C-:B------:R-:W-:Y:S01]  /*0aa0*/  HADD2.F32 R13, -RZ, R6.reuse.H0_H0 ;  /* 0x20000006ff0d7230 */ /* 0x100fe20000004100 */
[----:B------:R-:W-:Y:S01]  /*0ab0*/  LOP3.LUT R151, R151, UR25, R72, 0x96, !PT ;  /* 0x0000001997977c12 */ /* 0x000fe2000f8e9648 */
[----:B------:R-:W-:Y:S01]  /*0ac0*/  HADD2.F32 R12, -RZ, R6.H1_H1 ;  /* 0x30000006ff0c7230 */ /* 0x000fe20000004100 */
[----:B------:R-:W-:Y:S01]  /*0ad0*/  LOP3.LUT R154, R154, 0x3, RZ, 0xc0, !PT ;  /* 0x000000039a9a7812 */ /* 0x000fe200078ec0ff */
[--C-:B------:R-:W-:Y:S01]  /*0ae0*/  HADD2.F32 R11, -RZ, R7.reuse.H0_H0 ;  /* 0x20000007ff0b7230 */ /* 0x100fe20000004100 */
[----:B------:R-:W-:Y:S01]  /*0af0*/  LOP3.LUT R152, R152, UR26, R73, 0x96, !PT ;  /* 0x0000001a98987c12 */ /* 0x000fe2000f8e9649 */
        /* <DEDUP_REMOVED lines=93> */
.L_x_19486:
[----:B------:R-:W-:Y:S02]  /*10d0*/  ISETP.NE.U32.AND P0, PT, RZ, c[0x0][0x1c0], PT ;  /* 0x00007000ff007a0c */ /* 0x000fe40003f05070 */
[----:B------:R-:W-:-:S02]  /*10e0*/  ISETP.NE.AND P1, PT, R23, RZ, PT ;  /* 0x000000ff1700720c */ /* 0x000fc40003f25270 */
        /* <DEDUP_REMOVED lines=36> */
.L_x_19246:
[----:B0-----:R-:W-:Y:S02]  /*1330*/  IMAD.MOV.U32 R161, RZ, RZ, R158 ;  /* 0x000000ffffa17224 */ /* 0x001fe400078e009e */
.L_x_19247:
[----:B------:R-:W-:Y:S05]  /*1340*/  BSYNC B2 ;  /* 0x0000000000027941 */ /* 0x000fea0003800000 */
.L_x_19245:
        /* <DEDUP_REMOVED lines=16> */
.L_x_19251:
[----:B------:R-:W-:Y:S05]  /*1450*/  BSYNC B3 ;  /* 0x0000000000037941 */ /* 0x000fea0003800000 */
.L_x_19250:
        /* <DEDUP_REMOVED lines=42> */
.L_x_19249:
[----:B------:R-:W-:Y:S05]  /*1700*/  BSYNC B2 ;  /* 0x0000000000027941 */ /* 0x000fea0003800000 */
.L_x_19248:
[----:B------:R-:W0:Y:S01]  /*1710*/  I2F.U32 R41, R161 ;  /* 0x000000a100297306 */ /* 0x000e220000201000 */
[----:B------:R-:W-:Y:S01]  /*1720*/  HFMA2.MMA R160, -RZ, RZ, 0.1171875, 0 ;  /* 0x2f800000ffa07435 */ /* 0x000fe200000001ff */
[----:B-----5:R-:W-:Y:S01]  /*1730*/  HADD2.F32 R40, -RZ, R44.H0_H0 ;  /* 0x2000002cff287230 */ /* 0x020fe20000004100 */
[----:B------:R-:W-:Y:S01]  /*1740*/  ISETP.NE.U32.AND P0, PT, RZ, c[0x0][0x180], PT ;  /* 0x00006000ff007a0c */ /* 0x000fe20003f05070 */
[----:B------:R-:W-:Y:S01]  /*1750*/  BSSY B2, `(.L_x_19252) ;  /* 0x0000016000027945 */ /* 0x000fe20003800000 */
[----:B------:R-:W-:Y:S02]  /*1760*/  IADD3 R74, R42, 0x1, RZ ;  /* 0x000000012a4a7810 */ /* 0x000fe40007ffe0ff */
        /* <DEDUP_REMOVED lines=19> */
.L_x_19253:
[----:B------:R-:W-:Y:S02]  /*18a0*/  MOV R154, R158 ;  /* 0x0000009e009a7202 */ /* 0x000fe40000000f00 */
.L_x_19254:
[----:B------:R-:W-:Y:S05]  /*18b0*/  BSYNC B2 ;  /* 0x0000000000027941 */ /* 0x000fea0003800000 */
.L_x_19252:
        /* <DEDUP_REMOVED lines=16> */
.L_x_19258:
[----:B------:R-:W-:Y:S05]  /*19c0*/  BSYNC B3 ;  /* 0x0000000000037941 */ /* 0x000fea0003800000 */
.L_x_19257:
        /* <DEDUP_REMOVED lines=40> */
[----:B------:R-:W-:-:S04]  /*1c50*/  MOV R74, RZ ;  /* 0x000000ff004a7202 */ /* 0x000fc80000000f00 */
[----:B------:R-:W-:Y:S02]  /*1c60*/  LOP3.LUT R152, R157, UR26, R42, 0x96, !PT ;  /* 0x0000001a9d987c12 */ /* 0x000fe4000f8e962a */
.L_x_19256:
[----:B------:R-:W-:Y:S05]  /*1c70*/  BSYNC B2 ;  /* 0x0000000000027941 */ /* 0x000fea0003800000 */
.L_x_19255:
        /* <DEDUP_REMOVED lines=22> */
.L_x_19260:
[----:B------:R-:W-:Y:S02]  /*1de0*/  MOV R44, R158 ;  /* 0x0000009e002c7202 */ /* 0x000fe40000000f00 */
.L_x_19261:
[----:B------:R-:W-:Y:S05]  /*1df0*/  BSYNC B2 ;  /* 0x0000000000027941 */ /* 0x000fea0003800000 */
.L_x_19259:
        /* <DEDUP_REMOVED lines=16> */
.L_x_19265:
[----:B------:R-:W-:Y:S05]  /*1f00*/  BSYNC B3 ;  /* 0x0000000000037941 */ /* 0x000fea0003800000 */
.L_x_19264:
        /* <DEDUP_REMOVED lines=40> */
[----:B------:R-:W-:-:S05]  /*2190*/  IMAD.WIDE.U32 R156, R156, -0x2daee0ad, RZ ;  /* 0xd2511f539c9c7825 */ /* 0x000fca00078e00ff */
[----:B------:R-:W-:Y:S02]  /*21a0*/  LOP3.LUT R152, R157, UR26, R42, 0x96, !PT ;  /* 0x0000001a9d987c12 */ /* 0x000fe4000f8e962a */
.L_x_19263:
[----:B------:R-:W-:Y:S05]  /*21b0*/  BSYNC B2 ;  /* 0x0000000000027941 */ /* 0x000fea0003800000 */
.L_x_19262:
        /* <DEDUP_REMOVED lines=21> */
.L_x_19267:
[----:B------:R-:W-:Y:S02]  /*2310*/  MOV R44, R158 ;  /* 0x0000009e002c7202 */ /* 0x000fe40000000f00 */
.L_x_19268:
[----:B------:R-:W-:Y:S05]  /*2320*/  BSYNC B2 ;  /* 0x0000000000027941 */ /* 0x000fea0003800000 */
.L_x_19266:
        /* <DEDUP_REMOVED lines=16> */
.L_x_19272:
[----:B------:R-:W-:Y:S05]  /*2430*/  BSYNC B3 ;  /* 0x0000000000037941 */ /* 0x000fea0003800000 */
.L_x_19271:
        /* <DEDUP_REMOVED lines=42> */
.L_x_19270:
[----:B------:R-:W-:Y:S05]  /*26e0*/  BSYNC B2 ;  /* 0x0000000000027941 */ /* 0x000fea0003800000 */
.L_x_19269:
        /* <DEDUP_REMOVED lines=21> */
.L_x_19274:
[----:B------:R-:W-:Y:S02]  /*2840*/  MOV R154, R158 ;  /* 0x0000009e009a7202 */ /* 0x000fe40000000f00 */
.L_x_19275:
[----:B------:R-:W-:Y:S05]  /*2850*/  BSYNC B2 ;  /* 0x0000000000027941 */ /* 0x000fea0003800000 */
.L_x_19273:
        /* <DEDUP_REMOVED lines=16> */
.L_x_19279:
[----:B------:R-:W-:Y:S05]  /*2960*/  BSYNC B3 ;  /* 0x0000000000037941 */ /* 0x000fea0003800000 */
.L_x_19278:
        /* <DEDUP_REMOVED lines=42> */
.L_x_19277:
[----:B------:R-:W-:Y:S05]  /*2c10*/  BSYNC B2 ;  /* 0x0000000000027941 */ /* 0x000fea0003800000 */
.L_x_19276:
        /* <DEDUP_REMOVED lines=21> */
.L_x_19281:
[----:B------:R-:W-:Y:S02]  /*2d70*/  MOV R154, R158 ;  /* 0x0000009e009a7202 */ /* 0x000fe40000000f00 */
.L_x_19282:
[----:B------:R-:W-:Y:S05]  /*2d80*/  BSYNC B2 ;  /* 0x0000000000027941 */ /* 0x000fea0003800000 */
.L_x_19280:
        /* <DEDUP_REMOVED lines=16> */
.L_x_19286:
[----:B------:R-:W-:Y:S05]  /*2e90*/  BSYNC B3 ;  /* 0x0000000000037941 */ /* 0x000fea0003800000 */
.L_x_19285:
        /* <DEDUP_REMOVED lines=42> */
.L_x_19284:
[----:B------:R-:W-:Y:S05]  /*3140*/  BSYNC B2 ;  /* 0x0000000000027941 */ /* 0x000fea0003800000 */
.L_x_19283:
        /* <DEDUP_REMOVED lines=21> */
.L_x_19288:
[----:B------:R-:W-:Y:S02]  /*32a0*/  MOV R162, R158 ;  /* 0x0000009e00a27202 */ /* 0x000fe40000000f00 */
.L_x_19289:
[----:B------:R-:W-:Y:S05]  /*32b0*/  BSYNC B2 ;  /* 0x0000000000027941 */ /* 0x000fea0003800000 */
.L_x_19287:
        /* <DEDUP_REMOVED lines=16> */
.L_x_19293:
[----:B------:R-:W-:Y:S05]  /*33c0*/  BSYNC B3 ;  /* 0x0000000000037941 */ /* 0x000fea0003800000 */
.L_x_19292:
        /* <DEDUP_REMOVED lines=42> */
.L_x_19291:
[----:B------:R-:W-:Y:S05]  /*3670*/  BSYNC B2 ;  /* 0x0000000000027941 */ /* 0x000fea0003800000 */
.L_x_19290:
        /* <DEDUP_REMOVED lines=21> */
.L_x_19295:
[----:B------:R-:W-:Y:S02]  /*37d0*/  MOV R164, R158 ;  /* 0x0000009e00a47202 */ /* 0x000fe40000000f00 */
.L_x_19296:
[----:B------:R-:W-:Y:S05]  /*37e0*/  BSYNC B2 ;  /* 0x0000000000027941 */ /* 0x000fea0003800000 */
.L_x_19294:
        /* <DEDUP_REMOVED lines=18> */
.L_x_19300:
[----:B------:R-:W-:Y:S05]  /*3910*/  BSYNC B3 ;  /* 0x0000000000037941 */ /* 0x000fea0003800000 */
.L_x_19299:
        /* <DEDUP_REMOVED lines=42> */
.L_x_19298:
[----:B------:R-:W-:Y:S05]  /*3bc0*/  BSYNC B2 ;  /* 0x0000000000027941 */ /* 0x000fea0003800000 */
.L_x_19297:
[----:B------:R-:W0:Y:S01]  /*3bd0*/  I2F.U32 R157, R164 ;  /* 0x000000a4009d7306 */ /* 0x000e220000201000 */
[----:B------:R-:W-:Y:S02]  /*3be0*/  ISETP.NE.AND P6, PT, R155, RZ, PT ;  /* 0x000000ff9b00720c */ /* 0x000fe40003fc5270 */
[----:B------:R-:W-:Y:S02]  /*3bf0*/  SEL R155, RZ, 0x10000, P5 ;  /* 0x00010000ff9b7807 */ /* 0x000fe40002800000 */
[----:B------:R-:W-:Y:S02]  /*3c00*/  ISETP.NE.AND P5, PT, R161, RZ, PT ;  /* 0x000000ffa100720c */ /* 0x000fe40003fa5270 */
[----:B------:R-:W-:Y:S02]  /*3c10*/  SEL R161, RZ, 0x1, P1 ;  /* 0x00000001ffa17807 */ /* 0x000fe40000800000 */
[----:B------:R-:W-:Y:S02]  /*3c20*/  SEL R162, RZ, 0x1, P2 ;  /* 0x00000001ffa27807 */ /* 0x000fe40001000000 */
[----:B------:R-:W-:-:S02]  /*3c30*/  SEL R159, RZ, 0x100, P4 ;  /* 0x00000100ff9f7807 */ /* 0x000fc40002000000 */
[----:B------:R-:W-:Y:S01]  /*3c40*/  SEL R75, RZ, 0x1, P3 ;  /* 0x00000001ff4b7807 */ /* 0x000fe20001800000 */
[----:B------:R-:W-:Y:S01]  /*3c50*/  IMAD.WIDE.U32 R162, R162, 0x1000000, RZ ;  /* 0x01000000a2a27825 */ /* 0x000fe200078e00ff */
[----:B------:R-:W-:-:S03]  /*3c60*/  SEL R74, RZ, 0x1, P5 ;  /* 0x00000001ff4a7807 */ /* 0x000fc60002800000 */
[----:B0-----:R-:W-:-:S05]  /*3c70*/  FFMA.FTZ R157, R157, R160, 1.1641532182693481445e-10 ;  /* 0x2f0000009d9d7423 */ /* 0x001fca00000100a0 */
[----:B------:R-:W-:-:S04]  /*3c80*/  FSETP.GTU.FTZ.AND P1, PT, R157, c[0x0][0x1e4], PT ;  /* 0x000079009d007a0b */ /* 0x000fc80003f3c000 */
[----:B------:R-:W-:-:S04]  /*3c90*/  SEL R160, RZ, 0x1000000, P1 ;  /* 0x01000000ffa07807 */ /* 0x000fc80000800000 */
[----:B------:R-:W-:Y:S01]  /*3ca0*/  LOP3.LUT R155, R159, R160, R155, 0xfe, !PT ;  /* 0x000000a09f9b7212 */ /* 0x000fe200078efe9b */
[----:B------:R-:W-:-:S03]  /*3cb0*/  IMAD.WIDE.U32 R160, R161, 0x10000, RZ ;  /* 0x00010000a1a07825 */ /* 0x000fc600078e00ff */
[----:B------:R-:W-:Y:S01]  /*3cc0*/  LOP3.LUT R155, R163, R155, R75, 0xfe, !PT ;  /* 0x0000009ba39b7212 */ /* 0x000fe200078efe4b */
[----:B------:R-:W-:-:S05]  /*3cd0*/  IMAD.WIDE.U32 R74, R74, 0x100, RZ ;  /* 0x000001004a4a7825 */ /* 0x000fca00078e00ff */
[----:B------:R-:W-:Y:S01]  /*3ce0*/  LOP3.LUT R162, R74, R162, R160, 0xfe, !PT ;  /* 0x000000a24aa27212 */ /* 0x000fe200078efea0 */
[----:B------:R-:W-:Y:S01]  /*3cf0*/  HADD2.F32 R74, -RZ, R47.H1_H1 ;  /* 0x3000002fff4a7230 */ /* 0x000fe20000004100 */
[----:B------:R-:W-:Y:S02]  /*3d00*/  LOP3.LUT R161, R75, R155, R161, 0xfe, !PT ;  /* 0x0000009b4ba17212 */ /* 0x000fe400078efea1 */
[----:B------:R-:W-:Y:S02]  /*3d10*/  SEL R75, RZ, 0x1, P6 ;  /* 0x00000001ff4b7807 */ /* 0x000fe40003000000 */
[----:B------:R-:W-:Y:S02]  /*3d20*/  FMUL.FTZ R74, R74, R73 ;  /* 0x000000494a4a7220 */ /* 0x000fe40000410000 */
[----:B------:R-:W-:Y:S02]  /*3d30*/  LOP3.LUT R160, R162, R75, RZ, 0xfc, !PT ;  /* 0x0000004ba2a07212 */ /* 0x000fe400078efcff */
        /* <DEDUP_REMOVED lines=12> */
.L_x_19244:
[----:B------:R-:W-:Y:S05]  /*3e00*/  BSYNC B1 ;  /* 0x0000000000017941 */ /* 0x000fea0003800000 */
.L_x_19243:
        /* <DEDUP_REMOVED lines=17> */
[----:B0-----:R-:W-:-:S12]  /*3f20*/  IMAD.MOV.U32 R160, RZ, RZ, R152 ;  /* 0x000000ffffa07224 */ /* 0x001fd800078e0098 */
[----:B------:R-:W-:Y:S05]  /*3f30*/  @!P0 BRA `(.L_x_19305) ;  /* 0x0000006000008947 */ /* 0x000fea0003800000 */
[----:B------:R-:W-:Y:S01]  /*3f40*/  ISETP.NE.AND P0, PT, R154, 0x3, PT ;  /* 0x000000039a00780c */ /* 0x000fe20003f05270 */
[----:B------:R-:W-:-:S12]  /*3f50*/  IMAD.MOV.U32 R160, RZ, RZ, R151 ;  /* 0x000000ffffa07224 */ /* 0x000fd800078e0097 */
[----:B------:R-:W-:Y:S05]  /*3f60*/  @P0 BRA `(.L_x_19305) ;  /* 0x0000003000000947 */ /* 0x000fea0003800000 */
[----:B------:R-:W-:Y:S01]  /*3f70*/  MOV R160, R156 ;  /* 0x0000009c00a07202 */ /* 0x000fe20000000f00 */
[----:B------:R-:W-:Y:S05]  /*3f80*/  BRA `(.L_x_19305) ;  /* 0x0000001000007947 */ /* 0x000fea0003800000 */
.L_x_19304:
[----:B01----:R-:W-:Y:S02]  /*3f90*/  IMAD.MOV.U32 R160, RZ, RZ, R158 ;  /* 0x000000ffffa07224 */ /* 0x003fe400078e009e */
.L_x_19305:
[----:B------:R-:W-:Y:S05]  /*3fa0*/  BSYNC B2 ;  /* 0x0000000000027941 */ /* 0x000fea0003800000 */
.L_x_19303:
        /* <DEDUP_REMOVED lines=16> */
.L_x_19309:
[----:B------:R-:W-:Y:S05]  /*40b0*/  BSYNC B3 ;  /* 0x0000000000037941 */ /* 0x000fea0003800000 */
.L_x_19308:
        /* <DEDUP_REMOVED lines=42> */
.L_x_19307:
[----:B------:R-:W-:Y:S05]  /*4360*/  BSYNC B2 ;  /* 0x0000000000027941 */ /* 0x000fea0003800000 */
.L_x_19306:
[----:B------:R-:W0:Y:S01]  /*4370*/  I2F.U32 R48, R160 ;  /* 0x000000a000307306 */ /* 0x000e220000201000 */
[----:B-----5:R-:W-:Y:S01]  /*4380*/  HADD2.F32 R154, -RZ, R52.H0_H0 ;  /* 0x20000034ff9a7230 */ /* 0x020fe20000004100 */
        /* <DEDUP_REMOVED lines=23> */
.L_x_19311:
[----:B------:R-:W-:Y:S02]  /*4500*/  MOV R160, R158 ;  /* 0x0000009e00a07202 */ /* 0x000fe40000000f00 */
.L_x_19312:
[----:B------:R-:W-:Y:S05]  /*4510*/  BSYNC B2 ;  /* 0x0000000000027941 */ /* 0x000fea0003800000 */
.L_x_19310:
        /* <DEDUP_REMOVED lines=16> */
.L_x_19316:
[----:B------:R-:W-:Y:S05]  /*4620*/  BSYNC B3 ;  /* 0x0000000000037941 */ /* 0x000fea0003800000 */
.L_x_19315:
        /* <DEDUP_REMOVED lines=43> */
.L_x_19314:
[----:B------:R-:W-:Y:S05]  /*48e0*/  BSYNC B2 ;  /* 0x0000000000027941 */ /* 0x000fea0003800000 */
.L_x_19313:
        /* <DEDUP_REMOVED lines=22> */
.L_x_19318:
[----:B------:R-:W-:Y:S02]  /*4a50*/  MOV R52, R158 ;  /* 0x0000009e00347202 */ /* 0x000fe40000000f00 */
.L_x_19319:
[----:B------:R-:W-:Y:S05]  /*4a60*/  BSYNC B2 ;  /* 0x0000000000027941 */ /* 0x000fea0003800000 */
.L_x_19317:
        /* <DEDUP_REMOVED lines=16> */
.L_x_19323:
[----:B------:R-:W-:Y:S05]  /*4b70*/  BSYNC B3 ;  /* 0x0000000000037941 */ /* 0x000fea0003800000 */
.L_x_19322:
        /* <DEDUP_REMOVED lines=43> */
.L_x_19321:
[----:B------:R-:W-:Y:S05]  /*4e30*/  BSYNC B2 ;  /* 0x0000000000027941 */ /* 0x000fea0003800000 */
.L_x_19320:
        /* <DEDUP_REMOVED lines=21> */
.L_x_19325:
[----:B------:R-:W-:Y:S02]  /*4f90*/  MOV R52, R158 ;  /* 0x0000009e00347202 */ /* 0x000fe40000000f00 */
.L_x_19326:
[----:B------:R-:W-:Y:S05]  /*4fa0*/  BSYNC B2 ;  /* 0x0000000000027941 */ /* 0x000fea0003800000 */
.L_x_19324:
        /* <DEDUP_REMOVED lines=16> */
.L_x_19330:
[----:B------:R-:W-:Y:S05]  /*50b0*/  BSYNC B3 ;  /* 0x0000000000037941 */ /* 0x000fea0003800000 */
.L_x_19329:
        /* <DEDUP_REMOVED lines=43> */
.L_x_19328:
[----:B------:R-:W-:Y:S05]  /*5370*/  BSYNC B2 ;  /* 0x0000000000027941 */ /* 0x000fea0003800000 */
.L_x_19327:
        /* <DEDUP_REMOVED lines=21> */
.L_x_19332:
[----:B------:R-:W-:Y:S02]  /*54d0*/  MOV R161, R158 ;  /* 0x0000009e00a17202 */ /* 0x000fe40000000f00 */
.L_x_19333:
[----:B------:R-:W-:Y:S05]  /*54e0*/  BSYNC B2 ;  /* 0x0000000000027941 */ /* 0x000fea0003800000 */
.L_x_19331:
        /* <DEDUP_REMOVED lines=16> */
.L_x_19337:
[----:B------:R-:W-:Y:S05]  /*55f0*/  BSYNC B3 ;  /* 0x0000000000037941 */ /* 0x000fea0003800000 */
.L_x_19336:
        /* <DEDUP_REMOVED lines=43> */
.L_x_19335:
[----:B------:R-:W-:Y:S05]  /*58b0*/  BSYNC B2 ;  /* 0x0000000000027941 */ /* 0x000fea0003800000 */
.L_x_19334:
        /* <DEDUP_REMOVED lines=21> */
.L_x_19339:
[----:B------:R-:W-:Y:S02]  /*5a10*/  MOV R161, R158 ;  /* 0x0000009e00a17202 */ /* 0x000fe40000000f00 */
.L_x_19340:
[----:B------:R-:W-:Y:S05]  /*5a20*/  BSYNC B2 ;  /* 0x0000000000027941 */ /* 0x000fea0003800000 */
.L_x_19338:
        /* <DEDUP_REMOVED lines=16> */
.L_x_19344:
[----:B------:R-:W-:Y:S05]  /*5b30*/  BSYNC B3 ;  /* 0x0000000000037941 */ /* 0x000fea0003800000 */
.L_x_19343:
        /* <DEDUP_REMOVED lines=43> */
.L_x_19342:
[----:B------:R-:W-:Y:S05]  /*5df0*/  BSYNC B2 ;  /* 0x0000000000027941 */ /* 0x000fea0003800000 */
.L_x_19341:
        /* <DEDUP_REMOVED lines=21> */
.L_x_19346:
[----:B------:R-:W-:Y:S02]  /*5f50*/  MOV R161, R158 ;  /* 0x0000009e00a17202 */ /* 0x000fe40000000f00 */
.L_x_19347:
[----:B------:R-:W-:Y:S05]  /*5f60*/  BSYNC B2 ;  /* 0x0000000000027941 */ /* 0x000fea0003800000 */
.L_x_19345:
        /* <DEDUP_REMOVED lines=16> */
.L_x_19351:
[----:B------:R-:W-:Y:S05]  /*6070*/  BSYNC B3 ;  /* 0x0000000000037941 */ /* 0x000fea0003800000 */
.L_x_19350:
        /* <DEDUP_REMOVED lines=43> */
.L_x_19349:
[----:B------:R-:W-:Y:S05]  /*6330*/  BSYNC B2 ;  /* 0x0000000000027941 */ /* 0x000fea0003800000 */
.L_x_19348:
        /* <DEDUP_REMOVED lines=21> */
.L_x_19353:
[----:B------:R-:W-:Y:S02]  /*6490*/  MOV R161, R158 ;  /* 0x0000009e00a17202 */ /* 0x000fe40000000f00 */
.L_x_19354:
[----:B------:R-:W-:Y:S05]  /*64a0*/  BSYNC B2 ;  /* 0x0000000000027941 */ /* 0x000fea0003800000 */
.L_x_19352:
        /* <DEDUP_REMOVED lines=18> */
.L_x_19358:
[----:B------:R-:W-:Y:S05]  /*65d0*/  BSYNC B3 ;  /* 0x0000000000037941 */ /* 0x000fea0003800000 */
.L_x_19357:
        /* <DEDUP_REMOVED lines=43> */
.L_x_19356:
[----:B------:R-:W-:Y:S05]  /*6890*/  BSYNC B2 ;  /* 0x0000000000027941 */ /* 0x000fea0003800000 */
.L_x_19355:
[----:B------:R-:W-:Y:S02]  /*68a0*/  SEL R157, RZ, 0x10000, P5 ;  /* 0x00010000ff9d7807 */ /* 0x000fe40002800000 */
[----:B------:R-:W-:Y:S02]  /*68b0*/  ISETP.NE.AND P5, PT, R160, RZ, PT ;  /* 0x000000ffa000720c */ /* 0x000fe40003fa5270 */
[----:B------:R-:W0:Y:S01]  /*68c0*/  I2F.U32 R160, R161 ;  /* 0x000000a100a07306 */ /* 0x000e220000201000 */
[----:B------:R-:W-:Y:S02]  /*68d0*/  SEL R164, RZ, 0x1, P2 ;  /* 0x00000001ffa47807 */ /* 0x000fe40001000000 */
[----:B------:R-:W-:Y:S02]  /*68e0*/  SEL R162, RZ, 0x1, P1 ;  /* 0x00000001ffa27807 */ /* 0x000fe40000800000 */
[----:B------:R-:W-:Y:S01]  /*68f0*/  ISETP.NE.AND P6, PT, R159, RZ, PT ;  /* 0x000000ff9f00720c */ /* 0x000fe20003fc5270 */
[----:B------:R-:W-:Y:S01]  /*6900*/  IMAD.WIDE.U32 R164, R164, 0x1000000, RZ ;  /* 0x01000000a4a47825 */ /* 0x000fe200078e00ff */
[----:B------:R-:W-:-:S02]  /*6910*/  SEL R159, RZ, 0x100, P4 ;  /* 0x00000100ff9f7807 */ /* 0x000fc40002000000 */
[----:B------:R-:W-:Y:S01]  /*6920*/  SEL R155, RZ, 0x1, P3 ;  /* 0x00000001ff9b7807 */ /* 0x000fe20001800000 */
[----:B------:R-:W-:-:S04]  /*6930*/  IMAD.WIDE.U32 R162, R162, 0x10000, RZ ;  /* 0x00010000a2a27825 */ /* 0x000fc800078e00ff */
[----:B0-----:R-:W-:Y:S01]  /*6940*/  FFMA.FTZ R75, R160, R75, 1.1641532182693481445e-10 ;  /* 0x2f000000a04b7423 */ /* 0x001fe2000001004b */
[----:B------:R-:W-:-:S04]  /*6950*/  SEL R160, RZ, 0x1, P5 ;  /* 0x00000001ffa07807 */ /* 0x000fc80002800000 */
[----:B------:R-:W-:Y:S01]  /*6960*/  FSETP.GTU.FTZ.AND P1, PT, R75, c[0x0][0x1e4], PT ;  /* 0x000079004b007a0b */ /* 0x000fe20003f3c000 */
[----:B------:R-:W-:-:S03]  /*6970*/  IMAD.WIDE.U32 R160, R160, 0x100, RZ ;  /* 0x00000100a0a07825 */ /* 0x000fc600078e00ff */
[----:B------:R-:W-:-:S04]  /*6980*/  SEL R75, RZ, 0x1000000, P1 ;  /* 0x01000000ff4b7807 */ /* 0x000fc80000800000 */
[----:B------:R-:W-:Y:S02]  /*6990*/  LOP3.LUT R157, R159, R75, R157, 0xfe, !PT ;  /* 0x0000004b9f9d7212 */ /* 0x000fe400078efe9d */
[----:B------:R-:W-:Y:S01]  /*69a0*/  LOP3.LUT R75, R160, R164, R162, 0xfe, !PT ;  /* 0x000000a4a04b7212 */ /* 0x000fe200078efea2 */
[----:B------:R-:W-:Y:S01]  /*69b0*/  HADD2.F32 R160, -RZ, R55.H1_H1 ;  /* 0x30000037ffa07230 */ /* 0x000fe20000004100 */
[----:B------:R-:W-:-:S04]  /*69c0*/  LOP3.LUT R155, R165, R157, R155, 0xfe, !PT ;  /* 0x0000009da59b7212 */ /* 0x000fc800078efe9b */
[----:B------:R-:W-:Y:S01]  /*69d0*/  FMUL.FTZ R160, R160, R73 ;  /* 0x00000049a0a07220 */ /* 0x000fe20000410000 */
[----:B------:R-:W-:-:S03]  /*69e0*/  LOP3.LUT R161, R161, R155, R163, 0xfe, !PT ;  /* 0x0000009ba1a17212 */ /* 0x000fc600078efea3 */
        /* <DEDUP_REMOVED lines=14> */
.L_x_19302:
[----:B------:R-:W-:Y:S05]  /*6ad0*/  BSYNC B1 ;  /* 0x0000000000017941 */ /* 0x000fea0003800000 */
.L_x_19301:
        /* <DEDUP_REMOVED lines=24> */
.L_x_19362:
[----:B01----:R-:W-:Y:S02]  /*6c60*/  IMAD.MOV.U32 R160, RZ, RZ, R158 ;  /* 0x000000ffffa07224 */ /* 0x003fe400078e009e */
.L_x_19363:
[----:B------:R-:W-:Y:S05]  /*6c70*/  BSYNC B2 ;  /* 0x0000000000027941 */ /* 0x000fea0003800000 */
.L_x_19361:
        /* <DEDUP_REMOVED lines=16> */
.L_x_19367:
[----:B------:R-:W-:Y:S05]  /*6d80*/  BSYNC B3 ;  /* 0x0000000000037941 */ /* 0x000fea0003800000 */
.L_x_19366:
        /* <DEDUP_REMOVED lines=42> */
.L_x_19365:
[----:B------:R-:W-:Y:S05]  /*7030*/  BSYNC B2 ;  /* 0x0000000000027941 */ /* 0x000fea0003800000 */
.L_x_19364:
[----:B------:R-:W0:Y:S01]  /*7040*/  I2F.U32 R56, R160 ;  /* 0x000000a000387306 */ /* 0x000e220000201000 */
[----:B------:R-:W-:Y:S01]  /*7050*/  HFMA2.MMA R75, -RZ, RZ, 0.1171875, 0 ;  /* 0x2f800000ff4b7435 */ /* 0x000fe200000001ff */
[----:B-----5:R-:W-:Y:S01]  /*7060*/  HADD2.F32 R154, -RZ, R60.H0_H0 ;  /* 0x2000003cff9a7230 */ /* 0x020fe20000004100 */
[----:B------:R-:W-:Y:S01]  /*7070*/  ISETP.NE.U32.AND P0, PT, RZ, c[0x0][0x180], PT ;  /* 0x00006000ff007a0c */ /* 0x000fe20003f05070 */
[----:B------:R-:W-:Y:S03]  /*7080*/  BSSY B2, `(.L_x_19368) ;  /* 0x0000016000027945 */ /* 0x000fe60003800000 */
        /* <DEDUP_REMOVED lines=20> */
.L_x_19369:
[----:B------:R-:W-:Y:S02]  /*71d0*/  IMAD.MOV.U32 R160, RZ, RZ, R158 ;  /* 0x000000ffffa07224 */ /* 0x000fe400078e009e */
.L_x_19370:
[----:B------:R-:W-:Y:S05]  /*71e0*/  BSYNC B2 ;  /* 0x0000000000027941 */ /* 0x000fea0003800000 */
.L_x_19368:
        /* <DEDUP_REMOVED lines=16> */
.L_x_19374:
[----:B------:R-:W-:Y:S05]  /*72f0*/  BSYNC B3 ;  /* 0x0000000000037941 */ /* 0x000fea0003800000 */
.L_x_19373:
        /* <DEDUP_REMOVED lines=42> */
[----:B------:R-:W-:Y:S02]  /*75a0*/  LOP3.LUT R152, R157, UR26, R58, 0x96, !PT ;  /* 0x0000001a9d987c12 */ /* 0x000fe4000f8e963a */
.L_x_19372:
[----:B------:R-:W-:Y:S05]  /*75b0*/  BSYNC B2 ;  /* 0x0000000000027941 */ /* 0x000fea0003800000 */
.L_x_19371:
        /* <DEDUP_REMOVED lines=22> */
.L_x_19376:
[----:B------:R-:W-:Y:S02]  /*7720*/  IMAD.MOV.U32 R60, RZ, RZ, R158 ;  /* 0x000000ffff3c7224 */ /* 0x000fe400078e009e */
.L_x_19377:
[----:B------:R-:W-:Y:S05]  /*7730*/  BSYNC B2 ;  /* 0x0000000000027941 */ /* 0x000fea0003800000 */
.L_x_19375:
        /* <DEDUP_REMOVED lines=16> */
.L_x_19381:
[----:B------:R-:W-:Y:S05]  /*7840*/  BSYNC B3 ;  /* 0x0000000000037941 */ /* 0x000fea0003800000 */
.L_x_19380:
        /* <DEDUP_REMOVED lines=38> */
[----:B------:R-:W-:-:S04]  /*7ab0*/  IMAD.WIDE.U32 R154, R155, -0x326172a9, RZ ;  /* 0xcd9e8d579b9a7825 */ /* 0x000fc800078e00ff */
[----:B------:R-:W-:Y:S01]  /*7ac0*/  IMAD.MOV.U32 R158, RZ, RZ, R154 ;  /* 0x000000ffff9e7224 */ /* 0x000fe200078e009a */
[----:B------:R-:W-:Y:S01]  /*7ad0*/  LOP3.LUT R151, R155, UR25, R156, 0x96, !PT ;  /* 0x000000199b977c12 */ /* 0x000fe2000f8e969c */
[----:B------:R-:W-:-:S05]  /*7ae0*/  IMAD.WIDE.U32 R156, R157, -0x2daee0ad, RZ ;  /* 0xd2511f539d9c7825 */ /* 0x000fca00078e00ff */
[----:B------:R-:W-:Y:S02]  /*7af0*/  LOP3.LUT R152, R157, UR26, R58, 0x96, !PT ;  /* 0x0000001a9d987c12 */ /* 0x000fe4000f8e963a */
.L_x_19379:
[----:B------:R-:W-:Y:S05]  /*7b00*/  BSYNC B2 ;  /* 0x0000000000027941 */ /* 0x000fea0003800000 */
.L_x_19378:
        /* <DEDUP_REMOVED lines=21> */
.L_x_19383:
[----:B------:R-:W-:Y:S02]  /*7c60*/  IMAD.MOV.U32 R60, RZ, RZ, R158 ;  /* 0x000000ffff3c7224 */ /* 0x000fe400078e009e */
.L_x_19384:
[----:B------:R-:W-:Y:S05]  /*7c70*/  BSYNC B2 ;  /* 0x0000000000027941 */ /* 0x000fea0003800000 */
.L_x_19382:
        /* <DEDUP_REMOVED lines=16> */
.L_x_19388:
[----:B------:R-:W-:Y:S05]  /*7d80*/  BSYNC B3 ;  /* 0x0000000000037941 */ /* 0x000fea0003800000 */
.L_x_19387:
        /* <DEDUP_REMOVED lines=42> */
[----:B------:R-:W-:-:S06]  /*8030*/  HFMA2.MMA R154, -RZ, RZ, 0, 0 ;  /* 0x00000000ff9a7435 */ /* 0x000fcc00000001ff */
.L_x_19386:
[----:B------:R-:W-:Y:S05]  /*8040*/  BSYNC B2 ;  /* 0x0000000000027941 */ /* 0x000fea0003800000 */
.L_x_19385:
        /* <DEDUP_REMOVED lines=21> */
.L_x_19390:
[----:B------:R-:W-:Y:S02]  /*81a0*/  IMAD.MOV.U32 R161, RZ, RZ, R158 ;  /* 0x000000ffffa17224 */ /* 0x000fe400078e009e */
.L_x_19391:
[----:B------:R-:W-:Y:S05]  /*81b0*/  BSYNC B2 ;  /* 0x0000000000027941 */ /* 0x000fea0003800000 */
.L_x_19389:
        /* <DEDUP_REMOVED lines=16> */
.L_x_19395:
[----:B------:R-:W-:Y:S05]  /*82c0*/  BSYNC B3 ;  /* 0x0000000000037941 */ /* 0x000fea0003800000 */
.L_x_19394:
        /* <DEDUP_REMOVED lines=43> */
.L_x_19393:
[----:B------:R-:W-:Y:S05]  /*8580*/  BSYNC B2 ;  /* 0x0000000000027941 */ /* 0x000fea0003800000 */
.L_x_19392:
        /* <DEDUP_REMOVED lines=21> */
.L_x_19397:
[----:B------:R-:W-:Y:S02]  /*86e0*/  IMAD.MOV.U32 R161, RZ, RZ, R158 ;  /* 0x000000ffffa17224 */ /* 0x000fe400078e009e */
.L_x_19398:
[----:B------:R-:W-:Y:S05]  /*86f0*/  BSYNC B2 ;  /* 0x0000000000027941 */ /* 0x000fea0003800000 */
.L_x_19396:
        /* <DEDUP_REMOVED lines=16> */
.L_x_19402:
[----:B------:R-:W-:Y:S05]  /*8800*/  BSYNC B3 ;  /* 0x0000000000037941 */ /* 0x000fea0003800000 */
.L_x_19401:
        /* <DEDUP_REMOVED lines=43> */
.L_x_19400:
[----:B------:R-:W-:Y:S05]  /*8ac0*/  BSYNC B2 ;  /* 0x0000000000027941 */ /* 0x000fea0003800000 */
.L_x_19399:
        /* <DEDUP_REMOVED lines=21> */
.L_x_19404:
[----:B------:R-:W-:Y:S02]  /*8c20*/  IMAD.MOV.U32 R161, RZ, RZ, R158 ;  /* 0x000000ffffa17224 */ /* 0x000fe400078e009e */
.L_x_19405:
[----:B------:R-:W-:Y:S05]  /*8c30*/  BSYNC B2 ;  /* 0x0000000000027941 */ /* 0x000fea0003800000 */
.L_x_19403:
        /* <DEDUP_REMOVED lines=16> */
.L_x_19409:
[----:B------:R-:W-:Y:S05]  /*8d40*/  BSYNC B3 ;  /* 0x0000000000037941 */ /* 0x000fea0003800000 */
.L_x_19408:
        /* <DEDUP_REMOVED lines=43> */
.L_x_19407:
[----:B------:R-:W-:Y:S05]  /*9000*/  BSYNC B2 ;  /* 0x0000000000027941 */ /* 0x000fea0003800000 */
.L_x_19406:
        /* <DEDUP_REMOVED lines=21> */
.L_x_19411:
[----:B------:R-:W-:Y:S02]  /*9160*/  IMAD.MOV.U32 R161, RZ, RZ, R158 ;  /* 0x000000ffffa17224 */ /* 0x000fe400078e009e */
.L_x_19412:
[----:B------:R-:W-:Y:S05]  /*9170*/  BSYNC B2 ;  /* 0x0000000000027941 */ /* 0x000fea0003800000 */
.L_x_19410:
        /* <DEDUP_REMOVED lines=18> */
.L_x_19416:
[----:B------:R-:W-:Y:S05]  /*92a0*/  BSYNC B3 ;  /* 0x0000000000037941 */ /* 0x000fea0003800000 */
.L_x_19415:
        /* <DEDUP_REMOVED lines=43> */
.L_x_19414:
[----:B------:R-:W-:Y:S05]  /*9560*/  BSYNC B2 ;  /* 0x0000000000027941 */ /* 0x000fea0003800000 */
.L_x_19413:
        /* <DEDUP_REMOVED lines=35> */
.L_x_19360:
[----:B------:R-:W-:Y:S05]  /*97a0*/  BSYNC B1 ;  /* 0x0000000000017941 */ /* 0x000fea0003800000 */
.L_x_19359:
        /* <DEDUP_REMOVED lines=24> */
.L_x_19420:
[----:B-1----:R-:W-:Y:S02]  /*9930*/  IMAD.MOV.U32 R75, RZ, RZ, R158 ;  /* 0x000000ffff4b7224 */ /* 0x002fe400078e009e */
.L_x_19421:
[----:B------:R-:W-:Y:S05]  /*9940*/  BSYNC B2 ;  /* 0x0000000000027941 */ /* 0x000fea0003800000 */
.L_x_19419:
        /* <DEDUP_REMOVED lines=16> */
.L_x_19425:
[----:B------:R-:W-:Y:S05]  /*9a50*/  BSYNC B3 ;  /* 0x0000000000037941 */ /* 0x000fea0003800000 */
.L_x_19424:
        /* <DEDUP_REMOVED lines=42> */
.L_x_19423:
[----:B------:R-:W-:Y:S05]  /*9d00*/  BSYNC B2 ;  /* 0x0000000000027941 */ /* 0x000fea0003800000 */
.L_x_19422:
[----:B------:R-:W1:Y:S01]  /*9d10*/  I2F.U32 R64, R75 ;  /* 0x0000004b00407306 */ /* 0x000e620000201000 */
[----:B-----5:R-:W-:Y:S01]  /*9d20*/  HADD2.F32 R154, -RZ, R68.H0_H0 ;  /* 0x20000044ff9a7230 */ /* 0x020fe20000004100 */
[----:B------:R-:W-:Y:S01]  /*9d30*/  IMAD.MOV.U32 R159, RZ, RZ, 0x2f800000 ;  /* 0x2f800000ff9f7424 */ /* 0x000fe200078e00ff */
[----:B------:R-:W-:Y:S01]  /*9d40*/  ISETP.NE.U32.AND P0, PT, RZ, c[0x0][0x180], PT ;  /* 0x00006000ff007a0c */ /* 0x000fe20003f05070 */
[----:B------:R-:W-:Y:S02]  /*9d50*/  BSSY B2, `(.L_x_19426) ;  /* 0x0000016000027945 */ /* 0x000fe40003800000 */
        /* <DEDUP_REMOVED lines=20> */
.L_x_19427:
[----:B0-----:R-:W-:Y:S02]  /*9ea0*/  IMAD.MOV.U32 R160, RZ, RZ, R158 ;  /* 0x000000ffffa07224 */ /* 0x001fe400078e009e */
.L_x_19428:
[----:B------:R-:W-:Y:S05]  /*9eb0*/  BSYNC B2 ;  /* 0x0000000000027941 */ /* 0x000fea0003800000 */
.L_x_19426:
        /* <DEDUP_REMOVED lines=16> */
.L_x_19432:
[----:B------:R-:W-:Y:S05]  /*9fc0*/  BSYNC B3 ;  /* 0x0000000000037941 */ /* 0x000fea0003800000 */
.L_x_19431:
        /* <DEDUP_REMOVED lines=41> */
[----:B------:R-:W-:Y:S01]  /*a260*/  IMAD.MOV.U32 R154, RZ, RZ, RZ ;  /* 0x000000ffff9a7224 */ /* 0x000fe200078e00ff */
[----:B------:R-:W-:Y:S02]  /*a270*/  LOP3.LUT R152, R157, UR26, R66, 0x96, !PT ;  /* 0x0000001a9d987c12 */ /* 0x000fe4000f8e9642 */
.L_x_19430:
[----:B------:R-:W-:Y:S05]  /*a280*/  BSYNC B2 ;  /* 0x0000000000027941 */ /* 0x000fea0003800000 */
.L_x_19429:
        /* <DEDUP_REMOVED lines=22> */
.L_x_19434:
[----:B------:R-:W-:Y:S02]  /*a3f0*/  IMAD.MOV.U32 R68, RZ, RZ, R158 ;  /* 0x000000ffff447224 */ /* 0x000fe400078e009e */
.L_x_19435:
[----:B------:R-:W-:Y:S05]  /*a400*/  BSYNC B2 ;  /* 0x0000000000027941 */ /* 0x000fea0003800000 */
.L_x_19433:
        /* <DEDUP_REMOVED lines=16> */
.L_x_19439:
[----:B------:R-:W-:Y:S05]  /*a510*/  BSYNC B3 ;  /* 0x0000000000037941 */ /* 0x000fea0003800000 */
.L_x_19438:
        /* <DEDUP_REMOVED lines=40> */
[----:B------:R-:W-:Y:S01]  /*a7a0*/  IMAD.WIDE.U32 R156, R157, -0x2daee0ad, RZ ;  /* 0xd2511f539d9c7825 */ /* 0x000fe200078e00ff */
[----:B------:R-:W-:-:S04]  /*a7b0*/  MOV R158, R154 ;  /* 0x0000009a009e7202 */ /* 0x000fc80000000f00 */
[----:B------:R-:W-:Y:S02]  /*a7c0*/  LOP3.LUT R152, R157, UR26, R66, 0x96, !PT ;  /* 0x0000001a9d987c12 */ /* 0x000fe4000f8e9642 */
.L_x_19437:
[----:B------:R-:W-:Y:S05]  /*a7d0*/  BSYNC B2 ;  /* 0x0000000000027941 */ /* 0x000fea0003800000 */
.L_x_19436:
        /* <DEDUP_REMOVED lines=21> */
.L_x_19441:
[----:B------:R-:W-:Y:S02]  /*a930*/  IMAD.MOV.U32 R68, RZ, RZ, R158 ;  /* 0x000000ffff447224 */ /* 0x000fe400078e009e */
.L_x_19442:
[----:B------:R-:W-:Y:S05]  /*a940*/  BSYNC B2 ;  /* 0x0000000000027941 */ /* 0x000fea0003800000 */
.L_x_19440:
        /* <DEDUP_REMOVED lines=16> */
.L_x_19446:
[----:B------:R-:W-:Y:S05]  /*aa50*/  BSYNC B3 ;  /* 0x0000000000037941 */ /* 0x000fea0003800000 */
.L_x_19445:
        /* <DEDUP_REMOVED lines=42> */
[----:B------:R-:W-:Y:S02]  /*ad00*/  IMAD.MOV.U32 R154, RZ, RZ, RZ ;  /* 0x000000ffff9a7224 */ /* 0x000fe400078e00ff */
.L_x_19444:
[----:B------:R-:W-:Y:S05]  /*ad10*/  BSYNC B2 ;  /* 0x0000000000027941 */ /* 0x000fea0003800000 */
.L_x_19443:
        /* <DEDUP_REMOVED lines=21> */
.L_x_19448:
[----:B------:R-:W-:Y:S02]  /*ae70*/  IMAD.MOV.U32 R161, RZ, RZ, R158 ;  /* 0x000000ffffa17224 */ /* 0x000fe400078e009e */
.L_x_19449:
[----:B------:R-:W-:Y:S05]  /*ae80*/  BSYNC B2 ;  /* 0x0000000000027941 */ /* 0x000fea0003800000 */
.L_x_19447:
        /* <DEDUP_REMOVED lines=16> */
.L_x_19453:
[----:B------:R-:W-:Y:S05]  /*af90*/  BSYNC B3 ;  /* 0x0000000000037941 */ /* 0x000fea0003800000 */
.L_x_19452:
        /* <DEDUP_REMOVED lines=43> */
.L_x_19451:
[----:B------:R-:W-:Y:S05]  /*b250*/  BSYNC B2 ;  /* 0x0000000000027941 */ /* 0x000fea0003800000 */
.L_x_19450:
        /* <DEDUP_REMOVED lines=21> */
.L_x_19455:
[----:B------:R-:W-:Y:S02]  /*b3b0*/  IMAD.MOV.U32 R161, RZ, RZ, R158 ;  /* 0x000000ffffa17224 */ /* 0x000fe400078e009e */
.L_x_19456:
[----:B------:R-:W-:Y:S05]  /*b3c0*/  BSYNC B2 ;  /* 0x0000000000027941 */ /* 0x000fea0003800000 */
.L_x_19454:
        /* <DEDUP_REMOVED lines=16> */
.L_x_19460:
[----:B------:R-:W-:Y:S05]  /*b4d0*/  BSYNC B3 ;  /* 0x0000000000037941 */ /* 0x000fea0003800000 */
.L_x_19459:
        /* <DEDUP_REMOVED lines=43> */
.L_x_19458:
[----:B------:R-:W-:Y:S05]  /*b790*/  BSYNC B2 ;  /* 0x0000000000027941 */ /* 0x000fea0003800000 */
.L_x_19457:
        /* <DEDUP_REMOVED lines=21> */
.L_x_19462:
[----:B------:R-:W-:Y:S02]  /*b8f0*/  IMAD.MOV.U32 R161, RZ, RZ, R158 ;  /* 0x000000ffffa17224 */ /* 0x000fe400078e009e */
.L_x_19463:
[----:B------:R-:W-:Y:S05]  /*b900*/  BSYNC B2 ;  /* 0x0000000000027941 */ /* 0x000fea0003800000 */
.L_x_19461:
        /* <DEDUP_REMOVED lines=16> */
.L_x_19467:
[----:B------:R-:W-:Y:S05]  /*ba10*/  BSYNC B3 ;  /* 0x0000000000037941 */ /* 0x000fea0003800000 */
.L_x_19466:
        /* <DEDUP_REMOVED lines=39> */
[----:B------:R-:W-:Y:S02]  /*bc90*/  LOP3.LUT R151, R157, UR25, R162, 0x96, !PT ;  /* 0x000000199d977c12 */ /* 0x000fe4000f8e96a2 */
[----:B------:R-:W-:Y:S01]  /*bca0*/  MOV R158, R156 ;  /* 0x0000009c009e7202 */ /* 0x000fe20000000f00 */
[----:B------:R-:W-:-:S05]  /*bcb0*/  IMAD.WIDE.U32 R156, R70, -0x2daee0ad, RZ ;  /* 0xd2511f53469c7825 */ /* 0x000fca00078e00ff */
[----:B------:R-:W-:Y:S02]  /*bcc0*/  LOP3.LUT R152, R157, UR26, R154, 0x96, !PT ;  /* 0x0000001a9d987c12 */ /* 0x000fe4000f8e969a */
.L_x_19465:
[----:B------:R-:W-:Y:S05]  /*bcd0*/  BSYNC B2 ;  /* 0x0000000000027941 */ /* 0x000fea0003800000 */
.L_x_19464:
        /* <DEDUP_REMOVED lines=21> */
.L_x_19469:
[----:B------:R-:W-:Y:S02]  /*be30*/  IMAD.MOV.U32 R161, RZ, RZ, R158 ;  /* 0x000000ffffa17224 */ /* 0x000fe400078e009e */
.L_x_19470:
[----:B------:R-:W-:Y:S05]  /*be40*/  BSYNC B2 ;  /* 0x0000000000027941 */ /* 0x000fea0003800000 */
.L_x_19468:
        /* <DEDUP_REMOVED lines=18> */
.L_x_19474:
[----:B------:R-:W-:Y:S05]  /*bf70*/  BSYNC B3 ;  /* 0x0000000000037941 */ /* 0x000fea0003800000 */
.L_x_19473:
        /* <DEDUP_REMOVED lines=43> */
.L_x_19472:
[----:B------:R-:W-:Y:S05]  /*c230*/  BSYNC B2 ;  /* 0x0000000000027941 */ /* 0x000fea0003800000 */
.L_x_19471:
[----:B------:R-:W-:Y:S02]  /*c240*/  SEL R155, RZ, 0x10000, P5 ;  /* 0x00010000ff9b7807 */ /* 0x000fe40002800000 */
[----:B------:R-:W-:Y:S02]  /*c250*/  ISETP.NE.AND P5, PT, R160, RZ, PT ;  /* 0x000000ffa000720c */ /* 0x000fe40003fa5270 */
[----:B------:R-:W0:Y:S01]  /*c260*/  I2F.U32 R160, R161 ;  /* 0x000000a100a07306 */ /* 0x000e220000201000 */
[----:B------:R-:W-:Y:S02]  /*c270*/  SEL R162, RZ, 0x1, P1 ;  /* 0x00000001ffa27807 */ /* 0x000fe40000800000 */
[----:B------:R-:W-:Y:S02]  /*c280*/  SEL R164, RZ, 0x1, P2 ;  /* 0x00000001ffa47807 */ /* 0x000fe40001000000 */
[----:B------:R-:W-:Y:S01]  /*c290*/  SEL R157, RZ, 0x100, P4 ;  /* 0x00000100ff9d7807 */ /* 0x000fe20002000000 */
[----:B------:R-:W-:Y:S01]  /*c2a0*/  IMAD.WIDE.U32 R162, R162, 0x10000, RZ ;  /* 0x00010000a2a27825 */ /* 0x000fe200078e00ff */
[----:B------:R-:W-:-:S02]  /*c2b0*/  ISETP.NE.AND P6, PT, R75, RZ, PT ;  /* 0x000000ff4b00720c */ /* 0x000fc40003fc5270 */
[----:B------:R-:W-:Y:S01]  /*c2c0*/  SEL R75, RZ, 0x1, P3 ;  /* 0x00000001ff4b7807 */ /* 0x000fe20001800000 */
[----:B------:R-:W-:-:S04]  /*c2d0*/  IMAD.WIDE.U32 R164, R164, 0x1000000, RZ ;  /* 0x01000000a4a47825 */ /* 0x000fc800078e00ff */
[----:B0-----:R-:W-:Y:S01]  /*c2e0*/  FFMA.FTZ R159, R160, R159, 1.1641532182693481445e-10 ;  /* 0x2f000000a09f7423 */ /* 0x001fe2000001009f */
[----:B------:R-:W-:-:S04]  /*c2f0*/  SEL R160, RZ, 0x1, P5 ;  /* 0x00000001ffa07807 */ /* 0x000fc80002800000 */
[----:B------:R-:W-:Y:S01]  /*c300*/  FSETP.GTU.FTZ.AND P1, PT, R159, c[0x0][0x1e4], PT ;  /* 0x000079009f007a0b */ /* 0x000fe20003f3c000 */
[----:B------:R-:W-:-:S03]  /*c310*/  IMAD.WIDE.U32 R160, R160, 0x100, RZ ;  /* 0x00000100a0a07825 */ /* 0x000fc600078e00ff */
[----:B------:R-:W-:-:S04]  /*c320*/  SEL R159, RZ, 0x1000000, P1 ;  /* 0x01000000ff9f7807 */ /* 0x000fc80000800000 */
[----:B------:R-:W-:-:S04]  /*c330*/  LOP3.LUT R155, R157, R159, R155, 0xfe, !PT ;  /* 0x0000009f9d9b7212 */ /* 0x000fc800078efe9b */
[----:B------:R-:W-:Y:S02]  /*c340*/  LOP3.LUT R155, R165, R155, R75, 0xfe, !PT ;  /* 0x0000009ba59b7212 */ /* 0x000fe400078efe4b */
[----:B------:R-:W-:Y:S01]  /*c350*/  LOP3.LUT R75, R160, R164, R162, 0xfe, !PT ;  /* 0x000000a4a04b7212 */ /* 0x000fe200078efea2 */
[----:B------:R-:W-:Y:S01]  /*c360*/  HADD2.F32 R160, -RZ, R71.H1_H1 ;  /* 0x30000047ffa07230 */ /* 0x000fe20000004100 */
[----:B------:R-:W-:-:S04]  /*c370*/  LOP3.LUT R161, R161, R155, R163, 0xfe, !PT ;  /* 0x0000009ba1a17212 */ /* 0x000fc800078efea3 */
        /* <DEDUP_REMOVED lines=14> */
.L_x_19418:
[----:B------:R-:W-:Y:S05]  /*c460*/  BSYNC B1 ;  /* 0x0000000000017941 */ /* 0x000fea0003800000 */
.L_x_19417:
        /* <DEDUP_REMOVED lines=40> */
.L_x_19487:
        /* <DEDUP_REMOVED lines=86> */
.L_x_19488:
        /* <DEDUP_REMOVED lines=29> */
[----:B------:R-:W-:Y:S01]  /*ce20*/  F2FP.PACK_AB R72, R73, R72 ;  /* 0x000000484948723e */ /* 0x000fe200000000ff */
        /* <DEDUP_REMOVED lines=12> */
[----:B------:R-:W-:Y:S01]  /*cef0*/  F2FP.PACK_AB R73, R162, R75 ;  /* 0x0000004ba249723e */ /* 0x000fe200000000ff */
[----:B------:R-:W-:-:S03]  /*cf00*/  FFMA.FTZ R74, R89, R74, R98 ;  /* 0x0000004a594a7223 */ /* 0x000fc60000010062 */
[----:B------:R-:W-:Y:S01]  /*cf10*/  F2FP.PACK_AB R75, R160, R161 ;  /* 0x000000a1a04b723e */ /* 0x000fe200000000ff */
[----:B------:R-:W-:Y:S01]  /*cf20*/  IMAD.MOV.U32 R160, RZ, RZ, 0x10 ;  /* 0x00000010ffa07424 */ /* 0x000fe200078e00ff */
[----:B------:R-:W-:-:S03]  /*cf30*/  F2FP.PACK_AB R74, R159, R74 ;  /* 0x0000004a9f4a723e */ /* 0x000fc600000000ff */
[C---:B------:R-:W-:Y:S01]  /*cf40*/  IMAD.WIDE.U32 R160, R149.reuse, R160, c[0x0][0x208] ;  /* 0x0000820095a07625 */ /* 0x040fe200078e00a0 */
[----:B------:R-:W-:-:S04]  /*cf50*/  IADD3 R149, R149, 0x20, RZ ;  /* 0x0000002095957810 */ /* 0x000fc80007ffe0ff */
[----:B------:R0:W-:Y:S03]  /*cf60*/  STG.E.128 [R160.64], R72 ;  /* 0x00000048a0007986 */ /* 0x0001e6000c101d06 */
.L_x_19478:
[----:B------:R-:W-:Y:S05]  /*cf70*/  BSYNC B1 ;  /* 0x0000000000017941 */ /* 0x000fea0003800000 */
.L_x_19477:
        /* <DEDUP_REMOVED lines=30> */
[----:B------:R-:W-:Y:S01]  /*d160*/  HFMA2.MMA R160, -RZ, RZ, 0, 9.5367431640625e-07 ;  /* 0x00000010ffa07435 */ /* 0x000fe200000001ff */
[----:B------:R-:W-:-:S09]  /*d170*/  F2FP.PACK_AB R74, R159, R74 ;  /* 0x0000004a9f4a723e */ /* 0x000fd200000000ff */
[C---:B------:R-:W-:Y:S01]  /*d180*/  IMAD.WIDE.U32 R160, R149.reuse, R160, c[0x0][0x208] ;  /* 0x0000820095a07625 */ /* 0x040fe200078e00a0 */
[----:B------:R-:W-:-:S04]  /*d190*/  IADD3 R149, R149, 0x20, RZ ;  /* 0x0000002095957810 */ /* 0x000fc80007ffe0ff */
[----:B------:R0:W-:Y:S03]  /*d1a0*/  STG.E.128 [R160.64], R72 ;  /* 0x00000048a0007986 */ /* 0x0001e6000c101d06 */
.L_x_19480:
[----:B------:R-:W-:Y:S05]  /*d1b0*/  BSYNC B1 ;  /* 0x0000000000017941 */ /* 0x000fea0003800000 */
.L_x_19479:
        /* <DEDUP_REMOVED lines=35> */
.L_x_19482:
[----:B------:R-:W-:Y:S05]  /*d3f0*/  BSYNC B1 ;  /* 0x0000000000017941 */ /* 0x000fea0003800000 */
.L_x_19481:
        /* <DEDUP_REMOVED lines=17> */
[----:B------:R-:W-:Y:S01]  /*d510*/  F2FP.PACK_AB R75, R155, R75 ;  /* 0x0000004b9b4b723e */ /* 0x000fe200000000ff */
        /* <DEDUP_REMOVED lines=8> */
[----:B------:R-:W-:Y:S01]  /*d5a0*/  F2FP.PACK_AB R73, R160, R159 ;  /* 0x0000009fa049723e */ /* 0x000fe200000000ff */
[----:B------:R-:W-:Y:S02]  /*d5b0*/  FFMA.FTZ R72, R136, R72, R143 ;  /* 0x0000004888487223 */ /* 0x000fe4000001008f */
[----:B------:R-:W-:-:S02]  /*d5c0*/  FFMA.FTZ R157, R140, R162, R147 ;  /* 0x000000a28c9d7223 */ /* 0x000fc40000010093 */
[----:B------:R-:W-:Y:S01]  /*d5d0*/  IMAD.MOV.U32 R160, RZ, RZ, 0x10 ;  /* 0x00000010ffa07424 */ /* 0x000fe200078e00ff */
[----:B------:R-:W-:Y:S02]  /*d5e0*/  F2FP.PACK_AB R72, R72, R155 ;  /* 0x0000009b4848723e */ /* 0x000fe400000000ff */
[----:B------:R-:W-:Y:S01]  /*d5f0*/  F2FP.PACK_AB R74, R157, R74 ;  /* 0x0000004a9d4a723e */ /* 0x000fe200000000ff */
[----:B------:R-:W-:-:S05]  /*d600*/  IMAD.WIDE.U32 R160, R149, R160, c[0x0][0x208] ;  /* 0x0000820095a07625 */ /* 0x000fca00078e00a0 */
[----:B------:R0:W-:Y:S02]  /*d610*/  STG.E.128 [R160.64], R72 ;  /* 0x00000048a0007986 */ /* 0x0001e4000c101d06 */
.L_x_19484:
[----:B------:R-:W-:Y:S05]  /*d620*/  BSYNC B1 ;  /* 0x0000000000017941 */ /* 0x000fea0003800000 */
.L_x_19483:
[----:B01----:R-:W-:-:S05]  /*d630*/  MOV R73, 0x4 ;  /* 0x0000000400497802 */ /* 0x003fca0000000f00 */
[----:B------:R-:W-:-:S05]  /*d640*/  IMAD R18, R73, c[0x0][0x160], R18 ;  /* 0x0000580049127a24 */ /* 0x000fca00078e0212 */
[----:B------:R-:W-:-:S13]  /*d650*/  ISETP.GE.AND P0, PT, R18, c[0x0][0x164], PT ;  /* 0x0000590012007a0c */ /* 0x000fda0003f06270 */
[----:B------:R-:W-:Y:S01]  /*d660*/  @P0 CALL.REL.NOINC `(.L_x_19485) ;  /* 0x0000001000000944 */ /* 0x000fe20003c00000 */
[----:B------:R-:W-:Y:S05]  /*d670*/  BRA `(.L_x_19486) ;  /* 0xffff3a5000007947 */ /* 0x000fea000383ffff */
.L_x_19485:
[----:B------:R-:W-:Y:S05]  /*d680*/  BSYNC B0 ;  /* 0x0000000000007941 */ /* 0x000fea0003800000 */
.L_x_19242:
[----:B------:R-:W-:Y:S05]  /*d690*/  EXIT ;  /* 0x000000000000794d */ /* 0x000fea0003800000 */
.L_x_19475:
[----:B0-----:R-:W-:Y:S01]  /*d6a0*/  HFMA2.MMA R160, -RZ, RZ, 0, 1.847743988037109375e-06 ;  /* 0x0000001fffa07435 */ /* 0x001fe200000001ff */
[----:B------:R-:W-:Y:S01]  /*d6b0*/  IMAD.MOV.U32 R74, RZ, RZ, R75 ;  /* 0x000000ffff4a7224 */ /* 0x000fe200078e004b */
[----:B------:R-:W-:Y:S01]  /*d6c0*/  MOV R72, 0xd700 ;  /* 0x0000d70000487802 */ /* 0x000fe20000000f00 */
[----:B------:R-:W-:Y:S02]  /*d6d0*/  IMAD.MOV.U32 R157, RZ, RZ, 0x1 ;  /* 0x00000001ff9d7424 */ /* 0x000fe400078e00ff */
[----:B------:R-:W-:Y:S02]  /*d6e0*/  IMAD.MOV.U32 R155, RZ, RZ, -0x1 ;  /* 0xffffffffff9b7424 */ /* 0x000fe400078e00ff */
[----:B------:R-:W-:Y:S05]  /*d6f0*/  CALL.REL.NOINC `($__internal_108_$__cuda_sm70_shflsync_bfly_p) ;  /* 0x000007c000007944 */ /* 0x000fea0003c00000 */
[----:B01----:R-:W-:Y:S05]  /*d700*/  BRA `(.L_x_19487) ;  /* 0xffffefe000007947 */ /* 0x003fea000383ffff */
.L_x_19476:
[----:B------:R-:W-:Y:S01]  /*d710*/  IMAD.MOV.U32 R74, RZ, RZ, R161 ;  /* 0x000000ffff4a7224 */ /* 0x000fe200078e00a1 */
[----:B------:R-:W-:Y:S01]  /*d720*/  MOV R157, 0x2 ;  /* 0x00000002009d7802 */ /* 0x000fe20000000f00 */
[----:B------:R-:W-:Y:S01]  /*d730*/  IMAD.MOV.U32 R160, RZ, RZ, 0x1f ;  /* 0x0000001fffa07424 */ /* 0x000fe200078e00ff */
[----:B------:R-:W-:Y:S01]  /*d740*/  MOV R72, 0xd770 ;  /* 0x0000d77000487802 */ /* 0x000fe20000000f00 */
[----:B------:R-:W-:Y:S02]  /*d750*/  IMAD.MOV.U32 R155, RZ, RZ, -0x1 ;  /* 0xffffffffff9b7424 */ /* 0x000fe400078e00ff */
[----:B-1----:R-:W-:Y:S05]  /*d760*/  CALL.REL.NOINC `($__internal_108_$__cuda_sm70_shflsync_bfly_p) ;  /* 0x0000075000007944 */ /* 0x002fea0003c00000 */
[----:B0-----:R-:W-:Y:S01]  /*d770*/  HFMA2.MMA R157, -RZ, RZ, 0, 2.384185791015625e-07 ;  /* 0x00000004ff9d7435 */ /* 0x001fe200000001ff */
[----:B-1----:R-:W-:Y:S01]  /*d780*/  FADD.FTZ R74, R161, R155 ;  /* 0x0000009ba14a7221 */ /* 0x002fe20000010000 */
[----:B------:R-:W-:Y:S01]  /*d790*/  MOV R72, 0xd7d0 ;  /* 0x0000d7d000487802 */ /* 0x000fe20000000f00 */
[----:B------:R-:W-:-:S02]  /*d7a0*/  IMAD.MOV.U32 R160, RZ, RZ, 0x1f ;  /* 0x0000001fffa07424 */ /* 0x000fc400078e00ff */
[----:B------:R-:W-:Y:S02]  /*d7b0*/  IMAD.MOV.U32 R155, RZ, RZ, -0x1 ;  /* 0xffffffffff9b7424 */ /* 0x000fe400078e00ff */
[----:B------:R-:W-:Y:S05]  /*d7c0*/  CALL.REL.NOINC `($__internal_108_$__cuda_sm70_shflsync_bfly_p) ;  /* 0x000006f000007944 */ /* 0x000fea0003c00000 */
[----:B01----:R-:W-:Y:S01]  /*d7d0*/  FADD.FTZ R74, R74, R155 ;  /* 0x0000009b4a4a7221 */ /* 0x003fe20000010000 */
[----:B------:R-:W-:Y:S01]  /*d7e0*/  MOV R157, 0x8 ;  /* 0x00000008009d7802 */ /* 0x000fe20000000f00 */
[----:B------:R-:W-:Y:S01]  /*d7f0*/  IMAD.MOV.U32 R160, RZ, RZ, 0x1f ;  /* 0x0000001fffa07424 */ /* 0x000fe200078e00ff */
[----:B------:R-:W-:Y:S01]  /*d800*/  MOV R72, 0xd830 ;  /* 0x0000d83000487802 */ /* 0x000fe20000000f00 */
[----:B------:R-:W-:Y:S02]  /*d810*/  IMAD.MOV.U32 R155, RZ, RZ, -0x1 ;  /* 0xffffffffff9b7424 */ /* 0x000fe400078e00ff */
[----:B------:R-:W-:Y:S05]  /*d820*/  CALL.REL.NOINC `($__internal_108_$__cuda_sm70_shflsync_bfly_p) ;  /* 0x0000069000007944 */ /* 0x000fea0003c00000 */
[----:B0-----:R-:W-:Y:S01]  /*d830*/  HFMA2.MMA R157, -RZ, RZ, 0, 9.5367431640625e-07 ;  /* 0x00000010ff9d7435 */ /* 0x001fe200000001ff */
[----:B-1----:R-:W-:Y:S01]  /*d840*/  FADD.FTZ R74, R74, R155 ;  /* 0x0000009b4a4a7221 */ /* 0x002fe20000010000 */
[----:B------:R-:W-:Y:S01]  /*d850*/  MOV R72, 0xd890 ;  /* 0x0000d89000487802 */ /* 0x000fe20000000f00 */
[----:B------:R-:W-:Y:S02]  /*d860*/  IMAD.MOV.U32 R160, RZ, RZ, 0x1f ;  /* 0x0000001fffa07424 */ /* 0x000fe400078e00ff */
[----:B------:R-:W-:Y:S02]  /*d870*/  IMAD.MOV.U32 R155, RZ, RZ, -0x1 ;  /* 0xffffffffff9b7424 */ /* 0x000fe400078e00ff */
[----:B------:R-:W-:Y:S05]  /*d880*/  CALL.REL.NOINC `($__internal_108_$__cuda_sm70_shflsync_bfly_p) ;  /* 0x0000063000007944 */ /* 0x000fea0003c00000 */
[----:B-1----:R-:W-:Y:S01]  /*d890*/  FADD.FTZ R155, R74, R155 ;  /* 0x0000009b4a9b7221 */ /* 0x002fe20000010000 */
[----:B------:R-:W-:Y:S01]  /*d8a0*/  ISETP.NE.AND P4, PT, R23, RZ, PT ;  /* 0x000000ff1700720c */ /* 0x000fe20003f85270 */
[----:B0-----:R-:W-:Y:S01]  /*d8b0*/  IMAD.MOV.U32 R160, RZ, RZ, 0x1f ;  /* 0x0000001fffa07424 */ /* 0x001fe200078e00ff */
[----:B------:R-:W-:Y:S01]  /*d8c0*/  MOV R157, 0x1 ;  /* 0x00000001009d7802 */ /* 0x000fe20000000f00 */
[----:B------:R-:W-:-:S02]  /*d8d0*/  FMUL.FTZ R159, R155, c[0x0][0x1e0] ;  /* 0x000078009b9f7a20 */ /* 0x000fc40000410000 */
[----:B------:R-:W-:Y:S02]  /*d8e0*/  IMAD.MOV.U32 R155, RZ, RZ, -0x1 ;  /* 0xffffffffff9b7424 */ /* 0x000fe400078e00ff */
        /* <DEDUP_REMOVED lines=66> */
[----:B------:R-:W-:Y:S05]  /*dd10*/  CALL.REL.NOINC `($__internal_108_$__cuda_sm70_shflsync_bfly_p) ;  /* 0x000001a000007944 */ /* 0x000fea0003c00000 */
[----:B0-----:R-:W-:Y:S01]  /*dd20*/  HFMA2.MMA R157, -RZ, RZ, 0, 1.1920928955078125e-07 ;  /* 0x00000002ff9d7435 */ /* 0x001fe200000001ff */
[----:B-1----:R-:W-:Y:S01]  /*dd30*/  FADD.FTZ R74, R74, R155 ;  /* 0x0000009b4a4a7221 */ /* 0x002fe20000010000 */
[----:B------:R-:W-:Y:S01]  /*dd40*/  MOV R72, 0xdd80 ;  /* 0x0000dd8000487802 */ /* 0x000fe20000000f00 */
[----:B------:R-:W-:Y:S02]  /*dd50*/  IMAD.MOV.U32 R160, RZ, RZ, 0x1f ;  /* 0x0000001fffa07424 */ /* 0x000fe400078e00ff */
[----:B------:R-:W-:Y:S02]  /*dd60*/  IMAD.MOV.U32 R155, RZ, RZ, -0x1 ;  /* 0xffffffffff9b7424 */ /* 0x000fe400078e00ff */
[----:B------:R-:W-:Y:S05]  /*dd70*/  CALL.REL.NOINC `($__internal_108_$__cuda_sm70_shflsync_bfly_p) ;  /* 0x0000014000007944 */ /* 0x000fea0003c00000 */
[----:B01----:R-:W-:Y:S01]  /*dd80*/  FADD.FTZ R74, R74, R155 ;  /* 0x0000009b4a4a7221 */ /* 0x003fe20000010000 */
[----:B------:R-:W-:Y:S01]  /*dd90*/  MOV R157, 0x4 ;  /* 0x00000004009d7802 */ /* 0x000fe20000000f00 */
[----:B------:R-:W-:Y:S01]  /*dda0*/  IMAD.MOV.U32 R160, RZ, RZ, 0x1f ;  /* 0x0000001fffa07424 */ /* 0x000fe200078e00ff */
[----:B------:R-:W-:Y:S01]  /*ddb0*/  MOV R72, 0xdde0 ;  /* 0x0000dde000487802 */ /* 0x000fe20000000f00 */
[----:B------:R-:W-:-:S02]  /*ddc0*/  IMAD.MOV.U32 R155, RZ, RZ, -0x1 ;  /* 0xffffffffff9b7424 */ /* 0x000fc400078e00ff */
[----:B------:R-:W-:Y:S05]  /*ddd0*/  CALL.REL.NOINC `($__internal_108_$__cuda_sm70_shflsync_bfly_p) ;  /* 0x000000e000007944 */ /* 0x000fea0003c00000 */
[----:B0-----:R-:W-:Y:S01]  /*dde0*/  HFMA2.MMA R157, -RZ, RZ, 0, 4.76837158203125e-07 ;  /* 0x00000008ff9d7435 */ /* 0x001fe200000001ff */
[----:B-1----:R-:W-:Y:S01]  /*ddf0*/  FADD.FTZ R74, R74, R155 ;  /* 0x0000009b4a4a7221 */ /* 0x002fe20000010000 */
[----:B------:R-:W-:Y:S01]  /*de00*/  MOV R72, 0xde40 ;  /* 0x0000de4000487802 */ /* 0x000fe20000000f00 */
[----:B------:R-:W-:-:S02]  /*de10*/  IMAD.MOV.U32 R160, RZ, RZ, 0x1f ;  /* 0x0000001fffa07424 */ /* 0x000fc400078e00ff */
[----:B------:R-:W-:Y:S02]  /*de20*/  IMAD.MOV.U32 R155, RZ, RZ, -0x1 ;  /* 0xffffffffff9b7424 */ /* 0x000fe400078e00ff */
[----:B------:R-:W-:Y:S05]  /*de30*/  CALL.REL.NOINC `($__internal_108_$__cuda_sm70_shflsync_bfly_p) ;  /* 0x0000008000007944 */ /* 0x000fea0003c00000 */
[----:B-1----:R-:W-:Y:S01]  /*de40*/  FADD.FTZ R161, R74, R155 ;  /* 0x0000009b4aa17221 */ /* 0x002fe20000010000 */
[----:B0-----:R-:W-:Y:S01]  /*de50*/  MOV R157, 0x10 ;  /* 0x00000010009d7802 */ /* 0x001fe20000000f00 */
[----:B------:R-:W-:Y:S01]  /*de60*/  IMAD.MOV.U32 R160, RZ, RZ, 0x1f ;  /* 0x0000001fffa07424 */ /* 0x000fe200078e00ff */
[----:B------:R-:W-:Y:S01]  /*de70*/  MOV R72, 0xdeb0 ;  /* 0x0000deb000487802 */ /* 0x000fe20000000f00 */
[----:B------:R-:W-:Y:S01]  /*de80*/  IMAD.MOV.U32 R155, RZ, RZ, -0x1 ;  /* 0xffffffffff9b7424 */ /* 0x000fe200078e00ff */
[----:B------:R-:W-:Y:S02]  /*de90*/  MOV R74, R161 ;  /* 0x000000a1004a7202 */ /* 0x000fe40000000f00 */
[----:B------:R-:W-:Y:S05]  /*dea0*/  CALL.REL.NOINC `($__internal_108_$__cuda_sm70_shflsync_bfly_p) ;  /* 0x0000001000007944 */ /* 0x000fea0003c00000 */
[----:B01----:R-:W-:Y:S05]  /*deb0*/  BRA `(.L_x_19488) ;  /* 0xffffed9000007947 */ /* 0x003fea000383ffff */
        .weak           $__internal_108_$__cuda_sm70_shflsync_bfly_p
        .type           $__internal_108_$__cuda_sm70_shflsync_bfly_p,@function
        .size           $__internal_108_$__cuda_sm70_shflsync_bfly_p,(.L_x_29248 - $__internal_108_$__cuda_sm70_shflsync_bfly_p)
$__internal_108_$__cuda_sm70_shflsync_bfly_p:
[----:B------:R-:W-:Y:S01]  /*dec0*/  IMAD.MOV.U32 R73, RZ, RZ, 0x0 ;  /* 0x00000000ff497424 */ /* 0x000fe200078e00ff */
[----:B------:R-:W-:Y:S04]  /*ded0*/  WARPSYNC R155 ;  /* 0x0000009b00007348 */ /* 0x000fe80003800000 */
[----:B------:R0:W1:Y:S01]  /*dee0*/  SHFL.BFLY PT, R155, R74, R157, R160 ;  /* 0x0c00009d4a9b7389 */ /* 0x00006200000e00a0 */
[----:B------:R-:W-:Y:S05]  /*def0*/  RET.REL.NODEC R72 `(_ZN10layer_norm13ln_fwd_kernelINS_13Kernel_traitsI6__halfS2_fS2_fjLj1024ELj1ELj4ELj1ELj16ENS_18Kernel_traits_baseILj1024ES2_S2_fS2_fjLj128EEEEELb1ELb1ELb0ELb0EEEvNS_9FwdParamsE) ;  /* 0xffff210048007950 */ /* 0x000fea0003c3ffff */
.L_x_19489:
        /* <DEDUP_REMOVED lines=16> */
.L_x_29248:


//--------------------- .text._ZN10layer_norm13ln_fwd_kernelINS_13Kernel_traitsI6__halfS2_fS2_fjLj1024ELj1ELj4ELj1ELj16ENS_18Kernel_traits_baseILj1024ES2_S2_fS2_fjLj128EEEEELb1ELb1ELb0ELb1EEEvNS_9FwdParamsE --------------------------
	.section	.text._ZN10layer_norm13ln_fwd_kernelINS_13Kernel_traitsI6__halfS2_fS2_fjLj1024ELj1ELj4ELj1ELj16ENS_18Kernel_traits_baseILj1024ES2_S2_fS2_fjLj128EEEEELb1ELb1ELb0ELb1EEEvNS_9FwdParamsE,"ax",@progbits
	.sectioninfo	@"SHI_REGISTERS=167"
	.align	128
        .global         _ZN10layer_norm13ln_fwd_kernelINS_13Kernel_traitsI6__halfS2_fS2_fjLj1024ELj1ELj4ELj1ELj16ENS_18Kernel_traits_baseILj1024ES2_S2_fS2_fjLj128EEEEELb1ELb1ELb0ELb1EEEvNS_9FwdParamsE
        .type           _ZN10layer_norm13ln_fwd_kernelINS_13Kernel_traitsI6__halfS2_fS2_fjLj1024ELj1ELj4ELj1ELj16ENS_18Kernel_traits_baseILj1024ES2_S2_fS2_fjLj128EEEEELb1ELb1ELb0ELb1EEEvNS_9FwdParamsE,@function
        .size           _ZN10layer_norm13ln_fwd_kernelINS_13Kernel_traitsI6__halfS2_fS2_fjLj1024ELj1ELj4ELj1ELj16ENS_18Kernel_traits_baseILj1024ES2_S2_fS2_fjLj128EEEEELb1ELb1ELb0ELb1EEEvNS_9FwdParamsE,(.L_x_29249 - _ZN10layer_norm13ln_fwd_kernelINS_13Kernel_traitsI6__halfS2_fS2_fjLj1024ELj1ELj4ELj1ELj16ENS_18Kernel_traits_baseILj1024ES2_S2_fS2_fjLj128EEEEELb1ELb1ELb0ELb1EEEvNS_9FwdParamsE)
        .other          _ZN10layer_norm13ln_fwd_kernelINS_13Kernel_traitsI6__halfS2_fS2_fjLj1024ELj1ELj4ELj1ELj16ENS_18Kernel_traits_baseILj1024ES2_S2_fS2_fjLj128EEEEELb1ELb1ELb0ELb1EEEvNS_9FwdParamsE,@"STO_CUDA_ENTRY STV_DEFAULT"
_ZN10layer_norm13ln_fwd_kernelINS_13Kernel_traitsI6__halfS2_fS2_fjLj1024ELj1ELj4ELj1ELj16ENS_18Kernel_traits_baseILj1024ES2_S2_fS2_fjLj128EEEEELb1ELb1ELb0ELb1EEEvNS_9FwdParamsE:
.text._ZN10layer_norm13ln_fwd_kernelINS_13Kernel_traitsI6__halfS2_fS2_fjLj1024ELj1ELj4ELj1ELj16ENS_18Kernel_traits_baseILj1024ES2_S2_fS2_fjLj128EEEEELb1ELb1ELb0ELb1EEEvNS_9FwdParamsE:
        /* <DEDUP_REMOVED lines=40> */
[----:B------:R-:W-:Y:S01]  /*0280*/  IADD3 R4, P1, R37, c[0x0][0x218], RZ ;  /* 0x0000860025047a10 */ /* 0x000fe20007f3e0ff */
[----:B------:R-:W-:Y:S01]  /*0290*/  UIADD3 UR16, UR5, -0x126145ec, URZ ;  /* 0xed9eba1405107890 */ /* 0x000fe2000fffe03f */
[----:B------:R-:W-:Y:S01]  /*02a0*/  LOP3.LUT R6, R9, UR9, R6, 0x96, !PT ;  /* 0x0000000909067c12 */ /* 0x000fe2000f8e9606 */
[----:B------:R-:W-:-:S04]  /*02b0*/  IMAD.WIDE.U32 R10, R10, -0x326172a9, RZ ;  /* 0xcd9e8d570a0a7825 */ /* 0x000fc800078e00ff */
[----:B------:R-:W-:Y:S01]  /*02c0*/  IMAD.WIDE.U32 R6, R6, -0x2daee0ad, RZ ;  /* 0xd2511f5306067825 */ /* 0x000fe200078e00ff */
[----:B------:R-:W-:Y:S01]  /*02d0*/  LOP3.LUT R3, R11, UR11, R8, 0x96, !PT ;  /* 0x0000000b0b037c12 */ /* 0x000fe2000f8e9608 */
[----:B------:R-:W-:Y:S02]  /*02e0*/  UIADD3 UR18, UR5, -0x56f99767, URZ ;  /* 0xa906689905127890 */ /* 0x000fe4000fffe03f */
[----:B------:R-:W-:Y:S01]  /*02f0*/  UIADD3 UR17, UR4, 0x1715609d, URZ ;  /* 0x1715609d04117890 */ /* 0x000fe2000fffe03f */
[----:B------:R-:W-:Y:S01]  /*0300*/  LOP3.LUT R12, R7, UR12, R2, 0x96, !PT ;  /* 0x0000000c070c7c12 */ /* 0x000fe2000f8e9602 */
[----:B------:R-:W-:-:S04]  /*0310*/  IMAD.WIDE.U32 R2, R3, -0x2daee0ad, RZ ;  /* 0xd2511f5303027825 */ /* 0x000fc800078e00ff */
[----:B------:R-:W-:Y:S01]  /*0320*/  IMAD.WIDE.U32 R12, R12, -0x326172a9, RZ ;  /* 0xcd9e8d570c0c7825 */ /* 0x000fe200078e00ff */
[----:B------:R-:W-:Y:S01]  /*0330*/  LOP3.LUT R14, R3, UR14, R6, 0x96, !PT ;  /* 0x0000000e030e7c12 */ /* 0x000fe2000f8e9606 */
[----:B------:R-:W-:Y:S02]  /*0340*/  UIADD3 UR20, UR5, 0x646e171e, URZ ;  /* 0x646e171e05147890 */ /* 0x000fe4000fffe03f */
[----:B------:R-:W-:Y:S01]  /*0350*/  UIADD3 UR19, UR4, -0x4ab325aa, URZ ;  /* 0xb54cda5604137890 */ /* 0x000fe2000fffe03f */
        /* <DEDUP_REMOVED lines=9> */
[----:B------:R-:W-:Y:S01]  /*03f0*/  LOP3.LUT R0, R22, 0x1f, RZ, 0xc0, !PT ;  /* 0x0000001f16007812 */ /* 0x000fe200078ec0ff */
        /* <DEDUP_REMOVED lines=9> */
[----:B------:R0:W5:Y:S04]  /*0490*/  @P0 LDG.E.128 R24, [R4.64+0x600] ;  /* 0x0006000604180981 */ /* 0x000168000c1e1d00 */
[----:B------:R-:W-:-:S02]  /*04a0*/  LOP3.LUT R20, R7, UR20, R2, 0x96, !PT ;  /* 0x0000001407147c12 */ /* 0x000fc4000f8e9602 */
[----:B------:R-:W-:Y:S02]  /*04b0*/  SHF.R.U32.HI R2, RZ, 0x5, R22 ;  /* 0x00000005ff027819 */ /* 0x000fe40000011616 */
[----:B------:R-:W-:-:S03]  /*04c0*/  LOP3.LUT R12, R15, UR19, R12, 0x96, !PT ;  /* 0x000000130f0c7c12 */ /* 0x000fc6000f8e960c */
[----:B------:R-:W-:Y:S02]  /*04d0*/  IMAD R2, R23, 0x4, R2 ;  /* 0x0000000417027824 */ /* 0x000fe400078e0202 */
[----:B------:R-:W-:-:S03]  /*04e0*/  IMAD.WIDE.U32 R12, R12, -0x2daee0ad, RZ ;  /* 0xd2511f530c0c7825 */ /* 0x000fc600078e00ff */
[----:B------:R-:W-:Y:S01]  /*04f0*/  ISETP.GE.AND P1, PT, R2, c[0x0][0x164], PT ;  /* 0x0000590002007a0c */ /* 0x000fe20003f26270 */
[----:B------:R-:W-:Y:S01]  /*0500*/  IMAD.WIDE.U32 R20, R20, -0x326172a9, RZ ;  /* 0xcd9e8d5714147825 */ /* 0x000fe200078e00ff */
[----:B------:R-:W-:-:S04]  /*0510*/  LOP3.LUT R116, R13, UR22, R6, 0x96, !PT ;  /* 0x000000160d747c12 */ /* 0x000fc8000f8e9606 */
[----:B------:R-:W-:Y:S01]  /*0520*/  LOP3.LUT R118, R21, UR21, R14, 0x96, !PT ;  /* 0x0000001515767c12 */ /* 0x000fe2000f8e960e */
[----:B------:R-:W-:Y:S01]  /*0530*/  UIADD3 UR24, UR5, -0x24c28bd8, URZ ;  /* 0xdb3d742805187890 */ /* 0x000fe2000fffe03f */
[----:B0-----:R-:W-:Y:S01]  /*0540*/  IMAD.HI.U32 R5, R116, -0x326172a9, RZ ;  /* 0xcd9e8d5774057827 */ /* 0x001fe200078e00ff */
[----:B------:R-:W-:-:S03]  /*0550*/  LEA R6, P2, R0, c[0x0][0x1c8], 0x4 ;  /* 0x0000720000067a11 */ /* 0x000fc600078420ff */
[----:B------:R-:W-:Y:S01]  /*0560*/  IMAD.HI.U32 R3, R118, -0x2daee0ad, RZ ;  /* 0xd2511f5376037827 */ /* 0x000fe200078e00ff */
[----:B------:R-:W-:Y:S02]  /*0570*/  IADD3.X R7, RZ, c[0x0][0x1cc], RZ, P2, !PT ;  /* 0x00007300ff077a10 */ /* 0x000fe400017fe4ff */
[----:B------:R-:W-:Y:S02]  /*0580*/  LOP3.LUT R132, R5, UR23, R20, 0x96, !PT ;  /* 0x0000001705847c12 */ /* 0x000fe4000f8e9614 */
[----:B------:R-:W-:Y:S01]  /*0590*/  LOP3.LUT R112, R3, UR24, R12, 0x96, !PT ;  /* 0x0000001803707c12 */ /* 0x000fe2000f8e960c */
[----:B------:R-:W-:Y:S06]  /*05a0*/  @P1 EXIT ;  /* 0x000000000000194d */ /* 0x000fec0003800000 */
[----:B------:R0:W2:Y:S01]  /*05b0*/  LDG.E.128 R28, [R6.64+0x600] ;  /* 0x00060006061c7981 */ /* 0x0000a2000c1e1d00 */
[----:B------:R-:W-:Y:S01]  /*05c0*/  IADD3 R12, P1, R37, c[0x0][0x1b0], RZ ;  /* 0x00006c00250c7a10 */ /* 0x000fe20007f3e0ff */
[----:B-----5:R-:W-:Y:S01]  /*05d0*/  @!P0 CS2R R8, SRZ ;  /* 0x0000000000088805 */ /* 0x020fe2000001ff00 */
[----:B------:R-:W-:Y:S01]  /*05e0*/  @!P0 CS2R R32, SRZ ;  /* 0x0000000000208805 */ /* 0x000fe2000001ff00 */
[----:B------:R-:W-:Y:S01]  /*05f0*/  @!P0 CS2R R24, SRZ ;  /* 0x0000000000188805 */ /* 0x000fe2000001ff00 */
[----:B------:R-:W-:Y:S01]  /*0600*/  @!P0 CS2R R10, SRZ ;  /* 0x00000000000a8805 */ /* 0x000fe2000001ff00 */
[----:B------:R-:W-:Y:S01]  /*0610*/  IMAD.X R13, RZ, RZ, c[0x0][0x1b4], P1 ;  /* 0x00006d00ff0d7624 */ /* 0x000fe200008e06ff */
[----:B------:R-:W-:Y:S01]  /*0620*/  @!P0 CS2R R16, SRZ ;  /* 0x0000000000108805 */ /* 0x000fe2000001ff00 */
[----:B------:R-:W-:Y:S01]  /*0630*/  @!P0 CS2R R18, SRZ ;  /* 0x0000000000128805 */ /* 0x000fe2000001ff00 */
[----:B------:R0:W5:Y:S01]  /*0640*/  LDG.E.128 R84, [R6.64] ;  /* 0x0000000606547981 */ /* 0x000162000c1e1d00 */
[--C-:B------:R-:W-:Y:S01]  /*0650*/  HADD2.F32 R3, -RZ, R8.reuse.H0_H0 ;  /* 0x20000008ff037230 */ /* 0x100fe20000004100 */
[----:B------:R-:W-:Y:S01]  /*0660*/  @!P0 CS2R R34, SRZ ;  /* 0x0000000000228805 */ /* 0x000fe2000001ff00 */
[----:B------:R-:W-:Y:S01]  /*0670*/  HADD2.F32 R4, -RZ, R8.H1_H1 ;  /* 0x30000008ff047230 */ /* 0x000fe20000004100 */
[----:B------:R0:W5:Y:S01]  /*0680*/  LDG.E.128 R80, [R6.64+0x200] ;  /* 0x0002000606507981 */ /* 0x000162000c1e1d00 */
[--C-:B------:R-:W-:Y:S01]  /*0690*/  HADD2.F32 R21, -RZ, R33.reuse.H0_H0 ;  /* 0x20000021ff157230 */ /* 0x100fe20000004100 */
[----:B------:R-:W-:Y:S01]  /*06a0*/  @!P0 CS2R R26, SRZ ;  /* 0x00000000001a8805 */ /* 0x000fe2000001ff00 */
[----:B------:R-:W-:Y:S01]  /*06b0*/  HADD2.F32 R22, -RZ, R33.H1_H1 ;  /* 0x30000021ff167230 */ /* 0x000fe20000004100 */
[----:B------:R0:W5:Y:S01]  /*06c0*/  LDG.E.128 R76, [R6.64+0x400] ;  /* 0x00040006064c7981 */ /* 0x000162000c1e1d00 */
[----:B------:R-:W-:Y:S01]  /*06d0*/  UIADD3 UR25, UR4, -0x700cb87f, URZ ;  /* 0x8ff3478104197890 */ /* 0x000fe2000fffe03f */
[--C-:B------:R-:W-:Y:S01]  /*06e0*/  HADD2.F32 R97, -RZ, R25.reuse.H0_H0 ;  /* 0x20000019ff617230 */ /* 0x100fe20000004100 */
[----:B------:R-:W-:Y:S01]  /*06f0*/  UIADD3 UR26, UR5, -0x695add53, URZ ;  /* 0x96a522ad051a7890 */ /* 0x000fe2000fffe03f */
[----:B------:R-:W-:Y:S01]  /*0700*/  HADD2.F32 R99, -RZ, R25.H1_H1 ;  /* 0x30000019ff637230 */ /* 0x000fe20000004100 */
[----:B------:R-:W-:Y:S01]  /*0710*/  IMAD R118, R118, -0x2daee0ad, RZ ;  /* 0xd2511f5376767824 */ /* 0x000fe200078e02ff */
[--C-:B------:R-:W-:Y:S01]  /*0720*/  HADD2.F32 R5, -RZ, R9.reuse.H0_H0 ;  /* 0x20000009ff057230 */ /* 0x100fe20000004100 */
[----:B------:R-:W-:Y:S01]  /*0730*/  IMAD R116, R116, -0x326172a9, RZ ;  /* 0xcd9e8d5774747824 */ /* 0x000fe200078e02ff */
[--C-:B------:R-:W-:Y:S01]  /*0740*/  HADD2.F32 R8, -RZ, R10.reuse.H1_H1 ;  /* 0x3000000aff087230 */ /* 0x100fe20000004100 */
[----:B------:R-:W-:Y:S01]  /*0750*/  IMAD.HI.U32 R33, R112, -0x326172a9, RZ ;  /* 0xcd9e8d5770217827 */ /* 0x000fe200078e00ff */
[----:B0-----:R-:W-:Y:S01]  /*0760*/  HADD2.F32 R6, -RZ, R9.H1_H1 ;  /* 0x30000009ff067230 */ /* 0x001fe20000004100 */
[----:B------:R0:W5:Y:S01]  /*0770*/  LDG.E.128 R72, [R12.64] ;  /* 0x000000060c487981 */ /* 0x000162000c1e1d00 */
[----:B------:R-:W-:Y:S01]  /*0780*/  HADD2.F32 R7, -RZ, R10.H0_H0 ;  /* 0x2000000aff077230 */ /* 0x000fe20000004100 */
[----:B------:R-:W-:Y:S01]  /*0790*/  IMAD.HI.U32 R25, R132, -0x2daee0ad, RZ ;  /* 0xd2511f5384197827 */ /* 0x000fe200078e00ff */
[--C-:B------:R-:W-:Y:S01]  /*07a0*/  HADD2.F32 R9, -RZ, R11.reuse.H0_H0 ;  /* 0x2000000bff097230 */ /* 0x100fe20000004100 */
[----:B------:R0:W5:Y:S01]  /*07b0*/  LDG.E.128 R68, [R12.64+0x200] ;  /* 0x000200060c447981 */ /* 0x000162000c1e1d00 */
[----:B------:R-:W-:Y:S01]  /*07c0*/  HADD2.F32 R10, -RZ, R11.H1_H1 ;  /* 0x3000000bff0a7230 */ /* 0x000fe20000004100 */
[----:B------:R-:W-:Y:S01]  /*07d0*/  BSSY B0, `(.L_x_19490) ;  /* 0x0000c67000007945 */ /* 0x000fe20003800000 */
[----:B------:R-:W-:Y:S01]  /*07e0*/  HADD2.F32 R11, -RZ, R16.H0_H0 ;  /* 0x20000010ff0b7230 */ /* 0x000fe20000004100 */
[----:B------:R0:W5:Y:S01]  /*07f0*/  LDG.E.128 R64, [R12.64+0x400] ;  /* 0x000400060c407981 */ /* 0x000162000c1e1d00 */
[----:B------:R-:W-:-:S03]  /*0800*/  HADD2.F32 R14, -RZ, R17.H1_H1 ;  /* 0x30000011ff0e7230 */ /* 0x000fc60000004100 */
[----:B------:R0:W5:Y:S01]  /*0810*/  LDG.E.128 R60, [R12.64+0x600] ;  /* 0x000600060c3c7981 */ /* 0x000162000c1e1d00 */
[----:B------:R-:W-:Y:S01]  /*0820*/  HADD2.F32 R15, -RZ, R18.H0_H0 ;  /* 0x20000012ff0f7230 */ /* 0x000fe20000004100 */
        /* <DEDUP_REMOVED lines=9> */
[----:B0-----:R-:W-:Y:S01]  /*08c0*/  HADD2.F32 R12, -RZ, R16.H1_H1 ;  /* 0x30000010ff0c7230 */ /* 0x001fe20000004100 */
[----:B------:R-:W-:Y:S01]  /*08d0*/  IMAD.MOV.U32 R122, RZ, RZ, RZ ;  /* 0x000000ffff7a7224 */ /* 0x000fe200078e00ff */
[----:B------:R-:W-:Y:S01]  /*08e0*/  HADD2.F32 R13, -RZ, R17.H0_H0 ;  /* 0x20000011ff0d7230 */ /* 0x000fe20000004100 */
[----:B------:R-:W-:Y:S01]  /*08f0*/  ULDC.U8 UR8, c[0x0][0x1f0] ;  /* 0x00007c0000087ab9 */ /* 0x000fe20000000000 */
[----:B------:R-:W-:-:S02]  /*0900*/  HADD2.F32 R16, -RZ, R18.H1_H1 ;  /* 0x30000012ff107230 */ /* 0x000fc40000004100 */
[--C-:B------:R-:W-:Y:S02]  /*0910*/  HADD2.F32 R17, -RZ, R19.reuse.H0_H0 ;  /* 0x20000013ff117230 */ /* 0x100fe40000004100 */
[----:B------:R-:W-:Y:S02]  /*0920*/  HADD2.F32 R18, -RZ, R19.H1_H1 ;  /* 0x30000013ff127230 */ /* 0x000fe40000004100 */
[----:B------:R-:W-:Y:S02]  /*0930*/  HADD2.F32 R19, -RZ, R32.H0_H0 ;  /* 0x20000020ff137230 */ /* 0x000fe40000004100 */
[----:B------:R-:W-:Y:S02]  /*0940*/  HADD2.F32 R94, -RZ, R35.H1_H1 ;  /* 0x30000023ff5e7230 */ /* 0x000fe40000004100 */
[--C-:B------:R-:W-:Y:S02]  /*0950*/  HADD2.F32 R95, -RZ, R24.reuse.H0_H0 ;  /* 0x20000018ff5f7230 */ /* 0x100fe40000004100 */
[----:B------:R-:W-:-:S02]  /*0960*/  HADD2.F32 R96, -RZ, R24.H1_H1 ;  /* 0x30000018ff607230 */ /* 0x000fc40000004100 */
[--C-:B------:R-:W-:Y:S02]  /*0970*/  HADD2.F32 R98, -RZ, R26.reuse.H0_H0 ;  /* 0x2000001aff627230 */ /* 0x100fe40000004100 */
[----:B------:R-:W-:Y:S02]  /*0980*/  HADD2.F32 R100, -RZ, R26.H1_H1 ;  /* 0x3000001aff647230 */ /* 0x000fe40000004100 */
[--C-:B------:R-:W-:Y:S02]  /*0990*/  HADD2.F32 R101, -RZ, R27.reuse.H0_H0 ;  /* 0x2000001bff657230 */ /* 0x100fe40000004100 */
[----:B------:R-:W-:Y:S02]  /*09a0*/  HADD2.F32 R102, -RZ, R27.H1_H1 ;  /* 0x3000001bff667230 */ /* 0x000fe40000004100 */
[--C-:B--2---:R-:W-:Y:S02]  /*09b0*/  HADD2.F32 R103, -RZ, R28.reuse.H0_H0 ;  /* 0x2000001cff677230 */ /* 0x104fe40000004100 */
[----:B------:R-:W-:-:S02]  /*09c0*/  HADD2.F32 R105, -RZ, R28.H1_H1 ;  /* 0x3000001cff697230 */ /* 0x000fc40000004100 */
[--C-:B------:R-:W-:Y:S02]  /*09d0*/  HADD2.F32 R104, -RZ, R29.reuse.H0_H0 ;  /* 0x2000001dff687230 */ /* 0x100fe40000004100 */
[----:B------:R-:W-:Y:S02]  /*09e0*/  HADD2.F32 R107, -RZ, R29.H1_H1 ;  /* 0x3000001dff6b7230 */ /* 0x000fe40000004100 */
[--C-:B------:R-:W-:Y:S02]  /*09f0*/  HADD2.F32 R106, -RZ, R30.reuse.H0_H0 ;  /* 0x2000001eff6a7230 */ /* 0x100fe40000004100 */
[----:B------:R-:W-:Y:S02]  /*0a00*/  HADD2.F32 R109, -RZ, R30.H1_H1 ;  /* 0x3000001eff6d7230 */ /* 0x000fe40000004100 */
[--C-:B------:R-:W-:Y:S02]  /*0a10*/  HADD2.F32 R108, -RZ, R31.reuse.H0_H0 ;  /* 0x2000001fff6c7230 */ /* 0x100fe40000004100 */
[----:B------:R-:W-:-:S02]  /*0a20*/  HADD2.F32 R110, -RZ, R31.H1_H1 ;  /* 0x3000001fff6e7230 */ /* 0x000fc40000004100 */
.L_x_19718:
        /* <DEDUP_REMOVED lines=13> */
[----:B------:R-:W-:Y:S01]  /*0b00*/  HFMA2.MMA R125, -RZ, RZ, 1.875, 0 ;  /* 0x3f800000ff7d7435 */ /* 0x000fe200000001ff */
[----:B------:R-:W-:Y:S01]  /*0b10*/  BSSY B1, `(.L_x_19491) ;  /* 0x0000014000017945 */ /* 0x000fe20003800000 */
[----:B------:R-:W-:Y:S02]  /*0b20*/  P2R R31, PR, RZ, 0x4 ;  /* 0x00000004ff1f7803 */ /* 0x000fe40000000000 */
[C---:B------:R-:W-:Y:S01]  /*0b30*/  IMAD.WIDE.U32 R24, R123.reuse, R134, c[0x0][0x170] ;  /* 0x00005c007b187625 */ /* 0x040fe200078e0086 */
[----:B------:R-:W2:Y:S03]  /*0b40*/  @P0 LDG.E.U16 R28, [R28.64] ;  /* 0x000000061c1c0981 */ /* 0x000ea6000c1e1500 */
[----:B------:R-:W-:-:S02]  /*0b50*/  @P2 IMAD.WIDE.U32 R32, R123, R32, c[0x0][0x180] ;  /* 0x000060007b202625 */ /* 0x000fc400078e0020 */
[----:B-----5:R-:W5:Y:S04]  /*0b60*/  LDG.E.128 R24, [R24.64] ;  /* 0x0000000618187981 */ /* 0x020f68000c1e1d00 */
[----:B------:R0:W5:Y:S04]  /*0b70*/  @P2 LDG.E.128 R56, [R32.64] ;  /* 0x0000000620382981 */ /* 0x000168000c1e1d00 */
[----:B------:R0:W5:Y:S01]  /*0b80*/  @P2 LDG.E.128 R52, [R32.64+0x10] ;  /* 0x0000100620342981 */ /* 0x000162000c1e1d00 */
[----:B------:R-:W-:Y:S01]  /*0b90*/  IADD3 R34, R113, 0x1, RZ ;  /* 0x0000000171227810 */ /* 0x000fe20007ffe0ff */
[----:B--2---:R-:W-:Y:S01]  /*0ba0*/  @P0 HADD2.F32 R125, -RZ, R28.H0_H0 ;  /* 0x2000001cff7d0230 */ /* 0x004fe20000004100 */
        /* <DEDUP_REMOVED lines=9> */
.L_x_19492:
[----:B0-----:R-:W-:Y:S02]  /*0c40*/  IMAD.MOV.U32 R30, RZ, RZ, R112 ;  /* 0x000000ffff1e7224 */ /* 0x001fe400078e0070 */
.L_x_19493:
[----:B------:R-:W-:Y:S05]  /*0c50*/  BSYNC B1 ;  /* 0x0000000000017941 */ /* 0x000fea0003800000 */
.L_x_19491:
        /* <DEDUP_REMOVED lines=16> */
.L_x_19497:
[----:B------:R-:W-:Y:S05]  /*0d60*/  BSYNC B2 ;  /* 0x0000000000027941 */ /* 0x000fea0003800000 */
.L_x_19496:
        /* <DEDUP_REMOVED lines=42> */
.L_x_19495:
[----:B------:R-:W-:Y:S05]  /*1010*/  BSYNC B1 ;  /* 0x0000000000017941 */ /* 0x000fea0003800000 */
.L_x_19494:
[----:B------:R-:W0:Y:S01]  /*1020*/  I2F.U32 R29, R30 ;  /* 0x0000001e001d7306 */ /* 0x000e220000201000 */
[----:B------:R-:W-:Y:S01]  /*1030*/  HFMA2.MMA R126, -RZ, RZ, 0.1171875, 0 ;  /* 0x2f800000ff7e7435 */ /* 0x000fe200000001ff */
[----:B-----5:R-:W-:Y:S01]  /*1040*/  HADD2.F32 R28, -RZ, R24.H0_H0 ;  /* 0x20000018ff1c7230 */ /* 0x020fe20000004100 */
[----:B------:R-:W-:Y:S01]  /*1050*/  ISETP.NE.U32.AND P0, PT, RZ, c[0x0][0x180], PT ;  /* 0x00006000ff007a0c */ /* 0x000fe20003f05070 */
[----:B------:R-:W-:Y:S03]  /*1060*/  BSSY B1, `(.L_x_19498) ;  /* 0x0000018000017945 */ /* 0x000fe60003800000 */
[----:B------:R-:W-:Y:S01]  /*1070*/  FMUL.FTZ R28, R28, R125 ;  /* 0x0000007d1c1c7220 */ /* 0x000fe20000410000 */
[----:B------:R-:W-:Y:S02]  /*1080*/  ISETP.NE.AND.EX P6, PT, RZ, c[0x0][0x184], PT, P0 ;  /* 0x00006100ff007a0c */ /* 0x000fe40003fc5300 */
[----:B------:R-:W-:Y:S01]  /*1090*/  ISETP.NE.AND P0, PT, R34, 0x1, PT ;  /* 0x000000012200780c */ /* 0x000fe20003f05270 */
[----:B------:R-:W-:Y:S01]  /*10a0*/  FMUL.FTZ R28, R28, c[0x0][0x1e8] ;  /* 0x00007a001c1c7a20 */ /* 0x000fe20000410000 */
[----:B------:R-:W-:Y:S01]  /*10b0*/  P2R R127, PR, RZ, 0x40 ;  /* 0x00000040ff7f7803 */ /* 0x000fe20000000000 */
[----:B0-----:R-:W-:-:S05]  /*10c0*/  FFMA.FTZ R29, R29, R126, 1.1641532182693481445e-10 ;  /* 0x2f0000001d1d7423 */ /* 0x001fca000001007e */
[----:B------:R-:W-:Y:S01]  /*10d0*/  FSETP.GTU.FTZ.AND P1, PT, R29, c[0x0][0x1e4], PT ;  /* 0x000079001d007a0b */ /* 0x000fe20003f3c000 */
[----:B------:R-:W-:-:S03]  /*10e0*/  HADD2.F32 R29, -RZ, R84.H0_H0 ;  /* 0x20000054ff1d7230 */ /* 0x000fc60000004100 */
        /* <DEDUP_REMOVED lines=14> */
.L_x_19499:
[----:B------:R-:W-:Y:S02]  /*11d0*/  IMAD.MOV.U32 R38, RZ, RZ, R112 ;  /* 0x000000ffff267224 */ /* 0x000fe400078e0070 */
.L_x_19500:
[----:B------:R-:W-:Y:S05]  /*11e0*/  BSYNC B1 ;  /* 0x0000000000017941 */ /* 0x000fea0003800000 */
.L_x_19498:
        /* <DEDUP_REMOVED lines=16> */
.L_x_19504:
[----:B------:R-:W-:Y:S05]  /*12f0*/  BSYNC B2 ;  /* 0x0000000000027941 */ /* 0x000fea0003800000 */
.L_x_19503:
        /* <DEDUP_REMOVED lines=42> */
.L_x_19502:
[----:B------:R-:W-:Y:S05]  /*15a0*/  BSYNC B1 ;  /* 0x0000000000017941 */ /* 0x000fea0003800000 */
.L_x_19501:
[----:B------:R-:W0:Y:S01]  /*15b0*/  I2F.U32 R29, R38 ;  /* 0x00000026001d7306 */ /* 0x000e220000201000 */
[----:B------:R-:W-:Y:S01]  /*15c0*/  HADD2.F32 R24, -RZ, R24.H1_H1 ;  /* 0x30000018ff187230 */ /* 0x000fe20000004100 */
[----:B------:R-:W-:Y:S01]  /*15d0*/  ISETP.NE.AND P1, PT, R28, 0x1, PT ;  /* 0x000000011c00780c */ /* 0x000fe20003f25270 */
[----:B------:R-:W-:Y:S01]  /*15e0*/  HADD2.F32 R49, -RZ, R84.H1_H1 ;  /* 0x30000054ff317230 */ /* 0x000fe20000004100 */
        /* <DEDUP_REMOVED lines=18> */
.L_x_19506:
[----:B------:R-:W-:Y:S02]  /*1710*/  MOV R38, R112 ;  /* 0x0000007000267202 */ /* 0x000fe40000000f00 */
.L_x_19507:
[----:B------:R-:W-:Y:S05]  /*1720*/  BSYNC B1 ;  /* 0x0000000000017941 */ /* 0x000fea0003800000 */
.L_x_19505:
        /* <DEDUP_REMOVED lines=16> */
.L_x_19511:
[----:B------:R-:W-:Y:S05]  /*1830*/  BSYNC B2 ;  /* 0x0000000000027941 */ /* 0x000fea0003800000 */
.L_x_19510:
        /* <DEDUP_REMOVED lines=42> */
.L_x_19509:
[----:B------:R-:W-:Y:S05]  /*1ae0*/  BSYNC B1 ;  /* 0x0000000000017941 */ /* 0x000fea0003800000 */
.L_x_19508:
        /* <DEDUP_REMOVED lines=8> */
[----:B------:R-:W-:-:S03]  /*1b70*/  HADD2.F32 R29, -RZ, R85.H0_H0 ;  /* 0x20000055ff1d7230 */ /* 0x000fc60000004100 */
        /* <DEDUP_REMOVED lines=13> */
.L_x_19513:
[----:B------:R-:W-:Y:S02]  /*1c50*/  IMAD.MOV.U32 R38, RZ, RZ, R112 ;  /* 0x000000ffff267224 */ /* 0x000fe400078e0070 */
.L_x_19514:
[----:B------:R-:W-:Y:S05]  /*1c60*/  BSYNC B1 ;  /* 0x0000000000017941 */ /* 0x000fea0003800000 */
.L_x_19512:
        /* <DEDUP_REMOVED lines=16> */
.L_x_19518:
[----:B------:R-:W-:Y:S05]  /*1d70*/  BSYNC B2 ;  /* 0x0000000000027941 */ /* 0x000fea0003800000 */
.L_x_19517:
        /* <DEDUP_REMOVED lines=42> */
.L_x_19516:
[----:B------:R-:W-:Y:S05]  /*2020*/  BSYNC B1 ;  /* 0x0000000000017941 */ /* 0x000fea0003800000 */
.L_x_19515:
        /* <DEDUP_REMOVED lines=22> */
.L_x_19520:
[----:B------:R-:W-:Y:S02]  /*2190*/  IMAD.MOV.U32 R36, RZ, RZ, R112 ;  /* 0x000000ffff247224 */ /* 0x000fe400078e0070 */
.L_x_19521:
[----:B------:R-:W-:Y:S05]  /*21a0*/  BSYNC B1 ;  /* 0x0000000000017941 */ /* 0x000fea0003800000 */
.L_x_19519:
        /* <DEDUP_REMOVED lines=16> */
.L_x_19525:
[----:B------:R-:W-:Y:S05]  /*22b0*/  BSYNC B2 ;  /* 0x0000000000027941 */ /* 0x000fea0003800000 */
.L_x_19524:
        /* <DEDUP_REMOVED lines=42> */
.L_x_19523:
[----:B------:R-:W-:Y:S05]  /*2560*/  BSYNC B1 ;  /* 0x0000000000017941 */ /* 0x000fea0003800000 */
.L_x_19522:
        /* <DEDUP_REMOVED lines=22> */
.L_x_19527:
[----:B------:R-:W-:Y:S02]  /*26d0*/  MOV R36, R112 ;  /* 0x0000007000247202 */ /* 0x000fe40000000f00 */
.L_x_19528:
[----:B------:R-:W-:Y:S05]  /*26e0*/  BSYNC B1 ;  /* 0x0000000000017941 */ /* 0x000fea0003800000 */
.L_x_19526:
        /* <DEDUP_REMOVED lines=16> */
.L_x_19532:
[----:B------:R-:W-:Y:S05]  /*27f0*/  BSYNC B2 ;  /* 0x0000000000027941 */ /* 0x000fea0003800000 */
.L_x_19531:
        /* <DEDUP_REMOVED lines=42> */
.L_x_19530:
[----:B------:R-:W-:Y:S05]  /*2aa0*/  BSYNC B1 ;  /* 0x0000000000017941 */ /* 0x000fea0003800000 */
.L_x_19529:
        /* <DEDUP_REMOVED lines=22> */
.L_x_19534:
[----:B------:R-:W-:Y:S02]  /*2c10*/  IMAD.MOV.U32 R26, RZ, RZ, R112 ;  /* 0x000000ffff1a7224 */ /* 0x000fe400078e0070 */
.L_x_19535:
[----:B------:R-:W-:Y:S05]  /*2c20*/  BSYNC B1 ;  /* 0x0000000000017941 */ /* 0x000fea0003800000 */
.L_x_19533:
        /* <DEDUP_REMOVED lines=16> */
.L_x_19539:
[----:B------:R-:W-:Y:S05]  /*2d30*/  BSYNC B2 ;  /* 0x0000000000027941 */ /* 0x000fea0003800000 */
.L_x_19538:
        /* <DEDUP_REMOVED lines=42> */
.L_x_19537:
[----:B------:R-:W-:Y:S05]  /*2fe0*/  BSYNC B1 ;  /* 0x0000000000017941 */ /* 0x000fea0003800000 */
.L_x_19536:
[----:B------:R-:W0:Y:S01]  /*2ff0*/  I2F.U32 R25, R26 ;  /* 0x0000001a00197306 */ /* 0x000e220000201000 */
[----:B------:R-:W-:Y:S01]  /*3000*/  HADD2.F32 R28, -RZ, R27.H0_H0 ;  /* 0x2000001bff1c7230 */ /* 0x000fe20000004100 */
[----:B------:R-:W-:Y:S01]  /*3010*/  ISETP.NE.AND P6, PT, R127, RZ, PT ;  /* 0x000000ff7f00720c */ /* 0x000fe20003fc5270 */
        /* <DEDUP_REMOVED lines=20> */
.L_x_19541:
[----:B------:R-:W-:Y:S02]  /*3160*/  IMAD.MOV.U32 R36, RZ, RZ, R112 ;  /* 0x000000ffff247224 */ /* 0x000fe400078e0070 */
.L_x_19542:
[----:B------:R-:W-:Y:S05]  /*3170*/  BSYNC B1 ;  /* 0x0000000000017941 */ /* 0x000fea0003800000 */
.L_x_19540:
        /* <DEDUP_REMOVED lines=18> */
.L_x_19546:
[----:B------:R-:W-:Y:S05]  /*32a0*/  BSYNC B2 ;  /* 0x0000000000027941 */ /* 0x000fea0003800000 */
.L_x_19545:
        /* <DEDUP_REMOVED lines=42> */
.L_x_19544:
[----:B------:R-:W-:Y:S05]  /*3550*/  BSYNC B1 ;  /* 0x0000000000017941 */ /* 0x000fea0003800000 */
.L_x_19543:
[----:B------:R-:W0:Y:S01]  /*3560*/  I2F.U32 R25, R36 ;  /* 0x0000002400197306 */ /* 0x000e220000201000 */
[----:B------:R-:W-:Y:S01]  /*3570*/  HADD2.F32 R24, -RZ, R27.H1_H1 ;  /* 0x3000001bff187230 */ /* 0x000fe20000004100 */
[----:B------:R-:W-:Y:S01]  /*3580*/  SEL R32, RZ, 0x100, P4 ;  /* 0x00000100ff207807 */ /* 0x000fe20002000000 */
[----:B------:R-:W-:Y:S01]  /*3590*/  HADD2.F32 R47, -RZ, R87.H1_H1 ;  /* 0x30000057ff2f7230 */ /* 0x000fe20000004100 */
[----:B------:R-:W-:Y:S01]  /*35a0*/  ISETP.NE.AND P4, PT, R30, RZ, PT ;  /* 0x000000ff1e00720c */ /* 0x000fe20003f85270 */
[----:B------:R-:W-:Y:S01]  /*35b0*/  HFMA2.MMA R129, -RZ, RZ, 0, 1.9073486328125e-06 ;  /* 0x00000020ff817435 */ /* 0x000fe200000001ff */
[----:B------:R-:W-:Y:S01]  /*35c0*/  FMUL.FTZ R30, R24, R125 ;  /* 0x0000007d181e7220 */ /* 0x000fe20000410000 */
[----:B------:R-:W-:Y:S01]  /*35d0*/  SEL R28, RZ, 0x1, P2 ;  /* 0x00000001ff1c7807 */ /* 0x000fe20001000000 */
[----:B------:R-:W-:Y:S01]  /*35e0*/  IMAD.MOV.U32 R128, RZ, RZ, 0x8 ;  /* 0x00000008ff807424 */ /* 0x000fe200078e00ff */
[----:B------:R-:W-:Y:S01]  /*35f0*/  ISETP.NE.AND P6, PT, R127, RZ, PT ;  /* 0x000000ff7f00720c */ /* 0x000fe20003fc5270 */
[----:B------:R-:W-:Y:S01]  /*3600*/  FMUL.FTZ R30, R30, c[0x0][0x1e8] ;  /* 0x00007a001e1e7a20 */ /* 0x000fe20000410000 */
[----:B------:R-:W-:Y:S01]  /*3610*/  SEL R26, RZ, 0x1, P1 ;  /* 0x00000001ff1a7807 */ /* 0x000fe20000800000 */
[----:B------:R-:W-:Y:S01]  /*3620*/  IMAD.WIDE.U32 R28, R28, 0x1000000, RZ ;  /* 0x010000001c1c7825 */ /* 0x000fe200078e00ff */
[----:B------:R-:W-:-:S02]  /*3630*/  SEL R33, RZ, 0x10000, P5 ;  /* 0x00010000ff217807 */ /* 0x000fc40002800000 */
[----:B------:R-:W-:Y:S01]  /*3640*/  ISETP.NE.AND P5, PT, R31, RZ, PT ;  /* 0x000000ff1f00720c */ /* 0x000fe20003fa5270 */
[----:B0-----:R-:W-:Y:S01]  /*3650*/  FFMA.FTZ R25, R25, R126, 1.1641532182693481445e-10 ;  /* 0x2f00000019197423 */ /* 0x001fe2000001007e */
[----:B------:R-:W-:Y:S01]  /*3660*/  SEL R35, RZ, 0x1, P3 ;  /* 0x00000001ff237807 */ /* 0x000fe20001800000 */
[----:B------:R-:W-:-:S03]  /*3670*/  IMAD.WIDE.U32 R26, R26, 0x10000, RZ ;  /* 0x000100001a1a7825 */ /* 0x000fc600078e00ff */
[----:B------:R-:W-:Y:S01]  /*3680*/  FSETP.GTU.FTZ.AND P2, PT, R25, c[0x0][0x1e4], PT ;  /* 0x0000790019007a0b */ /* 0x000fe20003f5c000 */
[----:B------:R-:W-:Y:S01]  /*3690*/  IMAD.WIDE.U32 R36, R123, R129, c[0x0][0x188] ;  /* 0x000062007b247625 */ /* 0x000fe200078e0081 */
[----:B------:R-:W-:Y:S02]  /*36a0*/  SEL R25, RZ, 0x1, P0 ;  /* 0x00000001ff197807 */ /* 0x000fe40000000000 */
[----:B------:R-:W-:Y:S02]  /*36b0*/  SEL R34, RZ, 0x1000000, P2 ;  /* 0x01000000ff227807 */ /* 0x000fe40001000000 */
[----:B------:R-:W-:Y:S01]  /*36c0*/  FSEL R30, R30, RZ, !P2 ;  /* 0x000000ff1e1e7208 */ /* 0x000fe20005000000 */
[----:B------:R-:W-:Y:S01]  /*36d0*/  IMAD.WIDE.U32 R24, R25, 0x100, RZ ;  /* 0x0000010019187825 */ /* 0x000fe200078e00ff */
[----:B------:R-:W-:Y:S01]  /*36e0*/  LOP3.LUT R32, R32, R34, R33, 0xfe, !PT ;  /* 0x0000002220207212 */ /* 0x000fe200078efe21 */
[----:B------:R0:W-:Y:S01]  /*36f0*/  STG.E.128 [R36.64], R48 ;  /* 0x0000003024007986 */ /* 0x0001e2000c101d06 */
[----:B------:R-:W-:Y:S01]  /*3700*/  SEL R33, RZ, 0x1, P4 ;  /* 0x00000001ff217807 */ /* 0x000fe20002000000 */
[----:B------:R-:W-:Y:S01]  /*3710*/  FMUL.FTZ R47, R30, R47 ;  /* 0x0000002f1e2f7220 */ /* 0x000fe20000410000 */
[----:B------:R-:W-:Y:S01]  /*3720*/  LOP3.LUT R29, R29, R32, R35, 0xfe, !PT ;  /* 0x000000201d1d7212 */ /* 0x000fe200078efe23 */
[C---:B------:R-:W-:Y:S01]  /*3730*/  IMAD.WIDE.U32 R34, R123.reuse, R128, c[0x0][0x190] ;  /* 0x000064007b227625 */ /* 0x040fe200078e0080 */
[----:B------:R-:W-:-:S02]  /*3740*/  IADD3 R30, R123, 0x20, RZ ;  /* 0x000000207b1e7810 */ /* 0x000fc40007ffe0ff */
[----:B------:R-:W-:Y:S01]  /*3750*/  LOP3.LUT R28, R24, R28, R26, 0xfe, !PT ;  /* 0x0000001c181c7212 */ /* 0x000fe200078efe1a */
[----:B------:R-:W-:Y:S01]  /*3760*/  @P6 FADD.FTZ R47, R55, R47 ;  /* 0x0000002f372f6221 */ /* 0x000fe20000010000 */
[----:B------:R-:W-:Y:S01]  /*3770*/  LOP3.LUT R29, R25, R29, R27, 0xfe, !PT ;  /* 0x0000001d191d7212 */ /* 0x000fe200078efe1b */
[----:B------:R-:W-:Y:S01]  /*3780*/  IMAD.WIDE.U32 R24, R30, R134, c[0x0][0x170] ;  /* 0x00005c001e187625 */ /* 0x000fe200078e0086 */
[----:B------:R-:W-:Y:S02]  /*3790*/  LOP3.LUT R28, R28, R33, RZ, 0xfc, !PT ;  /* 0x000000211c1c7212 */ /* 0x000fe400078efcff */
        /* <DEDUP_REMOVED lines=18> */
.L_x_19548:
[----:B0-----:R-:W-:Y:S02]  /*38c0*/  IMAD.MOV.U32 R38, RZ, RZ, R112 ;  /* 0x000000ffff267224 */ /* 0x001fe400078e0070 */
.L_x_19549:
[----:B------:R-:W-:Y:S05]  /*38d0*/  BSYNC B1 ;  /* 0x0000000000017941 */ /* 0x000fea0003800000 */
.L_x_19547:
        /* <DEDUP_REMOVED lines=16> */
.L_x_19553:
[----:B------:R-:W-:Y:S05]  /*39e0*/  BSYNC B2 ;  /* 0x0000000000027941 */ /* 0x000fea0003800000 */
.L_x_19552:
        /* <DEDUP_REMOVED lines=42> */
.L_x_19551:
[----:B------:R-:W-:Y:S05]  /*3c90*/  BSYNC B1 ;  /* 0x0000000000017941 */ /* 0x000fea0003800000 */
.L_x_19550:
[----:B------:R-:W0:Y:S01]  /*3ca0*/  I2F.U32 R29, R38 ;  /* 0x00000026001d7306 */ /* 0x000e220000201000 */
[----:B-----5:R-:W-:Y:S01]  /*3cb0*/  HADD2.F32 R28, -RZ, R24.H0_H0 ;  /* 0x20000018ff1c7230 */ /* 0x020fe20000004100 */
[----:B------:R-:W-:Y:S04]  /*3cc0*/  BSSY B1, `(.L_x_19554) ;  /* 0x0000016000017945 */ /* 0x000fe80003800000 */
        /* <DEDUP_REMOVED lines=20> */
.L_x_19555:
[----:B------:R-:W-:Y:S02]  /*3e10*/  IMAD.MOV.U32 R38, RZ, RZ, R112 ;  /* 0x000000ffff267224 */ /* 0x000fe400078e0070 */
.L_x_19556:
[----:B------:R-:W-:Y:S05]  /*3e20*/  BSYNC B1 ;  /* 0x0000000000017941 */ /* 0x000fea0003800000 */
.L_x_19554:
        /* <DEDUP_REMOVED lines=16> */
.L_x_19560:
[----:B------:R-:W-:Y:S05]  /*3f30*/  BSYNC B2 ;  /* 0x0000000000027941 */ /* 0x000fea0003800000 */
.L_x_19559:
        /* <DEDUP_REMOVED lines=42> */
.L_x_19558:
[----:B------:R-:W-:Y:S05]  /*41e0*/  BSYNC B1 ;  /* 0x0000000000017941 */ /* 0x000fea0003800000 */
.L_x_19557:
        /* <DEDUP_REMOVED lines=22> */
.L_x_19562:
[----:B------:R-:W-:Y:S02]  /*4350*/  MOV R24, R112 ;  /* 0x0000007000187202 */ /* 0x000fe40000000f00 */
.L_x_19563:
[----:B------:R-:W-:Y:S05]  /*4360*/  BSYNC B1 ;  /* 0x0000000000017941 */ /* 0x000fea0003800000 */
.L_x_19561:
        /* <DEDUP_REMOVED lines=16> */
.L_x_19567:
[----:B------:R-:W-:Y:S05]  /*4470*/  BSYNC B2 ;  /* 0x0000000000027941 */ /* 0x000fea0003800000 */
.L_x_19566:
        /* <DEDUP_REMOVED lines=42> */
.L_x_19565:
[----:B------:R-:W-:Y:S05]  /*4720*/  BSYNC B1 ;  /* 0x0000000000017941 */ /* 0x000fea0003800000 */
.L_x_19564:
        /* <DEDUP_REMOVED lines=22> */
.L_x_19569:
[----:B------:R-:W-:Y:S02]  /*4890*/  IMAD.MOV.U32 R24, RZ, RZ, R112 ;  /* 0x000000ffff187224 */ /* 0x000fe400078e0070 */
.L_x_19570:
[----:B------:R-:W-:Y:S05]  /*48a0*/  BSYNC B1 ;  /* 0x0000000000017941 */ /* 0x000fea0003800000 */
.L_x_19568:
        /* <DEDUP_REMOVED lines=16> */
.L_x_19574:
[----:B------:R-:W-:Y:S05]  /*49b0*/  BSYNC B2 ;  /* 0x0000000000027941 */ /* 0x000fea0003800000 */
.L_x_19573:
        /* <DEDUP_REMOVED lines=42> */
.L_x_19572:
[----:B------:R-:W-:Y:S05]  /*4c60*/  BSYNC B1 ;  /* 0x0000000000017941 */ /* 0x000fea0003800000 */
.L_x_19571:
        /* <DEDUP_REMOVED lines=22> */
.L_x_19576:
[----:B------:R-:W-:Y:S02]  /*4dd0*/  IMAD.MOV.U32 R37, RZ, RZ, R112 ;  /* 0x000000ffff257224 */ /* 0x000fe400078e0070 */
.L_x_19577:
[----:B------:R-:W-:Y:S05]  /*4de0*/  BSYNC B1 ;  /* 0x0000000000017941 */ /* 0x000fea0003800000 */
.L_x_19575:
        /* <DEDUP_REMOVED lines=16> */
.L_x_19581:
[----:B------:R-:W-:Y:S05]  /*4ef0*/  BSYNC B2 ;  /* 0x0000000000027941 */ /* 0x000fea0003800000 */
.L_x_19580:
        /* <DEDUP_REMOVED lines=42> */
.L_x_19579:
[----:B------:R-:W-:Y:S05]  /*51a0*/  BSYNC B1 ;  /* 0x0000000000017941 */ /* 0x000fea0003800000 */
.L_x_19578:
        /* <DEDUP_REMOVED lines=22> */
.L_x_19583:
[----:B------:R-:W-:Y:S02]  /*5310*/  MOV R38, R112 ;  /* 0x0000007000267202 */ /* 0x000fe40000000f00 */
.L_x_19584:
[----:B------:R-:W-:Y:S05]  /*5320*/  BSYNC B1 ;  /* 0x0000000000017941 */ /* 0x000fea0003800000 */
.L_x_19582:
        /* <DEDUP_REMOVED lines=16> */
.L_x_19588:
[----:B------:R-:W-:Y:S05]  /*5430*/  BSYNC B2 ;  /* 0x0000000000027941 */ /* 0x000fea0003800000 */
.L_x_19587:
        /* <DEDUP_REMOVED lines=42> */
.L_x_19586:
[----:B------:R-:W-:Y:S05]  /*56e0*/  BSYNC B1 ;  /* 0x0000000000017941 */ /* 0x000fea0003800000 */
.L_x_19585:
        /* <DEDUP_REMOVED lines=22> */
.L_x_19590:
[----:B------:R-:W-:Y:S02]  /*5850*/  IMAD.MOV.U32 R26, RZ, RZ, R112 ;  /* 0x000000ffff1a7224 */ /* 0x000fe400078e0070 */
.L_x_19591:
[----:B------:R-:W-:Y:S05]  /*5860*/  BSYNC B1 ;  /* 0x0000000000017941 */ /* 0x000fea0003800000 */
.L_x_19589:
        /* <DEDUP_REMOVED lines=16> */
.L_x_19595:
[----:B------:R-:W-:Y:S05]  /*5970*/  BSYNC B2 ;  /* 0x0000000000027941 */ /* 0x000fea0003800000 */
.L_x_19594:
        /* <DEDUP_REMOVED lines=42> */
.L_x_19593:
[----:B------:R-:W-:Y:S05]  /*5c20*/  BSYNC B1 ;  /* 0x0000000000017941 */ /* 0x000fea0003800000 */
.L_x_19592:
        /* <DEDUP_REMOVED lines=23> */
.L_x_19597:
[----:B------:R-:W-:Y:S02]  /*5da0*/  MOV R88, R112 ;  /* 0x0000007000587202 */ /* 0x000fe40000000f00 */
.L_x_19598:
[----:B------:R-:W-:Y:S05]  /*5db0*/  BSYNC B1 ;  /* 0x0000000000017941 */ /* 0x000fea0003800000 */
.L_x_19596:
        /* <DEDUP_REMOVED lines=18> */
.L_x_19602:
[----:B------:R-:W-:Y:S05]  /*5ee0*/  BSYNC B2 ;  /* 0x0000000000027941 */ /* 0x000fea0003800000 */
.L_x_19601:
        /* <DEDUP_REMOVED lines=42> */
.L_x_19600:
[----:B------:R-:W-:Y:S05]  /*6190*/  BSYNC B1 ;  /* 0x0000000000017941 */ /* 0x000fea0003800000 */
.L_x_19599:
[----:B------:R-:W0:Y:S01]  /*61a0*/  I2F.U32 R25, R88 ;  /* 0x0000005800197306 */ /* 0x000e220000201000 */
[----:B------:R-:W-:Y:S01]  /*61b0*/  HADD2.F32 R24, -RZ, R27.H1_H1 ;  /* 0x3000001bff187230 */ /* 0x000fe20000004100 */
[----:B------:R-:W-:Y:S02]  /*61c0*/  SEL R26, RZ, 0x1, P1 ;  /* 0x00000001ff1a7807 */ /* 0x000fe40000800000 */
[----:B------:R-:W-:Y:S02]  /*61d0*/  SEL R28, RZ, 0x1, P2 ;  /* 0x00000001ff1c7807 */ /* 0x000fe40001000000 */
[----:B------:R-:W-:Y:S01]  /*61e0*/  FMUL.FTZ R32, R24, R125 ;  /* 0x0000007d18207220 */ /* 0x000fe20000410000 */
[----:B------:R-:W-:Y:S01]  /*61f0*/  ISETP.NE.AND P6, PT, R127, RZ, PT ;  /* 0x000000ff7f00720c */ /* 0x000fe20003fc5270 */
[----:B------:R-:W-:Y:S01]  /*6200*/  IMAD.WIDE.U32 R26, R26, 0x10000, RZ ;  /* 0x000100001a1a7825 */ /* 0x000fe200078e00ff */
[----:B------:R-:W-:Y:S02]  /*6210*/  SEL R35, RZ, 0x10000, P5 ;  /* 0x00010000ff237807 */ /* 0x000fe40002800000 */
[----:B------:R-:W-:Y:S01]  /*6220*/  SEL R34, RZ, 0x100, P4 ;  /* 0x00000100ff227807 */ /* 0x000fe20002000000 */
[----:B------:R-:W-:Y:S01]  /*6230*/  IMAD.WIDE.U32 R28, R28, 0x1000000, RZ ;  /* 0x010000001c1c7825 */ /* 0x000fe200078e00ff */
[----:B------:R-:W-:-:S02]  /*6240*/  ISETP.NE.AND P5, PT, R31, RZ, PT ;  /* 0x000000ff1f00720c */ /* 0x000fc40003fa5270 */
[----:B------:R-:W-:Y:S01]  /*6250*/  ISETP.NE.AND P2, PT, R39, RZ, PT ;  /* 0x000000ff2700720c */ /* 0x000fe20003f45270 */
[----:B0-----:R-:W-:Y:S01]  /*6260*/  FFMA.FTZ R25, R25, R126, 1.1641532182693481445e-10 ;  /* 0x2f00000019197423 */ /* 0x001fe2000001007e */
[----:B------:R-:W-:Y:S01]  /*6270*/  HADD2.F32 R39, -RZ, R83.H1_H1 ;  /* 0x30000053ff277230 */ /* 0x000fe20000004100 */
[----:B------:R-:W-:Y:S01]  /*6280*/  FMUL.FTZ R32, R32, c[0x0][0x1e8] ;  /* 0x00007a0020207a20 */ /* 0x000fe20000410000 */
[----:B------:R-:W-:Y:S02]  /*6290*/  IADD3 R114, R123, 0x40, RZ ;  /* 0x000000407b727810 */ /* 0x000fe40007ffe0ff */
[----:B------:R-:W-:Y:S02]  /*62a0*/  FSETP.GTU.FTZ.AND P1, PT, R25, c[0x0][0x1e4], PT ;  /* 0x0000790019007a0b */ /* 0x000fe40003f3c000 */
[----:B------:R-:W-:Y:S02]  /*62b0*/  SEL R25, RZ, 0x1, P0 ;  /* 0x00000001ff197807 */ /* 0x000fe40000000000 */
[----:B------:R-:W-:-:S02]  /*62c0*/  SEL R88, RZ, 0x1000000, P1 ;  /* 0x01000000ff587807 */ /* 0x000fc40000800000 */
[----:B------:R-:W-:Y:S01]  /*62d0*/  FSEL R32, R32, RZ, !P1 ;  /* 0x000000ff20207208 */ /* 0x000fe20004800000 */
[----:B------:R-:W-:Y:S01]  /*62e0*/  IMAD.WIDE.U32 R24, R25, 0x100, RZ ;  /* 0x0000010019187825 */ /* 0x000fe200078e00ff */
[----:B------:R-:W-:-:S03]  /*62f0*/  SEL R33, RZ, 0x1, P2 ;  /* 0x00000001ff217807 */ /* 0x000fc60001000000 */
[----:B------:R-:W-:Y:S01]  /*6300*/  FMUL.FTZ R39, R32, R39 ;  /* 0x0000002720277220 */ /* 0x000fe20000410000 */
[----:B------:R-:W-:Y:S02]  /*6310*/  LOP3.LUT R28, R24, R28, R26, 0xfe, !PT ;  /* 0x0000001c181c7212 */ /* 0x000fe400078efe1a */
[----:B------:R-:W-:Y:S01]  /*6320*/  LOP3.LUT R24, R34, R88, R35, 0xfe, !PT ;  /* 0x0000005822187212 */ /* 0x000fe200078efe23 */
[----:B------:R-:W-:Y:S01]  /*6330*/  IMAD.WIDE.U32 R88, R30, R129, c[0x0][0x188] ;  /* 0x000062001e587625 */ /* 0x000fe200078e0081 */
[----:B------:R-:W-:Y:S02]  /*6340*/  SEL R35, RZ, 0x1, P3 ;  /* 0x00000001ff237807 */ /* 0x000fe40001800000 */
[----:B------:R-:W-:Y:S01]  /*6350*/  LOP3.LUT R28, R28, R33, RZ, 0xfc, !PT ;  /* 0x000000211c1c7212 */ /* 0x000fe200078efcff */
[----:B------:R-:W-:Y:S01]  /*6360*/  @P6 FADD.FTZ R39, R55, R39 ;  /* 0x0000002737276221 */ /* 0x000fe20000010000 */
[----:B------:R-:W-:Y:S01]  /*6370*/  LOP3.LUT R29, R29, R24, R35, 0xfe, !PT ;  /* 0x000000181d1d7212 */ /* 0x000fe200078efe23 */
[----:B------:R-:W-:Y:S01]  /*6380*/  IMAD.WIDE.U32 R34, R30, R128, c[0x0][0x190] ;  /* 0x000064001e227625 */ /* 0x000fe200078e0080 */
[----:B------:R0:W-:Y:S02]  /*6390*/  STG.E.128 [R88.64], R40 ;  /* 0x0000002858007986 */ /* 0x0001e4000c101d06 */
        /* <DEDUP_REMOVED lines=20> */
.L_x_19604:
[----:B0-----:R-:W-:Y:S02]  /*64e0*/  MOV R30, R112 ;  /* 0x00000070001e7202 */ /* 0x001fe40000000f00 */
.L_x_19605:
[----:B------:R-:W-:Y:S05]  /*64f0*/  BSYNC B1 ;  /* 0x0000000000017941 */ /* 0x000fea0003800000 */
.L_x_19603:
        /* <DEDUP_REMOVED lines=16> */
.L_x_19609:
[----:B------:R-:W-:Y:S05]  /*6600*/  BSYNC B2 ;  /* 0x0000000000027941 */ /* 0x000fea0003800000 */
.L_x_19608:
        /* <DEDUP_REMOVED lines=42> */
.L_x_19607:
[----:B------:R-:W-:Y:S05]  /*68b0*/  BSYNC B1 ;  /* 0x0000000000017941 */ /* 0x000fea0003800000 */
.L_x_19606:
        /* <DEDUP_REMOVED lines=23> */
.L_x_19611:
[----:B------:R-:W-:Y:S02]  /*6a30*/  MOV R30, R112 ;  /* 0x00000070001e7202 */ /* 0x000fe40000000f00 */
.L_x_19612:
[----:B------:R-:W-:Y:S05]  /*6a40*/  BSYNC B1 ;  /* 0x0000000000017941 */ /* 0x000fea0003800000 */
.L_x_19610:
        /* <DEDUP_REMOVED lines=16> */
.L_x_19616:
[----:B------:R-:W-:Y:S05]  /*6b50*/  BSYNC B2 ;  /* 0x0000000000027941 */ /* 0x000fea0003800000 */
.L_x_19615:
        /* <DEDUP_REMOVED lines=42> */
.L_x_19614:
[----:B------:R-:W-:Y:S05]  /*6e00*/  BSYNC B1 ;  /* 0x0000000000017941 */ /* 0x000fea0003800000 */
.L_x_19613:
        /* <DEDUP_REMOVED lines=22> */
.L_x_19618:
[----:B------:R-:W-:Y:S02]  /*6f70*/  MOV R24, R112 ;  /* 0x0000007000187202 */ /* 0x000fe40000000f00 */
.L_x_19619:
[----:B------:R-:W-:Y:S05]  /*6f80*/  BSYNC B1 ;  /* 0x0000000000017941 */ /* 0x000fea0003800000 */
.L_x_19617:
        /* <DEDUP_REMOVED lines=16> */
.L_x_19623:
[----:B------:R-:W-:Y:S05]  /*7090*/  BSYNC B2 ;  /* 0x0000000000027941 */ /* 0x000fea0003800000 */
.L_x_19622:
        /* <DEDUP_REMOVED lines=42> */
.L_x_19621:
[----:B------:R-:W-:Y:S05]  /*7340*/  BSYNC B1 ;  /* 0x0000000000017941 */ /* 0x000fea0003800000 */
.L_x_19620:
        /* <DEDUP_REMOVED lines=22> */
.L_x_19625:
[----:B------:R-:W-:Y:S02]  /*74b0*/  MOV R24, R112 ;  /* 0x0000007000187202 */ /* 0x000fe40000000f00 */
.L_x_19626:
[----:B------:R-:W-:Y:S05]  /*74c0*/  BSYNC B1 ;  /* 0x0000000000017941 */ /* 0x000fea0003800000 */
.L_x_19624:
        /* <DEDUP_REMOVED lines=16> */
.L_x_19630:
[----:B------:R-:W-:Y:S05]  /*75d0*/  BSYNC B2 ;  /* 0x0000000000027941 */ /* 0x000fea0003800000 */
.L_x_19629:
        /* <DEDUP_REMOVED lines=42> */
.L_x_19628:
[----:B------:R-:W-:Y:S05]  /*7880*/  BSYNC B1 ;  /* 0x0000000000017941 */ /* 0x000fea0003800000 */
.L_x_19627:
        /* <DEDUP_REMOVED lines=22> */
.L_x_19632:
[----:B------:R-:W-:Y:S02]  /*79f0*/  MOV R30, R112 ;  /* 0x00000070001e7202 */ /* 0x000fe40000000f00 */
.L_x_19633:
[----:B------:R-:W-:Y:S05]  /*7a00*/  BSYNC B1 ;  /* 0x0000000000017941 */ /* 0x000fea0003800000 */
.L_x_19631:
        /* <DEDUP_REMOVED lines=16> */
.L_x_19637:
[----:B------:R-:W-:Y:S05]  /*7b10*/  BSYNC B2 ;  /* 0x0000000000027941 */ /* 0x000fea0003800000 */
.L_x_19636:
        /* <DEDUP_REMOVED lines=42> */
.L_x_19635:
[----:B------:R-:W-:Y:S05]  /*7dc0*/  BSYNC B1 ;  /* 0x0000000000017941 */ /* 0x000fea0003800000 */
.L_x_19634:
        /* <DEDUP_REMOVED lines=22> */
.L_x_19639:
[----:B------:R-:W-:Y:S02]  /*7f30*/  MOV R30, R112 ;  /* 0x00000070001e7202 */ /* 0x000fe40000000f00 */
.L_x_19640:
[----:B------:R-:W-:Y:S05]  /*7f40*/  BSYNC B1 ;  /* 0x0000000000017941 */ /* 0x000fea0003800000 */
.L_x_19638:
        /* <DEDUP_REMOVED lines=16> */
.L_x_19644:
[----:B------:R-:W-:Y:S05]  /*8050*/  BSYNC B2 ;  /* 0x0000000000027941 */ /* 0x000fea0003800000 */
.L_x_19643:
        /* <DEDUP_REMOVED lines=42> */
.L_x_19642:
[----:B------:R-:W-:Y:S05]  /*8300*/  BSYNC B1 ;  /* 0x0000000000017941 */ /* 0x000fea0003800000 */
.L_x_19641:
        /* <DEDUP_REMOVED lines=22> */
.L_x_19646:
[----:B------:R-:W-:Y:S02]  /*8470*/  MOV R26, R112 ;  /* 0x00000070001a7202 */ /* 0x000fe40000000f00 */
.L_x_19647:
[----:B------:R-:W-:Y:S05]  /*8480*/  BSYNC B1 ;  /* 0x0000000000017941 */ /* 0x000fea0003800000 */
.L_x_19645:
        /* <DEDUP_REMOVED lines=16> */
.L_x_19651:
[----:B------:R-:W-:Y:S05]  /*8590*/  BSYNC B2 ;  /* 0x0000000000027941 */ /* 0x000fea0003800000 */
.L_x_19650:
        /* <DEDUP_REMOVED lines=42> */
.L_x_19649:
[----:B------:R-:W-:Y:S05]  /*8840*/  BSYNC B1 ;  /* 0x0000000000017941 */ /* 0x000fea0003800000 */
.L_x_19648:
        /* <DEDUP_REMOVED lines=23> */
.L_x_19653:
[----:B------:R-:W-:Y:S02]  /*89c0*/  MOV R124, R112 ;  /* 0x00000070007c7202 */ /* 0x000fe40000000f00 */
.L_x_19654:
[----:B------:R-:W-:Y:S05]  /*89d0*/  BSYNC B1 ;  /* 0x0000000000017941 */ /* 0x000fea0003800000 */
.L_x_19652:
        /* <DEDUP_REMOVED lines=18> */
.L_x_19658:
[----:B------:R-:W-:Y:S05]  /*8b00*/  BSYNC B2 ;  /* 0x0000000000027941 */ /* 0x000fea0003800000 */
.L_x_19657:
        /* <DEDUP_REMOVED lines=42> */
.L_x_19656:
[----:B------:R-:W-:Y:S05]  /*8db0*/  BSYNC B1 ;  /* 0x0000000000017941 */ /* 0x000fea0003800000 */
.L_x_19655:
[----:B------:R0:W1:Y:S01]  /*8dc0*/  I2F.U32 R25, R124 ;  /* 0x0000007c00197306 */ /* 0x0000620000201000 */
[----:B------:R-:W-:Y:S01]  /*8dd0*/  HADD2.F32 R24, -RZ, R27.H1_H1 ;  /* 0x3000001bff187230 */ /* 0x000fe20000004100 */
[----:B------:R-:W-:Y:S01]  /*8de0*/  SEL R26, RZ, 0x1, P1 ;  /* 0x00000001ff1a7807 */ /* 0x000fe20000800000 */
[----:B------:R-:W-:Y:S01]  /*8df0*/  HADD2.F32 R90, -RZ, R79.H1_H1 ;  /* 0x3000004fff5a7230 */ /* 0x000fe20000004100 */
[----:B------:R-:W-:Y:S02]  /*8e00*/  SEL R130, RZ, 0x10000, P5 ;  /* 0x00010000ff827807 */ /* 0x000fe40002800000 */
[----:B------:R-:W-:Y:S01]  /*8e10*/  ISETP.NE.AND P5, PT, R31, RZ, PT ;  /* 0x000000ff1f00720c */ /* 0x000fe20003fa5270 */
[----:B------:R-:W-:Y:S01]  /*8e20*/  FMUL.FTZ R31, R24, R125 ;  /* 0x0000007d181f7220 */ /* 0x000fe20000410000 */
[----:B------:R-:W-:Y:S01]  /*8e30*/  SEL R88, RZ, 0x1, P2 ;  /* 0x00000001ff587807 */ /* 0x000fe20001000000 */
[----:B------:R-:W-:Y:S01]  /*8e40*/  IMAD.WIDE.U32 R26, R26, 0x10000, RZ ;  /* 0x000100001a1a7825 */ /* 0x000fe200078e00ff */
[----:B------:R-:W-:-:S02]  /*8e50*/  ISETP.NE.AND P6, PT, R127, RZ, PT ;  /* 0x000000ff7f00720c */ /* 0x000fc40003fc5270 */
[----:B------:R-:W-:Y:S01]  /*8e60*/  ISETP.NE.AND P2, PT, R115, RZ, PT ;  /* 0x000000ff7300720c */ /* 0x000fe20003f45270 */
[----:B------:R-:W-:Y:S01]  /*8e70*/  IMAD.WIDE.U32 R88, R88, 0x1000000, RZ ;  /* 0x0100000058587825 */ /* 0x000fe200078e00ff */
[----:B------:R-:W-:Y:S02]  /*8e80*/  SEL R115, RZ, 0x100, P4 ;  /* 0x00000100ff737807 */ /* 0x000fe40002000000 */
[----:B0-----:R-:W-:Y:S01]  /*8e90*/  IADD3 R124, R123, 0x60, RZ ;  /* 0x000000607b7c7810 */ /* 0x001fe20007ffe0ff */
[----:B-1----:R-:W-:Y:S01]  /*8ea0*/  FFMA.FTZ R25, R25, R126, 1.1641532182693481445e-10 ;  /* 0x2f00000019197423 */ /* 0x002fe2000001007e */
[----:B------:R-:W-:Y:S01]  /*8eb0*/  SEL R91, RZ, 0x1, P2 ;  /* 0x00000001ff5b7807 */ /* 0x000fe20001000000 */
[----:B------:R-:W-:-:S03]  /*8ec0*/  FMUL.FTZ R31, R31, c[0x0][0x1e8] ;  /* 0x00007a001f1f7a20 */ /* 0x000fc60000410000 */
[----:B------:R-:W-:Y:S02]  /*8ed0*/  FSETP.GTU.FTZ.AND P1, PT, R25, c[0x0][0x1e4], PT ;  /* 0x0000790019007a0b */ /* 0x000fe40003f3c000 */
[----:B------:R-:W-:Y:S02]  /*8ee0*/  SEL R25, RZ, 0x1, P0 ;  /* 0x00000001ff197807 */ /* 0x000fe40000000000 */
[----:B------:R-:W-:Y:S02]  /*8ef0*/  SEL R117, RZ, 0x1000000, P1 ;  /* 0x01000000ff757807 */ /* 0x000fe40000800000 */
[----:B------:R-:W-:Y:S01]  /*8f00*/  FSEL R31, R31, RZ, !P1 ;  /* 0x000000ff1f1f7208 */ /* 0x000fe20004800000 */
[----:B------:R-:W-:Y:S01]  /*8f10*/  IMAD.WIDE.U32 R24, R25, 0x100, RZ ;  /* 0x0000010019187825 */ /* 0x000fe200078e00ff */
[----:B------:R-:W-:-:S03]  /*8f20*/  LOP3.LUT R115, R115, R117, R130, 0xfe, !PT ;  /* 0x0000007573737212 */ /* 0x000fc600078efe82 */
[----:B------:R-:W-:Y:S01]  /*8f30*/  FMUL.FTZ R31, R31, R90 ;  /* 0x0000005a1f1f7220 */ /* 0x000fe20000410000 */
        /* <DEDUP_REMOVED lines=9> */
[----:B------:R-:W-:Y:S01]  /*8fd0*/  IMAD.WIDE.U32 R88, R124, R134, c[0x0][0x170] ;  /* 0x00005c007c587625 */ /* 0x000fe200078e0086 */
        /* <DEDUP_REMOVED lines=18> */
.L_x_19660:
[----:B0-----:R-:W-:Y:S02]  /*9100*/  MOV R130, R112 ;  /* 0x0000007000827202 */ /* 0x001fe40000000f00 */
.L_x_19661:
[----:B------:R-:W-:Y:S05]  /*9110*/  BSYNC B1 ;  /* 0x0000000000017941 */ /* 0x000fea0003800000 */
.L_x_19659:
        /* <DEDUP_REMOVED lines=16> */
.L_x_19665:
[----:B------:R-:W-:Y:S05]  /*9220*/  BSYNC B2 ;  /* 0x0000000000027941 */ /* 0x000fea0003800000 */
.L_x_19664:
        /* <DEDUP_REMOVED lines=42> */
.L_x_19663:
[----:B------:R-:W-:Y:S05]  /*94d0*/  BSYNC B1 ;  /* 0x0000000000017941 */ /* 0x000fea0003800000 */
.L_x_19662:
[----:B------:R-:W0:Y:S01]  /*94e0*/  I2F.U32 R25, R130 ;  /* 0x0000008200197306 */ /* 0x000e220000201000 */
        /* <DEDUP_REMOVED lines=21> */
.L_x_19667:
[----:B------:R-:W-:Y:S02]  /*9640*/  MOV R131, R112 ;  /* 0x0000007000837202 */ /* 0x000fe40000000f00 */
.L_x_19668:
[----:B------:R-:W-:Y:S05]  /*9650*/  BSYNC B1 ;  /* 0x0000000000017941 */ /* 0x000fea0003800000 */
.L_x_19666:
        /* <DEDUP_REMOVED lines=16> */
.L_x_19672:
[----:B------:R-:W-:Y:S05]  /*9760*/  BSYNC B2 ;  /* 0x0000000000027941 */ /* 0x000fea0003800000 */
.L_x_19671:
        /* <DEDUP_REMOVED lines=43> */
.L_x_19670:
[----:B------:R-:W-:Y:S05]  /*9a20*/  BSYNC B1 ;  /* 0x0000000000017941 */ /* 0x000fea0003800000 */
.L_x_19669:
        /* <DEDUP_REMOVED lines=21> */
.L_x_19674:
[----:B------:R-:W-:Y:S02]  /*9b80*/  IMAD.MOV.U32 R88, RZ, RZ, R112 ;  /* 0x000000ffff587224 */ /* 0x000fe400078e0070 */
.L_x_19675:
[----:B------:R-:W-:Y:S05]  /*9b90*/  BSYNC B1 ;  /* 0x0000000000017941 */ /* 0x000fea0003800000 */
.L_x_19673:
        /* <DEDUP_REMOVED lines=16> */
.L_x_19679:
[----:B------:R-:W-:Y:S05]  /*9ca0*/  BSYNC B2 ;  /* 0x0000000000027941 */ /* 0x000fea0003800000 */
.L_x_19678:
        /* <DEDUP_REMOVED lines=43> */
.L_x_19677:
[----:B------:R-:W-:Y:S05]  /*9f60*/  BSYNC B1 ;  /* 0x0000000000017941 */ /* 0x000fea0003800000 */
.L_x_19676:
        /* <DEDUP_REMOVED lines=21> */
.L_x_19681:
[----:B------:R-:W-:Y:S02]  /*a0c0*/  MOV R88, R112 ;  /* 0x0000007000587202 */ /* 0x000fe40000000f00 */
.L_x_19682:
[----:B------:R-:W-:Y:S05]  /*a0d0*/  BSYNC B1 ;  /* 0x0000000000017941 */ /* 0x000fea0003800000 */
.L_x_19680:
        /* <DEDUP_REMOVED lines=16> */
.L_x_19686:
[----:B------:R-:W-:Y:S05]  /*a1e0*/  BSYNC B2 ;  /* 0x0000000000027941 */ /* 0x000fea0003800000 */
.L_x_19685:
        /* <DEDUP_REMOVED lines=43> */
.L_x_19684:
[----:B------:R-:W-:Y:S05]  /*a4a0*/  BSYNC B1 ;  /* 0x0000000000017941 */ /* 0x000fea0003800000 */
.L_x_19683:
        /* <DEDUP_REMOVED lines=21> */
.L_x_19688:
[----:B------:R-:W-:Y:S02]  /*a600*/  IMAD.MOV.U32 R131, RZ, RZ, R112 ;  /* 0x000000ffff837224 */ /* 0x000fe400078e0070 */
.L_x_19689:
[----:B------:R-:W-:Y:S05]  /*a610*/  BSYNC B1 ;  /* 0x0000000000017941 */ /* 0x000fea0003800000 */
.L_x_19687:
        /* <DEDUP_REMOVED lines=16> */
.L_x_19693:
[----:B------:R-:W-:Y:S05]  /*a720*/  BSYNC B2 ;  /* 0x0000000000027941 */ /* 0x000fea0003800000 */
.L_x_19692:
        /* <DEDUP_REMOVED lines=43> */
.L_x_19691:
[----:B------:R-:W-:Y:S05]  /*a9e0*/  BSYNC B1 ;  /* 0x0000000000017941 */ /* 0x000fea0003800000 */
.L_x_19690:
        /* <DEDUP_REMOVED lines=21> */
.L_x_19695:
[----:B------:R-:W-:Y:S02]  /*ab40*/  MOV R131, R112 ;  /* 0x0000007000837202 */ /* 0x000fe40000000f00 */
.L_x_19696:
[----:B------:R-:W-:Y:S05]  /*ab50*/  BSYNC B1 ;  /* 0x0000000000017941 */ /* 0x000fea0003800000 */
.L_x_19694:
        /* <DEDUP_REMOVED lines=16> */
.L_x_19700:
[----:B------:R-:W-:Y:S05]  /*ac60*/  BSYNC B2 ;  /* 0x0000000000027941 */ /* 0x000fea0003800000 */
.L_x_19699:
        /* <DEDUP_REMOVED lines=43> */
.L_x_19698:
[----:B------:R-:W-:Y:S05]  /*af20*/  BSYNC B1 ;  /* 0x0000000000017941 */ /* 0x000fea0003800000 */
.L_x_19697:
        /* <DEDUP_REMOVED lines=21> */
.L_x_19702:
[----:B------:R-:W-:Y:S02]  /*b080*/  IMAD.MOV.U32 R131, RZ, RZ, R112 ;  /* 0x000000ffff837224 */ /* 0x000fe400078e0070 */
.L_x_19703:
[----:B------:R-:W-:Y:S05]  /*b090*/  BSYNC B1 ;  /* 0x0000000000017941 */ /* 0x000fea0003800000 */
.L_x_19701:
        /* <DEDUP_REMOVED lines=16> */
.L_x_19707:
[----:B------:R-:W-:Y:S05]  /*b1a0*/  BSYNC B2 ;  /* 0x0000000000027941 */ /* 0x000fea0003800000 */
.L_x_19706:
        /* <DEDUP_REMOVED lines=43> */
.L_x_19705:
[----:B------:R-:W-:Y:S05]  /*b460*/  BSYNC B1 ;  /* 0x0000000000017941 */ /* 0x000fea0003800000 */
.L_x_19704:
[----:B------:R-:W0:Y:S01]  /*b470*/  I2F.U32 R113, R131 ;  /* 0x0000008300717306 */ /* 0x000e220000201000 */
[----:B------:R-:W-:Y:S01]  /*b480*/  HADD2.F32 R90, -RZ, R91.H0_H0 ;  /* 0x2000005bff5a7230 */ /* 0x000fe20000004100 */
[----:B------:R-:W-:Y:S01]  /*b490*/  ISETP.NE.AND P6, PT, R127, RZ, PT ;  /* 0x000000ff7f00720c */ /* 0x000fe20003fc5270 */
        /* <DEDUP_REMOVED lines=19> */
.L_x_19709:
[----:B------:R-:W-:Y:S02]  /*b5d0*/  MOV R131, R112 ;  /* 0x0000007000837202 */ /* 0x000fe40000000f00 */
.L_x_19710:
[----:B------:R-:W-:Y:S05]  /*b5e0*/  BSYNC B1 ;  /* 0x0000000000017941 */ /* 0x000fea0003800000 */
.L_x_19708:
        /* <DEDUP_REMOVED lines=18> */
.L_x_19714:
[----:B------:R-:W-:Y:S05]  /*b710*/  BSYNC B2 ;  /* 0x0000000000027941 */ /* 0x000fea0003800000 */
.L_x_19713:
        /* <DEDUP_REMOVED lines=43> */
.L_x_19712:
[----:B------:R-:W-:Y:S05]  /*b9d0*/  BSYNC B1 ;  /* 0x0000000000017941 */ /* 0x000fea0003800000 */
.L_x_19711:
[----:B------:R-:W-:Y:S01]  /*b9e0*/  FADD.FTZ R114, RZ, R48 ;  /* 0x00000030ff727221 */ /* 0x000fe20000010000 */
[----:B------:R-:W-:Y:S02]  /*b9f0*/  SEL R117, RZ, 0x10000, P5 ;  /* 0x00010000ff757807 */ /* 0x000fe40002800000 */
[----:B------:R-:W-:Y:S01]  /*ba00*/  ISETP.NE.AND P5, PT, R130, RZ, PT ;  /* 0x000000ff8200720c */ /* 0x000fe20003fa5270 */
        /* <DEDUP_REMOVED lines=19> */
[----:B------:R-:W-:Y:S01]  /*bb40*/  FADD.FTZ R130, R32, R119 ;  /* 0x0000007720827221 */ /* 0x000fe20000010000 */
[----:B------:R-:W-:Y:S01]  /*bb50*/  SEL R119, RZ, 0x1, P5 ;  /* 0x00000001ff777807 */ /* 0x000fe20002800000 */
[----:B0-----:R-:W-:Y:S02]  /*bb60*/  FFMA.FTZ R115, R115, R126, 1.1641532182693481445e-10 ;  /* 0x2f00000073737423 */ /* 0x001fe4000001007e */
[----:B------:R-:W-:Y:S01]  /*bb70*/  FADD.FTZ R91, R33, R130 ;  /* 0x00000082215b7221 */ /* 0x000fe20000010000 */
[----:B------:R-:W-:Y:S01]  /*bb80*/  SEL R130, RZ, 0x1, P2 ;  /* 0x00000001ff827807 */ /* 0x000fe20001000000 */
[----:B------:R-:W-:Y:S01]  /*bb90*/  FMUL.FTZ R125, R114, R125 ;  /* 0x0000007d727d7220 */ /* 0x000fe20000410000 */
[----:B------:R-:W-:Y:S01]  /*bba0*/  SEL R114, RZ, 0x1, P0 ;  /* 0x00000001ff727807 */ /* 0x000fe20000000000 */
[----:B------:R-:W-:Y:S01]  /*bbb0*/  FADD.FTZ R126, R34, R91 ;  /* 0x0000005b227e7221 */ /* 0x000fe20000010000 */
[----:B------:R-:W-:Y:S01]  /*bbc0*/  FSETP.GTU.FTZ.AND P2, PT, R115, c[0x0][0x1e4], PT ;  /* 0x0000790073007a0b */ /* 0x000fe20003f5c000 */
[----:B------:R-:W-:-:S02]  /*bbd0*/  FMUL.FTZ R125, R125, c[0x0][0x1e8] ;  /* 0x00007a007d7d7a20 */ /* 0x000fc40000410000 */
[----:B------:R-:W-:Y:S01]  /*bbe0*/  FADD.FTZ R91, R35, R126 ;  /* 0x0000007e235b7221 */ /* 0x000fe20000010000 */
[----:B------:R-:W-:Y:S01]  /*bbf0*/  SEL R126, RZ, 0x1, P1 ;  /* 0x00000001ff7e7807 */ /* 0x000fe20000800000 */
[----:B------:R-:W-:Y:S01]  /*bc00*/  IMAD.WIDE.U32 R130, R130, 0x1000000, RZ ;  /* 0x0100000082827825 */ /* 0x000fe200078e00ff */
[----:B------:R-:W-:Y:S02]  /*bc10*/  SEL R133, RZ, 0x1000000, P2 ;  /* 0x01000000ff857807 */ /* 0x000fe40001000000 */
[----:B------:R-:W-:Y:S01]  /*bc20*/  FSEL R125, R125, RZ, !P2 ;  /* 0x000000ff7d7d7208 */ /* 0x000fe20005000000 */
[----:B------:R-:W-:Y:S01]  /*bc30*/  FADD.FTZ R134, R28, R91 ;  /* 0x0000005b1c867221 */ /* 0x000fe20000010000 */
[----:B------:R-:W-:Y:S01]  /*bc40*/  LOP3.LUT R133, R136, R133, R117, 0xfe, !PT ;  /* 0x0000008588857212 */ /* 0x000fe200078efe75 */
[----:B------:R-:W-:Y:S01]  /*bc50*/  IMAD.WIDE.U32 R126, R126, 0x10000, RZ ;  /* 0x000100007e7e7825 */ /* 0x000fe200078e00ff */
[----:B------:R-:W-:-:S03]  /*bc60*/  ISETP.NE.AND P1, PT, R0, RZ, PT ;  /* 0x000000ff0000720c */ /* 0x000fc60003f25270 */
[----:B------:R-:W-:Y:S02]  /*bc70*/  FADD.FTZ R91, R29, R134 ;  /* 0x000000861d5b7221 */ /* 0x000fe40000010000 */
[----:B------:R-:W-:-:S04]  /*bc80*/  IMAD.WIDE.U32 R114, R114, 0x100, RZ ;  /* 0x0000010072727825 */ /* 0x000fc800078e00ff */
[----:B------:R-:W-:Y:S01]  /*bc90*/  FADD.FTZ R134, R30, R91 ;  /* 0x0000005b1e867221 */ /* 0x000fe20000010000 */
[----:B------:R-:W-:Y:S01]  /*bca0*/  LOP3.LUT R114, R114, R130, R126, 0xfe, !PT ;  /* 0x0000008272727212 */ /* 0x000fe200078efe7e */
[----:B------:R-:W-:Y:S01]  /*bcb0*/  FMUL.FTZ R91, R110, R125 ;  /* 0x0000007d6e5b7220 */ /* 0x000fe20000410000 */
[----:B------:R-:W-:Y:S01]  /*bcc0*/  SEL R130, RZ, 0x1, P3 ;  /* 0x00000001ff827807 */ /* 0x000fe20001800000 */
[----:B------:R-:W-:Y:S01]  /*bcd0*/  FADD.FTZ R117, R31, R134 ;  /* 0x000000861f757221 */ /* 0x000fe20000010000 */
[----:B------:R-:W-:Y:S01]  /*bce0*/  LOP3.LUT R114, R114, R119, RZ, 0xfc, !PT ;  /* 0x0000007772727212 */ /* 0x000fe200078efcff */
[----:B------:R-:W-:Y:S01]  /*bcf0*/  @P6 FADD.FTZ R91, R55, R91 ;  /* 0x0000005b375b6221 */ /* 0x000fe20000010000 */
[----:B------:R-:W-:Y:S01]  /*bd00*/  LOP3.LUT R119, R131, R133, R130, 0xfe, !PT ;  /* 0x0000008583777212 */ /* 0x000fe200078efe82 */
[----:B------:R-:W-:Y:S02]  /*bd10*/  FADD.FTZ R126, R24, R117 ;  /* 0x00000075187e7221 */ /* 0x000fe40000010000 */
[----:B------:R-:W-:Y:S01]  /*bd20*/  IMAD.WIDE.U32 R130, R124, R129, c[0x0][0x188] ;  /* 0x000062007c827625 */ /* 0x000fe200078e0081 */
[----:B------:R-:W-:-:S03]  /*bd30*/  LOP3.LUT R115, R115, R119, R127, 0xfe, !PT ;  /* 0x0000007773737212 */ /* 0x000fc600078efe7f */
        /* <DEDUP_REMOVED lines=13> */
.L_x_19719:
        /* <DEDUP_REMOVED lines=84> */
.L_x_19720:
[----:B-1----:R-:W-:Y:S01]  /*c350*/  FADD.FTZ R128, R128, R125 ;  /* 0x0000007d80807221 */ /* 0x002fe20000010000 */
[----:B0-----:R-:W-:Y:S01]  /*c360*/  MOV R125, c[0x0][0x1e0] ;  /* 0x00007800007d7a02 */ /* 0x001fe20000000f00 */
[C---:B------:R-:W-:Y:S01]  /*c370*/  FMUL.FTZ R126, R119.reuse, R119 ;  /* 0x00000077777e7220 */ /* 0x040fe20000410000 */
[----:B------:R-:W-:Y:S01]  /*c380*/  ISETP.NE.AND P0, PT, RZ, UR8, PT ;  /* 0x00000008ff007c0c */ /* 0x000fe2000bf05270 */
[----:B------:R-:W-:Y:S02]  /*c390*/  IMAD.MOV.U32 R117, RZ, RZ, 0x4 ;  /* 0x00000004ff757424 */ /* 0x000fe400078e00ff */
[----:B------:R-:W-:Y:S01]  /*c3a0*/  FFMA.FTZ R125, R128, R125, c[0x0][0x228] ;  /* 0x00008a00807d7623 */ /* 0x000fe2000001007d */
[----:B------:R-:W-:Y:S01]  /*c3b0*/  FSEL R126, R126, RZ, P0 ;  /* 0x000000ff7e7e7208 */ /* 0x000fe20000000000 */
[----:B------:R-:W-:Y:S01]  /*c3c0*/  @!P1 IMAD.WIDE R114, R2, R117, c[0x0][0x1a0] ;  /* 0x0000680002729625 */ /* 0x000fe200078e0275 */
[----:B------:R-:W-:-:S03]  /*c3d0*/  FSEL R127, R119, RZ, !P0 ;  /* 0x000000ff777f7208 */ /* 0x000fc60004000000 */
[----:B------:R-:W-:Y:S01]  /*c3e0*/  FADD.FTZ R125, R125, R126 ;  /* 0x0000007e7d7d7221 */ /* 0x000fe20000010000 */
[----:B------:R0:W-:Y:S01]  /*c3f0*/  @!P1 STG.E [R114.64], R119 ;  /* 0x0000007772009986 */ /* 0x0001e2000c101906 */
[--C-:B------:R-:W-:Y:S02]  /*c400*/  FADD.FTZ R144, R39, -R127.reuse ;  /* 0x8000007f27907221 */ /* 0x100fe40000010000 */
[----:B------:R1:W2:Y:S01]  /*c410*/  MUFU.RSQ R39, R125 ;  /* 0x0000007d00277308 */ /* 0x0002a20000001400 */
[--C-:B------:R-:W-:Y:S02]  /*c420*/  FADD.FTZ R156, R24, -R127.reuse ;  /* 0x8000007f189c7221 */ /* 0x100fe40000010000 */
[--C-:B------:R-:W-:Y:S02]  /*c430*/  FADD.FTZ R158, R25, -R127.reuse ;  /* 0x8000007f199e7221 */ /* 0x100fe40000010000 */
[--C-:B------:R-:W-:Y:S02]  /*c440*/  FADD.FTZ R126, R49, -R127.reuse ;  /* 0x8000007f317e7221 */ /* 0x100fe40000010000 */
[----:B------:R-:W-:Y:S01]  /*c450*/  FADD.FTZ R136, R47, -R127 ;  /* 0x8000007f2f887221 */ /* 0x000fe20000010000 */
[----:B------:R-:W-:Y:S01]  /*c460*/  HADD2.F32 R47, -RZ, R75.H0_H0 ;  /* 0x2000004bff2f7230 */ /* 0x000fe20000004100 */
[----:B------:R-:W-:Y:S01]  /*c470*/  @!P1 IMAD.WIDE R24, R2, R117, c[0x0][0x1a8] ;  /* 0x00006a0002189625 */ /* 0x000fe200078e0275 */
[----:B-1----:R-:W-:-:S03]  /*c480*/  HADD2.F32 R125, -RZ, R67.H0_H0 ;  /* 0x20000043ff7d7230 */ /* 0x002fc60000004100 */
[--C-:B------:R-:W-:Y:S02]  /*c490*/  FADD.FTZ R134, R46, -R127.reuse ;  /* 0x8000007f2e867221 */ /* 0x100fe40000010000 */
[--C-:B------:R-:W-:Y:S01]  /*c4a0*/  FADD.FTZ R40, R40, -R127.reuse ;  /* 0x8000007f28287221 */ /* 0x100fe20000010000 */
[----:B--2---:R1:W-:Y:S01]  /*c4b0*/  @!P1 STG.E [R24.64], R39 ;  /* 0x0000002718009986 */ /* 0x0043e2000c101906 */
[--C-:B0-----:R-:W-:Y:S02]  /*c4c0*/  FADD.FTZ R114, R41, -R127.reuse ;  /* 0x8000007f29727221 */ /* 0x101fe40000010000 */
[--C-:B------:R-:W-:Y:S02]  /*c4d0*/  FADD.FTZ R30, R30, -R127.reuse ;  /* 0x8000007f1e1e7221 */ /* 0x100fe40000010000 */
[--C-:B------:R-:W-:Y:S02]  /*c4e0*/  FADD.FTZ R36, R36, -R127.reuse ;  /* 0x8000007f24247221 */ /* 0x100fe40000010000 */
[----:B------:R-:W-:-:S02]  /*c4f0*/  FADD.FTZ R32, R32, -R127 ;  /* 0x8000007f20207221 */ /* 0x000fc40000010000 */
[--C-:B------:R-:W-:Y:S02]  /*c500*/  FADD.FTZ R150, R35, -R127.reuse ;  /* 0x8000007f23967221 */ /* 0x100fe40000010000 */
[--C-:B------:R-:W-:Y:S02]  /*c510*/  FADD.FTZ R28, R28, -R127.reuse ;  /* 0x8000007f1c1c7221 */ /* 0x100fe40000010000 */
[--C-:B------:R-:W-:Y:S02]  /*c520*/  FADD.FTZ R26, R26, -R127.reuse ;  /* 0x8000007f1a1a7221 */ /* 0x100fe40000010000 */
[--C-:B------:R-:W-:Y:S01]  /*c530*/  FADD.FTZ R162, R88, -R127.reuse ;  /* 0x8000007f58a27221 */ /* 0x100fe20000010000 */
[----:B------:R-:W-:Y:S01]  /*c540*/  HADD2.F32 R88, -RZ, R75.H1_H1 ;  /* 0x3000004bff587230 */ /* 0x000fe20000004100 */
        /* <DEDUP_REMOVED lines=22> */
[C---:B------:R-:W-:Y:S02]  /*c6b0*/  FMUL.FTZ R126, R39.reuse, R30 ;  /* 0x0000001e277e7220 */ /* 0x040fe40000410000 */
[C---:B------:R-:W-:Y:S02]  /*c6c0*/  FMUL.FTZ R114, R39.reuse, R36 ;  /* 0x0000002427727220 */ /* 0x040fe40000410000 */
[C---:B-1----:R-:W-:Y:S02]  /*c6d0*/  FMUL.FTZ R24, R39.reuse, R32 ;  /* 0x0000002027187220 */ /* 0x042fe40000410000 */
        /* <DEDUP_REMOVED lines=24> */
[--C-:B------:R-:W-:Y:S01]  /*c860*/  HADD2.F32 R90, -RZ, R74.reuse.H1_H1 ;  /* 0x3000004aff5a7230 */ /* 0x100fe20000004100 */
[----:B------:R-:W-:Y:S02]  /*c870*/  FMUL.FTZ R35, R39, R35 ;  /* 0x0000002327237220 */ /* 0x000fe40000410000 */
        /* <DEDUP_REMOVED lines=8> */
[----:B------:R-:W-:-:S02]  /*c900*/  FFMA.FTZ R44, R44, R47, R7 ;  /* 0x0000002f2c2c7223 */ /* 0x000fc40000010007 */
[----:B------:R-:W-:Y:S01]  /*c910*/  FFMA.FTZ R49, R89, R88, R6 ;  /* 0x0000005859317223 */ /* 0x000fe20000010006 */
[--C-:B------:R-:W-:Y:S01]  /*c920*/  HADD2.F32 R89, -RZ, R71.reuse.H0_H0 ;  /* 0x20000047ff597230 */ /* 0x100fe20000004100 */
        /* <DEDUP_REMOVED lines=13> */
[--C-:B------:R-:W-:Y:S01]  /*ca00*/  HADD2.F32 R119, -RZ, R66.reuse.H1_H1 ;  /* 0x30000042ff777230 */ /* 0x100fe20000004100 */
        /* <DEDUP_REMOVED lines=25> */
[--C-:B------:R-:W-:Y:S01]  /*cba0*/  HADD2.F32 R25, -RZ, R60.reuse.H1_H1 ;  /* 0x3000003cff197230 */ /* 0x100fe20000004100 */
[----:B------:R-:W-:Y:S01]  /*cbb0*/  FFMA.FTZ R36, R24, R36, R19 ;  /* 0x0000002418247223 */ /* 0x000fe20000010013 */
[----:B------:R-:W-:Y:S01]  /*cbc0*/  F2FP.PACK_AB R26, R47, R44 ;  /* 0x0000002c2f1a723e */ /* 0x000fe200000000ff */
[----:B------:R-:W-:Y:S01]  /*cbd0*/  HADD2.F32 R24, -RZ, R60.H0_H0 ;  /* 0x2000003cff187230 */ /* 0x000fe20000004100 */
[----:B------:R-:W-:Y:S01]  /*cbe0*/  HFMA2.MMA R47, -RZ, RZ, 0, 9.5367431640625e-07 ;  /* 0x00000010ff2f7435 */ /* 0x000fe200000001ff */
[----:B------:R-:W-:Y:S01]  /*cbf0*/  FFMA.FTZ R134, R35, R115, R102 ;  /* 0x0000007323867223 */ /* 0x000fe20000010066 */
[----:B------:R-:W-:Y:S01]  /*cc00*/  HADD2.F32 R35, -RZ, R62.H1_H1 ;  /* 0x3000003eff237230 */ /* 0x000fe20000004100 */
[----:B------:R-:W-:Y:S01]  /*cc10*/  FFMA.FTZ R115, R30, R29, R97 ;  /* 0x0000001d1e737223 */ /* 0x000fe20000010061 */
[----:B------:R-:W-:Y:S01]  /*cc20*/  F2FP.PACK_AB R29, R43, R42 ;  /* 0x0000002a2b1d723e */ /* 0x000fe200000000ff */
[----:B------:R-:W-:Y:S01]  /*cc30*/  FFMA.FTZ R114, R31, R25, R96 ;  /* 0x000000191f727223 */ /* 0x000fe20000010060 */
[----:B------:R-:W-:Y:S01]  /*cc40*/  F2FP.PACK_AB R25, R49, R46 ;  /* 0x0000002e3119723e */ /* 0x000fe200000000ff */
[----:B------:R-:W-:Y:S01]  /*cc50*/  FFMA.FTZ R51, R28, R24, R95 ;  /* 0x000000181c337223 */ /* 0x000fe2000001005f */
[----:B------:R-:W-:Y:S01]  /*cc60*/  LEA R42, P0, R123, c[0x0][0x208], 0x4 ;  /* 0x000082007b2a7a11 */ /* 0x000fe200078020ff */
[----:B------:R-:W-:Y:S01]  /*cc70*/  FFMA.FTZ R130, R27, R35, R100 ;  /* 0x000000231b827223 */ /* 0x000fe20000010064 */
[----:B------:R-:W-:Y:S01]  /*cc80*/  IADD3 R44, R123, 0x20, RZ ;  /* 0x000000207b2c7810 */ /* 0x000fe20007ffe0ff */
[----:B------:R-:W-:Y:S01]  /*cc90*/  IMAD R2, R117, c[0x0][0x160], R2 ;  /* 0x0000580075027a24 */ /* 0x000fe200078e0202 */
[----:B------:R-:W-:-:S02]  /*cca0*/  F2FP.PACK_AB R28, R33, R34 ;  /* 0x00000022211c723e */ /* 0x000fc400000000ff */
[----:B------:R-:W-:Y:S02]  /*ccb0*/  IADD3 R46, R123, 0x40, RZ ;  /* 0x000000407b2e7810 */ /* 0x000fe40007ffe0ff */
[----:B------:R-:W-:Y:S02]  /*ccc0*/  F2FP.PACK_AB R34, R119, R40 ;  /* 0x000000287722723e */ /* 0x000fe400000000ff */
[----:B------:R-:W-:Y:S02]  /*ccd0*/  LEA R40, P1, R124, c[0x0][0x208], 0x4 ;  /* 0x000082007c287a11 */ /* 0x000fe400078220ff */
[----:B------:R-:W-:Y:S02]  /*cce0*/  F2FP.PACK_AB R27, R39, R38 ;  /* 0x00000026271b723e */ /* 0x000fe400000000ff */
        /* <DEDUP_REMOVED lines=21> */
.L_x_19717:
[----:B------:R-:W-:Y:S05]  /*ce40*/  BSYNC B0 ;  /* 0x0000000000007941 */ /* 0x000fea0003800000 */
.L_x_19490:
[----:B------:R-:W-:Y:S05]  /*ce50*/  EXIT ;  /* 0x000000000000794d */ /* 0x000fea0003800000 */
.L_x_19715:
[----:B0-----:R-:W-:Y:S01]  /*ce60*/  IMAD.MOV.U32 R128, RZ, RZ, 0x1 ;  /* 0x00000001ff807424 */ /* 0x001fe200078e00ff */
[----:B------:R-:W-:Y:S01]  /*ce70*/  MOV R117, 0x1f ;  /* 0x0000001f00757802 */ /* 0x000fe20000000f00 */
[----:B------:R-:W-:Y:S01]  /*ce80*/  IMAD.MOV.U32 R126, RZ, RZ, -0x1 ;  /* 0xffffffffff7e7424 */ /* 0x000fe200078e00ff */
[----:B------:R-:W-:-:S02]  /*ce90*/  MOV R114, 0xceb0 ;  /* 0x0000ceb000727802 */ /* 0x000fc40000000f00 */
[----:B------:R-:W-:Y:S05]  /*cea0*/  CALL.REL.NOINC `($__internal_109_$__cuda_sm70_shflsync_bfly_p) ;  /* 0x0000079000007944 */ /* 0x000fea0003c00000 */
[----:B-1----:R-:W-:Y:S01]  /*ceb0*/  MOV R114, R128 ;  /* 0x0000008000727202 */ /* 0x002fe20000000f00 */
[----:B0-----:R-:W-:Y:S05]  /*cec0*/  BRA `(.L_x_19719) ;  /* 0xffffef4000007947 */ /* 0x001fea000383ffff */
.L_x_19716:
[----:B------:R-:W-:Y:S01]  /*ced0*/  HFMA2.MMA R117, -RZ, RZ, 0, 1.847743988037109375e-06 ;  /* 0x0000001fff757435 */ /* 0x000fe200000001ff */
[----:B------:R-:W-:Y:S01]  /*cee0*/  IMAD.MOV.U32 R128, RZ, RZ, 0x2 ;  /* 0x00000002ff807424 */ /* 0x000fe200078e00ff */
[----:B------:R-:W-:Y:S01]  /*cef0*/  MOV R114, 0xcf20 ;  /* 0x0000cf2000727802 */ /* 0x000fe20000000f00 */
[----:B------:R-:W-:-:S03]  /*cf00*/  IMAD.MOV.U32 R126, RZ, RZ, -0x1 ;  /* 0xffffffffff7e7424 */ /* 0x000fc600078e00ff */
[----:B------:R-:W-:Y:S05]  /*cf10*/  CALL.REL.NOINC `($__internal_109_$__cuda_sm70_shflsync_bfly_p) ;  /* 0x0000072000007944 */ /* 0x000fea0003c00000 */
[----:B01----:R-:W-:Y:S01]  /*cf20*/  FADD.FTZ R125, R125, R128 ;  /* 0x000000807d7d7221 */ /* 0x003fe20000010000 */
[----:B------:R-:W-:Y:S01]  /*cf30*/  MOV R128, 0x4 ;  /* 0x0000000400807802 */ /* 0x000fe20000000f00 */
[----:B------:R-:W-:Y:S01]  /*cf40*/  IMAD.MOV.U32 R117, RZ, RZ, 0x1f ;  /* 0x0000001fff757424 */ /* 0x000fe200078e00ff */
[----:B------:R-:W-:-:S02]  /*cf50*/  MOV R126, 0xffffffff ;  /* 0xffffffff007e7802 */ /* 0x000fc40000000f00 */
[----:B------:R-:W-:Y:S02]  /*cf60*/  MOV R114, 0xcf80 ;  /* 0x0000cf8000727802 */ /* 0x000fe40000000f00 */
[----:B------:R-:W-:Y:S05]  /*cf70*/  CALL.REL.NOINC `($__internal_109_$__cuda_sm70_shflsync_bfly_p) ;  /* 0x000006c000007944 */ /* 0x000fea0003c00000 */
[----:B0-----:R-:W-:Y:S01]  /*cf80*/  HFMA2.MMA R117, -RZ, RZ, 0, 1.847743988037109375e-06 ;  /* 0x0000001fff757435 */ /* 0x001fe200000001ff */
[----:B-1----:R-:W-:Y:S01]  /*cf90*/  FADD.FTZ R125, R125, R128 ;  /* 0x000000807d7d7221 */ /* 0x002fe20000010000 */
[----:B------:R-:W-:Y:S01]  /*cfa0*/  MOV R114, 0xcfe0 ;  /* 0x0000cfe000727802 */ /* 0x000fe20000000f00 */
[----:B------:R-:W-:Y:S02]  /*cfb0*/  IMAD.MOV.U32 R128, RZ, RZ, 0x8 ;  /* 0x00000008ff807424 */ /* 0x000fe400078e00ff */
[----:B------:R-:W-:Y:S02]  /*cfc0*/  IMAD.MOV.U32 R126, RZ, RZ, -0x1 ;  /* 0xffffffffff7e7424 */ /* 0x000fe400078e00ff */
[----:B------:R-:W-:Y:S05]  /*cfd0*/  CALL.REL.NOINC `($__internal_109_$__cuda_sm70_shflsync_bfly_p) ;  /* 0x0000066000007944 */ /* 0x000fea0003c00000 */
[----:B01----:R-:W-:Y:S01]  /*cfe0*/  FADD.FTZ R125, R125, R128 ;  /* 0x000000807d7d7221 */ /* 0x003fe20000010000 */
[----:B------:R-:W-:Y:S01]  /*cff0*/  MOV R128, 0x10 ;  /* 0x0000001000807802 */ /* 0x000fe20000000f00 */
[----:B------:R-:W-:Y:S01]  /*d000*/  IMAD.MOV.U32 R117, RZ, RZ, 0x1f ;  /* 0x0000001fff757424 */ /* 0x000fe200078e00ff */
[----:B------:R-:W-:Y:S02]  /*d010*/  MOV R126, 0xffffffff ;  /* 0xffffffff007e7802 */ /* 0x000fe40000000f00 */
[----:B------:R-:W-:-:S02]  /*d020*/  MOV R114, 0xd040 ;  /* 0x0000d04000727802 */ /* 0x000fc40000000f00 */
[----:B------:R-:W-:Y:S05]  /*d030*/  CALL.REL.NOINC `($__internal_109_$__cuda_sm70_shflsync_bfly_p) ;  /* 0x0000060000007944 */ /* 0x000fea0003c00000 */
[----:B-1----:R-:W-:Y:S02]  /*d040*/  FADD.FTZ R119, R125, R128 ;  /* 0x000000807d777221 */ /* 0x002fe40000010000 */
[----:B------:R-:W-:-:S02]  /*d050*/  IMAD.MOV.U32 R128, RZ, RZ, 0x1 ;  /* 0x00000001ff807424 */ /* 0x000fc400078e00ff */
[----:B------:R-:W-:Y:S02]  /*d060*/  FMUL.FTZ R119, R119, c[0x0][0x1e0] ;  /* 0x0000780077777a20 */ /* 0x000fe40000410000 */
[----:B0-----:R-:W-:Y:S02]  /*d070*/  IMAD.MOV.U32 R126, RZ, RZ, -0x1 ;  /* 0xffffffffff7e7424 */ /* 0x001fe400078e00ff */
        /* <DEDUP_REMOVED lines=62> */
[----:B------:R-:W-:Y:S01]  /*d460*/  FFMA.FTZ R114, R117, R117, R114 ;  /* 0x0000007575727223 */ /* 0x000fe20000010072 */
[----:B------:R-:W-:-:S03]  /*d470*/  HFMA2.MMA R117, -RZ, RZ, 0, 1.847743988037109375e-06 ;  /* 0x0000001fff757435 */ /* 0x000fc600000001ff */
[----:B------:R-:W-:Y:S01]  /*d480*/  FFMA.FTZ R125, R115, R115, R114 ;  /* 0x00000073737d7223 */ /* 0x000fe20000010072 */
[----:B------:R-:W-:Y:S02]  /*d490*/  MOV R114, 0xd4b0 ;  /* 0x0000d4b000727802 */ /* 0x000fe40000000f00 */
[----:B------:R-:W-:Y:S05]  /*d4a0*/  CALL.REL.NOINC `($__internal_109_$__cuda_sm70_shflsync_bfly_p) ;  /* 0x0000019000007944 */ /* 0x000fea0003c00000 */
[----:B01----:R-:W-:Y:S01]  /*d4b0*/  FADD.FTZ R125, R125, R128 ;  /* 0x000000807d7d7221 */ /* 0x003fe20000010000 */
[----:B------:R-:W-:Y:S01]  /*d4c0*/  MOV R128, 0x2 ;  /* 0x0000000200807802 */ /* 0x000fe20000000f00 */
[----:B------:R-:W-:Y:S01]  /*d4d0*/  IMAD.MOV.U32 R117, RZ, RZ, 0x1f ;  /* 0x0000001fff757424 */ /* 0x000fe200078e00ff */
[----:B------:R-:W-:Y:S02]  /*d4e0*/  MOV R126, 0xffffffff ;  /* 0xffffffff007e7802 */ /* 0x000fe40000000f00 */
[----:B------:R-:W-:Y:S02]  /*d4f0*/  MOV R114, 0xd510 ;  /* 0x0000d51000727802 */ /* 0x000fe40000000f00 */
[----:B------:R-:W-:Y:S05]  /*d500*/  CALL.REL.NOINC `($__internal_109_$__cuda_sm70_shflsync_bfly_p) ;  /* 0x0000013000007944 */ /* 0x000fea0003c00000 */
[----:B0-----:R-:W-:Y:S01]  /*d510*/  HFMA2.MMA R117, -RZ, RZ, 0, 1.847743988037109375e-06 ;  /* 0x0000001fff757435 */ /* 0x001fe200000001ff */
[----:B-1----:R-:W-:Y:S01]  /*d520*/  FADD.FTZ R125, R125, R128 ;  /* 0x000000807d7d7221 */ /* 0x002fe20000010000 */
[----:B------:R-:W-:Y:S01]  /*d530*/  MOV R114, 0xd570 ;  /* 0x0000d57000727802 */ /* 0x000fe20000000f00 */
[----:B------:R-:W-:Y:S02]  /*d540*/  IMAD.MOV.U32 R128, RZ, RZ, 0x4 ;  /* 0x00000004ff807424 */ /* 0x000fe400078e00ff */
[----:B------:R-:W-:-:S02]  /*d550*/  IMAD.MOV.U32 R126, RZ, RZ, -0x1 ;  /* 0xffffffffff7e7424 */ /* 0x000fc400078e00ff */
        /* <DEDUP_REMOVED lines=13> */
[----:B01----:R-:W-:Y:S05]  /*d630*/  BRA `(.L_x_19720) ;  /* 0xffffed1000007947 */ /* 0x003fea000383ffff */
        .weak           $__internal_109_$__cuda_sm70_shflsync_bfly_p
        .type           $__internal_109_$__cuda_sm70_shflsync_bfly_p,@function
        .size           $__internal_109_$__cuda_sm70_shflsync_bfly_p,(.L_x_29249 - $__internal_109_$__cuda_sm70_shflsync_bfly_p)
$__internal_109_$__cuda_sm70_shflsync_bfly_p:
[----:B------:R-:W-:Y:S01]  /*d640*/  MOV R115, 0x0 ;  /* 0x0000000000737802 */ /* 0x000fe20000000f00 */
[----:B------:R-:W-:Y:S04]  /*d650*/  WARPSYNC R126 ;  /* 0x0000007e00007348 */ /* 0x000fe80003800000 */
[----:B------:R0:W1:Y:S01]  /*d660*/  SHFL.BFLY PT, R128, R125, R128, R117 ;  /* 0x0c0000807d807389 */ /* 0x00006200000e0075 */
[----:B------:R-:W-:Y:S05]  /*d670*/  RET.REL.NODEC R114 `(_ZN10layer_norm13ln_fwd_kernelINS_13Kernel_traitsI6__halfS2_fS2_fjLj1024ELj1ELj4ELj1ELj16ENS_18Kernel_traits_baseILj1024ES2_S2_fS2_fjLj128EEEEELb1ELb1ELb0ELb1EEEvNS_9FwdParamsE) ;  /* 0xffff298072007950 */ /* 0x000fea0003c3ffff */
.L_x_19721:
        /* <DEDUP_REMOVED lines=16> */
.L_x_29249:


//--------------------- .text._ZN10layer_norm13ln_fwd_kernelINS_13Kernel_traitsI6__halfS2_fS2_fjLj1024ELj1ELj4ELj1ELj16ENS_18Kernel_traits_baseILj1024ES2_S2_fS2_fjLj128EEEEELb1ELb1ELb1ELb0EEEvNS_9FwdParamsE --------------------------
	.section	.text._ZN10layer_norm13ln_fwd_kernelINS_13Kernel_traitsI6__halfS2_fS2_fjLj1024ELj1ELj4ELj1ELj16ENS_18Kernel_traits_baseILj1024ES2_S2_fS2_fjLj128EEEEELb1ELb1ELb1ELb0EEEvNS_9FwdParamsE,"ax",@progbits
	.sectioninfo	@"SHI_REGISTERS=201"
	.align	128
        .global         _ZN10layer_norm13ln_fwd_kernelINS_13Kernel_traitsI6__halfS2_fS2_fjLj1024ELj1ELj4ELj1ELj16ENS_18Kernel_traits_baseILj1024ES2_S2_fS2_fjLj128EEEEELb1ELb1ELb1ELb0EEEvNS_9FwdParamsE
        .type           _ZN10layer_norm13ln_fwd_kernelINS_13Kernel_traitsI6__halfS2_fS2_fjLj1024ELj1ELj4ELj1ELj16ENS_18Kernel_traits_baseILj1024ES2_S2_fS2_fjLj128EEEEELb1ELb1ELb1ELb0EEEvNS_9FwdParamsE,@function
        .size           _ZN10layer_norm13ln_fwd_kernelINS_13Kernel_traitsI6__halfS2_fS2_fjLj1024ELj1ELj4ELj1ELj16ENS_18Kernel_traits_baseILj1024ES2_S2_fS2_fjLj128EEEEELb1ELb1ELb1ELb0EEEvNS_9FwdParamsE,(.L_x_29250 - _ZN10layer_norm13ln_fwd_kernelINS_13Kernel_traitsI6__halfS2_fS2_fjLj1024ELj1ELj4ELj1ELj16ENS_18Kernel_traits_baseILj1024ES2_S2_fS2_fjLj128EEEEELb1ELb1ELb1ELb0EEEvNS_9FwdParamsE)
        .other          _ZN10layer_norm13ln_fwd_kernelINS_13Kernel_traitsI6__halfS2_fS2_fjLj1024ELj1ELj4ELj1ELj16ENS_18Kernel_traits_baseILj1024ES2_S2_fS2_fjLj128EEEEELb1ELb1ELb1ELb0EEEvNS_9FwdParamsE,@"STO_CUDA_ENTRY STV_DEFAULT"
_ZN10layer_norm13ln_fwd_kernelINS_13Kernel_traitsI6__halfS2_fS2_fjLj1024ELj1ELj4ELj1ELj16ENS_18Kernel_traits_baseILj1024ES2_S2_fS2_fjLj128EEEEELb1ELb1ELb1ELb0EEEvNS_9FwdParamsE:
.text._ZN10layer_norm13ln_fwd_kernelINS_13Kernel_traitsI6__halfS2_fS2_fjLj1024ELj1ELj4ELj1ELj16ENS_18Kernel_traits_baseILj1024ES2_S2_fS2_fjLj128EEEEELb1ELb1ELb1ELb0EEEvNS_9FwdParamsE:
[----:B------:R-:W-:Y:S02]  /*0000*/  IMAD.MOV.U32 R1, RZ, RZ, c[0x0][0x28] ;  /* 0x00000a00ff017624 */ /* 0x000fe400078e00ff */
[----:B------:R-:W-:Y:S01]  /*0010*/  ULDC.U8 UR4, c[0x0][0x244] ;  /* 0x0000910000047ab9 */ /* 0x000fe20000000000 */
[----:B------:R-:W-:Y:S01]  /*0020*/  IMAD.MOV.U32 R176, RZ, RZ, c[0x0][0x238] ;  /* 0x00008e00ffb07624 */ /* 0x000fe200078e00ff */
[----:B------:R-:W-:Y:S01]  /*0030*/  ISETP.NE.AND P0, PT, RZ, UR4, PT ;  /* 0x00000004ff007c0c */ /* 0x000fe2000bf05270 */
[----:B------:R-:W-:Y:S01]  /*0040*/  IMAD.MOV.U32 R177, RZ, RZ, c[0x0][0x23c] ;  /* 0x00008f00ffb17624 */ /* 0x000fe200078e00ff */
[----:B------:R-:W-:-:S11]  /*0050*/  ULDC.64 UR4, c[0x0][0x118] ;  /* 0x0000460000047ab9 */ /* 0x000fd60000000a00 */
[----:B------:R-:W-:Y:S01]  /*0060*/  @P0 MOV R2, R176 ;  /* 0x000000b000020202 */ /* 0x000fe20000000f00 */
        /* <DEDUP_REMOVED lines=17> */
[----:B--2---:R-:W-:-:S04]  /*0180*/  @P0 IADD3 R176, P1, R2, c[0x0][0x240], RZ ;  /* 0x0000900002b00a10 */ /* 0x004fc80007f3e0ff */
[----:B------:R-:W-:-:S04]  /*0190*/  @P0 IADD3.X R177, RZ, R3, RZ, P1, !PT ;  /* 0x00000003ffb10210 */ /* 0x000fc80000ffe4ff */
[--C-:B------:R-:W-:Y:S02]  /*01a0*/  SHF.R.U64 R45, R176, 0x2, R177.reuse ;  /* 0x00000002b02d7819 */ /* 0x100fe400000012b1 */
[----:B------:R-:W-:Y:S02]  /*01b0*/  SHF.R.U32.HI R44, RZ, 0x2, R177 ;  /* 0x00000002ff2c7819 */ /* 0x000fe400000116b1 */
[----:B---3--:R-:W-:Y:S01]  /*01c0*/  IADD3 R43, R129, -0x4498517b, RZ ;  /* 0xbb67ae85812b7810 */ /* 0x008fe20007ffe0ff */
[----:B------:R-:W-:Y:S01]  /*01d0*/  IMAD.WIDE.U32 R2, R45, -0x2daee0ad, RZ ;  /* 0xd2511f532d027825 */ /* 0x000fe200078e00ff */
[----:B------:R-:W-:Y:S02]  /*01e0*/  LOP3.LUT R6, R5, R44, R128, 0x96, !PT ;  /* 0x0000002c05067212 */ /* 0x000fe400078e9680 */
[----:B------:R-:W-:Y:S02]  /*01f0*/  IADD3 R42, R128, -0x61c88647, RZ ;  /* 0x9e3779b9802a7810 */ /* 0x000fe40007ffe0ff */
        /* <DEDUP_REMOVED lines=10> */
[----:B------:R-:W-:Y:S01]  /*02a0*/  IADD3 R37, R129, 0x32370b8f, RZ ;  /* 0x32370b8f81257810 */ /* 0x000fe20007ffe0ff */
[----:B------:R-:W-:Y:S01]  /*02b0*/  IMAD.WIDE.U32 R2, R2, -0x2daee0ad, RZ ;  /* 0xd2511f5302027825 */ /* 0x000fe200078e00ff */
[----:B------:R-:W-:-:S02]  /*02c0*/  LOP3.LUT R8, R5, R8, R41, 0x96, !PT ;  /* 0x0000000805087212 */ /* 0x000fc400078e9629 */
[----:B------:R-:W-:Y:S02]  /*02d0*/  LOP3.LUT P0, RZ, R38, 0xffffffe0, RZ, 0xc0, !PT ;  /* 0xffffffe026ff7812 */ /* 0x000fe4000780c0ff */
[----:B------:R-:W-:Y:S01]  /*02e0*/  LOP3.LUT R10, R3, R6, R40, 0x96, !PT ;  /* 0x00000006030a7212 */ /* 0x000fe200078e9628 */
[----:B------:R-:W-:Y:S01]  /*02f0*/  IMAD.WIDE.U32 R8, R8, -0x2daee0ad, RZ ;  /* 0xd2511f5308087825 */ /* 0x000fe200078e00ff */
[----:B------:R-:W-:Y:S02]  /*0300*/  IADD3 R36, R128, -0x255992d5, RZ ;  /* 0xdaa66d2b80247810 */ /* 0x000fe40007ffe0ff */
[----:B------:R-:W-:Y:S01]  /*0310*/  ISETP.GE.U32.AND P6, PT, R38, 0x40, PT ;  /* 0x000000402600780c */ /* 0x000fe20003fc6070 */
[----:B------:R-:W-:Y:S01]  /*0320*/  IMAD.WIDE.U32 R10, R10, -0x326172a9, RZ ;  /* 0xcd9e8d570a0a7825 */ /* 0x000fe200078e00ff */
[----:B------:R-:W-:Y:S02]  /*0330*/  LOP3.LUT R84, R9, R2, R37, 0x96, !PT ;  /* 0x0000000209547212 */ /* 0x000fe400078e9625 */
[----:B------:R-:W-:-:S02]  /*0340*/  ISETP.GE.U32.AND P5, PT, R38, 0x60, PT ;  /* 0x000000602600780c */ /* 0x000fc40003fa6070 */
[----:B------:R-:W-:Y:S01]  /*0350*/  ISETP.GE.U32.AND P1, PT, R38, 0x80, PT ;  /* 0x000000802600780c */ /* 0x000fe20003f26070 */
[----:B------:R-:W-:Y:S01]  /*0360*/  IMAD.WIDE.U32 R84, R84, -0x326172a9, RZ ;  /* 0xcd9e8d5754547825 */ /* 0x000fe200078e00ff */
[----:B------:R-:W-:Y:S02]  /*0370*/  P2R R47, PR, RZ, 0x40 ;  /* 0x00000040ff2f7803 */ /* 0x000fe40000000000 */
[----:B------:R-:W-:Y:S02]  /*0380*/  P2R R48, PR, RZ, 0x20 ;  /* 0x00000020ff307803 */ /* 0x000fe40000000000 */
[----:B------:R-:W-:Y:S02]  /*0390*/  LOP3.LUT R86, R11, R4, R36, 0x96, !PT ;  /* 0x000000040b567212 */ /* 0x000fe400078e9624 */
[----:B------:R-:W-:Y:S01]  /*03a0*/  IADD3 R35, R128, 0x78dde6e4, RZ ;  /* 0x78dde6e480237810 */ /* 0x000fe20007ffe0ff */
        /* <DEDUP_REMOVED lines=15> */
.L_x_19723:
[----:B0-----:R-:W-:Y:S05]  /*04a0*/  BSYNC B0 ;  /* 0x0000000000007941 */ /* 0x001fea0003800000 */
.L_x_19722:
        /* <DEDUP_REMOVED lines=16> */
.L_x_19725:
[----:B0-----:R-:W-:Y:S05]  /*05b0*/  BSYNC B0 ;  /* 0x0000000000007941 */ /* 0x001fea0003800000 */
.L_x_19724:
        /* <DEDUP_REMOVED lines=16> */
.L_x_19727:
[----:B0-----:R-:W-:Y:S05]  /*06c0*/  BSYNC B0 ;  /* 0x0000000000007941 */ /* 0x001fea0003800000 */
.L_x_19726:
        /* <DEDUP_REMOVED lines=15> */
.L_x_19729:
[----:B0-----:R-:W-:Y:S05]  /*07c0*/  BSYNC B0 ;  /* 0x0000000000007941 */ /* 0x001fea0003800000 */
.L_x_19728:
[----:B------:R-:W-:Y:S01]  /*07d0*/  LOP3.LUT R88, R85, R10, R35, 0x96, !PT ;  /* 0x0000000a55587212 */ /* 0x000fe200078e9623 */
[----:B------:R-:W-:Y:S01]  /*07e0*/  IMAD.WIDE.U32 R86, R86, -0x2daee0ad, RZ ;  /* 0xd2511f5356567825 */ /* 0x000fe200078e00ff */
[----:B------:R-:W-:Y:S01]  /*07f0*/  IADD3 R34, R129, -0x126145ec, RZ ;  /* 0xed9eba1481227810 */ /* 0x000fe20007ffe0ff */
[----:B------:R-:W-:Y:S06]  /*0800*/  @P3 EXIT ;  /* 0x000000000000394d */ /* 0x000fec0003800000 */
[----:B------:R-:W-:Y:S01]  /*0810*/  LOP3.LUT R85, R87, R8, R34, 0x96, !PT ;  /* 0x0000000857557212 */ /* 0x000fe200078e9622 */
[--C-:B-----5:R-:W-:Y:S01]  /*0820*/  HADD2.F32 R111, -RZ, R68.reuse.H0_H0 ;  /* 0x20000044ff6f7230 */ /* 0x120fe20000004100 */
[C---:B------:R-:W-:Y:S01]  /*0830*/  IADD3 R121, R129.reuse, -0x56f99767, RZ ;  /* 0xa906689981797810 */ /* 0x040fe20007ffe0ff */
[----:B------:R-:W-:Y:S01]  /*0840*/  HADD2.F32 R114, -RZ, R68.H1_H1 ;  /* 0x30000044ff727230 */ /* 0x000fe20000004100 */
[----:B------:R-:W-:Y:S01]  /*0850*/  IADD3 R119, R128, 0x1715609d, RZ ;  /* 0x1715609d80777810 */ /* 0x000fe20007ffe0ff */
[--C-:B------:R-:W-:Y:S01]  /*0860*/  HADD2.F32 R112, -RZ, R69.reuse.H0_H0 ;  /* 0x20000045ff707230 */ /* 0x100fe20000004100 */
[C---:B------:R-:W-:Y:S01]  /*0870*/  IADD3 R133, R129.reuse, 0x646e171e, RZ ;  /* 0x646e171e81857810 */ /* 0x040fe20007ffe0ff */
[----:B------:R-:W-:Y:S01]  /*0880*/  HADD2.F32 R116, -RZ, R69.H1_H1 ;  /* 0x30000045ff747230 */ /* 0x000fe20000004100 */
[----:B------:R-:W-:Y:S01]  /*0890*/  IMAD.WIDE.U32 R68, R88, -0x2daee0ad, RZ ;  /* 0xd2511f5358447825 */ /* 0x000fe200078e00ff */
[--C-:B------:R-:W-:Y:S01]  /*08a0*/  HADD2.F32 R115, -RZ, R70.reuse.H0_H0 ;  /* 0x20000046ff737230 */ /* 0x100fe20000004100 */
        /* <DEDUP_REMOVED lines=8> */
[----:B------:R-:W-:Y:S01]  /*0930*/  IADD3 R150, R129, -0x24c28bd8, RZ ;  /* 0xdb3d742881967810 */ /* 0x000fe20007ffe0ff */
[----:B------:R-:W-:Y:S01]  /*0940*/  HADD2.F32 R125, -RZ, R72.H1_H1 ;  /* 0x30000048ff7d7230 */ /* 0x000fe20000004100 */
[C---:B------:R-:W-:Y:S01]  /*0950*/  IADD3 R154, R128.reuse, -0xe443238, RZ ;  /* 0xf1bbcdc8809a7810 */ /* 0x040fe20007ffe0ff */
[--C-:B------:R-:W-:Y:S01]  /*0960*/  HADD2.F32 R124, -RZ, R74.reuse.H0_H0 ;  /* 0x2000004aff7c7230 */ /* 0x100fe20000004100 */
[----:B------:R-:W-:Y:S01]  /*0970*/  LOP3.LUT R72, R71, R84, R119, 0x96, !PT ;  /* 0x0000005447487212 */ /* 0x000fe200078e9677 */
[----:B------:R-:W-:Y:S01]  /*0980*/  HADD2.F32 R131, -RZ, R74.H1_H1 ;  /* 0x3000004aff837230 */ /* 0x000fe20000004100 */
[----:B------:R-:W-:Y:S01]  /*0990*/  LOP3.LUT R74, R69, R86, R121, 0x96, !PT ;  /* 0x00000056454a7212 */ /* 0x000fe200078e9679 */
[--C-:B------:R-:W-:Y:S01]  /*09a0*/  HADD2.F32 R123, -RZ, R73.reuse.H0_H0 ;  /* 0x20000049ff7b7230 */ /* 0x100fe20000004100 */
[----:B------:R-:W-:Y:S01]  /*09b0*/  IADD3 R164, R128, -0x700cb87f, RZ ;  /* 0x8ff3478180a47810 */ /* 0x000fe20007ffe0ff */
[----:B------:R-:W-:Y:S01]  /*09c0*/  HADD2.F32 R127, -RZ, R73.H1_H1 ;  /* 0x30000049ff7f7230 */ /* 0x000fe20000004100 */
[----:B------:R-:W-:Y:S01]  /*09d0*/  IMAD.WIDE.U32 R72, R72, -0x2daee0ad, RZ ;  /* 0xd2511f5348487825 */ /* 0x000fe200078e00ff */
[--C-:B------:R-:W-:Y:S01]  /*09e0*/  HADD2.F32 R126, -RZ, R75.reuse.H0_H0 ;  /* 0x2000004bff7e7230 */ /* 0x100fe20000004100 */
[----:B------:R-:W-:Y:S01]  /*09f0*/  IADD3 R165, R129, -0x695add53, RZ ;  /* 0x96a522ad81a57810 */ /* 0x000fe20007ffe0ff */
[----:B------:R-:W-:Y:S01]  /*0a00*/  HADD2.F32 R135, -RZ, R75.H1_H1 ;  /* 0x3000004bff877230 */ /* 0x000fe20000004100 */
[----:B------:R-:W-:Y:S01]  /*0a10*/  IMAD.WIDE.U32 R74, R74, -0x326172a9, RZ ;  /* 0xcd9e8d574a4a7825 */ /* 0x000fe200078e00ff */
[--C-:B------:R-:W-:Y:S01]  /*0a20*/  HADD2.F32 R130, -RZ, R60.reuse.H0_H0 ;  /* 0x2000003cff827230 */ /* 0x100fe20000004100 */
[----:B------:R-:W-:Y:S01]  /*0a30*/  LOP3.LUT R176, R176, 0x3, RZ, 0xc0, !PT ;  /* 0x00000003b0b07812 */ /* 0x000fe200078ec0ff */
[----:B------:R-:W-:Y:S01]  /*0a40*/  HADD2.F32 R136, -RZ, R60.H1_H1 ;  /* 0x3000003cff887230 */ /* 0x000fe20000004100 */
[----:B------:R-:W-:Y:S01]  /*0a50*/  IMAD.MOV.U32 R177, RZ, RZ, RZ ;  /* 0x000000ffffb17224 */ /* 0x000fe200078e00ff */
[--C-:B------:R-:W-:Y:S01]  /*0a60*/  HADD2.F32 R137, -RZ, R62.reuse.H0_H0 ;  /* 0x2000003eff897230 */ /* 0x100fe20000004100 */
[----:B------:R-:W-:Y:S01]  /*0a70*/  LOP3.LUT R60, R75, R70, R132, 0x96, !PT ;  /* 0x000000464b3c7212 */ /* 0x000fe200078e9684 */
[----:B------:R-:W-:Y:S01]  /*0a80*/  HADD2.F32 R140, -RZ, R62.H1_H1 ;  /* 0x3000003eff8c7230 */ /* 0x000fe20000004100 */
[----:B------:R-:W-:Y:S01]  /*0a90*/  LOP3.LUT R62, R73, R68, R133, 0x96, !PT ;  /* 0x00000044493e7212 */ /* 0x000fe200078e9685 */
[--C-:B------:R-:W-:Y:S01]  /*0aa0*/  HADD2.F32 R134, -RZ, R61.reuse.H0_H0 ;  /* 0x2000003dff867230 */ /* 0x100fe20000004100 */
[----:B------:R-:W-:Y:S01]  /*0ab0*/  ULDC.U8 UR6, c[0x0][0x1f0] ;  /* 0x00007c0000067ab9 */ /* 0x000fe20000000000 */
[----:B------:R-:W-:Y:S01]  /*0ac0*/  HADD2.F32 R138, -RZ, R61.H1_H1 ;  /* 0x3000003dff8a7230 */ /* 0x000fe20000004100 */
[----:B------:R-:W-:Y:S01]  /*0ad0*/  IMAD.WIDE.U32 R60, R60, -0x2daee0ad, RZ ;  /* 0xd2511f533c3c7825 */ /* 0x000fe200078e00ff */
[----:B------:R-:W-:-:S02]  /*0ae0*/  HADD2.F32 R139, -RZ, R63.H0_H0 ;  /* 0x2000003fff8b7230 */ /* 0x000fc40000004100 */
[----:B------:R-:W-:Y:S01]  /*0af0*/  HADD2.F32 R144, -RZ, R63.H1_H1 ;  /* 0x3000003fff907230 */ /* 0x000fe20000004100 */
[----:B------:R-:W-:Y:S01]  /*0b00*/  IMAD.WIDE.U32 R62, R62, -0x326172a9, RZ ;  /* 0xcd9e8d573e3e7825 */ /* 0x000fe200078e00ff */
[----:B------:R-:W-:Y:S01]  /*0b10*/  LOP3.LUT R72, R61, R72, R143, 0x96, !PT ;  /* 0x000000483d487212 */ /* 0x000fe200078e968f */
[--C-:B------:R-:W-:Y:S02]  /*0b20*/  HADD2.F32 R158, -RZ, R53.reuse.H0_H0 ;  /* 0x20000035ff9e7230 */ /* 0x100fe40000004100 */
[----:B------:R-:W-:Y:S01]  /*0b30*/  HADD2.F32 R159, -RZ, R53.H1_H1 ;  /* 0x30000035ff9f7230 */ /* 0x000fe20000004100 */
[----:B------:R-:W-:Y:S01]  /*0b40*/  LOP3.LUT R74, R63, R74, R142, 0x96, !PT ;  /* 0x0000004a3f4a7212 */ /* 0x000fe200078e968e */
[----:B------:R-:W-:Y:S01]  /*0b50*/  IMAD.HI.U32 R61, R72, -0x326172a9, RZ ;  /* 0xcd9e8d57483d7827 */ /* 0x000fe200078e00ff */
[--C-:B------:R-:W-:Y:S02]  /*0b60*/  HADD2.F32 R156, -RZ, R52.reuse.H0_H0 ;  /* 0x20000034ff9c7230 */ /* 0x100fe40000004100 */
[----:B------:R-:W-:Y:S01]  /*0b70*/  HADD2.F32 R157, -RZ, R52.H1_H1 ;  /* 0x30000034ff9d7230 */ /* 0x000fe20000004100 */
[----:B------:R-:W-:Y:S01]  /*0b80*/  IMAD.HI.U32 R53, R74, -0x2daee0ad, RZ ;  /* 0xd2511f534a357827 */ /* 0x000fe200078e00ff */
[----:B------:R-:W-:Y:S01]  /*0b90*/  LOP3.LUT R61, R61, R62, R154, 0x96, !PT ;  /* 0x0000003e3d3d7212 */ /* 0x000fe200078e969a */
[----:B------:R-:W-:-:S02]  /*0ba0*/  HADD2.F32 R0, -RZ, R100.H0_H0 ;  /* 0x20000064ff007230 */ /* 0x000fc40000004100 */
[----:B------:R-:W-:Y:S01]  /*0bb0*/  IMAD R175, R72, -0x326172a9, RZ ;  /* 0xcd9e8d5748af7824 */ /* 0x000fe200078e02ff */
[----:B------:R-:W-:Y:S01]  /*0bc0*/  LOP3.LUT R60, R53, R60, R150, 0x96, !PT ;  /* 0x0000003c353c7212 */ /* 0x000fe200078e9696 */
[----:B------:R-:W-:Y:S01]  /*0bd0*/  IMAD R174, R74, -0x2daee0ad, RZ ;  /* 0xd2511f534aae7824 */ /* 0x000fe200078e02ff */
[----:B------:R-:W-:Y:S01]  /*0be0*/  HADD2.F32 R50, -RZ, R100.H1_H1 ;  /* 0x30000064ff327230 */ /* 0x000fe20000004100 */
[C---:B------:R-:W-:Y:S01]  /*0bf0*/  IMAD.HI.U32 R52, R61.reuse, -0x2daee0ad, RZ ;  /* 0xd2511f533d347827 */ /* 0x040fe200078e00ff */
[--C-:B------:R-:W-:Y:S02]  /*0c00*/  HADD2.F32 R33, -RZ, R12.reuse.H0_H0 ;  /* 0x2000000cff217230 */ /* 0x100fe40000004100 */
[----:B------:R-:W-:Y:S01]  /*0c10*/  HADD2.F32 R32, -RZ, R12.H1_H1 ;  /* 0x3000000cff207230 */ /* 0x000fe20000004100 */
[----:B------:R-:W-:Y:S01]  /*0c20*/  IMAD.HI.U32 R53, R60, -0x326172a9, RZ ;  /* 0xcd9e8d573c357827 */ /* 0x000fe200078e00ff */
[--C-:B------:R-:W-:Y:S01]  /*0c30*/  HADD2.F32 R31, -RZ, R13.reuse.H0_H0 ;  /* 0x2000000dff1f7230 */ /* 0x100fe20000004100 */
[----:B------:R-:W-:Y:S01]  /*0c40*/  LOP3.LUT R174, R52, R174, R165, 0x96, !PT ;  /* 0x000000ae34ae7212 */ /* 0x000fe200078e96a5 */
[----:B------:R-:W-:Y:S01]  /*0c50*/  HADD2.F32 R30, -RZ, R13.H1_H1 ;  /* 0x3000000dff1e7230 */ /* 0x000fe20000004100 */
[----:B------:R-:W-:Y:S01]  /*0c60*/  IMAD R178, R61, -0x2daee0ad, RZ ;  /* 0xd2511f533db27824 */ /* 0x000fe200078e02ff */
[--C-:B------:R-:W-:Y:S01]  /*0c70*/  HADD2.F32 R29, -RZ, R14.reuse.H0_H0 ;  /* 0x2000000eff1d7230 */ /* 0x100fe20000004100 */
[----:B------:R-:W-:Y:S01]  /*0c80*/  LOP3.LUT R175, R53, R175, R164, 0x96, !PT ;  /* 0x000000af35af7212 */ /* 0x000fe200078e96a4 */
        /* <DEDUP_REMOVED lines=62> */
.L_x_20043:
        /* <DEDUP_REMOVED lines=49> */
.L_x_19735:
[----:B------:R-:W-:Y:S02]  /*1380*/  MOV R96, R180 ;  /* 0x000000b400607202 */ /* 0x000fe40000000f00 */
.L_x_19736:
[----:B------:R-:W-:Y:S05]  /*1390*/  BSYNC B2 ;  /* 0x0000000000027941 */ /* 0x000fea0003800000 */
.L_x_19734:
        /* <DEDUP_REMOVED lines=16> */
.L_x_19740:
[----:B------:R-:W-:Y:S05]  /*14a0*/  BSYNC B3 ;  /* 0x0000000000037941 */ /* 0x000fea0003800000 */
.L_x_19739:
        /* <DEDUP_REMOVED lines=40> */
[----:B------:R-:W-:Y:S02]  /*1730*/  LOP3.LUT R175, R57, R58, R164, 0x96, !PT ;  /* 0x0000003a39af7212 */ /* 0x000fe400078e96a4 */
[----:B------:R-:W-:Y:S02]  /*1740*/  MOV R180, R56 ;  /* 0x0000003800b47202 */ /* 0x000fe40000000f00 */
[----:B------:R-:W-:Y:S02]  /*1750*/  LOP3.LUT R174, R179, R174, R165, 0x96, !PT ;  /* 0x000000aeb3ae7212 */ /* 0x000fe400078e96a5 */
.L_x_19738:
[----:B------:R-:W-:Y:S05]  /*1760*/  BSYNC B2 ;  /* 0x0000000000027941 */ /* 0x000fea0003800000 */
.L_x_19737:
        /* <DEDUP_REMOVED lines=11> */
.L_x_19733:
[----:B0-----:R-:W-:Y:S05]  /*1820*/  BSYNC B1 ;  /* 0x0000000000017941 */ /* 0x001fea0003800000 */
.L_x_19732:
        /* <DEDUP_REMOVED lines=18> */
.L_x_19744:
[----:B------:R-:W-:Y:S02]  /*1950*/  IMAD.MOV.U32 R98, RZ, RZ, R180 ;  /* 0x000000ffff627224 */ /* 0x000fe400078e00b4 */
.L_x_19745:
[----:B------:R-:W-:Y:S05]  /*1960*/  BSYNC B2 ;  /* 0x0000000000027941 */ /* 0x000fea0003800000 */
.L_x_19743:
        /* <DEDUP_REMOVED lines=16> */
.L_x_19749:
[----:B------:R-:W-:Y:S05]  /*1a70*/  BSYNC B3 ;  /* 0x0000000000037941 */ /* 0x000fea0003800000 */
.L_x_19748:
        /* <DEDUP_REMOVED lines=43> */
.L_x_19747:
[----:B------:R-:W-:Y:S05]  /*1d30*/  BSYNC B2 ;  /* 0x0000000000027941 */ /* 0x000fea0003800000 */
.L_x_19746:
        /* <DEDUP_REMOVED lines=11> */
.L_x_19742:
[----:B------:R-:W-:Y:S05]  /*1df0*/  BSYNC B1 ;  /* 0x0000000000017941 */ /* 0x000fea0003800000 */
.L_x_19741:
        /* <DEDUP_REMOVED lines=18> */
.L_x_19753:
[----:B------:R-:W-:Y:S02]  /*1f20*/  IMAD.MOV.U32 R98, RZ, RZ, R180 ;  /* 0x000000ffff627224 */ /* 0x000fe400078e00b4 */
.L_x_19754:
[----:B------:R-:W-:Y:S05]  /*1f30*/  BSYNC B2 ;  /* 0x0000000000027941 */ /* 0x000fea0003800000 */
.L_x_19752:
        /* <DEDUP_REMOVED lines=16> */
.L_x_19758:
[----:B------:R-:W-:Y:S05]  /*2040*/  BSYNC B3 ;  /* 0x0000000000037941 */ /* 0x000fea0003800000 */
.L_x_19757:
        /* <DEDUP_REMOVED lines=44> */
.L_x_19756:
[----:B------:R-:W-:Y:S05]  /*2310*/  BSYNC B2 ;  /* 0x0000000000027941 */ /* 0x000fea0003800000 */
.L_x_19755:
        /* <DEDUP_REMOVED lines=11> */
.L_x_19751:
[----:B------:R-:W-:Y:S05]  /*23d0*/  BSYNC B1 ;  /* 0x0000000000017941 */ /* 0x000fea0003800000 */
.L_x_19750:
        /* <DEDUP_REMOVED lines=18> */
.L_x_19762:
[----:B------:R-:W-:Y:S02]  /*2500*/  IMAD.MOV.U32 R152, RZ, RZ, R180 ;  /* 0x000000ffff987224 */ /* 0x000fe400078e00b4 */
.L_x_19763:
[----:B------:R-:W-:Y:S05]  /*2510*/  BSYNC B2 ;  /* 0x0000000000027941 */ /* 0x000fea0003800000 */
.L_x_19761:
        /* <DEDUP_REMOVED lines=16> */
.L_x_19767:
[----:B------:R-:W-:Y:S05]  /*2620*/  BSYNC B3 ;  /* 0x0000000000037941 */ /* 0x000fea0003800000 */
.L_x_19766:
        /* <DEDUP_REMOVED lines=44> */
.L_x_19765:
[----:B------:R-:W-:Y:S05]  /*28f0*/  BSYNC B2 ;  /* 0x0000000000027941 */ /* 0x000fea0003800000 */
.L_x_19764:
        /* <DEDUP_REMOVED lines=11> */
.L_x_19760:
[----:B------:R-:W-:Y:S05]  /*29b0*/  BSYNC B1 ;  /* 0x0000000000017941 */ /* 0x000fea0003800000 */
.L_x_19759:
        /* <DEDUP_REMOVED lines=18> */
.L_x_19771:
[----:B------:R-:W-:Y:S02]  /*2ae0*/  IMAD.MOV.U32 R152, RZ, RZ, R180 ;  /* 0x000000ffff987224 */ /* 0x000fe400078e00b4 */
.L_x_19772:
[----:B------:R-:W-:Y:S05]  /*2af0*/  BSYNC B2 ;  /* 0x0000000000027941 */ /* 0x000fea0003800000 */
.L_x_19770:
        /* <DEDUP_REMOVED lines=16> */
.L_x_19776:
[----:B------:R-:W-:Y:S05]  /*2c00*/  BSYNC B3 ;  /* 0x0000000000037941 */ /* 0x000fea0003800000 */
.L_x_19775:
        /* <DEDUP_REMOVED lines=44> */
.L_x_19774:
[----:B------:R-:W-:Y:S05]  /*2ed0*/  BSYNC B2 ;  /* 0x0000000000027941 */ /* 0x000fea0003800000 */
.L_x_19773:
        /* <DEDUP_REMOVED lines=11> */
.L_x_19769:
[----:B------:R-:W-:Y:S05]  /*2f90*/  BSYNC B1 ;  /* 0x0000000000017941 */ /* 0x000fea0003800000 */
.L_x_19768:
        /* <DEDUP_REMOVED lines=18> */
.L_x_19780:
[----:B------:R-:W-:Y:S02]  /*30c0*/  IMAD.MOV.U32 R176, RZ, RZ, R180 ;  /* 0x000000ffffb07224 */ /* 0x000fe400078e00b4 */
.L_x_19781:
[----:B------:R-:W-:Y:S05]  /*30d0*/  BSYNC B2 ;  /* 0x0000000000027941 */ /* 0x000fea0003800000 */
.L_x_19779:
        /* <DEDUP_REMOVED lines=16> */
.L_x_19785:
[----:B------:R-:W-:Y:S05]  /*31e0*/  BSYNC B3 ;  /* 0x0000000000037941 */ /* 0x000fea0003800000 */
.L_x_19784:
        /* <DEDUP_REMOVED lines=44> */
.L_x_19783:
[----:B------:R-:W-:Y:S05]  /*34b0*/  BSYNC B2 ;  /* 0x0000000000027941 */ /* 0x000fea0003800000 */
.L_x_19782:
        /* <DEDUP_REMOVED lines=11> */
.L_x_19778:
[----:B------:R-:W-:Y:S05]  /*3570*/  BSYNC B1 ;  /* 0x0000000000017941 */ /* 0x000fea0003800000 */
.L_x_19777:
        /* <DEDUP_REMOVED lines=18> */
.L_x_19789:
[----:B------:R-:W-:Y:S02]  /*36a0*/  IMAD.MOV.U32 R176, RZ, RZ, R180 ;  /* 0x000000ffffb07224 */ /* 0x000fe400078e00b4 */
.L_x_19790:
[----:B------:R-:W-:Y:S05]  /*36b0*/  BSYNC B2 ;  /* 0x0000000000027941 */ /* 0x000fea0003800000 */
.L_x_19788:
        /* <DEDUP_REMOVED lines=16> */
.L_x_19794:
[----:B------:R-:W-:Y:S05]  /*37c0*/  BSYNC B3 ;  /* 0x0000000000037941 */ /* 0x000fea0003800000 */
.L_x_19793:
        /* <DEDUP_REMOVED lines=44> */
.L_x_19792:
[----:B------:R-:W-:Y:S05]  /*3a90*/  BSYNC B2 ;  /* 0x0000000000027941 */ /* 0x000fea0003800000 */
.L_x_19791:
        /* <DEDUP_REMOVED lines=11> */
.L_x_19787:
[----:B------:R-:W-:Y:S05]  /*3b50*/  BSYNC B1 ;  /* 0x0000000000017941 */ /* 0x000fea0003800000 */
.L_x_19786:
        /* <DEDUP_REMOVED lines=18> */
.L_x_19798:
[----:B------:R-:W-:Y:S02]  /*3c80*/  IMAD.MOV.U32 R194, RZ, RZ, R180 ;  /* 0x000000ffffc27224 */ /* 0x000fe400078e00b4 */
.L_x_19799:
[----:B------:R-:W-:Y:S05]  /*3c90*/  BSYNC B2 ;  /* 0x0000000000027941 */ /* 0x000fea0003800000 */
.L_x_19797:
        /* <DEDUP_REMOVED lines=16> */
.L_x_19803:
[----:B------:R-:W-:Y:S05]  /*3da0*/  BSYNC B3 ;  /* 0x0000000000037941 */ /* 0x000fea0003800000 */
.L_x_19802:
[----:B------:R-:W-:Y:S01]  /*3db0*/  IMAD.HI.U32 R71, R46, -0x326172a9, RZ ;  /* 0xcd9e8d572e477827 */ /* 0x000fe200078e00ff */
[----:B------:R-:W-:Y:S01]  /*3dc0*/  LOP3.LUT R96, R96, R177, R129, 0x96, !PT ;  /* 0x000000b160607212 */ /* 0x000fe200078e9681 */
[----:B------:R-:W-:Y:S02]  /*3dd0*/  HFMA2.MMA R176, -RZ, RZ, 0, 0 ;  /* 0x00000000ffb07435 */ /* 0x000fe400000001ff */
        /* <DEDUP_REMOVED lines=41> */
.L_x_19801:
[----:B------:R-:W-:Y:S05]  /*4070*/  BSYNC B2 ;  /* 0x0000000000027941 */ /* 0x000fea0003800000 */
.L_x_19800:
        /* <DEDUP_REMOVED lines=11> */
.L_x_19796:
[----:B------:R-:W-:Y:S05]  /*4130*/  BSYNC B1 ;  /* 0x0000000000017941 */ /* 0x000fea0003800000 */
.L_x_19795:
        /* <DEDUP_REMOVED lines=26> */
.L_x_19805:
[----:B------:R-:W-:Y:S05]  /*42e0*/  BSYNC B1 ;  /* 0x0000000000017941 */ /* 0x000fea0003800000 */
.L_x_19804:
[----:B------:R-:W-:Y:S02]  /*42f0*/  IADD3 R193, R193, 0x20, RZ ;  /* 0x00000020c1c17810 */ /* 0x000fe40007ffe0ff */
[----:B------:R-:W-:Y:S02]  /*4300*/  IADD3 R191, R191, 0x20, RZ ;  /* 0x00000020bfbf7810 */ /* 0x000fe40007ffe0ff */
.L_x_19731:
[----:B0-----:R-:W-:Y:S05]  /*4310*/  BSYNC B0 ;  /* 0x0000000000007941 */ /* 0x001fea0003800000 */
.L_x_19730:
        /* <DEDUP_REMOVED lines=31> */
.L_x_19811:
[----:B------:R-:W-:Y:S02]  /*4510*/  IMAD.MOV.U32 R96, RZ, RZ, R180 ;  /* 0x000000ffff607224 */ /* 0x000fe400078e00b4 */
.L_x_19812:
[----:B------:R-:W-:Y:S05]  /*4520*/  BSYNC B2 ;  /* 0x0000000000027941 */ /* 0x000fea0003800000 */
.L_x_19810:
        /* <DEDUP_REMOVED lines=16> */
.L_x_19816:
[----:B------:R-:W-:Y:S05]  /*4630*/  BSYNC B3 ;  /* 0x0000000000037941 */ /* 0x000fea0003800000 */
.L_x_19815:
        /* <DEDUP_REMOVED lines=33> */
[----:B------:R-:W-:Y:S01]  /*4850*/  IMAD.WIDE.U32 R174, R174, -0x2daee0ad, RZ ;  /* 0xd2511f53aeae7825 */ /* 0x000fe200078e00ff */
[----:B------:R-:W-:-:S03]  /*4860*/  HFMA2.MMA R78, -RZ, RZ, 0, 0 ;  /* 0x00000000ff4e7435 */ /* 0x000fc600000001ff */
        /* <DEDUP_REMOVED lines=8> */
.L_x_19814:
[----:B------:R-:W-:Y:S05]  /*48f0*/  BSYNC B2 ;  /* 0x0000000000027941 */ /* 0x000fea0003800000 */
.L_x_19813:
        /* <DEDUP_REMOVED lines=11> */
.L_x_19809:
[----:B0-----:R-:W-:Y:S05]  /*49b0*/  BSYNC B1 ;  /* 0x0000000000017941 */ /* 0x001fea0003800000 */
.L_x_19808:
        /* <DEDUP_REMOVED lines=18> */
.L_x_19820:
[----:B------:R-:W-:Y:S02]  /*4ae0*/  IMAD.MOV.U32 R98, RZ, RZ, R180 ;  /* 0x000000ffff627224 */ /* 0x000fe400078e00b4 */
.L_x_19821:
[----:B------:R-:W-:Y:S05]  /*4af0*/  BSYNC B2 ;  /* 0x0000000000027941 */ /* 0x000fea0003800000 */
.L_x_19819:
        /* <DEDUP_REMOVED lines=16> */
.L_x_19825:
[----:B------:R-:W-:Y:S05]  /*4c00*/  BSYNC B3 ;  /* 0x0000000000037941 */ /* 0x000fea0003800000 */
.L_x_19824:
        /* <DEDUP_REMOVED lines=43> */
.L_x_19823:
[----:B------:R-:W-:Y:S05]  /*4ec0*/  BSYNC B2 ;  /* 0x0000000000027941 */ /* 0x000fea0003800000 */
.L_x_19822:
        /* <DEDUP_REMOVED lines=11> */
.L_x_19818:
[----:B------:R-:W-:Y:S05]  /*4f80*/  BSYNC B1 ;  /* 0x0000000000017941 */ /* 0x000fea0003800000 */
.L_x_19817:
        /* <DEDUP_REMOVED lines=18> */
.L_x_19829:
[----:B------:R-:W-:Y:S02]  /*50b0*/  IMAD.MOV.U32 R98, RZ, RZ, R180 ;  /* 0x000000ffff627224 */ /* 0x000fe400078e00b4 */
.L_x_19830:
[----:B------:R-:W-:Y:S05]  /*50c0*/  BSYNC B2 ;  /* 0x0000000000027941 */ /* 0x000fea0003800000 */
.L_x_19828:
        /* <DEDUP_REMOVED lines=16> */
.L_x_19834:
[----:B------:R-:W-:Y:S05]  /*51d0*/  BSYNC B3 ;  /* 0x0000000000037941 */ /* 0x000fea0003800000 */
.L_x_19833:
        /* <DEDUP_REMOVED lines=44> */
.L_x_19832:
[----:B------:R-:W-:Y:S05]  /*54a0*/  BSYNC B2 ;  /* 0x0000000000027941 */ /* 0x000fea0003800000 */
.L_x_19831:
        /* <DEDUP_REMOVED lines=11> */
.L_x_19827:
[----:B------:R-:W-:Y:S05]  /*5560*/  BSYNC B1 ;  /* 0x0000000000017941 */ /* 0x000fea0003800000 */
.L_x_19826:
        /* <DEDUP_REMOVED lines=18> */
.L_x_19838:
[----:B------:R-:W-:Y:S02]  /*5690*/  IMAD.MOV.U32 R152, RZ, RZ, R180 ;  /* 0x000000ffff987224 */ /* 0x000fe400078e00b4 */
.L_x_19839:
[----:B------:R-:W-:Y:S05]  /*56a0*/  BSYNC B2 ;  /* 0x0000000000027941 */ /* 0x000fea0003800000 */
.L_x_19837:
        /* <DEDUP_REMOVED lines=16> */
.L_x_19843:
[----:B------:R-:W-:Y:S05]  /*57b0*/  BSYNC B3 ;  /* 0x0000000000037941 */ /* 0x000fea0003800000 */
.L_x_19842:
        /* <DEDUP_REMOVED lines=44> */
.L_x_19841:
[----:B------:R-:W-:Y:S05]  /*5a80*/  BSYNC B2 ;  /* 0x0000000000027941 */ /* 0x000fea0003800000 */
.L_x_19840:
        /* <DEDUP_REMOVED lines=11> */
.L_x_19836:
[----:B------:R-:W-:Y:S05]  /*5b40*/  BSYNC B1 ;  /* 0x0000000000017941 */ /* 0x000fea0003800000 */
.L_x_19835:
        /* <DEDUP_REMOVED lines=18> */
.L_x_19847:
[----:B------:R-:W-:Y:S02]  /*5c70*/  IMAD.MOV.U32 R152, RZ, RZ, R180 ;  /* 0x000000ffff987224 */ /* 0x000fe400078e00b4 */
.L_x_19848:
[----:B------:R-:W-:Y:S05]  /*5c80*/  BSYNC B2 ;  /* 0x0000000000027941 */ /* 0x000fea0003800000 */
.L_x_19846:
        /* <DEDUP_REMOVED lines=16> */
.L_x_19852:
[----:B------:R-:W-:Y:S05]  /*5d90*/  BSYNC B3 ;  /* 0x0000000000037941 */ /* 0x000fea0003800000 */
.L_x_19851:
        /* <DEDUP_REMOVED lines=44> */
.L_x_19850:
[----:B------:R-:W-:Y:S05]  /*6060*/  BSYNC B2 ;  /* 0x0000000000027941 */ /* 0x000fea0003800000 */
.L_x_19849:
        /* <DEDUP_REMOVED lines=11> */
.L_x_19845:
[----:B------:R-:W-:Y:S05]  /*6120*/  BSYNC B1 ;  /* 0x0000000000017941 */ /* 0x000fea0003800000 */
.L_x_19844:
        /* <DEDUP_REMOVED lines=18> */
.L_x_19856:
[----:B------:R-:W-:Y:S02]  /*6250*/  IMAD.MOV.U32 R176, RZ, RZ, R180 ;  /* 0x000000ffffb07224 */ /* 0x000fe400078e00b4 */
.L_x_19857:
[----:B------:R-:W-:Y:S05]  /*6260*/  BSYNC B2 ;  /* 0x0000000000027941 */ /* 0x000fea0003800000 */
.L_x_19855:
        /* <DEDUP_REMOVED lines=16> */
.L_x_19861:
[----:B------:R-:W-:Y:S05]  /*6370*/  BSYNC B3 ;  /* 0x0000000000037941 */ /* 0x000fea0003800000 */
.L_x_19860:
        /* <DEDUP_REMOVED lines=44> */
.L_x_19859:
[----:B------:R-:W-:Y:S05]  /*6640*/  BSYNC B2 ;  /* 0x0000000000027941 */ /* 0x000fea0003800000 */
.L_x_19858:
        /* <DEDUP_REMOVED lines=11> */
.L_x_19854:
[----:B------:R-:W-:Y:S05]  /*6700*/  BSYNC B1 ;  /* 0x0000000000017941 */ /* 0x000fea0003800000 */
.L_x_19853:
        /* <DEDUP_REMOVED lines=18> */
.L_x_19865:
[----:B------:R-:W-:Y:S02]  /*6830*/  IMAD.MOV.U32 R176, RZ, RZ, R180 ;  /* 0x000000ffffb07224 */ /* 0x000fe400078e00b4 */
.L_x_19866:
[----:B------:R-:W-:Y:S05]  /*6840*/  BSYNC B2 ;  /* 0x0000000000027941 */ /* 0x000fea0003800000 */
.L_x_19864:
        /* <DEDUP_REMOVED lines=16> */
.L_x_19870:
[----:B------:R-:W-:Y:S05]  /*6950*/  BSYNC B3 ;  /* 0x0000000000037941 */ /* 0x000fea0003800000 */
.L_x_19869:
        /* <DEDUP_REMOVED lines=44> */
.L_x_19868:
[----:B------:R-:W-:Y:S05]  /*6c20*/  BSYNC B2 ;  /* 0x0000000000027941 */ /* 0x000fea0003800000 */
.L_x_19867:
        /* <DEDUP_REMOVED lines=11> */
.L_x_19863:
[----:B------:R-:W-:Y:S05]  /*6ce0*/  BSYNC B1 ;  /* 0x0000000000017941 */ /* 0x000fea0003800000 */
.L_x_19862:
        /* <DEDUP_REMOVED lines=18> */
.L_x_19874:
[----:B------:R-:W-:Y:S02]  /*6e10*/  IMAD.MOV.U32 R194, RZ, RZ, R180 ;  /* 0x000000ffffc27224 */ /* 0x000fe400078e00b4 */
.L_x_19875:
[----:B------:R-:W-:Y:S05]  /*6e20*/  BSYNC B2 ;  /* 0x0000000000027941 */ /* 0x000fea0003800000 */
.L_x_19873:
        /* <DEDUP_REMOVED lines=16> */
.L_x_19879:
[----:B------:R-:W-:Y:S05]  /*6f30*/  BSYNC B3 ;  /* 0x0000000000037941 */ /* 0x000fea0003800000 */
.L_x_19878:
        /* <DEDUP_REMOVED lines=9> */
[----:B------:R-:W-:-:S03]  /*6fd0*/  LOP3.LUT R152, R99, R152, R43, 0x96, !PT ;  /* 0x0000009863987212 */ /* 0x000fc600078e962b */
[----:B------:R-:W-:Y:S01]  /*6fe0*/  IMAD.MOV.U32 R176, RZ, RZ, RZ ;  /* 0x000000ffffb07224 */ /* 0x000fe200078e00ff */
        /* <DEDUP_REMOVED lines=33> */
.L_x_19877:
[----:B------:R-:W-:Y:S05]  /*7200*/  BSYNC B2 ;  /* 0x0000000000027941 */ /* 0x000fea0003800000 */
.L_x_19876:
        /* <DEDUP_REMOVED lines=11> */
.L_x_19872:
[----:B------:R-:W-:Y:S05]  /*72c0*/  BSYNC B1 ;  /* 0x0000000000017941 */ /* 0x000fea0003800000 */
.L_x_19871:
        /* <DEDUP_REMOVED lines=26> */
.L_x_19881:
[----:B------:R-:W-:Y:S05]  /*7470*/  BSYNC B1 ;  /* 0x0000000000017941 */ /* 0x000fea0003800000 */
.L_x_19880:
[----:B------:R-:W-:Y:S02]  /*7480*/  IADD3 R193, R193, 0x20, RZ ;  /* 0x00000020c1c17810 */ /* 0x000fe40007ffe0ff */
[----:B------:R-:W-:Y:S02]  /*7490*/  IADD3 R191, R191, 0x20, RZ ;  /* 0x00000020bfbf7810 */ /* 0x000fe40007ffe0ff */
.L_x_19807:
[----:B------:R-:W-:Y:S05]  /*74a0*/  BSYNC B0 ;  /* 0x0000000000007941 */ /* 0x000fea0003800000 */
.L_x_19806:
        /* <DEDUP_REMOVED lines=31> */
.L_x_19887:
[----:B0-----:R-:W-:Y:S02]  /*76a0*/  IMAD.MOV.U32 R96, RZ, RZ, R180 ;  /* 0x000000ffff607224 */ /* 0x001fe400078e00b4 */
.L_x_19888:
[----:B------:R-:W-:Y:S05]  /*76b0*/  BSYNC B2 ;  /* 0x0000000000027941 */ /* 0x000fea0003800000 */
.L_x_19886:
        /* <DEDUP_REMOVED lines=16> */
.L_x_19892:
[----:B------:R-:W-:Y:S05]  /*77c0*/  BSYNC B3 ;  /* 0x0000000000037941 */ /* 0x000fea0003800000 */
.L_x_19891:
        /* <DEDUP_REMOVED lines=43> */
.L_x_19890:
[----:B------:R-:W-:Y:S05]  /*7a80*/  BSYNC B2 ;  /* 0x0000000000027941 */ /* 0x000fea0003800000 */
.L_x_19889:
        /* <DEDUP_REMOVED lines=11> */
.L_x_19885:
[----:B-1----:R-:W-:Y:S05]  /*7b40*/  BSYNC B1 ;  /* 0x0000000000017941 */ /* 0x002fea0003800000 */
.L_x_19884:
        /* <DEDUP_REMOVED lines=18> */
.L_x_19896:
[----:B0-----:R-:W-:Y:S02]  /*7c70*/  IMAD.MOV.U32 R98, RZ, RZ, R180 ;  /* 0x000000ffff627224 */ /* 0x001fe400078e00b4 */
.L_x_19897:
[----:B------:R-:W-:Y:S05]  /*7c80*/  BSYNC B2 ;  /* 0x0000000000027941 */ /* 0x000fea0003800000 */
.L_x_19895:
        /* <DEDUP_REMOVED lines=16> */
.L_x_19901:
[----:B------:R-:W-:Y:S05]  /*7d90*/  BSYNC B3 ;  /* 0x0000000000037941 */ /* 0x000fea0003800000 */
.L_x_19900:
        /* <DEDUP_REMOVED lines=43> */
.L_x_19899:
[----:B------:R-:W-:Y:S05]  /*8050*/  BSYNC B2 ;  /* 0x0000000000027941 */ /* 0x000fea0003800000 */
.L_x_19898:
        /* <DEDUP_REMOVED lines=11> */
.L_x_19894:
[----:B------:R-:W-:Y:S05]  /*8110*/  BSYNC B1 ;  /* 0x0000000000017941 */ /* 0x000fea0003800000 */
.L_x_19893:
        /* <DEDUP_REMOVED lines=18> */
.L_x_19905:
[----:B0-----:R-:W-:Y:S02]  /*8240*/  MOV R98, R180 ;  /* 0x000000b400627202 */ /* 0x001fe40000000f00 */
.L_x_19906:
[----:B------:R-:W-:Y:S05]  /*8250*/  BSYNC B2 ;  /* 0x0000000000027941 */ /* 0x000fea0003800000 */
.L_x_19904:
        /* <DEDUP_REMOVED lines=16> */
.L_x_19910:
[----:B------:R-:W-:Y:S05]  /*8360*/  BSYNC B3 ;  /* 0x0000000000037941 */ /* 0x000fea0003800000 */
.L_x_19909:
        /* <DEDUP_REMOVED lines=39> */
[----:B------:R-:W-:Y:S02]  /*85e0*/  MOV R180, R84 ;  /* 0x0000005400b47202 */ /* 0x000fe40000000f00 */
[----:B------:R-:W-:Y:S01]  /*85f0*/  LOP3.LUT R175, R85, R86, R164, 0x96, !PT ;  /* 0x0000005655af7212 */ /* 0x000fe200078e96a4 */
[----:B------:R-:W-:Y:S01]  /*8600*/  IMAD.MOV.U32 R178, RZ, RZ, R82 ;  /* 0x000000ffffb27224 */ /* 0x000fe200078e0052 */
[----:B------:R-:W-:Y:S01]  /*8610*/  LOP3.LUT R174, R83, R174, R165, 0x96, !PT ;  /* 0x000000ae53ae7212 */ /* 0x000fe200078e96a5 */
[----:B------:R-:W-:Y:S02]  /*8620*/  IMAD.MOV.U32 R84, RZ, RZ, RZ ;  /* 0x000000ffff547224 */ /* 0x000fe400078e00ff */
.L_x_19908:
[----:B------:R-:W-:Y:S05]  /*8630*/  BSYNC B2 ;  /* 0x0000000000027941 */ /* 0x000fea0003800000 */
.L_x_19907:
        /* <DEDUP_REMOVED lines=11> */
.L_x_19903:
[----:B------:R-:W-:Y:S05]  /*86f0*/  BSYNC B1 ;  /* 0x0000000000017941 */ /* 0x000fea0003800000 */
.L_x_19902:
        /* <DEDUP_REMOVED lines=18> */
.L_x_19914:
[----:B------:R-:W-:Y:S02]  /*8820*/  MOV R152, R180 ;  /* 0x000000b400987202 */ /* 0x000fe40000000f00 */
.L_x_19915:
[----:B------:R-:W-:Y:S05]  /*8830*/  BSYNC B2 ;  /* 0x0000000000027941 */ /* 0x000fea0003800000 */
.L_x_19913:
        /* <DEDUP_REMOVED lines=16> */
.L_x_19919:
[----:B------:R-:W-:Y:S05]  /*8940*/  BSYNC B3 ;  /* 0x0000000000037941 */ /* 0x000fea0003800000 */
.L_x_19918:
        /* <DEDUP_REMOVED lines=44> */
.L_x_19917:
[----:B------:R-:W-:Y:S05]  /*8c10*/  BSYNC B2 ;  /* 0x0000000000027941 */ /* 0x000fea0003800000 */
.L_x_19916:
        /* <DEDUP_REMOVED lines=11> */
.L_x_19912:
[----:B------:R-:W-:Y:S05]  /*8cd0*/  BSYNC B1 ;  /* 0x0000000000017941 */ /* 0x000fea0003800000 */
.L_x_19911:
        /* <DEDUP_REMOVED lines=18> */
.L_x_19923:
[----:B------:R-:W-:Y:S02]  /*8e00*/  MOV R152, R180 ;  /* 0x000000b400987202 */ /* 0x000fe40000000f00 */
.L_x_19924:
[----:B------:R-:W-:Y:S05]  /*8e10*/  BSYNC B2 ;  /* 0x0000000000027941 */ /* 0x000fea0003800000 */
.L_x_19922:
        /* <DEDUP_REMOVED lines=16> */
.L_x_19928:
[----:B------:R-:W-:Y:S05]  /*8f20*/  BSYNC B3 ;  /* 0x0000000000037941 */ /* 0x000fea0003800000 */
.L_x_19927:
        /* <DEDUP_REMOVED lines=44> */
.L_x_19926:
[----:B------:R-:W-:Y:S05]  /*91f0*/  BSYNC B2 ;  /* 0x0000000000027941 */ /* 0x000fea0003800000 */
.L_x_19925:
        /* <DEDUP_REMOVED lines=11> */
.L_x_19921:
[----:B------:R-:W-:Y:S05]  /*92b0*/  BSYNC B1 ;  /* 0x0000000000017941 */ /* 0x000fea0003800000 */
.L_x_19920:
        /* <DEDUP_REMOVED lines=18> */
.L_x_19932:
[----:B------:R-:W-:Y:S02]  /*93e0*/  MOV R176, R180 ;  /* 0x000000b400b07202 */ /* 0x000fe40000000f00 */
.L_x_19933:
[----:B------:R-:W-:Y:S05]  /*93f0*/  BSYNC B2 ;  /* 0x0000000000027941 */ /* 0x000fea0003800000 */
.L_x_19931:
        /* <DEDUP_REMOVED lines=16> */
.L_x_19937:
[----:B------:R-:W-:Y:S05]  /*9500*/  BSYNC B3 ;  /* 0x0000000000037941 */ /* 0x000fea0003800000 */
.L_x_19936:
        /* <DEDUP_REMOVED lines=44> */
.L_x_19935:
[----:B------:R-:W-:Y:S05]  /*97d0*/  BSYNC B2 ;  /* 0x0000000000027941 */ /* 0x000fea0003800000 */
.L_x_19934:
        /* <DEDUP_REMOVED lines=11> */
.L_x_19930:
[----:B------:R-:W-:Y:S05]  /*9890*/  BSYNC B1 ;  /* 0x0000000000017941 */ /* 0x000fea0003800000 */
.L_x_19929:
        /* <DEDUP_REMOVED lines=18> */
.L_x_19941:
[----:B------:R-:W-:Y:S02]  /*99c0*/  MOV R176, R180 ;  /* 0x000000b400b07202 */ /* 0x000fe40000000f00 */
.L_x_19942:
[----:B------:R-:W-:Y:S05]  /*99d0*/  BSYNC B2 ;  /* 0x0000000000027941 */ /* 0x000fea0003800000 */
.L_x_19940:
        /* <DEDUP_REMOVED lines=16> */
.L_x_19946:
[----:B------:R-:W-:Y:S05]  /*9ae0*/  BSYNC B3 ;  /* 0x0000000000037941 */ /* 0x000fea0003800000 */
.L_x_19945:
        /* <DEDUP_REMOVED lines=44> */
.L_x_19944:
[----:B------:R-:W-:Y:S05]  /*9db0*/  BSYNC B2 ;  /* 0x0000000000027941 */ /* 0x000fea0003800000 */
.L_x_19943:
        /* <DEDUP_REMOVED lines=11> */
.L_x_19939:
[----:B------:R-:W-:Y:S05]  /*9e70*/  BSYNC B1 ;  /* 0x0000000000017941 */ /* 0x000fea0003800000 */
.L_x_19938:
        /* <DEDUP_REMOVED lines=18> */
.L_x_19950:
[----:B------:R-:W-:Y:S02]  /*9fa0*/  MOV R194, R180 ;  /* 0x000000b400c27202 */ /* 0x000fe40000000f00 */
.L_x_19951:
[----:B------:R-:W-:Y:S05]  /*9fb0*/  BSYNC B2 ;  /* 0x0000000000027941 */ /* 0x000fea0003800000 */
.L_x_19949:
        /* <DEDUP_REMOVED lines=16> */
.L_x_19955:
[----:B------:R-:W-:Y:S05]  /*a0c0*/  BSYNC B3 ;  /* 0x0000000000037941 */ /* 0x000fea0003800000 */
.L_x_19954:
        /* <DEDUP_REMOVED lines=43> */
[----:B------:R-:W-:Y:S02]  /*a380*/  LOP3.LUT R174, R97, R174, R165, 0x96, !PT ;  /* 0x000000ae61ae7212 */ /* 0x000fe400078e96a5 */
.L_x_19953:
[----:B------:R-:W-:Y:S05]  /*a390*/  BSYNC B2 ;  /* 0x0000000000027941 */ /* 0x000fea0003800000 */
.L_x_19952:
        /* <DEDUP_REMOVED lines=11> */
.L_x_19948:
[----:B------:R-:W-:Y:S05]  /*a450*/  BSYNC B1 ;  /* 0x0000000000017941 */ /* 0x000fea0003800000 */
.L_x_19947:
        /* <DEDUP_REMOVED lines=26> */
.L_x_19957:
[----:B------:R-:W-:Y:S05]  /*a600*/  BSYNC B1 ;  /* 0x0000000000017941 */ /* 0x000fea0003800000 */
.L_x_19956:
[----:B------:R-:W-:Y:S02]  /*a610*/  IADD3 R193, R193, 0x20, RZ ;  /* 0x00000020c1c17810 */ /* 0x000fe40007ffe0ff */
[----:B------:R-:W-:Y:S02]  /*a620*/  IADD3 R191, R191, 0x20, RZ ;  /* 0x00000020bfbf7810 */ /* 0x000fe40007ffe0ff */
.L_x_19883:
[----:B------:R-:W-:Y:S05]  /*a630*/  BSYNC B0 ;  /* 0x0000000000007941 */ /* 0x000fea0003800000 */
.L_x_19882:
        /* <DEDUP_REMOVED lines=30> */
.L_x_19963:
[----:B0-----:R-:W-:Y:S02]  /*a820*/  IMAD.MOV.U32 R96, RZ, RZ, R180 ;  /* 0x000000ffff607224 */ /* 0x001fe400078e00b4 */
.L_x_19964:
[----:B------:R-:W-:Y:S05]  /*a830*/  BSYNC B2 ;  /* 0x0000000000027941 */ /* 0x000fea0003800000 */
.L_x_19962:
        /* <DEDUP_REMOVED lines=16> */
.L_x_19968:
[----:B------:R-:W-:Y:S05]  /*a940*/  BSYNC B3 ;  /* 0x0000000000037941 */ /* 0x000fea0003800000 */
.L_x_19967:
        /* <DEDUP_REMOVED lines=43> */
.L_x_19966:
[----:B------:R-:W-:Y:S05]  /*ac00*/  BSYNC B2 ;  /* 0x0000000000027941 */ /* 0x000fea0003800000 */
.L_x_19965:
        /* <DEDUP_REMOVED lines=11> */
.L_x_19961:
[----:B-1----:R-:W-:Y:S05]  /*acc0*/  BSYNC B1 ;  /* 0x0000000000017941 */ /* 0x002fea0003800000 */
.L_x_19960:
        /* <DEDUP_REMOVED lines=18> */
.L_x_19972:
[----:B0-----:R-:W-:Y:S02]  /*adf0*/  MOV R98, R180 ;  /* 0x000000b400627202 */ /* 0x001fe40000000f00 */
.L_x_19973:
[----:B------:R-:W-:Y:S05]  /*ae00*/  BSYNC B2 ;  /* 0x0000000000027941 */ /* 0x000fea0003800000 */
.L_x_19971:
        /* <DEDUP_REMOVED lines=16> */
.L_x_19977:
[----:B------:R-:W-:Y:S05]  /*af10*/  BSYNC B3 ;  /* 0x0000000000037941 */ /* 0x000fea0003800000 */
.L_x_19976:
        /* <DEDUP_REMOVED lines=43> */
.L_x_19975:
[----:B------:R-:W-:Y:S05]  /*b1d0*/  BSYNC B2 ;  /* 0x0000000000027941 */ /* 0x000fea0003800000 */
.L_x_19974:
        /* <DEDUP_REMOVED lines=11> */
.L_x_19970:
[----:B------:R-:W-:Y:S05]  /*b290*/  BSYNC B1 ;  /* 0x0000000000017941 */ /* 0x000fea0003800000 */
.L_x_19969:
        /* <DEDUP_REMOVED lines=18> */
.L_x_19981:
[----:B0-----:R-:W-:Y:S02]  /*b3c0*/  IMAD.MOV.U32 R98, RZ, RZ, R180 ;  /* 0x000000ffff627224 */ /* 0x001fe400078e00b4 */
.L_x_19982:
[----:B------:R-:W-:Y:S05]  /*b3d0*/  BSYNC B2 ;  /* 0x0000000000027941 */ /* 0x000fea0003800000 */
.L_x_19980:
        /* <DEDUP_REMOVED lines=16> */
.L_x_19986:
[----:B------:R-:W-:Y:S05]  /*b4e0*/  BSYNC B3 ;  /* 0x0000000000037941 */ /* 0x000fea0003800000 */
.L_x_19985:
        /* <DEDUP_REMOVED lines=44> */
.L_x_19984:
[----:B------:R-:W-:Y:S05]  /*b7b0*/  BSYNC B2 ;  /* 0x0000000000027941 */ /* 0x000fea0003800000 */
.L_x_19983:
        /* <DEDUP_REMOVED lines=11> */
.L_x_19979:
[----:B------:R-:W-:Y:S05]  /*b870*/  BSYNC B1 ;  /* 0x0000000000017941 */ /* 0x000fea0003800000 */
.L_x_19978:
        /* <DEDUP_REMOVED lines=18> */
.L_x_19990:
[----:B------:R-:W-:Y:S02]  /*b9a0*/  IMAD.MOV.U32 R152, RZ, RZ, R180 ;  /* 0x000000ffff987224 */ /* 0x000fe400078e00b4 */
.L_x_19991:
[----:B------:R-:W-:Y:S05]  /*b9b0*/  BSYNC B2 ;  /* 0x0000000000027941 */ /* 0x000fea0003800000 */
.L_x_19989:
        /* <DEDUP_REMOVED lines=16> */
.L_x_19995:
[----:B------:R-:W-:Y:S05]  /*bac0*/  BSYNC B3 ;  /* 0x0000000000037941 */ /* 0x000fea0003800000 */
.L_x_19994:
        /* <DEDUP_REMOVED lines=44> */
.L_x_19993:
[----:B------:R-:W-:Y:S05]  /*bd90*/  BSYNC B2 ;  /* 0x0000000000027941 */ /* 0x000fea0003800000 */
.L_x_19992:
        /* <DEDUP_REMOVED lines=11> */
.L_x_19988:
[----:B------:R-:W-:Y:S05]  /*be50*/  BSYNC B1 ;  /* 0x0000000000017941 */ /* 0x000fea0003800000 */
.L_x_19987:
        /* <DEDUP_REMOVED lines=18> */
.L_x_19999:
[----:B------:R-:W-:Y:S02]  /*bf80*/  IMAD.MOV.U32 R152, RZ, RZ, R180 ;  /* 0x000000ffff987224 */ /* 0x000fe400078e00b4 */
.L_x_20000:
[----:B------:R-:W-:Y:S05]  /*bf90*/  BSYNC B2 ;  /* 0x0000000000027941 */ /* 0x000fea0003800000 */
.L_x_19998:
        /* <DEDUP_REMOVED lines=16> */
.L_x_20004:
[----:B------:R-:W-:Y:S05]  /*c0a0*/  BSYNC B3 ;  /* 0x0000000000037941 */ /* 0x000fea0003800000 */
.L_x_20003:
        /* <DEDUP_REMOVED lines=44> */
.L_x_20002:
[----:B------:R-:W-:Y:S05]  /*c370*/  BSYNC B2 ;  /* 0x0000000000027941 */ /* 0x000fea0003800000 */
.L_x_20001:
        /* <DEDUP_REMOVED lines=11> */
.L_x_19997:
[----:B------:R-:W-:Y:S05]  /*c430*/  BSYNC B1 ;  /* 0x0000000000017941 */ /* 0x000fea0003800000 */
.L_x_19996:
        /* <DEDUP_REMOVED lines=18> */
.L_x_20008:
[----:B------:R-:W-:Y:S02]  /*c560*/  IMAD.MOV.U32 R176, RZ, RZ, R180 ;  /* 0x000000ffffb07224 */ /* 0x000fe400078e00b4 */
.L_x_20009:
[----:B------:R-:W-:Y:S05]  /*c570*/  BSYNC B2 ;  /* 0x0000000000027941 */ /* 0x000fea0003800000 */
.L_x_20007:
        /* <DEDUP_REMOVED lines=16> */
.L_x_20013:
[----:B------:R-:W-:Y:S05]  /*c680*/  BSYNC B3 ;  /* 0x0000000000037941 */ /* 0x000fea0003800000 */
.L_x_20012:
        /* <DEDUP_REMOVED lines=44> */
.L_x_20011:
[----:B------:R-:W-:Y:S05]  /*c950*/  BSYNC B2 ;  /* 0x0000000000027941 */ /* 0x000fea0003800000 */
.L_x_20010:
        /* <DEDUP_REMOVED lines=11> */
.L_x_20006:
[----:B------:R-:W-:Y:S05]  /*ca10*/  BSYNC B1 ;  /* 0x0000000000017941 */ /* 0x000fea0003800000 */
.L_x_20005:
        /* <DEDUP_REMOVED lines=18> */
.L_x_20017:
[----:B------:R-:W-:Y:S02]  /*cb40*/  IMAD.MOV.U32 R176, RZ, RZ, R180 ;  /* 0x000000ffffb07224 */ /* 0x000fe400078e00b4 */
.L_x_20018:
[----:B------:R-:W-:Y:S05]  /*cb50*/  BSYNC B2 ;  /* 0x0000000000027941 */ /* 0x000fea0003800000 */
.L_x_20016:
        /* <DEDUP_REMOVED lines=16> */
.L_x_20022:
[----:B------:R-:W-:Y:S05]  /*cc60*/  BSYNC B3 ;  /* 0x0000000000037941 */ /* 0x000fea0003800000 */
.L_x_20021:
        /* <DEDUP_REMOVED lines=44> */
.L_x_20020:
[----:B------:R-:W-:Y:S05]  /*cf30*/  BSYNC B2 ;  /* 0x0000000000027941 */ /* 0x000fea0003800000 */
.L_x_20019:
        /* <DEDUP_REMOVED lines=11> */
.L_x_20015:
[----:B------:R-:W-:Y:S05]  /*cff0*/  BSYNC B1 ;  /* 0x0000000000017941 */ /* 0x000fea0003800000 */
.L_x_20014:
        /* <DEDUP_REMOVED lines=18> */
.L_x_20026:
[----:B------:R-:W-:Y:S02]  /*d120*/  IMAD.MOV.U32 R192, RZ, RZ, R180 ;  /* 0x000000ffffc07224 */ /* 0x000fe400078e00b4 */
.L_x_20027:
[----:B------:R-:W-:Y:S05]  /*d130*/  BSYNC B2 ;  /* 0x0000000000027941 */ /* 0x000fea0003800000 */
.L_x_20025:
        /* <DEDUP_REMOVED lines=16> */
.L_x_20031:
[----:B------:R-:W-:Y:S05]  /*d240*/  BSYNC B3 ;  /* 0x0000000000037941 */ /* 0x000fea0003800000 */
.L_x_20030:
        /* <DEDUP_REMOVED lines=43> */
[----:B------:R-:W-:Y:S02]  /*d500*/  MOV R178, R96 ;  /* 0x0000006000b27202 */ /* 0x000fe40000000f00 */
.L_x_20029:
[----:B------:R-:W-:Y:S05]  /*d510*/  BSYNC B2 ;  /* 0x0000000000027941 */ /* 0x000fea0003800000 */
.L_x_20028:
        /* <DEDUP_REMOVED lines=11> */
.L_x_20024:
[----:B------:R-:W-:Y:S05]  /*d5d0*/  BSYNC B1 ;  /* 0x0000000000017941 */ /* 0x000fea0003800000 */
.L_x_20023:
        /* <DEDUP_REMOVED lines=25> */
.L_x_19959:
[----:B------:R-:W-:Y:S05]  /*d770*/  BSYNC B0 ;  /* 0x0000000000007941 */ /* 0x000fea0003800000 */
.L_x_19958:
        /* <DEDUP_REMOVED lines=39> */
.L_x_20044:
        /* <DEDUP_REMOVED lines=85> */
.L_x_20045:
        /* <DEDUP_REMOVED lines=58> */
.L_x_20037:
[----:B------:R-:W-:Y:S05]  /*e2e0*/  BSYNC B1 ;  /* 0x0000000000017941 */ /* 0x000fea0003800000 */
.L_x_20036:
        /* <DEDUP_REMOVED lines=35> */
.L_x_20039:
[----:B------:R-:W-:Y:S05]  /*e520*/  BSYNC B1 ;  /* 0x0000000000017941 */ /* 0x000fea0003800000 */
.L_x_20038:
        /* <DEDUP_REMOVED lines=35> */
.L_x_20041:
[----:B------:R-:W-:Y:S05]  /*e760*/  BSYNC B1 ;  /* 0x0000000000017941 */ /* 0x000fea0003800000 */
.L_x_20040:
        /* <DEDUP_REMOVED lines=32> */
.L_x_20035:
[----:B------:R-:W-:Y:S05]  /*e970*/  BSYNC B0 ;  /* 0x0000000000007941 */ /* 0x000fea0003800000 */
.L_x_20034:
[----:B01----:R-:W-:-:S05]  /*e980*/  IMAD.MOV.U32 R96, RZ, RZ, c[0x0][0x160] ;  /* 0x00005800ff607624 */ /* 0x003fca00078e00ff */
[----:B------:R-:W-:-:S04]  /*e990*/  LEA R39, R96, R39, 0x2 ;  /* 0x0000002760277211 */ /* 0x000fc800078e10ff */
[----:B------:R-:W-:-:S13]  /*e9a0*/  ISETP.GE.AND P2, PT, R39, c[0x0][0x164], PT ;  /* 0x0000590027007a0c */ /* 0x000fda0003f46270 */
[----:B------:R-:W-:Y:S01]  /*e9b0*/  @P2 CALL.REL.NOINC `(.L_x_20042) ;  /* 0x0000001000002944 */ /* 0x000fe20003c00000 */
[----:B------:R-:W-:Y:S05]  /*e9c0*/  BRA `(.L_x_20043) ;  /* 0xffff26a000007947 */ /* 0x000fea000383ffff */
.L_x_20042:
[----:B------:R-:W-:Y:S05]  /*e9d0*/  EXIT ;  /* 0x000000000000794d */ /* 0x000fea0003800000 */
.L_x_20032:
[----:B------:R-:W-:Y:S01]  /*e9e0*/  IMAD.MOV.U32 R152, RZ, RZ, 0x1 ;  /* 0x00000001ff987424 */ /* 0x000fe200078e00ff */
[----:B------:R-:W-:Y:S01]  /*e9f0*/  MOV R193, 0xffffffff ;  /* 0xffffffff00c17802 */ /* 0x000fe20000000f00 */
[----:B------:R-:W-:Y:S01]  /*ea00*/  IMAD.MOV.U32 R98, RZ, RZ, 0x1f ;  /* 0x0000001fff627424 */ /* 0x000fe200078e00ff */
[----:B------:R-:W-:Y:S02]  /*ea10*/  MOV R96, 0xea30 ;  /* 0x0000ea3000607802 */ /* 0x000fe40000000f00 */
[----:B-----5:R-:W-:Y:S05]  /*ea20*/  CALL.REL.NOINC `($__internal_110_$__cuda_sm70_shflsync_bfly_p) ;  /* 0x000007c000007944 */ /* 0x020fea0003c00000 */
[----:B-1----:R-:W-:Y:S01]  /*ea30*/  IMAD.MOV.U32 R96, RZ, RZ, R152 ;  /* 0x000000ffff607224 */ /* 0x002fe200078e0098 */
[----:B0-----:R-:W-:Y:S05]  /*ea40*/  BRA `(.L_x_20044) ;  /* 0xffffefa000007947 */ /* 0x001fea000383ffff */
.L_x_20033:
[----:B------:R-:W-:Y:S01]  /*ea50*/  HFMA2.MMA R152, -RZ, RZ, 0, 1.1920928955078125e-07 ;  /* 0x00000002ff987435 */ /* 0x000fe200000001ff */
[----:B0-----:R-:W-:Y:S01]  /*ea60*/  IMAD.MOV.U32 R99, RZ, RZ, R191 ;  /* 0x000000ffff637224 */ /* 0x001fe200078e00bf */
[----:B------:R-:W-:Y:S01]  /*ea70*/  MOV R96, 0xeab0 ;  /* 0x0000eab000607802 */ /* 0x000fe20000000f00 */
[----:B------:R-:W-:Y:S02]  /*ea80*/  IMAD.MOV.U32 R98, RZ, RZ, 0x1f ;  /* 0x0000001fff627424 */ /* 0x000fe400078e00ff */
[----:B------:R-:W-:Y:S02]  /*ea90*/  IMAD.MOV.U32 R193, RZ, RZ, -0x1 ;  /* 0xffffffffffc17424 */ /* 0x000fe400078e00ff */
[----:B-----5:R-:W-:Y:S05]  /*eaa0*/  CALL.REL.NOINC `($__internal_110_$__cuda_sm70_shflsync_bfly_p) ;  /* 0x0000074000007944 */ /* 0x020fea0003c00000 */
[----:B01----:R-:W-:Y:S01]  /*eab0*/  FADD.FTZ R99, R191, R152 ;  /* 0x00000098bf637221 */ /* 0x003fe20000010000 */
[----:B------:R-:W-:Y:S01]  /*eac0*/  MOV R152, 0x4 ;  /* 0x0000000400987802 */ /* 0x000fe20000000f00 */
[----:B------:R-:W-:Y:S01]  /*ead0*/  IMAD.MOV.U32 R98, RZ, RZ, 0x1f ;  /* 0x0000001fff627424 */ /* 0x000fe200078e00ff */
[----:B------:R-:W-:Y:S01]  /*eae0*/  MOV R96, 0xeb10 ;  /* 0x0000eb1000607802 */ /* 0x000fe20000000f00 */
[----:B------:R-:W-:-:S02]  /*eaf0*/  IMAD.MOV.U32 R193, RZ, RZ, -0x1 ;  /* 0xffffffffffc17424 */ /* 0x000fc400078e00ff */
[----:B------:R-:W-:Y:S05]  /*eb00*/  CALL.REL.NOINC `($__internal_110_$__cuda_sm70_shflsync_bfly_p) ;  /* 0x000006e000007944 */ /* 0x000fea0003c00000 */
[----:B01----:R-:W-:Y:S01]  /*eb10*/  FADD.FTZ R99, R99, R152 ;  /* 0x0000009863637221 */ /* 0x003fe20000010000 */
[----:B------:R-:W-:Y:S01]  /*eb20*/  HFMA2.MMA R152, -RZ, RZ, 0, 4.76837158203125e-07 ;  /* 0x00000008ff987435 */ /* 0x000fe200000001ff */
[----:B------:R-:W-:Y:S01]  /*eb30*/  IMAD.MOV.U32 R98, RZ, RZ, 0x1f ;  /* 0x0000001fff627424 */ /* 0x000fe200078e00ff */
[----:B------:R-:W-:Y:S01]  /*eb40*/  MOV R96, 0xeb70 ;  /* 0x0000eb7000607802 */ /* 0x000fe20000000f00 */
[----:B------:R-:W-:-:S03]  /*eb50*/  IMAD.MOV.U32 R193, RZ, RZ, -0x1 ;  /* 0xffffffffffc17424 */ /* 0x000fc600078e00ff */
[----:B------:R-:W-:Y:S05]  /*eb60*/  CALL.REL.NOINC `($__internal_110_$__cuda_sm70_shflsync_bfly_p) ;  /* 0x0000068000007944 */ /* 0x000fea0003c00000 */
[----:B01----:R-:W-:Y:S01]  /*eb70*/  FADD.FTZ R99, R99, R152 ;  /* 0x0000009863637221 */ /* 0x003fe20000010000 */
[----:B------:R-:W-:Y:S01]  /*eb80*/  MOV R152, 0x10 ;  /* 0x0000001000987802 */ /* 0x000fe20000000f00 */
[----:B------:R-:W-:Y:S01]  /*eb90*/  IMAD.MOV.U32 R98, RZ, RZ, 0x1f ;  /* 0x0000001fff627424 */ /* 0x000fe200078e00ff */
[----:B------:R-:W-:Y:S01]  /*eba0*/  MOV R96, 0xebd0 ;  /* 0x0000ebd000607802 */ /* 0x000fe20000000f00 */
[----:B------:R-:W-:-:S02]  /*ebb0*/  IMAD.MOV.U32 R193, RZ, RZ, -0x1 ;  /* 0xffffffffffc17424 */ /* 0x000fc400078e00ff */
[----:B------:R-:W-:Y:S05]  /*ebc0*/  CALL.REL.NOINC `($__internal_110_$__cuda_sm70_shflsync_bfly_p) ;  /* 0x0000062000007944 */ /* 0x000fea0003c00000 */
[----:B-1----:R-:W-:Y:S02]  /*ebd0*/  FADD.FTZ R152, R99, R152 ;  /* 0x0000009863987221 */ /* 0x002fe40000010000 */
        /* <DEDUP_REMOVED lines=70> */
[----:B------:R-:W-:Y:S05]  /*f040*/  CALL.REL.NOINC `($__internal_110_$__cuda_sm70_shflsync_bfly_p) ;  /* 0x000001a000007944 */ /* 0x000fea0003c00000 */
[----:B01----:R-:W-:Y:S01]  /*f050*/  FADD.FTZ R99, R99, R152 ;  /* 0x0000009863637221 */ /* 0x003fe20000010000 */
[----:B------:R-:W-:Y:S01]  /*f060*/  MOV R152, 0x2 ;  /* 0x0000000200987802 */ /* 0x000fe20000000f00 */
[----:B------:R-:W-:Y:S01]  /*f070*/  IMAD.MOV.U32 R98, RZ, RZ, 0x1f ;  /* 0x0000001fff627424 */ /* 0x000fe200078e00ff */
[----:B------:R-:W-:Y:S01]  /*f080*/  MOV R96, 0xf0b0 ;  /* 0x0000f0b000607802 */ /* 0x000fe20000000f00 */
[----:B------:R-:W-:Y:S02]  /*f090*/  IMAD.MOV.U32 R193, RZ, RZ, -0x1 ;  /* 0xffffffffffc17424 */ /* 0x000fe400078e00ff */
[----:B------:R-:W-:Y:S05]  /*f0a0*/  CALL.REL.NOINC `($__internal_110_$__cuda_sm70_shflsync_bfly_p) ;  /* 0x0000014000007944 */ /* 0x000fea0003c00000 */
[----:B01----:R-:W-:Y:S01]  /*f0b0*/  FADD.FTZ R99, R99, R152 ;  /* 0x0000009863637221 */ /* 0x003fe20000010000 */
[----:B------:R-:W-:Y:S01]  /*f0c0*/  HFMA2.MMA R152, -RZ, RZ, 0, 2.384185791015625e-07 ;  /* 0x00000004ff987435 */ /* 0x000fe200000001ff */
        /* <DEDUP_REMOVED lines=10> */
[----:B-1----:R-:W-:Y:S01]  /*f170*/  FADD.FTZ R191, R99, R152 ;  /* 0x0000009863bf7221 */ /* 0x002fe20000010000 */
[----:B------:R-:W-:Y:S01]  /*f180*/  HFMA2.MMA R152, -RZ, RZ, 0, 9.5367431640625e-07 ;  /* 0x00000010ff987435 */ /* 0x000fe200000001ff */
[----:B0-----:R-:W-:Y:S01]  /*f190*/  IMAD.MOV.U32 R98, RZ, RZ, 0x1f ;  /* 0x0000001fff627424 */ /* 0x001fe200078e00ff */
[----:B------:R-:W-:Y:S01]  /*f1a0*/  MOV R96, 0xf1e0 ;  /* 0x0000f1e000607802 */ /* 0x000fe20000000f00 */
[----:B------:R-:W-:Y:S01]  /*f1b0*/  IMAD.MOV.U32 R193, RZ, RZ, -0x1 ;  /* 0xffffffffffc17424 */ /* 0x000fe200078e00ff */
[----:B------:R-:W-:-:S02]  /*f1c0*/  MOV R99, R191 ;  /* 0x000000bf00637202 */ /* 0x000fc40000000f00 */
[----:B------:R-:W-:Y:S05]  /*f1d0*/  CALL.REL.NOINC `($__internal_110_$__cuda_sm70_shflsync_bfly_p) ;  /* 0x0000001000007944 */ /* 0x000fea0003c00000 */
[----:B01----:R-:W-:Y:S05]  /*f1e0*/  BRA `(.L_x_20045) ;  /* 0xffffed5000007947 */ /* 0x003fea000383ffff */
        .weak           $__internal_110_$__cuda_sm70_shflsync_bfly_p
        .type           $__internal_110_$__cuda_sm70_shflsync_bfly_p,@function
        .size           $__internal_110_$__cuda_sm70_shflsync_bfly_p,(.L_x_29250 - $__internal_110_$__cuda_sm70_shflsync_bfly_p)
$__internal_110_$__cuda_sm70_shflsync_bfly_p:
[----:B------:R-:W-:Y:S01]  /*f1f0*/  IMAD.MOV.U32 R97, RZ, RZ, 0x0 ;  /* 0x00000000ff617424 */ /* 0x000fe200078e00ff */
[----:B------:R-:W-:Y:S04]  /*f200*/  WARPSYNC R193 ;  /* 0x000000c100007348 */ /* 0x000fe80003800000 */
[----:B------:R0:W1:Y:S01]  /*f210*/  SHFL.BFLY PT, R152, R99, R152, R98 ;  /* 0x0c00009863987389 */ /* 0x00006200000e0062 */
[----:B------:R-:W-:Y:S05]  /*f220*/  RET.REL.NODEC R96 `(_ZN10layer_norm13ln_fwd_kernelINS_13Kernel_traitsI6__halfS2_fS2_fjLj1024ELj1ELj4ELj1ELj16ENS_18Kernel_traits_baseILj1024ES2_S2_fS2_fjLj128EEEEELb1ELb1ELb1ELb0EEEvNS_9FwdParamsE) ;  /* 0xffff0dd060007950 */ /* 0x000fea0003c3ffff */
.L_x_20046:
        /* <DEDUP_REMOVED lines=13> */
.L_x_29250:


//--------------------- .text._ZN10layer_norm13ln_fwd_kernelINS_13Kernel_traitsI6__halfS2_fS2_fjLj1024ELj1ELj4ELj1ELj16ENS_18Kernel_traits_baseILj1024ES2_S2_fS2_fjLj128EEEEELb1ELb1ELb1ELb1EEEvNS_9FwdParamsE --------------------------
	.section	.text._ZN10layer_norm13ln_fwd_kernelINS_13Kernel_traitsI6__halfS2_fS2_fjLj1024ELj1ELj4ELj1ELj16ENS_18Kernel_traits_baseILj1024ES2_S2_fS2_fjLj128EEEEELb1ELb1ELb1ELb1EEEvNS_9FwdParamsE,"ax",@progbits
	.sectioninfo	@"SHI_REGISTERS=167"
	.align	128
        .global         _ZN10layer_norm13ln_fwd_kernelINS_13Kernel_traitsI6__halfS2_fS2_fjLj1024ELj1ELj4ELj1ELj16ENS_18Kernel_traits_baseILj1024ES2_S2_fS2_fjLj128EEEEELb1ELb1ELb1ELb1EEEvNS_9FwdParamsE
        .type           _ZN10layer_norm13ln_fwd_kernelINS_13Kernel_traitsI6__halfS2_fS2_fjLj1024ELj1ELj4ELj1ELj16ENS_18Kernel_traits_baseILj1024ES2_S2_fS2_fjLj128EEEEELb1ELb1ELb1ELb1EEEvNS_9FwdParamsE,@function
        .size           _ZN10layer_norm13ln_fwd_kernelINS_13Kernel_traitsI6__halfS2_fS2_fjLj1024ELj1ELj4ELj1ELj16ENS_18Kernel_traits_baseILj1024ES2_S2_fS2_fjLj128EEEEELb1ELb1ELb1ELb1EEEvNS_9FwdParamsE,(.L_x_29251 - _ZN10layer_norm13ln_fwd_kernelINS_13Kernel_traitsI6__halfS2_fS2_fjLj1024ELj1ELj4ELj1ELj16ENS_18Kernel_traits_baseILj1024ES2_S2_fS2_fjLj128EEEEELb1ELb1ELb1ELb1EEEvNS_9FwdParamsE)
        .other          _ZN10layer_norm13ln_fwd_kernelINS_13Kernel_traitsI6__halfS2_fS2_fjLj1024ELj1ELj4ELj1ELj16ENS_18Kernel_traits_baseILj1024ES2_S2_fS2_fjLj128EEEEELb1ELb1ELb1ELb1EEEvNS_9FwdParamsE,@"STO_CUDA_ENTRY STV_DEFAULT"
_ZN10layer_norm13ln_fwd_kernelINS_13Kernel_traitsI6__halfS2_fS2_fjLj1024ELj1ELj4ELj1ELj16ENS_18Kernel_traits_baseILj1024ES2_S2_fS2_fjLj128EEEEELb1ELb1ELb1ELb1EEEvNS_9FwdParamsE:
.text._ZN10layer_norm13ln_fwd_kernelINS_13Kernel_traitsI6__halfS2_fS2_fjLj1024ELj1ELj4ELj1ELj16ENS_18Kernel_traits_baseILj1024ES2_S2_fS2_fjLj128EEEEELb1ELb1ELb1ELb1EEEvNS_9FwdParamsE:
        /* <DEDUP_REMOVED lines=17> */
[----:B------:R-:W-:-:S05]  /*0110*/  SHF.R.U32.HI R103, RZ, 0x5, R22 ;  /* 0x00000005ff677819 */ /* 0x000fca0000011616 */
[----:B------:R-:W-:Y:S01]  /*0120*/  IMAD R103, R23, 0x4, R103 ;  /* 0x0000000417677824 */ /* 0x000fe200078e0267 */
[----:B--2---:R-:W0:Y:S08]  /*0130*/  @P0 R2UR UR4, R2 ;  /* 0x00000000020403c2 */ /* 0x004e3000000e0000 */
[----:B------:R-:W1:Y:S01]  /*0140*/  @P0 R2UR UR5, R3 ;  /* 0x00000000030503c2 */ /* 0x000e6200000e0000 */
        /* <DEDUP_REMOVED lines=10> */
[----:B------:R-:W-:Y:S01]  /*01f0*/  IMAD.WIDE.U32 R8, R8, -0x2daee0ad, RZ ;  /* 0xd2511f5308087825 */ /* 0x000fe200078e00ff */
[----:B------:R-:W-:Y:S01]  /*0200*/  UIADD3 UR13, UR4, -0x255992d5, URZ ;  /* 0xdaa66d2b040d7890 */ /* 0x000fe2000fffe03f */
[----:B-1----:R-:W-:Y:S01]  /*0210*/  LOP3.LUT R0, R5, UR5, RZ, 0x3c, !PT ;  /* 0x0000000505007c12 */ /* 0x002fe2000f8e3cff */
[----:B------:R-:W-:Y:S02]  /*0220*/  UIADD3 UR10, UR5, -0x4498517b, URZ ;  /* 0xbb67ae85050a7890 */ /* 0x000fe4000fffe03f */
[----:B------:R-:W-:Y:S02]  /*0230*/  UIADD3 UR12, UR5, 0x76cf5d0a, URZ ;  /* 0x76cf5d0a050c7890 */ /* 0x000fe4000fffe03f */
[----:B------:R-:W-:Y:S01]  /*0240*/  IMAD.WIDE.U32 R2, R0, -0x326172a9, RZ ;  /* 0xcd9e8d5700027825 */ /* 0x000fe200078e00ff */
[----:B------:R-:W-:Y:S01]  /*0250*/  UIADD3 UR14, UR5, 0x32370b8f, URZ ;  /* 0x32370b8f050e7890 */ /* 0x000fe2000fffe03f */
[----:B------:R-:W-:Y:S01]  /*0260*/  LOP3.LUT R7, R9, UR10, R4, 0x96, !PT ;  /* 0x0000000a09077c12 */ /* 0x000fe2000f8e9604 */
[----:B------:R-:W-:Y:S01]  /*0270*/  UIADD3 UR15, UR4, 0x78dde6e4, URZ ;  /* 0x78dde6e4040f7890 */ /* 0x000fe2000fffe03f */
[----:B------:R-:W-:Y:S01]  /*0280*/  IMAD.SHL.U32 R0, R22, 0x10, RZ ;  /* 0x0000001016007824 */ /* 0x000fe200078e00ff */
[----:B------:R-:W-:-:S02]  /*0290*/  LOP3.LUT R4, R3, UR9, R6, 0x96, !PT ;  /* 0x0000000903047c12 */ /* 0x000fc4000f8e9606 */
[----:B------:R-:W-:Y:S01]  /*02a0*/  IMAD.WIDE.U32 R6, R7, -0x326172a9, RZ ;  /* 0xcd9e8d5707067825 */ /* 0x000fe200078e00ff */
[----:B------:R-:W-:Y:S01]  /*02b0*/  UIADD3 UR16, UR5, -0x126145ec, URZ ;  /* 0xed9eba1405107890 */ /* 0x000fe2000fffe03f */
[----:B------:R-:W-:Y:S02]  /*02c0*/  LOP3.LUT R24, R0, 0x1f0, RZ, 0xc0, !PT ;  /* 0x000001f000187812 */ /* 0x000fe400078ec0ff */
[----:B------:R-:W-:Y:S01]  /*02d0*/  IMAD.WIDE.U32 R4, R4, -0x2daee0ad, RZ ;  /* 0xd2511f5304047825 */ /* 0x000fe200078e00ff */
[----:B------:R-:W-:Y:S01]  /*02e0*/  LOP3.LUT R12, R7, UR11, R2, 0x96, !PT ;  /* 0x0000000b070c7c12 */ /* 0x000fe2000f8e9602 */
[----:B------:R-:W-:Y:S01]  /*02f0*/  UIADD3 UR18, UR5, -0x56f99767, URZ ;  /* 0xa906689905127890 */ /* 0x000fe2000fffe03f */
[----:B------:R-:W-:Y:S02]  /*0300*/  IADD3 R2, P1, R24, c[0x0][0x218], RZ ;  /* 0x0000860018027a10 */ /* 0x000fe40007f3e0ff */
        /* <DEDUP_REMOVED lines=22> */
[----:B------:R-:W-:Y:S01]  /*0470*/  LOP3.LUT R0, R22, 0x1f, RZ, 0xc0, !PT ;  /* 0x0000001f16007812 */ /* 0x000fe200078ec0ff */
[----:B------:R0:W5:Y:S02]  /*0480*/  @P0 LDG.E.128 R16, [R2.64+0x200] ;  /* 0x0002000602100981 */ /* 0x000164000c1e1d00 */
[----:B------:R-:W-:Y:S01]  /*0490*/  IMAD.WIDE.U32 R4, R4, -0x2daee0ad, RZ ;  /* 0xd2511f5304047825 */ /* 0x000fe200078e00ff */
[----:B------:R-:W-:Y:S01]  /*04a0*/  LOP3.LUT R14, R7, UR19, R14, 0x96, !PT ;  /* 0x00000013070e7c12 */ /* 0x000fe2000f8e960e */
[----:B------:R0:W5:Y:S03]  /*04b0*/  @P0 LDG.E.128 R60, [R2.64+0x400] ;  /* 0x00040006023c0981 */ /* 0x000166000c1e1d00 */
[----:B------:R-:W-:Y:S01]  /*04c0*/  LOP3.LUT R20, R5, UR20, R12, 0x96, !PT ;  /* 0x0000001405147c12 */ /* 0x000fe2000f8e960c */
[----:B------:R-:W-:Y:S01]  /*04d0*/  IMAD.WIDE.U32 R14, R14, -0x2daee0ad, RZ ;  /* 0xd2511f530e0e7825 */ /* 0x000fe200078e00ff */
[----:B------:R0:W5:Y:S01]  /*04e0*/  @P0 LDG.E.128 R56, [R2.64+0x600] ;  /* 0x0006000602380981 */ /* 0x000162000c1e1d00 */
[----:B------:R-:W-:Y:S01]  /*04f0*/  UIADD3 UR23, UR4, -0xe443238, URZ ;  /* 0xf1bbcdc804177890 */ /* 0x000fe2000fffe03f */
[----:B------:R-:W-:Y:S01]  /*0500*/  LEA R12, P3, R0, c[0x0][0x1c8], 0x4 ;  /* 0x00007200000c7a11 */ /* 0x000fe200078620ff */
[----:B------:R-:W-:Y:S01]  /*0510*/  IMAD.WIDE.U32 R20, R20, -0x326172a9, RZ ;  /* 0xcd9e8d5714147825 */ /* 0x000fe200078e00ff */
[----:B------:R-:W-:Y:S01]  /*0520*/  LOP3.LUT R135, R15, UR22, R4, 0x96, !PT ;  /* 0x000000160f877c12 */ /* 0x000fe2000f8e9604 */
[----:B------:R-:W-:Y:S01]  /*0530*/  UIADD3 UR24, UR5, -0x24c28bd8, URZ ;  /* 0xdb3d742805187890 */ /* 0x000fe2000fffe03f */
[----:B------:R-:W-:-:S02]  /*0540*/  IADD3 R4, P2, R24, c[0x0][0x1b0], RZ ;  /* 0x00006c0018047a10 */ /* 0x000fc40007f5e0ff */
[----:B------:R-:W-:Y:S01]  /*0550*/  LOP3.LUT R125, R21, UR21, R6, 0x96, !PT ;  /* 0x00000015157d7c12 */ /* 0x000fe2000f8e9606 */
[----:B------:R-:W-:Y:S01]  /*0560*/  IMAD.HI.U32 R7, R135, -0x326172a9, RZ ;  /* 0xcd9e8d5787077827 */ /* 0x000fe200078e00ff */
[----:B------:R-:W-:-:S03]  /*0570*/  IADD3.X R13, RZ, c[0x0][0x1cc], RZ, P3, !PT ;  /* 0x00007300ff0d7a10 */ /* 0x000fc60001ffe4ff */
[----:B0-----:R-:W-:Y:S01]  /*0580*/  IMAD.HI.U32 R3, R125, -0x2daee0ad, RZ ;  /* 0xd2511f537d037827 */ /* 0x001fe200078e00ff */
        /* <DEDUP_REMOVED lines=11> */
[--C-:B------:R-:W-:Y:S02]  /*0640*/  HADD2.F32 R2, -RZ, R8.reuse.H0_H0 ;  /* 0x20000008ff027230 */ /* 0x100fe40000004100 */
[----:B------:R-:W-:Y:S01]  /*0650*/  HADD2.F32 R3, -RZ, R8.H1_H1 ;  /* 0x30000008ff037230 */ /* 0x000fe20000004100 */
[----:B------:R0:W5:Y:S01]  /*0660*/  LDG.E.128 R48, [R4.64+0x200] ;  /* 0x0002000604307981 */ /* 0x000162000c1e1d00 */
[----:B------:R-:W-:-:S03]  /*0670*/  HADD2.F32 R6, -RZ, R10.H0_H0 ;  /* 0x2000000aff067230 */ /* 0x000fc60000004100 */
[----:B------:R0:W5:Y:S01]  /*0680*/  LDG.E.128 R44, [R4.64+0x400] ;  /* 0x00040006042c7981 */ /* 0x000162000c1e1d00 */
[----:B------:R-:W-:-:S03]  /*0690*/  HADD2.F32 R7, -RZ, R10.H1_H1 ;  /* 0x3000000aff077230 */ /* 0x000fc60000004100 */
[----:B------:R0:W5:Y:S01]  /*06a0*/  LDG.E.128 R40, [R4.64+0x600] ;  /* 0x0006000604287981 */ /* 0x000162000c1e1d00 */
[----:B------:R-:W-:Y:S02]  /*06b0*/  HADD2.F32 R8, -RZ, R11.H0_H0 ;  /* 0x2000000bff087230 */ /* 0x000fe40000004100 */
[----:B------:R-:W-:Y:S01]  /*06c0*/  HADD2.F32 R10, -RZ, R16.H0_H0 ;  /* 0x20000010ff0a7230 */ /* 0x000fe20000004100 */
[----:B------:R1:W5:Y:S01]  /*06d0*/  LDG.E.128 R36, [R12.64] ;  /* 0x000000060c247981 */ /* 0x000362000c1e1d00 */
[----:B------:R-:W-:-:S03]  /*06e0*/  HADD2.F32 R14, -RZ, R18.H0_H0 ;  /* 0x20000012ff0e7230 */ /* 0x000fc60000004100 */
[----:B------:R1:W5:Y:S01]  /*06f0*/  LDG.E.128 R32, [R12.64+0x200] ;  /* 0x000200060c207981 */ /* 0x000362000c1e1d00 */
[--C-:B0-----:R-:W-:Y:S02]  /*0700*/  HADD2.F32 R4, -RZ, R9.reuse.H0_H0 ;  /* 0x20000009ff047230 */ /* 0x101fe40000004100 */
[----:B------:R-:W-:Y:S01]  /*0710*/  HADD2.F32 R5, -RZ, R9.H1_H1 ;  /* 0x30000009ff057230 */ /* 0x000fe20000004100 */
[----:B------:R1:W5:Y:S01]  /*0720*/  LDG.E.128 R28, [R12.64+0x400] ;  /* 0x000400060c1c7981 */ /* 0x000362000c1e1d00 */
[----:B------:R-:W-:Y:S02]  /*0730*/  HADD2.F32 R9, -RZ, R11.H1_H1 ;  /* 0x3000000bff097230 */ /* 0x000fe40000004100 */
[----:B------:R-:W-:Y:S01]  /*0740*/  HADD2.F32 R11, -RZ, R16.H1_H1 ;  /* 0x30000010ff0b7230 */ /* 0x000fe20000004100 */
[----:B------:R1:W5:Y:S01]  /*0750*/  LDG.E.128 R24, [R12.64+0x600] ;  /* 0x000600060c187981 */ /* 0x000362000c1e1d00 */
[----:B------:R-:W-:Y:S01]  /*0760*/  HADD2.F32 R15, -RZ, R18.H1_H1 ;  /* 0x30000012ff0f7230 */ /* 0x000fe20000004100 */
[----:B------:R-:W-:Y:S01]  /*0770*/  @!P0 CS2R R62, SRZ ;  /* 0x00000000003e8805 */ /* 0x000fe2000001ff00 */
[----:B------:R-:W-:Y:S01]  /*0780*/  HADD2.F32 R16, -RZ, R19.H0_H0 ;  /* 0x20000013ff107230 */ /* 0x000fe20000004100 */
[----:B------:R-:W-:Y:S01]  /*0790*/  @!P0 CS2R R58, SRZ ;  /* 0x00000000003a8805 */ /* 0x000fe2000001ff00 */
[----:B------:R-:W-:Y:S01]  /*07a0*/  HADD2.F32 R18, -RZ, R60.H0_H0 ;  /* 0x2000003cff127230 */ /* 0x000fe20000004100 */
[----:B------:R-:W-:Y:S01]  /*07b0*/  UIADD3 UR25, UR4, -0x700cb87f, URZ ;  /* 0x8ff3478104197890 */ /* 0x000fe2000fffe03f */
[--C-:B------:R-:W-:Y:S01]  /*07c0*/  HADD2.F32 R102, -RZ, R56.reuse.H0_H0 ;  /* 0x20000038ff667230 */ /* 0x100fe20000004100 */
[----:B------:R-:W-:Y:S01]  /*07d0*/  UIADD3 UR26, UR5, -0x695add53, URZ ;  /* 0x96a522ad051a7890 */ /* 0x000fe2000fffe03f */
[----:B------:R-:W-:Y:S01]  /*07e0*/  HADD2.F32 R104, -RZ, R56.H1_H1 ;  /* 0x30000038ff687230 */ /* 0x000fe20000004100 */
[----:B------:R-:W-:Y:S01]  /*07f0*/  IMAD R125, R125, -0x2daee0ad, RZ ;  /* 0xd2511f537d7d7824 */ /* 0x000fe200078e02ff */
[--C-:B-1----:R-:W-:Y:S01]  /*0800*/  HADD2.F32 R12, -RZ, R17.reuse.H0_H0 ;  /* 0x20000011ff0c7230 */ /* 0x102fe20000004100 */
[----:B------:R-:W-:Y:S01]  /*0810*/  IMAD R135, R135, -0x326172a9, RZ ;  /* 0xcd9e8d5787877824 */ /* 0x000fe200078e02ff */
[----:B------:R-:W-:Y:S01]  /*0820*/  HADD2.F32 R13, -RZ, R17.H1_H1 ;  /* 0x30000011ff0d7230 */ /* 0x000fe20000004100 */
[----:B------:R-:W-:Y:S01]  /*0830*/  IMAD.HI.U32 R56, R124, -0x2daee0ad, RZ ;  /* 0xd2511f537c387827 */ /* 0x000fe200078e00ff */
[----:B------:R-:W-:Y:S01]  /*0840*/  HADD2.F32 R17, -RZ, R19.H1_H1 ;  /* 0x30000013ff117230 */ /* 0x000fe20000004100 */
        /* <DEDUP_REMOVED lines=22> */
.L_x_20349:
        /* <DEDUP_REMOVED lines=10> */
[----:B------:R-:W-:-:S05]  /*0a50*/  @P0 MOV R75, 0x20 ;  /* 0x00000020004b0802 */ /* 0x000fca0000000f00 */
        /* <DEDUP_REMOVED lines=34> */
.L_x_20051:
[----:B------:R-:W-:Y:S02]  /*0c80*/  IMAD.MOV.U32 R78, RZ, RZ, R136 ;  /* 0x000000ffff4e7224 */ /* 0x000fe400078e0088 */
.L_x_20052:
[----:B------:R-:W-:Y:S05]  /*0c90*/  BSYNC B2 ;  /* 0x0000000000027941 */ /* 0x000fea0003800000 */
.L_x_20050:
        /* <DEDUP_REMOVED lines=16> */
.L_x_20056:
[----:B------:R-:W-:Y:S05]  /*0da0*/  BSYNC B3 ;  /* 0x0000000000037941 */ /* 0x000fea0003800000 */
.L_x_20055:
        /* <DEDUP_REMOVED lines=43> */
.L_x_20054:
[----:B------:R-:W-:Y:S05]  /*1060*/  BSYNC B2 ;  /* 0x0000000000027941 */ /* 0x000fea0003800000 */
.L_x_20053:
[----:B------:R-:W0:Y:S01]  /*1070*/  I2F.U32 R68, R78 ;  /* 0x0000004e00447306 */ /* 0x000e220000201000 */
[----:B-----5:R-:W-:Y:S01]  /*1080*/  HADD2.F32 R69, -RZ, R64.H0_H0 ;  /* 0x20000040ff457230 */ /* 0x020fe20000004100 */
[----:B------:R-:W-:-:S04]  /*1090*/  IMAD.MOV.U32 R71, RZ, RZ, 0x2f800000 ;  /* 0x2f800000ff477424 */ /* 0x000fc800078e00ff */
[----:B------:R-:W-:-:S04]  /*10a0*/  FMUL.FTZ R69, R69, c[0x0][0x1ec] ;  /* 0x00007b0045457a20 */ /* 0x000fc80000410000 */
[----:B------:R-:W-:Y:S02]  /*10b0*/  FMUL.FTZ R69, R69, c[0x0][0x1e8] ;  /* 0x00007a0045457a20 */ /* 0x000fe40000410000 */
[----:B0-----:R-:W-:-:S05]  /*10c0*/  FFMA.FTZ R68, R68, R71, 1.1641532182693481445e-10 ;  /* 0x2f00000044447423 */ /* 0x001fca0000010047 */
[----:B------:R-:W-:Y:S01]  /*10d0*/  FSETP.GTU.FTZ.AND P1, PT, R68, c[0x0][0x1e4], PT ;  /* 0x0000790044007a0b */ /* 0x000fe20003f3c000 */
[----:B------:R-:W-:-:S03]  /*10e0*/  HADD2.F32 R68, -RZ, R36.H0_H0 ;  /* 0x20000024ff447230 */ /* 0x000fc60000004100 */
[----:B------:R-:W-:Y:S02]  /*10f0*/  FSEL R69, R69, RZ, !P1 ;  /* 0x000000ff45457208 */ /* 0x000fe40004800000 */
[----:B------:R-:W-:-:S03]  /*1100*/  SEL R115, RZ, 0x1, P1 ;  /* 0x00000001ff737807 */ /* 0x000fc60000800000 */
[----:B------:R-:W-:-:S04]  /*1110*/  FMUL.FTZ R68, R69, R68 ;  /* 0x0000004445447220 */ /* 0x000fc80000410000 */
[----:B------:R-:W-:Y:S02]  /*1120*/  @P0 FADD.FTZ R68, R56, R68 ;  /* 0x0000004438440221 */ /* 0x000fe40000010000 */
.L_x_20049:
[----:B0-----:R-:W-:Y:S05]  /*1130*/  BSYNC B1 ;  /* 0x0000000000017941 */ /* 0x001fea0003800000 */
.L_x_20048:
        /* <DEDUP_REMOVED lines=18> */
.L_x_20060:
[----:B------:R-:W-:Y:S02]  /*1260*/  IMAD.MOV.U32 R80, RZ, RZ, R136 ;  /* 0x000000ffff507224 */ /* 0x000fe400078e0088 */
.L_x_20061:
[----:B------:R-:W-:Y:S05]  /*1270*/  BSYNC B2 ;  /* 0x0000000000027941 */ /* 0x000fea0003800000 */
.L_x_20059:
        /* <DEDUP_REMOVED lines=16> */
.L_x_20065:
[----:B------:R-:W-:Y:S05]  /*1380*/  BSYNC B3 ;  /* 0x0000000000037941 */ /* 0x000fea0003800000 */
.L_x_20064:
        /* <DEDUP_REMOVED lines=43> */
.L_x_20063:
[----:B------:R-:W-:Y:S05]  /*1640*/  BSYNC B2 ;  /* 0x0000000000027941 */ /* 0x000fea0003800000 */
.L_x_20062:
[----:B------:R-:W0:Y:S01]  /*1650*/  I2F.U32 R69, R80 ;  /* 0x0000005000457306 */ /* 0x000e220000201000 */
[----:B------:R-:W-:Y:S01]  /*1660*/  HFMA2.MMA R72, -RZ, RZ, 0.1171875, 0 ;  /* 0x2f800000ff487435 */ /* 0x000fe200000001ff */
[----:B-----5:R-:W-:-:S05]  /*1670*/  HADD2.F32 R70, -RZ, R64.H1_H1 ;  /* 0x30000040ff467230 */ /* 0x020fca0000004100 */
[----:B------:R-:W-:-:S04]  /*1680*/  FMUL.FTZ R70, R70, c[0x0][0x1ec] ;  /* 0x00007b0046467a20 */ /* 0x000fc80000410000 */
[----:B------:R-:W-:Y:S02]  /*1690*/  FMUL.FTZ R70, R70, c[0x0][0x1e8] ;  /* 0x00007a0046467a20 */ /* 0x000fe40000410000 */
[----:B0-----:R-:W-:-:S05]  /*16a0*/  FFMA.FTZ R69, R69, R72, 1.1641532182693481445e-10 ;  /* 0x2f00000045457423 */ /* 0x001fca0000010048 */
[----:B------:R-:W-:Y:S01]  /*16b0*/  FSETP.GTU.FTZ.AND P1, PT, R69, c[0x0][0x1e4], PT ;  /* 0x0000790045007a0b */ /* 0x000fe20003f3c000 */
[----:B------:R-:W-:-:S03]  /*16c0*/  HADD2.F32 R69, -RZ, R36.H1_H1 ;  /* 0x30000024ff457230 */ /* 0x000fc60000004100 */
[----:B------:R-:W-:Y:S02]  /*16d0*/  FSEL R70, R70, RZ, !P1 ;  /* 0x000000ff46467208 */ /* 0x000fe40004800000 */
[----:B------:R-:W-:-:S03]  /*16e0*/  SEL R116, RZ, 0x1, P1 ;  /* 0x00000001ff747807 */ /* 0x000fc60000800000 */
[----:B------:R-:W-:-:S04]  /*16f0*/  FMUL.FTZ R69, R70, R69 ;  /* 0x0000004546457220 */ /* 0x000fc80000410000 */
[----:B------:R-:W-:Y:S02]  /*1700*/  @P0 FADD.FTZ R69, R57, R69 ;  /* 0x0000004539450221 */ /* 0x000fe40000010000 */
.L_x_20058:
[----:B------:R-:W-:Y:S05]  /*1710*/  BSYNC B1 ;  /* 0x0000000000017941 */ /* 0x000fea0003800000 */
.L_x_20057:
        /* <DEDUP_REMOVED lines=18> */
.L_x_20069:
[----:B------:R-:W-:Y:S02]  /*1840*/  IMAD.MOV.U32 R80, RZ, RZ, R136 ;  /* 0x000000ffff507224 */ /* 0x000fe400078e0088 */
.L_x_20070:
[----:B------:R-:W-:Y:S05]  /*1850*/  BSYNC B2 ;  /* 0x0000000000027941 */ /* 0x000fea0003800000 */
.L_x_20068:
        /* <DEDUP_REMOVED lines=16> */
.L_x_20074:
[----:B------:R-:W-:Y:S05]  /*1960*/  BSYNC B3 ;  /* 0x0000000000037941 */ /* 0x000fea0003800000 */
.L_x_20073:
        /* <DEDUP_REMOVED lines=43> */
.L_x_20072:
[----:B------:R-:W-:Y:S05]  /*1c20*/  BSYNC B2 ;  /* 0x0000000000027941 */ /* 0x000fea0003800000 */
.L_x_20071:
        /* <DEDUP_REMOVED lines=12> */
.L_x_20067:
[----:B------:R-:W-:Y:S05]  /*1cf0*/  BSYNC B1 ;  /* 0x0000000000017941 */ /* 0x000fea0003800000 */
.L_x_20066:
        /* <DEDUP_REMOVED lines=18> */
.L_x_20078:
[----:B------:R-:W-:Y:S02]  /*1e20*/  MOV R80, R136 ;  /* 0x0000008800507202 */ /* 0x000fe40000000f00 */
.L_x_20079:
[----:B------:R-:W-:Y:S05]  /*1e30*/  BSYNC B2 ;  /* 0x0000000000027941 */ /* 0x000fea0003800000 */
.L_x_20077:
        /* <DEDUP_REMOVED lines=16> */
.L_x_20083:
[----:B------:R-:W-:Y:S05]  /*1f40*/  BSYNC B3 ;  /* 0x0000000000037941 */ /* 0x000fea0003800000 */
.L_x_20082:
        /* <DEDUP_REMOVED lines=43> */
.L_x_20081:
[----:B------:R-:W-:Y:S05]  /*2200*/  BSYNC B2 ;  /* 0x0000000000027941 */ /* 0x000fea0003800000 */
.L_x_20080:
        /* <DEDUP_REMOVED lines=12> */
.L_x_20076:
[----:B------:R-:W-:Y:S05]  /*22d0*/  BSYNC B1 ;  /* 0x0000000000017941 */ /* 0x000fea0003800000 */
.L_x_20075:
        /* <DEDUP_REMOVED lines=18> */
.L_x_20087:
[----:B------:R-:W-:Y:S02]  /*2400*/  IMAD.MOV.U32 R80, RZ, RZ, R136 ;  /* 0x000000ffff507224 */ /* 0x000fe400078e0088 */
.L_x_20088:
[----:B------:R-:W-:Y:S05]  /*2410*/  BSYNC B2 ;  /* 0x0000000000027941 */ /* 0x000fea0003800000 */
.L_x_20086:
        /* <DEDUP_REMOVED lines=16> */
.L_x_20092:
[----:B------:R-:W-:Y:S05]  /*2520*/  BSYNC B3 ;  /* 0x0000000000037941 */ /* 0x000fea0003800000 */
.L_x_20091:
        /* <DEDUP_REMOVED lines=43> */
.L_x_20090:
[----:B------:R-:W-:Y:S05]  /*27e0*/  BSYNC B2 ;  /* 0x0000000000027941 */ /* 0x000fea0003800000 */
.L_x_20089:
[----:B------:R-:W0:Y:S01]  /*27f0*/  I2F.U32 R72, R80 ;  /* 0x0000005000487306 */ /* 0x000e220000201000 */
[----:B------:R-:W-:Y:S01]  /*2800*/  HADD2.F32 R73, -RZ, R66.H0_H0 ;  /* 0x20000042ff497230 */ /* 0x000fe20000004100 */
        /* <DEDUP_REMOVED lines=10> */
.L_x_20085:
[----:B------:R-:W-:Y:S05]  /*28b0*/  BSYNC B1 ;  /* 0x0000000000017941 */ /* 0x000fea0003800000 */
.L_x_20084:
        /* <DEDUP_REMOVED lines=18> */
.L_x_20096:
[----:B------:R-:W-:Y:S02]  /*29e0*/  IMAD.MOV.U32 R84, RZ, RZ, R136 ;  /* 0x000000ffff547224 */ /* 0x000fe400078e0088 */
.L_x_20097:
[----:B------:R-:W-:Y:S05]  /*29f0*/  BSYNC B2 ;  /* 0x0000000000027941 */ /* 0x000fea0003800000 */
.L_x_20095:
        /* <DEDUP_REMOVED lines=16> */
.L_x_20101:
[----:B------:R-:W-:Y:S05]  /*2b00*/  BSYNC B3 ;  /* 0x0000000000037941 */ /* 0x000fea0003800000 */
.L_x_20100:
        /* <DEDUP_REMOVED lines=43> */
.L_x_20099:
[----:B------:R-:W-:Y:S05]  /*2dc0*/  BSYNC B2 ;  /* 0x0000000000027941 */ /* 0x000fea0003800000 */
.L_x_20098:
[----:B------:R-:W0:Y:S01]  /*2dd0*/  I2F.U32 R73, R84 ;  /* 0x0000005400497306 */ /* 0x000e220000201000 */
[----:B------:R-:W-:Y:S01]  /*2de0*/  HFMA2.MMA R76, -RZ, RZ, 0.1171875, 0 ;  /* 0x2f800000ff4c7435 */ /* 0x000fe200000001ff */
[----:B------:R-:W-:-:S05]  /*2df0*/  HADD2.F32 R74, -RZ, R66.H1_H1 ;  /* 0x30000042ff4a7230 */ /* 0x000fca0000004100 */
        /* <DEDUP_REMOVED lines=9> */
.L_x_20094:
[----:B------:R-:W-:Y:S05]  /*2e90*/  BSYNC B1 ;  /* 0x0000000000017941 */ /* 0x000fea0003800000 */
.L_x_20093:
        /* <DEDUP_REMOVED lines=18> */
.L_x_20105:
[----:B------:R-:W-:Y:S02]  /*2fc0*/  IMAD.MOV.U32 R84, RZ, RZ, R136 ;  /* 0x000000ffff547224 */ /* 0x000fe400078e0088 */
.L_x_20106:
[----:B------:R-:W-:Y:S05]  /*2fd0*/  BSYNC B2 ;  /* 0x0000000000027941 */ /* 0x000fea0003800000 */
.L_x_20104:
        /* <DEDUP_REMOVED lines=16> */
.L_x_20110:
[----:B------:R-:W-:Y:S05]  /*30e0*/  BSYNC B3 ;  /* 0x0000000000037941 */ /* 0x000fea0003800000 */
.L_x_20109:
        /* <DEDUP_REMOVED lines=43> */
.L_x_20108:
[----:B------:R-:W-:Y:S05]  /*33a0*/  BSYNC B2 ;  /* 0x0000000000027941 */ /* 0x000fea0003800000 */
.L_x_20107:
        /* <DEDUP_REMOVED lines=12> */
.L_x_20103:
[----:B------:R-:W-:Y:S05]  /*3470*/  BSYNC B1 ;  /* 0x0000000000017941 */ /* 0x000fea0003800000 */
.L_x_20102:
        /* <DEDUP_REMOVED lines=18> */
.L_x_20114:
[----:B------:R-:W-:Y:S02]  /*35a0*/  MOV R86, R136 ;  /* 0x0000008800567202 */ /* 0x000fe40000000f00 */
.L_x_20115:
[----:B------:R-:W-:Y:S05]  /*35b0*/  BSYNC B2 ;  /* 0x0000000000027941 */ /* 0x000fea0003800000 */
.L_x_20113:
        /* <DEDUP_REMOVED lines=16> */
.L_x_20119:
[----:B------:R-:W-:Y:S05]  /*36c0*/  BSYNC B3 ;  /* 0x0000000000037941 */ /* 0x000fea0003800000 */
.L_x_20118:
        /* <DEDUP_REMOVED lines=42> */
.L_x_20117:
[----:B------:R-:W-:Y:S05]  /*3970*/  BSYNC B2 ;  /* 0x0000000000027941 */ /* 0x000fea0003800000 */
.L_x_20116:
[----:B------:R-:W0:Y:S01]  /*3980*/  I2F.U32 R75, R86 ;  /* 0x00000056004b7306 */ /* 0x000e220000201000 */
[----:B------:R-:W-:Y:S01]  /*3990*/  HADD2.F32 R76, -RZ, R67.H1_H1 ;  /* 0x30000043ff4c7230 */ /* 0x000fe20000004100 */
        /* <DEDUP_REMOVED lines=10> */
.L_x_20112:
[----:B------:R-:W-:Y:S05]  /*3a40*/  BSYNC B1 ;  /* 0x0000000000017941 */ /* 0x000fea0003800000 */
.L_x_20111:
[----:B------:R-:W-:Y:S01]  /*3a50*/  IMAD.MOV.U32 R133, RZ, RZ, 0x20 ;  /* 0x00000020ff857424 */ /* 0x000fe200078e00ff */
[C---:B------:R-:W-:Y:S01]  /*3a60*/  IADD3 R94, R134.reuse, 0x20, RZ ;  /* 0x00000020865e7810 */ /* 0x040fe20007ffe0ff */
        /* <DEDUP_REMOVED lines=28> */
.L_x_20121:
[----:B------:R-:W-:Y:S05]  /*3c30*/  BSYNC B1 ;  /* 0x0000000000017941 */ /* 0x000fea0003800000 */
.L_x_20120:
        /* <DEDUP_REMOVED lines=22> */
.L_x_20125:
[----:B------:R-:W-:Y:S02]  /*3da0*/  IMAD.MOV.U32 R84, RZ, RZ, R136 ;  /* 0x000000ffff547224 */ /* 0x000fe400078e0088 */
.L_x_20126:
[----:B------:R-:W-:Y:S05]  /*3db0*/  BSYNC B2 ;  /* 0x0000000000027941 */ /* 0x000fea0003800000 */
.L_x_20124:
        /* <DEDUP_REMOVED lines=16> */
.L_x_20130:
[----:B------:R-:W-:Y:S05]  /*3ec0*/  BSYNC B3 ;  /* 0x0000000000037941 */ /* 0x000fea0003800000 */
.L_x_20129:
[----:B------:R-:W-:Y:S01]  /*3ed0*/  IMAD.HI.U32 R76, R111, -0x326172a9, RZ ;  /* 0xcd9e8d576f4c7827 */ /* 0x000fe200078e00ff */
[----:B------:R-:W-:-:S03]  /*3ee0*/  LOP3.LUT R77, R77, UR5, R114, 0x96, !PT ;  /* 0x000000054d4d7c12 */ /* 0x000fc6000f8e9672 */
[----:B------:R-:W-:Y:S01]  /*3ef0*/  IMAD R81, R111, -0x326172a9, RZ ;  /* 0xcd9e8d576f517824 */ /* 0x000fe200078e02ff */
[----:B------:R-:W-:Y:S01]  /*3f00*/  LOP3.LUT R76, R76, UR4, R113, 0x96, !PT ;  /* 0x000000044c4c7c12 */ /* 0x000fe2000f8e9671 */
[----:B------:R-:W-:-:S04]  /*3f10*/  IMAD.WIDE.U32 R78, R77, -0x326172a9, RZ ;  /* 0xcd9e8d574d4e7825 */ /* 0x000fc800078e00ff */
[----:B------:R-:W-:Y:S02]  /*3f20*/  IMAD R77, R112, -0x2daee0ad, RZ ;  /* 0xd2511f53704d7824 */ /* 0x000fe400078e02ff */
        /* <DEDUP_REMOVED lines=37> */
.L_x_20128:
[----:B------:R-:W-:Y:S05]  /*4180*/  BSYNC B2 ;  /* 0x0000000000027941 */ /* 0x000fea0003800000 */
.L_x_20127:
[----:B------:R-:W0:Y:S01]  /*4190*/  I2F.U32 R76, R84 ;  /* 0x00000054004c7306 */ /* 0x000e220000201000 */
[----:B------:R-:W-:Y:S01]  /*41a0*/  HFMA2.MMA R77, -RZ, RZ, 0.1171875, 0 ;  /* 0x2f800000ff4d7435 */ /* 0x000fe200000001ff */
[----:B-----5:R-:W-:-:S05]  /*41b0*/  HADD2.F32 R78, -RZ, R64.H0_H0 ;  /* 0x20000040ff4e7230 */ /* 0x020fca0000004100 */
[----:B------:R-:W-:-:S04]  /*41c0*/  FMUL.FTZ R78, R78, c[0x0][0x1ec] ;  /* 0x00007b004e4e7a20 */ /* 0x000fc80000410000 */
[----:B------:R-:W-:Y:S02]  /*41d0*/  FMUL.FTZ R78, R78, c[0x0][0x1e8] ;  /* 0x00007a004e4e7a20 */ /* 0x000fe40000410000 */
[----:B0-----:R-:W-:Y:S01]  /*41e0*/  FFMA.FTZ R76, R76, R77, 1.1641532182693481445e-10 ;  /* 0x2f0000004c4c7423 */ /* 0x001fe2000001004d */
[----:B------:R-:W-:-:S04]  /*41f0*/  HADD2.F32 R77, -RZ, R32.H0_H0 ;  /* 0x20000020ff4d7230 */ /* 0x000fc80000004100 */
[----:B------:R-:W-:-:S04]  /*4200*/  FSETP.GTU.FTZ.AND P1, PT, R76, c[0x0][0x1e4], PT ;  /* 0x000079004c007a0b */ /* 0x000fc80003f3c000 */
[----:B------:R-:W-:Y:S02]  /*4210*/  FSEL R76, R78, RZ, !P1 ;  /* 0x000000ff4e4c7208 */ /* 0x000fe40004800000 */
[----:B------:R-:W-:-:S03]  /*4220*/  SEL R115, RZ, 0x1, P1 ;  /* 0x00000001ff737807 */ /* 0x000fc60000800000 */
[----:B------:R-:W-:-:S04]  /*4230*/  FMUL.FTZ R76, R76, R77 ;  /* 0x0000004d4c4c7220 */ /* 0x000fc80000410000 */
[----:B------:R-:W-:Y:S02]  /*4240*/  @P0 FADD.FTZ R76, R56, R76 ;  /* 0x0000004c384c0221 */ /* 0x000fe40000010000 */
.L_x_20123:
[----:B0-----:R-:W-:Y:S05]  /*4250*/  BSYNC B1 ;  /* 0x0000000000017941 */ /* 0x001fea0003800000 */
.L_x_20122:
        /* <DEDUP_REMOVED lines=18> */
.L_x_20134:
[----:B------:R-:W-:Y:S02]  /*4380*/  IMAD.MOV.U32 R86, RZ, RZ, R136 ;  /* 0x000000ffff567224 */ /* 0x000fe400078e0088 */
.L_x_20135:
[----:B------:R-:W-:Y:S05]  /*4390*/  BSYNC B2 ;  /* 0x0000000000027941 */ /* 0x000fea0003800000 */
.L_x_20133:
        /* <DEDUP_REMOVED lines=16> */
.L_x_20139:
[----:B------:R-:W-:Y:S05]  /*44a0*/  BSYNC B3 ;  /* 0x0000000000037941 */ /* 0x000fea0003800000 */
.L_x_20138:
        /* <DEDUP_REMOVED lines=43> */
.L_x_20137:
[----:B------:R-:W-:Y:S05]  /*4760*/  BSYNC B2 ;  /* 0x0000000000027941 */ /* 0x000fea0003800000 */
.L_x_20136:
[----:B------:R-:W0:Y:S01]  /*4770*/  I2F.U32 R77, R86 ;  /* 0x00000056004d7306 */ /* 0x000e220000201000 */
[----:B-----5:R-:W-:Y:S01]  /*4780*/  HADD2.F32 R80, -RZ, R64.H1_H1 ;  /* 0x30000040ff507230 */ /* 0x020fe20000004100 */
[----:B------:R-:W-:-:S04]  /*4790*/  IMAD.MOV.U32 R78, RZ, RZ, 0x2f800000 ;  /* 0x2f800000ff4e7424 */ /* 0x000fc800078e00ff */
        /* <DEDUP_REMOVED lines=9> */
.L_x_20132:
[----:B------:R-:W-:Y:S05]  /*4830*/  BSYNC B1 ;  /* 0x0000000000017941 */ /* 0x000fea0003800000 */
.L_x_20131:
        /* <DEDUP_REMOVED lines=18> */
.L_x_20143:
[----:B------:R-:W-:Y:S02]  /*4960*/  IMAD.MOV.U32 R86, RZ, RZ, R136 ;  /* 0x000000ffff567224 */ /* 0x000fe400078e0088 */
.L_x_20144:
[----:B------:R-:W-:Y:S05]  /*4970*/  BSYNC B2 ;  /* 0x0000000000027941 */ /* 0x000fea0003800000 */
.L_x_20142:
        /* <DEDUP_REMOVED lines=16> */
.L_x_20148:
[----:B------:R-:W-:Y:S05]  /*4a80*/  BSYNC B3 ;  /* 0x0000000000037941 */ /* 0x000fea0003800000 */
.L_x_20147:
        /* <DEDUP_REMOVED lines=43> */
.L_x_20146:
[----:B------:R-:W-:Y:S05]  /*4d40*/  BSYNC B2 ;  /* 0x0000000000027941 */ /* 0x000fea0003800000 */
.L_x_20145:
[----:B------:R-:W0:Y:S01]  /*4d50*/  I2F.U32 R78, R86 ;  /* 0x00000056004e7306 */ /* 0x000e220000201000 */
[----:B-----5:R-:W-:Y:S01]  /*4d60*/  HADD2.F32 R81, -RZ, R65.H0_H0 ;  /* 0x20000041ff517230 */ /* 0x020fe20000004100 */
[----:B------:R-:W-:-:S04]  /*4d70*/  IMAD.MOV.U32 R79, RZ, RZ, 0x2f800000 ;  /* 0x2f800000ff4f7424 */ /* 0x000fc800078e00ff */
        /* <DEDUP_REMOVED lines=9> */
.L_x_20141:
[----:B------:R-:W-:Y:S05]  /*4e10*/  BSYNC B1 ;  /* 0x0000000000017941 */ /* 0x000fea0003800000 */
.L_x_20140:
        /* <DEDUP_REMOVED lines=18> */
.L_x_20152:
[----:B------:R-:W-:Y:S02]  /*4f40*/  MOV R88, R136 ;  /* 0x0000008800587202 */ /* 0x000fe40000000f00 */
.L_x_20153:
[----:B------:R-:W-:Y:S05]  /*4f50*/  BSYNC B2 ;  /* 0x0000000000027941 */ /* 0x000fea0003800000 */
.L_x_20151:
        /* <DEDUP_REMOVED lines=16> */
.L_x_20157:
[----:B------:R-:W-:Y:S05]  /*5060*/  BSYNC B3 ;  /* 0x0000000000037941 */ /* 0x000fea0003800000 */
.L_x_20156:
        /* <DEDUP_REMOVED lines=43> */
.L_x_20155:
[----:B------:R-:W-:Y:S05]  /*5320*/  BSYNC B2 ;  /* 0x0000000000027941 */ /* 0x000fea0003800000 */
.L_x_20154:
[----:B------:R-:W0:Y:S01]  /*5330*/  I2F.U32 R79, R88 ;  /* 0x00000058004f7306 */ /* 0x000e220000201000 */
[----:B------:R-:W-:Y:S01]  /*5340*/  HFMA2.MMA R80, -RZ, RZ, 0.1171875, 0 ;  /* 0x2f800000ff507435 */ /* 0x000fe200000001ff */
[----:B-----5:R-:W-:-:S05]  /*5350*/  HADD2.F32 R82, -RZ, R65.H1_H1 ;  /* 0x30000041ff527230 */ /* 0x020fca0000004100 */
        /* <DEDUP_REMOVED lines=9> */
.L_x_20150:
[----:B------:R-:W-:Y:S05]  /*53f0*/  BSYNC B1 ;  /* 0x0000000000017941 */ /* 0x000fea0003800000 */
.L_x_20149:
        /* <DEDUP_REMOVED lines=18> */
.L_x_20161:
[----:B------:R-:W-:Y:S02]  /*5520*/  IMAD.MOV.U32 R88, RZ, RZ, R136 ;  /* 0x000000ffff587224 */ /* 0x000fe400078e0088 */
.L_x_20162:
[----:B------:R-:W-:Y:S05]  /*5530*/  BSYNC B2 ;  /* 0x0000000000027941 */ /* 0x000fea0003800000 */
.L_x_20160:
        /* <DEDUP_REMOVED lines=16> */
.L_x_20166:
[----:B------:R-:W-:Y:S05]  /*5640*/  BSYNC B3 ;  /* 0x0000000000037941 */ /* 0x000fea0003800000 */
.L_x_20165:
        /* <DEDUP_REMOVED lines=43> */
.L_x_20164:
[----:B------:R-:W-:Y:S05]  /*5900*/  BSYNC B2 ;  /* 0x0000000000027941 */ /* 0x000fea0003800000 */
.L_x_20163:
[----:B------:R-:W0:Y:S01]  /*5910*/  I2F.U32 R80, R88 ;  /* 0x0000005800507306 */ /* 0x000e220000201000 */
[----:B------:R-:W-:Y:S01]  /*5920*/  HADD2.F32 R83, -RZ, R66.H0_H0 ;  /* 0x20000042ff537230 */ /* 0x000fe20000004100 */
        /* <DEDUP_REMOVED lines=10> */
.L_x_20159:
[----:B------:R-:W-:Y:S05]  /*59d0*/  BSYNC B1 ;  /* 0x0000000000017941 */ /* 0x000fea0003800000 */
.L_x_20158:
        /* <DEDUP_REMOVED lines=18> */
.L_x_20170:
[----:B------:R-:W-:Y:S02]  /*5b00*/  IMAD.MOV.U32 R90, RZ, RZ, R136 ;  /* 0x000000ffff5a7224 */ /* 0x000fe400078e0088 */
.L_x_20171:
[----:B------:R-:W-:Y:S05]  /*5b10*/  BSYNC B2 ;  /* 0x0000000000027941 */ /* 0x000fea0003800000 */
.L_x_20169:
        /* <DEDUP_REMOVED lines=16> */
.L_x_20175:
[----:B------:R-:W-:Y:S05]  /*5c20*/  BSYNC B3 ;  /* 0x0000000000037941 */ /* 0x000fea0003800000 */
.L_x_20174:
        /* <DEDUP_REMOVED lines=43> */
.L_x_20173:
[----:B------:R-:W-:Y:S05]  /*5ee0*/  BSYNC B2 ;  /* 0x0000000000027941 */ /* 0x000fea0003800000 */
.L_x_20172:
[----:B------:R-:W0:Y:S01]  /*5ef0*/  I2F.U32 R81, R90 ;  /* 0x0000005a00517306 */ /* 0x000e220000201000 */
[----:B------:R-:W-:Y:S01]  /*5f00*/  HADD2.F32 R84, -RZ, R66.H1_H1 ;  /* 0x30000042ff547230 */ /* 0x000fe20000004100 */
        /* <DEDUP_REMOVED lines=10> */
.L_x_20168:
[----:B------:R-:W-:Y:S05]  /*5fb0*/  BSYNC B1 ;  /* 0x0000000000017941 */ /* 0x000fea0003800000 */
.L_x_20167:
        /* <DEDUP_REMOVED lines=18> */
.L_x_20179:
[----:B------:R-:W-:Y:S02]  /*60e0*/  MOV R90, R136 ;  /* 0x00000088005a7202 */ /* 0x000fe40000000f00 */
.L_x_20180:
[----:B------:R-:W-:Y:S05]  /*60f0*/  BSYNC B2 ;  /* 0x0000000000027941 */ /* 0x000fea0003800000 */
.L_x_20178:
        /* <DEDUP_REMOVED lines=16> */
.L_x_20184:
[----:B------:R-:W-:Y:S05]  /*6200*/  BSYNC B3 ;  /* 0x0000000000037941 */ /* 0x000fea0003800000 */
.L_x_20183:
        /* <DEDUP_REMOVED lines=43> */
.L_x_20182:
[----:B------:R-:W-:Y:S05]  /*64c0*/  BSYNC B2 ;  /* 0x0000000000027941 */ /* 0x000fea0003800000 */
.L_x_20181:
[----:B------:R-:W0:Y:S01]  /*64d0*/  I2F.U32 R82, R90 ;  /* 0x0000005a00527306 */ /* 0x000e220000201000 */
[----:B------:R-:W-:Y:S01]  /*64e0*/  HFMA2.MMA R83, -RZ, RZ, 0.1171875, 0 ;  /* 0x2f800000ff537435 */ /* 0x000fe200000001ff */
[----:B------:R-:W-:-:S05]  /*64f0*/  HADD2.F32 R85, -RZ, R67.H0_H0 ;  /* 0x20000043ff557230 */ /* 0x000fca0000004100 */
        /* <DEDUP_REMOVED lines=9> */
.L_x_20177:
[----:B------:R-:W-:Y:S05]  /*6590*/  BSYNC B1 ;  /* 0x0000000000017941 */ /* 0x000fea0003800000 */
.L_x_20176:
        /* <DEDUP_REMOVED lines=18> */
.L_x_20188:
[----:B------:R-:W-:Y:S02]  /*66c0*/  IMAD.MOV.U32 R93, RZ, RZ, R136 ;  /* 0x000000ffff5d7224 */ /* 0x000fe400078e0088 */
.L_x_20189:
[----:B------:R-:W-:Y:S05]  /*66d0*/  BSYNC B2 ;  /* 0x0000000000027941 */ /* 0x000fea0003800000 */
.L_x_20187:
        /* <DEDUP_REMOVED lines=16> */
.L_x_20193:
[----:B------:R-:W-:Y:S05]  /*67e0*/  BSYNC B3 ;  /* 0x0000000000037941 */ /* 0x000fea0003800000 */
.L_x_20192:
        /* <DEDUP_REMOVED lines=42> */
.L_x_20191:
[----:B------:R-:W-:Y:S05]  /*6a90*/  BSYNC B2 ;  /* 0x0000000000027941 */ /* 0x000fea0003800000 */
.L_x_20190:
        /* <DEDUP_REMOVED lines=12> */
.L_x_20186:
[----:B------:R-:W-:Y:S05]  /*6b60*/  BSYNC B1 ;  /* 0x0000000000017941 */ /* 0x000fea0003800000 */
.L_x_20185:
        /* <DEDUP_REMOVED lines=29> */
.L_x_20195:
[----:B------:R-:W-:Y:S05]  /*6d40*/  BSYNC B1 ;  /* 0x0000000000017941 */ /* 0x000fea0003800000 */
.L_x_20194:
        /* <DEDUP_REMOVED lines=22> */
.L_x_20199:
[----:B------:R-:W-:Y:S02]  /*6eb0*/  MOV R92, R136 ;  /* 0x00000088005c7202 */ /* 0x000fe40000000f00 */
.L_x_20200:
[----:B------:R-:W-:Y:S05]  /*6ec0*/  BSYNC B2 ;  /* 0x0000000000027941 */ /* 0x000fea0003800000 */
.L_x_20198:
        /* <DEDUP_REMOVED lines=16> */
.L_x_20204:
[----:B------:R-:W-:Y:S05]  /*6fd0*/  BSYNC B3 ;  /* 0x0000000000037941 */ /* 0x000fea0003800000 */
.L_x_20203:
        /* <DEDUP_REMOVED lines=43> */
.L_x_20202:
[----:B------:R-:W-:Y:S05]  /*7290*/  BSYNC B2 ;  /* 0x0000000000027941 */ /* 0x000fea0003800000 */
.L_x_20201:
        /* <DEDUP_REMOVED lines=12> */
.L_x_20197:
[----:B0-----:R-:W-:Y:S05]  /*7360*/  BSYNC B1 ;  /* 0x0000000000017941 */ /* 0x001fea0003800000 */
.L_x_20196:
        /* <DEDUP_REMOVED lines=18> */
.L_x_20208:
[----:B------:R-:W-:Y:S02]  /*7490*/  IMAD.MOV.U32 R94, RZ, RZ, R136 ;  /* 0x000000ffff5e7224 */ /* 0x000fe400078e0088 */
.L_x_20209:
[----:B------:R-:W-:Y:S05]  /*74a0*/  BSYNC B2 ;  /* 0x0000000000027941 */ /* 0x000fea0003800000 */
.L_x_20207:
        /* <DEDUP_REMOVED lines=16> */
.L_x_20213:
[----:B------:R-:W-:Y:S05]  /*75b0*/  BSYNC B3 ;  /* 0x0000000000037941 */ /* 0x000fea0003800000 */
.L_x_20212:
        /* <DEDUP_REMOVED lines=43> */
.L_x_20211:
[----:B------:R-:W-:Y:S05]  /*7870*/  BSYNC B2 ;  /* 0x0000000000027941 */ /* 0x000fea0003800000 */
.L_x_20210:
        /* <DEDUP_REMOVED lines=12> */
.L_x_20206:
[----:B------:R-:W-:Y:S05]  /*7940*/  BSYNC B1 ;  /* 0x0000000000017941 */ /* 0x000fea0003800000 */
.L_x_20205:
        /* <DEDUP_REMOVED lines=18> */
.L_x_20217:
[----:B------:R-:W-:Y:S02]  /*7a70*/  IMAD.MOV.U32 R94, RZ, RZ, R136 ;  /* 0x000000ffff5e7224 */ /* 0x000fe400078e0088 */
.L_x_20218:
[----:B------:R-:W-:Y:S05]  /*7a80*/  BSYNC B2 ;  /* 0x0000000000027941 */ /* 0x000fea0003800000 */
.L_x_20216:
        /* <DEDUP_REMOVED lines=16> */
.L_x_20222:
[----:B------:R-:W-:Y:S05]  /*7b90*/  BSYNC B3 ;  /* 0x0000000000037941 */ /* 0x000fea0003800000 */
.L_x_20221:
        /* <DEDUP_REMOVED lines=43> */
.L_x_20220:
[----:B------:R-:W-:Y:S05]  /*7e50*/  BSYNC B2 ;  /* 0x0000000000027941 */ /* 0x000fea0003800000 */
.L_x_20219:
        /* <DEDUP_REMOVED lines=12> */
.L_x_20215:
[----:B------:R-:W-:Y:S05]  /*7f20*/  BSYNC B1 ;  /* 0x0000000000017941 */ /* 0x000fea0003800000 */
.L_x_20214:
        /* <DEDUP_REMOVED lines=18> */
.L_x_20226:
[----:B------:R-:W-:Y:S02]  /*8050*/  MOV R96, R136 ;  /* 0x0000008800607202 */ /* 0x000fe40000000f00 */
.L_x_20227:
[----:B------:R-:W-:Y:S05]  /*8060*/  BSYNC B2 ;  /* 0x0000000000027941 */ /* 0x000fea0003800000 */
.L_x_20225:
        /* <DEDUP_REMOVED lines=16> */
.L_x_20231:
[----:B------:R-:W-:Y:S05]  /*8170*/  BSYNC B3 ;  /* 0x0000000000037941 */ /* 0x000fea0003800000 */
.L_x_20230:
        /* <DEDUP_REMOVED lines=43> */
.L_x_20229:
[----:B------:R-:W-:Y:S05]  /*8430*/  BSYNC B2 ;  /* 0x0000000000027941 */ /* 0x000fea0003800000 */
.L_x_20228:
        /* <DEDUP_REMOVED lines=12> */
.L_x_20224:
[----:B------:R-:W-:Y:S05]  /*8500*/  BSYNC B1 ;  /* 0x0000000000017941 */ /* 0x000fea0003800000 */
.L_x_20223:
        /* <DEDUP_REMOVED lines=18> */
.L_x_20235:
[----:B------:R-:W-:Y:S02]  /*8630*/  IMAD.MOV.U32 R96, RZ, RZ, R136 ;  /* 0x000000ffff607224 */ /* 0x000fe400078e0088 */
.L_x_20236:
[----:B------:R-:W-:Y:S05]  /*8640*/  BSYNC B2 ;  /* 0x0000000000027941 */ /* 0x000fea0003800000 */
.L_x_20234:
        /* <DEDUP_REMOVED lines=16> */
.L_x_20240:
[----:B------:R-:W-:Y:S05]  /*8750*/  BSYNC B3 ;  /* 0x0000000000037941 */ /* 0x000fea0003800000 */
.L_x_20239:
        /* <DEDUP_REMOVED lines=43> */
.L_x_20238:
[----:B------:R-:W-:Y:S05]  /*8a10*/  BSYNC B2 ;  /* 0x0000000000027941 */ /* 0x000fea0003800000 */
.L_x_20237:
        /* <DEDUP_REMOVED lines=12> */
.L_x_20233:
[----:B------:R-:W-:Y:S05]  /*8ae0*/  BSYNC B1 ;  /* 0x0000000000017941 */ /* 0x000fea0003800000 */
.L_x_20232:
        /* <DEDUP_REMOVED lines=18> */
.L_x_20244:
[----:B------:R-:W-:Y:S02]  /*8c10*/  IMAD.MOV.U32 R98, RZ, RZ, R136 ;  /* 0x000000ffff627224 */ /* 0x000fe400078e0088 */
.L_x_20245:
[----:B------:R-:W-:Y:S05]  /*8c20*/  BSYNC B2 ;  /* 0x0000000000027941 */ /* 0x000fea0003800000 */
.L_x_20243:
        /* <DEDUP_REMOVED lines=16> */
.L_x_20249:
[----:B------:R-:W-:Y:S05]  /*8d30*/  BSYNC B3 ;  /* 0x0000000000037941 */ /* 0x000fea0003800000 */
.L_x_20248:
        /* <DEDUP_REMOVED lines=43> */
.L_x_20247:
[----:B------:R-:W-:Y:S05]  /*8ff0*/  BSYNC B2 ;  /* 0x0000000000027941 */ /* 0x000fea0003800000 */
.L_x_20246:
        /* <DEDUP_REMOVED lines=12> */
.L_x_20242:
[----:B------:R-:W-:Y:S05]  /*90c0*/  BSYNC B1 ;  /* 0x0000000000017941 */ /* 0x000fea0003800000 */
.L_x_20241:
        /* <DEDUP_REMOVED lines=18> */
.L_x_20253:
[----:B------:R-:W-:Y:S02]  /*91f0*/  MOV R98, R136 ;  /* 0x0000008800627202 */ /* 0x000fe40000000f00 */
.L_x_20254:
[----:B------:R-:W-:Y:S05]  /*9200*/  BSYNC B2 ;  /* 0x0000000000027941 */ /* 0x000fea0003800000 */
.L_x_20252:
        /* <DEDUP_REMOVED lines=16> */
.L_x_20258:
[----:B------:R-:W-:Y:S05]  /*9310*/  BSYNC B3 ;  /* 0x0000000000037941 */ /* 0x000fea0003800000 */
.L_x_20257:
        /* <DEDUP_REMOVED lines=43> */
.L_x_20256:
[----:B------:R-:W-:Y:S05]  /*95d0*/  BSYNC B2 ;  /* 0x0000000000027941 */ /* 0x000fea0003800000 */
.L_x_20255:
        /* <DEDUP_REMOVED lines=12> */
.L_x_20251:
[----:B------:R-:W-:Y:S05]  /*96a0*/  BSYNC B1 ;  /* 0x0000000000017941 */ /* 0x000fea0003800000 */
.L_x_20250:
        /* <DEDUP_REMOVED lines=18> */
.L_x_20262:
[----:B------:R-:W-:Y:S02]  /*97d0*/  IMAD.MOV.U32 R119, RZ, RZ, R136 ;  /* 0x000000ffff777224 */ /* 0x000fe400078e0088 */
.L_x_20263:
[----:B------:R-:W-:Y:S05]  /*97e0*/  BSYNC B2 ;  /* 0x0000000000027941 */ /* 0x000fea0003800000 */
.L_x_20261:
        /* <DEDUP_REMOVED lines=16> */
.L_x_20267:
[----:B------:R-:W-:Y:S05]  /*98f0*/  BSYNC B3 ;  /* 0x0000000000037941 */ /* 0x000fea0003800000 */
.L_x_20266:
        /* <DEDUP_REMOVED lines=42> */
.L_x_20265:
[----:B------:R-:W-:Y:S05]  /*9ba0*/  BSYNC B2 ;  /* 0x0000000000027941 */ /* 0x000fea0003800000 */
.L_x_20264:
        /* <DEDUP_REMOVED lines=12> */
.L_x_20260:
[----:B------:R-:W-:Y:S05]  /*9c70*/  BSYNC B1 ;  /* 0x0000000000017941 */ /* 0x000fea0003800000 */
.L_x_20259:
        /* <DEDUP_REMOVED lines=29> */
.L_x_20269:
[----:B------:R-:W-:Y:S05]  /*9e50*/  BSYNC B1 ;  /* 0x0000000000017941 */ /* 0x000fea0003800000 */
.L_x_20268:
        /* <DEDUP_REMOVED lines=22> */
.L_x_20273:
[----:B------:R-:W-:Y:S02]  /*9fc0*/  MOV R115, R136 ;  /* 0x0000008800737202 */ /* 0x000fe40000000f00 */
.L_x_20274:
[----:B------:R-:W-:Y:S05]  /*9fd0*/  BSYNC B2 ;  /* 0x0000000000027941 */ /* 0x000fea0003800000 */
.L_x_20272:
        /* <DEDUP_REMOVED lines=16> */
.L_x_20278:
[----:B------:R-:W-:Y:S05]  /*a0e0*/  BSYNC B3 ;  /* 0x0000000000037941 */ /* 0x000fea0003800000 */
.L_x_20277:
        /* <DEDUP_REMOVED lines=43> */
.L_x_20276:
[----:B------:R-:W-:Y:S05]  /*a3a0*/  BSYNC B2 ;  /* 0x0000000000027941 */ /* 0x000fea0003800000 */
.L_x_20275:
[----:B------:R-:W0:Y:S01]  /*a3b0*/  I2F.U32 R92, R115 ;  /* 0x00000073005c7306 */ /* 0x000e220000201000 */
[----:B------:R-:W-:Y:S01]  /*a3c0*/  HFMA2.MMA R93, -RZ, RZ, 0.1171875, 0 ;  /* 0x2f800000ff5d7435 */ /* 0x000fe200000001ff */
[----:B-----5:R-:W-:Y:S02]  /*a3d0*/  HADD2.F32 R94, -RZ, R64.H0_H0 ;  /* 0x20000040ff5e7230 */ /* 0x020fe40000004100 */
[----:B------:R-:W-:-:S03]  /*a3e0*/  HADD2.F32 R95, -RZ, R24.H0_H0 ;  /* 0x20000018ff5f7230 */ /* 0x000fc60000004100 */
        /* <DEDUP_REMOVED lines=9> */
.L_x_20271:
[----:B0-----:R-:W-:Y:S05]  /*a480*/  BSYNC B1 ;  /* 0x0000000000017941 */ /* 0x001fea0003800000 */
.L_x_20270:
        /* <DEDUP_REMOVED lines=18> */
.L_x_20282:
[----:B------:R-:W-:Y:S02]  /*a5b0*/  IMAD.MOV.U32 R116, RZ, RZ, R136 ;  /* 0x000000ffff747224 */ /* 0x000fe400078e0088 */
.L_x_20283:
[----:B------:R-:W-:Y:S05]  /*a5c0*/  BSYNC B2 ;  /* 0x0000000000027941 */ /* 0x000fea0003800000 */
.L_x_20281:
        /* <DEDUP_REMOVED lines=16> */
.L_x_20287:
[----:B------:R-:W-:Y:S05]  /*a6d0*/  BSYNC B3 ;  /* 0x0000000000037941 */ /* 0x000fea0003800000 */
.L_x_20286:
        /* <DEDUP_REMOVED lines=43> */
.L_x_20285:
[----:B------:R-:W-:Y:S05]  /*a990*/  BSYNC B2 ;  /* 0x0000000000027941 */ /* 0x000fea0003800000 */
.L_x_20284:
[----:B------:R-:W0:Y:S01]  /*a9a0*/  I2F.U32 R93, R116 ;  /* 0x00000074005d7306 */ /* 0x000e220000201000 */
[----:B-----5:R-:W-:Y:S01]  /*a9b0*/  HADD2.F32 R96, -RZ, R64.H1_H1 ;  /* 0x30000040ff607230 */ /* 0x020fe20000004100 */
[----:B------:R-:W-:-:S04]  /*a9c0*/  IMAD.MOV.U32 R94, RZ, RZ, 0x2f800000 ;  /* 0x2f800000ff5e7424 */ /* 0x000fc800078e00ff */
[----:B------:R-:W-:Y:S02]  /*a9d0*/  FMUL.FTZ R96, R96, c[0x0][0x1ec] ;  /* 0x00007b0060607a20 */ /* 0x000fe40000410000 */
[----:B0-----:R-:W-:Y:S02]  /*a9e0*/  FFMA.FTZ R93, R93, R94, 1.1641532182693481445e-10 ;  /* 0x2f0000005d5d7423 */ /* 0x001fe4000001005e */
[----:B------:R-:W-:Y:S01]  /*a9f0*/  FMUL.FTZ R94, R96, c[0x0][0x1e8] ;  /* 0x00007a00605e7a20 */ /* 0x000fe20000410000 */
[----:B------:R-:W-:Y:S02]  /*aa00*/  HADD2.F32 R96, -RZ, R24.H1_H1 ;  /* 0x30000018ff607230 */ /* 0x000fe40000004100 */
[----:B------:R-:W-:-:S04]  /*aa10*/  FSETP.GTU.FTZ.AND P1, PT, R93, c[0x0][0x1e4], PT ;  /* 0x000079005d007a0b */ /* 0x000fc80003f3c000 */
[----:B------:R-:W-:Y:S02]  /*aa20*/  FSEL R93, R94, RZ, !P1 ;  /* 0x000000ff5e5d7208 */ /* 0x000fe40004800000 */
[----:B------:R-:W-:-:S03]  /*aa30*/  SEL R94, RZ, 0x1, P1 ;  /* 0x00000001ff5e7807 */ /* 0x000fc60000800000 */
[----:B------:R-:W-:Y:S01]  /*aa40*/  FMUL.FTZ R93, R93, R96 ;  /* 0x000000605d5d7220 */ /* 0x000fe20000410000 */
[----:B------:R-:W-:-:S03]  /*aa50*/  PRMT R116, R94, 0x7610, R116 ;  /* 0x000076105e747816 */ /* 0x000fc60000000074 */
[----:B------:R-:W-:Y:S02]  /*aa60*/  @P0 FADD.FTZ R93, R57, R93 ;  /* 0x0000005d395d0221 */ /* 0x000fe40000010000 */
.L_x_20280:
[----:B------:R-:W-:Y:S05]  /*aa70*/  BSYNC B1 ;  /* 0x0000000000017941 */ /* 0x000fea0003800000 */
.L_x_20279:
        /* <DEDUP_REMOVED lines=18> */
.L_x_20291:
[----:B------:R-:W-:Y:S02]  /*aba0*/  IMAD.MOV.U32 R117, RZ, RZ, R136 ;  /* 0x000000ffff757224 */ /* 0x000fe400078e0088 */
.L_x_20292:
[----:B------:R-:W-:Y:S05]  /*abb0*/  BSYNC B2 ;  /* 0x0000000000027941 */ /* 0x000fea0003800000 */
.L_x_20290:
        /* <DEDUP_REMOVED lines=16> */
.L_x_20296:
[----:B------:R-:W-:Y:S05]  /*acc0*/  BSYNC B3 ;  /* 0x0000000000037941 */ /* 0x000fea0003800000 */
.L_x_20295:
        /* <DEDUP_REMOVED lines=43> */
.L_x_20294:
[----:B------:R-:W-:Y:S05]  /*af80*/  BSYNC B2 ;  /* 0x0000000000027941 */ /* 0x000fea0003800000 */
.L_x_20293:
[----:B------:R-:W0:Y:S01]  /*af90*/  I2F.U32 R94, R117 ;  /* 0x00000075005e7306 */ /* 0x000e220000201000 */
[----:B-----5:R-:W-:Y:S01]  /*afa0*/  HADD2.F32 R97, -RZ, R65.H0_H0 ;  /* 0x20000041ff617230 */ /* 0x020fe20000004100 */
[----:B------:R-:W-:-:S04]  /*afb0*/  IMAD.MOV.U32 R95, RZ, RZ, 0x2f800000 ;  /* 0x2f800000ff5f7424 */ /* 0x000fc800078e00ff */
[----:B------:R-:W-:Y:S02]  /*afc0*/  FMUL.FTZ R97, R97, c[0x0][0x1ec] ;  /* 0x00007b0061617a20 */ /* 0x000fe40000410000 */
[----:B0-----:R-:W-:Y:S02]  /*afd0*/  FFMA.FTZ R94, R94, R95, 1.1641532182693481445e-10 ;  /* 0x2f0000005e5e7423 */ /* 0x001fe4000001005f */
[----:B------:R-:W-:Y:S01]  /*afe0*/  FMUL.FTZ R95, R97, c[0x0][0x1e8] ;  /* 0x00007a00615f7a20 */ /* 0x000fe20000410000 */
[----:B------:R-:W-:Y:S02]  /*aff0*/  HADD2.F32 R97, -RZ, R25.H0_H0 ;  /* 0x20000019ff617230 */ /* 0x000fe40000004100 */
[----:B------:R-:W-:-:S04]  /*b000*/  FSETP.GTU.FTZ.AND P1, PT, R94, c[0x0][0x1e4], PT ;  /* 0x000079005e007a0b */ /* 0x000fc80003f3c000 */
[----:B------:R-:W-:Y:S02]  /*b010*/  FSEL R94, R95, RZ, !P1 ;  /* 0x000000ff5f5e7208 */ /* 0x000fe40004800000 */
[----:B------:R-:W-:-:S03]  /*b020*/  SEL R95, RZ, 0x1, P1 ;  /* 0x00000001ff5f7807 */ /* 0x000fc60000800000 */
[----:B------:R-:W-:Y:S01]  /*b030*/  FMUL.FTZ R94, R94, R97 ;  /* 0x000000615e5e7220 */ /* 0x000fe20000410000 */
[----:B------:R-:W-:-:S03]  /*b040*/  PRMT R117, R95, 0x7610, R117 ;  /* 0x000076105f757816 */ /* 0x000fc60000000075 */
[----:B------:R-:W-:Y:S02]  /*b050*/  @P0 FADD.FTZ R94, R58, R94 ;  /* 0x0000005e3a5e0221 */ /* 0x000fe40000010000 */
.L_x_20289:
[----:B------:R-:W-:Y:S05]  /*b060*/  BSYNC B1 ;  /* 0x0000000000017941 */ /* 0x000fea0003800000 */
.L_x_20288:
        /* <DEDUP_REMOVED lines=18> */
.L_x_20300:
[----:B------:R-:W-:Y:S02]  /*b190*/  MOV R122, R136 ;  /* 0x00000088007a7202 */ /* 0x000fe40000000f00 */
.L_x_20301:
[----:B------:R-:W-:Y:S05]  /*b1a0*/  BSYNC B2 ;  /* 0x0000000000027941 */ /* 0x000fea0003800000 */
.L_x_20299:
        /* <DEDUP_REMOVED lines=16> */
.L_x_20305:
[----:B------:R-:W-:Y:S05]  /*b2b0*/  BSYNC B3 ;  /* 0x0000000000037941 */ /* 0x000fea0003800000 */
.L_x_20304:
        /* <DEDUP_REMOVED lines=43> */
.L_x_20303:
[----:B------:R-:W-:Y:S05]  /*b570*/  BSYNC B2 ;  /* 0x0000000000027941 */ /* 0x000fea0003800000 */
.L_x_20302:
        /* <DEDUP_REMOVED lines=12> */
.L_x_20298:
[----:B------:R-:W-:Y:S05]  /*b640*/  BSYNC B1 ;  /* 0x0000000000017941 */ /* 0x000fea0003800000 */
.L_x_20297:
        /* <DEDUP_REMOVED lines=18> */
.L_x_20309:
[----:B------:R-:W-:Y:S02]  /*b770*/  IMAD.MOV.U32 R122, RZ, RZ, R136 ;  /* 0x000000ffff7a7224 */ /* 0x000fe400078e0088 */
.L_x_20310:
[----:B------:R-:W-:Y:S05]  /*b780*/  BSYNC B2 ;  /* 0x0000000000027941 */ /* 0x000fea0003800000 */
.L_x_20308:
        /* <DEDUP_REMOVED lines=16> */
.L_x_20314:
[----:B------:R-:W-:Y:S05]  /*b890*/  BSYNC B3 ;  /* 0x0000000000037941 */ /* 0x000fea0003800000 */
.L_x_20313:
        /* <DEDUP_REMOVED lines=43> */
.L_x_20312:
[----:B------:R-:W-:Y:S05]  /*bb50*/  BSYNC B2 ;  /* 0x0000000000027941 */ /* 0x000fea0003800000 */
.L_x_20311:
        /* <DEDUP_REMOVED lines=12> */
.L_x_20307:
[----:B------:R-:W-:Y:S05]  /*bc20*/  BSYNC B1 ;  /* 0x0000000000017941 */ /* 0x000fea0003800000 */
.L_x_20306:
        /* <DEDUP_REMOVED lines=18> */
.L_x_20318:
[----:B------:R-:W-:Y:S02]  /*bd50*/  IMAD.MOV.U32 R128, RZ, RZ, R136 ;  /* 0x000000ffff807224 */ /* 0x000fe400078e0088 */
.L_x_20319:
[----:B------:R-:W-:Y:S05]  /*bd60*/  BSYNC B2 ;  /* 0x0000000000027941 */ /* 0x000fea0003800000 */
.L_x_20317:
        /* <DEDUP_REMOVED lines=16> */
.L_x_20323:
[----:B------:R-:W-:Y:S05]  /*be70*/  BSYNC B3 ;  /* 0x0000000000037941 */ /* 0x000fea0003800000 */
.L_x_20322:
        /* <DEDUP_REMOVED lines=43> */
.L_x_20321:
[----:B------:R-:W-:Y:S05]  /*c130*/  BSYNC B2 ;  /* 0x0000000000027941 */ /* 0x000fea0003800000 */
.L_x_20320:
[----:B------:R-:W0:Y:S01]  /*c140*/  I2F.U32 R97, R128 ;  /* 0x0000008000617306 */ /* 0x000e220000201000 */
[----:B------:R-:W-:Y:S01]  /*c150*/  HADD2.F32 R118, -RZ, R66.H1_H1 ;  /* 0x30000042ff767230 */ /* 0x000fe20000004100 */
        /* <DEDUP_REMOVED lines=11> */
.L_x_20316:
[----:B------:R-:W-:Y:S05]  /*c210*/  BSYNC B1 ;  /* 0x0000000000017941 */ /* 0x000fea0003800000 */
.L_x_20315:
        /* <DEDUP_REMOVED lines=18> */
.L_x_20327:
[----:B------:R-:W-:Y:S02]  /*c340*/  MOV R129, R136 ;  /* 0x0000008800817202 */ /* 0x000fe40000000f00 */
.L_x_20328:
[----:B------:R-:W-:Y:S05]  /*c350*/  BSYNC B2 ;  /* 0x0000000000027941 */ /* 0x000fea0003800000 */
.L_x_20326:
        /* <DEDUP_REMOVED lines=16> */
.L_x_20332:
[----:B------:R-:W-:Y:S05]  /*c460*/  BSYNC B3 ;  /* 0x0000000000037941 */ /* 0x000fea0003800000 */
.L_x_20331:
        /* <DEDUP_REMOVED lines=43> */
.L_x_20330:
[----:B------:R-:W-:Y:S05]  /*c720*/  BSYNC B2 ;  /* 0x0000000000027941 */ /* 0x000fea0003800000 */
.L_x_20329:
[----:B------:R-:W0:Y:S01]  /*c730*/  I2F.U32 R98, R129 ;  /* 0x0000008100627306 */ /* 0x000e220000201000 */
[----:B------:R-:W-:Y:S01]  /*c740*/  HFMA2.MMA R99, -RZ, RZ, 0.1171875, 0 ;  /* 0x2f800000ff637435 */ /* 0x000fe200000001ff */
[----:B------:R-:W-:-:S05]  /*c750*/  HADD2.F32 R119, -RZ, R67.H0_H0 ;  /* 0x20000043ff777230 */ /* 0x000fca0000004100 */
[----:B------:R-:W-:-:S04]  /*c760*/  FMUL.FTZ R119, R119, c[0x0][0x1ec] ;  /* 0x00007b0077777a20 */ /* 0x000fc80000410000 */
        /* <DEDUP_REMOVED lines=9> */
.L_x_20325:
[----:B------:R-:W-:Y:S05]  /*c800*/  BSYNC B1 ;  /* 0x0000000000017941 */ /* 0x000fea0003800000 */
.L_x_20324:
        /* <DEDUP_REMOVED lines=18> */
.L_x_20336:
[----:B------:R-:W-:Y:S02]  /*c930*/  IMAD.MOV.U32 R137, RZ, RZ, R136 ;  /* 0x000000ffff897224 */ /* 0x000fe400078e0088 */
.L_x_20337:
[----:B------:R-:W-:Y:S05]  /*c940*/  BSYNC B2 ;  /* 0x0000000000027941 */ /* 0x000fea0003800000 */
.L_x_20335:
        /* <DEDUP_REMOVED lines=16> */
.L_x_20341:
[----:B------:R-:W-:Y:S05]  /*ca50*/  BSYNC B3 ;  /* 0x0000000000037941 */ /* 0x000fea0003800000 */
.L_x_20340:
        /* <DEDUP_REMOVED lines=42> */
[----:B------:R-:W-:Y:S02]  /*cd00*/  LOP3.LUT R125, R125, UR26, R120, 0x96, !PT ;  /* 0x0000001a7d7d7c12 */ /* 0x000fe4000f8e9678 */
.L_x_20339:
[----:B------:R-:W-:Y:S05]  /*cd10*/  BSYNC B2 ;  /* 0x0000000000027941 */ /* 0x000fea0003800000 */
.L_x_20338:
[----:B------:R-:W0:Y:S01]  /*cd20*/  I2F.U32 R99, R137 ;  /* 0x0000008900637306 */ /* 0x000e220000201000 */
[----:B------:R-:W-:Y:S01]  /*cd30*/  HADD2.F32 R119, -RZ, R67.H1_H1 ;  /* 0x30000043ff777230 */ /* 0x000fe20000004100 */
[----:B------:R-:W-:Y:S01]  /*cd40*/  IMAD.MOV.U32 R118, RZ, RZ, 0x2f800000 ;  /* 0x2f800000ff767424 */ /* 0x000fe200078e00ff */
[----:B------:R-:W-:-:S03]  /*cd50*/  HADD2.F32 R120, -RZ, R27.H1_H1 ;  /* 0x3000001bff787230 */ /* 0x000fc60000004100 */
        /* <DEDUP_REMOVED lines=9> */
.L_x_20334:
[----:B------:R-:W-:Y:S05]  /*cdf0*/  BSYNC B1 ;  /* 0x0000000000017941 */ /* 0x000fea0003800000 */
.L_x_20333:
        /* <DEDUP_REMOVED lines=35> */
[----:B------:R-:W-:Y:S01]  /*d030*/  FADD.FTZ R134, R121, R98 ;  /* 0x0000006279867221 */ /* 0x000fe20000010000 */
        /* <DEDUP_REMOVED lines=21> */
.L_x_20343:
[----:B------:R-:W-:Y:S05]  /*d190*/  BSYNC B1 ;  /* 0x0000000000017941 */ /* 0x000fea0003800000 */
.L_x_20342:
[----:B------:R-:W-:Y:S01]  /*d1a0*/  FADD.FTZ R131, R134, R99 ;  /* 0x0000006386837221 */ /* 0x000fe20000010000 */
[----:B------:R-:W-:Y:S05]  /*d1b0*/  BRA.DIV ~URZ, `(.L_x_20344) ;  /* 0x000011027f007947 */ /* 0x000fea000b800000 */
[----:B0-----:R0:W1:Y:S02]  /*d1c0*/  SHFL.BFLY PT, R118, R131, 0x1, 0x1f ;  /* 0x0c201f0083767f89 */ /* 0x00106400000e0000 */
.L_x_20350:
        /* <DEDUP_REMOVED lines=84> */
.L_x_20351:
        /* <DEDUP_REMOVED lines=44> */
[--C-:B------:R-:W-:Y:S01]  /*d9d0*/  HADD2.F32 R90, -RZ, R54.reuse.H1_H1 ;  /* 0x30000036ff5a7230 */ /* 0x100fe20000004100 */
[C---:B------:R-:W-:Y:S01]  /*d9e0*/  FADD.FTZ R158, -R123.reuse, R91 ;  /* 0x0000005b7b9e7221 */ /* 0x040fe20000010100 */
[----:B------:R-:W-:Y:S01]  /*d9f0*/  HADD2.F32 R91, -RZ, R54.H0_H0 ;  /* 0x20000036ff5b7230 */ /* 0x000fe20000004100 */
        /* <DEDUP_REMOVED lines=13> */
[----:B------:R-:W-:Y:S01]  /*dad0*/  FFMA.FTZ R87, R132, R88, R9 ;  /* 0x0000005884577223 */ /* 0x000fe20000010009 */
[----:B------:R-:W-:Y:S01]  /*dae0*/  HADD2.F32 R132, -RZ, R43.H1_H1 ;  /* 0x3000002bff847230 */ /* 0x000fe20000004100 */
[----:B------:R-:W-:Y:S01]  /*daf0*/  FFMA.FTZ R88, R99, R91, R6 ;  /* 0x0000005b63587223 */ /* 0x000fe20000010006 */
[--C-:B------:R-:W-:Y:S01]  /*db00*/  HADD2.F32 R99, -RZ, R52.reuse.H0_H0 ;  /* 0x20000034ff637230 */ /* 0x100fe20000004100 */
[----:B------:R-:W-:Y:S01]  /*db10*/  FFMA.FTZ R91, R122, R90, R7 ;  /* 0x0000005a7a5b7223 */ /* 0x000fe20000010007 */
[--C-:B------:R-:W-:Y:S01]  /*db20*/  HADD2.F32 R90, -RZ, R53.reuse.H0_H0 ;  /* 0x20000035ff5a7230 */ /* 0x100fe20000004100 */
[C---:B------:R-:W-:Y:S01]  /*db30*/  FMUL.FTZ R96, R131.reuse, R120 ;  /* 0x0000007883607220 */ /* 0x040fe20000410000 */
[----:B------:R-:W-:Y:S01]  /*db40*/  HADD2.F32 R120, -RZ, R53.H1_H1 ;  /* 0x30000035ff787230 */ /* 0x000fe20000004100 */
[C---:B------:R-:W-:Y:S01]  /*db50*/  FMUL.FTZ R93, R131.reuse, R70 ;  /* 0x00000046835d7220 */ /* 0x040fe20000410000 */
[----:B------:R-:W-:Y:S01]  /*db60*/  HADD2.F32 R122, -RZ, R47.H0_H0 ;  /* 0x2000002fff7a7230 */ /* 0x000fe20000004100 */
[----:B------:R-:W-:Y:S01]  /*db70*/  FMUL.FTZ R92, R131, R118 ;  /* 0x00000076835c7220 */ /* 0x000fe20000410000 */
[----:B------:R-:W-:Y:S01]  /*db80*/  HADD2.F32 R118, -RZ, R52.H1_H1 ;  /* 0x30000034ff767230 */ /* 0x000fe20000004100 */
[----:B------:R-:W-:-:S02]  /*db90*/  FFMA.FTZ R90, R93, R90, R4 ;  /* 0x0000005a5d5a7223 */ /* 0x000fc40000010004 */
[----:B------:R-:W-:Y:S01]  /*dba0*/  FFMA.FTZ R93, R96, R120, R5 ;  /* 0x00000078605d7223 */ /* 0x000fe20000010005 */
[--C-:B------:R-:W-:Y:S01]  /*dbb0*/  HADD2.F32 R120, -RZ, R50.reuse.H1_H1 ;  /* 0x30000032ff787230 */ /* 0x100fe20000004100 */
[C---:B------:R-:W-:Y:S02]  /*dbc0*/  FMUL.FTZ R89, R131.reuse, R68 ;  /* 0x0000004483597220 */ /* 0x040fe40000410000 */
[----:B------:R-:W-:Y:S02]  /*dbd0*/  FMUL.FTZ R94, R131, R142 ;  /* 0x0000008e835e7220 */ /* 0x000fe40000410000 */
[----:B------:R-:W-:Y:S02]  /*dbe0*/  FFMA.FTZ R96, R89, R99, R2 ;  /* 0x0000006359607223 */ /* 0x000fe40000010002 */
[C---:B------:R-:W-:Y:S02]  /*dbf0*/  FMUL.FTZ R72, R131.reuse, R73 ;  /* 0x0000004983487220 */ /* 0x040fe40000410000 */
[----:B------:R-:W-:Y:S01]  /*dc00*/  FFMA.FTZ R99, R92, R118, R3 ;  /* 0x000000765c637223 */ /* 0x000fe20000010003 */
[----:B------:R-:W-:Y:S01]  /*dc10*/  HADD2.F32 R92, -RZ, R51.H0_H0 ;  /* 0x20000033ff5c7230 */ /* 0x000fe20000004100 */
[----:B------:R-:W-:Y:S01]  /*dc20*/  FFMA.FTZ R94, R94, R120, R15 ;  /* 0x000000785e5e7223 */ /* 0x000fe2000001000f */
[----:B------:R-:W-:Y:S01]  /*dc30*/  HADD2.F32 R120, -RZ, R49.H1_H1 ;  /* 0x30000031ff787230 */ /* 0x000fe20000004100 */
[C---:B------:R-:W-:Y:S01]  /*dc40*/  FMUL.FTZ R85, R131.reuse, R78 ;  /* 0x0000004e83557220 */ /* 0x040fe20000410000 */
[----:B------:R-:W-:Y:S01]  /*dc50*/  HADD2.F32 R118, -RZ, R50.H0_H0 ;  /* 0x20000032ff767230 */ /* 0x000fe20000004100 */
[C---:B------:R-:W-:Y:S01]  /*dc60*/  FMUL.FTZ R73, R131.reuse, R121 ;  /* 0x0000007983497220 */ /* 0x040fe20000410000 */
[----:B------:R-:W-:Y:S01]  /*dc70*/  HADD2.F32 R121, -RZ, R51.H1_H1 ;  /* 0x30000033ff797230 */ /* 0x000fe20000004100 */
[----:B------:R-:W-:-:S02]  /*dc80*/  FMUL.FTZ R78, R131, R140 ;  /* 0x0000008c834e7220 */ /* 0x000fc40000410000 */
[C---:B------:R-:W-:Y:S02]  /*dc90*/  FMUL.FTZ R119, R131.reuse, R82 ;  /* 0x0000005283777220 */ /* 0x040fe40000410000 */
[C---:B------:R-:W-:Y:S02]  /*dca0*/  FMUL.FTZ R98, R131.reuse, R144 ;  /* 0x0000009083627220 */ /* 0x040fe40000410000 */
[C---:B------:R-:W-:Y:S02]  /*dcb0*/  FMUL.FTZ R95, R131.reuse, R156 ;  /* 0x0000009c835f7220 */ /* 0x040fe40000410000 */
[----:B------:R-:W-:Y:S02]  /*dcc0*/  FMUL.FTZ R97, R131, R80 ;  /* 0x0000005083617220 */ /* 0x000fe40000410000 */
[----:B------:R-:W-:Y:S02]  /*dcd0*/  FFMA.FTZ R92, R119, R92, R16 ;  /* 0x0000005c775c7223 */ /* 0x000fe40000010010 */
[----:B------:R-:W-:Y:S01]  /*dce0*/  FFMA.FTZ R78, R78, R120, R13 ;  /* 0x000000784e4e7223 */ /* 0x000fe2000001000d */
[----:B------:R-:W-:Y:S01]  /*dcf0*/  HADD2.F32 R120, -RZ, R46.H1_H1 ;  /* 0x3000002eff787230 */ /* 0x000fe20000004100 */
[----:B------:R-:W-:-:S02]  /*dd00*/  FMUL.FTZ R69, R131, R76 ;  /* 0x0000004c83457220 */ /* 0x000fc40000410000 */
[----:B------:R-:W-:Y:S01]  /*dd10*/  FFMA.FTZ R119, R98, R121, R17 ;  /* 0x0000007962777223 */ /* 0x000fe20000010011 */
[--C-:B------:R-:W-:Y:S01]  /*dd20*/  HADD2.F32 R98, -RZ, R48.reuse.H0_H0 ;  /* 0x20000030ff627230 */ /* 0x100fe20000004100 */
[----:B------:R-:W-:Y:S01]  /*dd30*/  FFMA.FTZ R95, R95, R122, R100 ;  /* 0x0000007a5f5f7223 */ /* 0x000fe20000010064 */
[----:B------:R-:W-:Y:S01]  /*dd40*/  HADD2.F32 R122, -RZ, R47.H1_H1 ;  /* 0x3000002fff7a7230 */ /* 0x000fe20000004100 */
[C---:B------:R-:W-:Y:S01]  /*dd50*/  FMUL.FTZ R76, R131.reuse, R154 ;  /* 0x0000009a834c7220 */ /* 0x040fe20000410000 */
[----:B------:R-:W-:Y:S01]  /*dd60*/  HADD2.F32 R121, -RZ, R48.H1_H1 ;  /* 0x30000030ff797230 */ /* 0x000fe20000004100 */
        /* <DEDUP_REMOVED lines=15> */
[----:B------:R-:W-:Y:S02]  /*de60*/  FMUL.FTZ R82, R131, R133 ;  /* 0x0000008583527220 */ /* 0x000fe40000410000 */
[----:B------:R-:W-:Y:S01]  /*de70*/  FFMA.FTZ R97, R97, R118, R14 ;  /* 0x0000007661617223 */ /* 0x000fe2000001000e */
[----:B------:R-:W-:Y:S01]  /*de80*/  HADD2.F32 R118, -RZ, R49.H0_H0 ;  /* 0x20000031ff767230 */ /* 0x000fe20000004100 */
[----:B------:R-:W-:Y:S02]  /*de90*/  FMUL.FTZ R131, R131, R123 ;  /* 0x0000007b83837220 */ /* 0x000fe40000410000 */
[----:B------:R-:W-:Y:S01]  /*dea0*/  FFMA.FTZ R123, R76, R120, R23 ;  /* 0x000000784c7b7223 */ /* 0x000fe20000010017 */
[----:B------:R-:W-:Y:S01]  /*deb0*/  HADD2.F32 R120, -RZ, R43.H0_H0 ;  /* 0x2000002bff787230 */ /* 0x000fe20000004100 */
[----:B------:R-:W-:Y:S01]  /*dec0*/  FFMA.FTZ R98, R69, R98, R10 ;  /* 0x0000006245627223 */ /* 0x000fe2000001000a */
[--C-:B------:R-:W-:Y:S01]  /*ded0*/  HADD2.F32 R69, -RZ, R45.reuse.H1_H1 ;  /* 0x3000002dff457230 */ /* 0x100fe20000004100 */
[----:B------:R-:W-:Y:S01]  /*dee0*/  FFMA.FTZ R122, R74, R122, R101 ;  /* 0x0000007a4a7a7223 */ /* 0x000fe20000010065 */
[----:B------:R-:W-:Y:S01]  /*def0*/  HADD2.F32 R74, -RZ, R42.H0_H0 ;  /* 0x2000002aff4a7230 */ /* 0x000fe20000004100 */
[----:B------:R-:W-:Y:S01]  /*df00*/  FFMA.FTZ R85, R85, R118, R12 ;  /* 0x0000007655557223 */ /* 0x000fe2000001000c */
[----:B------:R-:W-:Y:S01]  /*df10*/  HADD2.F32 R118, -RZ, R46.H0_H0 ;  /* 0x2000002eff767230 */ /* 0x000fe20000004100 */
[----:B------:R-:W-:Y:S01]  /*df20*/  FFMA.FTZ R121, R68, R121, R11 ;  /* 0x0000007944797223 */ /* 0x000fe2000001000b */
[----:B------:R-:W-:Y:S01]  /*df30*/  HADD2.F32 R68, -RZ, R45.H0_H0 ;  /* 0x2000002dff447230 */ /* 0x000fe20000004100 */
[----:B------:R-:W-:-:S02]  /*df40*/  FFMA.FTZ R130, R82, R120, R109 ;  /* 0x0000007852827223 */ /* 0x000fc4000001006d */
        /* <DEDUP_REMOVED lines=11> */
[----:B------:R-:W-:Y:S01]  /*e000*/  F2FP.PACK_AB R73, R78, R85 ;  /* 0x000000554e49723e */ /* 0x000fe200000000ff */
[----:B------:R-:W-:Y:S01]  /*e010*/  HFMA2.MMA R85, -RZ, RZ, 0, 9.5367431640625e-07 ;  /* 0x00000010ff557435 */ /* 0x000fe200000001ff */
[--C-:B------:R-:W-:Y:S01]  /*e020*/  HADD2.F32 R69, -RZ, R40.reuse.H1_H1 ;  /* 0x30000028ff457230 */ /* 0x100fe20000004100 */
[----:B------:R-:W-:Y:S01]  /*e030*/  FFMA.FTZ R76, R79, R68, R18 ;  /* 0x000000444f4c7223 */ /* 0x000fe20000010012 */
[----:B------:R-:W-:Y:S01]  /*e040*/  HADD2.F32 R68, -RZ, R40.H0_H0 ;  /* 0x20000028ff447230 */ /* 0x000fe20000004100 */
        /* <DEDUP_REMOVED lines=8> */
[----:B------:R-:W-:Y:S01]  /*e0d0*/  FFMA.FTZ R80, R75, R68, R102 ;  /* 0x000000444b507223 */ /* 0x000fe20000010066 */
[----:B------:R-:W-:-:S02]  /*e0e0*/  IADD3 R86, R89, 0x40, RZ ;  /* 0x0000004059567810 */ /* 0x000fc40007ffe0ff */
[----:B------:R-:W-:Y:S02]  /*e0f0*/  IADD3 R84, R89, 0x60, RZ ;  /* 0x0000006059547810 */ /* 0x000fe40007ffe0ff */
[----:B------:R-:W-:Y:S01]  /*e100*/  F2FP.PACK_AB R69, R93, R90 ;  /* 0x0000005a5d45723e */ /* 0x000fe200000000ff */
[-C--:B------:R-:W-:Y:S01]  /*e110*/  IMAD.WIDE.U32 R90, R89, R85.reuse, c[0x0][0x208] ;  /* 0x00008200595a7625 */ /* 0x080fe200078e0055 */
[----:B------:R-:W-:Y:S02]  /*e120*/  F2FP.PACK_AB R68, R99, R96 ;  /* 0x000000606344723e */ /* 0x000fe400000000ff */
[----:B------:R-:W-:Y:S01]  /*e130*/  F2FP.PACK_AB R75, R119, R92 ;  /* 0x0000005c774b723e */ /* 0x000fe200000000ff */
[----:B------:R-:W-:Y:S01]  /*e140*/  IMAD.WIDE.U32 R88, R88, R85, c[0x0][0x208] ;  /* 0x0000820058587625 */ /* 0x000fe200078e0055 */
[----:B------:R-:W-:Y:S01]  /*e150*/  F2FP.PACK_AB R74, R94, R97 ;  /* 0x000000615e4a723e */ /* 0x000fe200000000ff */
[----:B------:R0:W-:Y:S01]  /*e160*/  STG.E.128 [R90.64], R68 ;  /* 0x000000445a007986 */ /* 0x0001e2000c101d06 */
[----:B------:R-:W-:Y:S01]  /*e170*/  F2FP.PACK_AB R72, R121, R98 ;  /* 0x000000627948723e */ /* 0x000fe200000000ff */
[----:B------:R-:W-:Y:S01]  /*e180*/  IMAD.WIDE.U32 R86, R86, R85, c[0x0][0x208] ;  /* 0x0000820056567625 */ /* 0x000fe200078e0055 */
[----:B------:R-:W-:-:S02]  /*e190*/  F2FP.PACK_AB R79, R122, R95 ;  /* 0x0000005f7a4f723e */ /* 0x000fc400000000ff */
        /* <DEDUP_REMOVED lines=8> */
[----:B------:R-:W-:-:S05]  /*e220*/  F2FP.PACK_AB R80, R131, R80 ;  /* 0x000000508350723e */ /* 0x000fca00000000ff */
[----:B------:R0:W-:Y:S02]  /*e230*/  STG.E.128 [R84.64], R80 ;  /* 0x0000005054007986 */ /* 0x0001e4000c101d06 */
.L_x_20347:
[----:B-1----:R-:W-:Y:S05]  /*e240*/  BSYNC B1 ;  /* 0x0000000000017941 */ /* 0x002fea0003800000 */
.L_x_20346:
[----:B0-----:R-:W-:-:S04]  /*e250*/  IMAD.MOV.U32 R68, RZ, RZ, c[0x0][0x160] ;  /* 0x00005800ff447624 */ /* 0x001fc800078e00ff */
[----:B------:R-:W-:-:S05]  /*e260*/  IMAD R103, R68, 0x4, R103 ;  /* 0x0000000444677824 */ /* 0x000fca00078e0267 */
[----:B------:R-:W-:-:S13]  /*e270*/  ISETP.GE.AND P0, PT, R103, c[0x0][0x164], PT ;  /* 0x0000590067007a0c */ /* 0x000fda0003f06270 */
[----:B------:R-:W-:Y:S01]  /*e280*/  @P0 CALL.REL.NOINC `(.L_x_20348) ;  /* 0x0000001000000944 */ /* 0x000fe20003c00000 */
[----:B------:R-:W-:Y:S05]  /*e290*/  BRA `(.L_x_20349) ;  /* 0xffff271000007947 */ /* 0x000fea000383ffff */
.L_x_20348:
[----:B------:R-:W-:Y:S05]  /*e2a0*/  BSYNC B0 ;  /* 0x0000000000007941 */ /* 0x000fea0003800000 */
.L_x_20047:
[----:B------:R-:W-:Y:S05]  /*e2b0*/  EXIT ;  /* 0x000000000000794d */ /* 0x000fea0003800000 */
.L_x_20344:
[----:B------:R-:W-:Y:S01]  /*e2c0*/  MOV R122, 0x1 ;  /* 0x00000001007a7802 */ /* 0x000fe20000000f00 */
[----:B0-----:R-:W-:Y:S01]  /*e2d0*/  IMAD.MOV.U32 R120, RZ, RZ, 0x1f ;  /* 0x0000001fff787424 */ /* 0x001fe200078e00ff */
[----:B------:R-:W-:Y:S01]  /*e2e0*/  MOV R118, 0xe310 ;  /* 0x0000e31000767802 */ /* 0x000fe20000000f00 */
[----:B------:R-:W-:Y:S02]  /*e2f0*/  IMAD.MOV.U32 R121, RZ, RZ, -0x1 ;  /* 0xffffffffff797424 */ /* 0x000fe400078e00ff */
[----:B------:R-:W-:Y:S05]  /*e300*/  CALL.REL.NOINC `($__internal_111_$__cuda_sm70_shflsync_bfly_p) ;  /* 0x0000079000007944 */ /* 0x000fea0003c00000 */
[----:B-1----:R-:W-:Y:S01]  /*e310*/  MOV R118, R122 ;  /* 0x0000007a00767202 */ /* 0x002fe20000000f00 */
[----:B0-----:R-:W-:Y:S05]  /*e320*/  BRA `(.L_x_20350) ;  /* 0xffffeea000007947 */ /* 0x001fea000383ffff */
.L_x_20345:
[----:B------:R-:W-:Y:S01]  /*e330*/  IMAD.MOV.U32 R122, RZ, RZ, 0x2 ;  /* 0x00000002ff7a7424 */ /* 0x000fe200078e00ff */
[----:B------:R-:W-:Y:S01]  /*e340*/  MOV R121, 0xffffffff ;  /* 0xffffffff00797802 */ /* 0x000fe20000000f00 */
[----:B------:R-:W-:Y:S01]  /*e350*/  IMAD.MOV.U32 R120, RZ, RZ, 0x1f ;  /* 0x0000001fff787424 */ /* 0x000fe200078e00ff */
[----:B------:R-:W-:Y:S02]  /*e360*/  MOV R118, 0xe380 ;  /* 0x0000e38000767802 */ /* 0x000fe40000000f00 */
[----:B------:R-:W-:Y:S05]  /*e370*/  CALL.REL.NOINC `($__internal_111_$__cuda_sm70_shflsync_bfly_p) ;  /* 0x0000072000007944 */ /* 0x000fea0003c00000 */
[----:B01----:R-:W-:Y:S01]  /*e380*/  FADD.FTZ R131, R131, R122 ;  /* 0x0000007a83837221 */ /* 0x003fe20000010000 */
[----:B------:R-:W-:Y:S01]  /*e390*/  MOV R121, 0xffffffff ;  /* 0xffffffff00797802 */ /* 0x000fe20000000f00 */
[----:B------:R-:W-:Y:S01]  /*e3a0*/  IMAD.MOV.U32 R122, RZ, RZ, 0x4 ;  /* 0x00000004ff7a7424 */ /* 0x000fe200078e00ff */
[----:B------:R-:W-:Y:S01]  /*e3b0*/  MOV R118, 0xe3e0 ;  /* 0x0000e3e000767802 */ /* 0x000fe20000000f00 */
[----:B------:R-:W-:-:S02]  /*e3c0*/  IMAD.MOV.U32 R120, RZ, RZ, 0x1f ;  /* 0x0000001fff787424 */ /* 0x000fc400078e00ff */
        /* <DEDUP_REMOVED lines=13> */
[----:B-1----:R-:W-:Y:S02]  /*e4a0*/  FADD.FTZ R122, R131, R122 ;  /* 0x0000007a837a7221 */ /* 0x002fe40000010000 */
[----:B0-----:R-:W-:-:S02]  /*e4b0*/  IMAD.MOV.U32 R120, RZ, RZ, 0x1f ;  /* 0x0000001fff787424 */ /* 0x001fc400078e00ff */
        /* <DEDUP_REMOVED lines=65> */
[----:B------:R-:W-:-:S03]  /*e8d0*/  MOV R121, 0xffffffff ;  /* 0xffffffff00797802 */ /* 0x000fc60000000f00 */
[----:B------:R-:W-:Y:S01]  /*e8e0*/  FFMA.FTZ R131, R119, R119, R118 ;  /* 0x0000007777837223 */ /* 0x000fe20000010076 */
[----:B------:R-:W-:Y:S02]  /*e8f0*/  MOV R118, 0xe910 ;  /* 0x0000e91000767802 */ /* 0x000fe40000000f00 */
[----:B------:R-:W-:Y:S05]  /*e900*/  CALL.REL.NOINC `($__internal_111_$__cuda_sm70_shflsync_bfly_p) ;  /* 0x0000019000007944 */ /* 0x000fea0003c00000 */
[----:B01----:R-:W-:Y:S01]  /*e910*/  FADD.FTZ R131, R131, R122 ;  /* 0x0000007a83837221 */ /* 0x003fe20000010000 */
[----:B------:R-:W-:Y:S01]  /*e920*/  MOV R121, 0xffffffff ;  /* 0xffffffff00797802 */ /* 0x000fe20000000f00 */
[----:B------:R-:W-:Y:S01]  /*e930*/  IMAD.MOV.U32 R122, RZ, RZ, 0x2 ;  /* 0x00000002ff7a7424 */ /* 0x000fe200078e00ff */
[----:B------:R-:W-:Y:S01]  /*e940*/  MOV R118, 0xe970 ;  /* 0x0000e97000767802 */ /* 0x000fe20000000f00 */
[----:B------:R-:W-:Y:S02]  /*e950*/  IMAD.MOV.U32 R120, RZ, RZ, 0x1f ;  /* 0x0000001fff787424 */ /* 0x000fe400078e00ff */
        /* <DEDUP_REMOVED lines=19> */
[----:B01----:R-:W-:Y:S05]  /*ea90*/  BRA `(.L_x_20351) ;  /* 0xffffec7000007947 */ /* 0x003fea000383ffff */
        .weak           $__internal_111_$__cuda_sm70_shflsync_bfly_p
        .type           $__internal_111_$__cuda_sm70_shflsync_bfly_p,@function
        .size           $__internal_111_$__cuda_sm70_shflsync_bfly_p,(.L_x_29251 - $__internal_111_$__cuda_sm70_shflsync_bfly_p)
$__internal_111_$__cuda_sm70_shflsync_bfly_p:
[----:B------:R-:W-:Y:S01]  /*eaa0*/  IMAD.MOV.U32 R119, RZ, RZ, 0x0 ;  /* 0x00000000ff777424 */ /* 0x000fe200078e00ff */
[----:B------:R-:W-:Y:S04]  /*eab0*/  WARPSYNC R121 ;  /* 0x0000007900007348 */ /* 0x000fe80003800000 */
[----:B------:R0:W1:Y:S01]  /*eac0*/  SHFL.BFLY PT, R122, R131, R122, R120 ;  /* 0x0c00007a837a7389 */ /* 0x00006200000e0078 */
[----:B------:R-:W-:Y:S05]  /*ead0*/  RET.REL.NODEC R118 `(_ZN10layer_norm13ln_fwd_kernelINS_13Kernel_traitsI6__halfS2_fS2_fjLj1024ELj1ELj4ELj1ELj16ENS_18Kernel_traits_baseILj1024ES2_S2_fS2_fjLj128EEEEELb1ELb1ELb1ELb1EEEvNS_9FwdParamsE) ;  /* 0xffff152076007950 */ /* 0x000fea0003c3ffff */
.L_x_20352:
        /* <DEDUP_REMOVED lines=10> */
.L_x_29251:


//--------------------- .text._ZN10layer_norm13ln_fwd_kernelINS_13Kernel_traitsIf6__halffS2_fjLj1024ELj1ELj4ELj1ELj16ENS_18Kernel_traits_baseILj1024EfS2_fS2_fjLj128EEEEELb0ELb0ELb0ELb0EEEvNS_9FwdParamsE --------------------------
	.section	.text._ZN10layer_norm13ln_fwd_kernelINS_13Kernel_traitsIf6__halffS2_fjLj1024ELj1ELj4ELj1ELj16ENS_18Kernel_traits_baseILj1024EfS2_fS2_fjLj128EEEEELb0ELb0ELb0ELb0EEEvNS_9FwdParamsE,"ax",@progbits
	.sectioninfo	@"SHI_REGISTERS=128"
	.align	128
        .global         _ZN10layer_norm13ln_fwd_kernelINS_13Kernel_traitsIf6__halffS2_fjLj1024ELj1ELj4ELj1ELj16ENS_18Kernel_traits_baseILj1024EfS2_fS2_fjLj128EEEEELb0ELb0ELb0ELb0EEEvNS_9FwdParamsE
        .type           _ZN10layer_norm13ln_fwd_kernelINS_13Kernel_traitsIf6__halffS2_fjLj1024ELj1ELj4ELj1ELj16ENS_18Kernel_traits_baseILj1024EfS2_fS2_fjLj128EEEEELb0ELb0ELb0ELb0EEEvNS_9FwdParamsE,@function
        .size           _ZN10layer_norm13ln_fwd_kernelINS_13Kernel_traitsIf6__halffS2_fjLj1024ELj1ELj4ELj1ELj16ENS_18Kernel_traits_baseILj1024EfS2_fS2_fjLj128EEEEELb0ELb0ELb0ELb0EEEvNS_9FwdParamsE,(.L_x_29252 - _ZN10layer_norm13ln_fwd_kernelINS_13Kernel_traitsIf6__halffS2_fjLj1024ELj1ELj4ELj1ELj16ENS_18Kernel_traits_baseILj1024EfS2_fS2_fjLj128EEEEELb0ELb0ELb0ELb0EEEvNS_9FwdParamsE)
        .other          _ZN10layer_norm13ln_fwd_kernelINS_13Kernel_traitsIf6__halffS2_fjLj1024ELj1ELj4ELj1ELj16ENS_18Kernel_traits_baseILj1024EfS2_fS2_fjLj128EEEEELb0ELb0ELb0ELb0EEEvNS_9FwdParamsE,@"STO_CUDA_ENTRY STV_DEFAULT"
_ZN10layer_norm13ln_fwd_kernelINS_13Kernel_traitsIf6__halffS2_fjLj1024ELj1ELj4ELj1ELj16ENS_18Kernel_traits_baseILj1024EfS2_fS2_fjLj128EEEEELb0ELb0ELb0ELb0EEEvNS_9FwdParamsE:
.text._ZN10layer_norm13ln_fwd_kernelINS_13Kernel_traitsIf6__halffS2_fjLj1024ELj1ELj4ELj1ELj16ENS_18Kernel_traits_baseILj1024EfS2_fS2_fjLj128EEEEELb0ELb0ELb0ELb0EEEvNS_9FwdParamsE:
        /* <DEDUP_REMOVED lines=35> */
.L_x_20354:
[----:B------:R-:W-:Y:S05]  /*0230*/  BSYNC B0 ;  /* 0x0000000000007941 */ /* 0x000fea0003800000 */
.L_x_20353:
        /* <DEDUP_REMOVED lines=17> */
.L_x_20356:
[----:B------:R-:W-:Y:S05]  /*0350*/  BSYNC B0 ;  /* 0x0000000000007941 */ /* 0x000fea0003800000 */
.L_x_20355:
        /* <DEDUP_REMOVED lines=17> */
.L_x_20358:
[----:B------:R-:W-:Y:S05]  /*0470*/  BSYNC B0 ;  /* 0x0000000000007941 */ /* 0x000fea0003800000 */
.L_x_20357:
        /* <DEDUP_REMOVED lines=16> */
.L_x_20360:
[----:B------:R-:W-:Y:S05]  /*0580*/  BSYNC B0 ;  /* 0x0000000000007941 */ /* 0x000fea0003800000 */
.L_x_20359:
[----:B------:R-:W-:Y:S05]  /*0590*/  @P4 EXIT ;  /* 0x000000000000494d */ /* 0x000fea0003800000 */
[----:B0-----:R-:W-:Y:S01]  /*05a0*/  MOV R2, R70 ;  /* 0x0000004600027202 */ /* 0x001fe20000000f00 */
[----:B------:R-:W-:-:S02]  /*05b0*/  ULDC.U8 UR6, c[0x0][0x1f0] ;  /* 0x00007c0000067ab9 */ /* 0x000fc40000000000 */
.L_x_20380:
        /* <DEDUP_REMOVED lines=56> */
.L_x_20362:
[----:B------:R-:W-:Y:S05]  /*0940*/  BSYNC B0 ;  /* 0x0000000000007941 */ /* 0x000fea0003800000 */
.L_x_20361:
        /* <DEDUP_REMOVED lines=43> */
.L_x_20364:
[----:B------:R-:W-:Y:S05]  /*0c00*/  BSYNC B0 ;  /* 0x0000000000007941 */ /* 0x000fea0003800000 */
.L_x_20363:
        /* <DEDUP_REMOVED lines=42> */
.L_x_20366:
[----:B------:R-:W-:Y:S05]  /*0eb0*/  BSYNC B0 ;  /* 0x0000000000007941 */ /* 0x000fea0003800000 */
.L_x_20365:
        /* <DEDUP_REMOVED lines=13> */
[----:B------:R-:W-:Y:S01]  /*0f90*/  ISETP.NE.AND.EX P3, PT, RZ, c[0x0][0x184], PT, P3 ;  /* 0x00006100ff007a0c */ /* 0x000fe20003f65330 */
        /* <DEDUP_REMOVED lines=27> */
.L_x_20368:
[----:B------:R-:W-:Y:S05]  /*1150*/  BSYNC B0 ;  /* 0x0000000000007941 */ /* 0x000fea0003800000 */
.L_x_20367:
        /* <DEDUP_REMOVED lines=39> */
.L_x_20381:
        /* <DEDUP_REMOVED lines=85> */
.L_x_20382:
        /* <DEDUP_REMOVED lines=49> */
.L_x_20372:
[----:B------:R-:W-:Y:S05]  /*1c30*/  BSYNC B0 ;  /* 0x0000000000007941 */ /* 0x000fea0003800000 */
.L_x_20371:
        /* <DEDUP_REMOVED lines=35> */
.L_x_20374:
[----:B------:R-:W-:Y:S05]  /*1e70*/  BSYNC B0 ;  /* 0x0000000000007941 */ /* 0x000fea0003800000 */
.L_x_20373:
        /* <DEDUP_REMOVED lines=34> */
.L_x_20376:
[----:B------:R-:W-:Y:S05]  /*20a0*/  BSYNC B0 ;  /* 0x0000000000007941 */ /* 0x000fea0003800000 */
.L_x_20375:
        /* <DEDUP_REMOVED lines=18> */
[----:B------:R-:W-:Y:S01]  /*21d0*/  F2FP.PACK_AB R110, R113, R110 ;  /* 0x0000006e716e723e */ /* 0x000fe200000000ff */
        /* <DEDUP_REMOVED lines=9> */
[----:B------:R-:W-:-:S02]  /*2270*/  F2FP.PACK_AB R109, R112, R109 ;  /* 0x0000006d706d723e */ /* 0x000fc400000000ff */
[----:B------:R-:W-:Y:S01]  /*2280*/  F2FP.PACK_AB R108, R113, R108 ;  /* 0x0000006c716c723e */ /* 0x000fe200000000ff */
[----:B------:R-:W-:Y:S01]  /*2290*/  IMAD.WIDE.U32 R112, R3, R114, c[0x0][0x208] ;  /* 0x0000820003707625 */ /* 0x000fe200078e0072 */
[----:B------:R-:W-:-:S05]  /*22a0*/  F2FP.PACK_AB R111, R116, R123 ;  /* 0x0000007b746f723e */ /* 0x000fca00000000ff */
[----:B------:R0:W-:Y:S02]  /*22b0*/  STG.E.128 [R112.64], R108 ;  /* 0x0000006c70007986 */ /* 0x0001e4000c101d04 */
.L_x_20378:
[----:B------:R-:W-:Y:S05]  /*22c0*/  BSYNC B0 ;  /* 0x0000000000007941 */ /* 0x000fea0003800000 */
.L_x_20377:
[----:B------:R-:W-:-:S10]  /*22d0*/  HFMA2.MMA R3, -RZ, RZ, 0, 2.384185791015625e-07 ;  /* 0x00000004ff037435 */ /* 0x000fd400000001ff */
[----:B------:R-:W-:-:S05]  /*22e0*/  IMAD R2, R3, c[0x0][0x160], R2 ;  /* 0x0000580003027a24 */ /* 0x000fca00078e0202 */
[----:B------:R-:W-:-:S13]  /*22f0*/  ISETP.GE.AND P3, PT, R2, c[0x0][0x164], PT ;  /* 0x0000590002007a0c */ /* 0x000fda0003f66270 */
[----:B01---5:R-:W-:Y:S01]  /*2300*/  @P3 CALL.REL.NOINC `(.L_x_20379) ;  /* 0x0000001000003944 */ /* 0x023fe20003c00000 */
[----:B------:R-:W-:Y:S05]  /*2310*/  BRA `(.L_x_20380) ;  /* 0xffffe2a000007947 */ /* 0x000fea000383ffff */
.L_x_20379:
[----:B------:R-:W-:Y:S05]  /*2320*/  EXIT ;  /* 0x000000000000794d */ /* 0x000fea0003800000 */
.L_x_20369:
[----:B------:R-:W-:Y:S01]  /*2330*/  HFMA2.MMA R110, -RZ, RZ, 0, 5.9604644775390625e-08 ;  /* 0x00000001ff6e7435 */ /* 0x000fe200000001ff */
[----:B------:R-:W-:Y:S02]  /*2340*/  MOV R109, R111 ;  /* 0x0000006f006d7202 */ /* 0x000fe40000000f00 */
[----:B------:R-:W-:Y:S02]  /*2350*/  MOV R115, 0x1f ;  /* 0x0000001f00737802 */ /* 0x000fe40000000f00 */
[----:B------:R-:W-:Y:S02]  /*2360*/  MOV R116, 0xffffffff ;  /* 0xffffffff00747802 */ /* 0x000fe40000000f00 */
[----:B------:R-:W-:Y:S02]  /*2370*/  MOV R112, 0x2390 ;  /* 0x0000239000707802 */ /* 0x000fe40000000f00 */
[----:B-----5:R-:W-:Y:S05]  /*2380*/  CALL.REL.NOINC `($__internal_112_$__cuda_sm70_shflsync_bfly_p) ;  /* 0x000007c000007944 */ /* 0x020fea0003c00000 */
[----:B-1----:R-:W-:Y:S01]  /*2390*/  MOV R108, R110 ;  /* 0x0000006e006c7202 */ /* 0x002fe20000000f00 */
[----:B0-----:R-:W-:Y:S05]  /*23a0*/  BRA `(.L_x_20381) ;  /* 0xfffff02000007947 */ /* 0x001fea000383ffff */
.L_x_20370:
[----:B------:R-:W-:Y:S01]  /*23b0*/  HFMA2.MMA R110, -RZ, RZ, 0, 1.1920928955078125e-07 ;  /* 0x00000002ff6e7435 */ /* 0x000fe200000001ff */
[----:B------:R-:W-:Y:S02]  /*23c0*/  MOV R115, 0x1f ;  /* 0x0000001f00737802 */ /* 0x000fe40000000f00 */
[----:B------:R-:W-:-:S02]  /*23d0*/  MOV R116, 0xffffffff ;  /* 0xffffffff00747802 */ /* 0x000fc40000000f00 */
[----:B------:R-:W-:Y:S02]  /*23e0*/  MOV R112, 0x2400 ;  /* 0x0000240000707802 */ /* 0x000fe40000000f00 */
[----:B0----5:R-:W-:Y:S05]  /*23f0*/  CALL.REL.NOINC `($__internal_112_$__cuda_sm70_shflsync_bfly_p) ;  /* 0x0000075000007944 */ /* 0x021fea0003c00000 */
[----:B01----:R-:W-:Y:S01]  /*2400*/  FADD.FTZ R109, R109, R110 ;  /* 0x0000006e6d6d7221 */ /* 0x003fe20000010000 */
[----:B------:R-:W-:Y:S01]  /*2410*/  HFMA2.MMA R110, -RZ, RZ, 0, 2.384185791015625e-07 ;  /* 0x00000004ff6e7435 */ /* 0x000fe200000001ff */
[----:B------:R-:W-:Y:S02]  /*2420*/  MOV R115, 0x1f ;  /* 0x0000001f00737802 */ /* 0x000fe40000000f00 */
[----:B------:R-:W-:Y:S02]  /*2430*/  MOV R116, 0xffffffff ;  /* 0xffffffff00747802 */ /* 0x000fe40000000f00 */
[----:B------:R-:W-:Y:S02]  /*2440*/  MOV R112, 0x2460 ;  /* 0x0000246000707802 */ /* 0x000fe40000000f00 */
[----:B------:R-:W-:Y:S05]  /*2450*/  CALL.REL.NOINC `($__internal_112_$__cuda_sm70_shflsync_bfly_p) ;  /* 0x000006f000007944 */ /* 0x000fea0003c00000 */
[----:B01----:R-:W-:Y:S01]  /*2460*/  FADD.FTZ R109, R109, R110 ;  /* 0x0000006e6d6d7221 */ /* 0x003fe20000010000 */
[----:B------:R-:W-:Y:S01]  /*2470*/  HFMA2.MMA R110, -RZ, RZ, 0, 4.76837158203125e-07 ;  /* 0x00000008ff6e7435 */ /* 0x000fe200000001ff */
[----:B------:R-:W-:Y:S02]  /*2480*/  MOV R115, 0x1f ;  /* 0x0000001f00737802 */ /* 0x000fe40000000f00 */
[----:B------:R-:W-:-:S02]  /*2490*/  MOV R116, 0xffffffff ;  /* 0xffffffff00747802 */ /* 0x000fc40000000f00 */
[----:B------:R-:W-:Y:S02]  /*24a0*/  MOV R112, 0x24c0 ;  /* 0x000024c000707802 */ /* 0x000fe40000000f00 */
[----:B------:R-:W-:Y:S05]  /*24b0*/  CALL.REL.NOINC `($__internal_112_$__cuda_sm70_shflsync_bfly_p) ;  /* 0x0000069000007944 */ /* 0x000fea0003c00000 */
[----:B01----:R-:W-:Y:S01]  /*24c0*/  FADD.FTZ R109, R109, R110 ;  /* 0x0000006e6d6d7221 */ /* 0x003fe20000010000 */
[----:B------:R-:W-:Y:S01]  /*24d0*/  HFMA2.MMA R110, -RZ, RZ, 0, 9.5367431640625e-07 ;  /* 0x00000010ff6e7435 */ /* 0x000fe200000001ff */
[----:B------:R-:W-:Y:S02]  /*24e0*/  MOV R115, 0x1f ;  /* 0x0000001f00737802 */ /* 0x000fe40000000f00 */
[----:B------:R-:W-:Y:S02]  /*24f0*/  MOV R116, 0xffffffff ;  /* 0xffffffff00747802 */ /* 0x000fe40000000f00 */
[----:B------:R-:W-:Y:S02]  /*2500*/  MOV R112, 0x2520 ;  /* 0x0000252000707802 */ /* 0x000fe40000000f00 */
[----:B------:R-:W-:Y:S05]  /*2510*/  CALL.REL.NOINC `($__internal_112_$__cuda_sm70_shflsync_bfly_p) ;  /* 0x0000063000007944 */ /* 0x000fea0003c00000 */
        /* <DEDUP_REMOVED lines=71> */
[----:B------:R-:W-:Y:S05]  /*2990*/  CALL.REL.NOINC `($__internal_112_$__cuda_sm70_shflsync_bfly_p) ;  /* 0x000001b000007944 */ /* 0x000fea0003c00000 */
[----:B01----:R-:W-:Y:S01]  /*29a0*/  FADD.FTZ R109, R109, R110 ;  /* 0x0000006e6d6d7221 */ /* 0x003fe20000010000 */
[----:B------:R-:W-:Y:S01]  /*29b0*/  HFMA2.MMA R110, -RZ, RZ, 0, 1.1920928955078125e-07 ;  /* 0x00000002ff6e7435 */ /* 0x000fe200000001ff */
[----:B------:R-:W-:Y:S02]  /*29c0*/  MOV R115, 0x1f ;  /* 0x0000001f00737802 */ /* 0x000fe40000000f00 */
[----:B------:R-:W-:Y:S02]  /*29d0*/  MOV R116, 0xffffffff ;  /* 0xffffffff00747802 */ /* 0x000fe40000000f00 */
[----:B------:R-:W-:Y:S02]  /*29e0*/  MOV R112, 0x2a00 ;  /* 0x00002a0000707802 */ /* 0x000fe40000000f00 */
[----:B------:R-:W-:Y:S05]  /*29f0*/  CALL.REL.NOINC `($__internal_112_$__cuda_sm70_shflsync_bfly_p) ;  /* 0x0000015000007944 */ /* 0x000fea0003c00000 */
[----:B01----:R-:W-:Y:S01]  /*2a00*/  FADD.FTZ R109, R109, R110 ;  /* 0x0000006e6d6d7221 */ /* 0x003fe20000010000 */
[----:B------:R-:W-:Y:S01]  /*2a10*/  HFMA2.MMA R110, -RZ, RZ, 0, 2.384185791015625e-07 ;  /* 0x00000004ff6e7435 */ /* 0x000fe200000001ff */
[----:B------:R-:W-:Y:S02]  /*2a20*/  MOV R115, 0x1f ;  /* 0x0000001f00737802 */ /* 0x000fe40000000f00 */
[----:B------:R-:W-:-:S02]  /*2a30*/  MOV R116, 0xffffffff ;  /* 0xffffffff00747802 */ /* 0x000fc40000000f00 */
[----:B------:R-:W-:Y:S02]  /*2a40*/  MOV R112, 0x2a60 ;  /* 0x00002a6000707802 */ /* 0x000fe40000000f00 */
[----:B------:R-:W-:Y:S05]  /*2a50*/  CALL.REL.NOINC `($__internal_112_$__cuda_sm70_shflsync_bfly_p) ;  /* 0x000000f000007944 */ /* 0x000fea0003c00000 */
[----:B01----:R-:W-:Y:S01]  /*2a60*/  FADD.FTZ R109, R109, R110 ;  /* 0x0000006e6d6d7221 */ /* 0x003fe20000010000 */
[----:B------:R-:W-:Y:S01]  /*2a70*/  HFMA2.MMA R110, -RZ, RZ, 0, 4.76837158203125e-07 ;  /* 0x00000008ff6e7435 */ /* 0x000fe200000001ff */
[----:B------:R-:W-:Y:S02]  /*2a80*/  MOV R115, 0x1f ;  /* 0x0000001f00737802 */ /* 0x000fe40000000f00 */
[----:B------:R-:W-:Y:S02]  /*2a90*/  MOV R116, 0xffffffff ;  /* 0xffffffff00747802 */ /* 0x000fe40000000f00 */
[----:B------:R-:W-:Y:S02]  /*2aa0*/  MOV R112, 0x2ac0 ;  /* 0x00002ac000707802 */ /* 0x000fe40000000f00 */
[----:B------:R-:W-:Y:S05]  /*2ab0*/  CALL.REL.NOINC `($__internal_112_$__cuda_sm70_shflsync_bfly_p) ;  /* 0x0000009000007944 */ /* 0x000fea0003c00000 */
[----:B-1----:R-:W-:Y:S01]  /*2ac0*/  FADD.FTZ R114, R109, R110 ;  /* 0x0000006e6d727221 */ /* 0x002fe20000010000 */
[----:B------:R-:W-:Y:S01]  /*2ad0*/  HFMA2.MMA R110, -RZ, RZ, 0, 9.5367431640625e-07 ;  /* 0x00000010ff6e7435 */ /* 0x000fe200000001ff */
[----:B0-----:R-:W-:Y:S02]  /*2ae0*/  MOV R115, 0x1f ;  /* 0x0000001f00737802 */ /* 0x001fe40000000f00 */
[----:B------:R-:W-:-:S02]  /*2af0*/  MOV R116, 0xffffffff ;  /* 0xffffffff00747802 */ /* 0x000fc40000000f00 */
[----:B------:R-:W-:Y:S02]  /*2b00*/  MOV R109, R114 ;  /* 0x00000072006d7202 */ /* 0x000fe40000000f00 */
[----:B------:R-:W-:Y:S02]  /*2b10*/  MOV R112, 0x2b30 ;  /* 0x00002b3000707802 */ /* 0x000fe40000000f00 */
[----:B------:R-:W-:Y:S05]  /*2b20*/  CALL.REL.NOINC `($__internal_112_$__cuda_sm70_shflsync_bfly_p) ;  /* 0x0000002000007944 */ /* 0x000fea0003c00000 */
[----:B-1----:R-:W-:Y:S01]  /*2b30*/  MOV R113, R110 ;  /* 0x0000006e00717202 */ /* 0x002fe20000000f00 */
[----:B0-----:R-:W-:Y:S05]  /*2b40*/  BRA `(.L_x_20382) ;  /* 0xffffedd000007947 */ /* 0x001fea000383ffff */
        .weak           $__internal_112_$__cuda_sm70_shflsync_bfly_p
        .type           $__internal_112_$__cuda_sm70_shflsync_bfly_p,@function
        .size           $__internal_112_$__cuda_sm70_shflsync_bfly_p,(.L_x_29252 - $__internal_112_$__cuda_sm70_shflsync_bfly_p)
$__internal_112_$__cuda_sm70_shflsync_bfly_p:
[----:B------:R-:W-:Y:S01]  /*2b50*/  HFMA2.MMA R113, -RZ, RZ, 0, 0 ;  /* 0x00000000ff717435 */ /* 0x000fe200000001ff */
[----:B------:R-:W-:Y:S04]  /*2b60*/  WARPSYNC R116 ;  /* 0x0000007400007348 */ /* 0x000fe80003800000 */
[----:B------:R0:W1:Y:S01]  /*2b70*/  SHFL.BFLY PT, R110, R109, R110, R115 ;  /* 0x0c00006e6d6e7389 */ /* 0x00006200000e0073 */
[----:B------:R-:W-:Y:S05]  /*2b80*/  RET.REL.NODEC R112 `(_ZN10layer_norm13ln_fwd_kernelINS_13Kernel_traitsIf6__halffS2_fjLj1024ELj1ELj4ELj1ELj16ENS_18Kernel_traits_baseILj1024EfS2_fS2_fjLj128EEEEELb0ELb0ELb0ELb0EEEvNS_9FwdParamsE) ;  /* 0xffffd47070007950 */ /* 0x000fea0003c3ffff */
.L_x_20383:
        /* <DEDUP_REMOVED lines=15> */
.L_x_29252:


//--------------------- .text._ZN10layer_norm13ln_fwd_kernelINS_13Kernel_traitsIf6__halffS2_fjLj1024ELj1ELj4ELj1ELj16ENS_18Kernel_traits_baseILj1024EfS2_fS2_fjLj128EEEEELb0ELb0ELb0ELb1EEEvNS_9FwdParamsE --------------------------
	.section	.text._ZN10layer_norm13ln_fwd_kernelINS_13Kernel_traitsIf6__halffS2_fjLj1024ELj1ELj4ELj1ELj16ENS_18Kernel_traits_baseILj1024EfS2_fS2_fjLj128EEEEELb0ELb0ELb0ELb1EEEvNS_9FwdParamsE,"ax",@progbits
	.sectioninfo	@"SHI_REGISTERS=128"
	.align	128
        .global         _ZN10layer_norm13ln_fwd_kernelINS_13Kernel_traitsIf6__halffS2_fjLj1024ELj1ELj4ELj1ELj16ENS_18Kernel_traits_baseILj1024EfS2_fS2_fjLj128EEEEELb0ELb0ELb0ELb1EEEvNS_9FwdParamsE
        .type           _ZN10layer_norm13ln_fwd_kernelINS_13Kernel_traitsIf6__halffS2_fjLj1024ELj1ELj4ELj1ELj16ENS_18Kernel_traits_baseILj1024EfS2_fS2_fjLj128EEEEELb0ELb0ELb0ELb1EEEvNS_9FwdParamsE,@function
        .size           _ZN10layer_norm13ln_fwd_kernelINS_13Kernel_traitsIf6__halffS2_fjLj1024ELj1ELj4ELj1ELj16ENS_18Kernel_traits_baseILj1024EfS2_fS2_fjLj128EEEEELb0ELb0ELb0ELb1EEEvNS_9FwdParamsE,(.L_x_29253 - _ZN10layer_norm13ln_fwd_kernelINS_13Kernel_traitsIf6__halffS2_fjLj1024ELj1ELj4ELj1ELj16ENS_18Kernel_traits_baseILj1024EfS2_fS2_fjLj128EEEEELb0ELb0ELb0ELb1EEEvNS_9FwdParamsE)
        .other          _ZN10layer_norm13ln_fwd_kernelINS_13Kernel_traitsIf6__halffS2_fjLj1024ELj1ELj4ELj1ELj16ENS_18Kernel_traits_baseILj1024EfS2_fS2_fjLj128EEEEELb0ELb0ELb0ELb1EEEvNS_9FwdParamsE,@"STO_CUDA_ENTRY STV_DEFAULT"
_ZN10layer_norm13ln_fwd_kernelINS_13Kernel_traitsIf6__halffS2_fjLj1024ELj1ELj4ELj1ELj16ENS_18Kernel_traits_baseILj1024EfS2_fS2_fjLj128EEEEELb0ELb0ELb0ELb1EEEvNS_9FwdParamsE:
.text._ZN10layer_norm13ln_fwd_kernelINS_13Kernel_traitsIf6__halffS2_fjLj1024ELj1ELj4ELj1ELj16ENS_18Kernel_traits_baseILj1024EfS2_fS2_fjLj128EEEEELb0ELb0ELb0ELb1EEEvNS_9FwdParamsE:
        /* <DEDUP_REMOVED lines=50> */
.L_x_20387:
        /* <DEDUP_REMOVED lines=20> */
[----:B------:R-:W-:Y:S01]  /*0460*/  IADD3 R2, R117, 0x20, RZ ;  /* 0x0000002075027810 */ /* 0x000fe20007ffe0ff */
[----:B--2---:R-:W-:-:S02]  /*0470*/  HADD2.F32 R82, -RZ, R78.H1_H1 ;  /* 0x3000004eff527230 */ /* 0x004fc40000004100 */
[----:B---3--:R-:W-:Y:S01]  /*0480*/  @P1 HADD2.F32 R115, -RZ, R80.H0_H0 ;  /* 0x20000050ff731230 */ /* 0x008fe20000004100 */
[----:B------:R-:W-:Y:S01]  /*0490*/  ISETP.NE.AND.EX P1, PT, RZ, c[0x0][0x184], PT, P2 ;  /* 0x00006100ff007a0c */ /* 0x000fe20003f25320 */
[--C-:B------:R-:W-:Y:S02]  /*04a0*/  HADD2.F32 R80, -RZ, R76.reuse.H1_H1 ;  /* 0x3000004cff507230 */ /* 0x100fe40000004100 */
[----:B------:R-:W-:Y:S02]  /*04b0*/  HADD2.F32 R0, -RZ, R76.H0_H0 ;  /* 0x2000004cff007230 */ /* 0x000fe40000004100 */
[--C-:B------:R-:W-:Y:S02]  /*04c0*/  HADD2.F32 R84, -RZ, R77.reuse.H0_H0 ;  /* 0x2000004dff547230 */ /* 0x100fe40000004100 */
[----:B------:R-:W-:Y:S02]  /*04d0*/  HADD2.F32 R86, -RZ, R77.H1_H1 ;  /* 0x3000004dff567230 */ /* 0x000fe40000004100 */
[----:B------:R-:W-:-:S02]  /*04e0*/  HADD2.F32 R88, -RZ, R78.H0_H0 ;  /* 0x2000004eff587230 */ /* 0x000fc40000004100 */
[--C-:B------:R-:W-:Y:S02]  /*04f0*/  HADD2.F32 R90, -RZ, R79.reuse.H0_H0 ;  /* 0x2000004fff5a7230 */ /* 0x100fe40000004100 */
[----:B------:R-:W-:Y:S01]  /*0500*/  HADD2.F32 R92, -RZ, R79.H1_H1 ;  /* 0x3000004fff5c7230 */ /* 0x000fe20000004100 */
[-C--:B------:R-:W-:Y:S01]  /*0510*/  FMUL.FTZ R77, R80, R115.reuse ;  /* 0x00000073504d7220 */ /* 0x080fe20000410000 */
[----:B------:R-:W-:Y:S01]  /*0520*/  LEA R96, P2, R117, c[0x0][0x188], 0x5 ;  /* 0x0000620075607a11 */ /* 0x000fe200078428ff */
[-C--:B------:R-:W-:Y:S02]  /*0530*/  FMUL.FTZ R81, R82, R115.reuse ;  /* 0x0000007352517220 */ /* 0x080fe40000410000 */
[-C--:B------:R-:W-:Y:S02]  /*0540*/  FMUL.FTZ R76, R0, R115.reuse ;  /* 0x00000073004c7220 */ /* 0x080fe40000410000 */
[-C--:B------:R-:W-:Y:S02]  /*0550*/  FMUL.FTZ R78, R84, R115.reuse ;  /* 0x00000073544e7220 */ /* 0x080fe40000410000 */
[----:B------:R-:W-:-:S02]  /*0560*/  FMUL.FTZ R79, R86, R115 ;  /* 0x00000073564f7220 */ /* 0x000fc40000410000 */
[-C--:B------:R-:W-:Y:S02]  /*0570*/  FMUL.FTZ R80, R88, R115.reuse ;  /* 0x0000007358507220 */ /* 0x080fe40000410000 */
[-C--:B------:R-:W-:Y:S02]  /*0580*/  FMUL.FTZ R82, R90, R115.reuse ;  /* 0x000000735a527220 */ /* 0x080fe40000410000 */
[----:B------:R-:W-:Y:S01]  /*0590*/  FMUL.FTZ R83, R92, R115 ;  /* 0x000000735c537220 */ /* 0x000fe20000410000 */
[----:B------:R-:W-:Y:S01]  /*05a0*/  LEA.HI.X R97, R117, c[0x0][0x18c], RZ, 0x5, P2 ;  /* 0x0000630075617a11 */ /* 0x000fe200010f2cff */
[----:B----4-:R-:W-:Y:S02]  /*05b0*/  @P1 FADD.FTZ R76, R8, R76 ;  /* 0x0000004c084c1221 */ /* 0x010fe40000010000 */
[----:B------:R-:W-:Y:S02]  /*05c0*/  @P1 FADD.FTZ R77, R9, R77 ;  /* 0x0000004d094d1221 */ /* 0x000fe40000010000 */
[----:B------:R-:W-:-:S02]  /*05d0*/  @P1 FADD.FTZ R78, R10, R78 ;  /* 0x0000004e0a4e1221 */ /* 0x000fc40000010000 */
[----:B------:R-:W-:Y:S02]  /*05e0*/  @P1 FADD.FTZ R79, R11, R79 ;  /* 0x0000004f0b4f1221 */ /* 0x000fe40000010000 */
[----:B------:R-:W-:Y:S02]  /*05f0*/  @P1 FADD.FTZ R80, R4, R80 ;  /* 0x0000005004501221 */ /* 0x000fe40000010000 */
        /* <DEDUP_REMOVED lines=34> */
[----:B------:R-:W-:-:S02]  /*0820*/  FMUL.FTZ R96, R108, R115 ;  /* 0x000000736c607220 */ /* 0x000fc40000410000 */
[-C--:B------:R-:W-:Y:S02]  /*0830*/  FMUL.FTZ R97, R110, R115.reuse ;  /* 0x000000736e617220 */ /* 0x080fe40000410000 */
[-C--:B-1----:R-:W-:Y:S02]  /*0840*/  FMUL.FTZ R98, R112, R115.reuse ;  /* 0x0000007370627220 */ /* 0x082fe40000410000 */
        /* <DEDUP_REMOVED lines=80> */
[--C-:B--2---:R-:W-:Y:S02]  /*0d50*/  HADD2.F32 R113, -RZ, R109.reuse.H1_H1 ;  /* 0x3000006dff717230 */ /* 0x104fe40000004100 */
[--C-:B-1----:R-:W-:Y:S02]  /*0d60*/  HADD2.F32 R121, -RZ, R108.reuse.H0_H0 ;  /* 0x2000006cff797230 */ /* 0x102fe40000004100 */
[----:B------:R-:W-:Y:S02]  /*0d70*/  HADD2.F32 R123, -RZ, R108.H1_H1 ;  /* 0x3000006cff7b7230 */ /* 0x000fe40000004100 */
[----:B------:R-:W-:Y:S02]  /*0d80*/  HADD2.F32 R124, -RZ, R109.H0_H0 ;  /* 0x2000006dff7c7230 */ /* 0x000fe40000004100 */
        /* <DEDUP_REMOVED lines=55> */
.L_x_20388:
        /* <DEDUP_REMOVED lines=84> */
.L_x_20389:
        /* <DEDUP_REMOVED lines=63> */
[----:B------:R-:W-:-:S02]  /*1a30*/  FFMA.FTZ R76, R40, R87, R72 ;  /* 0x00000057284c7223 */ /* 0x000fc40000010048 */
[----:B------:R-:W-:Y:S01]  /*1a40*/  FFMA.FTZ R87, R41, R78, R73 ;  /* 0x0000004e29577223 */ /* 0x000fe20000010049 */
[----:B------:R-:W-:Y:S01]  /*1a50*/  F2FP.PACK_AB R78, R82, R91 ;  /* 0x0000005b524e723e */ /* 0x000fe200000000ff */
[C---:B------:R-:W-:Y:S02]  /*1a60*/  FMUL.FTZ R81, R84.reuse, R81 ;  /* 0x0000005154517220 */ /* 0x040fe40000410000 */
[C---:B------:R-:W-:Y:S01]  /*1a70*/  FMUL.FTZ R80, R84.reuse, R93 ;  /* 0x0000005d54507220 */ /* 0x040fe20000410000 */
[----:B------:R-:W-:Y:S01]  /*1a80*/  F2FP.PACK_AB R76, R87, R76 ;  /* 0x0000004c574c723e */ /* 0x000fe200000000ff */
        /* <DEDUP_REMOVED lines=15> */
[----:B0-----:R-:W-:Y:S01]  /*1b80*/  F2FP.PACK_AB R76, R80, R81 ;  /* 0x00000051504c723e */ /* 0x001fe200000000ff */
[----:B------:R-:W-:Y:S01]  /*1b90*/  FMUL.FTZ R99, R84, R104 ;  /* 0x0000006854637220 */ /* 0x000fe20000410000 */
[----:B------:R-:W-:Y:S01]  /*1ba0*/  F2FP.PACK_AB R77, R82, R83 ;  /* 0x00000053524d723e */ /* 0x000fe200000000ff */
[----:B------:R-:W-:Y:S01]  /*1bb0*/  FMUL.FTZ R100, R84, R105 ;  /* 0x0000006954647220 */ /* 0x000fe20000410000 */
[----:B------:R-:W-:Y:S01]  /*1bc0*/  LEA R86, P0, R2, c[0x0][0x208], 0x4 ;  /* 0x0000820002567a11 */ /* 0x000fe200078020ff */
[----:B------:R-:W-:-:S02]  /*1bd0*/  FFMA.FTZ R121, R28, R121, R60 ;  /* 0x000000791c797223 */ /* 0x000fc4000001003c */
[----:B------:R-:W-:Y:S02]  /*1be0*/  FFMA.FTZ R93, R30, R93, R62 ;  /* 0x0000005d1e5d7223 */ /* 0x000fe4000001003e */
[----:B------:R-:W-:Y:S02]  /*1bf0*/  FFMA.FTZ R98, R31, R98, R63 ;  /* 0x000000621f627223 */ /* 0x000fe4000001003f */
[----:B------:R-:W-:Y:S02]  /*1c00*/  FFMA.FTZ R90, R29, R90, R61 ;  /* 0x0000005a1d5a7223 */ /* 0x000fe4000001003d */
[----:B------:R-:W-:Y:S01]  /*1c10*/  FMUL.FTZ R88, R84, R101 ;  /* 0x0000006554587220 */ /* 0x000fe20000410000 */
[----:B------:R-:W-:Y:S01]  /*1c20*/  F2FP.PACK_AB R79, R98, R93 ;  /* 0x0000005d624f723e */ /* 0x000fe200000000ff */
[----:B------:R-:W-:Y:S01]  /*1c30*/  FFMA.FTZ R80, R24, R89, R56 ;  /* 0x0000005918507223 */ /* 0x000fe20000010038 */
[----:B------:R-:W-:Y:S01]  /*1c40*/  F2FP.PACK_AB R78, R90, R121 ;  /* 0x000000795a4e723e */ /* 0x000fe200000000ff */
        /* <DEDUP_REMOVED lines=8> */
[----:B------:R-:W-:Y:S01]  /*1cd0*/  FMUL.FTZ R101, R84, R106 ;  /* 0x0000006a54657220 */ /* 0x000fe20000410000 */
[----:B------:R-:W-:Y:S01]  /*1ce0*/  LEA R92, P1, R0, c[0x0][0x208], 0x4 ;  /* 0x00008200005c7a11 */ /* 0x000fe200078220ff */
[C---:B------:R-:W-:Y:S01]  /*1cf0*/  FMUL.FTZ R104, R84.reuse, R107 ;  /* 0x0000006b54687220 */ /* 0x040fe20000410000 */
[----:B------:R-:W-:Y:S01]  /*1d00*/  F2FP.PACK_AB R82, R89, R82 ;  /* 0x000000525952723e */ /* 0x000fe200000000ff */
        /* <DEDUP_REMOVED lines=10> */
[----:B------:R-:W-:Y:S01]  /*1db0*/  LEA.HI.X R87, R2, c[0x0][0x20c], RZ, 0x4, P0 ;  /* 0x0000830002577a11 */ /* 0x000fe200000f24ff */
[----:B------:R-:W-:Y:S01]  /*1dc0*/  FFMA.FTZ R101, R22, R101, R54 ;  /* 0x0000006516657223 */ /* 0x000fe20000010036 */
[----:B------:R-:W-:Y:S01]  /*1dd0*/  F2FP.PACK_AB R90, R93, R90 ;  /* 0x0000005a5d5a723e */ /* 0x000fe200000000ff */
        /* <DEDUP_REMOVED lines=18> */
[----:B0-----:R-:W-:Y:S01]  /*1f00*/  @P0 CALL.REL.NOINC `(.L_x_20386) ;  /* 0x0000001000000944 */ /* 0x001fe20003c00000 */
[----:B------:R-:W-:Y:S05]  /*1f10*/  BRA `(.L_x_20387) ;  /* 0xffffe40000007947 */ /* 0x000fea000383ffff */
.L_x_20386:
[----:B------:R-:W-:Y:S05]  /*1f20*/  EXIT ;  /* 0x000000000000794d */ /* 0x000fea0003800000 */
.L_x_20384:
[----:B0-----:R-:W-:Y:S02]  /*1f30*/  MOV R89, 0x1 ;  /* 0x0000000100597802 */ /* 0x001fe40000000f00 */
[----:B------:R-:W-:-:S02]  /*1f40*/  MOV R87, 0x1f ;  /* 0x0000001f00577802 */ /* 0x000fc40000000f00 */
[----:B------:R-:W-:Y:S02]  /*1f50*/  MOV R86, 0xffffffff ;  /* 0xffffffff00567802 */ /* 0x000fe40000000f00 */
[----:B------:R-:W-:Y:S02]  /*1f60*/  MOV R84, 0x1f80 ;  /* 0x00001f8000547802 */ /* 0x000fe40000000f00 */
[----:B-----5:R-:W-:Y:S05]  /*1f70*/  CALL.REL.NOINC `($__internal_113_$__cuda_sm70_shflsync_bfly_p) ;  /* 0x000007a000007944 */ /* 0x020fea0003c00000 */
[----:B01----:R-:W-:Y:S05]  /*1f80*/  BRA `(.L_x_20388) ;  /* 0xfffff17000007947 */ /* 0x003fea000383ffff */
.L_x_20385:
[----:B------:R-:W-:Y:S01]  /*1f90*/  HFMA2.MMA R89, -RZ, RZ, 0, 1.1920928955078125e-07 ;  /* 0x00000002ff597435 */ /* 0x000fe200000001ff */
[----:B0-----:R-:W-:Y:S02]  /*1fa0*/  MOV R90, R91 ;  /* 0x0000005b005a7202 */ /* 0x001fe40000000f00 */
[----:B------:R-:W-:Y:S02]  /*1fb0*/  MOV R87, 0x1f ;  /* 0x0000001f00577802 */ /* 0x000fe40000000f00 */
[----:B------:R-:W-:Y:S02]  /*1fc0*/  MOV R86, 0xffffffff ;  /* 0xffffffff00567802 */ /* 0x000fe40000000f00 */
[----:B------:R-:W-:Y:S02]  /*1fd0*/  MOV R84, 0x1ff0 ;  /* 0x00001ff000547802 */ /* 0x000fe40000000f00 */
[----:B-----5:R-:W-:Y:S05]  /*1fe0*/  CALL.REL.NOINC `($__internal_113_$__cuda_sm70_shflsync_bfly_p) ;  /* 0x0000073000007944 */ /* 0x020fea0003c00000 */
[----:B0-----:R-:W-:Y:S01]  /*1ff0*/  HFMA2.MMA R89, -RZ, RZ, 0, 2.384185791015625e-07 ;  /* 0x00000004ff597435 */ /* 0x001fe200000001ff */
[----:B-1----:R-:W-:Y:S01]  /*2000*/  FADD.FTZ R90, R91, R86 ;  /* 0x000000565b5a7221 */ /* 0x002fe20000010000 */
[----:B------:R-:W-:-:S02]  /*2010*/  MOV R87, 0x1f ;  /* 0x0000001f00577802 */ /* 0x000fc40000000f00 */
[----:B------:R-:W-:Y:S02]  /*2020*/  MOV R86, 0xffffffff ;  /* 0xffffffff00567802 */ /* 0x000fe40000000f00 */
[----:B------:R-:W-:Y:S02]  /*2030*/  MOV R84, 0x2050 ;  /* 0x0000205000547802 */ /* 0x000fe40000000f00 */
[----:B------:R-:W-:Y:S05]  /*2040*/  CALL.REL.NOINC `($__internal_113_$__cuda_sm70_shflsync_bfly_p) ;  /* 0x000006d000007944 */ /* 0x000fea0003c00000 */
[----:B0-----:R-:W-:Y:S01]  /*2050*/  HFMA2.MMA R89, -RZ, RZ, 0, 4.76837158203125e-07 ;  /* 0x00000008ff597435 */ /* 0x001fe200000001ff */
[----:B-1----:R-:W-:Y:S01]  /*2060*/  FADD.FTZ R90, R90, R86 ;  /* 0x000000565a5a7221 */ /* 0x002fe20000010000 */
[----:B------:R-:W-:Y:S02]  /*2070*/  MOV R87, 0x1f ;  /* 0x0000001f00577802 */ /* 0x000fe40000000f00 */
[----:B------:R-:W-:Y:S02]  /*2080*/  MOV R86, 0xffffffff ;  /* 0xffffffff00567802 */ /* 0x000fe40000000f00 */
[----:B------:R-:W-:Y:S02]  /*2090*/  MOV R84, 0x20b0 ;  /* 0x000020b000547802 */ /* 0x000fe40000000f00 */
[----:B------:R-:W-:Y:S05]  /*20a0*/  CALL.REL.NOINC `($__internal_113_$__cuda_sm70_shflsync_bfly_p) ;  /* 0x0000067000007944 */ /* 0x000fea0003c00000 */
[----:B0-----:R-:W-:Y:S01]  /*20b0*/  HFMA2.MMA R89, -RZ, RZ, 0, 9.5367431640625e-07 ;  /* 0x00000010ff597435 */ /* 0x001fe200000001ff */
[----:B-1----:R-:W-:Y:S01]  /*20c0*/  FADD.FTZ R90, R90, R86 ;  /* 0x000000565a5a7221 */ /* 0x002fe20000010000 */
[----:B------:R-:W-:-:S02]  /*20d0*/  MOV R87, 0x1f ;  /* 0x0000001f00577802 */ /* 0x000fc40000000f00 */
[----:B------:R-:W-:Y:S02]  /*20e0*/  MOV R86, 0xffffffff ;  /* 0xffffffff00567802 */ /* 0x000fe40000000f00 */
[----:B------:R-:W-:Y:S02]  /*20f0*/  MOV R84, 0x2110 ;  /* 0x0000211000547802 */ /* 0x000fe40000000f00 */
[----:B------:R-:W-:Y:S05]  /*2100*/  CALL.REL.NOINC `($__internal_113_$__cuda_sm70_shflsync_bfly_p) ;  /* 0x0000061000007944 */ /* 0x000fea0003c00000 */
        /* <DEDUP_REMOVED lines=70> */
[----:B------:R-:W-:Y:S05]  /*2570*/  CALL.REL.NOINC `($__internal_113_$__cuda_sm70_shflsync_bfly_p) ;  /* 0x000001a000007944 */ /* 0x000fea0003c00000 */
[----:B0-----:R-:W-:Y:S01]  /*2580*/  HFMA2.MMA R89, -RZ, RZ, 0, 1.1920928955078125e-07 ;  /* 0x00000002ff597435 */ /* 0x001fe200000001ff */
[----:B-1----:R-:W-:Y:S01]  /*2590*/  FADD.FTZ R90, R90, R86 ;  /* 0x000000565a5a7221 */ /* 0x002fe20000010000 */
[----:B------:R-:W-:Y:S02]  /*25a0*/  MOV R87, 0x1f ;  /* 0x0000001f00577802 */ /* 0x000fe40000000f00 */
[----:B------:R-:W-:Y:S02]  /*25b0*/  MOV R86, 0xffffffff ;  /* 0xffffffff00567802 */ /* 0x000fe40000000f00 */
[----:B------:R-:W-:Y:S02]  /*25c0*/  MOV R84, 0x25e0 ;  /* 0x000025e000547802 */ /* 0x000fe40000000f00 */
[----:B------:R-:W-:Y:S05]  /*25d0*/  CALL.REL.NOINC `($__internal_113_$__cuda_sm70_shflsync_bfly_p) ;  /* 0x0000014000007944 */ /* 0x000fea0003c00000 */
[----:B0-----:R-:W-:Y:S01]  /*25e0*/  HFMA2.MMA R89, -RZ, RZ, 0, 2.384185791015625e-07 ;  /* 0x00000004ff597435 */ /* 0x001fe200000001ff */
[----:B-1----:R-:W-:Y:S01]  /*25f0*/  FADD.FTZ R90, R90, R86 ;  /* 0x000000565a5a7221 */ /* 0x002fe20000010000 */
[----:B------:R-:W-:Y:S02]  /*2600*/  MOV R87, 0x1f ;  /* 0x0000001f00577802 */ /* 0x000fe40000000f00 */
[----:B------:R-:W-:-:S02]  /*2610*/  MOV R86, 0xffffffff ;  /* 0xffffffff00567802 */ /* 0x000fc40000000f00 */
        /* <DEDUP_REMOVED lines=10> */
[----:B------:R-:W-:Y:S02]  /*26c0*/  MOV R87, 0x1f ;  /* 0x0000001f00577802 */ /* 0x000fe40000000f00 */
[----:B------:R-:W-:-:S02]  /*26d0*/  MOV R86, 0xffffffff ;  /* 0xffffffff00567802 */ /* 0x000fc40000000f00 */
[----:B------:R-:W-:Y:S02]  /*26e0*/  MOV R84, 0x2700 ;  /* 0x0000270000547802 */ /* 0x000fe40000000f00 */
[----:B------:R-:W-:Y:S05]  /*26f0*/  CALL.REL.NOINC `($__internal_113_$__cuda_sm70_shflsync_bfly_p) ;  /* 0x0000002000007944 */ /* 0x000fea0003c00000 */
[----:B01----:R-:W-:Y:S01]  /*2700*/  MOV R89, R86 ;  /* 0x0000005600597202 */ /* 0x003fe20000000f00 */
[----:B------:R-:W-:Y:S05]  /*2710*/  BRA `(.L_x_20389) ;  /* 0xffffef2000007947 */ /* 0x000fea000383ffff */
        .weak           $__internal_113_$__cuda_sm70_shflsync_bfly_p
        .type           $__internal_113_$__cuda_sm70_shflsync_bfly_p,@function
        .size           $__internal_113_$__cuda_sm70_shflsync_bfly_p,(.L_x_29253 - $__internal_113_$__cuda_sm70_shflsync_bfly_p)
$__internal_113_$__cuda_sm70_shflsync_bfly_p:
[----:B------:R-:W-:Y:S01]  /*2720*/  HFMA2.MMA R85, -RZ, RZ, 0, 0 ;  /* 0x00000000ff557435 */ /* 0x000fe200000001ff */
[----:B------:R-:W-:Y:S04]  /*2730*/  WARPSYNC R86 ;  /* 0x0000005600007348 */ /* 0x000fe80003800000 */
[----:B------:R0:W1:Y:S01]  /*2740*/  SHFL.BFLY PT, R86, R90, R89, R87 ;  /* 0x0c0000595a567389 */ /* 0x00006200000e0057 */
[----:B------:R-:W-:Y:S05]  /*2750*/  RET.REL.NODEC R84 `(_ZN10layer_norm13ln_fwd_kernelINS_13Kernel_traitsIf6__halffS2_fjLj1024ELj1ELj4ELj1ELj16ENS_18Kernel_traits_baseILj1024EfS2_fS2_fjLj128EEEEELb0ELb0ELb0ELb1EEEvNS_9FwdParamsE) ;  /* 0xffffd8a054007950 */ /* 0x000fea0003c3ffff */
.L_x_20390:
        /* <DEDUP_REMOVED lines=10> */
.L_x_29253:


//--------------------- .text._ZN10layer_norm13ln_fwd_kernelINS_13Kernel_traitsIf6__halffS2_fjLj1024ELj1ELj4ELj1ELj16ENS_18Kernel_traits_baseILj1024EfS2_fS2_fjLj128EEEEELb0ELb0ELb1ELb0EEEvNS_9FwdParamsE --------------------------
	.section	.text._ZN10layer_norm13ln_fwd_kernelINS_13Kernel_traitsIf6__halffS2_fjLj1024ELj1ELj4ELj1ELj16ENS_18Kernel_traits_baseILj1024EfS2_fS2_fjLj128EEEEELb0ELb0ELb1ELb0EEEvNS_9FwdParamsE,"ax",@progbits
	.sectioninfo	@"SHI_REGISTERS=128"
	.align	128
        .global         _ZN10layer_norm13ln_fwd_kernelINS_13Kernel_traitsIf6__halffS2_fjLj1024ELj1ELj4ELj1ELj16ENS_18Kernel_traits_baseILj1024EfS2_fS2_fjLj128EEEEELb0ELb0ELb1ELb0EEEvNS_9FwdParamsE
        .type           _ZN10layer_norm13ln_fwd_kernelINS_13Kernel_traitsIf6__halffS2_fjLj1024ELj1ELj4ELj1ELj16ENS_18Kernel_traits_baseILj1024EfS2_fS2_fjLj128EEEEELb0ELb0ELb1ELb0EEEvNS_9FwdParamsE,@function
        .size           _ZN10layer_norm13ln_fwd_kernelINS_13Kernel_traitsIf6__halffS2_fjLj1024ELj1ELj4ELj1ELj16ENS_18Kernel_traits_baseILj1024EfS2_fS2_fjLj128EEEEELb0ELb0ELb1ELb0EEEvNS_9FwdParamsE,(.L_x_29254 - _ZN10layer_norm13ln_fwd_kernelINS_13Kernel_traitsIf6__halffS2_fjLj1024ELj1ELj4ELj1ELj16ENS_18Kernel_traits_baseILj1024EfS2_fS2_fjLj128EEEEELb0ELb0ELb1ELb0EEEvNS_9FwdParamsE)
        .other          _ZN10layer_norm13ln_fwd_kernelINS_13Kernel_traitsIf6__halffS2_fjLj1024ELj1ELj4ELj1ELj16ENS_18Kernel_traits_baseILj1024EfS2_fS2_fjLj128EEEEELb0ELb0ELb1ELb0EEEvNS_9FwdParamsE,@"STO_CUDA_ENTRY STV_DEFAULT"
_ZN10layer_norm13ln_fwd_kernelINS_13Kernel_traitsIf6__halffS2_fjLj1024ELj1ELj4ELj1ELj16ENS_18Kernel_traits_baseILj1024EfS2_fS2_fjLj128EEEEELb0ELb0ELb1ELb0EEEvNS_9FwdParamsE:
.text._ZN10layer_norm13ln_fwd_kernelINS_13Kernel_traitsIf6__halffS2_fjLj1024ELj1ELj4ELj1ELj16ENS_18Kernel_traits_baseILj1024EfS2_fS2_fjLj128EEEEELb0ELb0ELb1ELb0EEEvNS_9FwdParamsE:
        /* <DEDUP_REMOVED lines=35> */
.L_x_20392:
[----:B------:R-:W-:Y:S05]  /*0230*/  BSYNC B0 ;  /* 0x0000000000007941 */ /* 0x000fea0003800000 */
.L_x_20391:
        /* <DEDUP_REMOVED lines=17> */
.L_x_20394:
[----:B------:R-:W-:Y:S05]  /*0350*/  BSYNC B0 ;  /* 0x0000000000007941 */ /* 0x000fea0003800000 */
.L_x_20393:
        /* <DEDUP_REMOVED lines=17> */
.L_x_20396:
[----:B------:R-:W-:Y:S05]  /*0470*/  BSYNC B0 ;  /* 0x0000000000007941 */ /* 0x000fea0003800000 */
.L_x_20395:
        /* <DEDUP_REMOVED lines=16> */
.L_x_20398:
[----:B------:R-:W-:Y:S05]  /*0580*/  BSYNC B0 ;  /* 0x0000000000007941 */ /* 0x000fea0003800000 */
.L_x_20397:
[----:B------:R-:W-:Y:S05]  /*0590*/  @P4 EXIT ;  /* 0x000000000000494d */ /* 0x000fea0003800000 */
[----:B------:R-:W-:Y:S01]  /*05a0*/  MOV R0, R2 ;  /* 0x0000000200007202 */ /* 0x000fe20000000f00 */
[----:B------:R-:W-:Y:S02]  /*05b0*/  ULDC.U8 UR6, c[0x0][0x1f0] ;  /* 0x00007c0000067ab9 */ /* 0x000fe40000000000 */
.L_x_20482:
        /* <DEDUP_REMOVED lines=60> */
.L_x_20402:
[----:B0-----:R-:W-:Y:S05]  /*0980*/  BSYNC B1 ;  /* 0x0000000000017941 */ /* 0x001fea0003800000 */
.L_x_20401:
[----:B------:R-:W-:Y:S01]  /*0990*/  BSSY B1, `(.L_x_20403) ;  /* 0x0000005000017945 */ /* 0x000fe20003800000 */
[----:B------:R-:W-:Y:S05]  /*09a0*/  @!P6 BRA `(.L_x_20404) ;  /* 0x000000300000e947 */ /* 0x000fea0003800000 */
[----:B-----5:R-:W-:-:S05]  /*09b0*/  HADD2.F32 R73, -RZ, R84.H1_H1 ;  /* 0x30000054ff497230 */ /* 0x020fca0000004100 */
[----:B------:R-:W-:-:S04]  /*09c0*/  FMUL.FTZ R73, R73, c[0x0][0x1ec] ;  /* 0x00007b0049497a20 */ /* 0x000fc80000410000 */
[----:B------:R-:W-:Y:S02]  /*09d0*/  @P5 FADD.FTZ R73, R69, R73 ;  /* 0x0000004945495221 */ /* 0x000fe40000010000 */
.L_x_20404:
[----:B------:R-:W-:Y:S05]  /*09e0*/  BSYNC B1 ;  /* 0x0000000000017941 */ /* 0x000fea0003800000 */
.L_x_20403:
[----:B------:R-:W-:Y:S01]  /*09f0*/  BSSY B1, `(.L_x_20405) ;  /* 0x0000005000017945 */ /* 0x000fe20003800000 */
[----:B------:R-:W-:Y:S05]  /*0a00*/  @!P6 BRA `(.L_x_20406) ;  /* 0x000000300000e947 */ /* 0x000fea0003800000 */
[----:B-----5:R-:W-:-:S05]  /*0a10*/  HADD2.F32 R74, -RZ, R85.H0_H0 ;  /* 0x20000055ff4a7230 */ /* 0x020fca0000004100 */
[----:B------:R-:W-:-:S04]  /*0a20*/  FMUL.FTZ R74, R74, c[0x0][0x1ec] ;  /* 0x00007b004a4a7a20 */ /* 0x000fc80000410000 */
[----:B------:R-:W-:Y:S02]  /*0a30*/  @P5 FADD.FTZ R74, R70, R74 ;  /* 0x0000004a464a5221 */ /* 0x000fe40000010000 */
.L_x_20406:
[----:B------:R-:W-:Y:S05]  /*0a40*/  BSYNC B1 ;  /* 0x0000000000017941 */ /* 0x000fea0003800000 */
.L_x_20405:
[----:B------:R-:W-:Y:S01]  /*0a50*/  BSSY B1, `(.L_x_20407) ;  /* 0x0000005000017945 */ /* 0x000fe20003800000 */
[----:B------:R-:W-:Y:S05]  /*0a60*/  @!P6 BRA `(.L_x_20408) ;  /* 0x000000300000e947 */ /* 0x000fea0003800000 */
[----:B-----5:R-:W-:-:S05]  /*0a70*/  HADD2.F32 R75, -RZ, R85.H1_H1 ;  /* 0x30000055ff4b7230 */ /* 0x020fca0000004100 */
[----:B------:R-:W-:-:S04]  /*0a80*/  FMUL.FTZ R75, R75, c[0x0][0x1ec] ;  /* 0x00007b004b4b7a20 */ /* 0x000fc80000410000 */
[----:B------:R-:W-:Y:S02]  /*0a90*/  @P5 FADD.FTZ R75, R71, R75 ;  /* 0x0000004b474b5221 */ /* 0x000fe40000010000 */
.L_x_20408:
[----:B------:R-:W-:Y:S05]  /*0aa0*/  BSYNC B1 ;  /* 0x0000000000017941 */ /* 0x000fea0003800000 */
.L_x_20407:
[----:B------:R-:W-:Y:S01]  /*0ab0*/  BSSY B1, `(.L_x_20409) ;  /* 0x0000005000017945 */ /* 0x000fe20003800000 */
[----:B------:R-:W-:Y:S05]  /*0ac0*/  @!P6 BRA `(.L_x_20410) ;  /* 0x000000300000e947 */ /* 0x000fea0003800000 */
[----:B-----5:R-:W-:-:S05]  /*0ad0*/  HADD2.F32 R80, -RZ, R86.H0_H0 ;  /* 0x20000056ff507230 */ /* 0x020fca0000004100 */
[----:B------:R-:W-:-:S04]  /*0ae0*/  FMUL.FTZ R80, R80, c[0x0][0x1ec] ;  /* 0x00007b0050507a20 */ /* 0x000fc80000410000 */
[----:B------:R-:W-:Y:S02]  /*0af0*/  @P5 FADD.FTZ R80, R76, R80 ;  /* 0x000000504c505221 */ /* 0x000fe40000010000 */
.L_x_20410:
[----:B------:R-:W-:Y:S05]  /*0b00*/  BSYNC B1 ;  /* 0x0000000000017941 */ /* 0x000fea0003800000 */
.L_x_20409:
[----:B------:R-:W-:Y:S01]  /*0b10*/  BSSY B1, `(.L_x_20411) ;  /* 0x0000005000017945 */ /* 0x000fe20003800000 */
[----:B------:R-:W-:Y:S05]  /*0b20*/  @!P6 BRA `(.L_x_20412) ;  /* 0x000000300000e947 */ /* 0x000fea0003800000 */
[----:B-----5:R-:W-:-:S05]  /*0b30*/  HADD2.F32 R81, -RZ, R86.H1_H1 ;  /* 0x30000056ff517230 */ /* 0x020fca0000004100 */
[----:B------:R-:W-:-:S04]  /*0b40*/  FMUL.FTZ R81, R81, c[0x0][0x1ec] ;  /* 0x00007b0051517a20 */ /* 0x000fc80000410000 */
[----:B------:R-:W-:Y:S02]  /*0b50*/  @P5 FADD.FTZ R81, R77, R81 ;  /* 0x000000514d515221 */ /* 0x000fe40000010000 */
.L_x_20412:
[----:B------:R-:W-:Y:S05]  /*0b60*/  BSYNC B1 ;  /* 0x0000000000017941 */ /* 0x000fea0003800000 */
.L_x_20411:
[----:B------:R-:W-:Y:S01]  /*0b70*/  BSSY B1, `(.L_x_20413) ;  /* 0x0000006000017945 */ /* 0x000fe20003800000 */
[----:B------:R-:W-:Y:S01]  /*0b80*/  HFMA2.MMA R117, -RZ, RZ, 0, 1.9073486328125e-06 ;  /* 0x00000020ff757435 */ /* 0x000fe200000001ff */
[----:B------:R-:W-:Y:S05]  /*0b90*/  @!P6 BRA `(.L_x_20414) ;  /* 0x000000300000e947 */ /* 0x000fea0003800000 */
[----:B-----5:R-:W-:-:S05]  /*0ba0*/  HADD2.F32 R82, -RZ, R87.H0_H0 ;  /* 0x20000057ff527230 */ /* 0x020fca0000004100 */
[----:B------:R-:W-:-:S04]  /*0bb0*/  FMUL.FTZ R82, R82, c[0x0][0x1ec] ;  /* 0x00007b0052527a20 */ /* 0x000fc80000410000 */
[----:B------:R-:W-:Y:S02]  /*0bc0*/  @P5 FADD.FTZ R82, R78, R82 ;  /* 0x000000524e525221 */ /* 0x000fe40000010000 */
.L_x_20414:
[----:B------:R-:W-:Y:S05]  /*0bd0*/  BSYNC B1 ;  /* 0x0000000000017941 */ /* 0x000fea0003800000 */
.L_x_20413:
[----:B------:R-:W-:Y:S01]  /*0be0*/  BSSY B1, `(.L_x_20415) ;  /* 0x0000006000017945 */ /* 0x000fe20003800000 */
[----:B------:R-:W-:Y:S01]  /*0bf0*/  IMAD.WIDE.U32 R116, R114, R117, c[0x0][0x188] ;  /* 0x0000620072747625 */ /* 0x000fe200078e0075 */
[----:B------:R-:W-:Y:S05]  /*0c00*/  @!P6 BRA `(.L_x_20416) ;  /* 0x000000300000e947 */ /* 0x000fea0003800000 */
[----:B-----5:R-:W-:-:S05]  /*0c10*/  HADD2.F32 R83, -RZ, R87.H1_H1 ;  /* 0x30000057ff537230 */ /* 0x020fca0000004100 */
[----:B------:R-:W-:-:S04]  /*0c20*/  FMUL.FTZ R83, R83, c[0x0][0x1ec] ;  /* 0x00007b0053537a20 */ /* 0x000fc80000410000 */
[----:B------:R-:W-:Y:S02]  /*0c30*/  @P5 FADD.FTZ R83, R79, R83 ;  /* 0x000000534f535221 */ /* 0x000fe40000010000 */
.L_x_20416:
[----:B------:R-:W-:Y:S05]  /*0c40*/  BSYNC B1 ;  /* 0x0000000000017941 */ /* 0x000fea0003800000 */
.L_x_20415:
[----:B------:R0:W-:Y:S01]  /*0c50*/  STG.E.128 [R116.64], R72 ;  /* 0x0000004874007986 */ /* 0x0001e2000c101d04 */
[----:B------:R-:W-:Y:S02]  /*0c60*/  IADD3 R115, R115, 0x20, RZ ;  /* 0x0000002073737810 */ /* 0x000fe40007ffe0ff */
[----:B------:R-:W-:Y:S01]  /*0c70*/  IADD3 R114, R114, 0x20, RZ ;  /* 0x0000002072727810 */ /* 0x000fe20007ffe0ff */
[----:B------:R0:W-:Y:S04]  /*0c80*/  STG.E.128 [R116.64+0x10], R80 ;  /* 0x0000105074007986 */ /* 0x0001e8000c101d04 */
.L_x_20400:
[----:B------:R-:W-:Y:S05]  /*0c90*/  BSYNC B0 ;  /* 0x0000000000007941 */ /* 0x000fea0003800000 */
.L_x_20399:
        /* <DEDUP_REMOVED lines=42> */
.L_x_20420:
[----:B0-----:R-:W-:Y:S05]  /*0f40*/  BSYNC B1 ;  /* 0x0000000000017941 */ /* 0x001fea0003800000 */
.L_x_20419:
[----:B------:R-:W-:Y:S01]  /*0f50*/  BSSY B1, `(.L_x_20421) ;  /* 0x0000005000017945 */ /* 0x000fe20003800000 */
[----:B------:R-:W-:Y:S05]  /*0f60*/  @!P6 BRA `(.L_x_20422) ;  /* 0x000000300000e947 */ /* 0x000fea0003800000 */
[----:B-----5:R-:W-:-:S05]  /*0f70*/  HADD2.F32 R89, -RZ, R84.H1_H1 ;  /* 0x30000054ff597230 */ /* 0x020fca0000004100 */
[----:B------:R-:W-:-:S04]  /*0f80*/  FMUL.FTZ R89, R89, c[0x0][0x1ec] ;  /* 0x00007b0059597a20 */ /* 0x000fc80000410000 */
[----:B------:R-:W-:Y:S02]  /*0f90*/  @P5 FADD.FTZ R89, R69, R89 ;  /* 0x0000005945595221 */ /* 0x000fe40000010000 */
.L_x_20422:
[----:B------:R-:W-:Y:S05]  /*0fa0*/  BSYNC B1 ;  /* 0x0000000000017941 */ /* 0x000fea0003800000 */
.L_x_20421:
[----:B------:R-:W-:Y:S01]  /*0fb0*/  BSSY B1, `(.L_x_20423) ;  /* 0x0000005000017945 */ /* 0x000fe20003800000 */
[----:B------:R-:W-:Y:S05]  /*0fc0*/  @!P6 BRA `(.L_x_20424) ;  /* 0x000000300000e947 */ /* 0x000fea0003800000 */
[----:B-----5:R-:W-:-:S05]  /*0fd0*/  HADD2.F32 R90, -RZ, R85.H0_H0 ;  /* 0x20000055ff5a7230 */ /* 0x020fca0000004100 */
[----:B------:R-:W-:-:S04]  /*0fe0*/  FMUL.FTZ R90, R90, c[0x0][0x1ec] ;  /* 0x00007b005a5a7a20 */ /* 0x000fc80000410000 */
[----:B------:R-:W-:Y:S02]  /*0ff0*/  @P5 FADD.FTZ R90, R70, R90 ;  /* 0x0000005a465a5221 */ /* 0x000fe40000010000 */
.L_x_20424:
[----:B------:R-:W-:Y:S05]  /*1000*/  BSYNC B1 ;  /* 0x0000000000017941 */ /* 0x000fea0003800000 */
.L_x_20423:
[----:B------:R-:W-:Y:S01]  /*1010*/  BSSY B1, `(.L_x_20425) ;  /* 0x0000005000017945 */ /* 0x000fe20003800000 */
[----:B------:R-:W-:Y:S05]  /*1020*/  @!P6 BRA `(.L_x_20426) ;  /* 0x000000300000e947 */ /* 0x000fea0003800000 */
[----:B-----5:R-:W-:-:S05]  /*1030*/  HADD2.F32 R91, -RZ, R85.H1_H1 ;  /* 0x30000055ff5b7230 */ /* 0x020fca0000004100 */
[----:B------:R-:W-:-:S04]  /*1040*/  FMUL.FTZ R91, R91, c[0x0][0x1ec] ;  /* 0x00007b005b5b7a20 */ /* 0x000fc80000410000 */
[----:B------:R-:W-:Y:S02]  /*1050*/  @P5 FADD.FTZ R91, R71, R91 ;  /* 0x0000005b475b5221 */ /* 0x000fe40000010000 */
.L_x_20426:
[----:B------:R-:W-:Y:S05]  /*1060*/  BSYNC B1 ;  /* 0x0000000000017941 */ /* 0x000fea0003800000 */
.L_x_20425:
[----:B------:R-:W-:Y:S01]  /*1070*/  BSSY B1, `(.L_x_20427) ;  /* 0x0000005000017945 */ /* 0x000fe20003800000 */
[----:B------:R-:W-:Y:S05]  /*1080*/  @!P6 BRA `(.L_x_20428) ;  /* 0x000000300000e947 */ /* 0x000fea0003800000 */
[----:B-----5:R-:W-:-:S05]  /*1090*/  HADD2.F32 R92, -RZ, R86.H0_H0 ;  /* 0x20000056ff5c7230 */ /* 0x020fca0000004100 */
[----:B------:R-:W-:-:S04]  /*10a0*/  FMUL.FTZ R92, R92, c[0x0][0x1ec] ;  /* 0x00007b005c5c7a20 */ /* 0x000fc80000410000 */
[----:B------:R-:W-:Y:S02]  /*10b0*/  @P5 FADD.FTZ R92, R76, R92 ;  /* 0x0000005c4c5c5221 */ /* 0x000fe40000010000 */
.L_x_20428:
[----:B------:R-:W-:Y:S05]  /*10c0*/  BSYNC B1 ;  /* 0x0000000000017941 */ /* 0x000fea0003800000 */
.L_x_20427:
[----:B------:R-:W-:Y:S01]  /*10d0*/  BSSY B1, `(.L_x_20429) ;  /* 0x0000005000017945 */ /* 0x000fe20003800000 */
[----:B------:R-:W-:Y:S05]  /*10e0*/  @!P6 BRA `(.L_x_20430) ;  /* 0x000000300000e947 */ /* 0x000fea0003800000 */
[----:B-----5:R-:W-:-:S05]  /*10f0*/  HADD2.F32 R93, -RZ, R86.H1_H1 ;  /* 0x30000056ff5d7230 */ /* 0x020fca0000004100 */
[----:B------:R-:W-:-:S04]  /*1100*/  FMUL.FTZ R93, R93, c[0x0][0x1ec] ;  /* 0x00007b005d5d7a20 */ /* 0x000fc80000410000 */
[----:B------:R-:W-:Y:S02]  /*1110*/  @P5 FADD.FTZ R93, R77, R93 ;  /* 0x0000005d4d5d5221 */ /* 0x000fe40000010000 */
.L_x_20430:
[----:B------:R-:W-:Y:S05]  /*1120*/  BSYNC B1 ;  /* 0x0000000000017941 */ /* 0x000fea0003800000 */
.L_x_20429:
[----:B------:R-:W-:Y:S01]  /*1130*/  BSSY B1, `(.L_x_20431) ;  /* 0x0000006000017945 */ /* 0x000fe20003800000 */
[----:B------:R-:W-:Y:S01]  /*1140*/  HFMA2.MMA R117, -RZ, RZ, 0, 1.9073486328125e-06 ;  /* 0x00000020ff757435 */ /* 0x000fe200000001ff */
[----:B------:R-:W-:Y:S05]  /*1150*/  @!P6 BRA `(.L_x_20432) ;  /* 0x000000300000e947 */ /* 0x000fea0003800000 */
[----:B-----5:R-:W-:-:S05]  /*1160*/  HADD2.F32 R94, -RZ, R87.H0_H0 ;  /* 0x20000057ff5e7230 */ /* 0x020fca0000004100 */
[----:B------:R-:W-:-:S04]  /*1170*/  FMUL.FTZ R94, R94, c[0x0][0x1ec] ;  /* 0x00007b005e5e7a20 */ /* 0x000fc80000410000 */
[----:B------:R-:W-:Y:S02]  /*1180*/  @P5 FADD.FTZ R94, R78, R94 ;  /* 0x0000005e4e5e5221 */ /* 0x000fe40000010000 */
.L_x_20432:
[----:B------:R-:W-:Y:S05]  /*1190*/  BSYNC B1 ;  /* 0x0000000000017941 */ /* 0x000fea0003800000 */
.L_x_20431:
[----:B------:R-:W-:Y:S01]  /*11a0*/  BSSY B1, `(.L_x_20433) ;  /* 0x0000006000017945 */ /* 0x000fe20003800000 */
[----:B------:R-:W-:Y:S01]  /*11b0*/  IMAD.WIDE.U32 R116, R114, R117, c[0x0][0x188] ;  /* 0x0000620072747625 */ /* 0x000fe200078e0075 */
[----:B------:R-:W-:Y:S05]  /*11c0*/  @!P6 BRA `(.L_x_20434) ;  /* 0x000000300000e947 */ /* 0x000fea0003800000 */
[----:B-----5:R-:W-:-:S05]  /*11d0*/  HADD2.F32 R95, -RZ, R87.H1_H1 ;  /* 0x30000057ff5f7230 */ /* 0x020fca0000004100 */
[----:B------:R-:W-:-:S04]  /*11e0*/  FMUL.FTZ R95, R95, c[0x0][0x1ec] ;  /* 0x00007b005f5f7a20 */ /* 0x000fc80000410000 */
[----:B------:R-:W-:Y:S02]  /*11f0*/  @P5 FADD.FTZ R95, R79, R95 ;  /* 0x0000005f4f5f5221 */ /* 0x000fe40000010000 */
.L_x_20434:
[----:B------:R-:W-:Y:S05]  /*1200*/  BSYNC B1 ;  /* 0x0000000000017941 */ /* 0x000fea0003800000 */
.L_x_20433:
[----:B------:R0:W-:Y:S01]  /*1210*/  STG.E.128 [R116.64], R88 ;  /* 0x0000005874007986 */ /* 0x0001e2000c101d04 */
[----:B------:R-:W-:Y:S02]  /*1220*/  IADD3 R115, R115, 0x20, RZ ;  /* 0x0000002073737810 */ /* 0x000fe40007ffe0ff */
[----:B------:R-:W-:Y:S01]  /*1230*/  IADD3 R114, R114, 0x20, RZ ;  /* 0x0000002072727810 */ /* 0x000fe20007ffe0ff */
[----:B------:R0:W-:Y:S04]  /*1240*/  STG.E.128 [R116.64+0x10], R92 ;  /* 0x0000105c74007986 */ /* 0x0001e8000c101d04 */
.L_x_20418:
[----:B------:R-:W-:Y:S05]  /*1250*/  BSYNC B0 ;  /* 0x0000000000007941 */ /* 0x000fea0003800000 */
.L_x_20417:
        /* <DEDUP_REMOVED lines=41> */
.L_x_20438:
[----:B0-----:R-:W-:Y:S05]  /*14f0*/  BSYNC B1 ;  /* 0x0000000000017941 */ /* 0x001fea0003800000 */
.L_x_20437:
[----:B------:R-:W-:Y:S01]  /*1500*/  BSSY B1, `(.L_x_20439) ;  /* 0x0000005000017945 */ /* 0x000fe20003800000 */
[----:B------:R-:W-:Y:S05]  /*1510*/  @!P6 BRA `(.L_x_20440) ;  /* 0x000000300000e947 */ /* 0x000fea0003800000 */
[----:B-----5:R-:W-:-:S05]  /*1520*/  HADD2.F32 R97, -RZ, R84.H1_H1 ;  /* 0x30000054ff617230 */ /* 0x020fca0000004100 */
[----:B------:R-:W-:-:S04]  /*1530*/  FMUL.FTZ R97, R97, c[0x0][0x1ec] ;  /* 0x00007b0061617a20 */ /* 0x000fc80000410000 */
[----:B------:R-:W-:Y:S02]  /*1540*/  @P5 FADD.FTZ R97, R69, R97 ;  /* 0x0000006145615221 */ /* 0x000fe40000010000 */
.L_x_20440:
[----:B------:R-:W-:Y:S05]  /*1550*/  BSYNC B1 ;  /* 0x0000000000017941 */ /* 0x000fea0003800000 */
.L_x_20439:
[----:B------:R-:W-:Y:S01]  /*1560*/  BSSY B1, `(.L_x_20441) ;  /* 0x0000005000017945 */ /* 0x000fe20003800000 */
[----:B------:R-:W-:Y:S05]  /*1570*/  @!P6 BRA `(.L_x_20442) ;  /* 0x000000300000e947 */ /* 0x000fea0003800000 */
[----:B-----5:R-:W-:-:S05]  /*1580*/  HADD2.F32 R98, -RZ, R85.H0_H0 ;  /* 0x20000055ff627230 */ /* 0x020fca0000004100 */
[----:B------:R-:W-:-:S04]  /*1590*/  FMUL.FTZ R98, R98, c[0x0][0x1ec] ;  /* 0x00007b0062627a20 */ /* 0x000fc80000410000 */
[----:B------:R-:W-:Y:S02]  /*15a0*/  @P5 FADD.FTZ R98, R70, R98 ;  /* 0x0000006246625221 */ /* 0x000fe40000010000 */
.L_x_20442:
[----:B------:R-:W-:Y:S05]  /*15b0*/  BSYNC B1 ;  /* 0x0000000000017941 */ /* 0x000fea0003800000 */
.L_x_20441:
[----:B------:R-:W-:Y:S01]  /*15c0*/  BSSY B1, `(.L_x_20443) ;  /* 0x0000005000017945 */ /* 0x000fe20003800000 */
[----:B------:R-:W-:Y:S05]  /*15d0*/  @!P6 BRA `(.L_x_20444) ;  /* 0x000000300000e947 */ /* 0x000fea0003800000 */
[----:B-----5:R-:W-:-:S05]  /*15e0*/  HADD2.F32 R99, -RZ, R85.H1_H1 ;  /* 0x30000055ff637230 */ /* 0x020fca0000004100 */
[----:B------:R-:W-:-:S04]  /*15f0*/  FMUL.FTZ R99, R99, c[0x0][0x1ec] ;  /* 0x00007b0063637a20 */ /* 0x000fc80000410000 */
[----:B------:R-:W-:Y:S02]  /*1600*/  @P5 FADD.FTZ R99, R71, R99 ;  /* 0x0000006347635221 */ /* 0x000fe40000010000 */
.L_x_20444:
[----:B------:R-:W-:Y:S05]  /*1610*/  BSYNC B1 ;  /* 0x0000000000017941 */ /* 0x000fea0003800000 */
.L_x_20443:
[----:B------:R-:W-:Y:S01]  /*1620*/  BSSY B1, `(.L_x_20445) ;  /* 0x0000005000017945 */ /* 0x000fe20003800000 */
[----:B------:R-:W-:Y:S05]  /*1630*/  @!P6 BRA `(.L_x_20446) ;  /* 0x000000300000e947 */ /* 0x000fea0003800000 */
[----:B-----5:R-:W-:-:S05]  /*1640*/  HADD2.F32 R100, -RZ, R86.H0_H0 ;  /* 0x20000056ff647230 */ /* 0x020fca0000004100 */
[----:B------:R-:W-:-:S04]  /*1650*/  FMUL.FTZ R100, R100, c[0x0][0x1ec] ;  /* 0x00007b0064647a20 */ /* 0x000fc80000410000 */
[----:B------:R-:W-:Y:S02]  /*1660*/  @P5 FADD.FTZ R100, R76, R100 ;  /* 0x000000644c645221 */ /* 0x000fe40000010000 */
.L_x_20446:
[----:B------:R-:W-:Y:S05]  /*1670*/  BSYNC B1 ;  /* 0x0000000000017941 */ /* 0x000fea0003800000 */
.L_x_20445:
[----:B------:R-:W-:Y:S01]  /*1680*/  BSSY B1, `(.L_x_20447) ;  /* 0x0000005000017945 */ /* 0x000fe20003800000 */
[----:B------:R-:W-:Y:S05]  /*1690*/  @!P6 BRA `(.L_x_20448) ;  /* 0x000000300000e947 */ /* 0x000fea0003800000 */
[----:B-----5:R-:W-:-:S05]  /*16a0*/  HADD2.F32 R101, -RZ, R86.H1_H1 ;  /* 0x30000056ff657230 */ /* 0x020fca0000004100 */
[----:B------:R-:W-:-:S04]  /*16b0*/  FMUL.FTZ R101, R101, c[0x0][0x1ec] ;  /* 0x00007b0065657a20 */ /* 0x000fc80000410000 */
[----:B------:R-:W-:Y:S02]  /*16c0*/  @P5 FADD.FTZ R101, R77, R101 ;  /* 0x000000654d655221 */ /* 0x000fe40000010000 */
.L_x_20448:
[----:B------:R-:W-:Y:S05]  /*16d0*/  BSYNC B1 ;  /* 0x0000000000017941 */ /* 0x000fea0003800000 */
.L_x_20447:
[----:B------:R-:W-:Y:S01]  /*16e0*/  BSSY B1, `(.L_x_20449) ;  /* 0x0000006000017945 */ /* 0x000fe20003800000 */
[----:B------:R-:W-:Y:S01]  /*16f0*/  HFMA2.MMA R117, -RZ, RZ, 0, 1.9073486328125e-06 ;  /* 0x00000020ff757435 */ /* 0x000fe200000001ff */
[----:B------:R-:W-:Y:S05]  /*1700*/  @!P6 BRA `(.L_x_20450) ;  /* 0x000000300000e947 */ /* 0x000fea0003800000 */
[----:B-----5:R-:W-:-:S05]  /*1710*/  HADD2.F32 R102, -RZ, R87.H0_H0 ;  /* 0x20000057ff667230 */ /* 0x020fca0000004100 */
[----:B------:R-:W-:-:S04]  /*1720*/  FMUL.FTZ R102, R102, c[0x0][0x1ec] ;  /* 0x00007b0066667a20 */ /* 0x000fc80000410000 */
[----:B------:R-:W-:Y:S02]  /*1730*/  @P5 FADD.FTZ R102, R78, R102 ;  /* 0x000000664e665221 */ /* 0x000fe40000010000 */
.L_x_20450:
[----:B------:R-:W-:Y:S05]  /*1740*/  BSYNC B1 ;  /* 0x0000000000017941 */ /* 0x000fea0003800000 */
.L_x_20449:
[----:B------:R-:W-:Y:S01]  /*1750*/  BSSY B1, `(.L_x_20451) ;  /* 0x0000006000017945 */ /* 0x000fe20003800000 */
[----:B------:R-:W-:Y:S01]  /*1760*/  IMAD.WIDE.U32 R116, R114, R117, c[0x0][0x188] ;  /* 0x0000620072747625 */ /* 0x000fe200078e0075 */
[----:B------:R-:W-:Y:S05]  /*1770*/  @!P6 BRA `(.L_x_20452) ;  /* 0x000000300000e947 */ /* 0x000fea0003800000 */
[----:B-----5:R-:W-:-:S05]  /*1780*/  HADD2.F32 R103, -RZ, R87.H1_H1 ;  /* 0x30000057ff677230 */ /* 0x020fca0000004100 */
[----:B------:R-:W-:-:S04]  /*1790*/  FMUL.FTZ R103, R103, c[0x0][0x1ec] ;  /* 0x00007b0067677a20 */ /* 0x000fc80000410000 */
[----:B------:R-:W-:Y:S02]  /*17a0*/  @P5 FADD.FTZ R103, R79, R103 ;  /* 0x000000674f675221 */ /* 0x000fe40000010000 */
.L_x_20452:
[----:B------:R-:W-:Y:S05]  /*17b0*/  BSYNC B1 ;  /* 0x0000000000017941 */ /* 0x000fea0003800000 */
.L_x_20451:
[----:B------:R0:W-:Y:S01]  /*17c0*/  STG.E.128 [R116.64], R96 ;  /* 0x0000006074007986 */ /* 0x0001e2000c101d04 */
[----:B------:R-:W-:Y:S02]  /*17d0*/  IADD3 R115, R115, 0x20, RZ ;  /* 0x0000002073737810 */ /* 0x000fe40007ffe0ff */
[----:B------:R-:W-:Y:S01]  /*17e0*/  IADD3 R114, R114, 0x20, RZ ;  /* 0x0000002072727810 */ /* 0x000fe20007ffe0ff */
[----:B------:R0:W-:Y:S04]  /*17f0*/  STG.E.128 [R116.64+0x10], R100 ;  /* 0x0000106474007986 */ /* 0x0001e8000c101d04 */
.L_x_20436:
[----:B------:R-:W-:Y:S05]  /*1800*/  BSYNC B0 ;  /* 0x0000000000007941 */ /* 0x000fea0003800000 */
.L_x_20435:
        /* <DEDUP_REMOVED lines=42> */
.L_x_20456:
[----:B------:R-:W-:Y:S05]  /*1ab0*/  BSYNC B1 ;  /* 0x0000000000017941 */ /* 0x000fea0003800000 */
.L_x_20455:
[----:B------:R-:W-:Y:S01]  /*1ac0*/  BSSY B1, `(.L_x_20457) ;  /* 0x0000005000017945 */ /* 0x000fe20003800000 */
[----:B------:R-:W-:Y:S05]  /*1ad0*/  @!P5 BRA `(.L_x_20458) ;  /* 0x000000300000d947 */ /* 0x000fea0003800000 */
[----:B-----5:R-:W-:-:S05]  /*1ae0*/  HADD2.F32 R105, -RZ, R84.H1_H1 ;  /* 0x30000054ff697230 */ /* 0x020fca0000004100 */
[----:B------:R-:W-:-:S04]  /*1af0*/  FMUL.FTZ R105, R105, c[0x0][0x1ec] ;  /* 0x00007b0069697a20 */ /* 0x000fc80000410000 */
[----:B------:R-:W-:Y:S02]  /*1b00*/  @P0 FADD.FTZ R105, R69, R105 ;  /* 0x0000006945690221 */ /* 0x000fe40000010000 */
.L_x_20458:
[----:B------:R-:W-:Y:S05]  /*1b10*/  BSYNC B1 ;  /* 0x0000000000017941 */ /* 0x000fea0003800000 */
.L_x_20457:
[----:B------:R-:W-:Y:S01]  /*1b20*/  BSSY B1, `(.L_x_20459) ;  /* 0x0000005000017945 */ /* 0x000fe20003800000 */
[----:B------:R-:W-:Y:S05]  /*1b30*/  @!P5 BRA `(.L_x_20460) ;  /* 0x000000300000d947 */ /* 0x000fea0003800000 */
[----:B-----5:R-:W-:-:S05]  /*1b40*/  HADD2.F32 R106, -RZ, R85.H0_H0 ;  /* 0x20000055ff6a7230 */ /* 0x020fca0000004100 */
[----:B------:R-:W-:-:S04]  /*1b50*/  FMUL.FTZ R106, R106, c[0x0][0x1ec] ;  /* 0x00007b006a6a7a20 */ /* 0x000fc80000410000 */
[----:B------:R-:W-:Y:S02]  /*1b60*/  @P0 FADD.FTZ R106, R70, R106 ;  /* 0x0000006a466a0221 */ /* 0x000fe40000010000 */
.L_x_20460:
[----:B------:R-:W-:Y:S05]  /*1b70*/  BSYNC B1 ;  /* 0x0000000000017941 */ /* 0x000fea0003800000 */
.L_x_20459:
[----:B------:R-:W-:Y:S01]  /*1b80*/  BSSY B1, `(.L_x_20461) ;  /* 0x0000005000017945 */ /* 0x000fe20003800000 */
[----:B------:R-:W-:Y:S05]  /*1b90*/  @!P5 BRA `(.L_x_20462) ;  /* 0x000000300000d947 */ /* 0x000fea0003800000 */
[----:B-----5:R-:W-:-:S05]  /*1ba0*/  HADD2.F32 R107, -RZ, R85.H1_H1 ;  /* 0x30000055ff6b7230 */ /* 0x020fca0000004100 */
[----:B------:R-:W-:-:S04]  /*1bb0*/  FMUL.FTZ R107, R107, c[0x0][0x1ec] ;  /* 0x00007b006b6b7a20 */ /* 0x000fc80000410000 */
[----:B------:R-:W-:Y:S02]  /*1bc0*/  @P0 FADD.FTZ R107, R71, R107 ;  /* 0x0000006b476b0221 */ /* 0x000fe40000010000 */
.L_x_20462:
[----:B------:R-:W-:Y:S05]  /*1bd0*/  BSYNC B1 ;  /* 0x0000000000017941 */ /* 0x000fea0003800000 */
.L_x_20461:
[----:B------:R-:W-:Y:S01]  /*1be0*/  BSSY B1, `(.L_x_20463) ;  /* 0x0000005000017945 */ /* 0x000fe20003800000 */
[----:B------:R-:W-:Y:S05]  /*1bf0*/  @!P5 BRA `(.L_x_20464) ;  /* 0x000000300000d947 */ /* 0x000fea0003800000 */
[----:B-----5:R-:W-:-:S05]  /*1c00*/  HADD2.F32 R108, -RZ, R86.H0_H0 ;  /* 0x20000056ff6c7230 */ /* 0x020fca0000004100 */
[----:B------:R-:W-:-:S04]  /*1c10*/  FMUL.FTZ R108, R108, c[0x0][0x1ec] ;  /* 0x00007b006c6c7a20 */ /* 0x000fc80000410000 */
[----:B------:R-:W-:Y:S02]  /*1c20*/  @P0 FADD.FTZ R108, R76, R108 ;  /* 0x0000006c4c6c0221 */ /* 0x000fe40000010000 */
.L_x_20464:
[----:B------:R-:W-:Y:S05]  /*1c30*/  BSYNC B1 ;  /* 0x0000000000017941 */ /* 0x000fea0003800000 */
.L_x_20463:
[----:B------:R-:W-:Y:S01]  /*1c40*/  BSSY B1, `(.L_x_20465) ;  /* 0x0000005000017945 */ /* 0x000fe20003800000 */
[----:B------:R-:W-:Y:S05]  /*1c50*/  @!P5 BRA `(.L_x_20466) ;  /* 0x000000300000d947 */ /* 0x000fea0003800000 */
[----:B-----5:R-:W-:-:S05]  /*1c60*/  HADD2.F32 R109, -RZ, R86.H1_H1 ;  /* 0x30000056ff6d7230 */ /* 0x020fca0000004100 */
[----:B------:R-:W-:-:S04]  /*1c70*/  FMUL.FTZ R109, R109, c[0x0][0x1ec] ;  /* 0x00007b006d6d7a20 */ /* 0x000fc80000410000 */
[----:B------:R-:W-:Y:S02]  /*1c80*/  @P0 FADD.FTZ R109, R77, R109 ;  /* 0x0000006d4d6d0221 */ /* 0x000fe40000010000 */
.L_x_20466:
[----:B------:R-:W-:Y:S05]  /*1c90*/  BSYNC B1 ;  /* 0x0000000000017941 */ /* 0x000fea0003800000 */
.L_x_20465:
[----:B------:R-:W-:Y:S01]  /*1ca0*/  BSSY B1, `(.L_x_20467) ;  /* 0x0000005000017945 */ /* 0x000fe20003800000 */
[----:B------:R-:W-:Y:S05]  /*1cb0*/  @!P5 BRA `(.L_x_20468) ;  /* 0x000000300000d947 */ /* 0x000fea0003800000 */
[----:B-----5:R-:W-:-:S05]  /*1cc0*/  HADD2.F32 R110, -RZ, R87.H0_H0 ;  /* 0x20000057ff6e7230 */ /* 0x020fca0000004100 */
[----:B------:R-:W-:-:S04]  /*1cd0*/  FMUL.FTZ R110, R110, c[0x0][0x1ec] ;  /* 0x00007b006e6e7a20 */ /* 0x000fc80000410000 */
[----:B------:R-:W-:Y:S02]  /*1ce0*/  @P0 FADD.FTZ R110, R78, R110 ;  /* 0x0000006e4e6e0221 */ /* 0x000fe40000010000 */
.L_x_20468:
[----:B------:R-:W-:Y:S05]  /*1cf0*/  BSYNC B1 ;  /* 0x0000000000017941 */ /* 0x000fea0003800000 */
.L_x_20467:
[----:B------:R-:W-:Y:S01]  /*1d00*/  BSSY B1, `(.L_x_20469) ;  /* 0x0000006000017945 */ /* 0x000fe20003800000 */
[----:B------:R-:W-:Y:S01]  /*1d10*/  @!P5 FSEL R111, R79, RZ, P4 ;  /* 0x000000ff4f6fd208 */ /* 0x000fe20002000000 */
[----:B------:R-:W-:Y:S05]  /*1d20*/  @!P5 BRA `(.L_x_20470) ;  /* 0x000000300000d947 */ /* 0x000fea0003800000 */
[----:B-----5:R-:W-:-:S05]  /*1d30*/  HADD2.F32 R111, -RZ, R87.H1_H1 ;  /* 0x30000057ff6f7230 */ /* 0x020fca0000004100 */
[----:B------:R-:W-:-:S04]  /*1d40*/  FMUL.FTZ R111, R111, c[0x0][0x1ec] ;  /* 0x00007b006f6f7a20 */ /* 0x000fc80000410000 */
[----:B------:R-:W-:Y:S02]  /*1d50*/  @P0 FADD.FTZ R111, R79, R111 ;  /* 0x0000006f4f6f0221 */ /* 0x000fe40000010000 */
.L_x_20470:
[----:B------:R-:W-:Y:S05]  /*1d60*/  BSYNC B1 ;  /* 0x0000000000017941 */ /* 0x000fea0003800000 */
.L_x_20469:
[----:B------:R0:W-:Y:S04]  /*1d70*/  STG.E.128 [R114.64], R104 ;  /* 0x0000006872007986 */ /* 0x0001e8000c101d04 */
[----:B------:R0:W-:Y:S02]  /*1d80*/  STG.E.128 [R114.64+0x10], R108 ;  /* 0x0000106c72007986 */ /* 0x0001e4000c101d04 */
.L_x_20454:
[----:B------:R-:W-:Y:S05]  /*1d90*/  BSYNC B0 ;  /* 0x0000000000007941 */ /* 0x000fea0003800000 */
.L_x_20453:
        /* <DEDUP_REMOVED lines=39> */
.L_x_20483:
        /* <DEDUP_REMOVED lines=85> */
.L_x_20484:
        /* <DEDUP_REMOVED lines=58> */
.L_x_20476:
[----:B------:R-:W-:Y:S05]  /*2900*/  BSYNC B1 ;  /* 0x0000000000017941 */ /* 0x000fea0003800000 */
.L_x_20475:
        /* <DEDUP_REMOVED lines=35> */
.L_x_20478:
[----:B------:R-:W-:Y:S05]  /*2b40*/  BSYNC B1 ;  /* 0x0000000000017941 */ /* 0x000fea0003800000 */
.L_x_20477:
        /* <DEDUP_REMOVED lines=34> */
.L_x_20480:
[----:B------:R-:W-:Y:S05]  /*2d70*/  BSYNC B1 ;  /* 0x0000000000017941 */ /* 0x000fea0003800000 */
.L_x_20479:
        /* <DEDUP_REMOVED lines=25> */
[----:B------:R-:W-:Y:S01]  /*2f10*/  FFMA.FTZ R116, R63, R114, R55 ;  /* 0x000000723f747223 */ /* 0x000fe20000010037 */
[----:B------:R-:W-:Y:S01]  /*2f20*/  MOV R117, 0x10 ;  /* 0x0000001000757802 */ /* 0x000fe20000000f00 */
[----:B------:R-:W-:-:S03]  /*2f30*/  FFMA.FTZ R119, R64, R119, R56 ;  /* 0x0000007740777223 */ /* 0x000fc60000010038 */
[----:B------:R-:W-:Y:S01]  /*2f40*/  F2FP.PACK_AB R113, R116, R113 ;  /* 0x000000717471723e */ /* 0x000fe200000000ff */
[----:B------:R-:W-:Y:S01]  /*2f50*/  IMAD.WIDE.U32 R116, R2, R117, c[0x0][0x208] ;  /* 0x0000820002747625 */ /* 0x000fe200078e0075 */
[----:B------:R-:W-:-:S05]  /*2f60*/  F2FP.PACK_AB R114, R118, R119 ;  /* 0x000000777672723e */ /* 0x000fca00000000ff */
[----:B------:R0:W-:Y:S02]  /*2f70*/  STG.E.128 [R116.64], R112 ;  /* 0x0000007074007986 */ /* 0x0001e4000c101d04 */
.L_x_20474:
[----:B------:R-:W-:Y:S05]  /*2f80*/  BSYNC B0 ;  /* 0x0000000000007941 */ /* 0x000fea0003800000 */
.L_x_20473:
[----:B0-----:R-:W-:-:S04]  /*2f90*/  MOV R113, c[0x0][0x160] ;  /* 0x0000580000717a02 */ /* 0x001fc80000000f00 */
[----:B------:R-:W-:-:S04]  /*2fa0*/  LEA R0, R113, R0, 0x2 ;  /* 0x0000000071007211 */ /* 0x000fc800078e10ff */
[----:B------:R-:W-:-:S13]  /*2fb0*/  ISETP.GE.AND P0, PT, R0, c[0x0][0x164], PT ;  /* 0x0000590000007a0c */ /* 0x000fda0003f06270 */
[----:B-1----:R-:W-:Y:S01]  /*2fc0*/  @P0 CALL.REL.NOINC `(.L_x_20481) ;  /* 0x0000001000000944 */ /* 0x002fe20003c00000 */
[----:B------:R-:W-:Y:S05]  /*2fd0*/  BRA `(.L_x_20482) ;  /* 0xffffd5e000007947 */ /* 0x000fea000383ffff */
.L_x_20481:
[----:B------:R-:W-:Y:S05]  /*2fe0*/  EXIT ;  /* 0x000000000000794d */ /* 0x000fea0003800000 */
.L_x_20471:
[----:B------:R-:W-:Y:S01]  /*2ff0*/  HFMA2.MMA R120, -RZ, RZ, 0, 5.9604644775390625e-08 ;  /* 0x00000001ff787435 */ /* 0x000fe200000001ff */
[----:B------:R-:W-:Y:S02]  /*3000*/  MOV R121, R117 ;  /* 0x0000007500797202 */ /* 0x000fe40000000f00 */
[----:B------:R-:W-:Y:S02]  /*3010*/  MOV R118, 0x1f ;  /* 0x0000001f00767802 */ /* 0x000fe40000000f00 */
[----:B------:R-:W-:Y:S02]  /*3020*/  MOV R119, 0xffffffff ;  /* 0xffffffff00777802 */ /* 0x000fe40000000f00 */
[----:B------:R-:W-:Y:S02]  /*3030*/  MOV R114, 0x3050 ;  /* 0x0000305000727802 */ /* 0x000fe40000000f00 */
[----:B-----5:R-:W-:Y:S05]  /*3040*/  CALL.REL.NOINC `($__internal_114_$__cuda_sm70_shflsync_bfly_p) ;  /* 0x000007b000007944 */ /* 0x020fea0003c00000 */
[----:B01----:R-:W-:Y:S05]  /*3050*/  BRA `(.L_x_20483) ;  /* 0xffffefb000007947 */ /* 0x003fea000383ffff */
.L_x_20472:
[----:B------:R-:W-:Y:S01]  /*3060*/  HFMA2.MMA R120, -RZ, RZ, 0, 1.1920928955078125e-07 ;  /* 0x00000002ff787435 */ /* 0x000fe200000001ff */
[----:B------:R-:W-:Y:S02]  /*3070*/  MOV R118, 0x1f ;  /* 0x0000001f00767802 */ /* 0x000fe40000000f00 */
[----:B------:R-:W-:-:S02]  /*3080*/  MOV R119, 0xffffffff ;  /* 0xffffffff00777802 */ /* 0x000fc40000000f00 */
[----:B------:R-:W-:Y:S02]  /*3090*/  MOV R114, 0x30b0 ;  /* 0x000030b000727802 */ /* 0x000fe40000000f00 */
[----:B0----5:R-:W-:Y:S05]  /*30a0*/  CALL.REL.NOINC `($__internal_114_$__cuda_sm70_shflsync_bfly_p) ;  /* 0x0000075000007944 */ /* 0x021fea0003c00000 */
[----:B0-----:R-:W-:Y:S01]  /*30b0*/  HFMA2.MMA R120, -RZ, RZ, 0, 2.384185791015625e-07 ;  /* 0x00000004ff787435 */ /* 0x001fe200000001ff */
[----:B-1----:R-:W-:Y:S01]  /*30c0*/  FADD.FTZ R121, R121, R119 ;  /* 0x0000007779797221 */ /* 0x002fe20000010000 */
[----:B------:R-:W-:Y:S02]  /*30d0*/  MOV R118, 0x1f ;  /* 0x0000001f00767802 */ /* 0x000fe40000000f00 */
[----:B------:R-:W-:Y:S02]  /*30e0*/  MOV R119, 0xffffffff ;  /* 0xffffffff00777802 */ /* 0x000fe40000000f00 */
[----:B------:R-:W-:Y:S02]  /*30f0*/  MOV R114, 0x3110 ;  /* 0x0000311000727802 */ /* 0x000fe40000000f00 */
[----:B------:R-:W-:Y:S05]  /*3100*/  CALL.REL.NOINC `($__internal_114_$__cuda_sm70_shflsync_bfly_p) ;  /* 0x000006f000007944 */ /* 0x000fea0003c00000 */
[----:B0-----:R-:W-:Y:S01]  /*3110*/  HFMA2.MMA R120, -RZ, RZ, 0, 4.76837158203125e-07 ;  /* 0x00000008ff787435 */ /* 0x001fe200000001ff */
[----:B-1----:R-:W-:Y:S01]  /*3120*/  FADD.FTZ R121, R121, R119 ;  /* 0x0000007779797221 */ /* 0x002fe20000010000 */
[----:B------:R-:W-:Y:S02]  /*3130*/  MOV R118, 0x1f ;  /* 0x0000001f00767802 */ /* 0x000fe40000000f00 */
[----:B------:R-:W-:-:S02]  /*3140*/  MOV R119, 0xffffffff ;  /* 0xffffffff00777802 */ /* 0x000fc40000000f00 */
[----:B------:R-:W-:Y:S02]  /*3150*/  MOV R114, 0x3170 ;  /* 0x0000317000727802 */ /* 0x000fe40000000f00 */
[----:B------:R-:W-:Y:S05]  /*3160*/  CALL.REL.NOINC `($__internal_114_$__cuda_sm70_shflsync_bfly_p) ;  /* 0x0000069000007944 */ /* 0x000fea0003c00000 */
[----:B0-----:R-:W-:Y:S01]  /*3170*/  HFMA2.MMA R120, -RZ, RZ, 0, 9.5367431640625e-07 ;  /* 0x00000010ff787435 */ /* 0x001fe200000001ff */
[----:B-1----:R-:W-:Y:S01]  /*3180*/  FADD.FTZ R121, R121, R119 ;  /* 0x0000007779797221 */ /* 0x002fe20000010000 */
[----:B------:R-:W-:Y:S02]  /*3190*/  MOV R118, 0x1f ;  /* 0x0000001f00767802 */ /* 0x000fe40000000f00 */
[----:B------:R-:W-:Y:S02]  /*31a0*/  MOV R119, 0xffffffff ;  /* 0xffffffff00777802 */ /* 0x000fe40000000f00 */
[----:B------:R-:W-:Y:S02]  /*31b0*/  MOV R114, 0x31d0 ;  /* 0x000031d000727802 */ /* 0x000fe40000000f00 */
[----:B------:R-:W-:Y:S05]  /*31c0*/  CALL.REL.NOINC `($__internal_114_$__cuda_sm70_shflsync_bfly_p) ;  /* 0x0000063000007944 */ /* 0x000fea0003c00000 */
        /* <DEDUP_REMOVED lines=72> */
[----:B------:R-:W-:Y:S05]  /*3650*/  CALL.REL.NOINC `($__internal_114_$__cuda_sm70_shflsync_bfly_p) ;  /* 0x000001a000007944 */ /* 0x000fea0003c00000 */
[----:B0-----:R-:W-:Y:S01]  /*3660*/  HFMA2.MMA R120, -RZ, RZ, 0, 1.1920928955078125e-07 ;  /* 0x00000002ff787435 */ /* 0x001fe200000001ff */
[----:B-1----:R-:W-:Y:S01]  /*3670*/  FADD.FTZ R121, R116, R119 ;  /* 0x0000007774797221 */ /* 0x002fe20000010000 */
[----:B------:R-:W-:Y:S02]  /*3680*/  MOV R118, 0x1f ;  /* 0x0000001f00767802 */ /* 0x000fe40000000f00 */
[----:B------:R-:W-:Y:S02]  /*3690*/  MOV R119, 0xffffffff ;  /* 0xffffffff00777802 */ /* 0x000fe40000000f00 */
[----:B------:R-:W-:Y:S02]  /*36a0*/  MOV R114, 0x36c0 ;  /* 0x000036c000727802 */ /* 0x000fe40000000f00 */
[----:B------:R-:W-:Y:S05]  /*36b0*/  CALL.REL.NOINC `($__internal_114_$__cuda_sm70_shflsync_bfly_p) ;  /* 0x0000014000007944 */ /* 0x000fea0003c00000 */
[----:B0-----:R-:W-:Y:S01]  /*36c0*/  HFMA2.MMA R120, -RZ, RZ, 0, 2.384185791015625e-07 ;  /* 0x00000004ff787435 */ /* 0x001fe200000001ff */
[----:B-1----:R-:W-:Y:S01]  /*36d0*/  FADD.FTZ R121, R121, R119 ;  /* 0x0000007779797221 */ /* 0x002fe20000010000 */
[----:B------:R-:W-:Y:S02]  /*36e0*/  MOV R118, 0x1f ;  /* 0x0000001f00767802 */ /* 0x000fe40000000f00 */
[----:B------:R-:W-:-:S02]  /*36f0*/  MOV R119, 0xffffffff ;  /* 0xffffffff00777802 */ /* 0x000fc40000000f00 */
[----:B------:R-:W-:Y:S02]  /*3700*/  MOV R114, 0x3720 ;  /* 0x0000372000727802 */ /* 0x000fe40000000f00 */
[----:B------:R-:W-:Y:S05]  /*3710*/  CALL.REL.NOINC `($__internal_114_$__cuda_sm70_shflsync_bfly_p) ;  /* 0x000000e000007944 */ /* 0x000fea0003c00000 */
[----:B0-----:R-:W-:Y:S01]  /*3720*/  HFMA2.MMA R120, -RZ, RZ, 0, 4.76837158203125e-07 ;  /* 0x00000008ff787435 */ /* 0x001fe200000001ff */
[----:B-1----:R-:W-:Y:S01]  /*3730*/  FADD.FTZ R121, R121, R119 ;  /* 0x0000007779797221 */ /* 0x002fe20000010000 */
[----:B------:R-:W-:Y:S02]  /*3740*/  MOV R118, 0x1f ;  /* 0x0000001f00767802 */ /* 0x000fe40000000f00 */
[----:B------:R-:W-:Y:S02]  /*3750*/  MOV R119, 0xffffffff ;  /* 0xffffffff00777802 */ /* 0x000fe40000000f00 */
[----:B------:R-:W-:Y:S02]  /*3760*/  MOV R114, 0x3780 ;  /* 0x0000378000727802 */ /* 0x000fe40000000f00 */
[----:B------:R-:W-:Y:S05]  /*3770*/  CALL.REL.NOINC `($__internal_114_$__cuda_sm70_shflsync_bfly_p) ;  /* 0x0000008000007944 */ /* 0x000fea0003c00000 */
[----:B0-----:R-:W-:Y:S01]  /*3780*/  HFMA2.MMA R120, -RZ, RZ, 0, 9.5367431640625e-07 ;  /* 0x00000010ff787435 */ /* 0x001fe200000001ff */
[----:B-1----:R-:W-:Y:S01]  /*3790*/  FADD.FTZ R121, R121, R119 ;  /* 0x0000007779797221 */ /* 0x002fe20000010000 */
[----:B------:R-:W-:Y:S02]  /*37a0*/  MOV R118, 0x1f ;  /* 0x0000001f00767802 */ /* 0x000fe40000000f00 */
[----:B------:R-:W-:-:S02]  /*37b0*/  MOV R119, 0xffffffff ;  /* 0xffffffff00777802 */ /* 0x000fc40000000f00 */
[----:B------:R-:W-:Y:S02]  /*37c0*/  MOV R114, 0x37e0 ;  /* 0x000037e000727802 */ /* 0x000fe40000000f00 */
[----:B------:R-:W-:Y:S05]  /*37d0*/  CALL.REL.NOINC `($__internal_114_$__cuda_sm70_shflsync_bfly_p) ;  /* 0x0000002000007944 */ /* 0x000fea0003c00000 */
[----:B01----:R-:W-:Y:S01]  /*37e0*/  MOV R118, R119 ;  /* 0x0000007700767202 */ /* 0x003fe20000000f00 */
[----:B------:R-:W-:Y:S05]  /*37f0*/  BRA `(.L_x_20484) ;  /* 0xffffed6000007947 */ /* 0x000fea000383ffff */
        .weak           $__internal_114_$__cuda_sm70_shflsync_bfly_p
        .type           $__internal_114_$__cuda_sm70_shflsync_bfly_p,@function
        .size           $__internal_114_$__cuda_sm70_shflsync_bfly_p,(.L_x_29254 - $__internal_114_$__cuda_sm70_shflsync_bfly_p)
$__internal_114_$__cuda_sm70_shflsync_bfly_p:
[----:B------:R-:W-:Y:S01]  /*3800*/  HFMA2.MMA R115, -RZ, RZ, 0, 0 ;  /* 0x00000000ff737435 */ /* 0x000fe200000001ff */
[----:B------:R-:W-:Y:S04]  /*3810*/  WARPSYNC R119 ;  /* 0x0000007700007348 */ /* 0x000fe80003800000 */
[----:B------:R0:W1:Y:S01]  /*3820*/  SHFL.BFLY PT, R119, R121, R120, R118 ;  /* 0x0c00007879777389 */ /* 0x00006200000e0076 */
[----:B------:R-:W-:Y:S05]  /*3830*/  RET.REL.NODEC R114 `(_ZN10layer_norm13ln_fwd_kernelINS_13Kernel_traitsIf6__halffS2_fjLj1024ELj1ELj4ELj1ELj16ENS_18Kernel_traits_baseILj1024EfS2_fS2_fjLj128EEEEELb0ELb0ELb1ELb0EEEvNS_9FwdParamsE) ;  /* 0xffffc7c072007950 */ /* 0x000fea0003c3ffff */
.L_x_20485:
        /* <DEDUP_REMOVED lines=12> */
.L_x_29254:


//--------------------- .text._ZN10layer_norm13ln_fwd_kernelINS_13Kernel_traitsIf6__halffS2_fjLj1024ELj1ELj4ELj1ELj16ENS_18Kernel_traits_baseILj1024EfS2_fS2_fjLj128EEEEELb0ELb0ELb1ELb1EEEvNS_9FwdParamsE --------------------------
	.section	.text._ZN10layer_norm13ln_fwd_kernelINS_13Kernel_traitsIf6__halffS2_fjLj1024ELj1ELj4ELj1ELj16ENS_18Kernel_traits_baseILj1024EfS2_fS2_fjLj128EEEEELb0ELb0ELb1ELb1EEEvNS_9FwdParamsE,"ax",@progbits
	.sectioninfo	@"SHI_REGISTERS=127"
	.align	128
        .global         _ZN10layer_norm13ln_fwd_kernelINS_13Kernel_traitsIf6__halffS2_fjLj1024ELj1ELj4ELj1ELj16ENS_18Kernel_traits_baseILj1024EfS2_fS2_fjLj128EEEEELb0ELb0ELb1ELb1EEEvNS_9FwdParamsE
        .type           _ZN10layer_norm13ln_fwd_kernelINS_13Kernel_traitsIf6__halffS2_fjLj1024ELj1ELj4ELj1ELj16ENS_18Kernel_traits_baseILj1024EfS2_fS2_fjLj128EEEEELb0ELb0ELb1ELb1EEEvNS_9FwdParamsE,@function
        .size           _ZN10layer_norm13ln_fwd_kernelINS_13Kernel_traitsIf6__halffS2_fjLj1024ELj1ELj4ELj1ELj16ENS_18Kernel_traits_baseILj1024EfS2_fS2_fjLj128EEEEELb0ELb0ELb1ELb1EEEvNS_9FwdParamsE,(.L_x_29255 - _ZN10layer_norm13ln_fwd_kernelINS_13Kernel_traitsIf6__halffS2_fjLj1024ELj1ELj4ELj1ELj16ENS_18Kernel_traits_baseILj1024EfS2_fS2_fjLj128EEEEELb0ELb0ELb1ELb1EEEvNS_9FwdParamsE)
        .other          _ZN10layer_norm13ln_fwd_kernelINS_13Kernel_traitsIf6__halffS2_fjLj1024ELj1ELj4ELj1ELj16ENS_18Kernel_traits_baseILj1024EfS2_fS2_fjLj128EEEEELb0ELb0ELb1ELb1EEEvNS_9FwdParamsE,@"STO_CUDA_ENTRY STV_DEFAULT"
_ZN10layer_norm13ln_fwd_kernelINS_13Kernel_traitsIf6__halffS2_fjLj1024ELj1ELj4ELj1ELj16ENS_18Kernel_traits_baseILj1024EfS2_fS2_fjLj128EEEEELb0ELb0ELb1ELb1EEEvNS_9FwdParamsE:
.text._ZN10layer_norm13ln_fwd_kernelINS_13Kernel_traitsIf6__halffS2_fjLj1024ELj1ELj4ELj1ELj16ENS_18Kernel_traits_baseILj1024EfS2_fS2_fjLj128EEEEELb0ELb0ELb1ELb1EEEvNS_9FwdParamsE:
        /* <DEDUP_REMOVED lines=50> */
.L_x_20555:
        /* <DEDUP_REMOVED lines=58> */
[----:B-----5:R-:W-:-:S05]  /*06c0*/  HADD2.F32 R84, -RZ, R76.H0_H0 ;  /* 0x2000004cff547230 */ /* 0x020fca0000004100 */
[----:B------:R-:W-:-:S04]  /*06d0*/  FMUL.FTZ R84, R84, c[0x0][0x1ec] ;  /* 0x00007b0054547a20 */ /* 0x000fc80000410000 */
[----:B------:R-:W-:Y:S02]  /*06e0*/  @P0 FADD.FTZ R84, R68, R84 ;  /* 0x0000005444540221 */ /* 0x000fe40000010000 */
.L_x_20487:
[----:B------:R-:W-:Y:S05]  /*06f0*/  BSYNC B0 ;  /* 0x0000000000007941 */ /* 0x000fea0003800000 */
.L_x_20486:
[----:B------:R-:W-:Y:S01]  /*0700*/  BSSY B0, `(.L_x_20488) ;  /* 0x0000005000007945 */ /* 0x000fe20003800000 */
[----:B------:R-:W-:Y:S05]  /*0710*/  @!P6 BRA `(.L_x_20489) ;  /* 0x000000300000e947 */ /* 0x000fea0003800000 */
[----:B-----5:R-:W-:-:S05]  /*0720*/  HADD2.F32 R85, -RZ, R76.H1_H1 ;  /* 0x3000004cff557230 */ /* 0x020fca0000004100 */
[----:B------:R-:W-:-:S04]  /*0730*/  FMUL.FTZ R85, R85, c[0x0][0x1ec] ;  /* 0x00007b0055557a20 */ /* 0x000fc80000410000 */
[----:B------:R-:W-:Y:S02]  /*0740*/  @P0 FADD.FTZ R85, R69, R85 ;  /* 0x0000005545550221 */ /* 0x000fe40000010000 */
.L_x_20489:
[----:B------:R-:W-:Y:S05]  /*0750*/  BSYNC B0 ;  /* 0x0000000000007941 */ /* 0x000fea0003800000 */
.L_x_20488:
[----:B------:R-:W-:Y:S01]  /*0760*/  BSSY B0, `(.L_x_20490) ;  /* 0x0000005000007945 */ /* 0x000fe20003800000 */
[----:B------:R-:W-:Y:S05]  /*0770*/  @!P6 BRA `(.L_x_20491) ;  /* 0x000000300000e947 */ /* 0x000fea0003800000 */
[----:B-----5:R-:W-:-:S05]  /*0780*/  HADD2.F32 R86, -RZ, R77.H0_H0 ;  /* 0x2000004dff567230 */ /* 0x020fca0000004100 */
[----:B------:R-:W-:-:S04]  /*0790*/  FMUL.FTZ R86, R86, c[0x0][0x1ec] ;  /* 0x00007b0056567a20 */ /* 0x000fc80000410000 */
[----:B------:R-:W-:Y:S02]  /*07a0*/  @P0 FADD.FTZ R86, R70, R86 ;  /* 0x0000005646560221 */ /* 0x000fe40000010000 */
.L_x_20491:
[----:B------:R-:W-:Y:S05]  /*07b0*/  BSYNC B0 ;  /* 0x0000000000007941 */ /* 0x000fea0003800000 */
.L_x_20490:
[----:B------:R-:W-:Y:S01]  /*07c0*/  BSSY B0, `(.L_x_20492) ;  /* 0x0000005000007945 */ /* 0x000fe20003800000 */
[----:B------:R-:W-:Y:S05]  /*07d0*/  @!P6 BRA `(.L_x_20493) ;  /* 0x000000300000e947 */ /* 0x000fea0003800000 */
[----:B-----5:R-:W-:-:S05]  /*07e0*/  HADD2.F32 R87, -RZ, R77.H1_H1 ;  /* 0x3000004dff577230 */ /* 0x020fca0000004100 */
[----:B------:R-:W-:-:S04]  /*07f0*/  FMUL.FTZ R87, R87, c[0x0][0x1ec] ;  /* 0x00007b0057577a20 */ /* 0x000fc80000410000 */
[----:B------:R-:W-:Y:S02]  /*0800*/  @P0 FADD.FTZ R87, R71, R87 ;  /* 0x0000005747570221 */ /* 0x000fe40000010000 */
.L_x_20493:
[----:B------:R-:W-:Y:S05]  /*0810*/  BSYNC B0 ;  /* 0x0000000000007941 */ /* 0x000fea0003800000 */
.L_x_20492:
[----:B------:R-:W-:Y:S01]  /*0820*/  BSSY B0, `(.L_x_20494) ;  /* 0x0000005000007945 */ /* 0x000fe20003800000 */
[----:B------:R-:W-:Y:S05]  /*0830*/  @!P6 BRA `(.L_x_20495) ;  /* 0x000000300000e947 */ /* 0x000fea0003800000 */
[----:B-----5:R-:W-:-:S05]  /*0840*/  HADD2.F32 R80, -RZ, R78.H0_H0 ;  /* 0x2000004eff507230 */ /* 0x020fca0000004100 */
[----:B------:R-:W-:-:S04]  /*0850*/  FMUL.FTZ R80, R80, c[0x0][0x1ec] ;  /* 0x00007b0050507a20 */ /* 0x000fc80000410000 */
[----:B------:R-:W-:Y:S02]  /*0860*/  @P0 FADD.FTZ R80, R72, R80 ;  /* 0x0000005048500221 */ /* 0x000fe40000010000 */
.L_x_20495:
[----:B------:R-:W-:Y:S05]  /*0870*/  BSYNC B0 ;  /* 0x0000000000007941 */ /* 0x000fea0003800000 */
.L_x_20494:
[----:B------:R-:W-:Y:S01]  /*0880*/  BSSY B0, `(.L_x_20496) ;  /* 0x0000005000007945 */ /* 0x000fe20003800000 */
[----:B------:R-:W-:Y:S05]  /*0890*/  @!P6 BRA `(.L_x_20497) ;  /* 0x000000300000e947 */ /* 0x000fea0003800000 */
[----:B-----5:R-:W-:-:S05]  /*08a0*/  HADD2.F32 R81, -RZ, R78.H1_H1 ;  /* 0x3000004eff517230 */ /* 0x020fca0000004100 */
[----:B------:R-:W-:-:S04]  /*08b0*/  FMUL.FTZ R81, R81, c[0x0][0x1ec] ;  /* 0x00007b0051517a20 */ /* 0x000fc80000410000 */
[----:B------:R-:W-:Y:S02]  /*08c0*/  @P0 FADD.FTZ R81, R73, R81 ;  /* 0x0000005149510221 */ /* 0x000fe40000010000 */
.L_x_20497:
[----:B------:R-:W-:Y:S05]  /*08d0*/  BSYNC B0 ;  /* 0x0000000000007941 */ /* 0x000fea0003800000 */
.L_x_20496:
[----:B------:R-:W-:Y:S01]  /*08e0*/  BSSY B0, `(.L_x_20498) ;  /* 0x0000005000007945 */ /* 0x000fe20003800000 */
[----:B------:R-:W-:Y:S05]  /*08f0*/  @!P6 BRA `(.L_x_20499) ;  /* 0x000000300000e947 */ /* 0x000fea0003800000 */
[----:B-----5:R-:W-:-:S05]  /*0900*/  HADD2.F32 R82, -RZ, R79.H0_H0 ;  /* 0x2000004fff527230 */ /* 0x020fca0000004100 */
[----:B------:R-:W-:-:S04]  /*0910*/  FMUL.FTZ R82, R82, c[0x0][0x1ec] ;  /* 0x00007b0052527a20 */ /* 0x000fc80000410000 */
[----:B------:R-:W-:Y:S02]  /*0920*/  @P0 FADD.FTZ R82, R74, R82 ;  /* 0x000000524a520221 */ /* 0x000fe40000010000 */
.L_x_20499:
[----:B------:R-:W-:Y:S05]  /*0930*/  BSYNC B0 ;  /* 0x0000000000007941 */ /* 0x000fea0003800000 */
.L_x_20498:
[----:B------:R-:W-:Y:S01]  /*0940*/  BSSY B0, `(.L_x_20500) ;  /* 0x0000005000007945 */ /* 0x000fe20003800000 */
[----:B------:R-:W-:Y:S05]  /*0950*/  @!P6 BRA `(.L_x_20501) ;  /* 0x000000300000e947 */ /* 0x000fea0003800000 */
[----:B-----5:R-:W-:-:S05]  /*0960*/  HADD2.F32 R83, -RZ, R79.H1_H1 ;  /* 0x3000004fff537230 */ /* 0x020fca0000004100 */
[----:B------:R-:W-:-:S04]  /*0970*/  FMUL.FTZ R83, R83, c[0x0][0x1ec] ;  /* 0x00007b0053537a20 */ /* 0x000fc80000410000 */
[----:B------:R-:W-:Y:S02]  /*0980*/  @P0 FADD.FTZ R83, R75, R83 ;  /* 0x000000534b530221 */ /* 0x000fe40000010000 */
.L_x_20501:
[----:B------:R-:W-:Y:S05]  /*0990*/  BSYNC B0 ;  /* 0x0000000000007941 */ /* 0x000fea0003800000 */
.L_x_20500:
        /* <DEDUP_REMOVED lines=37> */
[----:B-----5:R-:W-:-:S05]  /*0bf0*/  HADD2.F32 R92, -RZ, R76.H0_H0 ;  /* 0x2000004cff5c7230 */ /* 0x020fca0000004100 */
[----:B------:R-:W-:-:S04]  /*0c00*/  FMUL.FTZ R92, R92, c[0x0][0x1ec] ;  /* 0x00007b005c5c7a20 */ /* 0x000fc80000410000 */
[----:B------:R-:W-:Y:S02]  /*0c10*/  @P0 FADD.FTZ R92, R68, R92 ;  /* 0x0000005c445c0221 */ /* 0x000fe40000010000 */
.L_x_20503:
[----:B------:R-:W-:Y:S05]  /*0c20*/  BSYNC B0 ;  /* 0x0000000000007941 */ /* 0x000fea0003800000 */
.L_x_20502:
[----:B------:R-:W-:Y:S01]  /*0c30*/  BSSY B0, `(.L_x_20504) ;  /* 0x0000005000007945 */ /* 0x000fe20003800000 */
[----:B------:R-:W-:Y:S05]  /*0c40*/  @!P6 BRA `(.L_x_20505) ;  /* 0x000000300000e947 */ /* 0x000fea0003800000 */
[----:B-----5:R-:W-:-:S05]  /*0c50*/  HADD2.F32 R93, -RZ, R76.H1_H1 ;  /* 0x3000004cff5d7230 */ /* 0x020fca0000004100 */
[----:B------:R-:W-:-:S04]  /*0c60*/  FMUL.FTZ R93, R93, c[0x0][0x1ec] ;  /* 0x00007b005d5d7a20 */ /* 0x000fc80000410000 */
[----:B------:R-:W-:Y:S02]  /*0c70*/  @P0 FADD.FTZ R93, R69, R93 ;  /* 0x0000005d455d0221 */ /* 0x000fe40000010000 */
.L_x_20505:
[----:B------:R-:W-:Y:S05]  /*0c80*/  BSYNC B0 ;  /* 0x0000000000007941 */ /* 0x000fea0003800000 */
.L_x_20504:
[----:B------:R-:W-:Y:S01]  /*0c90*/  BSSY B0, `(.L_x_20506) ;  /* 0x0000005000007945 */ /* 0x000fe20003800000 */
[----:B------:R-:W-:Y:S05]  /*0ca0*/  @!P6 BRA `(.L_x_20507) ;  /* 0x000000300000e947 */ /* 0x000fea0003800000 */
[----:B-----5:R-:W-:-:S05]  /*0cb0*/  HADD2.F32 R94, -RZ, R77.H0_H0 ;  /* 0x2000004dff5e7230 */ /* 0x020fca0000004100 */
[----:B------:R-:W-:-:S04]  /*0cc0*/  FMUL.FTZ R94, R94, c[0x0][0x1ec] ;  /* 0x00007b005e5e7a20 */ /* 0x000fc80000410000 */
[----:B------:R-:W-:Y:S02]  /*0cd0*/  @P0 FADD.FTZ R94, R70, R94 ;  /* 0x0000005e465e0221 */ /* 0x000fe40000010000 */
.L_x_20507:
[----:B------:R-:W-:Y:S05]  /*0ce0*/  BSYNC B0 ;  /* 0x0000000000007941 */ /* 0x000fea0003800000 */
.L_x_20506:
[----:B------:R-:W-:Y:S01]  /*0cf0*/  BSSY B0, `(.L_x_20508) ;  /* 0x0000005000007945 */ /* 0x000fe20003800000 */
[----:B------:R-:W-:Y:S05]  /*0d00*/  @!P6 BRA `(.L_x_20509) ;  /* 0x000000300000e947 */ /* 0x000fea0003800000 */
[----:B-----5:R-:W-:-:S05]  /*0d10*/  HADD2.F32 R95, -RZ, R77.H1_H1 ;  /* 0x3000004dff5f7230 */ /* 0x020fca0000004100 */
[----:B------:R-:W-:-:S04]  /*0d20*/  FMUL.FTZ R95, R95, c[0x0][0x1ec] ;  /* 0x00007b005f5f7a20 */ /* 0x000fc80000410000 */
[----:B------:R-:W-:Y:S02]  /*0d30*/  @P0 FADD.FTZ R95, R71, R95 ;  /* 0x0000005f475f0221 */ /* 0x000fe40000010000 */
.L_x_20509:
[----:B------:R-:W-:Y:S05]  /*0d40*/  BSYNC B0 ;  /* 0x0000000000007941 */ /* 0x000fea0003800000 */
.L_x_20508:
[----:B------:R-:W-:Y:S01]  /*0d50*/  BSSY B0, `(.L_x_20510) ;  /* 0x0000005000007945 */ /* 0x000fe20003800000 */
[----:B------:R-:W-:Y:S05]  /*0d60*/  @!P6 BRA `(.L_x_20511) ;  /* 0x000000300000e947 */ /* 0x000fea0003800000 */
[----:B-----5:R-:W-:-:S05]  /*0d70*/  HADD2.F32 R88, -RZ, R78.H0_H0 ;  /* 0x2000004eff587230 */ /* 0x020fca0000004100 */
[----:B------:R-:W-:-:S04]  /*0d80*/  FMUL.FTZ R88, R88, c[0x0][0x1ec] ;  /* 0x00007b0058587a20 */ /* 0x000fc80000410000 */
[----:B------:R-:W-:Y:S02]  /*0d90*/  @P0 FADD.FTZ R88, R72, R88 ;  /* 0x0000005848580221 */ /* 0x000fe40000010000 */
.L_x_20511:
[----:B------:R-:W-:Y:S05]  /*0da0*/  BSYNC B0 ;  /* 0x0000000000007941 */ /* 0x000fea0003800000 */
.L_x_20510:
[----:B------:R-:W-:Y:S01]  /*0db0*/  BSSY B0, `(.L_x_20512) ;  /* 0x0000005000007945 */ /* 0x000fe20003800000 */
[----:B------:R-:W-:Y:S05]  /*0dc0*/  @!P6 BRA `(.L_x_20513) ;  /* 0x000000300000e947 */ /* 0x000fea0003800000 */
[----:B-----5:R-:W-:-:S05]  /*0dd0*/  HADD2.F32 R89, -RZ, R78.H1_H1 ;  /* 0x3000004eff597230 */ /* 0x020fca0000004100 */
[----:B------:R-:W-:-:S04]  /*0de0*/  FMUL.FTZ R89, R89, c[0x0][0x1ec] ;  /* 0x00007b0059597a20 */ /* 0x000fc80000410000 */
[----:B------:R-:W-:Y:S02]  /*0df0*/  @P0 FADD.FTZ R89, R73, R89 ;  /* 0x0000005949590221 */ /* 0x000fe40000010000 */
.L_x_20513:
[----:B------:R-:W-:Y:S05]  /*0e00*/  BSYNC B0 ;  /* 0x0000000000007941 */ /* 0x000fea0003800000 */
.L_x_20512:
[----:B------:R-:W-:Y:S01]  /*0e10*/  BSSY B0, `(.L_x_20514) ;  /* 0x0000005000007945 */ /* 0x000fe20003800000 */
[----:B------:R-:W-:Y:S05]  /*0e20*/  @!P6 BRA `(.L_x_20515) ;  /* 0x000000300000e947 */ /* 0x000fea0003800000 */
[----:B-----5:R-:W-:-:S05]  /*0e30*/  HADD2.F32 R90, -RZ, R79.H0_H0 ;  /* 0x2000004fff5a7230 */ /* 0x020fca0000004100 */
[----:B------:R-:W-:-:S04]  /*0e40*/  FMUL.FTZ R90, R90, c[0x0][0x1ec] ;  /* 0x00007b005a5a7a20 */ /* 0x000fc80000410000 */
[----:B------:R-:W-:Y:S02]  /*0e50*/  @P0 FADD.FTZ R90, R74, R90 ;  /* 0x0000005a4a5a0221 */ /* 0x000fe40000010000 */
.L_x_20515:
[----:B------:R-:W-:Y:S05]  /*0e60*/  BSYNC B0 ;  /* 0x0000000000007941 */ /* 0x000fea0003800000 */
.L_x_20514:
[----:B------:R-:W-:Y:S01]  /*0e70*/  BSSY B0, `(.L_x_20516) ;  /* 0x0000005000007945 */ /* 0x000fe20003800000 */
[----:B------:R-:W-:Y:S05]  /*0e80*/  @!P6 BRA `(.L_x_20517) ;  /* 0x000000300000e947 */ /* 0x000fea0003800000 */
[----:B-----5:R-:W-:-:S05]  /*0e90*/  HADD2.F32 R91, -RZ, R79.H1_H1 ;  /* 0x3000004fff5b7230 */ /* 0x020fca0000004100 */
[----:B------:R-:W-:-:S04]  /*0ea0*/  FMUL.FTZ R91, R91, c[0x0][0x1ec] ;  /* 0x00007b005b5b7a20 */ /* 0x000fc80000410000 */
[----:B------:R-:W-:Y:S02]  /*0eb0*/  @P0 FADD.FTZ R91, R75, R91 ;  /* 0x0000005b4b5b0221 */ /* 0x000fe40000010000 */
.L_x_20517:
[----:B------:R-:W-:Y:S05]  /*0ec0*/  BSYNC B0 ;  /* 0x0000000000007941 */ /* 0x000fea0003800000 */
.L_x_20516:
        /* <DEDUP_REMOVED lines=40> */
.L_x_20519:
[----:B------:R-:W-:Y:S05]  /*1150*/  BSYNC B0 ;  /* 0x0000000000007941 */ /* 0x000fea0003800000 */
.L_x_20518:
[----:B------:R-:W-:Y:S01]  /*1160*/  BSSY B0, `(.L_x_20520) ;  /* 0x0000005000007945 */ /* 0x000fe20003800000 */
[----:B------:R-:W-:Y:S05]  /*1170*/  @!P6 BRA `(.L_x_20521) ;  /* 0x000000300000e947 */ /* 0x000fea0003800000 */
[----:B-----5:R-:W-:-:S05]  /*1180*/  HADD2.F32 R101, -RZ, R76.H1_H1 ;  /* 0x3000004cff657230 */ /* 0x020fca0000004100 */
[----:B------:R-:W-:-:S04]  /*1190*/  FMUL.FTZ R101, R101, c[0x0][0x1ec] ;  /* 0x00007b0065657a20 */ /* 0x000fc80000410000 */
[----:B------:R-:W-:Y:S02]  /*11a0*/  @P0 FADD.FTZ R101, R69, R101 ;  /* 0x0000006545650221 */ /* 0x000fe40000010000 */
.L_x_20521:
[----:B------:R-:W-:Y:S05]  /*11b0*/  BSYNC B0 ;  /* 0x0000000000007941 */ /* 0x000fea0003800000 */
.L_x_20520:
[----:B------:R-:W-:Y:S01]  /*11c0*/  BSSY B0, `(.L_x_20522) ;  /* 0x0000005000007945 */ /* 0x000fe20003800000 */
[----:B------:R-:W-:Y:S05]  /*11d0*/  @!P6 BRA `(.L_x_20523) ;  /* 0x000000300000e947 */ /* 0x000fea0003800000 */
[----:B-----5:R-:W-:-:S05]  /*11e0*/  HADD2.F32 R102, -RZ, R77.H0_H0 ;  /* 0x2000004dff667230 */ /* 0x020fca0000004100 */
[----:B------:R-:W-:-:S04]  /*11f0*/  FMUL.FTZ R102, R102, c[0x0][0x1ec] ;  /* 0x00007b0066667a20 */ /* 0x000fc80000410000 */
[----:B------:R-:W-:Y:S02]  /*1200*/  @P0 FADD.FTZ R102, R70, R102 ;  /* 0x0000006646660221 */ /* 0x000fe40000010000 */
.L_x_20523:
[----:B------:R-:W-:Y:S05]  /*1210*/  BSYNC B0 ;  /* 0x0000000000007941 */ /* 0x000fea0003800000 */
.L_x_20522:
[----:B------:R-:W-:Y:S01]  /*1220*/  BSSY B0, `(.L_x_20524) ;  /* 0x0000005000007945 */ /* 0x000fe20003800000 */
[----:B------:R-:W-:Y:S05]  /*1230*/  @!P6 BRA `(.L_x_20525) ;  /* 0x000000300000e947 */ /* 0x000fea0003800000 */
[----:B-----5:R-:W-:-:S05]  /*1240*/  HADD2.F32 R103, -RZ, R77.H1_H1 ;  /* 0x3000004dff677230 */ /* 0x020fca0000004100 */
[----:B------:R-:W-:-:S04]  /*1250*/  FMUL.FTZ R103, R103, c[0x0][0x1ec] ;  /* 0x00007b0067677a20 */ /* 0x000fc80000410000 */
[----:B------:R-:W-:Y:S02]  /*1260*/  @P0 FADD.FTZ R103, R71, R103 ;  /* 0x0000006747670221 */ /* 0x000fe40000010000 */
.L_x_20525:
[----:B------:R-:W-:Y:S05]  /*1270*/  BSYNC B0 ;  /* 0x0000000000007941 */ /* 0x000fea0003800000 */
.L_x_20524:
[----:B------:R-:W-:Y:S01]  /*1280*/  BSSY B0, `(.L_x_20526) ;  /* 0x0000005000007945 */ /* 0x000fe20003800000 */
[----:B------:R-:W-:Y:S05]  /*1290*/  @!P6 BRA `(.L_x_20527) ;  /* 0x000000300000e947 */ /* 0x000fea0003800000 */
[----:B-----5:R-:W-:-:S05]  /*12a0*/  HADD2.F32 R96, -RZ, R78.H0_H0 ;  /* 0x2000004eff607230 */ /* 0x020fca0000004100 */
[----:B------:R-:W-:-:S04]  /*12b0*/  FMUL.FTZ R96, R96, c[0x0][0x1ec] ;  /* 0x00007b0060607a20 */ /* 0x000fc80000410000 */
[----:B------:R-:W-:Y:S02]  /*12c0*/  @P0 FADD.FTZ R96, R72, R96 ;  /* 0x0000006048600221 */ /* 0x000fe40000010000 */
.L_x_20527:
[----:B------:R-:W-:Y:S05]  /*12d0*/  BSYNC B0 ;  /* 0x0000000000007941 */ /* 0x000fea0003800000 */
.L_x_20526:
[----:B------:R-:W-:Y:S01]  /*12e0*/  BSSY B0, `(.L_x_20528) ;  /* 0x0000005000007945 */ /* 0x000fe20003800000 */
[----:B------:R-:W-:Y:S05]  /*12f0*/  @!P6 BRA `(.L_x_20529) ;  /* 0x000000300000e947 */ /* 0x000fea0003800000 */
[----:B-----5:R-:W-:-:S05]  /*1300*/  HADD2.F32 R97, -RZ, R78.H1_H1 ;  /* 0x3000004eff617230 */ /* 0x020fca0000004100 */
[----:B------:R-:W-:-:S04]  /*1310*/  FMUL.FTZ R97, R97, c[0x0][0x1ec] ;  /* 0x00007b0061617a20 */ /* 0x000fc80000410000 */
[----:B------:R-:W-:Y:S02]  /*1320*/  @P0 FADD.FTZ R97, R73, R97 ;  /* 0x0000006149610221 */ /* 0x000fe40000010000 */
.L_x_20529:
[----:B------:R-:W-:Y:S05]  /*1330*/  BSYNC B0 ;  /* 0x0000000000007941 */ /* 0x000fea0003800000 */
.L_x_20528:
[----:B------:R-:W-:Y:S01]  /*1340*/  BSSY B0, `(.L_x_20530) ;  /* 0x0000005000007945 */ /* 0x000fe20003800000 */
[----:B------:R-:W-:Y:S05]  /*1350*/  @!P6 BRA `(.L_x_20531) ;  /* 0x000000300000e947 */ /* 0x000fea0003800000 */
[----:B-----5:R-:W-:-:S05]  /*1360*/  HADD2.F32 R98, -RZ, R79.H0_H0 ;  /* 0x2000004fff627230 */ /* 0x020fca0000004100 */
[----:B------:R-:W-:-:S04]  /*1370*/  FMUL.FTZ R98, R98, c[0x0][0x1ec] ;  /* 0x00007b0062627a20 */ /* 0x000fc80000410000 */
[----:B------:R-:W-:Y:S02]  /*1380*/  @P0 FADD.FTZ R98, R74, R98 ;  /* 0x000000624a620221 */ /* 0x000fe40000010000 */
.L_x_20531:
[----:B------:R-:W-:Y:S05]  /*1390*/  BSYNC B0 ;  /* 0x0000000000007941 */ /* 0x000fea0003800000 */
.L_x_20530:
[----:B------:R-:W-:Y:S01]  /*13a0*/  BSSY B0, `(.L_x_20532) ;  /* 0x0000005000007945 */ /* 0x000fe20003800000 */
[----:B------:R-:W-:Y:S05]  /*13b0*/  @!P6 BRA `(.L_x_20533) ;  /* 0x000000300000e947 */ /* 0x000fea0003800000 */
[----:B-----5:R-:W-:-:S05]  /*13c0*/  HADD2.F32 R99, -RZ, R79.H1_H1 ;  /* 0x3000004fff637230 */ /* 0x020fca0000004100 */
[----:B------:R-:W-:-:S04]  /*13d0*/  FMUL.FTZ R99, R99, c[0x0][0x1ec] ;  /* 0x00007b0063637a20 */ /* 0x000fc80000410000 */
[----:B------:R-:W-:Y:S02]  /*13e0*/  @P0 FADD.FTZ R99, R75, R99 ;  /* 0x000000634b630221 */ /* 0x000fe40000010000 */
.L_x_20533:
[----:B------:R-:W-:Y:S05]  /*13f0*/  BSYNC B0 ;  /* 0x0000000000007941 */ /* 0x000fea0003800000 */
.L_x_20532:
        /* <DEDUP_REMOVED lines=37> */
.L_x_20535:
[----:B------:R-:W-:Y:S05]  /*1650*/  BSYNC B0 ;  /* 0x0000000000007941 */ /* 0x000fea0003800000 */
.L_x_20534:
[----:B------:R-:W-:Y:S01]  /*1660*/  BSSY B0, `(.L_x_20536) ;  /* 0x0000005000007945 */ /* 0x000fe20003800000 */
[----:B------:R-:W-:Y:S05]  /*1670*/  @!P6 BRA `(.L_x_20537) ;  /* 0x000000300000e947 */ /* 0x000fea0003800000 */
[----:B-----5:R-:W-:-:S05]  /*1680*/  HADD2.F32 R109, -RZ, R76.H1_H1 ;  /* 0x3000004cff6d7230 */ /* 0x020fca0000004100 */
[----:B------:R-:W-:-:S04]  /*1690*/  FMUL.FTZ R109, R109, c[0x0][0x1ec] ;  /* 0x00007b006d6d7a20 */ /* 0x000fc80000410000 */
[----:B------:R-:W-:Y:S02]  /*16a0*/  @P0 FADD.FTZ R109, R69, R109 ;  /* 0x0000006d456d0221 */ /* 0x000fe40000010000 */
.L_x_20537:
[----:B------:R-:W-:Y:S05]  /*16b0*/  BSYNC B0 ;  /* 0x0000000000007941 */ /* 0x000fea0003800000 */
.L_x_20536:
[----:B------:R-:W-:Y:S01]  /*16c0*/  BSSY B0, `(.L_x_20538) ;  /* 0x0000005000007945 */ /* 0x000fe20003800000 */
[----:B------:R-:W-:Y:S05]  /*16d0*/  @!P6 BRA `(.L_x_20539) ;  /* 0x000000300000e947 */ /* 0x000fea0003800000 */
[----:B-----5:R-:W-:-:S05]  /*16e0*/  HADD2.F32 R110, -RZ, R77.H0_H0 ;  /* 0x2000004dff6e7230 */ /* 0x020fca0000004100 */
[----:B------:R-:W-:-:S04]  /*16f0*/  FMUL.FTZ R110, R110, c[0x0][0x1ec] ;  /* 0x00007b006e6e7a20 */ /* 0x000fc80000410000 */
[----:B------:R-:W-:Y:S02]  /*1700*/  @P0 FADD.FTZ R110, R70, R110 ;  /* 0x0000006e466e0221 */ /* 0x000fe40000010000 */
.L_x_20539:
[----:B------:R-:W-:Y:S05]  /*1710*/  BSYNC B0 ;  /* 0x0000000000007941 */ /* 0x000fea0003800000 */
.L_x_20538:
[----:B------:R-:W-:Y:S01]  /*1720*/  BSSY B0, `(.L_x_20540) ;  /* 0x0000005000007945 */ /* 0x000fe20003800000 */
[----:B------:R-:W-:Y:S05]  /*1730*/  @!P6 BRA `(.L_x_20541) ;  /* 0x000000300000e947 */ /* 0x000fea0003800000 */
[----:B-----5:R-:W-:-:S05]  /*1740*/  HADD2.F32 R111, -RZ, R77.H1_H1 ;  /* 0x3000004dff6f7230 */ /* 0x020fca0000004100 */
[----:B------:R-:W-:-:S04]  /*1750*/  FMUL.FTZ R111, R111, c[0x0][0x1ec] ;  /* 0x00007b006f6f7a20 */ /* 0x000fc80000410000 */
[----:B------:R-:W-:Y:S02]  /*1760*/  @P0 FADD.FTZ R111, R71, R111 ;  /* 0x0000006f476f0221 */ /* 0x000fe40000010000 */
.L_x_20541:
[----:B------:R-:W-:Y:S05]  /*1770*/  BSYNC B0 ;  /* 0x0000000000007941 */ /* 0x000fea0003800000 */
.L_x_20540:
[----:B------:R-:W-:Y:S01]  /*1780*/  BSSY B0, `(.L_x_20542) ;  /* 0x0000005000007945 */ /* 0x000fe20003800000 */
[----:B------:R-:W-:Y:S05]  /*1790*/  @!P6 BRA `(.L_x_20543) ;  /* 0x000000300000e947 */ /* 0x000fea0003800000 */
[----:B-----5:R-:W-:-:S05]  /*17a0*/  HADD2.F32 R104, -RZ, R78.H0_H0 ;  /* 0x2000004eff687230 */ /* 0x020fca0000004100 */
[----:B------:R-:W-:-:S04]  /*17b0*/  FMUL.FTZ R104, R104, c[0x0][0x1ec] ;  /* 0x00007b0068687a20 */ /* 0x000fc80000410000 */
[----:B------:R-:W-:Y:S02]  /*17c0*/  @P0 FADD.FTZ R104, R72, R104 ;  /* 0x0000006848680221 */ /* 0x000fe40000010000 */
.L_x_20543:
[----:B------:R-:W-:Y:S05]  /*17d0*/  BSYNC B0 ;  /* 0x0000000000007941 */ /* 0x000fea0003800000 */
.L_x_20542:
[----:B------:R-:W-:Y:S01]  /*17e0*/  BSSY B0, `(.L_x_20544) ;  /* 0x0000005000007945 */ /* 0x000fe20003800000 */
[----:B------:R-:W-:Y:S05]  /*17f0*/  @!P6 BRA `(.L_x_20545) ;  /* 0x000000300000e947 */ /* 0x000fea0003800000 */
[----:B-----5:R-:W-:-:S05]  /*1800*/  HADD2.F32 R105, -RZ, R78.H1_H1 ;  /* 0x3000004eff697230 */ /* 0x020fca0000004100 */
[----:B------:R-:W-:-:S04]  /*1810*/  FMUL.FTZ R105, R105, c[0x0][0x1ec] ;  /* 0x00007b0069697a20 */ /* 0x000fc80000410000 */
[----:B------:R-:W-:Y:S02]  /*1820*/  @P0 FADD.FTZ R105, R73, R105 ;  /* 0x0000006949690221 */ /* 0x000fe40000010000 */
.L_x_20545:
[----:B------:R-:W-:Y:S05]  /*1830*/  BSYNC B0 ;  /* 0x0000000000007941 */ /* 0x000fea0003800000 */
.L_x_20544:
[----:B------:R-:W-:Y:S01]  /*1840*/  BSSY B0, `(.L_x_20546) ;  /* 0x0000005000007945 */ /* 0x000fe20003800000 */
[----:B------:R-:W-:Y:S05]  /*1850*/  @!P6 BRA `(.L_x_20547) ;  /* 0x000000300000e947 */ /* 0x000fea0003800000 */
[----:B-----5:R-:W-:-:S05]  /*1860*/  HADD2.F32 R106, -RZ, R79.H0_H0 ;  /* 0x2000004fff6a7230 */ /* 0x020fca0000004100 */
[----:B------:R-:W-:-:S04]  /*1870*/  FMUL.FTZ R106, R106, c[0x0][0x1ec] ;  /* 0x00007b006a6a7a20 */ /* 0x000fc80000410000 */
[----:B------:R-:W-:Y:S02]  /*1880*/  @P0 FADD.FTZ R106, R74, R106 ;  /* 0x0000006a4a6a0221 */ /* 0x000fe40000010000 */
.L_x_20547:
[----:B------:R-:W-:Y:S05]  /*1890*/  BSYNC B0 ;  /* 0x0000000000007941 */ /* 0x000fea0003800000 */
.L_x_20546:
[----:B------:R-:W-:Y:S01]  /*18a0*/  BSSY B0, `(.L_x_20548) ;  /* 0x0000005000007945 */ /* 0x000fe20003800000 */
[----:B------:R-:W-:Y:S05]  /*18b0*/  @!P6 BRA `(.L_x_20549) ;  /* 0x000000300000e947 */ /* 0x000fea0003800000 */
[----:B-----5:R-:W-:-:S05]  /*18c0*/  HADD2.F32 R107, -RZ, R79.H1_H1 ;  /* 0x3000004fff6b7230 */ /* 0x020fca0000004100 */
[----:B------:R-:W-:-:S04]  /*18d0*/  FMUL.FTZ R107, R107, c[0x0][0x1ec] ;  /* 0x00007b006b6b7a20 */ /* 0x000fc80000410000 */
[----:B------:R-:W-:Y:S02]  /*18e0*/  @P0 FADD.FTZ R107, R75, R107 ;  /* 0x0000006b4b6b0221 */ /* 0x000fe40000010000 */
.L_x_20549:
[----:B------:R-:W-:Y:S05]  /*18f0*/  BSYNC B0 ;  /* 0x0000000000007941 */ /* 0x000fea0003800000 */
.L_x_20548:
        /* <DEDUP_REMOVED lines=39> */
.L_x_20556:
        /* <DEDUP_REMOVED lines=84> */
.L_x_20557:
        /* <DEDUP_REMOVED lines=80> */
[----:B------:R-:W-:Y:S01]  /*25b0*/  F2FP.PACK_AB R80, R111, R100 ;  /* 0x000000646f50723e */ /* 0x000fe200000000ff */
        /* <DEDUP_REMOVED lines=12> */
[C---:B------:R-:W-:Y:S01]  /*2680*/  FMUL.FTZ R96, R113.reuse, R109 ;  /* 0x0000006d71607220 */ /* 0x040fe20000410000 */
[----:B------:R-:W-:Y:S01]  /*2690*/  F2FP.PACK_AB R94, R94, R101 ;  /* 0x000000655e5e723e */ /* 0x000fe200000000ff */
[C---:B------:R-:W-:Y:S01]  /*26a0*/  FMUL.FTZ R109, R113.reuse, R104 ;  /* 0x00000068716d7220 */ /* 0x040fe20000410000 */
[----:B------:R-:W-:Y:S01]  /*26b0*/  F2FP.PACK_AB R95, R100, R103 ;  /* 0x00000067645f723e */ /* 0x000fe200000000ff */
        /* <DEDUP_REMOVED lines=46> */
[----:B------:R-:W-:-:S04]  /*29a0*/  IMAD.WIDE.U32 R98, R98, R101, c[0x0][0x208] ;  /* 0x0000820062627625 */ /* 0x000fc800078e0065 */
[----:B------:R-:W-:Y:S01]  /*29b0*/  IMAD.WIDE.U32 R100, R100, R101, c[0x0][0x208] ;  /* 0x0000820064647625 */ /* 0x000fe200078e0065 */
[----:B------:R1:W-:Y:S04]  /*29c0*/  STG.E.128 [R96.64], R84 ;  /* 0x0000005460007986 */ /* 0x0003e8000c101d04 */
[----:B------:R1:W-:Y:S04]  /*29d0*/  STG.E.128 [R98.64], R92 ;  /* 0x0000005c62007986 */ /* 0x0003e8000c101d04 */
[----:B------:R1:W-:Y:S02]  /*29e0*/  STG.E.128 [R100.64], R88 ;  /* 0x0000005864007986 */ /* 0x0003e4000c101d04 */
.L_x_20553:
[----:B-1----:R-:W-:Y:S05]  /*29f0*/  BSYNC B0 ;  /* 0x0000000000007941 */ /* 0x002fea0003800000 */
.L_x_20552:
[----:B------:R-:W-:-:S04]  /*2a00*/  MOV R3, c[0x0][0x160] ;  /* 0x0000580000037a02 */ /* 0x000fc80000000f00 */
[----:B------:R-:W-:-:S04]  /*2a10*/  LEA R0, R3, R0, 0x2 ;  /* 0x0000000003007211 */ /* 0x000fc800078e10ff */
[----:B------:R-:W-:-:S13]  /*2a20*/  ISETP.GE.AND P0, PT, R0, c[0x0][0x164], PT ;  /* 0x0000590000007a0c */ /* 0x000fda0003f06270 */
[----:B0----5:R-:W-:Y:S01]  /*2a30*/  @P0 CALL.REL.NOINC `(.L_x_20554) ;  /* 0x0000001000000944 */ /* 0x021fe20003c00000 */
[----:B------:R-:W-:Y:S05]  /*2a40*/  BRA `(.L_x_20555) ;  /* 0xffffd8d000007947 */ /* 0x000fea000383ffff */
.L_x_20554:
[----:B------:R-:W-:Y:S05]  /*2a50*/  EXIT ;  /* 0x000000000000794d */ /* 0x000fea0003800000 */
.L_x_20550:
[----:B0-----:R-:W-:Y:S01]  /*2a60*/  HFMA2.MMA R118, -RZ, RZ, 0, 5.9604644775390625e-08 ;  /* 0x00000001ff767435 */ /* 0x001fe200000001ff */
[----:B------:R-:W-:Y:S02]  /*2a70*/  MOV R114, 0x1f ;  /* 0x0000001f00727802 */ /* 0x000fe40000000f00 */
[----:B------:R-:W-:Y:S02]  /*2a80*/  MOV R113, 0xffffffff ;  /* 0xffffffff00717802 */ /* 0x000fe40000000f00 */
[----:B------:R-:W-:Y:S02]  /*2a90*/  MOV R116, 0x2ab0 ;  /* 0x00002ab000747802 */ /* 0x000fe40000000f00 */
[----:B-----5:R-:W-:Y:S05]  /*2aa0*/  CALL.REL.NOINC `($__internal_115_$__cuda_sm70_shflsync_bfly_p) ;  /* 0x0000079000007944 */ /* 0x020fea0003c00000 */
[----:B01----:R-:W-:Y:S05]  /*2ab0*/  BRA `(.L_x_20556) ;  /* 0xfffff0b000007947 */ /* 0x003fea000383ffff */
.L_x_20551:
[----:B------:R-:W-:Y:S01]  /*2ac0*/  HFMA2.MMA R118, -RZ, RZ, 0, 1.1920928955078125e-07 ;  /* 0x00000002ff767435 */ /* 0x000fe200000001ff */
[----:B------:R-:W-:Y:S02]  /*2ad0*/  MOV R114, 0x1f ;  /* 0x0000001f00727802 */ /* 0x000fe40000000f00 */
[----:B------:R-:W-:Y:S02]  /*2ae0*/  MOV R113, 0xffffffff ;  /* 0xffffffff00717802 */ /* 0x000fe40000000f00 */
[----:B------:R-:W-:-:S02]  /*2af0*/  MOV R116, 0x2b10 ;  /* 0x00002b1000747802 */ /* 0x000fc40000000f00 */
[----:B-----5:R-:W-:Y:S05]  /*2b00*/  CALL.REL.NOINC `($__internal_115_$__cuda_sm70_shflsync_bfly_p) ;  /* 0x0000073000007944 */ /* 0x020fea0003c00000 */
[----:B0-----:R-:W-:Y:S01]  /*2b10*/  HFMA2.MMA R118, -RZ, RZ, 0, 2.384185791015625e-07 ;  /* 0x00000004ff767435 */ /* 0x001fe200000001ff */
[----:B-1----:R-:W-:Y:S01]  /*2b20*/  FADD.FTZ R119, R119, R113 ;  /* 0x0000007177777221 */ /* 0x002fe20000010000 */
[----:B------:R-:W-:-:S02]  /*2b30*/  MOV R114, 0x1f ;  /* 0x0000001f00727802 */ /* 0x000fc40000000f00 */
[----:B------:R-:W-:Y:S02]  /*2b40*/  MOV R113, 0xffffffff ;  /* 0xffffffff00717802 */ /* 0x000fe40000000f00 */
[----:B------:R-:W-:Y:S02]  /*2b50*/  MOV R116, 0x2b70 ;  /* 0x00002b7000747802 */ /* 0x000fe40000000f00 */
[----:B------:R-:W-:Y:S05]  /*2b60*/  CALL.REL.NOINC `($__internal_115_$__cuda_sm70_shflsync_bfly_p) ;  /* 0x000006d000007944 */ /* 0x000fea0003c00000 */
[----:B0-----:R-:W-:Y:S01]  /*2b70*/  HFMA2.MMA R118, -RZ, RZ, 0, 4.76837158203125e-07 ;  /* 0x00000008ff767435 */ /* 0x001fe200000001ff */
[----:B-1----:R-:W-:Y:S01]  /*2b80*/  FADD.FTZ R119, R119, R113 ;  /* 0x0000007177777221 */ /* 0x002fe20000010000 */
[----:B------:R-:W-:Y:S02]  /*2b90*/  MOV R114, 0x1f ;  /* 0x0000001f00727802 */ /* 0x000fe40000000f00 */
[----:B------:R-:W-:Y:S02]  /*2ba0*/  MOV R113, 0xffffffff ;  /* 0xffffffff00717802 */ /* 0x000fe40000000f00 */
[----:B------:R-:W-:Y:S02]  /*2bb0*/  MOV R116, 0x2bd0 ;  /* 0x00002bd000747802 */ /* 0x000fe40000000f00 */
[----:B------:R-:W-:Y:S05]  /*2bc0*/  CALL.REL.NOINC `($__internal_115_$__cuda_sm70_shflsync_bfly_p) ;  /* 0x0000067000007944 */ /* 0x000fea0003c00000 */
[----:B0-----:R-:W-:Y:S01]  /*2bd0*/  HFMA2.MMA R118, -RZ, RZ, 0, 9.5367431640625e-07 ;  /* 0x00000010ff767435 */ /* 0x001fe200000001ff */
[----:B-1----:R-:W-:Y:S01]  /*2be0*/  FADD.FTZ R119, R119, R113 ;  /* 0x0000007177777221 */ /* 0x002fe20000010000 */
[----:B------:R-:W-:-:S02]  /*2bf0*/  MOV R114, 0x1f ;  /* 0x0000001f00727802 */ /* 0x000fc40000000f00 */
[----:B------:R-:W-:Y:S02]  /*2c00*/  MOV R113, 0xffffffff ;  /* 0xffffffff00717802 */ /* 0x000fe40000000f00 */
[----:B------:R-:W-:Y:S02]  /*2c10*/  MOV R116, 0x2c30 ;  /* 0x00002c3000747802 */ /* 0x000fe40000000f00 */
[----:B------:R-:W-:Y:S05]  /*2c20*/  CALL.REL.NOINC `($__internal_115_$__cuda_sm70_shflsync_bfly_p) ;  /* 0x0000061000007944 */ /* 0x000fea0003c00000 */
        /* <DEDUP_REMOVED lines=70> */
[----:B------:R-:W-:Y:S05]  /*3090*/  CALL.REL.NOINC `($__internal_115_$__cuda_sm70_shflsync_bfly_p) ;  /* 0x000001a000007944 */ /* 0x000fea0003c00000 */
[----:B0-----:R-:W-:Y:S01]  /*30a0*/  HFMA2.MMA R118, -RZ, RZ, 0, 1.1920928955078125e-07 ;  /* 0x00000002ff767435 */ /* 0x001fe200000001ff */
[----:B-1----:R-:W-:Y:S01]  /*30b0*/  FADD.FTZ R119, R119, R113 ;  /* 0x0000007177777221 */ /* 0x002fe20000010000 */
[----:B------:R-:W-:Y:S02]  /*30c0*/  MOV R114, 0x1f ;  /* 0x0000001f00727802 */ /* 0x000fe40000000f00 */
[----:B------:R-:W-:Y:S02]  /*30d0*/  MOV R113, 0xffffffff ;  /* 0xffffffff00717802 */ /* 0x000fe40000000f00 */
[----:B------:R-:W-:Y:S02]  /*30e0*/  MOV R116, 0x3100 ;  /* 0x0000310000747802 */ /* 0x000fe40000000f00 */
[----:B------:R-:W-:Y:S05]  /*30f0*/  CALL.REL.NOINC `($__internal_115_$__cuda_sm70_shflsync_bfly_p) ;  /* 0x0000014000007944 */ /* 0x000fea0003c00000 */
        /* <DEDUP_REMOVED lines=18> */
[----:B01----:R-:W-:Y:S01]  /*3220*/  MOV R118, R113 ;  /* 0x0000007100767202 */ /* 0x003fe20000000f00 */
[----:B------:R-:W-:Y:S05]  /*3230*/  BRA `(.L_x_20557) ;  /* 0xffffee7000007947 */ /* 0x000fea000383ffff */
        .weak           $__internal_115_$__cuda_sm70_shflsync_bfly_p
        .type           $__internal_115_$__cuda_sm70_shflsync_bfly_p,@function
        .size           $__internal_115_$__cuda_sm70_shflsync_bfly_p,(.L_x_29255 - $__internal_115_$__cuda_sm70_shflsync_bfly_p)
$__internal_115_$__cuda_sm70_shflsync_bfly_p:
[----:B------:R-:W-:Y:S01]  /*3240*/  HFMA2.MMA R117, -RZ, RZ, 0, 0 ;  /* 0x00000000ff757435 */ /* 0x000fe200000001ff */
[----:B------:R-:W-:Y:S04]  /*3250*/  WARPSYNC R113 ;  /* 0x0000007100007348 */ /* 0x000fe80003800000 */
[----:B------:R0:W1:Y:S01]  /*3260*/  SHFL.BFLY PT, R113, R119, R118, R114 ;  /* 0x0c00007677717389 */ /* 0x00006200000e0072 */
[----:B------:R-:W-:Y:S05]  /*3270*/  RET.REL.NODEC R116 `(_ZN10layer_norm13ln_fwd_kernelINS_13Kernel_traitsIf6__halffS2_fjLj1024ELj1ELj4ELj1ELj16ENS_18Kernel_traits_baseILj1024EfS2_fS2_fjLj128EEEEELb0ELb0ELb1ELb1EEEvNS_9FwdParamsE) ;  /* 0xffffcd8074007950 */ /* 0x000fea0003c3ffff */
.L_x_20558:
        /* <DEDUP_REMOVED lines=16> */
.L_x_29255:


//--------------------- .text._ZN10layer_norm13ln_fwd_kernelINS_13Kernel_traitsIf6__halffS2_fjLj1024ELj1ELj4ELj1ELj16ENS_18Kernel_traits_baseILj1024EfS2_fS2_fjLj128EEEEELb0ELb1ELb0ELb0EEEvNS_9FwdParamsE --------------------------
	.section	.text._ZN10layer_norm13ln_fwd_kernelINS_13Kernel_traitsIf6__halffS2_fjLj1024ELj1ELj4ELj1ELj16ENS_18Kernel_traits_baseILj1024EfS2_fS2_fjLj128EEEEELb0ELb1ELb0ELb0EEEvNS_9FwdParamsE,"ax",@progbits
	.sectioninfo	@"SHI_REGISTERS=158"
	.align	128
        .global         _ZN10layer_norm13ln_fwd_kernelINS_13Kernel_traitsIf6__halffS2_fjLj1024ELj1ELj4ELj1ELj16ENS_18Kernel_traits_baseILj1024EfS2_fS2_fjLj128EEEEELb0ELb1ELb0ELb0EEEvNS_9FwdParamsE
        .type           _ZN10layer_norm13ln_fwd_kernelINS_13Kernel_traitsIf6__halffS2_fjLj1024ELj1ELj4ELj1ELj16ENS_18Kernel_traits_baseILj1024EfS2_fS2_fjLj128EEEEELb0ELb1ELb0ELb0EEEvNS_9FwdParamsE,@function
        .size           _ZN10layer_norm13ln_fwd_kernelINS_13Kernel_traitsIf6__halffS2_fjLj1024ELj1ELj4ELj1ELj16ENS_18Kernel_traits_baseILj1024EfS2_fS2_fjLj128EEEEELb0ELb1ELb0ELb0EEEvNS_9FwdParamsE,(.L_x_29256 - _ZN10layer_norm13ln_fwd_kernelINS_13Kernel_traitsIf6__halffS2_fjLj1024ELj1ELj4ELj1ELj16ENS_18Kernel_traits_baseILj1024EfS2_fS2_fjLj128EEEEELb0ELb1ELb0ELb0EEEvNS_9FwdParamsE)
        .other          _ZN10layer_norm13ln_fwd_kernelINS_13Kernel_traitsIf6__halffS2_fjLj1024ELj1ELj4ELj1ELj16ENS_18Kernel_traits_baseILj1024EfS2_fS2_fjLj128EEEEELb0ELb1ELb0ELb0EEEvNS_9FwdParamsE,@"STO_CUDA_ENTRY STV_DEFAULT"
_ZN10layer_norm13ln_fwd_kernelINS_13Kernel_traitsIf6__halffS2_fjLj1024ELj1ELj4ELj1ELj16ENS_18Kernel_traits_baseILj1024EfS2_fS2_fjLj128EEEEELb0ELb1ELb0ELb0EEEvNS_9FwdParamsE:
.text._ZN10layer_norm13ln_fwd_kernelINS_13Kernel_traitsIf6__halffS2_fjLj1024ELj1ELj4ELj1ELj16ENS_18Kernel_traits_baseILj1024EfS2_fS2_fjLj128EEEEELb0ELb1ELb0ELb0EEEvNS_9FwdParamsE:
        /* <DEDUP_REMOVED lines=39> */
.L_x_20560:
[----:B------:R-:W-:Y:S05]  /*0270*/  BSYNC B0 ;  /* 0x0000000000007941 */ /* 0x000fea0003800000 */
.L_x_20559:
        /* <DEDUP_REMOVED lines=21> */
.L_x_20562:
[----:B------:R-:W-:Y:S05]  /*03d0*/  BSYNC B0 ;  /* 0x0000000000007941 */ /* 0x000fea0003800000 */
.L_x_20561:
        /* <DEDUP_REMOVED lines=21> */
.L_x_20564:
[----:B------:R-:W-:Y:S05]  /*0530*/  BSYNC B0 ;  /* 0x0000000000007941 */ /* 0x000fea0003800000 */
.L_x_20563:
        /* <DEDUP_REMOVED lines=20> */
.L_x_20566:
[----:B------:R-:W-:Y:S05]  /*0680*/  BSYNC B0 ;  /* 0x0000000000007941 */ /* 0x000fea0003800000 */
.L_x_20565:
[----:B------:R-:W-:Y:S05]  /*0690*/  @P4 EXIT ;  /* 0x000000000000494d */ /* 0x000fea0003800000 */
[----:B0-----:R-:W-:Y:S01]  /*06a0*/  MOV R2, R104 ;  /* 0x0000006800027202 */ /* 0x001fe20000000f00 */
[----:B------:R-:W-:Y:S02]  /*06b0*/  ULDC.U8 UR6, c[0x0][0x1f0] ;  /* 0x00007c0000067ab9 */ /* 0x000fe40000000000 */
.L_x_20586:
        /* <DEDUP_REMOVED lines=31> */
[--C-:B------:R-:W-:Y:S02]  /*08b0*/  HADD2.F32 R146, -RZ, R109.reuse.H0_H0 ;  /* 0x2000006dff927230 */ /* 0x100fe40000004100 */
[----:B------:R-:W-:Y:S01]  /*08c0*/  HADD2.F32 R108, -RZ, R109.H1_H1 ;  /* 0x3000006dff6c7230 */ /* 0x000fe20000004100 */
[-C--:B------:R-:W-:Y:S01]  /*08d0*/  FMUL.FTZ R109, R114, R141.reuse ;  /* 0x0000008d726d7220 */ /* 0x080fe20000410000 */
[--C-:B------:R-:W-:Y:S01]  /*08e0*/  HADD2.F32 R148, -RZ, R110.reuse.H0_H0 ;  /* 0x2000006eff947230 */ /* 0x100fe20000004100 */
[-C--:B------:R-:W-:Y:S01]  /*08f0*/  FMUL.FTZ R142, R142, R141.reuse ;  /* 0x0000008d8e8e7220 */ /* 0x080fe20000410000 */
[----:B------:R-:W-:Y:S01]  /*0900*/  HADD2.F32 R110, -RZ, R110.H1_H1 ;  /* 0x3000006eff6e7230 */ /* 0x000fe20000004100 */
[-C--:B0-----:R-:W-:Y:S01]  /*0910*/  FMUL.FTZ R112, R108, R141.reuse ;  /* 0x0000008d6c707220 */ /* 0x081fe20000410000 */
[--C-:B------:R-:W-:Y:S01]  /*0920*/  HADD2.F32 R150, -RZ, R111.reuse.H0_H0 ;  /* 0x2000006fff967230 */ /* 0x100fe20000004100 */
[-C--:B------:R-:W-:Y:S01]  /*0930*/  FMUL.FTZ R113, R148, R141.reuse ;  /* 0x0000008d94717220 */ /* 0x080fe20000410000 */
[----:B------:R-:W-:Y:S01]  /*0940*/  HADD2.F32 R152, -RZ, R111.H1_H1 ;  /* 0x3000006fff987230 */ /* 0x000fe20000004100 */
        /* <DEDUP_REMOVED lines=10> */
[----:B------:R-:W-:Y:S01]  /*09f0*/  FMUL.FTZ R109, R81, R142 ;  /* 0x0000008e516d7220 */ /* 0x000fe20000410000 */
[----:B------:R-:W-:Y:S01]  /*0a00*/  IADD3 R142, R3, 0x20, RZ ;  /* 0x00000020038e7810 */ /* 0x000fe20007ffe0ff */
        /* <DEDUP_REMOVED lines=11> */
.L_x_20568:
[----:B------:R-:W-:Y:S05]  /*0ac0*/  BSYNC B0 ;  /* 0x0000000000007941 */ /* 0x000fea0003800000 */
.L_x_20567:
        /* <DEDUP_REMOVED lines=19> */
[--C-:B------:R-:W-:Y:S02]  /*0c00*/  HADD2.F32 R148, -RZ, R133.reuse.H0_H0 ;  /* 0x20000085ff947230 */ /* 0x100fe40000004100 */
[----:B------:R-:W-:Y:S01]  /*0c10*/  HADD2.F32 R132, -RZ, R133.H1_H1 ;  /* 0x30000085ff847230 */ /* 0x000fe20000004100 */
[-C--:B------:R-:W-:Y:S01]  /*0c20*/  FMUL.FTZ R133, R138, R141.reuse ;  /* 0x0000008d8a857220 */ /* 0x080fe20000410000 */
[--C-:B------:R-:W-:Y:S01]  /*0c30*/  HADD2.F32 R150, -RZ, R134.reuse.H0_H0 ;  /* 0x20000086ff967230 */ /* 0x100fe20000004100 */
        /* <DEDUP_REMOVED lines=28> */
.L_x_20570:
[----:B------:R-:W-:Y:S05]  /*0e00*/  BSYNC B0 ;  /* 0x0000000000007941 */ /* 0x000fea0003800000 */
.L_x_20569:
        /* <DEDUP_REMOVED lines=50> */
.L_x_20572:
[----:B------:R-:W-:Y:S05]  /*1130*/  BSYNC B0 ;  /* 0x0000000000007941 */ /* 0x000fea0003800000 */
.L_x_20571:
        /* <DEDUP_REMOVED lines=17> */
[--C-:B------:R-:W-:Y:S02]  /*1250*/  HADD2.F32 R124, -RZ, R126.reuse.H0_H0 ;  /* 0x2000007eff7c7230 */ /* 0x100fe40000004100 */
[----:B------:R-:W-:Y:S01]  /*1260*/  HADD2.F32 R126, -RZ, R126.H1_H1 ;  /* 0x3000007eff7e7230 */ /* 0x000fe20000004100 */
[-C--:B------:R-:W-:Y:S01]  /*1270*/  FMUL.FTZ R146, R146, R141.reuse ;  /* 0x0000008d92927220 */ /* 0x080fe20000410000 */
[----:B------:R-:W-:Y:S01]  /*1280*/  HADD2.F32 R148, -RZ, R125.H0_H0 ;  /* 0x2000007dff947230 */ /* 0x000fe20000004100 */
[-C--:B-1----:R-:W-:Y:S01]  /*1290*/  FMUL.FTZ R129, R124, R141.reuse ;  /* 0x0000008d7c817220 */ /* 0x082fe20000410000 */
[----:B------:R-:W-:Y:S02]  /*12a0*/  HADD2.F32 R152, -RZ, R127.H0_H0 ;  /* 0x2000007fff987230 */ /* 0x000fe40000004100 */
[----:B------:R-:W-:Y:S01]  /*12b0*/  HADD2.F32 R150, -RZ, R125.H1_H1 ;  /* 0x3000007dff967230 */ /* 0x000fe20000004100 */
[-C--:B------:R-:W-:Y:S01]  /*12c0*/  FMUL.FTZ R125, R130, R141.reuse ;  /* 0x0000008d827d7220 */ /* 0x080fe20000410000 */
[----:B------:R-:W-:Y:S01]  /*12d0*/  HADD2.F32 R154, -RZ, R127.H1_H1 ;  /* 0x3000007fff9a7230 */ /* 0x000fe20000004100 */
[----:B------:R-:W-:-:S02]  /*12e0*/  FMUL.FTZ R130, R126, R141 ;  /* 0x0000008d7e827220 */ /* 0x000fc40000410000 */
[-C--:B------:R-:W-:Y:S02]  /*12f0*/  FMUL.FTZ R127, R148, R141.reuse ;  /* 0x0000008d947f7220 */ /* 0x080fe40000410000 */
[-C--:B------:R-:W-:Y:S02]  /*1300*/  FMUL.FTZ R131, R152, R141.reuse ;  /* 0x0000008d98837220 */ /* 0x080fe40000410000 */
[-C--:B------:R-:W-:Y:S02]  /*1310*/  FMUL.FTZ R150, R150, R141.reuse ;  /* 0x0000008d96967220 */ /* 0x080fe40000410000 */
[----:B------:R-:W-:Y:S02]  /*1320*/  FMUL.FTZ R154, R154, R141 ;  /* 0x0000008d9a9a7220 */ /* 0x000fe40000410000 */
[----:B-----5:R-:W-:Y:S02]  /*1330*/  FMUL.FTZ R128, R4, R129 ;  /* 0x0000008104807220 */ /* 0x020fe40000410000 */
        /* <DEDUP_REMOVED lines=17> */
.L_x_20574:
[----:B------:R-:W-:Y:S05]  /*1450*/  BSYNC B0 ;  /* 0x0000000000007941 */ /* 0x000fea0003800000 */
.L_x_20573:
        /* <DEDUP_REMOVED lines=39> */
.L_x_20587:
        /* <DEDUP_REMOVED lines=85> */
.L_x_20588:
        /* <DEDUP_REMOVED lines=26> */
[----:B------:R-:W-:Y:S01]  /*1dc0*/  F2FP.PACK_AB R140, R141, R140 ;  /* 0x0000008c8d8c723e */ /* 0x000fe200000000ff */
        /* <DEDUP_REMOVED lines=22> */
.L_x_20578:
[----:B------:R-:W-:Y:S05]  /*1f30*/  BSYNC B0 ;  /* 0x0000000000007941 */ /* 0x000fea0003800000 */
.L_x_20577:
        /* <DEDUP_REMOVED lines=35> */
.L_x_20580:
[----:B------:R-:W-:Y:S05]  /*2170*/  BSYNC B0 ;  /* 0x0000000000007941 */ /* 0x000fea0003800000 */
.L_x_20579:
        /* <DEDUP_REMOVED lines=34> */
.L_x_20582:
[----:B------:R-:W-:Y:S05]  /*23a0*/  BSYNC B0 ;  /* 0x0000000000007941 */ /* 0x000fea0003800000 */
.L_x_20581:
        /* <DEDUP_REMOVED lines=24> */
[----:B------:R-:W-:Y:S01]  /*2530*/  F2FP.PACK_AB R143, R144, R143 ;  /* 0x0000008f908f723e */ /* 0x000fe200000000ff */
[----:B------:R-:W-:Y:S01]  /*2540*/  FFMA.FTZ R151, R12, R151, R20 ;  /* 0x000000970c977223 */ /* 0x000fe20000010014 */
[----:B------:R-:W-:Y:S01]  /*2550*/  F2FP.PACK_AB R140, R145, R140 ;  /* 0x0000008c918c723e */ /* 0x000fe200000000ff */
[----:B------:R-:W-:Y:S02]  /*2560*/  FFMA.FTZ R148, R13, R148, R21 ;  /* 0x000000940d947223 */ /* 0x000fe40000010015 */
[----:B------:R-:W-:-:S02]  /*2570*/  FFMA.FTZ R146, R19, R146, R27 ;  /* 0x0000009213927223 */ /* 0x000fc4000001001b */
[----:B------:R-:W-:Y:S01]  /*2580*/  IMAD.WIDE.U32 R144, R3, R150, c[0x0][0x208] ;  /* 0x0000820003907625 */ /* 0x000fe200078e0096 */
[----:B------:R-:W-:Y:S02]  /*2590*/  F2FP.PACK_AB R142, R148, R151 ;  /* 0x00000097948e723e */ /* 0x000fe400000000ff */
[----:B------:R-:W-:-:S05]  /*25a0*/  F2FP.PACK_AB R141, R146, R141 ;  /* 0x0000008d928d723e */ /* 0x000fca00000000ff */
[----:B------:R0:W-:Y:S02]  /*25b0*/  STG.E.128 [R144.64], R140 ;  /* 0x0000008c90007986 */ /* 0x0001e4000c101d04 */
.L_x_20584:
[----:B------:R-:W-:Y:S05]  /*25c0*/  BSYNC B0 ;  /* 0x0000000000007941 */ /* 0x000fea0003800000 */
.L_x_20583:
[----:B------:R-:W-:-:S10]  /*25d0*/  HFMA2.MMA R3, -RZ, RZ, 0, 2.384185791015625e-07 ;  /* 0x00000004ff037435 */ /* 0x000fd400000001ff */
[----:B------:R-:W-:-:S05]  /*25e0*/  IMAD R2, R3, c[0x0][0x160], R2 ;  /* 0x0000580003027a24 */ /* 0x000fca00078e0202 */
[----:B------:R-:W-:-:S13]  /*25f0*/  ISETP.GE.AND P3, PT, R2, c[0x0][0x164], PT ;  /* 0x0000590002007a0c */ /* 0x000fda0003f66270 */
[----:B01---5:R-:W-:Y:S01]  /*2600*/  @P3 CALL.REL.NOINC `(.L_x_20585) ;  /* 0x0000001000003944 */ /* 0x023fe20003c00000 */
[----:B------:R-:W-:Y:S05]  /*2610*/  BRA `(.L_x_20586) ;  /* 0xffffe0a000007947 */ /* 0x000fea000383ffff */
.L_x_20585:
[----:B------:R-:W-:Y:S05]  /*2620*/  EXIT ;  /* 0x000000000000794d */ /* 0x000fea0003800000 */
.L_x_20575:
[----:B0-----:R-:W-:Y:S01]  /*2630*/  HFMA2.MMA R144, -RZ, RZ, 0, 1.847743988037109375e-06 ;  /* 0x0000001fff907435 */ /* 0x001fe200000001ff */
[----:B------:R-:W-:Y:S02]  /*2640*/  MOV R146, 0x1 ;  /* 0x0000000100927802 */ /* 0x000fe40000000f00 */
[----:B------:R-:W-:Y:S02]  /*2650*/  MOV R147, 0xffffffff ;  /* 0xffffffff00937802 */ /* 0x000fe40000000f00 */
[----:B------:R-:W-:Y:S02]  /*2660*/  MOV R142, 0x2680 ;  /* 0x00002680008e7802 */ /* 0x000fe40000000f00 */
[----:B-----5:R-:W-:Y:S05]  /*2670*/  CALL.REL.NOINC `($__internal_116_$__cuda_sm70_shflsync_bfly_p) ;  /* 0x000007b000007944 */ /* 0x020fea0003c00000 */
[----:B-1----:R-:W-:Y:S01]  /*2680*/  MOV R140, R146 ;  /* 0x00000092008c7202 */ /* 0x002fe20000000f00 */
[----:B0-----:R-:W-:Y:S05]  /*2690*/  BRA `(.L_x_20587) ;  /* 0xfffff03000007947 */ /* 0x001fea000383ffff */
.L_x_20576:
[----:B------:R-:W-:Y:S01]  /*26a0*/  HFMA2.MMA R146, -RZ, RZ, 0, 1.1920928955078125e-07 ;  /* 0x00000002ff927435 */ /* 0x000fe200000001ff */
[----:B0-----:R-:W-:Y:S02]  /*26b0*/  MOV R144, 0x1f ;  /* 0x0000001f00907802 */ /* 0x001fe40000000f00 */
[----:B------:R-:W-:Y:S02]  /*26c0*/  MOV R147, 0xffffffff ;  /* 0xffffffff00937802 */ /* 0x000fe40000000f00 */
[----:B------:R-:W-:-:S02]  /*26d0*/  MOV R142, 0x26f0 ;  /* 0x000026f0008e7802 */ /* 0x000fc40000000f00 */
[----:B-----5:R-:W-:Y:S05]  /*26e0*/  CALL.REL.NOINC `($__internal_116_$__cuda_sm70_shflsync_bfly_p) ;  /* 0x0000074000007944 */ /* 0x020fea0003c00000 */
[----:B01----:R-:W-:Y:S01]  /*26f0*/  FADD.FTZ R141, R141, R146 ;  /* 0x000000928d8d7221 */ /* 0x003fe20000010000 */
[----:B------:R-:W-:Y:S01]  /*2700*/  HFMA2.MMA R146, -RZ, RZ, 0, 2.384185791015625e-07 ;  /* 0x00000004ff927435 */ /* 0x000fe200000001ff */
[----:B------:R-:W-:-:S02]  /*2710*/  MOV R144, 0x1f ;  /* 0x0000001f00907802 */ /* 0x000fc40000000f00 */
[----:B------:R-:W-:Y:S02]  /*2720*/  MOV R147, 0xffffffff ;  /* 0xffffffff00937802 */ /* 0x000fe40000000f00 */
[----:B------:R-:W-:Y:S02]  /*2730*/  MOV R142, 0x2750 ;  /* 0x00002750008e7802 */ /* 0x000fe40000000f00 */
[----:B------:R-:W-:Y:S05]  /*2740*/  CALL.REL.NOINC `($__internal_116_$__cuda_sm70_shflsync_bfly_p) ;  /* 0x000006e000007944 */ /* 0x000fea0003c00000 */
[----:B01----:R-:W-:Y:S01]  /*2750*/  FADD.FTZ R141, R141, R146 ;  /* 0x000000928d8d7221 */ /* 0x003fe20000010000 */
[----:B------:R-:W-:Y:S01]  /*2760*/  HFMA2.MMA R146, -RZ, RZ, 0, 4.76837158203125e-07 ;  /* 0x00000008ff927435 */ /* 0x000fe200000001ff */
[----:B------:R-:W-:Y:S02]  /*2770*/  MOV R144, 0x1f ;  /* 0x0000001f00907802 */ /* 0x000fe40000000f00 */
[----:B------:R-:W-:Y:S02]  /*2780*/  MOV R147, 0xffffffff ;  /* 0xffffffff00937802 */ /* 0x000fe40000000f00 */
[----:B------:R-:W-:Y:S02]  /*2790*/  MOV R142, 0x27b0 ;  /* 0x000027b0008e7802 */ /* 0x000fe40000000f00 */
[----:B------:R-:W-:Y:S05]  /*27a0*/  CALL.REL.NOINC `($__internal_116_$__cuda_sm70_shflsync_bfly_p) ;  /* 0x0000068000007944 */ /* 0x000fea0003c00000 */
[----:B01----:R-:W-:Y:S01]  /*27b0*/  FADD.FTZ R141, R141, R146 ;  /* 0x000000928d8d7221 */ /* 0x003fe20000010000 */
[----:B------:R-:W-:Y:S01]  /*27c0*/  HFMA2.MMA R146, -RZ, RZ, 0, 9.5367431640625e-07 ;  /* 0x00000010ff927435 */ /* 0x000fe200000001ff */
[----:B------:R-:W-:-:S02]  /*27d0*/  MOV R144, 0x1f ;  /* 0x0000001f00907802 */ /* 0x000fc40000000f00 */
[----:B------:R-:W-:Y:S02]  /*27e0*/  MOV R147, 0xffffffff ;  /* 0xffffffff00937802 */ /* 0x000fe40000000f00 */
[----:B------:R-:W-:Y:S02]  /*27f0*/  MOV R142, 0x2810 ;  /* 0x00002810008e7802 */ /* 0x000fe40000000f00 */
[----:B------:R-:W-:Y:S05]  /*2800*/  CALL.REL.NOINC `($__internal_116_$__cuda_sm70_shflsync_bfly_p) ;  /* 0x0000062000007944 */ /* 0x000fea0003c00000 */
        /* <DEDUP_REMOVED lines=71> */
[----:B------:R-:W-:Y:S05]  /*2c80*/  CALL.REL.NOINC `($__internal_116_$__cuda_sm70_shflsync_bfly_p) ;  /* 0x000001a000007944 */ /* 0x000fea0003c00000 */
[----:B01----:R-:W-:Y:S01]  /*2c90*/  FADD.FTZ R141, R141, R146 ;  /* 0x000000928d8d7221 */ /* 0x003fe20000010000 */
[----:B------:R-:W-:Y:S01]  /*2ca0*/  HFMA2.MMA R146, -RZ, RZ, 0, 1.1920928955078125e-07 ;  /* 0x00000002ff927435 */ /* 0x000fe200000001ff */
[----:B------:R-:W-:Y:S02]  /*2cb0*/  MOV R144, 0x1f ;  /* 0x0000001f00907802 */ /* 0x000fe40000000f00 */
[----:B------:R-:W-:Y:S02]  /*2cc0*/  MOV R147, 0xffffffff ;  /* 0xffffffff00937802 */ /* 0x000fe40000000f00 */
[----:B------:R-:W-:Y:S02]  /*2cd0*/  MOV R142, 0x2cf0 ;  /* 0x00002cf0008e7802 */ /* 0x000fe40000000f00 */
[----:B------:R-:W-:Y:S05]  /*2ce0*/  CALL.REL.NOINC `($__internal_116_$__cuda_sm70_shflsync_bfly_p) ;  /* 0x0000014000007944 */ /* 0x000fea0003c00000 */
[----:B01----:R-:W-:Y:S01]  /*2cf0*/  FADD.FTZ R141, R141, R146 ;  /* 0x000000928d8d7221 */ /* 0x003fe20000010000 */
[----:B------:R-:W-:Y:S01]  /*2d00*/  HFMA2.MMA R146, -RZ, RZ, 0, 2.384185791015625e-07 ;  /* 0x00000004ff927435 */ /* 0x000fe200000001ff */
[----:B------:R-:W-:Y:S02]  /*2d10*/  MOV R144, 0x1f ;  /* 0x0000001f00907802 */ /* 0x000fe40000000f00 */
[----:B------:R-:W-:-:S02]  /*2d20*/  MOV R147, 0xffffffff ;  /* 0xffffffff00937802 */ /* 0x000fc40000000f00 */
        /* <DEDUP_REMOVED lines=8> */
[----:B-1----:R-:W-:Y:S01]  /*2db0*/  FADD.FTZ R145, R141, R146 ;  /* 0x000000928d917221 */ /* 0x002fe20000010000 */
[----:B------:R-:W-:Y:S01]  /*2dc0*/  HFMA2.MMA R146, -RZ, RZ, 0, 9.5367431640625e-07 ;  /* 0x00000010ff927435 */ /* 0x000fe200000001ff */
[----:B0-----:R-:W-:Y:S02]  /*2dd0*/  MOV R144, 0x1f ;  /* 0x0000001f00907802 */ /* 0x001fe40000000f00 */
[----:B------:R-:W-:-:S02]  /*2de0*/  MOV R147, 0xffffffff ;  /* 0xffffffff00937802 */ /* 0x000fc40000000f00 */
[----:B------:R-:W-:Y:S02]  /*2df0*/  MOV R141, R145 ;  /* 0x00000091008d7202 */ /* 0x000fe40000000f00 */
[----:B------:R-:W-:Y:S02]  /*2e00*/  MOV R142, 0x2e20 ;  /* 0x00002e20008e7802 */ /* 0x000fe40000000f00 */
[----:B------:R-:W-:Y:S05]  /*2e10*/  CALL.REL.NOINC `($__internal_116_$__cuda_sm70_shflsync_bfly_p) ;  /* 0x0000001000007944 */ /* 0x000fea0003c00000 */
[----:B01----:R-:W-:Y:S05]  /*2e20*/  BRA `(.L_x_20588) ;  /* 0xffffedf000007947 */ /* 0x003fea000383ffff */
        .weak           $__internal_116_$__cuda_sm70_shflsync_bfly_p
        .type           $__internal_116_$__cuda_sm70_shflsync_bfly_p,@function
        .size           $__internal_116_$__cuda_sm70_shflsync_bfly_p,(.L_x_29256 - $__internal_116_$__cuda_sm70_shflsync_bfly_p)
$__internal_116_$__cuda_sm70_shflsync_bfly_p:
[----:B------:R-:W-:Y:S01]  /*2e30*/  HFMA2.MMA R143, -RZ, RZ, 0, 0 ;  /* 0x00000000ff8f7435 */ /* 0x000fe200000001ff */
[----:B------:R-:W-:Y:S04]  /*2e40*/  WARPSYNC R147 ;  /* 0x0000009300007348 */ /* 0x000fe80003800000 */
[----:B------:R0:W1:Y:S01]  /*2e50*/  SHFL.BFLY PT, R146, R141, R146, R144 ;  /* 0x0c0000928d927389 */ /* 0x00006200000e0090 */
[----:B------:R-:W-:Y:S05]  /*2e60*/  RET.REL.NODEC R142 `(_ZN10layer_norm13ln_fwd_kernelINS_13Kernel_traitsIf6__halffS2_fjLj1024ELj1ELj4ELj1ELj16ENS_18Kernel_traits_baseILj1024EfS2_fS2_fjLj128EEEEELb0ELb1ELb0ELb0EEEvNS_9FwdParamsE) ;  /* 0xffffd1908e007950 */ /* 0x000fea0003c3ffff */
.L_x_20589:
        /* <DEDUP_REMOVED lines=9> */
.L_x_29256:


//--------------------- .text._ZN10layer_norm13ln_fwd_kernelINS_13Kernel_traitsIf6__halffS2_fjLj1024ELj1ELj4ELj1ELj16ENS_18Kernel_traits_baseILj1024EfS2_fS2_fjLj128EEEEELb0ELb1ELb0ELb1EEEvNS_9FwdParamsE --------------------------
	.section	.text._ZN10layer_norm13ln_fwd_kernelINS_13Kernel_traitsIf6__halffS2_fjLj1024ELj1ELj4ELj1ELj16ENS_18Kernel_traits_baseILj1024EfS2_fS2_fjLj128EEEEELb0ELb1ELb0ELb1EEEvNS_9FwdParamsE,"ax",@progbits
	.sectioninfo	@"SHI_REGISTERS=168"
	.align	128
        .global         _ZN10layer_norm13ln_fwd_kernelINS_13Kernel_traitsIf6__halffS2_fjLj1024ELj1ELj4ELj1ELj16ENS_18Kernel_traits_baseILj1024EfS2_fS2_fjLj128EEEEELb0ELb1ELb0ELb1EEEvNS_9FwdParamsE
        .type           _ZN10layer_norm13ln_fwd_kernelINS_13Kernel_traitsIf6__halffS2_fjLj1024ELj1ELj4ELj1ELj16ENS_18Kernel_traits_baseILj1024EfS2_fS2_fjLj128EEEEELb0ELb1ELb0ELb1EEEvNS_9FwdParamsE,@function
        .size           _ZN10layer_norm13ln_fwd_kernelINS_13Kernel_traitsIf6__halffS2_fjLj1024ELj1ELj4ELj1ELj16ENS_18Kernel_traits_baseILj1024EfS2_fS2_fjLj128EEEEELb0ELb1ELb0ELb1EEEvNS_9FwdParamsE,(.L_x_29257 - _ZN10layer_norm13ln_fwd_kernelINS_13Kernel_traitsIf6__halffS2_fjLj1024ELj1ELj4ELj1ELj16ENS_18Kernel_traits_baseILj1024EfS2_fS2_fjLj128EEEEELb0ELb1ELb0ELb1EEEvNS_9FwdParamsE)
        .other          _ZN10layer_norm13ln_fwd_kernelINS_13Kernel_traitsIf6__halffS2_fjLj1024ELj1ELj4ELj1ELj16ENS_18Kernel_traits_baseILj1024EfS2_fS2_fjLj128EEEEELb0ELb1ELb0ELb1EEEvNS_9FwdParamsE,@"STO_CUDA_ENTRY STV_DEFAULT"
_ZN10layer_norm13ln_fwd_kernelINS_13Kernel_traitsIf6__halffS2_fjLj1024ELj1ELj4ELj1ELj16ENS_18Kernel_traits_baseILj1024EfS2_fS2_fjLj128EEEEELb0ELb1ELb0ELb1EEEvNS_9FwdParamsE:
.text._ZN10layer_norm13ln_fwd_kernelINS_13Kernel_traitsIf6__halffS2_fjLj1024ELj1ELj4ELj1ELj16ENS_18Kernel_traits_baseILj1024EfS2_fS2_fjLj128EEEEELb0ELb1ELb0ELb1EEEvNS_9FwdParamsE:
        /* <DEDUP_REMOVED lines=61> */
.L_x_20593:
        /* <DEDUP_REMOVED lines=20> */
[----:B------:R-:W-:Y:S01]  /*0510*/  IMAD.WIDE.U32 R124, R3, R147, c[0x0][0x188] ;  /* 0x00006200037c7625 */ /* 0x000fe200078e0093 */
[----:B--2---:R-:W-:Y:S02]  /*0520*/  HADD2.F32 R113, -RZ, R108.H0_H0 ;  /* 0x2000006cff717230 */ /* 0x004fe40000004100 */
[----:B---3--:R-:W-:Y:S01]  /*0530*/  @P0 HADD2.F32 R148, -RZ, R112.H0_H0 ;  /* 0x20000070ff940230 */ /* 0x008fe20000004100 */
[----:B------:R-:W-:Y:S01]  /*0540*/  ISETP.NE.U32.AND P0, PT, RZ, c[0x0][0x180], PT ;  /* 0x00006000ff007a0c */ /* 0x000fe20003f05070 */
[----:B------:R-:W-:-:S02]  /*0550*/  HADD2.F32 R119, -RZ, R109.H0_H0 ;  /* 0x2000006dff777230 */ /* 0x000fc40000004100 */
[----:B------:R-:W-:Y:S01]  /*0560*/  HADD2.F32 R117, -RZ, R108.H1_H1 ;  /* 0x3000006cff757230 */ /* 0x000fe20000004100 */
[----:B------:R-:W-:Y:S01]  /*0570*/  ISETP.NE.AND.EX P0, PT, RZ, c[0x0][0x184], PT, P0 ;  /* 0x00006100ff007a0c */ /* 0x000fe20003f05300 */
[----:B------:R-:W-:Y:S02]  /*0580*/  HADD2.F32 R109, -RZ, R109.H1_H1 ;  /* 0x3000006dff6d7230 */ /* 0x000fe40000004100 */
[--C-:B------:R-:W-:Y:S02]  /*0590*/  HADD2.F32 R123, -RZ, R110.reuse.H1_H1 ;  /* 0x3000006eff7b7230 */ /* 0x100fe40000004100 */
[--C-:B------:R-:W-:Y:S02]  /*05a0*/  HADD2.F32 R127, -RZ, R111.reuse.H0_H0 ;  /* 0x2000006fff7f7230 */ /* 0x100fe40000004100 */
[----:B------:R-:W-:Y:S02]  /*05b0*/  HADD2.F32 R121, -RZ, R110.H0_H0 ;  /* 0x2000006eff797230 */ /* 0x000fe40000004100 */
[----:B------:R-:W-:Y:S01]  /*05c0*/  HADD2.F32 R111, -RZ, R111.H1_H1 ;  /* 0x3000006fff6f7230 */ /* 0x000fe20000004100 */
[----:B------:R-:W-:-:S02]  /*05d0*/  FMUL.FTZ R113, R113, R148 ;  /* 0x0000009471717220 */ /* 0x000fc40000410000 */
[-C--:B------:R-:W-:Y:S02]  /*05e0*/  FMUL.FTZ R110, R117, R148.reuse ;  /* 0x00000094756e7220 */ /* 0x080fe40000410000 */
[-C--:B------:R-:W-:Y:S02]  /*05f0*/  FMUL.FTZ R112, R109, R148.reuse ;  /* 0x000000946d707220 */ /* 0x080fe40000410000 */
[-C--:B0-----:R-:W-:Y:S02]  /*0600*/  FMUL.FTZ R114, R123, R148.reuse ;  /* 0x000000947b727220 */ /* 0x081fe40000410000 */
[-C--:B------:R-:W-:Y:S02]  /*0610*/  FMUL.FTZ R119, R119, R148.reuse ;  /* 0x0000009477777220 */ /* 0x080fe40000410000 */
[-C--:B------:R-:W-:Y:S02]  /*0620*/  FMUL.FTZ R121, R121, R148.reuse ;  /* 0x0000009479797220 */ /* 0x080fe40000410000 */
[----:B------:R-:W-:-:S02]  /*0630*/  FMUL.FTZ R127, R127, R148 ;  /* 0x000000947f7f7220 */ /* 0x000fc40000410000 */
[----:B------:R-:W-:Y:S02]  /*0640*/  FMUL.FTZ R116, R111, R148 ;  /* 0x000000946f747220 */ /* 0x000fe40000410000 */
[----:B-----5:R-:W-:Y:S02]  /*0650*/  FMUL.FTZ R108, R40, R113 ;  /* 0x00000071286c7220 */ /* 0x020fe40000410000 */
[----:B------:R-:W-:Y:S02]  /*0660*/  FMUL.FTZ R109, R41, R110 ;  /* 0x0000006e296d7220 */ /* 0x000fe40000410000 */
[----:B------:R-:W-:Y:S02]  /*0670*/  FMUL.FTZ R111, R43, R112 ;  /* 0x000000702b6f7220 */ /* 0x000fe40000410000 */
[----:B------:R-:W-:Y:S02]  /*0680*/  FMUL.FTZ R113, R37, R114 ;  /* 0x0000007225717220 */ /* 0x000fe40000410000 */
[----:B------:R-:W-:-:S02]  /*0690*/  FMUL.FTZ R110, R42, R119 ;  /* 0x000000772a6e7220 */ /* 0x000fc40000410000 */
[----:B------:R-:W-:Y:S02]  /*06a0*/  FMUL.FTZ R112, R36, R121 ;  /* 0x0000007924707220 */ /* 0x000fe40000410000 */
[----:B------:R-:W-:Y:S02]  /*06b0*/  FMUL.FTZ R114, R38, R127 ;  /* 0x0000007f26727220 */ /* 0x000fe40000410000 */
[----:B------:R-:W-:Y:S02]  /*06c0*/  FMUL.FTZ R115, R39, R116 ;  /* 0x0000007427737220 */ /* 0x000fe40000410000 */
        /* <DEDUP_REMOVED lines=12> */
[----:B------:R-:W-:Y:S01]  /*0790*/  MOV R136, R8 ;  /* 0x0000000800887202 */ /* 0x000fe20000000f00 */
[----:B------:R-:W-:Y:S01]  /*07a0*/  @P1 IMAD.WIDE.U32 R126, R147, R144, c[0x0][0x180] ;  /* 0x00006000937e1625 */ /* 0x000fe200078e0090 */
[----:B------:R-:W-:-:S02]  /*07b0*/  MOV R137, R9 ;  /* 0x0000000900897202 */ /* 0x000fc40000000f00 */
        /* <DEDUP_REMOVED lines=10> */
[--C-:B0-----:R-:W-:Y:S02]  /*0860*/  HADD2.F32 R125, -RZ, R120.reuse.H0_H0 ;  /* 0x20000078ff7d7230 */ /* 0x101fe40000004100 */
[--C-:B------:R-:W-:Y:S02]  /*0870*/  HADD2.F32 R131, -RZ, R121.reuse.H0_H0 ;  /* 0x20000079ff837230 */ /* 0x100fe40000004100 */
[----:B------:R-:W-:Y:S02]  /*0880*/  HADD2.F32 R129, -RZ, R120.H1_H1 ;  /* 0x30000078ff817230 */ /* 0x000fe40000004100 */
[----:B------:R-:W-:Y:S02]  /*0890*/  HADD2.F32 R121, -RZ, R121.H1_H1 ;  /* 0x30000079ff797230 */ /* 0x000fe40000004100 */
[----:B------:R-:W-:-:S02]  /*08a0*/  HADD2.F32 R141, -RZ, R122.H1_H1 ;  /* 0x3000007aff8d7230 */ /* 0x000fc40000004100 */
[--C-:B------:R-:W-:Y:S02]  /*08b0*/  HADD2.F32 R143, -RZ, R123.reuse.H0_H0 ;  /* 0x2000007bff8f7230 */ /* 0x100fe40000004100 */
[----:B------:R-:W-:Y:S02]  /*08c0*/  HADD2.F32 R135, -RZ, R122.H0_H0 ;  /* 0x2000007aff877230 */ /* 0x000fe40000004100 */
[----:B------:R-:W-:Y:S01]  /*08d0*/  HADD2.F32 R123, -RZ, R123.H1_H1 ;  /* 0x3000007bff7b7230 */ /* 0x000fe20000004100 */
[-C--:B------:R-:W-:Y:S02]  /*08e0*/  FMUL.FTZ R125, R125, R148.reuse ;  /* 0x000000947d7d7220 */ /* 0x080fe40000410000 */
[-C--:B------:R-:W-:Y:S02]  /*08f0*/  FMUL.FTZ R122, R129, R148.reuse ;  /* 0x00000094817a7220 */ /* 0x080fe40000410000 */
[-C--:B------:R-:W-:Y:S02]  /*0900*/  FMUL.FTZ R124, R121, R148.reuse ;  /* 0x00000094797c7220 */ /* 0x080fe40000410000 */
[----:B-1----:R-:W-:-:S02]  /*0910*/  FMUL.FTZ R126, R141, R148 ;  /* 0x000000948d7e7220 */ /* 0x002fc40000410000 */
        /* <DEDUP_REMOVED lines=37> */
[--C-:B0-----:R-:W-:Y:S02]  /*0b70*/  HADD2.F32 R133, -RZ, R128.reuse.H0_H0 ;  /* 0x20000080ff857230 */ /* 0x101fe40000004100 */
[--C-:B------:R-:W-:Y:S02]  /*0b80*/  HADD2.F32 R143, -RZ, R129.reuse.H0_H0 ;  /* 0x20000081ff8f7230 */ /* 0x100fe40000004100 */
[----:B------:R-:W-:Y:S02]  /*0b90*/  HADD2.F32 R141, -RZ, R128.H1_H1 ;  /* 0x30000080ff8d7230 */ /* 0x000fe40000004100 */
[----:B------:R-:W-:-:S02]  /*0ba0*/  HADD2.F32 R129, -RZ, R129.H1_H1 ;  /* 0x30000081ff817230 */ /* 0x000fc40000004100 */
[--C-:B------:R-:W-:Y:S02]  /*0bb0*/  HADD2.F32 R153, -RZ, R130.reuse.H1_H1 ;  /* 0x30000082ff997230 */ /* 0x100fe40000004100 */
[--C-:B------:R-:W-:Y:S02]  /*0bc0*/  HADD2.F32 R155, -RZ, R131.reuse.H0_H0 ;  /* 0x20000083ff9b7230 */ /* 0x100fe40000004100 */
[----:B------:R-:W-:Y:S02]  /*0bd0*/  HADD2.F32 R149, -RZ, R130.H0_H0 ;  /* 0x20000082ff957230 */ /* 0x000fe40000004100 */
[----:B------:R-:W-:Y:S01]  /*0be0*/  HADD2.F32 R131, -RZ, R131.H1_H1 ;  /* 0x30000083ff837230 */ /* 0x000fe20000004100 */
[-C--:B------:R-:W-:Y:S02]  /*0bf0*/  FMUL.FTZ R133, R133, R148.reuse ;  /* 0x0000009485857220 */ /* 0x080fe40000410000 */
[-C--:B------:R-:W-:Y:S02]  /*0c00*/  FMUL.FTZ R130, R141, R148.reuse ;  /* 0x000000948d827220 */ /* 0x080fe40000410000 */
[----:B------:R-:W-:-:S02]  /*0c10*/  FMUL.FTZ R132, R129, R148 ;  /* 0x0000009481847220 */ /* 0x000fc40000410000 */
[-C--:B-1----:R-:W-:Y:S02]  /*0c20*/  FMUL.FTZ R134, R153, R148.reuse ;  /* 0x0000009499867220 */ /* 0x082fe40000410000 */
        /* <DEDUP_REMOVED lines=51> */
[--C-:B-1----:R-:W-:Y:S02]  /*0f60*/  HADD2.F32 R153, -RZ, R141.reuse.H0_H0 ;  /* 0x2000008dff997230 */ /* 0x102fe40000004100 */
[----:B------:R-:W-:Y:S01]  /*0f70*/  HADD2.F32 R155, -RZ, R141.H1_H1 ;  /* 0x3000008dff9b7230 */ /* 0x000fe20000004100 */
[----:B------:R-:W-:Y:S01]  /*0f80*/  FMUL.FTZ R141, R149, R148 ;  /* 0x00000094958d7220 */ /* 0x000fe20000410000 */
[----:B------:R-:W-:Y:S01]  /*0f90*/  HADD2.F32 R151, -RZ, R140.H1_H1 ;  /* 0x3000008cff977230 */ /* 0x000fe20000004100 */
[----:B---3--:R-:W-:Y:S02]  /*0fa0*/  @P1 MOV R136, R8 ;  /* 0x0000000800881202 */ /* 0x008fe40000000f00 */
[----:B------:R-:W-:Y:S01]  /*0fb0*/  FMUL.FTZ R140, R16, R141 ;  /* 0x0000008d108c7220 */ /* 0x000fe20000410000 */
[--C-:B------:R-:W-:Y:S01]  /*0fc0*/  HADD2.F32 R157, -RZ, R142.reuse.H0_H0 ;  /* 0x2000008eff9d7230 */ /* 0x100fe20000004100 */
[----:B------:R-:W-:Y:S01]  /*0fd0*/  FADD.FTZ R141, R127, R154 ;  /* 0x0000009a7f8d7221 */ /* 0x000fe20000010000 */
[----:B------:R-:W-:-:S02]  /*0fe0*/  HADD2.F32 R159, -RZ, R142.H1_H1 ;  /* 0x3000008eff9f7230 */ /* 0x000fc40000004100 */
[--C-:B------:R-:W-:Y:S01]  /*0ff0*/  HADD2.F32 R161, -RZ, R143.reuse.H0_H0 ;  /* 0x2000008fffa17230 */ /* 0x100fe20000004100 */
[----:B------:R-:W-:Y:S01]  /*1000*/  @P0 FADD.FTZ R140, R140, R136 ;  /* 0x000000888c8c0221 */ /* 0x000fe20000010000 */
[----:B------:R-:W-:Y:S01]  /*1010*/  HADD2.F32 R143, -RZ, R143.H1_H1 ;  /* 0x3000008fff8f7230 */ /* 0x000fe20000004100 */
        /* <DEDUP_REMOVED lines=50> */
.L_x_20594:
        /* <DEDUP_REMOVED lines=84> */
.L_x_20595:
        /* <DEDUP_REMOVED lines=35> */
[----:B------:R-:W-:Y:S01]  /*1ab0*/  F2FP.PACK_AB R111, R122, R111 ;  /* 0x0000006f7a6f723e */ /* 0x000fe200000000ff */
[----:B------:R-:W-:-:S02]  /*1ac0*/  FADD.FTZ R161, R131, -R118 ;  /* 0x8000007683a17221 */ /* 0x000fc40000010000 */
[--C-:B------:R-:W-:Y:S02]  /*1ad0*/  FADD.FTZ R112, R133, -R118.reuse ;  /* 0x8000007685707221 */ /* 0x100fe40000010000 */
[--C-:B------:R-:W-:Y:S02]  /*1ae0*/  FADD.FTZ R120, R135, -R118.reuse ;  /* 0x8000007687787221 */ /* 0x100fe40000010000 */
[----:B------:R-:W-:Y:S02]  /*1af0*/  FFMA.FTZ R113, R69, R114, R101 ;  /* 0x0000007245717223 */ /* 0x000fe40000010065 */
[--C-:B------:R-:W-:Y:S02]  /*1b00*/  FADD.FTZ R121, R121, -R118.reuse ;  /* 0x8000007679797221 */ /* 0x100fe40000010000 */
[--C-:B------:R-:W-:Y:S01]  /*1b10*/  FADD.FTZ R157, R124, -R118.reuse ;  /* 0x800000767c9d7221 */ /* 0x100fe20000010000 */
[----:B------:R-:W-:Y:S01]  /*1b20*/  F2FP.PACK_AB R110, R113, R110 ;  /* 0x0000006e716e723e */ /* 0x000fe200000000ff */
        /* <DEDUP_REMOVED lines=23> */
[----:B------:R-:W-:Y:S01]  /*1ca0*/  F2FP.PACK_AB R115, R126, R115 ;  /* 0x000000737e73723e */ /* 0x000fe200000000ff */
[----:B------:R-:W-:Y:S02]  /*1cb0*/  FFMA.FTZ R108, R72, R119, R104 ;  /* 0x00000077486c7223 */ /* 0x000fe40000010068 */
[----:B------:R-:W-:-:S02]  /*1cc0*/  FFMA.FTZ R113, R73, R114, R105 ;  /* 0x0000007249717223 */ /* 0x000fc40000010069 */
[----:B------:R-:W-:Y:S01]  /*1cd0*/  FFMA.FTZ R109, R74, R147, R106 ;  /* 0x000000934a6d7223 */ /* 0x000fe2000001006a */
[----:B------:R-:W-:Y:S01]  /*1ce0*/  MOV R147, 0x10 ;  /* 0x0000001000937802 */ /* 0x000fe20000000f00 */
[----:B------:R-:W-:Y:S01]  /*1cf0*/  FFMA.FTZ R118, R75, R118, R107 ;  /* 0x000000764b767223 */ /* 0x000fe2000001006b */
[----:B------:R-:W-:Y:S01]  /*1d00*/  F2FP.PACK_AB R108, R113, R108 ;  /* 0x0000006c716c723e */ /* 0x000fe200000000ff */
[----:B------:R-:W-:Y:S02]  /*1d10*/  FFMA.FTZ R155, R66, R155, R98 ;  /* 0x0000009b429b7223 */ /* 0x000fe40000010062 */
[----:B------:R-:W-:Y:S01]  /*1d20*/  FFMA.FTZ R122, R67, R122, R99 ;  /* 0x0000007a437a7223 */ /* 0x000fe20000010063 */
[----:B------:R-:W-:Y:S01]  /*1d30*/  F2FP.PACK_AB R109, R118, R109 ;  /* 0x0000006d766d723e */ /* 0x000fe200000000ff */
[C---:B------:R-:W-:Y:S02]  /*1d40*/  FMUL.FTZ R123, R116.reuse, R134 ;  /* 0x00000086747b7220 */ /* 0x040fe40000410000 */
[----:B------:R-:W-:Y:S01]  /*1d50*/  FMUL.FTZ R128, R116, R120 ;  /* 0x0000007874807220 */ /* 0x000fe20000410000 */
[----:B------:R-:W-:Y:S01]  /*1d60*/  F2FP.PACK_AB R113, R122, R155 ;  /* 0x0000009b7a71723e */ /* 0x000fe200000000ff */
[----:B------:R-:W-:-:S02]  /*1d70*/  FMUL.FTZ R163, R116, R163 ;  /* 0x000000a374a37220 */ /* 0x000fc40000410000 */
[----:B------:R-:W-:Y:S02]  /*1d80*/  FMUL.FTZ R126, R116, R112 ;  /* 0x00000070747e7220 */ /* 0x000fe40000410000 */
[----:B------:R-:W-:Y:S02]  /*1d90*/  FFMA.FTZ R114, R60, R157, R92 ;  /* 0x0000009d3c727223 */ /* 0x000fe4000001005c */
[----:B------:R-:W-:Y:S02]  /*1da0*/  FFMA.FTZ R119, R61, R124, R93 ;  /* 0x0000007c3d777223 */ /* 0x000fe4000001005d */
[C---:B------:R-:W-:Y:S02]  /*1db0*/  FMUL.FTZ R149, R116.reuse, R149 ;  /* 0x0000009574957220 */ /* 0x040fe40000410000 */
[C---:B------:R-:W-:Y:S01]  /*1dc0*/  FMUL.FTZ R118, R116.reuse, R121 ;  /* 0x0000007974767220 */ /* 0x040fe20000410000 */
[----:B------:R-:W-:Y:S01]  /*1dd0*/  F2FP.PACK_AB R114, R119, R114 ;  /* 0x000000727772723e */ /* 0x000fe200000000ff */
[----:B------:R-:W-:-:S02]  /*1de0*/  FMUL.FTZ R125, R116, R125 ;  /* 0x0000007d747d7220 */ /* 0x000fc40000410000 */
[C---:B------:R-:W-:Y:S02]  /*1df0*/  FMUL.FTZ R127, R116.reuse, R127 ;  /* 0x0000007f747f7220 */ /* 0x040fe40000410000 */
[----:B------:R-:W-:Y:S02]  /*1e00*/  FMUL.FTZ R124, R116, R161 ;  /* 0x000000a1747c7220 */ /* 0x000fe40000410000 */
[----:B------:R-:W-:Y:S02]  /*1e10*/  FFMA.FTZ R123, R54, R123, R86 ;  /* 0x0000007b367b7223 */ /* 0x000fe40000010056 */
[----:B------:R-:W-:Y:S02]  /*1e20*/  FFMA.FTZ R128, R55, R128, R87 ;  /* 0x0000008037807223 */ /* 0x000fe40000010057 */
[----:B------:R-:W-:Y:S02]  /*1e30*/  FMUL.FTZ R122, R116, R129 ;  /* 0x00000081747a7220 */ /* 0x000fe40000410000 */
[----:B------:R-:W-:Y:S01]  /*1e40*/  FFMA.FTZ R163, R52, R163, R84 ;  /* 0x000000a334a37223 */ /* 0x000fe20000010054 */
[----:B------:R-:W-:Y:S01]  /*1e50*/  F2FP.PACK_AB R123, R128, R123 ;  /* 0x0000007b807b723e */ /* 0x000fe200000000ff */
        /* <DEDUP_REMOVED lines=9> */
[----:B------:R-:W-:Y:S01]  /*1ef0*/  FMUL.FTZ R130, R116, R139 ;  /* 0x0000008b74827220 */ /* 0x000fe20000410000 */
[----:B------:R-:W-:Y:S01]  /*1f00*/  F2FP.PACK_AB R121, R124, R121 ;  /* 0x000000797c79723e */ /* 0x000fe200000000ff */
[C---:B------:R-:W-:Y:S01]  /*1f10*/  FMUL.FTZ R131, R116.reuse, R131 ;  /* 0x0000008374837220 */ /* 0x040fe20000410000 */
[----:B------:R-:W-:Y:S01]  /*1f20*/  F2FP.PACK_AB R120, R125, R120 ;  /* 0x000000787d78723e */ /* 0x000fe200000000ff */
        /* <DEDUP_REMOVED lines=16> */
[----:B------:R-:W-:Y:S01]  /*2030*/  @!P1 IMAD.WIDE R118, R2, R117, c[0x0][0x1a8] ;  /* 0x00006a0002769625 */ /* 0x000fe200078e0275 */
[----:B------:R-:W-:Y:S02]  /*2040*/  F2FP.PACK_AB R126, R130, R135 ;  /* 0x00000087827e723e */ /* 0x000fe400000000ff */
[----:B------:R-:W-:Y:S01]  /*2050*/  F2FP.PACK_AB R127, R132, R127 ;  /* 0x0000007f847f723e */ /* 0x000fe200000000ff */
        /* <DEDUP_REMOVED lines=13> */
.L_x_20592:
[----:B------:R-:W-:Y:S05]  /*2130*/  EXIT ;  /* 0x000000000000794d */ /* 0x000fea0003800000 */
.L_x_20590:
[----:B0-----:R-:W-:Y:S02]  /*2140*/  MOV R150, 0x1 ;  /* 0x0000000100967802 */ /* 0x001fe40000000f00 */
[----:B------:R-:W-:Y:S02]  /*2150*/  MOV R117, 0x1f ;  /* 0x0000001f00757802 */ /* 0x000fe40000000f00 */
[----:B------:R-:W-:Y:S02]  /*2160*/  MOV R148, 0xffffffff ;  /* 0xffffffff00947802 */ /* 0x000fe40000000f00 */
[----:B------:R-:W-:Y:S02]  /*2170*/  MOV R118, 0x2190 ;  /* 0x0000219000767802 */ /* 0x000fe40000000f00 */
[----:B------:R-:W-:Y:S05]  /*2180*/  CALL.REL.NOINC `($__internal_117_$__cuda_sm70_shflsync_bfly_p) ;  /* 0x0000079000007944 */ /* 0x000fea0003c00000 */
[----:B-1----:R-:W-:Y:S01]  /*2190*/  MOV R116, R150 ;  /* 0x0000009600747202 */ /* 0x002fe20000000f00 */
[----:B0-----:R-:W-:Y:S05]  /*21a0*/  BRA `(.L_x_20594) ;  /* 0xfffff19000007947 */ /* 0x001fea000383ffff */
.L_x_20591:
[----:B------:R-:W-:Y:S01]  /*21b0*/  HFMA2.MMA R150, -RZ, RZ, 0, 1.1920928955078125e-07 ;  /* 0x00000002ff967435 */ /* 0x000fe200000001ff */
[----:B------:R-:W-:Y:S02]  /*21c0*/  MOV R117, 0x1f ;  /* 0x0000001f00757802 */ /* 0x000fe40000000f00 */
[----:B------:R-:W-:-:S02]  /*21d0*/  MOV R148, 0xffffffff ;  /* 0xffffffff00947802 */ /* 0x000fc40000000f00 */
[----:B------:R-:W-:Y:S02]  /*21e0*/  MOV R118, 0x2200 ;  /* 0x0000220000767802 */ /* 0x000fe40000000f00 */
[----:B------:R-:W-:Y:S05]  /*21f0*/  CALL.REL.NOINC `($__internal_117_$__cuda_sm70_shflsync_bfly_p) ;  /* 0x0000072000007944 */ /* 0x000fea0003c00000 */
[----:B01----:R-:W-:Y:S01]  /*2200*/  FADD.FTZ R149, R149, R150 ;  /* 0x0000009695957221 */ /* 0x003fe20000010000 */
[----:B------:R-:W-:Y:S01]  /*2210*/  HFMA2.MMA R150, -RZ, RZ, 0, 2.384185791015625e-07 ;  /* 0x00000004ff967435 */ /* 0x000fe200000001ff */
[----:B------:R-:W-:Y:S02]  /*2220*/  MOV R117, 0x1f ;  /* 0x0000001f00757802 */ /* 0x000fe40000000f00 */
[----:B------:R-:W-:Y:S02]  /*2230*/  MOV R148, 0xffffffff ;  /* 0xffffffff00947802 */ /* 0x000fe40000000f00 */
[----:B------:R-:W-:Y:S02]  /*2240*/  MOV R118, 0x2260 ;  /* 0x0000226000767802 */ /* 0x000fe40000000f00 */
[----:B------:R-:W-:Y:S05]  /*2250*/  CALL.REL.NOINC `($__internal_117_$__cuda_sm70_shflsync_bfly_p) ;  /* 0x000006c000007944 */ /* 0x000fea0003c00000 */
[----:B01----:R-:W-:Y:S01]  /*2260*/  FADD.FTZ R149, R149, R150 ;  /* 0x0000009695957221 */ /* 0x003fe20000010000 */
[----:B------:R-:W-:Y:S01]  /*2270*/  HFMA2.MMA R150, -RZ, RZ, 0, 4.76837158203125e-07 ;  /* 0x00000008ff967435 */ /* 0x000fe200000001ff */
[----:B------:R-:W-:Y:S02]  /*2280*/  MOV R117, 0x1f ;  /* 0x0000001f00757802 */ /* 0x000fe40000000f00 */
[----:B------:R-:W-:-:S02]  /*2290*/  MOV R148, 0xffffffff ;  /* 0xffffffff00947802 */ /* 0x000fc40000000f00 */
[----:B------:R-:W-:Y:S02]  /*22a0*/  MOV R118, 0x22c0 ;  /* 0x000022c000767802 */ /* 0x000fe40000000f00 */
[----:B------:R-:W-:Y:S05]  /*22b0*/  CALL.REL.NOINC `($__internal_117_$__cuda_sm70_shflsync_bfly_p) ;  /* 0x0000066000007944 */ /* 0x000fea0003c00000 */
[----:B01----:R-:W-:Y:S01]  /*22c0*/  FADD.FTZ R149, R149, R150 ;  /* 0x0000009695957221 */ /* 0x003fe20000010000 */
[----:B------:R-:W-:Y:S01]  /*22d0*/  HFMA2.MMA R150, -RZ, RZ, 0, 9.5367431640625e-07 ;  /* 0x00000010ff967435 */ /* 0x000fe200000001ff */
[----:B------:R-:W-:Y:S02]  /*22e0*/  MOV R117, 0x1f ;  /* 0x0000001f00757802 */ /* 0x000fe40000000f00 */
[----:B------:R-:W-:Y:S02]  /*22f0*/  MOV R148, 0xffffffff ;  /* 0xffffffff00947802 */ /* 0x000fe40000000f00 */
[----:B------:R-:W-:Y:S02]  /*2300*/  MOV R118, 0x2320 ;  /* 0x0000232000767802 */ /* 0x000fe40000000f00 */
[----:B------:R-:W-:Y:S05]  /*2310*/  CALL.REL.NOINC `($__internal_117_$__cuda_sm70_shflsync_bfly_p) ;  /* 0x0000060000007944 */ /* 0x000fea0003c00000 */
        /* <DEDUP_REMOVED lines=70> */
[----:B------:R-:W-:Y:S05]  /*2780*/  CALL.REL.NOINC `($__internal_117_$__cuda_sm70_shflsync_bfly_p) ;  /* 0x0000019000007944 */ /* 0x000fea0003c00000 */
[----:B01----:R-:W-:Y:S01]  /*2790*/  FADD.FTZ R149, R149, R150 ;  /* 0x0000009695957221 */ /* 0x003fe20000010000 */
[----:B------:R-:W-:Y:S01]  /*27a0*/  HFMA2.MMA R150, -RZ, RZ, 0, 1.1920928955078125e-07 ;  /* 0x00000002ff967435 */ /* 0x000fe200000001ff */
[----:B------:R-:W-:Y:S02]  /*27b0*/  MOV R117, 0x1f ;  /* 0x0000001f00757802 */ /* 0x000fe40000000f00 */
[----:B------:R-:W-:Y:S02]  /*27c0*/  MOV R148, 0xffffffff ;  /* 0xffffffff00947802 */ /* 0x000fe40000000f00 */
[----:B------:R-:W-:Y:S02]  /*27d0*/  MOV R118, 0x27f0 ;  /* 0x000027f000767802 */ /* 0x000fe40000000f00 */
[----:B------:R-:W-:Y:S05]  /*27e0*/  CALL.REL.NOINC `($__internal_117_$__cuda_sm70_shflsync_bfly_p) ;  /* 0x0000013000007944 */ /* 0x000fea0003c00000 */
[----:B01----:R-:W-:Y:S01]  /*27f0*/  FADD.FTZ R149, R149, R150 ;  /* 0x0000009695957221 */ /* 0x003fe20000010000 */
[----:B------:R-:W-:Y:S01]  /*2800*/  HFMA2.MMA R150, -RZ, RZ, 0, 2.384185791015625e-07 ;  /* 0x00000004ff967435 */ /* 0x000fe200000001ff */
[----:B------:R-:W-:-:S02]  /*2810*/  MOV R117, 0x1f ;  /* 0x0000001f00757802 */ /* 0x000fc40000000f00 */
[----:B------:R-:W-:Y:S02]  /*2820*/  MOV R148, 0xffffffff ;  /* 0xffffffff00947802 */ /* 0x000fe40000000f00 */
[----:B------:R-:W-:Y:S02]  /*2830*/  MOV R118, 0x2850 ;  /* 0x0000285000767802 */ /* 0x000fe40000000f00 */
[----:B------:R-:W-:Y:S05]  /*2840*/  CALL.REL.NOINC `($__internal_117_$__cuda_sm70_shflsync_bfly_p) ;  /* 0x000000d000007944 */ /* 0x000fea0003c00000 */
[----:B01----:R-:W-:Y:S01]  /*2850*/  FADD.FTZ R149, R149, R150 ;  /* 0x0000009695957221 */ /* 0x003fe20000010000 */
[----:B------:R-:W-:Y:S01]  /*2860*/  HFMA2.MMA R150, -RZ, RZ, 0, 4.76837158203125e-07 ;  /* 0x00000008ff967435 */ /* 0x000fe200000001ff */
[----:B------:R-:W-:Y:S02]  /*2870*/  MOV R117, 0x1f ;  /* 0x0000001f00757802 */ /* 0x000fe40000000f00 */
[----:B------:R-:W-:Y:S02]  /*2880*/  MOV R148, 0xffffffff ;  /* 0xffffffff00947802 */ /* 0x000fe40000000f00 */
[----:B------:R-:W-:Y:S02]  /*2890*/  MOV R118, 0x28b0 ;  /* 0x000028b000767802 */ /* 0x000fe40000000f00 */
[----:B------:R-:W-:Y:S05]  /*28a0*/  CALL.REL.NOINC `($__internal_117_$__cuda_sm70_shflsync_bfly_p) ;  /* 0x0000007000007944 */ /* 0x000fea0003c00000 */
[----:B01----:R-:W-:Y:S01]  /*28b0*/  FADD.FTZ R149, R149, R150 ;  /* 0x0000009695957221 */ /* 0x003fe20000010000 */
[----:B------:R-:W-:Y:S01]  /*28c0*/  HFMA2.MMA R150, -RZ, RZ, 0, 9.5367431640625e-07 ;  /* 0x00000010ff967435 */ /* 0x000fe200000001ff */
[----:B------:R-:W-:-:S02]  /*28d0*/  MOV R117, 0x1f ;  /* 0x0000001f00757802 */ /* 0x000fc40000000f00 */
[----:B------:R-:W-:Y:S02]  /*28e0*/  MOV R148, 0xffffffff ;  /* 0xffffffff00947802 */ /* 0x000fe40000000f00 */
[----:B------:R-:W-:Y:S02]  /*28f0*/  MOV R118, 0x2910 ;  /* 0x0000291000767802 */ /* 0x000fe40000000f00 */
[----:B------:R-:W-:Y:S05]  /*2900*/  CALL.REL.NOINC `($__internal_117_$__cuda_sm70_shflsync_bfly_p) ;  /* 0x0000001000007944 */ /* 0x000fea0003c00000 */
[----:B01----:R-:W-:Y:S05]  /*2910*/  BRA `(.L_x_20595) ;  /* 0xffffef6000007947 */ /* 0x003fea000383ffff */
        .weak           $__internal_117_$__cuda_sm70_shflsync_bfly_p
        .type           $__internal_117_$__cuda_sm70_shflsync_bfly_p,@function
        .size           $__internal_117_$__cuda_sm70_shflsync_bfly_p,(.L_x_29257 - $__internal_117_$__cuda_sm70_shflsync_bfly_p)
$__internal_117_$__cuda_sm70_shflsync_bfly_p:
[----:B------:R-:W-:Y:S01]  /*2920*/  HFMA2.MMA R119, -RZ, RZ, 0, 0 ;  /* 0x00000000ff777435 */ /* 0x000fe200000001ff */
[----:B------:R-:W-:Y:S04]  /*2930*/  WARPSYNC R148 ;  /* 0x0000009400007348 */ /* 0x000fe80003800000 */
[----:B------:R0:W1:Y:S01]  /*2940*/  SHFL.BFLY PT, R150, R149, R150, R117 ;  /* 0x0c00009695967389 */ /* 0x00006200000e0075 */
[----:B------:R-:W-:Y:S05]  /*2950*/  RET.REL.NODEC R118 `(_ZN10layer_norm13ln_fwd_kernelINS_13Kernel_traitsIf6__halffS2_fjLj1024ELj1ELj4ELj1ELj16ENS_18Kernel_traits_baseILj1024EfS2_fS2_fjLj128EEEEELb0ELb1ELb0ELb1EEEvNS_9FwdParamsE) ;  /* 0xffffd6a076007950 */ /* 0x000fea0003c3ffff */
.L_x_20596:
        /* <DEDUP_REMOVED lines=10> */
.L_x_29257:


//--------------------- .text._ZN10layer_norm13ln_fwd_kernelINS_13Kernel_traitsIf6__halffS2_fjLj1024ELj1ELj4ELj1ELj16ENS_18Kernel_traits_baseILj1024EfS2_fS2_fjLj128EEEEELb0ELb1ELb1ELb0EEEvNS_9FwdParamsE --------------------------
	.section	.text._ZN10layer_norm13ln_fwd_kernelINS_13Kernel_traitsIf6__halffS2_fjLj1024ELj1ELj4ELj1ELj16ENS_18Kernel_traits_baseILj1024EfS2_fS2_fjLj128EEEEELb0ELb1ELb1ELb0EEEvNS_9FwdParamsE,"ax",@progbits
	.sectioninfo	@"SHI_REGISTERS=162"
	.align	128
        .global         _ZN10layer_norm13ln_fwd_kernelINS_13Kernel_traitsIf6__halffS2_fjLj1024ELj1ELj4ELj1ELj16ENS_18Kernel_traits_baseILj1024EfS2_fS2_fjLj128EEEEELb0ELb1ELb1ELb0EEEvNS_9FwdParamsE
        .type           _ZN10layer_norm13ln_fwd_kernelINS_13Kernel_traitsIf6__halffS2_fjLj1024ELj1ELj4ELj1ELj16ENS_18Kernel_traits_baseILj1024EfS2_fS2_fjLj128EEEEELb0ELb1ELb1ELb0EEEvNS_9FwdParamsE,@function
        .size           _ZN10layer_norm13ln_fwd_kernelINS_13Kernel_traitsIf6__halffS2_fjLj1024ELj1ELj4ELj1ELj16ENS_18Kernel_traits_baseILj1024EfS2_fS2_fjLj128EEEEELb0ELb1ELb1ELb0EEEvNS_9FwdParamsE,(.L_x_29258 - _ZN10layer_norm13ln_fwd_kernelINS_13Kernel_traitsIf6__halffS2_fjLj1024ELj1ELj4ELj1ELj16ENS_18Kernel_traits_baseILj1024EfS2_fS2_fjLj128EEEEELb0ELb1ELb1ELb0EEEvNS_9FwdParamsE)
        .other          _ZN10layer_norm13ln_fwd_kernelINS_13Kernel_traitsIf6__halffS2_fjLj1024ELj1ELj4ELj1ELj16ENS_18Kernel_traits_baseILj1024EfS2_fS2_fjLj128EEEEELb0ELb1ELb1ELb0EEEvNS_9FwdParamsE,@"STO_CUDA_ENTRY STV_DEFAULT"
_ZN10layer_norm13ln_fwd_kernelINS_13Kernel_traitsIf6__halffS2_fjLj1024ELj1ELj4ELj1ELj16ENS_18Kernel_traits_baseILj1024EfS2_fS2_fjLj128EEEEELb0ELb1ELb1ELb0EEEvNS_9FwdParamsE:
.text._ZN10layer_norm13ln_fwd_kernelINS_13Kernel_traitsIf6__halffS2_fjLj1024ELj1ELj4ELj1ELj16ENS_18Kernel_traits_baseILj1024EfS2_fS2_fjLj128EEEEELb0ELb1ELb1ELb0EEEvNS_9FwdParamsE:
        /* <DEDUP_REMOVED lines=39> */
.L_x_20598:
[----:B------:R-:W-:Y:S05]  /*0270*/  BSYNC B0 ;  /* 0x0000000000007941 */ /* 0x000fea0003800000 */
.L_x_20597:
        /* <DEDUP_REMOVED lines=21> */
.L_x_20600:
[----:B------:R-:W-:Y:S05]  /*03d0*/  BSYNC B0 ;  /* 0x0000000000007941 */ /* 0x000fea0003800000 */
.L_x_20599:
        /* <DEDUP_REMOVED lines=21> */
.L_x_20602:
[----:B------:R-:W-:Y:S05]  /*0530*/  BSYNC B0 ;  /* 0x0000000000007941 */ /* 0x000fea0003800000 */
.L_x_20601:
        /* <DEDUP_REMOVED lines=20> */
.L_x_20604:
[----:B------:R-:W-:Y:S05]  /*0680*/  BSYNC B0 ;  /* 0x0000000000007941 */ /* 0x000fea0003800000 */
.L_x_20603:
[----:B------:R-:W-:Y:S05]  /*0690*/  @P4 EXIT ;  /* 0x000000000000494d */ /* 0x000fea0003800000 */
[----:B------:R-:W-:Y:S01]  /*06a0*/  MOV R0, R106 ;  /* 0x0000006a00007202 */ /* 0x000fe20000000f00 */
[----:B------:R-:W-:-:S02]  /*06b0*/  ULDC.U8 UR6, c[0x0][0x1f0] ;  /* 0x00007c0000067ab9 */ /* 0x000fc40000000000 */
.L_x_20688:
        /* <DEDUP_REMOVED lines=59> */
[----:B----45:R-:W-:-:S05]  /*0a70*/  HADD2.F32 R104, -RZ, R116.H0_H0 ;  /* 0x20000074ff687230 */ /* 0x030fca0000004100 */
[----:B------:R-:W-:-:S04]  /*0a80*/  FMUL.FTZ R149, R104, c[0x0][0x1ec] ;  /* 0x00007b0068957a20 */ /* 0x000fc80000410000 */
[----:B------:R-:W-:-:S04]  /*0a90*/  FMUL.FTZ R104, R76, R149 ;  /* 0x000000954c687220 */ /* 0x000fc80000410000 */
[----:B------:R-:W-:Y:S02]  /*0aa0*/  @P5 FADD.FTZ R104, R100, R104 ;  /* 0x0000006864685221 */ /* 0x000fe40000010000 */
.L_x_20608:
[----:B----4-:R-:W-:Y:S05]  /*0ab0*/  BSYNC B1 ;  /* 0x0000000000017941 */ /* 0x010fea0003800000 */
.L_x_20607:
[----:B------:R-:W-:Y:S01]  /*0ac0*/  BSSY B1, `(.L_x_20609) ;  /* 0x0000006000017945 */ /* 0x000fe20003800000 */
[----:B------:R-:W-:Y:S05]  /*0ad0*/  @!P6 BRA `(.L_x_20610) ;  /* 0x000000400000e947 */ /* 0x000fea0003800000 */
[----:B-----5:R-:W-:-:S05]  /*0ae0*/  HADD2.F32 R105, -RZ, R116.H1_H1 ;  /* 0x30000074ff697230 */ /* 0x020fca0000004100 */
[----:B------:R-:W-:-:S04]  /*0af0*/  FMUL.FTZ R152, R105, c[0x0][0x1ec] ;  /* 0x00007b0069987a20 */ /* 0x000fc80000410000 */
[----:B------:R-:W-:-:S04]  /*0b00*/  FMUL.FTZ R105, R77, R152 ;  /* 0x000000984d697220 */ /* 0x000fc80000410000 */
[----:B------:R-:W-:Y:S02]  /*0b10*/  @P5 FADD.FTZ R105, R101, R105 ;  /* 0x0000006965695221 */ /* 0x000fe40000010000 */
.L_x_20610:
[----:B------:R-:W-:Y:S05]  /*0b20*/  BSYNC B1 ;  /* 0x0000000000017941 */ /* 0x000fea0003800000 */
.L_x_20609:
[----:B------:R-:W-:Y:S01]  /*0b30*/  BSSY B1, `(.L_x_20611) ;  /* 0x0000006000017945 */ /* 0x000fe20003800000 */
[----:B------:R-:W-:Y:S05]  /*0b40*/  @!P6 BRA `(.L_x_20612) ;  /* 0x000000400000e947 */ /* 0x000fea0003800000 */
[----:B-----5:R-:W-:-:S05]  /*0b50*/  HADD2.F32 R106, -RZ, R117.H0_H0 ;  /* 0x20000075ff6a7230 */ /* 0x020fca0000004100 */
[----:B------:R-:W-:-:S04]  /*0b60*/  FMUL.FTZ R149, R106, c[0x0][0x1ec] ;  /* 0x00007b006a957a20 */ /* 0x000fc80000410000 */
[----:B------:R-:W-:-:S04]  /*0b70*/  FMUL.FTZ R106, R78, R149 ;  /* 0x000000954e6a7220 */ /* 0x000fc80000410000 */
[----:B------:R-:W-:Y:S02]  /*0b80*/  @P5 FADD.FTZ R106, R102, R106 ;  /* 0x0000006a666a5221 */ /* 0x000fe40000010000 */
.L_x_20612:
[----:B------:R-:W-:Y:S05]  /*0b90*/  BSYNC B1 ;  /* 0x0000000000017941 */ /* 0x000fea0003800000 */
.L_x_20611:
[----:B------:R-:W-:Y:S01]  /*0ba0*/  BSSY B1, `(.L_x_20613) ;  /* 0x0000006000017945 */ /* 0x000fe20003800000 */
[----:B------:R-:W-:Y:S05]  /*0bb0*/  @!P6 BRA `(.L_x_20614) ;  /* 0x000000400000e947 */ /* 0x000fea0003800000 */
[----:B-----5:R-:W-:-:S05]  /*0bc0*/  HADD2.F32 R107, -RZ, R117.H1_H1 ;  /* 0x30000075ff6b7230 */ /* 0x020fca0000004100 */
[----:B------:R-:W-:-:S04]  /*0bd0*/  FMUL.FTZ R152, R107, c[0x0][0x1ec] ;  /* 0x00007b006b987a20 */ /* 0x000fc80000410000 */
[----:B------:R-:W-:-:S04]  /*0be0*/  FMUL.FTZ R107, R79, R152 ;  /* 0x000000984f6b7220 */ /* 0x000fc80000410000 */
[----:B------:R-:W-:Y:S02]  /*0bf0*/  @P5 FADD.FTZ R107, R103, R107 ;  /* 0x0000006b676b5221 */ /* 0x000fe40000010000 */
.L_x_20614:
[----:B------:R-:W-:Y:S05]  /*0c00*/  BSYNC B1 ;  /* 0x0000000000017941 */ /* 0x000fea0003800000 */
.L_x_20613:
[----:B------:R-:W-:Y:S01]  /*0c10*/  BSSY B1, `(.L_x_20615) ;  /* 0x0000006000017945 */ /* 0x000fe20003800000 */
[----:B------:R-:W-:Y:S05]  /*0c20*/  @!P6 BRA `(.L_x_20616) ;  /* 0x000000400000e947 */ /* 0x000fea0003800000 */
[----:B-----5:R-:W-:-:S05]  /*0c30*/  HADD2.F32 R112, -RZ, R118.H0_H0 ;  /* 0x20000076ff707230 */ /* 0x020fca0000004100 */
[----:B------:R-:W-:-:S04]  /*0c40*/  FMUL.FTZ R149, R112, c[0x0][0x1ec] ;  /* 0x00007b0070957a20 */ /* 0x000fc80000410000 */
[----:B------:R-:W-:-:S04]  /*0c50*/  FMUL.FTZ R112, R80, R149 ;  /* 0x0000009550707220 */ /* 0x000fc80000410000 */
[----:B------:R-:W-:Y:S02]  /*0c60*/  @P5 FADD.FTZ R112, R108, R112 ;  /* 0x000000706c705221 */ /* 0x000fe40000010000 */
.L_x_20616:
[----:B------:R-:W-:Y:S05]  /*0c70*/  BSYNC B1 ;  /* 0x0000000000017941 */ /* 0x000fea0003800000 */
.L_x_20615:
[----:B------:R-:W-:Y:S01]  /*0c80*/  BSSY B1, `(.L_x_20617) ;  /* 0x0000006000017945 */ /* 0x000fe20003800000 */
[----:B------:R-:W-:Y:S05]  /*0c90*/  @!P6 BRA `(.L_x_20618) ;  /* 0x000000400000e947 */ /* 0x000fea0003800000 */
[----:B-----5:R-:W-:-:S05]  /*0ca0*/  HADD2.F32 R113, -RZ, R118.H1_H1 ;  /* 0x30000076ff717230 */ /* 0x020fca0000004100 */
[----:B------:R-:W-:-:S04]  /*0cb0*/  FMUL.FTZ R152, R113, c[0x0][0x1ec] ;  /* 0x00007b0071987a20 */ /* 0x000fc80000410000 */
[----:B------:R-:W-:-:S04]  /*0cc0*/  FMUL.FTZ R113, R81, R152 ;  /* 0x0000009851717220 */ /* 0x000fc80000410000 */
[----:B------:R-:W-:Y:S02]  /*0cd0*/  @P5 FADD.FTZ R113, R109, R113 ;  /* 0x000000716d715221 */ /* 0x000fe40000010000 */
.L_x_20618:
[----:B------:R-:W-:Y:S05]  /*0ce0*/  BSYNC B1 ;  /* 0x0000000000017941 */ /* 0x000fea0003800000 */
.L_x_20617:
[----:B------:R-:W-:Y:S01]  /*0cf0*/  BSSY B1, `(.L_x_20619) ;  /* 0x0000006000017945 */ /* 0x000fe20003800000 */
[----:B------:R-:W-:Y:S05]  /*0d00*/  @!P6 BRA `(.L_x_20620) ;  /* 0x000000400000e947 */ /* 0x000fea0003800000 */
[----:B-----5:R-:W-:-:S05]  /*0d10*/  HADD2.F32 R114, -RZ, R119.H0_H0 ;  /* 0x20000077ff727230 */ /* 0x020fca0000004100 */
[----:B------:R-:W-:-:S04]  /*0d20*/  FMUL.FTZ R149, R114, c[0x0][0x1ec] ;  /* 0x00007b0072957a20 */ /* 0x000fc80000410000 */
[----:B------:R-:W-:-:S04]  /*0d30*/  FMUL.FTZ R114, R82, R149 ;  /* 0x0000009552727220 */ /* 0x000fc80000410000 */
[----:B------:R-:W-:Y:S02]  /*0d40*/  @P5 FADD.FTZ R114, R110, R114 ;  /* 0x000000726e725221 */ /* 0x000fe40000010000 */
.L_x_20620:
[----:B------:R-:W-:Y:S05]  /*0d50*/  BSYNC B1 ;  /* 0x0000000000017941 */ /* 0x000fea0003800000 */
.L_x_20619:
[----:B------:R-:W-:Y:S01]  /*0d60*/  BSSY B1, `(.L_x_20621) ;  /* 0x0000006000017945 */ /* 0x000fe20003800000 */
[----:B------:R-:W-:Y:S05]  /*0d70*/  @!P6 BRA `(.L_x_20622) ;  /* 0x000000400000e947 */ /* 0x000fea0003800000 */
[----:B-----5:R-:W-:-:S05]  /*0d80*/  HADD2.F32 R115, -RZ, R119.H1_H1 ;  /* 0x30000077ff737230 */ /* 0x020fca0000004100 */
[----:B------:R-:W-:-:S04]  /*0d90*/  FMUL.FTZ R152, R115, c[0x0][0x1ec] ;  /* 0x00007b0073987a20 */ /* 0x000fc80000410000 */
[----:B------:R-:W-:-:S04]  /*0da0*/  FMUL.FTZ R115, R83, R152 ;  /* 0x0000009853737220 */ /* 0x000fc80000410000 */
[----:B------:R-:W-:Y:S02]  /*0db0*/  @P5 FADD.FTZ R115, R111, R115 ;  /* 0x000000736f735221 */ /* 0x000fe40000010000 */
.L_x_20622:
[----:B------:R-:W-:Y:S05]  /*0dc0*/  BSYNC B1 ;  /* 0x0000000000017941 */ /* 0x000fea0003800000 */
.L_x_20621:
[----:B------:R1:W-:Y:S01]  /*0dd0*/  STG.E.128 [R150.64], R104 ;  /* 0x0000006896007986 */ /* 0x0003e2000c101d04 */
[----:B------:R-:W-:Y:S02]  /*0de0*/  IADD3 R148, R148, 0x20, RZ ;  /* 0x0000002094947810 */ /* 0x000fe40007ffe0ff */
[----:B------:R-:W-:Y:S01]  /*0df0*/  IADD3 R147, R147, 0x20, RZ ;  /* 0x0000002093937810 */ /* 0x000fe20007ffe0ff */
[----:B------:R1:W-:Y:S04]  /*0e00*/  STG.E.128 [R150.64+0x10], R112 ;  /* 0x0000107096007986 */ /* 0x0003e8000c101d04 */
.L_x_20606:
[----:B------:R-:W-:Y:S05]  /*0e10*/  BSYNC B0 ;  /* 0x0000000000007941 */ /* 0x000fea0003800000 */
.L_x_20605:
        /* <DEDUP_REMOVED lines=45> */
.L_x_20626:
[----:B----4-:R-:W-:Y:S05]  /*10f0*/  BSYNC B1 ;  /* 0x0000000000017941 */ /* 0x010fea0003800000 */
.L_x_20625:
[----:B------:R-:W-:Y:S01]  /*1100*/  BSSY B1, `(.L_x_20627) ;  /* 0x0000006000017945 */ /* 0x000fe20003800000 */
[----:B------:R-:W-:Y:S05]  /*1110*/  @!P6 BRA `(.L_x_20628) ;  /* 0x000000400000e947 */ /* 0x000fea0003800000 */
[----:B-----5:R-:W-:-:S05]  /*1120*/  HADD2.F32 R121, -RZ, R116.H1_H1 ;  /* 0x30000074ff797230 */ /* 0x020fca0000004100 */
[----:B------:R-:W-:-:S04]  /*1130*/  FMUL.FTZ R152, R121, c[0x0][0x1ec] ;  /* 0x00007b0079987a20 */ /* 0x000fc80000410000 */
[----:B------:R-:W-:-:S04]  /*1140*/  FMUL.FTZ R121, R53, R152 ;  /* 0x0000009835797220 */ /* 0x000fc80000410000 */
[----:B------:R-:W-:Y:S02]  /*1150*/  @P5 FADD.FTZ R121, R101, R121 ;  /* 0x0000007965795221 */ /* 0x000fe40000010000 */
.L_x_20628:
[----:B------:R-:W-:Y:S05]  /*1160*/  BSYNC B1 ;  /* 0x0000000000017941 */ /* 0x000fea0003800000 */
.L_x_20627:
[----:B------:R-:W-:Y:S01]  /*1170*/  BSSY B1, `(.L_x_20629) ;  /* 0x0000006000017945 */ /* 0x000fe20003800000 */
[----:B------:R-:W-:Y:S05]  /*1180*/  @!P6 BRA `(.L_x_20630) ;  /* 0x000000400000e947 */ /* 0x000fea0003800000 */
[----:B-----5:R-:W-:-:S05]  /*1190*/  HADD2.F32 R122, -RZ, R117.H0_H0 ;  /* 0x20000075ff7a7230 */ /* 0x020fca0000004100 */
[----:B------:R-:W-:-:S04]  /*11a0*/  FMUL.FTZ R149, R122, c[0x0][0x1ec] ;  /* 0x00007b007a957a20 */ /* 0x000fc80000410000 */
[----:B------:R-:W-:-:S04]  /*11b0*/  FMUL.FTZ R122, R54, R149 ;  /* 0x00000095367a7220 */ /* 0x000fc80000410000 */
[----:B------:R-:W-:Y:S02]  /*11c0*/  @P5 FADD.FTZ R122, R102, R122 ;  /* 0x0000007a667a5221 */ /* 0x000fe40000010000 */
.L_x_20630:
[----:B------:R-:W-:Y:S05]  /*11d0*/  BSYNC B1 ;  /* 0x0000000000017941 */ /* 0x000fea0003800000 */
.L_x_20629:
[----:B------:R-:W-:Y:S01]  /*11e0*/  BSSY B1, `(.L_x_20631) ;  /* 0x0000006000017945 */ /* 0x000fe20003800000 */
[----:B------:R-:W-:Y:S05]  /*11f0*/  @!P6 BRA `(.L_x_20632) ;  /* 0x000000400000e947 */ /* 0x000fea0003800000 */
[----:B-----5:R-:W-:-:S05]  /*1200*/  HADD2.F32 R123, -RZ, R117.H1_H1 ;  /* 0x30000075ff7b7230 */ /* 0x020fca0000004100 */
[----:B------:R-:W-:-:S04]  /*1210*/  FMUL.FTZ R152, R123, c[0x0][0x1ec] ;  /* 0x00007b007b987a20 */ /* 0x000fc80000410000 */
[----:B------:R-:W-:-:S04]  /*1220*/  FMUL.FTZ R123, R55, R152 ;  /* 0x00000098377b7220 */ /* 0x000fc80000410000 */
[----:B------:R-:W-:Y:S02]  /*1230*/  @P5 FADD.FTZ R123, R103, R123 ;  /* 0x0000007b677b5221 */ /* 0x000fe40000010000 */
.L_x_20632:
[----:B------:R-:W-:Y:S05]  /*1240*/  BSYNC B1 ;  /* 0x0000000000017941 */ /* 0x000fea0003800000 */
.L_x_20631:
[----:B------:R-:W-:Y:S01]  /*1250*/  BSSY B1, `(.L_x_20633) ;  /* 0x0000006000017945 */ /* 0x000fe20003800000 */
[----:B------:R-:W-:Y:S05]  /*1260*/  @!P6 BRA `(.L_x_20634) ;  /* 0x000000400000e947 */ /* 0x000fea0003800000 */
[----:B-----5:R-:W-:-:S05]  /*1270*/  HADD2.F32 R124, -RZ, R118.H0_H0 ;  /* 0x20000076ff7c7230 */ /* 0x020fca0000004100 */
[----:B------:R-:W-:-:S04]  /*1280*/  FMUL.FTZ R149, R124, c[0x0][0x1ec] ;  /* 0x00007b007c957a20 */ /* 0x000fc80000410000 */
[----:B------:R-:W-:-:S04]  /*1290*/  FMUL.FTZ R124, R56, R149 ;  /* 0x00000095387c7220 */ /* 0x000fc80000410000 */
[----:B------:R-:W-:Y:S02]  /*12a0*/  @P5 FADD.FTZ R124, R108, R124 ;  /* 0x0000007c6c7c5221 */ /* 0x000fe40000010000 */
.L_x_20634:
[----:B------:R-:W-:Y:S05]  /*12b0*/  BSYNC B1 ;  /* 0x0000000000017941 */ /* 0x000fea0003800000 */
.L_x_20633:
[----:B------:R-:W-:Y:S01]  /*12c0*/  BSSY B1, `(.L_x_20635) ;  /* 0x0000006000017945 */ /* 0x000fe20003800000 */
[----:B------:R-:W-:Y:S05]  /*12d0*/  @!P6 BRA `(.L_x_20636) ;  /* 0x000000400000e947 */ /* 0x000fea0003800000 */
[----:B-----5:R-:W-:-:S05]  /*12e0*/  HADD2.F32 R125, -RZ, R118.H1_H1 ;  /* 0x30000076ff7d7230 */ /* 0x020fca0000004100 */
[----:B------:R-:W-:-:S04]  /*12f0*/  FMUL.FTZ R152, R125, c[0x0][0x1ec] ;  /* 0x00007b007d987a20 */ /* 0x000fc80000410000 */
[----:B------:R-:W-:-:S04]  /*1300*/  FMUL.FTZ R125, R57, R152 ;  /* 0x00000098397d7220 */ /* 0x000fc80000410000 */
[----:B------:R-:W-:Y:S02]  /*1310*/  @P5 FADD.FTZ R125, R109, R125 ;  /* 0x0000007d6d7d5221 */ /* 0x000fe40000010000 */
.L_x_20636:
[----:B------:R-:W-:Y:S05]  /*1320*/  BSYNC B1 ;  /* 0x0000000000017941 */ /* 0x000fea0003800000 */
.L_x_20635:
[----:B------:R-:W-:Y:S01]  /*1330*/  BSSY B1, `(.L_x_20637) ;  /* 0x0000006000017945 */ /* 0x000fe20003800000 */
[----:B------:R-:W-:Y:S05]  /*1340*/  @!P6 BRA `(.L_x_20638) ;  /* 0x000000400000e947 */ /* 0x000fea0003800000 */
[----:B-----5:R-:W-:-:S05]  /*1350*/  HADD2.F32 R126, -RZ, R119.H0_H0 ;  /* 0x20000077ff7e7230 */ /* 0x020fca0000004100 */
[----:B------:R-:W-:-:S04]  /*1360*/  FMUL.FTZ R149, R126, c[0x0][0x1ec] ;  /* 0x00007b007e957a20 */ /* 0x000fc80000410000 */
[----:B------:R-:W-:-:S04]  /*1370*/  FMUL.FTZ R126, R58, R149 ;  /* 0x000000953a7e7220 */ /* 0x000fc80000410000 */
[----:B------:R-:W-:Y:S02]  /*1380*/  @P5 FADD.FTZ R126, R110, R126 ;  /* 0x0000007e6e7e5221 */ /* 0x000fe40000010000 */
.L_x_20638:
[----:B------:R-:W-:Y:S05]  /*1390*/  BSYNC B1 ;  /* 0x0000000000017941 */ /* 0x000fea0003800000 */
.L_x_20637:
[----:B------:R-:W-:Y:S01]  /*13a0*/  BSSY B1, `(.L_x_20639) ;  /* 0x0000006000017945 */ /* 0x000fe20003800000 */
[----:B------:R-:W-:Y:S05]  /*13b0*/  @!P6 BRA `(.L_x_20640) ;  /* 0x000000400000e947 */ /* 0x000fea0003800000 */
[----:B-----5:R-:W-:-:S05]  /*13c0*/  HADD2.F32 R127, -RZ, R119.H1_H1 ;  /* 0x30000077ff7f7230 */ /* 0x020fca0000004100 */
[----:B------:R-:W-:-:S04]  /*13d0*/  FMUL.FTZ R152, R127, c[0x0][0x1ec] ;  /* 0x00007b007f987a20 */ /* 0x000fc80000410000 */
[----:B------:R-:W-:-:S04]  /*13e0*/  FMUL.FTZ R127, R59, R152 ;  /* 0x000000983b7f7220 */ /* 0x000fc80000410000 */
[----:B------:R-:W-:Y:S02]  /*13f0*/  @P5 FADD.FTZ R127, R111, R127 ;  /* 0x0000007f6f7f5221 */ /* 0x000fe40000010000 */
.L_x_20640:
[----:B------:R-:W-:Y:S05]  /*1400*/  BSYNC B1 ;  /* 0x0000000000017941 */ /* 0x000fea0003800000 */
.L_x_20639:
[----:B------:R1:W-:Y:S01]  /*1410*/  STG.E.128 [R150.64], R120 ;  /* 0x0000007896007986 */ /* 0x0003e2000c101d04 */
[----:B------:R-:W-:Y:S02]  /*1420*/  IADD3 R148, R148, 0x20, RZ ;  /* 0x0000002094947810 */ /* 0x000fe40007ffe0ff */
[----:B------:R-:W-:Y:S01]  /*1430*/  IADD3 R147, R147, 0x20, RZ ;  /* 0x0000002093937810 */ /* 0x000fe20007ffe0ff */
[----:B------:R1:W-:Y:S04]  /*1440*/  STG.E.128 [R150.64+0x10], R124 ;  /* 0x0000107c96007986 */ /* 0x0003e8000c101d04 */
.L_x_20624:
[----:B------:R-:W-:Y:S05]  /*1450*/  BSYNC B0 ;  /* 0x0000000000007941 */ /* 0x000fea0003800000 */
.L_x_20623:
        /* <DEDUP_REMOVED lines=44> */
.L_x_20644:
[----:B----4-:R-:W-:Y:S05]  /*1720*/  BSYNC B1 ;  /* 0x0000000000017941 */ /* 0x010fea0003800000 */
.L_x_20643:
[----:B------:R-:W-:Y:S01]  /*1730*/  BSSY B1, `(.L_x_20645) ;  /* 0x0000006000017945 */ /* 0x000fe20003800000 */
[----:B------:R-:W-:Y:S05]  /*1740*/  @!P6 BRA `(.L_x_20646) ;  /* 0x000000400000e947 */ /* 0x000fea0003800000 */
[----:B-----5:R-:W-:-:S05]  /*1750*/  HADD2.F32 R129, -RZ, R116.H1_H1 ;  /* 0x30000074ff817230 */ /* 0x020fca0000004100 */
[----:B------:R-:W-:-:S04]  /*1760*/  FMUL.FTZ R152, R129, c[0x0][0x1ec] ;  /* 0x00007b0081987a20 */ /* 0x000fc80000410000 */
[----:B------:R-:W-:-:S04]  /*1770*/  FMUL.FTZ R129, R29, R152 ;  /* 0x000000981d817220 */ /* 0x000fc80000410000 */
[----:B------:R-:W-:Y:S02]  /*1780*/  @P5 FADD.FTZ R129, R101, R129 ;  /* 0x0000008165815221 */ /* 0x000fe40000010000 */
.L_x_20646:
[----:B------:R-:W-:Y:S05]  /*1790*/  BSYNC B1 ;  /* 0x0000000000017941 */ /* 0x000fea0003800000 */
.L_x_20645:
[----:B------:R-:W-:Y:S01]  /*17a0*/  BSSY B1, `(.L_x_20647) ;  /* 0x0000006000017945 */ /* 0x000fe20003800000 */
[----:B------:R-:W-:Y:S05]  /*17b0*/  @!P6 BRA `(.L_x_20648) ;  /* 0x000000400000e947 */ /* 0x000fea0003800000 */
[----:B-----5:R-:W-:-:S05]  /*17c0*/  HADD2.F32 R130, -RZ, R117.H0_H0 ;  /* 0x20000075ff827230 */ /* 0x020fca0000004100 */
[----:B------:R-:W-:-:S04]  /*17d0*/  FMUL.FTZ R149, R130, c[0x0][0x1ec] ;  /* 0x00007b0082957a20 */ /* 0x000fc80000410000 */
[----:B------:R-:W-:-:S04]  /*17e0*/  FMUL.FTZ R130, R30, R149 ;  /* 0x000000951e827220 */ /* 0x000fc80000410000 */
[----:B------:R-:W-:Y:S02]  /*17f0*/  @P5 FADD.FTZ R130, R102, R130 ;  /* 0x0000008266825221 */ /* 0x000fe40000010000 */
.L_x_20648:
[----:B------:R-:W-:Y:S05]  /*1800*/  BSYNC B1 ;  /* 0x0000000000017941 */ /* 0x000fea0003800000 */
.L_x_20647:
[----:B------:R-:W-:Y:S01]  /*1810*/  BSSY B1, `(.L_x_20649) ;  /* 0x0000006000017945 */ /* 0x000fe20003800000 */
[----:B------:R-:W-:Y:S05]  /*1820*/  @!P6 BRA `(.L_x_20650) ;  /* 0x000000400000e947 */ /* 0x000fea0003800000 */
[----:B-----5:R-:W-:-:S05]  /*1830*/  HADD2.F32 R131, -RZ, R117.H1_H1 ;  /* 0x30000075ff837230 */ /* 0x020fca0000004100 */
[----:B------:R-:W-:-:S04]  /*1840*/  FMUL.FTZ R152, R131, c[0x0][0x1ec] ;  /* 0x00007b0083987a20 */ /* 0x000fc80000410000 */
[----:B------:R-:W-:-:S04]  /*1850*/  FMUL.FTZ R131, R31, R152 ;  /* 0x000000981f837220 */ /* 0x000fc80000410000 */
[----:B------:R-:W-:Y:S02]  /*1860*/  @P5 FADD.FTZ R131, R103, R131 ;  /* 0x0000008367835221 */ /* 0x000fe40000010000 */
.L_x_20650:
[----:B------:R-:W-:Y:S05]  /*1870*/  BSYNC B1 ;  /* 0x0000000000017941 */ /* 0x000fea0003800000 */
.L_x_20649:
[----:B------:R-:W-:Y:S01]  /*1880*/  BSSY B1, `(.L_x_20651) ;  /* 0x0000006000017945 */ /* 0x000fe20003800000 */
[----:B------:R-:W-:Y:S05]  /*1890*/  @!P6 BRA `(.L_x_20652) ;  /* 0x000000400000e947 */ /* 0x000fea0003800000 */
[----:B-----5:R-:W-:-:S05]  /*18a0*/  HADD2.F32 R132, -RZ, R118.H0_H0 ;  /* 0x20000076ff847230 */ /* 0x020fca0000004100 */
[----:B------:R-:W-:-:S04]  /*18b0*/  FMUL.FTZ R149, R132, c[0x0][0x1ec] ;  /* 0x00007b0084957a20 */ /* 0x000fc80000410000 */
[----:B------:R-:W-:-:S04]  /*18c0*/  FMUL.FTZ R132, R32, R149 ;  /* 0x0000009520847220 */ /* 0x000fc80000410000 */
[----:B------:R-:W-:Y:S02]  /*18d0*/  @P5 FADD.FTZ R132, R108, R132 ;  /* 0x000000846c845221 */ /* 0x000fe40000010000 */
.L_x_20652:
[----:B------:R-:W-:Y:S05]  /*18e0*/  BSYNC B1 ;  /* 0x0000000000017941 */ /* 0x000fea0003800000 */
.L_x_20651:
[----:B------:R-:W-:Y:S01]  /*18f0*/  BSSY B1, `(.L_x_20653) ;  /* 0x0000006000017945 */ /* 0x000fe20003800000 */
[----:B------:R-:W-:Y:S05]  /*1900*/  @!P6 BRA `(.L_x_20654) ;  /* 0x000000400000e947 */ /* 0x000fea0003800000 */
[----:B-----5:R-:W-:-:S05]  /*1910*/  HADD2.F32 R133, -RZ, R118.H1_H1 ;  /* 0x30000076ff857230 */ /* 0x020fca0000004100 */
[----:B------:R-:W-:-:S04]  /*1920*/  FMUL.FTZ R152, R133, c[0x0][0x1ec] ;  /* 0x00007b0085987a20 */ /* 0x000fc80000410000 */
[----:B------:R-:W-:-:S04]  /*1930*/  FMUL.FTZ R133, R33, R152 ;  /* 0x0000009821857220 */ /* 0x000fc80000410000 */
[----:B------:R-:W-:Y:S02]  /*1940*/  @P5 FADD.FTZ R133, R109, R133 ;  /* 0x000000856d855221 */ /* 0x000fe40000010000 */
.L_x_20654:
[----:B------:R-:W-:Y:S05]  /*1950*/  BSYNC B1 ;  /* 0x0000000000017941 */ /* 0x000fea0003800000 */
.L_x_20653:
[----:B------:R-:W-:Y:S01]  /*1960*/  BSSY B1, `(.L_x_20655) ;  /* 0x0000006000017945 */ /* 0x000fe20003800000 */
[----:B------:R-:W-:Y:S05]  /*1970*/  @!P6 BRA `(.L_x_20656) ;  /* 0x000000400000e947 */ /* 0x000fea0003800000 */
[----:B-----5:R-:W-:-:S05]  /*1980*/  HADD2.F32 R134, -RZ, R119.H0_H0 ;  /* 0x20000077ff867230 */ /* 0x020fca0000004100 */
[----:B------:R-:W-:-:S04]  /*1990*/  FMUL.FTZ R149, R134, c[0x0][0x1ec] ;  /* 0x00007b0086957a20 */ /* 0x000fc80000410000 */
[----:B------:R-:W-:-:S04]  /*19a0*/  FMUL.FTZ R134, R34, R149 ;  /* 0x0000009522867220 */ /* 0x000fc80000410000 */
[----:B------:R-:W-:Y:S02]  /*19b0*/  @P5 FADD.FTZ R134, R110, R134 ;  /* 0x000000866e865221 */ /* 0x000fe40000010000 */
.L_x_20656:
[----:B------:R-:W-:Y:S05]  /*19c0*/  BSYNC B1 ;  /* 0x0000000000017941 */ /* 0x000fea0003800000 */
.L_x_20655:
[----:B------:R-:W-:Y:S01]  /*19d0*/  BSSY B1, `(.L_x_20657) ;  /* 0x0000006000017945 */ /* 0x000fe20003800000 */
[----:B------:R-:W-:Y:S05]  /*19e0*/  @!P6 BRA `(.L_x_20658) ;  /* 0x000000400000e947 */ /* 0x000fea0003800000 */
[----:B-----5:R-:W-:-:S05]  /*19f0*/  HADD2.F32 R135, -RZ, R119.H1_H1 ;  /* 0x30000077ff877230 */ /* 0x020fca0000004100 */
[----:B------:R-:W-:-:S04]  /*1a00*/  FMUL.FTZ R152, R135, c[0x0][0x1ec] ;  /* 0x00007b0087987a20 */ /* 0x000fc80000410000 */
[----:B------:R-:W-:-:S04]  /*1a10*/  FMUL.FTZ R135, R35, R152 ;  /* 0x0000009823877220 */ /* 0x000fc80000410000 */
[----:B------:R-:W-:Y:S02]  /*1a20*/  @P5 FADD.FTZ R135, R111, R135 ;  /* 0x000000876f875221 */ /* 0x000fe40000010000 */
.L_x_20658:
[----:B------:R-:W-:Y:S05]  /*1a30*/  BSYNC B1 ;  /* 0x0000000000017941 */ /* 0x000fea0003800000 */
.L_x_20657:
[----:B------:R1:W-:Y:S01]  /*1a40*/  STG.E.128 [R150.64], R128 ;  /* 0x0000008096007986 */ /* 0x0003e2000c101d04 */
[----:B------:R-:W-:Y:S02]  /*1a50*/  IADD3 R148, R148, 0x20, RZ ;  /* 0x0000002094947810 */ /* 0x000fe40007ffe0ff */
[----:B------:R-:W-:Y:S01]  /*1a60*/  IADD3 R147, R147, 0x20, RZ ;  /* 0x0000002093937810 */ /* 0x000fe20007ffe0ff */
[----:B------:R1:W-:Y:S04]  /*1a70*/  STG.E.128 [R150.64+0x10], R132 ;  /* 0x0000108496007986 */ /* 0x0003e8000c101d04 */
.L_x_20642:
[----:B------:R-:W-:Y:S05]  /*1a80*/  BSYNC B0 ;  /* 0x0000000000007941 */ /* 0x000fea0003800000 */
.L_x_20641:
        /* <DEDUP_REMOVED lines=44> */
.L_x_20662:
[----:B----4-:R-:W-:Y:S05]  /*1d50*/  BSYNC B1 ;  /* 0x0000000000017941 */ /* 0x010fea0003800000 */
.L_x_20661:
[----:B------:R-:W-:Y:S01]  /*1d60*/  BSSY B1, `(.L_x_20663) ;  /* 0x0000006000017945 */ /* 0x000fe20003800000 */
[----:B------:R-:W-:Y:S05]  /*1d70*/  @!P5 BRA `(.L_x_20664) ;  /* 0x000000400000d947 */ /* 0x000fea0003800000 */
[----:B-----5:R-:W-:-:S05]  /*1d80*/  HADD2.F32 R137, -RZ, R116.H1_H1 ;  /* 0x30000074ff897230 */ /* 0x020fca0000004100 */
[----:B------:R-:W-:-:S04]  /*1d90*/  FMUL.FTZ R148, R137, c[0x0][0x1ec] ;  /* 0x00007b0089947a20 */ /* 0x000fc80000410000 */
[----:B------:R-:W-:-:S04]  /*1da0*/  FMUL.FTZ R137, R5, R148 ;  /* 0x0000009405897220 */ /* 0x000fc80000410000 */
[----:B------:R-:W-:Y:S02]  /*1db0*/  @P0 FADD.FTZ R137, R101, R137 ;  /* 0x0000008965890221 */ /* 0x000fe40000010000 */
.L_x_20664:
[----:B------:R-:W-:Y:S05]  /*1dc0*/  BSYNC B1 ;  /* 0x0000000000017941 */ /* 0x000fea0003800000 */
.L_x_20663:
[----:B------:R-:W-:Y:S01]  /*1dd0*/  BSSY B1, `(.L_x_20665) ;  /* 0x0000006000017945 */ /* 0x000fe20003800000 */
[----:B------:R-:W-:Y:S05]  /*1de0*/  @!P5 BRA `(.L_x_20666) ;  /* 0x000000400000d947 */ /* 0x000fea0003800000 */
[----:B-----5:R-:W-:-:S05]  /*1df0*/  HADD2.F32 R138, -RZ, R117.H0_H0 ;  /* 0x20000075ff8a7230 */ /* 0x020fca0000004100 */
[----:B------:R-:W-:-:S04]  /*1e00*/  FMUL.FTZ R149, R138, c[0x0][0x1ec] ;  /* 0x00007b008a957a20 */ /* 0x000fc80000410000 */
[----:B------:R-:W-:-:S04]  /*1e10*/  FMUL.FTZ R138, R6, R149 ;  /* 0x00000095068a7220 */ /* 0x000fc80000410000 */
[----:B------:R-:W-:Y:S02]  /*1e20*/  @P0 FADD.FTZ R138, R102, R138 ;  /* 0x0000008a668a0221 */ /* 0x000fe40000010000 */
.L_x_20666:
[----:B------:R-:W-:Y:S05]  /*1e30*/  BSYNC B1 ;  /* 0x0000000000017941 */ /* 0x000fea0003800000 */
.L_x_20665:
[----:B------:R-:W-:Y:S01]  /*1e40*/  BSSY B1, `(.L_x_20667) ;  /* 0x0000006000017945 */ /* 0x000fe20003800000 */
[----:B------:R-:W-:Y:S05]  /*1e50*/  @!P5 BRA `(.L_x_20668) ;  /* 0x000000400000d947 */ /* 0x000fea0003800000 */
[----:B-----5:R-:W-:-:S05]  /*1e60*/  HADD2.F32 R139, -RZ, R117.H1_H1 ;  /* 0x30000075ff8b7230 */ /* 0x020fca0000004100 */
[----:B------:R-:W-:-:S04]  /*1e70*/  FMUL.FTZ R148, R139, c[0x0][0x1ec] ;  /* 0x00007b008b947a20 */ /* 0x000fc80000410000 */
[----:B------:R-:W-:-:S04]  /*1e80*/  FMUL.FTZ R139, R7, R148 ;  /* 0x00000094078b7220 */ /* 0x000fc80000410000 */
[----:B------:R-:W-:Y:S02]  /*1e90*/  @P0 FADD.FTZ R139, R103, R139 ;  /* 0x0000008b678b0221 */ /* 0x000fe40000010000 */
.L_x_20668:
[----:B------:R-:W-:Y:S05]  /*1ea0*/  BSYNC B1 ;  /* 0x0000000000017941 */ /* 0x000fea0003800000 */
.L_x_20667:
[----:B------:R-:W-:Y:S01]  /*1eb0*/  BSSY B1, `(.L_x_20669) ;  /* 0x0000006000017945 */ /* 0x000fe20003800000 */
[----:B------:R-:W-:Y:S05]  /*1ec0*/  @!P5 BRA `(.L_x_20670) ;  /* 0x000000400000d947 */ /* 0x000fea0003800000 */
[----:B-----5:R-:W-:-:S05]  /*1ed0*/  HADD2.F32 R140, -RZ, R118.H0_H0 ;  /* 0x20000076ff8c7230 */ /* 0x020fca0000004100 */
[----:B------:R-:W-:-:S04]  /*1ee0*/  FMUL.FTZ R149, R140, c[0x0][0x1ec] ;  /* 0x00007b008c957a20 */ /* 0x000fc80000410000 */
[----:B------:R-:W-:-:S04]  /*1ef0*/  FMUL.FTZ R140, R8, R149 ;  /* 0x00000095088c7220 */ /* 0x000fc80000410000 */
[----:B------:R-:W-:Y:S02]  /*1f00*/  @P0 FADD.FTZ R140, R108, R140 ;  /* 0x0000008c6c8c0221 */ /* 0x000fe40000010000 */
.L_x_20670:
[----:B------:R-:W-:Y:S05]  /*1f10*/  BSYNC B1 ;  /* 0x0000000000017941 */ /* 0x000fea0003800000 */
.L_x_20669:
[----:B------:R-:W-:Y:S01]  /*1f20*/  BSSY B1, `(.L_x_20671) ;  /* 0x0000006000017945 */ /* 0x000fe20003800000 */
[----:B------:R-:W-:Y:S05]  /*1f30*/  @!P5 BRA `(.L_x_20672) ;  /* 0x000000400000d947 */ /* 0x000fea0003800000 */
[----:B-----5:R-:W-:-:S05]  /*1f40*/  HADD2.F32 R141, -RZ, R118.H1_H1 ;  /* 0x30000076ff8d7230 */ /* 0x020fca0000004100 */
[----:B------:R-:W-:-:S04]  /*1f50*/  FMUL.FTZ R148, R141, c[0x0][0x1ec] ;  /* 0x00007b008d947a20 */ /* 0x000fc80000410000 */
[----:B------:R-:W-:-:S04]  /*1f60*/  FMUL.FTZ R141, R9, R148 ;  /* 0x00000094098d7220 */ /* 0x000fc80000410000 */
[----:B------:R-:W-:Y:S02]  /*1f70*/  @P0 FADD.FTZ R141, R109, R141 ;  /* 0x0000008d6d8d0221 */ /* 0x000fe40000010000 */
.L_x_20672:
[----:B------:R-:W-:Y:S05]  /*1f80*/  BSYNC B1 ;  /* 0x0000000000017941 */ /* 0x000fea0003800000 */
.L_x_20671:
[----:B------:R-:W-:Y:S01]  /*1f90*/  BSSY B1, `(.L_x_20673) ;  /* 0x0000006000017945 */ /* 0x000fe20003800000 */
[----:B------:R-:W-:Y:S05]  /*1fa0*/  @!P5 BRA `(.L_x_20674) ;  /* 0x000000400000d947 */ /* 0x000fea0003800000 */
[----:B-----5:R-:W-:-:S05]  /*1fb0*/  HADD2.F32 R142, -RZ, R119.H0_H0 ;  /* 0x20000077ff8e7230 */ /* 0x020fca0000004100 */
[----:B------:R-:W-:-:S04]  /*1fc0*/  FMUL.FTZ R149, R142, c[0x0][0x1ec] ;  /* 0x00007b008e957a20 */ /* 0x000fc80000410000 */
[----:B------:R-:W-:-:S04]  /*1fd0*/  FMUL.FTZ R142, R10, R149 ;  /* 0x000000950a8e7220 */ /* 0x000fc80000410000 */
[----:B------:R-:W-:Y:S02]  /*1fe0*/  @P0 FADD.FTZ R142, R110, R142 ;  /* 0x0000008e6e8e0221 */ /* 0x000fe40000010000 */
.L_x_20674:
[----:B------:R-:W-:Y:S05]  /*1ff0*/  BSYNC B1 ;  /* 0x0000000000017941 */ /* 0x000fea0003800000 */
.L_x_20673:
[----:B------:R-:W-:Y:S01]  /*2000*/  BSSY B1, `(.L_x_20675) ;  /* 0x0000006000017945 */ /* 0x000fe20003800000 */
[----:B------:R-:W-:Y:S05]  /*2010*/  @!P5 BRA `(.L_x_20676) ;  /* 0x000000400000d947 */ /* 0x000fea0003800000 */
[----:B-----5:R-:W-:-:S05]  /*2020*/  HADD2.F32 R143, -RZ, R119.H1_H1 ;  /* 0x30000077ff8f7230 */ /* 0x020fca0000004100 */
[----:B------:R-:W-:-:S04]  /*2030*/  FMUL.FTZ R148, R143, c[0x0][0x1ec] ;  /* 0x00007b008f947a20 */ /* 0x000fc80000410000 */
[----:B------:R-:W-:-:S04]  /*2040*/  FMUL.FTZ R143, R11, R148 ;  /* 0x000000940b8f7220 */ /* 0x000fc80000410000 */
[----:B------:R-:W-:Y:S02]  /*2050*/  @P0 FADD.FTZ R143, R111, R143 ;  /* 0x0000008f6f8f0221 */ /* 0x000fe40000010000 */
.L_x_20676:
[----:B------:R-:W-:Y:S05]  /*2060*/  BSYNC B1 ;  /* 0x0000000000017941 */ /* 0x000fea0003800000 */
.L_x_20675:
[----:B------:R1:W-:Y:S04]  /*2070*/  STG.E.128 [R146.64], R136 ;  /* 0x0000008892007986 */ /* 0x0003e8000c101d04 */
[----:B------:R1:W-:Y:S02]  /*2080*/  STG.E.128 [R146.64+0x10], R140 ;  /* 0x0000108c92007986 */ /* 0x0003e4000c101d04 */
.L_x_20660:
[----:B------:R-:W-:Y:S05]  /*2090*/  BSYNC B0 ;  /* 0x0000000000007941 */ /* 0x000fea0003800000 */
.L_x_20659:
        /* <DEDUP_REMOVED lines=39> */
.L_x_20689:
        /* <DEDUP_REMOVED lines=85> */
.L_x_20690:
        /* <DEDUP_REMOVED lines=58> */
.L_x_20682:
[----:B------:R-:W-:Y:S05]  /*2c00*/  BSYNC B1 ;  /* 0x0000000000017941 */ /* 0x000fea0003800000 */
.L_x_20681:
        /* <DEDUP_REMOVED lines=35> */
.L_x_20684:
[----:B------:R-:W-:Y:S05]  /*2e40*/  BSYNC B1 ;  /* 0x0000000000017941 */ /* 0x000fea0003800000 */
.L_x_20683:
        /* <DEDUP_REMOVED lines=34> */
.L_x_20686:
[----:B------:R-:W-:Y:S05]  /*3070*/  BSYNC B1 ;  /* 0x0000000000017941 */ /* 0x000fea0003800000 */
.L_x_20685:
        /* <DEDUP_REMOVED lines=32> */
.L_x_20680:
[----:B------:R-:W-:Y:S05]  /*3280*/  BSYNC B0 ;  /* 0x0000000000007941 */ /* 0x000fea0003800000 */
.L_x_20679:
[----:B------:R-:W-:-:S04]  /*3290*/  MOV R3, c[0x0][0x160] ;  /* 0x0000580000037a02 */ /* 0x000fc80000000f00 */
[----:B------:R-:W-:-:S04]  /*32a0*/  LEA R0, R3, R0, 0x2 ;  /* 0x0000000003007211 */ /* 0x000fc800078e10ff */
[----:B------:R-:W-:-:S13]  /*32b0*/  ISETP.GE.AND P0, PT, R0, c[0x0][0x164], PT ;  /* 0x0000590000007a0c */ /* 0x000fda0003f06270 */
[----:B01----:R-:W-:Y:S01]  /*32c0*/  @P0 CALL.REL.NOINC `(.L_x_20687) ;  /* 0x0000001000000944 */ /* 0x003fe20003c00000 */
[----:B------:R-:W-:Y:S05]  /*32d0*/  BRA `(.L_x_20688) ;  /* 0xffffd3e000007947 */ /* 0x000fea000383ffff */
.L_x_20687:
[----:B------:R-:W-:Y:S05]  /*32e0*/  EXIT ;  /* 0x000000000000794d */ /* 0x000fea0003800000 */
.L_x_20677:
[----:B------:R-:W-:Y:S01]  /*32f0*/  HFMA2.MMA R152, -RZ, RZ, 0, 5.9604644775390625e-08 ;  /* 0x00000001ff987435 */ /* 0x000fe200000001ff */
[----:B------:R-:W-:Y:S02]  /*3300*/  MOV R150, 0x1f ;  /* 0x0000001f00967802 */ /* 0x000fe40000000f00 */
[----:B------:R-:W-:Y:S02]  /*3310*/  MOV R153, 0xffffffff ;  /* 0xffffffff00997802 */ /* 0x000fe40000000f00 */
[----:B------:R-:W-:Y:S02]  /*3320*/  MOV R148, 0x3340 ;  /* 0x0000334000947802 */ /* 0x000fe40000000f00 */
[----:B0----5:R-:W-:Y:S05]  /*3330*/  CALL.REL.NOINC `($__internal_118_$__cuda_sm70_shflsync_bfly_p) ;  /* 0x000007b000007944 */ /* 0x021fea0003c00000 */
[----:B-1----:R-:W-:Y:S01]  /*3340*/  MOV R146, R152 ;  /* 0x0000009800927202 */ /* 0x002fe20000000f00 */
[----:B0-----:R-:W-:Y:S05]  /*3350*/  BRA `(.L_x_20689) ;  /* 0xffffefb000007947 */ /* 0x001fea000383ffff */
.L_x_20678:
[----:B------:R-:W-:Y:S01]  /*3360*/  HFMA2.MMA R152, -RZ, RZ, 0, 1.1920928955078125e-07 ;  /* 0x00000002ff987435 */ /* 0x000fe200000001ff */
[----:B------:R-:W-:Y:S02]  /*3370*/  MOV R150, 0x1f ;  /* 0x0000001f00967802 */ /* 0x000fe40000000f00 */
[----:B------:R-:W-:Y:S02]  /*3380*/  MOV R153, 0xffffffff ;  /* 0xffffffff00997802 */ /* 0x000fe40000000f00 */
[----:B------:R-:W-:-:S02]  /*3390*/  MOV R148, 0x33b0 ;  /* 0x000033b000947802 */ /* 0x000fc40000000f00 */
[----:B0----5:R-:W-:Y:S05]  /*33a0*/  CALL.REL.NOINC `($__internal_118_$__cuda_sm70_shflsync_bfly_p) ;  /* 0x0000074000007944 */ /* 0x021fea0003c00000 */
[----:B01----:R-:W-:Y:S01]  /*33b0*/  FADD.FTZ R147, R147, R152 ;  /* 0x0000009893937221 */ /* 0x003fe20000010000 */
[----:B------:R-:W-:Y:S01]  /*33c0*/  HFMA2.MMA R152, -RZ, RZ, 0, 2.384185791015625e-07 ;  /* 0x00000004ff987435 */ /* 0x000fe200000001ff */
[----:B------:R-:W-:-:S02]  /*33d0*/  MOV R150, 0x1f ;  /* 0x0000001f00967802 */ /* 0x000fc40000000f00 */
[----:B------:R-:W-:Y:S02]  /*33e0*/  MOV R153, 0xffffffff ;  /* 0xffffffff00997802 */ /* 0x000fe40000000f00 */
[----:B------:R-:W-:Y:S02]  /*33f0*/  MOV R148, 0x3410 ;  /* 0x0000341000947802 */ /* 0x000fe40000000f00 */
[----:B------:R-:W-:Y:S05]  /*3400*/  CALL.REL.NOINC `($__internal_118_$__cuda_sm70_shflsync_bfly_p) ;  /* 0x000006e000007944 */ /* 0x000fea0003c00000 */
[----:B01----:R-:W-:Y:S01]  /*3410*/  FADD.FTZ R147, R147, R152 ;  /* 0x0000009893937221 */ /* 0x003fe20000010000 */
[----:B------:R-:W-:Y:S01]  /*3420*/  HFMA2.MMA R152, -RZ, RZ, 0, 4.76837158203125e-07 ;  /* 0x00000008ff987435 */ /* 0x000fe200000001ff */
[----:B------:R-:W-:Y:S02]  /*3430*/  MOV R150, 0x1f ;  /* 0x0000001f00967802 */ /* 0x000fe40000000f00 */
[----:B------:R-:W-:Y:S02]  /*3440*/  MOV R153, 0xffffffff ;  /* 0xffffffff00997802 */ /* 0x000fe40000000f00 */
[----:B------:R-:W-:Y:S02]  /*3450*/  MOV R148, 0x3470 ;  /* 0x0000347000947802 */ /* 0x000fe40000000f00 */
[----:B------:R-:W-:Y:S05]  /*3460*/  CALL.REL.NOINC `($__internal_118_$__cuda_sm70_shflsync_bfly_p) ;  /* 0x0000068000007944 */ /* 0x000fea0003c00000 */
[----:B01----:R-:W-:Y:S01]  /*3470*/  FADD.FTZ R147, R147, R152 ;  /* 0x0000009893937221 */ /* 0x003fe20000010000 */
[----:B------:R-:W-:Y:S01]  /*3480*/  HFMA2.MMA R152, -RZ, RZ, 0, 9.5367431640625e-07 ;  /* 0x00000010ff987435 */ /* 0x000fe200000001ff */
[----:B------:R-:W-:-:S02]  /*3490*/  MOV R150, 0x1f ;  /* 0x0000001f00967802 */ /* 0x000fc40000000f00 */
[----:B------:R-:W-:Y:S02]  /*34a0*/  MOV R153, 0xffffffff ;  /* 0xffffffff00997802 */ /* 0x000fe40000000f00 */
[----:B------:R-:W-:Y:S02]  /*34b0*/  MOV R148, 0x34d0 ;  /* 0x000034d000947802 */ /* 0x000fe40000000f00 */
[----:B------:R-:W-:Y:S05]  /*34c0*/  CALL.REL.NOINC `($__internal_118_$__cuda_sm70_shflsync_bfly_p) ;  /* 0x0000062000007944 */ /* 0x000fea0003c00000 */
        /* <DEDUP_REMOVED lines=71> */
[----:B------:R-:W-:Y:S05]  /*3940*/  CALL.REL.NOINC `($__internal_118_$__cuda_sm70_shflsync_bfly_p) ;  /* 0x000001a000007944 */ /* 0x000fea0003c00000 */
[----:B01----:R-:W-:Y:S01]  /*3950*/  FADD.FTZ R147, R147, R152 ;  /* 0x0000009893937221 */ /* 0x003fe20000010000 */
[----:B------:R-:W-:Y:S01]  /*3960*/  HFMA2.MMA R152, -RZ, RZ, 0, 1.1920928955078125e-07 ;  /* 0x00000002ff987435 */ /* 0x000fe200000001ff */
[----:B------:R-:W-:Y:S02]  /*3970*/  MOV R150, 0x1f ;  /* 0x0000001f00967802 */ /* 0x000fe40000000f00 */
[----:B------:R-:W-:Y:S02]  /*3980*/  MOV R153, 0xffffffff ;  /* 0xffffffff00997802 */ /* 0x000fe40000000f00 */
[----:B------:R-:W-:Y:S02]  /*3990*/  MOV R148, 0x39b0 ;  /* 0x000039b000947802 */ /* 0x000fe40000000f00 */
[----:B------:R-:W-:Y:S05]  /*39a0*/  CALL.REL.NOINC `($__internal_118_$__cuda_sm70_shflsync_bfly_p) ;  /* 0x0000014000007944 */ /* 0x000fea0003c00000 */
[----:B01----:R-:W-:Y:S01]  /*39b0*/  FADD.FTZ R147, R147, R152 ;  /* 0x0000009893937221 */ /* 0x003fe20000010000 */
[----:B------:R-:W-:Y:S01]  /*39c0*/  HFMA2.MMA R152, -RZ, RZ, 0, 2.384185791015625e-07 ;  /* 0x00000004ff987435 */ /* 0x000fe200000001ff */
[----:B------:R-:W-:Y:S02]  /*39d0*/  MOV R150, 0x1f ;  /* 0x0000001f00967802 */ /* 0x000fe40000000f00 */
[----:B------:R-:W-:-:S02]  /*39e0*/  MOV R153, 0xffffffff ;  /* 0xffffffff00997802 */ /* 0x000fc40000000f00 */
        /* <DEDUP_REMOVED lines=8> */
[----:B-1----:R-:W-:Y:S01]  /*3a70*/  FADD.FTZ R151, R147, R152 ;  /* 0x0000009893977221 */ /* 0x002fe20000010000 */
[----:B------:R-:W-:Y:S01]  /*3a80*/  HFMA2.MMA R152, -RZ, RZ, 0, 9.5367431640625e-07 ;  /* 0x00000010ff987435 */ /* 0x000fe200000001ff */
[----:B0-----:R-:W-:Y:S02]  /*3a90*/  MOV R150, 0x1f ;  /* 0x0000001f00967802 */ /* 0x001fe40000000f00 */
[----:B------:R-:W-:-:S02]  /*3aa0*/  MOV R153, 0xffffffff ;  /* 0xffffffff00997802 */ /* 0x000fc40000000f00 */
[----:B------:R-:W-:Y:S02]  /*3ab0*/  MOV R147, R151 ;  /* 0x0000009700937202 */ /* 0x000fe40000000f00 */
[----:B------:R-:W-:Y:S02]  /*3ac0*/  MOV R148, 0x3ae0 ;  /* 0x00003ae000947802 */ /* 0x000fe40000000f00 */
[----:B------:R-:W-:Y:S05]  /*3ad0*/  CALL.REL.NOINC `($__internal_118_$__cuda_sm70_shflsync_bfly_p) ;  /* 0x0000001000007944 */ /* 0x000fea0003c00000 */
[----:B01----:R-:W-:Y:S05]  /*3ae0*/  BRA `(.L_x_20690) ;  /* 0xffffed7000007947 */ /* 0x003fea000383ffff */
        .weak           $__internal_118_$__cuda_sm70_shflsync_bfly_p
        .type           $__internal_118_$__cuda_sm70_shflsync_bfly_p,@function
        .size           $__internal_118_$__cuda_sm70_shflsync_bfly_p,(.L_x_29258 - $__internal_118_$__cuda_sm70_shflsync_bfly_p)
$__internal_118_$__cuda_sm70_shflsync_bfly_p:
[----:B------:R-:W-:Y:S01]  /*3af0*/  HFMA2.MMA R149, -RZ, RZ, 0, 0 ;  /* 0x00000000ff957435 */ /* 0x000fe200000001ff */
[----:B------:R-:W-:Y:S04]  /*3b00*/  WARPSYNC R153 ;  /* 0x0000009900007348 */ /* 0x000fe80003800000 */
[----:B------:R0:W1:Y:S01]  /*3b10*/  SHFL.BFLY PT, R152, R147, R152, R150 ;  /* 0x0c00009893987389 */ /* 0x00006200000e0096 */
[----:B------:R-:W-:Y:S05]  /*3b20*/  RET.REL.NODEC R148 `(_ZN10layer_norm13ln_fwd_kernelINS_13Kernel_traitsIf6__halffS2_fjLj1024ELj1ELj4ELj1ELj16ENS_18Kernel_traits_baseILj1024EfS2_fS2_fjLj128EEEEELb0ELb1ELb1ELb0EEEvNS_9FwdParamsE) ;  /* 0xffffc4d094007950 */ /* 0x000fea0003c3ffff */
.L_x_20691:
        /* <DEDUP_REMOVED lines=13> */
.L_x_29258:


//--------------------- .text._ZN10layer_norm13ln_fwd_kernelINS_13Kernel_traitsIf6__halffS2_fjLj1024ELj1ELj4ELj1ELj16ENS_18Kernel_traits_baseILj1024EfS2_fS2_fjLj128EEEEELb0ELb1ELb1ELb1EEEvNS_9FwdParamsE --------------------------
	.section	.text._ZN10layer_norm13ln_fwd_kernelINS_13Kernel_traitsIf6__halffS2_fjLj1024ELj1ELj4ELj1ELj16ENS_18Kernel_traits_baseILj1024EfS2_fS2_fjLj128EEEEELb0ELb1ELb1ELb1EEEvNS_9FwdParamsE,"ax",@progbits
	.sectioninfo	@"SHI_REGISTERS=168"
	.align	128
        .global         _ZN10layer_norm13ln_fwd_kernelINS_13Kernel_traitsIf6__halffS2_fjLj1024ELj1ELj4ELj1ELj16ENS_18Kernel_traits_baseILj1024EfS2_fS2_fjLj128EEEEELb0ELb1ELb1ELb1EEEvNS_9FwdParamsE
        .type           _ZN10layer_norm13ln_fwd_kernelINS_13Kernel_traitsIf6__halffS2_fjLj1024ELj1ELj4ELj1ELj16ENS_18Kernel_traits_baseILj1024EfS2_fS2_fjLj128EEEEELb0ELb1ELb1ELb1EEEvNS_9FwdParamsE,@function
        .size           _ZN10layer_norm13ln_fwd_kernelINS_13Kernel_traitsIf6__halffS2_fjLj1024ELj1ELj4ELj1ELj16ENS_18Kernel_traits_baseILj1024EfS2_fS2_fjLj128EEEEELb0ELb1ELb1ELb1EEEvNS_9FwdParamsE,(.L_x_29259 - _ZN10layer_norm13ln_fwd_kernelINS_13Kernel_traitsIf6__halffS2_fjLj1024ELj1ELj4ELj1ELj16ENS_18Kernel_traits_baseILj1024EfS2_fS2_fjLj128EEEEELb0ELb1ELb1ELb1EEEvNS_9FwdParamsE)
        .other          _ZN10layer_norm13ln_fwd_kernelINS_13Kernel_traitsIf6__halffS2_fjLj1024ELj1ELj4ELj1ELj16ENS_18Kernel_traits_baseILj1024EfS2_fS2_fjLj128EEEEELb0ELb1ELb1ELb1EEEvNS_9FwdParamsE,@"STO_CUDA_ENTRY STV_DEFAULT"
_ZN10layer_norm13ln_fwd_kernelINS_13Kernel_traitsIf6__halffS2_fjLj1024ELj1ELj4ELj1ELj16ENS_18Kernel_traits_baseILj1024EfS2_fS2_fjLj128EEEEELb0ELb1ELb1ELb1EEEvNS_9FwdParamsE:
.text._ZN10layer_norm13ln_fwd_kernelINS_13Kernel_traitsIf6__halffS2_fjLj1024ELj1ELj4ELj1ELj16ENS_18Kernel_traits_baseILj1024EfS2_fS2_fjLj128EEEEELb0ELb1ELb1ELb1EEEvNS_9FwdParamsE:
        /* <DEDUP_REMOVED lines=61> */
.L_x_20761:
        /* <DEDUP_REMOVED lines=56> */
[----:B-----5:R-:W-:-:S05]  /*0750*/  HADD2.F32 R112, -RZ, R108.H0_H0 ;  /* 0x2000006cff707230 */ /* 0x020fca0000004100 */
[----:B------:R-:W-:-:S04]  /*0760*/  FMUL.FTZ R117, R112, c[0x0][0x1ec] ;  /* 0x00007b0070757a20 */ /* 0x000fc80000410000 */
[----:B------:R-:W-:-:S04]  /*0770*/  FMUL.FTZ R140, R68, R117 ;  /* 0x00000075448c7220 */ /* 0x000fc80000410000 */
[----:B------:R-:W-:Y:S02]  /*0780*/  @P0 FADD.FTZ R140, R100, R140 ;  /* 0x0000008c648c0221 */ /* 0x000fe40000010000 */
.L_x_20693:
[----:B------:R-:W-:Y:S05]  /*0790*/  BSYNC B0 ;  /* 0x0000000000007941 */ /* 0x000fea0003800000 */
.L_x_20692:
[----:B------:R-:W-:Y:S01]  /*07a0*/  BSSY B0, `(.L_x_20694) ;  /* 0x0000006000007945 */ /* 0x000fe20003800000 */
[----:B------:R-:W-:Y:S05]  /*07b0*/  @!P6 BRA `(.L_x_20695) ;  /* 0x000000400000e947 */ /* 0x000fea0003800000 */
[----:B-----5:R-:W-:-:S05]  /*07c0*/  HADD2.F32 R112, -RZ, R108.H1_H1 ;  /* 0x3000006cff707230 */ /* 0x020fca0000004100 */
[----:B------:R-:W-:-:S04]  /*07d0*/  FMUL.FTZ R112, R112, c[0x0][0x1ec] ;  /* 0x00007b0070707a20 */ /* 0x000fc80000410000 */
[----:B------:R-:W-:-:S04]  /*07e0*/  FMUL.FTZ R141, R69, R112 ;  /* 0x00000070458d7220 */ /* 0x000fc80000410000 */
[----:B------:R-:W-:Y:S02]  /*07f0*/  @P0 FADD.FTZ R141, R101, R141 ;  /* 0x0000008d658d0221 */ /* 0x000fe40000010000 */
.L_x_20695:
[----:B------:R-:W-:Y:S05]  /*0800*/  BSYNC B0 ;  /* 0x0000000000007941 */ /* 0x000fea0003800000 */
.L_x_20694:
[----:B------:R-:W-:Y:S01]  /*0810*/  BSSY B0, `(.L_x_20696) ;  /* 0x0000006000007945 */ /* 0x000fe20003800000 */
[----:B------:R-:W-:Y:S05]  /*0820*/  @!P6 BRA `(.L_x_20697) ;  /* 0x000000400000e947 */ /* 0x000fea0003800000 */
[----:B-----5:R-:W-:-:S05]  /*0830*/  HADD2.F32 R112, -RZ, R109.H0_H0 ;  /* 0x2000006dff707230 */ /* 0x020fca0000004100 */
[----:B------:R-:W-:-:S04]  /*0840*/  FMUL.FTZ R117, R112, c[0x0][0x1ec] ;  /* 0x00007b0070757a20 */ /* 0x000fc80000410000 */
[----:B------:R-:W-:-:S04]  /*0850*/  FMUL.FTZ R142, R70, R117 ;  /* 0x00000075468e7220 */ /* 0x000fc80000410000 */
[----:B------:R-:W-:Y:S02]  /*0860*/  @P0 FADD.FTZ R142, R102, R142 ;  /* 0x0000008e668e0221 */ /* 0x000fe40000010000 */
.L_x_20697:
[----:B------:R-:W-:Y:S05]  /*0870*/  BSYNC B0 ;  /* 0x0000000000007941 */ /* 0x000fea0003800000 */
.L_x_20696:
[----:B------:R-:W-:Y:S01]  /*0880*/  BSSY B0, `(.L_x_20698) ;  /* 0x0000006000007945 */ /* 0x000fe20003800000 */
[----:B------:R-:W-:Y:S05]  /*0890*/  @!P6 BRA `(.L_x_20699) ;  /* 0x000000400000e947 */ /* 0x000fea0003800000 */
[----:B-----5:R-:W-:-:S05]  /*08a0*/  HADD2.F32 R112, -RZ, R109.H1_H1 ;  /* 0x3000006dff707230 */ /* 0x020fca0000004100 */
[----:B------:R-:W-:-:S04]  /*08b0*/  FMUL.FTZ R112, R112, c[0x0][0x1ec] ;  /* 0x00007b0070707a20 */ /* 0x000fc80000410000 */
[----:B------:R-:W-:-:S04]  /*08c0*/  FMUL.FTZ R143, R71, R112 ;  /* 0x00000070478f7220 */ /* 0x000fc80000410000 */
[----:B------:R-:W-:Y:S02]  /*08d0*/  @P0 FADD.FTZ R143, R103, R143 ;  /* 0x0000008f678f0221 */ /* 0x000fe40000010000 */
.L_x_20699:
[----:B------:R-:W-:Y:S05]  /*08e0*/  BSYNC B0 ;  /* 0x0000000000007941 */ /* 0x000fea0003800000 */
.L_x_20698:
[----:B------:R-:W-:Y:S01]  /*08f0*/  BSSY B0, `(.L_x_20700) ;  /* 0x0000006000007945 */ /* 0x000fe20003800000 */
[----:B------:R-:W-:Y:S05]  /*0900*/  @!P6 BRA `(.L_x_20701) ;  /* 0x000000400000e947 */ /* 0x000fea0003800000 */
[----:B-----5:R-:W-:-:S05]  /*0910*/  HADD2.F32 R112, -RZ, R110.H0_H0 ;  /* 0x2000006eff707230 */ /* 0x020fca0000004100 */
[----:B------:R-:W-:-:S04]  /*0920*/  FMUL.FTZ R117, R112, c[0x0][0x1ec] ;  /* 0x00007b0070757a20 */ /* 0x000fc80000410000 */
[----:B------:R-:W-:-:S04]  /*0930*/  FMUL.FTZ R128, R72, R117 ;  /* 0x0000007548807220 */ /* 0x000fc80000410000 */
[----:B------:R-:W-:Y:S02]  /*0940*/  @P0 FADD.FTZ R128, R104, R128 ;  /* 0x0000008068800221 */ /* 0x000fe40000010000 */
.L_x_20701:
[----:B------:R-:W-:Y:S05]  /*0950*/  BSYNC B0 ;  /* 0x0000000000007941 */ /* 0x000fea0003800000 */
.L_x_20700:
[----:B------:R-:W-:Y:S01]  /*0960*/  BSSY B0, `(.L_x_20702) ;  /* 0x0000006000007945 */ /* 0x000fe20003800000 */
[----:B------:R-:W-:Y:S05]  /*0970*/  @!P6 BRA `(.L_x_20703) ;  /* 0x000000400000e947 */ /* 0x000fea0003800000 */
[----:B-----5:R-:W-:-:S05]  /*0980*/  HADD2.F32 R112, -RZ, R110.H1_H1 ;  /* 0x3000006eff707230 */ /* 0x020fca0000004100 */
[----:B------:R-:W-:-:S04]  /*0990*/  FMUL.FTZ R112, R112, c[0x0][0x1ec] ;  /* 0x00007b0070707a20 */ /* 0x000fc80000410000 */
[----:B------:R-:W-:-:S04]  /*09a0*/  FMUL.FTZ R129, R73, R112 ;  /* 0x0000007049817220 */ /* 0x000fc80000410000 */
[----:B------:R-:W-:Y:S02]  /*09b0*/  @P0 FADD.FTZ R129, R105, R129 ;  /* 0x0000008169810221 */ /* 0x000fe40000010000 */
.L_x_20703:
[----:B------:R-:W-:Y:S05]  /*09c0*/  BSYNC B0 ;  /* 0x0000000000007941 */ /* 0x000fea0003800000 */
.L_x_20702:
[----:B------:R-:W-:Y:S01]  /*09d0*/  BSSY B0, `(.L_x_20704) ;  /* 0x0000006000007945 */ /* 0x000fe20003800000 */
[----:B------:R-:W-:Y:S05]  /*09e0*/  @!P6 BRA `(.L_x_20705) ;  /* 0x000000400000e947 */ /* 0x000fea0003800000 */
[----:B-----5:R-:W-:-:S05]  /*09f0*/  HADD2.F32 R112, -RZ, R111.H0_H0 ;  /* 0x2000006fff707230 */ /* 0x020fca0000004100 */
[----:B------:R-:W-:-:S04]  /*0a00*/  FMUL.FTZ R117, R112, c[0x0][0x1ec] ;  /* 0x00007b0070757a20 */ /* 0x000fc80000410000 */
[----:B------:R-:W-:-:S04]  /*0a10*/  FMUL.FTZ R130, R74, R117 ;  /* 0x000000754a827220 */ /* 0x000fc80000410000 */
[----:B------:R-:W-:Y:S02]  /*0a20*/  @P0 FADD.FTZ R130, R106, R130 ;  /* 0x000000826a820221 */ /* 0x000fe40000010000 */
.L_x_20705:
[----:B------:R-:W-:Y:S05]  /*0a30*/  BSYNC B0 ;  /* 0x0000000000007941 */ /* 0x000fea0003800000 */
.L_x_20704:
[----:B------:R-:W-:Y:S01]  /*0a40*/  BSSY B0, `(.L_x_20706) ;  /* 0x0000006000007945 */ /* 0x000fe20003800000 */
[----:B------:R-:W-:Y:S05]  /*0a50*/  @!P6 BRA `(.L_x_20707) ;  /* 0x000000400000e947 */ /* 0x000fea0003800000 */
[----:B-----5:R-:W-:-:S05]  /*0a60*/  HADD2.F32 R112, -RZ, R111.H1_H1 ;  /* 0x3000006fff707230 */ /* 0x020fca0000004100 */
[----:B------:R-:W-:-:S04]  /*0a70*/  FMUL.FTZ R112, R112, c[0x0][0x1ec] ;  /* 0x00007b0070707a20 */ /* 0x000fc80000410000 */
[----:B------:R-:W-:-:S04]  /*0a80*/  FMUL.FTZ R131, R75, R112 ;  /* 0x000000704b837220 */ /* 0x000fc80000410000 */
[----:B------:R-:W-:Y:S02]  /*0a90*/  @P0 FADD.FTZ R131, R107, R131 ;  /* 0x000000836b830221 */ /* 0x000fe40000010000 */
.L_x_20707:
[----:B------:R-:W-:Y:S05]  /*0aa0*/  BSYNC B0 ;  /* 0x0000000000007941 */ /* 0x000fea0003800000 */
.L_x_20706:
        /* <DEDUP_REMOVED lines=41> */
.L_x_20709:
[----:B------:R-:W-:Y:S05]  /*0d40*/  BSYNC B0 ;  /* 0x0000000000007941 */ /* 0x000fea0003800000 */
.L_x_20708:
[----:B------:R-:W-:Y:S01]  /*0d50*/  BSSY B0, `(.L_x_20710) ;  /* 0x0000006000007945 */ /* 0x000fe20003800000 */
[----:B------:R-:W-:Y:S05]  /*0d60*/  @!P6 BRA `(.L_x_20711) ;  /* 0x000000400000e947 */ /* 0x000fea0003800000 */
[----:B-----5:R-:W-:-:S05]  /*0d70*/  HADD2.F32 R112, -RZ, R108.H1_H1 ;  /* 0x3000006cff707230 */ /* 0x020fca0000004100 */
[----:B------:R-:W-:-:S04]  /*0d80*/  FMUL.FTZ R112, R112, c[0x0][0x1ec] ;  /* 0x00007b0070707a20 */ /* 0x000fc80000410000 */
[----:B------:R-:W-:-:S04]  /*0d90*/  FMUL.FTZ R133, R77, R112 ;  /* 0x000000704d857220 */ /* 0x000fc80000410000 */
[----:B------:R-:W-:Y:S02]  /*0da0*/  @P0 FADD.FTZ R133, R101, R133 ;  /* 0x0000008565850221 */ /* 0x000fe40000010000 */
.L_x_20711:
[----:B------:R-:W-:Y:S05]  /*0db0*/  BSYNC B0 ;  /* 0x0000000000007941 */ /* 0x000fea0003800000 */
.L_x_20710:
[----:B------:R-:W-:Y:S01]  /*0dc0*/  BSSY B0, `(.L_x_20712) ;  /* 0x0000006000007945 */ /* 0x000fe20003800000 */
[----:B------:R-:W-:Y:S05]  /*0dd0*/  @!P6 BRA `(.L_x_20713) ;  /* 0x000000400000e947 */ /* 0x000fea0003800000 */
[----:B-----5:R-:W-:-:S05]  /*0de0*/  HADD2.F32 R112, -RZ, R109.H0_H0 ;  /* 0x2000006dff707230 */ /* 0x020fca0000004100 */
[----:B------:R-:W-:-:S04]  /*0df0*/  FMUL.FTZ R125, R112, c[0x0][0x1ec] ;  /* 0x00007b00707d7a20 */ /* 0x000fc80000410000 */
[----:B------:R-:W-:-:S04]  /*0e00*/  FMUL.FTZ R134, R78, R125 ;  /* 0x0000007d4e867220 */ /* 0x000fc80000410000 */
[----:B------:R-:W-:Y:S02]  /*0e10*/  @P0 FADD.FTZ R134, R102, R134 ;  /* 0x0000008666860221 */ /* 0x000fe40000010000 */
.L_x_20713:
[----:B------:R-:W-:Y:S05]  /*0e20*/  BSYNC B0 ;  /* 0x0000000000007941 */ /* 0x000fea0003800000 */
.L_x_20712:
[----:B------:R-:W-:Y:S01]  /*0e30*/  BSSY B0, `(.L_x_20714) ;  /* 0x0000006000007945 */ /* 0x000fe20003800000 */
[----:B------:R-:W-:Y:S05]  /*0e40*/  @!P6 BRA `(.L_x_20715) ;  /* 0x000000400000e947 */ /* 0x000fea0003800000 */
[----:B-----5:R-:W-:-:S05]  /*0e50*/  HADD2.F32 R112, -RZ, R109.H1_H1 ;  /* 0x3000006dff707230 */ /* 0x020fca0000004100 */
[----:B------:R-:W-:-:S04]  /*0e60*/  FMUL.FTZ R112, R112, c[0x0][0x1ec] ;  /* 0x00007b0070707a20 */ /* 0x000fc80000410000 */
[----:B------:R-:W-:-:S04]  /*0e70*/  FMUL.FTZ R135, R79, R112 ;  /* 0x000000704f877220 */ /* 0x000fc80000410000 */
[----:B------:R-:W-:Y:S02]  /*0e80*/  @P0 FADD.FTZ R135, R103, R135 ;  /* 0x0000008767870221 */ /* 0x000fe40000010000 */
.L_x_20715:
[----:B------:R-:W-:Y:S05]  /*0e90*/  BSYNC B0 ;  /* 0x0000000000007941 */ /* 0x000fea0003800000 */
.L_x_20714:
[----:B------:R-:W-:Y:S01]  /*0ea0*/  BSSY B0, `(.L_x_20716) ;  /* 0x0000006000007945 */ /* 0x000fe20003800000 */
[----:B------:R-:W-:Y:S05]  /*0eb0*/  @!P6 BRA `(.L_x_20717) ;  /* 0x000000400000e947 */ /* 0x000fea0003800000 */
[----:B-----5:R-:W-:-:S05]  /*0ec0*/  HADD2.F32 R112, -RZ, R110.H0_H0 ;  /* 0x2000006eff707230 */ /* 0x020fca0000004100 */
[----:B------:R-:W-:-:S04]  /*0ed0*/  FMUL.FTZ R125, R112, c[0x0][0x1ec] ;  /* 0x00007b00707d7a20 */ /* 0x000fc80000410000 */
[----:B------:R-:W-:-:S04]  /*0ee0*/  FMUL.FTZ R120, R80, R125 ;  /* 0x0000007d50787220 */ /* 0x000fc80000410000 */
[----:B------:R-:W-:Y:S02]  /*0ef0*/  @P0 FADD.FTZ R120, R104, R120 ;  /* 0x0000007868780221 */ /* 0x000fe40000010000 */
.L_x_20717:
[----:B------:R-:W-:Y:S05]  /*0f00*/  BSYNC B0 ;  /* 0x0000000000007941 */ /* 0x000fea0003800000 */
.L_x_20716:
[----:B------:R-:W-:Y:S01]  /*0f10*/  BSSY B0, `(.L_x_20718) ;  /* 0x0000006000007945 */ /* 0x000fe20003800000 */
[----:B------:R-:W-:Y:S05]  /*0f20*/  @!P6 BRA `(.L_x_20719) ;  /* 0x000000400000e947 */ /* 0x000fea0003800000 */
[----:B-----5:R-:W-:-:S05]  /*0f30*/  HADD2.F32 R112, -RZ, R110.H1_H1 ;  /* 0x3000006eff707230 */ /* 0x020fca0000004100 */
[----:B------:R-:W-:-:S04]  /*0f40*/  FMUL.FTZ R112, R112, c[0x0][0x1ec] ;  /* 0x00007b0070707a20 */ /* 0x000fc80000410000 */
[----:B------:R-:W-:-:S04]  /*0f50*/  FMUL.FTZ R121, R81, R112 ;  /* 0x0000007051797220 */ /* 0x000fc80000410000 */
[----:B------:R-:W-:Y:S02]  /*0f60*/  @P0 FADD.FTZ R121, R105, R121 ;  /* 0x0000007969790221 */ /* 0x000fe40000010000 */
.L_x_20719:
[----:B------:R-:W-:Y:S05]  /*0f70*/  BSYNC B0 ;  /* 0x0000000000007941 */ /* 0x000fea0003800000 */
.L_x_20718:
[----:B------:R-:W-:Y:S01]  /*0f80*/  BSSY B0, `(.L_x_20720) ;  /* 0x0000006000007945 */ /* 0x000fe20003800000 */
[----:B------:R-:W-:Y:S05]  /*0f90*/  @!P6 BRA `(.L_x_20721) ;  /* 0x000000400000e947 */ /* 0x000fea0003800000 */
[----:B-----5:R-:W-:-:S05]  /*0fa0*/  HADD2.F32 R112, -RZ, R111.H0_H0 ;  /* 0x2000006fff707230 */ /* 0x020fca0000004100 */
[----:B------:R-:W-:-:S04]  /*0fb0*/  FMUL.FTZ R125, R112, c[0x0][0x1ec] ;  /* 0x00007b00707d7a20 */ /* 0x000fc80000410000 */
[----:B------:R-:W-:-:S04]  /*0fc0*/  FMUL.FTZ R122, R82, R125 ;  /* 0x0000007d527a7220 */ /* 0x000fc80000410000 */
[----:B------:R-:W-:Y:S02]  /*0fd0*/  @P0 FADD.FTZ R122, R106, R122 ;  /* 0x0000007a6a7a0221 */ /* 0x000fe40000010000 */
.L_x_20721:
[----:B------:R-:W-:Y:S05]  /*0fe0*/  BSYNC B0 ;  /* 0x0000000000007941 */ /* 0x000fea0003800000 */
.L_x_20720:
[----:B------:R-:W-:Y:S01]  /*0ff0*/  BSSY B0, `(.L_x_20722) ;  /* 0x0000006000007945 */ /* 0x000fe20003800000 */
[----:B------:R-:W-:Y:S05]  /*1000*/  @!P6 BRA `(.L_x_20723) ;  /* 0x000000400000e947 */ /* 0x000fea0003800000 */
[----:B-----5:R-:W-:-:S05]  /*1010*/  HADD2.F32 R112, -RZ, R111.H1_H1 ;  /* 0x3000006fff707230 */ /* 0x020fca0000004100 */
[----:B------:R-:W-:-:S04]  /*1020*/  FMUL.FTZ R112, R112, c[0x0][0x1ec] ;  /* 0x00007b0070707a20 */ /* 0x000fc80000410000 */
[----:B------:R-:W-:-:S04]  /*1030*/  FMUL.FTZ R123, R83, R112 ;  /* 0x00000070537b7220 */ /* 0x000fc80000410000 */
[----:B------:R-:W-:Y:S02]  /*1040*/  @P0 FADD.FTZ R123, R107, R123 ;  /* 0x0000007b6b7b0221 */ /* 0x000fe40000010000 */
.L_x_20723:
[----:B------:R-:W-:Y:S05]  /*1050*/  BSYNC B0 ;  /* 0x0000000000007941 */ /* 0x000fea0003800000 */
.L_x_20722:
        /* <DEDUP_REMOVED lines=41> */
.L_x_20725:
[----:B------:R-:W-:Y:S05]  /*12f0*/  BSYNC B0 ;  /* 0x0000000000007941 */ /* 0x000fea0003800000 */
.L_x_20724:
[----:B------:R-:W-:Y:S01]  /*1300*/  BSSY B0, `(.L_x_20726) ;  /* 0x0000006000007945 */ /* 0x000fe20003800000 */
[----:B------:R-:W-:Y:S05]  /*1310*/  @!P6 BRA `(.L_x_20727) ;  /* 0x000000400000e947 */ /* 0x000fea0003800000 */
[----:B-----5:R-:W-:-:S05]  /*1320*/  HADD2.F32 R117, -RZ, R108.H1_H1 ;  /* 0x3000006cff757230 */ /* 0x020fca0000004100 */
[----:B------:R-:W-:-:S04]  /*1330*/  FMUL.FTZ R138, R117, c[0x0][0x1ec] ;  /* 0x00007b00758a7a20 */ /* 0x000fc80000410000 */
[----:B------:R-:W-:-:S04]  /*1340*/  FMUL.FTZ R125, R85, R138 ;  /* 0x0000008a557d7220 */ /* 0x000fc80000410000 */
[----:B------:R-:W-:Y:S02]  /*1350*/  @P0 FADD.FTZ R125, R101, R125 ;  /* 0x0000007d657d0221 */ /* 0x000fe40000010000 */
.L_x_20727:
[----:B------:R-:W-:Y:S05]  /*1360*/  BSYNC B0 ;  /* 0x0000000000007941 */ /* 0x000fea0003800000 */
.L_x_20726:
[----:B------:R-:W-:Y:S01]  /*1370*/  BSSY B0, `(.L_x_20728) ;  /* 0x0000006000007945 */ /* 0x000fe20003800000 */
[----:B------:R-:W-:Y:S05]  /*1380*/  @!P6 BRA `(.L_x_20729) ;  /* 0x000000400000e947 */ /* 0x000fea0003800000 */
[----:B-----5:R-:W-:-:S05]  /*1390*/  HADD2.F32 R117, -RZ, R109.H0_H0 ;  /* 0x2000006dff757230 */ /* 0x020fca0000004100 */
[----:B------:R-:W-:-:S04]  /*13a0*/  FMUL.FTZ R117, R117, c[0x0][0x1ec] ;  /* 0x00007b0075757a20 */ /* 0x000fc80000410000 */
[----:B------:R-:W-:-:S04]  /*13b0*/  FMUL.FTZ R126, R86, R117 ;  /* 0x00000075567e7220 */ /* 0x000fc80000410000 */
[----:B------:R-:W-:Y:S02]  /*13c0*/  @P0 FADD.FTZ R126, R102, R126 ;  /* 0x0000007e667e0221 */ /* 0x000fe40000010000 */
.L_x_20729:
[----:B------:R-:W-:Y:S05]  /*13d0*/  BSYNC B0 ;  /* 0x0000000000007941 */ /* 0x000fea0003800000 */
.L_x_20728:
[----:B------:R-:W-:Y:S01]  /*13e0*/  BSSY B0, `(.L_x_20730) ;  /* 0x0000006000007945 */ /* 0x000fe20003800000 */
[----:B------:R-:W-:Y:S05]  /*13f0*/  @!P6 BRA `(.L_x_20731) ;  /* 0x000000400000e947 */ /* 0x000fea0003800000 */
[----:B-----5:R-:W-:-:S05]  /*1400*/  HADD2.F32 R117, -RZ, R109.H1_H1 ;  /* 0x3000006dff757230 */ /* 0x020fca0000004100 */
[----:B------:R-:W-:-:S04]  /*1410*/  FMUL.FTZ R138, R117, c[0x0][0x1ec] ;  /* 0x00007b00758a7a20 */ /* 0x000fc80000410000 */
[----:B------:R-:W-:-:S04]  /*1420*/  FMUL.FTZ R127, R87, R138 ;  /* 0x0000008a577f7220 */ /* 0x000fc80000410000 */
[----:B------:R-:W-:Y:S02]  /*1430*/  @P0 FADD.FTZ R127, R103, R127 ;  /* 0x0000007f677f0221 */ /* 0x000fe40000010000 */
.L_x_20731:
[----:B------:R-:W-:Y:S05]  /*1440*/  BSYNC B0 ;  /* 0x0000000000007941 */ /* 0x000fea0003800000 */
.L_x_20730:
[----:B------:R-:W-:Y:S01]  /*1450*/  BSSY B0, `(.L_x_20732) ;  /* 0x0000006000007945 */ /* 0x000fe20003800000 */
[----:B------:R-:W-:Y:S05]  /*1460*/  @!P6 BRA `(.L_x_20733) ;  /* 0x000000400000e947 */ /* 0x000fea0003800000 */
[----:B-----5:R-:W-:-:S05]  /*1470*/  HADD2.F32 R112, -RZ, R110.H0_H0 ;  /* 0x2000006eff707230 */ /* 0x020fca0000004100 */
[----:B------:R-:W-:-:S04]  /*1480*/  FMUL.FTZ R117, R112, c[0x0][0x1ec] ;  /* 0x00007b0070757a20 */ /* 0x000fc80000410000 */
[----:B------:R-:W-:-:S04]  /*1490*/  FMUL.FTZ R112, R88, R117 ;  /* 0x0000007558707220 */ /* 0x000fc80000410000 */
[----:B------:R-:W-:Y:S02]  /*14a0*/  @P0 FADD.FTZ R112, R104, R112 ;  /* 0x0000007068700221 */ /* 0x000fe40000010000 */
.L_x_20733:
[----:B------:R-:W-:Y:S05]  /*14b0*/  BSYNC B0 ;  /* 0x0000000000007941 */ /* 0x000fea0003800000 */
.L_x_20732:
[----:B------:R-:W-:Y:S01]  /*14c0*/  BSSY B0, `(.L_x_20734) ;  /* 0x0000006000007945 */ /* 0x000fe20003800000 */
[----:B------:R-:W-:Y:S05]  /*14d0*/  @!P6 BRA `(.L_x_20735) ;  /* 0x000000400000e947 */ /* 0x000fea0003800000 */
[----:B-----5:R-:W-:-:S05]  /*14e0*/  HADD2.F32 R113, -RZ, R110.H1_H1 ;  /* 0x3000006eff717230 */ /* 0x020fca0000004100 */
[----:B------:R-:W-:-:S04]  /*14f0*/  FMUL.FTZ R138, R113, c[0x0][0x1ec] ;  /* 0x00007b00718a7a20 */ /* 0x000fc80000410000 */
[----:B------:R-:W-:-:S04]  /*1500*/  FMUL.FTZ R113, R89, R138 ;  /* 0x0000008a59717220 */ /* 0x000fc80000410000 */
[----:B------:R-:W-:Y:S02]  /*1510*/  @P0 FADD.FTZ R113, R105, R113 ;  /* 0x0000007169710221 */ /* 0x000fe40000010000 */
.L_x_20735:
[----:B------:R-:W-:Y:S05]  /*1520*/  BSYNC B0 ;  /* 0x0000000000007941 */ /* 0x000fea0003800000 */
.L_x_20734:
[----:B------:R-:W-:Y:S01]  /*1530*/  BSSY B0, `(.L_x_20736) ;  /* 0x0000006000007945 */ /* 0x000fe20003800000 */
[----:B------:R-:W-:Y:S05]  /*1540*/  @!P6 BRA `(.L_x_20737) ;  /* 0x000000400000e947 */ /* 0x000fea0003800000 */
[----:B-----5:R-:W-:-:S05]  /*1550*/  HADD2.F32 R114, -RZ, R111.H0_H0 ;  /* 0x2000006fff727230 */ /* 0x020fca0000004100 */
[----:B------:R-:W-:-:S04]  /*1560*/  FMUL.FTZ R117, R114, c[0x0][0x1ec] ;  /* 0x00007b0072757a20 */ /* 0x000fc80000410000 */
[----:B------:R-:W-:-:S04]  /*1570*/  FMUL.FTZ R114, R90, R117 ;  /* 0x000000755a727220 */ /* 0x000fc80000410000 */
[----:B------:R-:W-:Y:S02]  /*1580*/  @P0 FADD.FTZ R114, R106, R114 ;  /* 0x000000726a720221 */ /* 0x000fe40000010000 */
.L_x_20737:
[----:B------:R-:W-:Y:S05]  /*1590*/  BSYNC B0 ;  /* 0x0000000000007941 */ /* 0x000fea0003800000 */
.L_x_20736:
[----:B------:R-:W-:Y:S01]  /*15a0*/  BSSY B0, `(.L_x_20738) ;  /* 0x0000006000007945 */ /* 0x000fe20003800000 */
[----:B------:R-:W-:Y:S05]  /*15b0*/  @!P6 BRA `(.L_x_20739) ;  /* 0x000000400000e947 */ /* 0x000fea0003800000 */
[----:B-----5:R-:W-:-:S05]  /*15c0*/  HADD2.F32 R115, -RZ, R111.H1_H1 ;  /* 0x3000006fff737230 */ /* 0x020fca0000004100 */
[----:B------:R-:W-:-:S04]  /*15d0*/  FMUL.FTZ R138, R115, c[0x0][0x1ec] ;  /* 0x00007b00738a7a20 */ /* 0x000fc80000410000 */
[----:B------:R-:W-:-:S04]  /*15e0*/  FMUL.FTZ R115, R91, R138 ;  /* 0x0000008a5b737220 */ /* 0x000fc80000410000 */
[----:B------:R-:W-:Y:S02]  /*15f0*/  @P0 FADD.FTZ R115, R107, R115 ;  /* 0x000000736b730221 */ /* 0x000fe40000010000 */
.L_x_20739:
[----:B------:R-:W-:Y:S05]  /*1600*/  BSYNC B0 ;  /* 0x0000000000007941 */ /* 0x000fea0003800000 */
.L_x_20738:
        /* <DEDUP_REMOVED lines=34> */
[----:B-----5:R-:W-:-:S05]  /*1830*/  HADD2.F32 R116, -RZ, R108.H0_H0 ;  /* 0x2000006cff747230 */ /* 0x020fca0000004100 */
[----:B------:R-:W-:-:S04]  /*1840*/  FMUL.FTZ R147, R116, c[0x0][0x1ec] ;  /* 0x00007b0074937a20 */ /* 0x000fc80000410000 */
[----:B------:R-:W-:-:S04]  /*1850*/  FMUL.FTZ R116, R92, R147 ;  /* 0x000000935c747220 */ /* 0x000fc80000410000 */
[----:B------:R-:W-:Y:S02]  /*1860*/  @P0 FADD.FTZ R116, R100, R116 ;  /* 0x0000007464740221 */ /* 0x000fe40000010000 */
.L_x_20741:
[----:B------:R-:W-:Y:S05]  /*1870*/  BSYNC B0 ;  /* 0x0000000000007941 */ /* 0x000fea0003800000 */
.L_x_20740:
[----:B------:R-:W-:Y:S01]  /*1880*/  BSSY B0, `(.L_x_20742) ;  /* 0x0000006000007945 */ /* 0x000fe20003800000 */
[----:B------:R-:W-:Y:S05]  /*1890*/  @!P6 BRA `(.L_x_20743) ;  /* 0x000000400000e947 */ /* 0x000fea0003800000 */
[----:B-----5:R-:W-:-:S05]  /*18a0*/  HADD2.F32 R117, -RZ, R108.H1_H1 ;  /* 0x3000006cff757230 */ /* 0x020fca0000004100 */
[----:B------:R-:W-:-:S04]  /*18b0*/  FMUL.FTZ R146, R117, c[0x0][0x1ec] ;  /* 0x00007b0075927a20 */ /* 0x000fc80000410000 */
[----:B------:R-:W-:-:S04]  /*18c0*/  FMUL.FTZ R117, R93, R146 ;  /* 0x000000925d757220 */ /* 0x000fc80000410000 */
[----:B------:R-:W-:Y:S02]  /*18d0*/  @P0 FADD.FTZ R117, R101, R117 ;  /* 0x0000007565750221 */ /* 0x000fe40000010000 */
.L_x_20743:
[----:B------:R-:W-:Y:S05]  /*18e0*/  BSYNC B0 ;  /* 0x0000000000007941 */ /* 0x000fea0003800000 */
.L_x_20742:
[----:B------:R-:W-:Y:S01]  /*18f0*/  BSSY B0, `(.L_x_20744) ;  /* 0x0000006000007945 */ /* 0x000fe20003800000 */
[----:B------:R-:W-:Y:S05]  /*1900*/  @!P6 BRA `(.L_x_20745) ;  /* 0x000000400000e947 */ /* 0x000fea0003800000 */
[----:B-----5:R-:W-:-:S05]  /*1910*/  HADD2.F32 R118, -RZ, R109.H0_H0 ;  /* 0x2000006dff767230 */ /* 0x020fca0000004100 */
[----:B------:R-:W-:-:S04]  /*1920*/  FMUL.FTZ R147, R118, c[0x0][0x1ec] ;  /* 0x00007b0076937a20 */ /* 0x000fc80000410000 */
[----:B------:R-:W-:-:S04]  /*1930*/  FMUL.FTZ R118, R94, R147 ;  /* 0x000000935e767220 */ /* 0x000fc80000410000 */
[----:B------:R-:W-:Y:S02]  /*1940*/  @P0 FADD.FTZ R118, R102, R118 ;  /* 0x0000007666760221 */ /* 0x000fe40000010000 */
.L_x_20745:
[----:B------:R-:W-:Y:S05]  /*1950*/  BSYNC B0 ;  /* 0x0000000000007941 */ /* 0x000fea0003800000 */
.L_x_20744:
[----:B------:R-:W-:Y:S01]  /*1960*/  BSSY B0, `(.L_x_20746) ;  /* 0x0000006000007945 */ /* 0x000fe20003800000 */
[----:B------:R-:W-:Y:S05]  /*1970*/  @!P6 BRA `(.L_x_20747) ;  /* 0x000000400000e947 */ /* 0x000fea0003800000 */
[----:B-----5:R-:W-:-:S05]  /*1980*/  HADD2.F32 R119, -RZ, R109.H1_H1 ;  /* 0x3000006dff777230 */ /* 0x020fca0000004100 */
[----:B------:R-:W-:-:S04]  /*1990*/  FMUL.FTZ R146, R119, c[0x0][0x1ec] ;  /* 0x00007b0077927a20 */ /* 0x000fc80000410000 */
[----:B------:R-:W-:-:S04]  /*19a0*/  FMUL.FTZ R119, R95, R146 ;  /* 0x000000925f777220 */ /* 0x000fc80000410000 */
[----:B------:R-:W-:Y:S02]  /*19b0*/  @P0 FADD.FTZ R119, R103, R119 ;  /* 0x0000007767770221 */ /* 0x000fe40000010000 */
.L_x_20747:
[----:B------:R-:W-:Y:S05]  /*19c0*/  BSYNC B0 ;  /* 0x0000000000007941 */ /* 0x000fea0003800000 */
.L_x_20746:
[----:B------:R-:W-:Y:S01]  /*19d0*/  BSSY B0, `(.L_x_20748) ;  /* 0x0000006000007945 */ /* 0x000fe20003800000 */
[----:B------:R-:W-:Y:S05]  /*19e0*/  @!P6 BRA `(.L_x_20749) ;  /* 0x000000400000e947 */ /* 0x000fea0003800000 */
[----:B-----5:R-:W-:-:S05]  /*19f0*/  HADD2.F32 R136, -RZ, R110.H0_H0 ;  /* 0x2000006eff887230 */ /* 0x020fca0000004100 */
[----:B------:R-:W-:-:S04]  /*1a00*/  FMUL.FTZ R147, R136, c[0x0][0x1ec] ;  /* 0x00007b0088937a20 */ /* 0x000fc80000410000 */
[----:B------:R-:W-:-:S04]  /*1a10*/  FMUL.FTZ R136, R96, R147 ;  /* 0x0000009360887220 */ /* 0x000fc80000410000 */
[----:B------:R-:W-:Y:S02]  /*1a20*/  @P0 FADD.FTZ R136, R104, R136 ;  /* 0x0000008868880221 */ /* 0x000fe40000010000 */
.L_x_20749:
[----:B------:R-:W-:Y:S05]  /*1a30*/  BSYNC B0 ;  /* 0x0000000000007941 */ /* 0x000fea0003800000 */
.L_x_20748:
[----:B------:R-:W-:Y:S01]  /*1a40*/  BSSY B0, `(.L_x_20750) ;  /* 0x0000006000007945 */ /* 0x000fe20003800000 */
[----:B------:R-:W-:Y:S05]  /*1a50*/  @!P6 BRA `(.L_x_20751) ;  /* 0x000000400000e947 */ /* 0x000fea0003800000 */
[----:B-----5:R-:W-:-:S05]  /*1a60*/  HADD2.F32 R137, -RZ, R110.H1_H1 ;  /* 0x3000006eff897230 */ /* 0x020fca0000004100 */
[----:B------:R-:W-:-:S04]  /*1a70*/  FMUL.FTZ R146, R137, c[0x0][0x1ec] ;  /* 0x00007b0089927a20 */ /* 0x000fc80000410000 */
[----:B------:R-:W-:-:S04]  /*1a80*/  FMUL.FTZ R137, R97, R146 ;  /* 0x0000009261897220 */ /* 0x000fc80000410000 */
[----:B------:R-:W-:Y:S02]  /*1a90*/  @P0 FADD.FTZ R137, R105, R137 ;  /* 0x0000008969890221 */ /* 0x000fe40000010000 */
.L_x_20751:
[----:B------:R-:W-:Y:S05]  /*1aa0*/  BSYNC B0 ;  /* 0x0000000000007941 */ /* 0x000fea0003800000 */
.L_x_20750:
[----:B------:R-:W-:Y:S01]  /*1ab0*/  BSSY B0, `(.L_x_20752) ;  /* 0x0000006000007945 */ /* 0x000fe20003800000 */
[----:B------:R-:W-:Y:S05]  /*1ac0*/  @!P6 BRA `(.L_x_20753) ;  /* 0x000000400000e947 */ /* 0x000fea0003800000 */
[----:B-----5:R-:W-:-:S05]  /*1ad0*/  HADD2.F32 R138, -RZ, R111.H0_H0 ;  /* 0x2000006fff8a7230 */ /* 0x020fca0000004100 */
[----:B------:R-:W-:-:S04]  /*1ae0*/  FMUL.FTZ R147, R138, c[0x0][0x1ec] ;  /* 0x00007b008a937a20 */ /* 0x000fc80000410000 */
[----:B------:R-:W-:-:S04]  /*1af0*/  FMUL.FTZ R138, R98, R147 ;  /* 0x00000093628a7220 */ /* 0x000fc80000410000 */
[----:B------:R-:W-:Y:S02]  /*1b00*/  @P0 FADD.FTZ R138, R106, R138 ;  /* 0x0000008a6a8a0221 */ /* 0x000fe40000010000 */
.L_x_20753:
[----:B------:R-:W-:Y:S05]  /*1b10*/  BSYNC B0 ;  /* 0x0000000000007941 */ /* 0x000fea0003800000 */
.L_x_20752:
[----:B------:R-:W-:Y:S01]  /*1b20*/  BSSY B0, `(.L_x_20754) ;  /* 0x0000006000007945 */ /* 0x000fe20003800000 */
[----:B------:R-:W-:Y:S05]  /*1b30*/  @!P6 BRA `(.L_x_20755) ;  /* 0x000000400000e947 */ /* 0x000fea0003800000 */
[----:B-----5:R-:W-:-:S05]  /*1b40*/  HADD2.F32 R139, -RZ, R111.H1_H1 ;  /* 0x3000006fff8b7230 */ /* 0x020fca0000004100 */
[----:B------:R-:W-:-:S04]  /*1b50*/  FMUL.FTZ R146, R139, c[0x0][0x1ec] ;  /* 0x00007b008b927a20 */ /* 0x000fc80000410000 */
[----:B------:R-:W-:-:S04]  /*1b60*/  FMUL.FTZ R139, R99, R146 ;  /* 0x00000092638b7220 */ /* 0x000fc80000410000 */
[----:B------:R-:W-:Y:S02]  /*1b70*/  @P0 FADD.FTZ R139, R107, R139 ;  /* 0x0000008b6b8b0221 */ /* 0x000fe40000010000 */
.L_x_20755:
[----:B------:R-:W-:Y:S05]  /*1b80*/  BSYNC B0 ;  /* 0x0000000000007941 */ /* 0x000fea0003800000 */
.L_x_20754:
        /* <DEDUP_REMOVED lines=39> */
.L_x_20762:
        /* <DEDUP_REMOVED lines=84> */
.L_x_20763:
        /* <DEDUP_REMOVED lines=59> */
[----:B------:R-:W-:Y:S01]  /*26f0*/  F2FP.PACK_AB R118, R135, R118 ;  /* 0x000000768776723e */ /* 0x000fe200000000ff */
        /* <DEDUP_REMOVED lines=17> */
[----:B------:R-:W-:Y:S01]  /*2810*/  F2FP.PACK_AB R112, R117, R112 ;  /* 0x000000707570723e */ /* 0x000fe200000000ff */
[----:B------:R-:W-:Y:S01]  /*2820*/  FFMA.FTZ R131, R45, R126, R13 ;  /* 0x0000007e2d837223 */ /* 0x000fe2000001000d */
[----:B------:R-:W-:Y:S01]  /*2830*/  IADD3 R126, R133, 0x20, RZ ;  /* 0x00000020857e7810 */ /* 0x000fe20007ffe0ff */
        /* <DEDUP_REMOVED lines=67> */
.L_x_20759:
[----:B-1----:R-:W-:Y:S05]  /*2c70*/  BSYNC B0 ;  /* 0x0000000000007941 */ /* 0x002fea0003800000 */
.L_x_20758:
[----:B------:R-:W-:-:S04]  /*2c80*/  MOV R3, c[0x0][0x160] ;  /* 0x0000580000037a02 */ /* 0x000fc80000000f00 */
[----:B------:R-:W-:-:S04]  /*2c90*/  LEA R2, R3, R2, 0x2 ;  /* 0x0000000203027211 */ /* 0x000fc800078e10ff */
[----:B------:R-:W-:-:S13]  /*2ca0*/  ISETP.GE.AND P0, PT, R2, c[0x0][0x164], PT ;  /* 0x0000590002007a0c */ /* 0x000fda0003f06270 */
[----:B0----5:R-:W-:Y:S01]  /*2cb0*/  @P0 CALL.REL.NOINC `(.L_x_20760) ;  /* 0x0000001000000944 */ /* 0x021fe20003c00000 */
[----:B------:R-:W-:Y:S05]  /*2cc0*/  BRA `(.L_x_20761) ;  /* 0xffffd70000007947 */ /* 0x000fea000383ffff */
.L_x_20760:
[----:B------:R-:W-:Y:S05]  /*2cd0*/  EXIT ;  /* 0x000000000000794d */ /* 0x000fea0003800000 */
.L_x_20756:
[----:B------:R-:W-:Y:S01]  /*2ce0*/  HFMA2.MMA R144, -RZ, RZ, 0, 5.9604644775390625e-08 ;  /* 0x00000001ff907435 */ /* 0x000fe200000001ff */
[----:B0-----:R-:W-:Y:S02]  /*2cf0*/  MOV R147, 0x1f ;  /* 0x0000001f00937802 */ /* 0x001fe40000000f00 */
[----:B------:R-:W-:Y:S02]  /*2d00*/  MOV R150, 0xffffffff ;  /* 0xffffffff00967802 */ /* 0x000fe40000000f00 */
[----:B------:R-:W-:Y:S02]  /*2d10*/  MOV R148, 0x2d30 ;  /* 0x00002d3000947802 */ /* 0x000fe40000000f00 */
[----:B-----5:R-:W-:Y:S05]  /*2d20*/  CALL.REL.NOINC `($__internal_119_$__cuda_sm70_shflsync_bfly_p) ;  /* 0x0000079000007944 */ /* 0x020fea0003c00000 */
[----:B01----:R-:W-:Y:S05]  /*2d30*/  BRA `(.L_x_20762) ;  /* 0xfffff0c000007947 */ /* 0x003fea000383ffff */
.L_x_20757:
[----:B------:R-:W-:Y:S01]  /*2d40*/  HFMA2.MMA R144, -RZ, RZ, 0, 1.1920928955078125e-07 ;  /* 0x00000002ff907435 */ /* 0x000fe200000001ff */
[----:B0-----:R-:W-:Y:S02]  /*2d50*/  MOV R147, 0x1f ;  /* 0x0000001f00937802 */ /* 0x001fe40000000f00 */
[----:B------:R-:W-:Y:S02]  /*2d60*/  MOV R150, 0xffffffff ;  /* 0xffffffff00967802 */ /* 0x000fe40000000f00 */
[----:B------:R-:W-:-:S02]  /*2d70*/  MOV R148, 0x2d90 ;  /* 0x00002d9000947802 */ /* 0x000fc40000000f00 */
[----:B-----5:R-:W-:Y:S05]  /*2d80*/  CALL.REL.NOINC `($__internal_119_$__cuda_sm70_shflsync_bfly_p) ;  /* 0x0000073000007944 */ /* 0x020fea0003c00000 */
[----:B01----:R-:W-:Y:S01]  /*2d90*/  FADD.FTZ R151, R151, R144 ;  /* 0x0000009097977221 */ /* 0x003fe20000010000 */
[----:B------:R-:W-:Y:S01]  /*2da0*/  HFMA2.MMA R144, -RZ, RZ, 0, 2.384185791015625e-07 ;  /* 0x00000004ff907435 */ /* 0x000fe200000001ff */
[----:B------:R-:W-:-:S02]  /*2db0*/  MOV R147, 0x1f ;  /* 0x0000001f00937802 */ /* 0x000fc40000000f00 */
[----:B------:R-:W-:Y:S02]  /*2dc0*/  MOV R150, 0xffffffff ;  /* 0xffffffff00967802 */ /* 0x000fe40000000f00 */
[----:B------:R-:W-:Y:S02]  /*2dd0*/  MOV R148, 0x2df0 ;  /* 0x00002df000947802 */ /* 0x000fe40000000f00 */
[----:B------:R-:W-:Y:S05]  /*2de0*/  CALL.REL.NOINC `($__internal_119_$__cuda_sm70_shflsync_bfly_p) ;  /* 0x000006d000007944 */ /* 0x000fea0003c00000 */
[----:B01----:R-:W-:Y:S01]  /*2df0*/  FADD.FTZ R151, R151, R144 ;  /* 0x0000009097977221 */ /* 0x003fe20000010000 */
[----:B------:R-:W-:Y:S01]  /*2e00*/  HFMA2.MMA R144, -RZ, RZ, 0, 4.76837158203125e-07 ;  /* 0x00000008ff907435 */ /* 0x000fe200000001ff */
[----:B------:R-:W-:Y:S02]  /*2e10*/  MOV R147, 0x1f ;  /* 0x0000001f00937802 */ /* 0x000fe40000000f00 */
[----:B------:R-:W-:Y:S02]  /*2e20*/  MOV R150, 0xffffffff ;  /* 0xffffffff00967802 */ /* 0x000fe40000000f00 */
[----:B------:R-:W-:Y:S02]  /*2e30*/  MOV R148, 0x2e50 ;  /* 0x00002e5000947802 */ /* 0x000fe40000000f00 */
[----:B------:R-:W-:Y:S05]  /*2e40*/  CALL.REL.NOINC `($__internal_119_$__cuda_sm70_shflsync_bfly_p) ;  /* 0x0000067000007944 */ /* 0x000fea0003c00000 */
[----:B01----:R-:W-:Y:S01]  /*2e50*/  FADD.FTZ R151, R151, R144 ;  /* 0x0000009097977221 */ /* 0x003fe20000010000 */
[----:B------:R-:W-:Y:S01]  /*2e60*/  HFMA2.MMA R144, -RZ, RZ, 0, 9.5367431640625e-07 ;  /* 0x00000010ff907435 */ /* 0x000fe200000001ff */
[----:B------:R-:W-:-:S02]  /*2e70*/  MOV R147, 0x1f ;  /* 0x0000001f00937802 */ /* 0x000fc40000000f00 */
[----:B------:R-:W-:Y:S02]  /*2e80*/  MOV R150, 0xffffffff ;  /* 0xffffffff00967802 */ /* 0x000fe40000000f00 */
[----:B------:R-:W-:Y:S02]  /*2e90*/  MOV R148, 0x2eb0 ;  /* 0x00002eb000947802 */ /* 0x000fe40000000f00 */
[----:B------:R-:W-:Y:S05]  /*2ea0*/  CALL.REL.NOINC `($__internal_119_$__cuda_sm70_shflsync_bfly_p) ;  /* 0x0000061000007944 */ /* 0x000fea0003c00000 */
        /* <DEDUP_REMOVED lines=70> */
[----:B------:R-:W-:Y:S05]  /*3310*/  CALL.REL.NOINC `($__internal_119_$__cuda_sm70_shflsync_bfly_p) ;  /* 0x000001a000007944 */ /* 0x000fea0003c00000 */
[----:B01----:R-:W-:Y:S01]  /*3320*/  FADD.FTZ R151, R151, R144 ;  /* 0x0000009097977221 */ /* 0x003fe20000010000 */
[----:B------:R-:W-:Y:S01]  /*3330*/  HFMA2.MMA R144, -RZ, RZ, 0, 1.1920928955078125e-07 ;  /* 0x00000002ff907435 */ /* 0x000fe200000001ff */
[----:B------:R-:W-:Y:S02]  /*3340*/  MOV R147, 0x1f ;  /* 0x0000001f00937802 */ /* 0x000fe40000000f00 */
[----:B------:R-:W-:Y:S02]  /*3350*/  MOV R150, 0xffffffff ;  /* 0xffffffff00967802 */ /* 0x000fe40000000f00 */
[----:B------:R-:W-:Y:S02]  /*3360*/  MOV R148, 0x3380 ;  /* 0x0000338000947802 */ /* 0x000fe40000000f00 */
[----:B------:R-:W-:Y:S05]  /*3370*/  CALL.REL.NOINC `($__internal_119_$__cuda_sm70_shflsync_bfly_p) ;  /* 0x0000014000007944 */ /* 0x000fea0003c00000 */
        /* <DEDUP_REMOVED lines=18> */
[----:B01----:R-:W-:Y:S01]  /*34a0*/  MOV R150, R144 ;  /* 0x0000009000967202 */ /* 0x003fe20000000f00 */
[----:B------:R-:W-:Y:S05]  /*34b0*/  BRA `(.L_x_20763) ;  /* 0xffffee8000007947 */ /* 0x000fea000383ffff */
        .weak           $__internal_119_$__cuda_sm70_shflsync_bfly_p
        .type           $__internal_119_$__cuda_sm70_shflsync_bfly_p,@function
        .size           $__internal_119_$__cuda_sm70_shflsync_bfly_p,(.L_x_29259 - $__internal_119_$__cuda_sm70_shflsync_bfly_p)
$__internal_119_$__cuda_sm70_shflsync_bfly_p:
[----:B------:R-:W-:Y:S01]  /*34c0*/  HFMA2.MMA R149, -RZ, RZ, 0, 0 ;  /* 0x00000000ff957435 */ /* 0x000fe200000001ff */
[----:B------:R-:W-:Y:S04]  /*34d0*/  WARPSYNC R150 ;  /* 0x0000009600007348 */ /* 0x000fe80003800000 */
[----:B------:R0:W1:Y:S01]  /*34e0*/  SHFL.BFLY PT, R144, R151, R144, R147 ;  /* 0x0c00009097907389 */ /* 0x00006200000e0093 */
[----:B------:R-:W-:Y:S05]  /*34f0*/  RET.REL.NODEC R148 `(_ZN10layer_norm13ln_fwd_kernelINS_13Kernel_traitsIf6__halffS2_fjLj1024ELj1ELj4ELj1ELj16ENS_18Kernel_traits_baseILj1024EfS2_fS2_fjLj128EEEEELb0ELb1ELb1ELb1EEEvNS_9FwdParamsE) ;  /* 0xffffcb0094007950 */ /* 0x000fea0003c3ffff */
.L_x_20764:
        /* <DEDUP_REMOVED lines=16> */
.L_x_29259:


//--------------------- .text._ZN10layer_norm13ln_fwd_kernelINS_13Kernel_traitsIf6__halffS2_fjLj1024ELj1ELj4ELj1ELj16ENS_18Kernel_traits_baseILj1024EfS2_fS2_fjLj128EEEEELb1ELb0ELb0ELb0EEEvNS_9FwdParamsE --------------------------
	.section	.text._ZN10layer_norm13ln_fwd_kernelINS_13Kernel_traitsIf6__halffS2_fjLj1024ELj1ELj4ELj1ELj16ENS_18Kernel_traits_baseILj1024EfS2_fS2_fjLj128EEEEELb1ELb0ELb0ELb0EEEvNS_9FwdParamsE,"ax",@progbits
	.sectioninfo	@"SHI_REGISTERS=141"
	.align	128
        .global         _ZN10layer_norm13ln_fwd_kernelINS_13Kernel_traitsIf6__halffS2_fjLj1024ELj1ELj4ELj1ELj16ENS_18Kernel_traits_baseILj1024EfS2_fS2_fjLj128EEEEELb1ELb0ELb0ELb0EEEvNS_9FwdParamsE
        .type           _ZN10layer_norm13ln_fwd_kernelINS_13Kernel_traitsIf6__halffS2_fjLj1024ELj1ELj4ELj1ELj16ENS_18Kernel_traits_baseILj1024EfS2_fS2_fjLj128EEEEELb1ELb0ELb0ELb0EEEvNS_9FwdParamsE,@function
        .size           _ZN10layer_norm13ln_fwd_kernelINS_13Kernel_traitsIf6__halffS2_fjLj1024ELj1ELj4ELj1ELj16ENS_18Kernel_traits_baseILj1024EfS2_fS2_fjLj128EEEEELb1ELb0ELb0ELb0EEEvNS_9FwdParamsE,(.L_x_29260 - _ZN10layer_norm13ln_fwd_kernelINS_13Kernel_traitsIf6__halffS2_fjLj1024ELj1ELj4ELj1ELj16ENS_18Kernel_traits_baseILj1024EfS2_fS2_fjLj128EEEEELb1ELb0ELb0ELb0EEEvNS_9FwdParamsE)
        .other          _ZN10layer_norm13ln_fwd_kernelINS_13Kernel_traitsIf6__halffS2_fjLj1024ELj1ELj4ELj1ELj16ENS_18Kernel_traits_baseILj1024EfS2_fS2_fjLj128EEEEELb1ELb0ELb0ELb0EEEvNS_9FwdParamsE,@"STO_CUDA_ENTRY STV_DEFAULT"
_ZN10layer_norm13ln_fwd_kernelINS_13Kernel_traitsIf6__halffS2_fjLj1024ELj1ELj4ELj1ELj16ENS_18Kernel_traits_baseILj1024EfS2_fS2_fjLj128EEEEELb1ELb0ELb0ELb0EEEvNS_9FwdParamsE:
.text._ZN10layer_norm13ln_fwd_kernelINS_13Kernel_traitsIf6__halffS2_fjLj1024ELj1ELj4ELj1ELj16ENS_18Kernel_traits_baseILj1024EfS2_fS2_fjLj128EEEEELb1ELb0ELb0ELb0EEEvNS_9FwdParamsE:
        /* <DEDUP_REMOVED lines=106> */
.L_x_20766:
[----:B------:R-:W-:Y:S05]  /*06a0*/  BSYNC B0 ;  /* 0x0000000000007941 */ /* 0x000fea0003800000 */
.L_x_20765:
        /* <DEDUP_REMOVED lines=17> */
.L_x_20768:
[----:B------:R-:W-:Y:S05]  /*07c0*/  BSYNC B0 ;  /* 0x0000000000007941 */ /* 0x000fea0003800000 */
.L_x_20767:
        /* <DEDUP_REMOVED lines=17> */
.L_x_20770:
[----:B------:R-:W-:Y:S05]  /*08e0*/  BSYNC B0 ;  /* 0x0000000000007941 */ /* 0x000fea0003800000 */
.L_x_20769:
        /* <DEDUP_REMOVED lines=16> */
.L_x_20772:
[----:B------:R-:W-:Y:S05]  /*09f0*/  BSYNC B0 ;  /* 0x0000000000007941 */ /* 0x000fea0003800000 */
.L_x_20771:
        /* <DEDUP_REMOVED lines=16> */
.L_x_21017:
        /* <DEDUP_REMOVED lines=38> */
.L_x_20777:
[----:B0-----:R-:W-:Y:S02]  /*0d60*/  IMAD.MOV.U32 R77, RZ, RZ, R114 ;  /* 0x000000ffff4d7224 */ /* 0x001fe400078e0072 */
.L_x_20778:
[----:B------:R-:W-:Y:S05]  /*0d70*/  BSYNC B2 ;  /* 0x0000000000027941 */ /* 0x000fea0003800000 */
.L_x_20776:
        /* <DEDUP_REMOVED lines=16> */
.L_x_20782:
[----:B------:R-:W-:Y:S05]  /*0e80*/  BSYNC B3 ;  /* 0x0000000000037941 */ /* 0x000fea0003800000 */
.L_x_20781:
        /* <DEDUP_REMOVED lines=44> */
.L_x_20780:
[----:B------:R-:W-:Y:S05]  /*1150*/  BSYNC B2 ;  /* 0x0000000000027941 */ /* 0x000fea0003800000 */
.L_x_20779:
        /* <DEDUP_REMOVED lines=24> */
.L_x_20784:
[----:B------:R-:W-:Y:S02]  /*12e0*/  IMAD.MOV.U32 R78, RZ, RZ, R114 ;  /* 0x000000ffff4e7224 */ /* 0x000fe400078e0072 */
.L_x_20785:
[----:B------:R-:W-:Y:S05]  /*12f0*/  BSYNC B2 ;  /* 0x0000000000027941 */ /* 0x000fea0003800000 */
.L_x_20783:
        /* <DEDUP_REMOVED lines=16> */
.L_x_20789:
[----:B------:R-:W-:Y:S05]  /*1400*/  BSYNC B3 ;  /* 0x0000000000037941 */ /* 0x000fea0003800000 */
.L_x_20788:
        /* <DEDUP_REMOVED lines=42> */
.L_x_20787:
[----:B------:R-:W-:Y:S05]  /*16b0*/  BSYNC B2 ;  /* 0x0000000000027941 */ /* 0x000fea0003800000 */
.L_x_20786:
        /* <DEDUP_REMOVED lines=21> */
.L_x_20791:
[----:B------:R-:W-:Y:S02]  /*1810*/  IMAD.MOV.U32 R79, RZ, RZ, R114 ;  /* 0x000000ffff4f7224 */ /* 0x000fe400078e0072 */
.L_x_20792:
[----:B------:R-:W-:Y:S05]  /*1820*/  BSYNC B2 ;  /* 0x0000000000027941 */ /* 0x000fea0003800000 */
.L_x_20790:
        /* <DEDUP_REMOVED lines=16> */
.L_x_20796:
[----:B------:R-:W-:Y:S05]  /*1930*/  BSYNC B3 ;  /* 0x0000000000037941 */ /* 0x000fea0003800000 */
.L_x_20795:
        /* <DEDUP_REMOVED lines=42> */
.L_x_20794:
[----:B------:R-:W-:Y:S05]  /*1be0*/  BSYNC B2 ;  /* 0x0000000000027941 */ /* 0x000fea0003800000 */
.L_x_20793:
        /* <DEDUP_REMOVED lines=20> */
.L_x_20798:
[----:B------:R-:W-:Y:S02]  /*1d30*/  IMAD.MOV.U32 R92, RZ, RZ, R114 ;  /* 0x000000ffff5c7224 */ /* 0x000fe400078e0072 */
.L_x_20799:
[----:B------:R-:W-:Y:S05]  /*1d40*/  BSYNC B2 ;  /* 0x0000000000027941 */ /* 0x000fea0003800000 */
.L_x_20797:
        /* <DEDUP_REMOVED lines=16> */
.L_x_20803:
[----:B------:R-:W-:Y:S05]  /*1e50*/  BSYNC B3 ;  /* 0x0000000000037941 */ /* 0x000fea0003800000 */
.L_x_20802:
        /* <DEDUP_REMOVED lines=42> */
.L_x_20801:
[----:B------:R-:W-:Y:S05]  /*2100*/  BSYNC B2 ;  /* 0x0000000000027941 */ /* 0x000fea0003800000 */
.L_x_20800:
[----:B------:R-:W0:Y:S01]  /*2110*/  I2F.U32 R79, R92 ;  /* 0x0000005c004f7306 */ /* 0x000e220000201000 */
[----:B------:R-:W-:Y:S01]  /*2120*/  HADD2.F32 R126, -RZ, R93.H1_H1 ;  /* 0x3000005dff7e7230 */ /* 0x000fe20000004100 */
        /* <DEDUP_REMOVED lines=18> */
.L_x_20805:
[----:B------:R-:W-:Y:S02]  /*2250*/  IMAD.MOV.U32 R93, RZ, RZ, R114 ;  /* 0x000000ffff5d7224 */ /* 0x000fe400078e0072 */
.L_x_20806:
[----:B------:R-:W-:Y:S05]  /*2260*/  BSYNC B2 ;  /* 0x0000000000027941 */ /* 0x000fea0003800000 */
.L_x_20804:
        /* <DEDUP_REMOVED lines=16> */
.L_x_20810:
[----:B------:R-:W-:Y:S05]  /*2370*/  BSYNC B3 ;  /* 0x0000000000037941 */ /* 0x000fea0003800000 */
.L_x_20809:
        /* <DEDUP_REMOVED lines=42> */
.L_x_20808:
[----:B------:R-:W-:Y:S05]  /*2620*/  BSYNC B2 ;  /* 0x0000000000027941 */ /* 0x000fea0003800000 */
.L_x_20807:
        /* <DEDUP_REMOVED lines=20> */
.L_x_20812:
[----:B------:R-:W-:Y:S02]  /*2770*/  IMAD.MOV.U32 R111, RZ, RZ, R114 ;  /* 0x000000ffff6f7224 */ /* 0x000fe400078e0072 */
.L_x_20813:
[----:B------:R-:W-:Y:S05]  /*2780*/  BSYNC B2 ;  /* 0x0000000000027941 */ /* 0x000fea0003800000 */
.L_x_20811:
        /* <DEDUP_REMOVED lines=16> */
.L_x_20817:
[----:B------:R-:W-:Y:S05]  /*2890*/  BSYNC B3 ;  /* 0x0000000000037941 */ /* 0x000fea0003800000 */
.L_x_20816:
        /* <DEDUP_REMOVED lines=42> */
.L_x_20815:
[----:B------:R-:W-:Y:S05]  /*2b40*/  BSYNC B2 ;  /* 0x0000000000027941 */ /* 0x000fea0003800000 */
.L_x_20814:
        /* <DEDUP_REMOVED lines=20> */
.L_x_20819:
[----:B------:R-:W-:Y:S02]  /*2c90*/  IMAD.MOV.U32 R111, RZ, RZ, R114 ;  /* 0x000000ffff6f7224 */ /* 0x000fe400078e0072 */
.L_x_20820:
[----:B------:R-:W-:Y:S05]  /*2ca0*/  BSYNC B2 ;  /* 0x0000000000027941 */ /* 0x000fea0003800000 */
.L_x_20818:
        /* <DEDUP_REMOVED lines=16> */
.L_x_20824:
[----:B------:R-:W-:Y:S05]  /*2db0*/  BSYNC B3 ;  /* 0x0000000000037941 */ /* 0x000fea0003800000 */
.L_x_20823:
        /* <DEDUP_REMOVED lines=42> */
.L_x_20822:
[----:B------:R-:W-:Y:S05]  /*3060*/  BSYNC B2 ;  /* 0x0000000000027941 */ /* 0x000fea0003800000 */
.L_x_20821:
        /* <DEDUP_REMOVED lines=20> */
.L_x_20826:
[----:B------:R-:W-:Y:S02]  /*31b0*/  IMAD.MOV.U32 R111, RZ, RZ, R114 ;  /* 0x000000ffff6f7224 */ /* 0x000fe400078e0072 */
.L_x_20827:
[----:B------:R-:W-:Y:S05]  /*31c0*/  BSYNC B2 ;  /* 0x0000000000027941 */ /* 0x000fea0003800000 */
.L_x_20825:
        /* <DEDUP_REMOVED lines=18> */
.L_x_20831:
[----:B------:R-:W-:Y:S05]  /*32f0*/  BSYNC B3 ;  /* 0x0000000000037941 */ /* 0x000fea0003800000 */
.L_x_20830:
        /* <DEDUP_REMOVED lines=42> */
.L_x_20829:
[----:B------:R-:W-:Y:S05]  /*35a0*/  BSYNC B2 ;  /* 0x0000000000027941 */ /* 0x000fea0003800000 */
.L_x_20828:
        /* <DEDUP_REMOVED lines=34> */
.L_x_20775:
[----:B------:R-:W-:Y:S05]  /*37d0*/  BSYNC B1 ;  /* 0x0000000000017941 */ /* 0x000fea0003800000 */
.L_x_20774:
        /* <DEDUP_REMOVED lines=24> */
.L_x_20835:
[----:B-1----:R-:W-:Y:S02]  /*3960*/  IMAD.MOV.U32 R81, RZ, RZ, R114 ;  /* 0x000000ffff517224 */ /* 0x002fe400078e0072 */
.L_x_20836:
[----:B------:R-:W-:Y:S05]  /*3970*/  BSYNC B2 ;  /* 0x0000000000027941 */ /* 0x000fea0003800000 */
.L_x_20834:
        /* <DEDUP_REMOVED lines=16> */
.L_x_20840:
[----:B------:R-:W-:Y:S05]  /*3a80*/  BSYNC B3 ;  /* 0x0000000000037941 */ /* 0x000fea0003800000 */
.L_x_20839:
        /* <DEDUP_REMOVED lines=43> */
.L_x_20838:
[----:B------:R-:W-:Y:S05]  /*3d40*/  BSYNC B2 ;  /* 0x0000000000027941 */ /* 0x000fea0003800000 */
.L_x_20837:
        /* <DEDUP_REMOVED lines=24> */
.L_x_20842:
[----:B------:R-:W-:Y:S02]  /*3ed0*/  MOV R82, R114 ;  /* 0x0000007200527202 */ /* 0x000fe40000000f00 */
.L_x_20843:
[----:B------:R-:W-:Y:S05]  /*3ee0*/  BSYNC B2 ;  /* 0x0000000000027941 */ /* 0x000fea0003800000 */
.L_x_20841:
        /* <DEDUP_REMOVED lines=16> */
.L_x_20847:
[----:B------:R-:W-:Y:S05]  /*3ff0*/  BSYNC B3 ;  /* 0x0000000000037941 */ /* 0x000fea0003800000 */
.L_x_20846:
        /* <DEDUP_REMOVED lines=42> */
.L_x_20845:
[----:B------:R-:W-:Y:S05]  /*42a0*/  BSYNC B2 ;  /* 0x0000000000027941 */ /* 0x000fea0003800000 */
.L_x_20844:
        /* <DEDUP_REMOVED lines=21> */
.L_x_20849:
[----:B------:R-:W-:Y:S02]  /*4400*/  MOV R83, R114 ;  /* 0x0000007200537202 */ /* 0x000fe40000000f00 */
.L_x_20850:
[----:B------:R-:W-:Y:S05]  /*4410*/  BSYNC B2 ;  /* 0x0000000000027941 */ /* 0x000fea0003800000 */
.L_x_20848:
        /* <DEDUP_REMOVED lines=16> */
.L_x_20854:
[----:B------:R-:W-:Y:S05]  /*4520*/  BSYNC B3 ;  /* 0x0000000000037941 */ /* 0x000fea0003800000 */
.L_x_20853:
        /* <DEDUP_REMOVED lines=42> */
.L_x_20852:
[----:B------:R-:W-:Y:S05]  /*47d0*/  BSYNC B2 ;  /* 0x0000000000027941 */ /* 0x000fea0003800000 */
.L_x_20851:
        /* <DEDUP_REMOVED lines=20> */
.L_x_20856:
[----:B------:R-:W-:Y:S02]  /*4920*/  MOV R96, R114 ;  /* 0x0000007200607202 */ /* 0x000fe40000000f00 */
.L_x_20857:
[----:B------:R-:W-:Y:S05]  /*4930*/  BSYNC B2 ;  /* 0x0000000000027941 */ /* 0x000fea0003800000 */
.L_x_20855:
        /* <DEDUP_REMOVED lines=16> */
.L_x_20861:
[----:B------:R-:W-:Y:S05]  /*4a40*/  BSYNC B3 ;  /* 0x0000000000037941 */ /* 0x000fea0003800000 */
.L_x_20860:
        /* <DEDUP_REMOVED lines=42> */
.L_x_20859:
[----:B------:R-:W-:Y:S05]  /*4cf0*/  BSYNC B2 ;  /* 0x0000000000027941 */ /* 0x000fea0003800000 */
.L_x_20858:
        /* <DEDUP_REMOVED lines=20> */
.L_x_20863:
[----:B------:R-:W-:Y:S02]  /*4e40*/  MOV R97, R114 ;  /* 0x0000007200617202 */ /* 0x000fe40000000f00 */
.L_x_20864:
[----:B------:R-:W-:Y:S05]  /*4e50*/  BSYNC B2 ;  /* 0x0000000000027941 */ /* 0x000fea0003800000 */
.L_x_20862:
        /* <DEDUP_REMOVED lines=16> */
.L_x_20868:
[----:B------:R-:W-:Y:S05]  /*4f60*/  BSYNC B3 ;  /* 0x0000000000037941 */ /* 0x000fea0003800000 */
.L_x_20867:
        /* <DEDUP_REMOVED lines=42> */
.L_x_20866:
[----:B------:R-:W-:Y:S05]  /*5210*/  BSYNC B2 ;  /* 0x0000000000027941 */ /* 0x000fea0003800000 */
.L_x_20865:
        /* <DEDUP_REMOVED lines=20> */
.L_x_20870:
[----:B------:R-:W-:Y:S02]  /*5360*/  MOV R113, R114 ;  /* 0x0000007200717202 */ /* 0x000fe40000000f00 */
.L_x_20871:
[----:B------:R-:W-:Y:S05]  /*5370*/  BSYNC B2 ;  /* 0x0000000000027941 */ /* 0x000fea0003800000 */
.L_x_20869:
        /* <DEDUP_REMOVED lines=16> */
.L_x_20875:
[----:B------:R-:W-:Y:S05]  /*5480*/  BSYNC B3 ;  /* 0x0000000000037941 */ /* 0x000fea0003800000 */
.L_x_20874:
        /* <DEDUP_REMOVED lines=43> */
.L_x_20873:
[----:B------:R-:W-:Y:S05]  /*5740*/  BSYNC B2 ;  /* 0x0000000000027941 */ /* 0x000fea0003800000 */
.L_x_20872:
        /* <DEDUP_REMOVED lines=20> */
.L_x_20877:
[----:B------:R-:W-:Y:S02]  /*5890*/  IMAD.MOV.U32 R121, RZ, RZ, R114 ;  /* 0x000000ffff797224 */ /* 0x000fe400078e0072 */
.L_x_20878:
[----:B------:R-:W-:Y:S05]  /*58a0*/  BSYNC B2 ;  /* 0x0000000000027941 */ /* 0x000fea0003800000 */
.L_x_20876:
        /* <DEDUP_REMOVED lines=16> */
.L_x_20882:
[----:B------:R-:W-:Y:S05]  /*59b0*/  BSYNC B3 ;  /* 0x0000000000037941 */ /* 0x000fea0003800000 */
.L_x_20881:
        /* <DEDUP_REMOVED lines=42> */
.L_x_20880:
[----:B------:R-:W-:Y:S05]  /*5c60*/  BSYNC B2 ;  /* 0x0000000000027941 */ /* 0x000fea0003800000 */
.L_x_20879:
        /* <DEDUP_REMOVED lines=20> */
.L_x_20884:
[----:B------:R-:W-:Y:S02]  /*5db0*/  IMAD.MOV.U32 R121, RZ, RZ, R114 ;  /* 0x000000ffff797224 */ /* 0x000fe400078e0072 */
.L_x_20885:
[----:B------:R-:W-:Y:S05]  /*5dc0*/  BSYNC B2 ;  /* 0x0000000000027941 */ /* 0x000fea0003800000 */
.L_x_20883:
        /* <DEDUP_REMOVED lines=18> */
.L_x_20889:
[----:B------:R-:W-:Y:S05]  /*5ef0*/  BSYNC B3 ;  /* 0x0000000000037941 */ /* 0x000fea0003800000 */
.L_x_20888:
        /* <DEDUP_REMOVED lines=42> */
.L_x_20887:
[----:B------:R-:W-:Y:S05]  /*61a0*/  BSYNC B2 ;  /* 0x0000000000027941 */ /* 0x000fea0003800000 */
.L_x_20886:
[----:B------:R-:W0:Y:S01]  /*61b0*/  I2F.U32 R126, R121 ;  /* 0x00000079007e7306 */ /* 0x000e220000201000 */
[----:B------:R-:W-:Y:S01]  /*61c0*/  HADD2.F32 R128, -RZ, R99.H1_H1 ;  /* 0x30000063ff807230 */ /* 0x000fe20000004100 */
[----:B------:R-:W-:Y:S02]  /*61d0*/  SEL R129, RZ, 0x10000, P5 ;  /* 0x00010000ff817807 */ /* 0x000fe40002800000 */
[----:B------:R-:W-:Y:S02]  /*61e0*/  ISETP.NE.AND P5, PT, R131, RZ, PT ;  /* 0x000000ff8300720c */ /* 0x000fe40003fa5270 */
        /* <DEDUP_REMOVED lines=30> */
.L_x_20833:
[----:B------:R-:W-:Y:S05]  /*63d0*/  BSYNC B1 ;  /* 0x0000000000017941 */ /* 0x000fea0003800000 */
.L_x_20832:
        /* <DEDUP_REMOVED lines=24> */
.L_x_20893:
[----:B-1----:R-:W-:Y:S02]  /*6560*/  IMAD.MOV.U32 R85, RZ, RZ, R114 ;  /* 0x000000ffff557224 */ /* 0x002fe400078e0072 */
.L_x_20894:
[----:B------:R-:W-:Y:S05]  /*6570*/  BSYNC B2 ;  /* 0x0000000000027941 */ /* 0x000fea0003800000 */
.L_x_20892:
        /* <DEDUP_REMOVED lines=16> */
.L_x_20898:
[----:B------:R-:W-:Y:S05]  /*6680*/  BSYNC B3 ;  /* 0x0000000000037941 */ /* 0x000fea0003800000 */
.L_x_20897:
        /* <DEDUP_REMOVED lines=43> */
.L_x_20896:
[----:B------:R-:W-:Y:S05]  /*6940*/  BSYNC B2 ;  /* 0x0000000000027941 */ /* 0x000fea0003800000 */
.L_x_20895:
        /* <DEDUP_REMOVED lines=24> */
.L_x_20900:
[----:B------:R-:W-:Y:S02]  /*6ad0*/  MOV R86, R114 ;  /* 0x0000007200567202 */ /* 0x000fe40000000f00 */
.L_x_20901:
[----:B------:R-:W-:Y:S05]  /*6ae0*/  BSYNC B2 ;  /* 0x0000000000027941 */ /* 0x000fea0003800000 */
.L_x_20899:
        /* <DEDUP_REMOVED lines=16> */
.L_x_20905:
[----:B------:R-:W-:Y:S05]  /*6bf0*/  BSYNC B3 ;  /* 0x0000000000037941 */ /* 0x000fea0003800000 */
.L_x_20904:
        /* <DEDUP_REMOVED lines=42> */
.L_x_20903:
[----:B------:R-:W-:Y:S05]  /*6ea0*/  BSYNC B2 ;  /* 0x0000000000027941 */ /* 0x000fea0003800000 */
.L_x_20902:
        /* <DEDUP_REMOVED lines=21> */
.L_x_20907:
[----:B------:R-:W-:Y:S02]  /*7000*/  MOV R87, R114 ;  /* 0x0000007200577202 */ /* 0x000fe40000000f00 */
.L_x_20908:
[----:B------:R-:W-:Y:S05]  /*7010*/  BSYNC B2 ;  /* 0x0000000000027941 */ /* 0x000fea0003800000 */
.L_x_20906:
        /* <DEDUP_REMOVED lines=16> */
.L_x_20912:
[----:B------:R-:W-:Y:S05]  /*7120*/  BSYNC B3 ;  /* 0x0000000000037941 */ /* 0x000fea0003800000 */
.L_x_20911:
        /* <DEDUP_REMOVED lines=42> */
.L_x_20910:
[----:B------:R-:W-:Y:S05]  /*73d0*/  BSYNC B2 ;  /* 0x0000000000027941 */ /* 0x000fea0003800000 */
.L_x_20909:
        /* <DEDUP_REMOVED lines=20> */
.L_x_20914:
[----:B------:R-:W-:Y:S02]  /*7520*/  MOV R100, R114 ;  /* 0x0000007200647202 */ /* 0x000fe40000000f00 */
.L_x_20915:
[----:B------:R-:W-:Y:S05]  /*7530*/  BSYNC B2 ;  /* 0x0000000000027941 */ /* 0x000fea0003800000 */
.L_x_20913:
        /* <DEDUP_REMOVED lines=16> */
.L_x_20919:
[----:B------:R-:W-:Y:S05]  /*7640*/  BSYNC B3 ;  /* 0x0000000000037941 */ /* 0x000fea0003800000 */
.L_x_20918:
        /* <DEDUP_REMOVED lines=42> */
.L_x_20917:
[----:B------:R-:W-:Y:S05]  /*78f0*/  BSYNC B2 ;  /* 0x0000000000027941 */ /* 0x000fea0003800000 */
.L_x_20916:
        /* <DEDUP_REMOVED lines=20> */
.L_x_20921:
[----:B------:R-:W-:Y:S02]  /*7a40*/  MOV R101, R114 ;  /* 0x0000007200657202 */ /* 0x000fe40000000f00 */
.L_x_20922:
[----:B------:R-:W-:Y:S05]  /*7a50*/  BSYNC B2 ;  /* 0x0000000000027941 */ /* 0x000fea0003800000 */
.L_x_20920:
        /* <DEDUP_REMOVED lines=16> */
.L_x_20926:
[----:B------:R-:W-:Y:S05]  /*7b60*/  BSYNC B3 ;  /* 0x0000000000037941 */ /* 0x000fea0003800000 */
.L_x_20925:
        /* <DEDUP_REMOVED lines=42> */
.L_x_20924:
[----:B------:R-:W-:Y:S05]  /*7e10*/  BSYNC B2 ;  /* 0x0000000000027941 */ /* 0x000fea0003800000 */
.L_x_20923:
        /* <DEDUP_REMOVED lines=20> */
.L_x_20928:
[----:B------:R-:W-:Y:S02]  /*7f60*/  MOV R113, R114 ;  /* 0x0000007200717202 */ /* 0x000fe40000000f00 */
.L_x_20929:
[----:B------:R-:W-:Y:S05]  /*7f70*/  BSYNC B2 ;  /* 0x0000000000027941 */ /* 0x000fea0003800000 */
.L_x_20927:
        /* <DEDUP_REMOVED lines=16> */
.L_x_20933:
[----:B------:R-:W-:Y:S05]  /*8080*/  BSYNC B3 ;  /* 0x0000000000037941 */ /* 0x000fea0003800000 */
.L_x_20932:
        /* <DEDUP_REMOVED lines=43> */
.L_x_20931:
[----:B------:R-:W-:Y:S05]  /*8340*/  BSYNC B2 ;  /* 0x0000000000027941 */ /* 0x000fea0003800000 */
.L_x_20930:
        /* <DEDUP_REMOVED lines=20> */
.L_x_20935:
[----:B------:R-:W-:Y:S02]  /*8490*/  IMAD.MOV.U32 R121, RZ, RZ, R114 ;  /* 0x000000ffff797224 */ /* 0x000fe400078e0072 */
.L_x_20936:
[----:B------:R-:W-:Y:S05]  /*84a0*/  BSYNC B2 ;  /* 0x0000000000027941 */ /* 0x000fea0003800000 */
.L_x_20934:
        /* <DEDUP_REMOVED lines=16> */
.L_x_20940:
[----:B------:R-:W-:Y:S05]  /*85b0*/  BSYNC B3 ;  /* 0x0000000000037941 */ /* 0x000fea0003800000 */
.L_x_20939:
        /* <DEDUP_REMOVED lines=42> */
.L_x_20938:
[----:B------:R-:W-:Y:S05]  /*8860*/  BSYNC B2 ;  /* 0x0000000000027941 */ /* 0x000fea0003800000 */
.L_x_20937:
        /* <DEDUP_REMOVED lines=20> */
.L_x_20942:
[----:B------:R-:W-:Y:S02]  /*89b0*/  IMAD.MOV.U32 R121, RZ, RZ, R114 ;  /* 0x000000ffff797224 */ /* 0x000fe400078e0072 */
.L_x_20943:
[----:B------:R-:W-:Y:S05]  /*89c0*/  BSYNC B2 ;  /* 0x0000000000027941 */ /* 0x000fea0003800000 */
.L_x_20941:
        /* <DEDUP_REMOVED lines=18> */
.L_x_20947:
[----:B------:R-:W-:Y:S05]  /*8af0*/  BSYNC B3 ;  /* 0x0000000000037941 */ /* 0x000fea0003800000 */
.L_x_20946:
        /* <DEDUP_REMOVED lines=42> */
.L_x_20945:
[----:B------:R-:W-:Y:S05]  /*8da0*/  BSYNC B2 ;  /* 0x0000000000027941 */ /* 0x000fea0003800000 */
.L_x_20944:
        /* <DEDUP_REMOVED lines=34> */
.L_x_20891:
[----:B------:R-:W-:Y:S05]  /*8fd0*/  BSYNC B1 ;  /* 0x0000000000017941 */ /* 0x000fea0003800000 */
.L_x_20890:
        /* <DEDUP_REMOVED lines=24> */
.L_x_20951:
[----:B-1----:R-:W-:Y:S02]  /*9160*/  IMAD.MOV.U32 R89, RZ, RZ, R114 ;  /* 0x000000ffff597224 */ /* 0x002fe400078e0072 */
.L_x_20952:
[----:B------:R-:W-:Y:S05]  /*9170*/  BSYNC B2 ;  /* 0x0000000000027941 */ /* 0x000fea0003800000 */
.L_x_20950:
        /* <DEDUP_REMOVED lines=16> */
.L_x_20956:
[----:B------:R-:W-:Y:S05]  /*9280*/  BSYNC B3 ;  /* 0x0000000000037941 */ /* 0x000fea0003800000 */
.L_x_20955:
        /* <DEDUP_REMOVED lines=43> */
.L_x_20954:
[----:B------:R-:W-:Y:S05]  /*9540*/  BSYNC B2 ;  /* 0x0000000000027941 */ /* 0x000fea0003800000 */
.L_x_20953:
        /* <DEDUP_REMOVED lines=24> */
.L_x_20958:
[----:B------:R-:W-:Y:S02]  /*96d0*/  MOV R90, R114 ;  /* 0x00000072005a7202 */ /* 0x000fe40000000f00 */
.L_x_20959:
[----:B------:R-:W-:Y:S05]  /*96e0*/  BSYNC B2 ;  /* 0x0000000000027941 */ /* 0x000fea0003800000 */
.L_x_20957:
        /* <DEDUP_REMOVED lines=16> */
.L_x_20963:
[----:B------:R-:W-:Y:S05]  /*97f0*/  BSYNC B3 ;  /* 0x0000000000037941 */ /* 0x000fea0003800000 */
.L_x_20962:
        /* <DEDUP_REMOVED lines=42> */
.L_x_20961:
[----:B------:R-:W-:Y:S05]  /*9aa0*/  BSYNC B2 ;  /* 0x0000000000027941 */ /* 0x000fea0003800000 */
.L_x_20960:
        /* <DEDUP_REMOVED lines=21> */
.L_x_20965:
[----:B------:R-:W-:Y:S02]  /*9c00*/  MOV R91, R114 ;  /* 0x00000072005b7202 */ /* 0x000fe40000000f00 */
.L_x_20966:
[----:B------:R-:W-:Y:S05]  /*9c10*/  BSYNC B2 ;  /* 0x0000000000027941 */ /* 0x000fea0003800000 */
.L_x_20964:
        /* <DEDUP_REMOVED lines=16> */
.L_x_20970:
[----:B------:R-:W-:Y:S05]  /*9d20*/  BSYNC B3 ;  /* 0x0000000000037941 */ /* 0x000fea0003800000 */
.L_x_20969:
        /* <DEDUP_REMOVED lines=42> */
.L_x_20968:
[----:B------:R-:W-:Y:S05]  /*9fd0*/  BSYNC B2 ;  /* 0x0000000000027941 */ /* 0x000fea0003800000 */
.L_x_20967:
        /* <DEDUP_REMOVED lines=20> */
.L_x_20972:
[----:B------:R-:W-:Y:S02]  /*a120*/  MOV R104, R114 ;  /* 0x0000007200687202 */ /* 0x000fe40000000f00 */
.L_x_20973:
[----:B------:R-:W-:Y:S05]  /*a130*/  BSYNC B2 ;  /* 0x0000000000027941 */ /* 0x000fea0003800000 */
.L_x_20971:
        /* <DEDUP_REMOVED lines=16> */
.L_x_20977:
[----:B------:R-:W-:Y:S05]  /*a240*/  BSYNC B3 ;  /* 0x0000000000037941 */ /* 0x000fea0003800000 */
.L_x_20976:
        /* <DEDUP_REMOVED lines=42> */
.L_x_20975:
[----:B------:R-:W-:Y:S05]  /*a4f0*/  BSYNC B2 ;  /* 0x0000000000027941 */ /* 0x000fea0003800000 */
.L_x_20974:
        /* <DEDUP_REMOVED lines=20> */
.L_x_20979:
[----:B------:R-:W-:Y:S02]  /*a640*/  MOV R105, R114 ;  /* 0x0000007200697202 */ /* 0x000fe40000000f00 */
.L_x_20980:
[----:B------:R-:W-:Y:S05]  /*a650*/  BSYNC B2 ;  /* 0x0000000000027941 */ /* 0x000fea0003800000 */
.L_x_20978:
        /* <DEDUP_REMOVED lines=16> */
.L_x_20984:
[----:B------:R-:W-:Y:S05]  /*a760*/  BSYNC B3 ;  /* 0x0000000000037941 */ /* 0x000fea0003800000 */
.L_x_20983:
        /* <DEDUP_REMOVED lines=42> */
.L_x_20982:
[----:B------:R-:W-:Y:S05]  /*aa10*/  BSYNC B2 ;  /* 0x0000000000027941 */ /* 0x000fea0003800000 */
.L_x_20981:
        /* <DEDUP_REMOVED lines=20> */
.L_x_20986:
[----:B------:R-:W-:Y:S02]  /*ab60*/  MOV R113, R114 ;  /* 0x0000007200717202 */ /* 0x000fe40000000f00 */
.L_x_20987:
[----:B------:R-:W-:Y:S05]  /*ab70*/  BSYNC B2 ;  /* 0x0000000000027941 */ /* 0x000fea0003800000 */
.L_x_20985:
        /* <DEDUP_REMOVED lines=16> */
.L_x_20991:
[----:B------:R-:W-:Y:S05]  /*ac80*/  BSYNC B3 ;  /* 0x0000000000037941 */ /* 0x000fea0003800000 */
.L_x_20990:
        /* <DEDUP_REMOVED lines=43> */
.L_x_20989:
[----:B------:R-:W-:Y:S05]  /*af40*/  BSYNC B2 ;  /* 0x0000000000027941 */ /* 0x000fea0003800000 */
.L_x_20988:
        /* <DEDUP_REMOVED lines=20> */
.L_x_20993:
[----:B------:R-:W-:Y:S02]  /*b090*/  IMAD.MOV.U32 R121, RZ, RZ, R114 ;  /* 0x000000ffff797224 */ /* 0x000fe400078e0072 */
.L_x_20994:
[----:B------:R-:W-:Y:S05]  /*b0a0*/  BSYNC B2 ;  /* 0x0000000000027941 */ /* 0x000fea0003800000 */
.L_x_20992:
        /* <DEDUP_REMOVED lines=16> */
.L_x_20998:
[----:B------:R-:W-:Y:S05]  /*b1b0*/  BSYNC B3 ;  /* 0x0000000000037941 */ /* 0x000fea0003800000 */
.L_x_20997:
        /* <DEDUP_REMOVED lines=42> */
.L_x_20996:
[----:B------:R-:W-:Y:S05]  /*b460*/  BSYNC B2 ;  /* 0x0000000000027941 */ /* 0x000fea0003800000 */
.L_x_20995:
        /* <DEDUP_REMOVED lines=20> */
.L_x_21000:
[----:B------:R-:W-:Y:S02]  /*b5b0*/  IMAD.MOV.U32 R121, RZ, RZ, R114 ;  /* 0x000000ffff797224 */ /* 0x000fe400078e0072 */
.L_x_21001:
[----:B------:R-:W-:Y:S05]  /*b5c0*/  BSYNC B2 ;  /* 0x0000000000027941 */ /* 0x000fea0003800000 */
.L_x_20999:
        /* <DEDUP_REMOVED lines=18> */
.L_x_21005:
[----:B------:R-:W-:Y:S05]  /*b6f0*/  BSYNC B3 ;  /* 0x0000000000037941 */ /* 0x000fea0003800000 */
.L_x_21004:
        /* <DEDUP_REMOVED lines=42> */
.L_x_21003:
[----:B------:R-:W-:Y:S05]  /*b9a0*/  BSYNC B2 ;  /* 0x0000000000027941 */ /* 0x000fea0003800000 */
.L_x_21002:
        /* <DEDUP_REMOVED lines=33> */
.L_x_20949:
[----:B------:R-:W-:Y:S05]  /*bbc0*/  BSYNC B1 ;  /* 0x0000000000017941 */ /* 0x000fea0003800000 */
.L_x_20948:
        /* <DEDUP_REMOVED lines=40> */
.L_x_21018:
        /* <DEDUP_REMOVED lines=86> */
.L_x_21019:
[----:B------:R-:W-:Y:S01]  /*c3b0*/  FMUL.FTZ R109, R108, R108 ;  /* 0x0000006c6c6d7220 */ /* 0x000fe20000410000 */
[----:B------:R-:W-:Y:S01]  /*c3c0*/  ISETP.NE.AND P0, PT, RZ, UR8, PT ;  /* 0x00000008ff007c0c */ /* 0x000fe2000bf05270 */
[----:B-1----:R-:W-:Y:S01]  /*c3d0*/  FADD.FTZ R128, R128, R121 ;  /* 0x0000007980807221 */ /* 0x002fe20000010000 */
[----:B------:R-:W-:Y:S01]  /*c3e0*/  MOV R111, c[0x0][0x1e0] ;  /* 0x00007800006f7a02 */ /* 0x000fe20000000f00 */
[----:B------:R-:W-:Y:S01]  /*c3f0*/  @!P3 IMAD.MOV.U32 R129, RZ, RZ, 0x4 ;  /* 0x00000004ff81b424 */ /* 0x000fe200078e00ff */
        /* <DEDUP_REMOVED lines=13> */
[--C-:B-1----:R-:W-:Y:S01]  /*c4d0*/  FADD.FTZ R108, R76, -R126.reuse ;  /* 0x8000007e4c6c7221 */ /* 0x102fe20000010000 */
[----:B------:R-:W-:Y:S01]  /*c4e0*/  HFMA2.MMA R131, -RZ, RZ, 0, 9.5367431640625e-07 ;  /* 0x00000010ff837435 */ /* 0x000fe200000001ff */
        /* <DEDUP_REMOVED lines=24> */
[----:B------:R-:W-:-:S03]  /*c670*/  FFMA.FTZ R127, R53, R134, R61 ;  /* 0x00000086357f7223 */ /* 0x000fc6000001003d */
[----:B------:R-:W-:Y:S01]  /*c680*/  F2FP.PACK_AB R111, R138, R129 ;  /* 0x000000818a6f723e */ /* 0x000fe200000000ff */
[C---:B------:R-:W-:Y:S01]  /*c690*/  IMAD.WIDE.U32 R128, R0.reuse, R131, c[0x0][0x208] ;  /* 0x0000820000807625 */ /* 0x040fe200078e0083 */
[----:B------:R-:W-:Y:S02]  /*c6a0*/  F2FP.PACK_AB R110, R127, R110 ;  /* 0x0000006e7f6e723e */ /* 0x000fe400000000ff */
[----:B------:R-:W-:-:S03]  /*c6b0*/  IADD3 R0, R0, 0x20, RZ ;  /* 0x0000002000007810 */ /* 0x000fc60007ffe0ff */
[----:B------:R0:W-:Y:S04]  /*c6c0*/  STG.E.128 [R128.64], R108 ;  /* 0x0000006c80007986 */ /* 0x0001e8000c101d06 */
.L_x_21009:
[----:B------:R-:W-:Y:S05]  /*c6d0*/  BSYNC B1 ;  /* 0x0000000000017941 */ /* 0x000fea0003800000 */
.L_x_21008:
        /* <DEDUP_REMOVED lines=29> */
[----:B------:R-:W-:Y:S01]  /*c8b0*/  IMAD.MOV.U32 R131, RZ, RZ, 0x10 ;  /* 0x00000010ff837424 */ /* 0x000fe200078e00ff */
[----:B------:R-:W-:Y:S02]  /*c8c0*/  F2FP.PACK_AB R111, R138, R129 ;  /* 0x000000818a6f723e */ /* 0x000fe400000000ff */
[----:B------:R-:W-:Y:S01]  /*c8d0*/  F2FP.PACK_AB R110, R127, R110 ;  /* 0x0000006e7f6e723e */ /* 0x000fe200000000ff */
[C---:B------:R-:W-:Y:S01]  /*c8e0*/  IMAD.WIDE.U32 R128, R0.reuse, R131, c[0x0][0x208] ;  /* 0x0000820000807625 */ /* 0x040fe200078e0083 */
[----:B------:R-:W-:-:S04]  /*c8f0*/  IADD3 R0, R0, 0x20, RZ ;  /* 0x0000002000007810 */ /* 0x000fc80007ffe0ff */
[----:B------:R0:W-:Y:S03]  /*c900*/  STG.E.128 [R128.64], R108 ;  /* 0x0000006c80007986 */ /* 0x0001e6000c101d06 */
.L_x_21011:
[----:B------:R-:W-:Y:S05]  /*c910*/  BSYNC B1 ;  /* 0x0000000000017941 */ /* 0x000fea0003800000 */
.L_x_21010:
        /* <DEDUP_REMOVED lines=35> */
.L_x_21013:
[----:B------:R-:W-:Y:S05]  /*cb50*/  BSYNC B1 ;  /* 0x0000000000017941 */ /* 0x000fea0003800000 */
.L_x_21012:
        /* <DEDUP_REMOVED lines=34> */
.L_x_21015:
[----:B------:R-:W-:Y:S05]  /*cd80*/  BSYNC B1 ;  /* 0x0000000000017941 */ /* 0x000fea0003800000 */
.L_x_21014:
[----:B0-----:R-:W-:-:S04]  /*cd90*/  IMAD.MOV.U32 R109, RZ, RZ, 0x4 ;  /* 0x00000004ff6d7424 */ /* 0x001fc800078e00ff */
[----:B------:R-:W-:-:S05]  /*cda0*/  IMAD R116, R109, c[0x0][0x160], R116 ;  /* 0x000058006d747a24 */ /* 0x000fca00078e0274 */
[----:B------:R-:W-:-:S13]  /*cdb0*/  ISETP.GE.AND P0, PT, R116, c[0x0][0x164], PT ;  /* 0x0000590074007a0c */ /* 0x000fda0003f06270 */
[----:B-1---5:R-:W-:Y:S01]  /*cdc0*/  @P0 CALL.REL.NOINC `(.L_x_21016) ;  /* 0x0000001000000944 */ /* 0x022fe20003c00000 */
[----:B------:R-:W-:Y:S05]  /*cdd0*/  BRA `(.L_x_21017) ;  /* 0xffff3d2000007947 */ /* 0x000fea000383ffff */
.L_x_21016:
[----:B------:R-:W-:Y:S05]  /*cde0*/  BSYNC B0 ;  /* 0x0000000000007941 */ /* 0x000fea0003800000 */
.L_x_20773:
[----:B------:R-:W-:Y:S05]  /*cdf0*/  EXIT ;  /* 0x000000000000794d */ /* 0x000fea0003800000 */
.L_x_21006:
[----:B0-----:R-:W-:Y:S01]  /*ce00*/  HFMA2.MMA R126, -RZ, RZ, 0, 1.847743988037109375e-06 ;  /* 0x0000001fff7e7435 */ /* 0x001fe200000001ff */
[----:B------:R-:W-:Y:S01]  /*ce10*/  IMAD.MOV.U32 R128, RZ, RZ, 0x1 ;  /* 0x00000001ff807424 */ /* 0x000fe200078e00ff */
[----:B------:R-:W-:Y:S01]  /*ce20*/  MOV R110, 0xce50 ;  /* 0x0000ce50006e7802 */ /* 0x000fe20000000f00 */
[----:B------:R-:W-:-:S03]  /*ce30*/  IMAD.MOV.U32 R127, RZ, RZ, -0x1 ;  /* 0xffffffffff7f7424 */ /* 0x000fc600078e00ff */
[----:B-----5:R-:W-:Y:S05]  /*ce40*/  CALL.REL.NOINC `($__internal_120_$__cuda_sm70_shflsync_bfly_p) ;  /* 0x000007c000007944 */ /* 0x020fea0003c00000 */
[----:B-1----:R-:W-:Y:S01]  /*ce50*/  IMAD.MOV.U32 R108, RZ, RZ, R128 ;  /* 0x000000ffff6c7224 */ /* 0x002fe200078e0080 */
[----:B0-----:R-:W-:Y:S05]  /*ce60*/  BRA `(.L_x_21018) ;  /* 0xffffefe000007947 */ /* 0x001fea000383ffff */
.L_x_21007:
[----:B0-----:R-:W-:Y:S01]  /*ce70*/  MOV R128, 0x2 ;  /* 0x0000000200807802 */ /* 0x001fe20000000f00 */
[----:B------:R-:W-:Y:S01]  /*ce80*/  IMAD.MOV.U32 R126, RZ, RZ, 0x1f ;  /* 0x0000001fff7e7424 */ /* 0x000fe200078e00ff */
[----:B------:R-:W-:Y:S01]  /*ce90*/  MOV R110, 0xcec0 ;  /* 0x0000cec0006e7802 */ /* 0x000fe20000000f00 */
[----:B------:R-:W-:Y:S02]  /*cea0*/  IMAD.MOV.U32 R127, RZ, RZ, -0x1 ;  /* 0xffffffffff7f7424 */ /* 0x000fe400078e00ff */
[----:B-----5:R-:W-:Y:S05]  /*ceb0*/  CALL.REL.NOINC `($__internal_120_$__cuda_sm70_shflsync_bfly_p) ;  /* 0x0000075000007944 */ /* 0x020fea0003c00000 */
[----:B01----:R-:W-:Y:S01]  /*cec0*/  FADD.FTZ R109, R109, R128 ;  /* 0x000000806d6d7221 */ /* 0x003fe20000010000 */
[----:B------:R-:W-:Y:S01]  /*ced0*/  HFMA2.MMA R128, -RZ, RZ, 0, 2.384185791015625e-07 ;  /* 0x00000004ff807435 */ /* 0x000fe200000001ff */
[----:B------:R-:W-:Y:S01]  /*cee0*/  IMAD.MOV.U32 R126, RZ, RZ, 0x1f ;  /* 0x0000001fff7e7424 */ /* 0x000fe200078e00ff */
[----:B------:R-:W-:Y:S01]  /*cef0*/  MOV R110, 0xcf20 ;  /* 0x0000cf20006e7802 */ /* 0x000fe20000000f00 */
[----:B------:R-:W-:-:S03]  /*cf00*/  IMAD.MOV.U32 R127, RZ, RZ, -0x1 ;  /* 0xffffffffff7f7424 */ /* 0x000fc600078e00ff */
[----:B------:R-:W-:Y:S05]  /*cf10*/  CALL.REL.NOINC `($__internal_120_$__cuda_sm70_shflsync_bfly_p) ;  /* 0x000006f000007944 */ /* 0x000fea0003c00000 */
[----:B01----:R-:W-:Y:S01]  /*cf20*/  FADD.FTZ R109, R109, R128 ;  /* 0x000000806d6d7221 */ /* 0x003fe20000010000 */
[----:B------:R-:W-:Y:S01]  /*cf30*/  MOV R128, 0x8 ;  /* 0x0000000800807802 */ /* 0x000fe20000000f00 */
[----:B------:R-:W-:Y:S01]  /*cf40*/  IMAD.MOV.U32 R126, RZ, RZ, 0x1f ;  /* 0x0000001fff7e7424 */ /* 0x000fe200078e00ff */
[----:B------:R-:W-:Y:S01]  /*cf50*/  MOV R110, 0xcf80 ;  /* 0x0000cf80006e7802 */ /* 0x000fe20000000f00 */
[----:B------:R-:W-:-:S02]  /*cf60*/  IMAD.MOV.U32 R127, RZ, RZ, -0x1 ;  /* 0xffffffffff7f7424 */ /* 0x000fc400078e00ff */
[----:B------:R-:W-:Y:S05]  /*cf70*/  CALL.REL.NOINC `($__internal_120_$__cuda_sm70_shflsync_bfly_p) ;  /* 0x0000069000007944 */ /* 0x000fea0003c00000 */
[----:B01----:R-:W-:Y:S01]  /*cf80*/  FADD.FTZ R109, R109, R128 ;  /* 0x000000806d6d7221 */ /* 0x003fe20000010000 */
[----:B------:R-:W-:Y:S01]  /*cf90*/  HFMA2.MMA R128, -RZ, RZ, 0, 9.5367431640625e-07 ;  /* 0x00000010ff807435 */ /* 0x000fe200000001ff */
[----:B------:R-:W-:Y:S01]  /*cfa0*/  IMAD.MOV.U32 R126, RZ, RZ, 0x1f ;  /* 0x0000001fff7e7424 */ /* 0x000fe200078e00ff */
[----:B------:R-:W-:Y:S01]  /*cfb0*/  MOV R110, 0xcfe0 ;  /* 0x0000cfe0006e7802 */ /* 0x000fe20000000f00 */
[----:B------:R-:W-:-:S03]  /*cfc0*/  IMAD.MOV.U32 R127, RZ, RZ, -0x1 ;  /* 0xffffffffff7f7424 */ /* 0x000fc600078e00ff */
[----:B------:R-:W-:Y:S05]  /*cfd0*/  CALL.REL.NOINC `($__internal_120_$__cuda_sm70_shflsync_bfly_p) ;  /* 0x0000063000007944 */ /* 0x000fea0003c00000 */
[----:B-1----:R-:W-:Y:S01]  /*cfe0*/  FADD.FTZ R108, R109, R128 ;  /* 0x000000806d6c7221 */ /* 0x002fe20000010000 */
[----:B------:R-:W-:Y:S01]  /*cff0*/  ISETP.NE.AND P4, PT, R125, RZ, PT ;  /* 0x000000ff7d00720c */ /* 0x000fe20003f85270 */
[----:B0-----:R-:W-:Y:S01]  /*d000*/  IMAD.MOV.U32 R127, RZ, RZ, -0x1 ;  /* 0xffffffffff7f7424 */ /* 0x001fe200078e00ff */
        /* <DEDUP_REMOVED lines=69> */
[----:B------:R-:W-:Y:S05]  /*d460*/  CALL.REL.NOINC `($__internal_120_$__cuda_sm70_shflsync_bfly_p) ;  /* 0x000001a000007944 */ /* 0x000fea0003c00000 */
[----:B01----:R-:W-:Y:S01]  /*d470*/  FADD.FTZ R109, R109, R128 ;  /* 0x000000806d6d7221 */ /* 0x003fe20000010000 */
[----:B------:R-:W-:Y:S01]  /*d480*/  HFMA2.MMA R128, -RZ, RZ, 0, 1.1920928955078125e-07 ;  /* 0x00000002ff807435 */ /* 0x000fe200000001ff */
        /* <DEDUP_REMOVED lines=11> */
[----:B------:R-:W-:Y:S01]  /*d540*/  HFMA2.MMA R128, -RZ, RZ, 0, 4.76837158203125e-07 ;  /* 0x00000008ff807435 */ /* 0x000fe200000001ff */
[----:B------:R-:W-:Y:S01]  /*d550*/  IMAD.MOV.U32 R126, RZ, RZ, 0x1f ;  /* 0x0000001fff7e7424 */ /* 0x000fe200078e00ff */
[----:B------:R-:W-:Y:S01]  /*d560*/  MOV R110, 0xd590 ;  /* 0x0000d590006e7802 */ /* 0x000fe20000000f00 */
[----:B------:R-:W-:-:S03]  /*d570*/  IMAD.MOV.U32 R127, RZ, RZ, -0x1 ;  /* 0xffffffffff7f7424 */ /* 0x000fc600078e00ff */
[----:B------:R-:W-:Y:S05]  /*d580*/  CALL.REL.NOINC `($__internal_120_$__cuda_sm70_shflsync_bfly_p) ;  /* 0x0000008000007944 */ /* 0x000fea0003c00000 */
[----:B-1----:R-:W-:Y:S01]  /*d590*/  FADD.FTZ R121, R109, R128 ;  /* 0x000000806d797221 */ /* 0x002fe20000010000 */
[----:B------:R-:W-:Y:S01]  /*d5a0*/  MOV R128, 0x10 ;  /* 0x0000001000807802 */ /* 0x000fe20000000f00 */
[----:B0-----:R-:W-:Y:S01]  /*d5b0*/  IMAD.MOV.U32 R126, RZ, RZ, 0x1f ;  /* 0x0000001fff7e7424 */ /* 0x001fe200078e00ff */
[----:B------:R-:W-:Y:S01]  /*d5c0*/  MOV R110, 0xd600 ;  /* 0x0000d600006e7802 */ /* 0x000fe20000000f00 */
[----:B------:R-:W-:Y:S01]  /*d5d0*/  IMAD.MOV.U32 R127, RZ, RZ, -0x1 ;  /* 0xffffffffff7f7424 */ /* 0x000fe200078e00ff */
[----:B------:R-:W-:-:S02]  /*d5e0*/  MOV R109, R121 ;  /* 0x00000079006d7202 */ /* 0x000fc40000000f00 */
[----:B------:R-:W-:Y:S05]  /*d5f0*/  CALL.REL.NOINC `($__internal_120_$__cuda_sm70_shflsync_bfly_p) ;  /* 0x0000001000007944 */ /* 0x000fea0003c00000 */
[----:B01----:R-:W-:Y:S05]  /*d600*/  BRA `(.L_x_21019) ;  /* 0xffffeda000007947 */ /* 0x003fea000383ffff */
        .weak           $__internal_120_$__cuda_sm70_shflsync_bfly_p
        .type           $__internal_120_$__cuda_sm70_shflsync_bfly_p,@function
        .size           $__internal_120_$__cuda_sm70_shflsync_bfly_p,(.L_x_29260 - $__internal_120_$__cuda_sm70_shflsync_bfly_p)
$__internal_120_$__cuda_sm70_shflsync_bfly_p:
[----:B------:R-:W-:Y:S01]  /*d610*/  IMAD.MOV.U32 R111, RZ, RZ, 0x0 ;  /* 0x00000000ff6f7424 */ /* 0x000fe200078e00ff */
[----:B------:R-:W-:Y:S04]  /*d620*/  WARPSYNC R127 ;  /* 0x0000007f00007348 */ /* 0x000fe80003800000 */
[----:B------:R0:W1:Y:S01]  /*d630*/  SHFL.BFLY PT, R128, R109, R128, R126 ;  /* 0x0c0000806d807389 */ /* 0x00006200000e007e */
[----:B------:R-:W-:Y:S05]  /*d640*/  RET.REL.NODEC R110 `(_ZN10layer_norm13ln_fwd_kernelINS_13Kernel_traitsIf6__halffS2_fjLj1024ELj1ELj4ELj1ELj16ENS_18Kernel_traits_baseILj1024EfS2_fS2_fjLj128EEEEELb1ELb0ELb0ELb0EEEvNS_9FwdParamsE) ;  /* 0xffff29b06e007950 */ /* 0x000fea0003c3ffff */
.L_x_21020:
        /* <DEDUP_REMOVED lines=11> */
.L_x_29260:


//--------------------- .text._ZN10layer_norm13ln_fwd_kernelINS_13Kernel_traitsIf6__halffS2_fjLj1024ELj1ELj4ELj1ELj16ENS_18Kernel_traits_baseILj1024EfS2_fS2_fjLj128EEEEELb1ELb0ELb0ELb1EEEvNS_9FwdParamsE --------------------------
	.section	.text._ZN10layer_norm13ln_fwd_kernelINS_13Kernel_traitsIf6__halffS2_fjLj1024ELj1ELj4ELj1ELj16ENS_18Kernel_traits_baseILj1024EfS2_fS2_fjLj128EEEEELb1ELb0ELb0ELb1EEEvNS_9FwdParamsE,"ax",@progbits
	.sectioninfo	@"SHI_REGISTERS=136"
	.align	128
        .global         _ZN10layer_norm13ln_fwd_kernelINS_13Kernel_traitsIf6__halffS2_fjLj1024ELj1ELj4ELj1ELj16ENS_18Kernel_traits_baseILj1024EfS2_fS2_fjLj128EEEEELb1ELb0ELb0ELb1EEEvNS_9FwdParamsE
        .type           _ZN10layer_norm13ln_fwd_kernelINS_13Kernel_traitsIf6__halffS2_fjLj1024ELj1ELj4ELj1ELj16ENS_18Kernel_traits_baseILj1024EfS2_fS2_fjLj128EEEEELb1ELb0ELb0ELb1EEEvNS_9FwdParamsE,@function
        .size           _ZN10layer_norm13ln_fwd_kernelINS_13Kernel_traitsIf6__halffS2_fjLj1024ELj1ELj4ELj1ELj16ENS_18Kernel_traits_baseILj1024EfS2_fS2_fjLj128EEEEELb1ELb0ELb0ELb1EEEvNS_9FwdParamsE,(.L_x_29261 - _ZN10layer_norm13ln_fwd_kernelINS_13Kernel_traitsIf6__halffS2_fjLj1024ELj1ELj4ELj1ELj16ENS_18Kernel_traits_baseILj1024EfS2_fS2_fjLj128EEEEELb1ELb0ELb0ELb1EEEvNS_9FwdParamsE)
        .other          _ZN10layer_norm13ln_fwd_kernelINS_13Kernel_traitsIf6__halffS2_fjLj1024ELj1ELj4ELj1ELj16ENS_18Kernel_traits_baseILj1024EfS2_fS2_fjLj128EEEEELb1ELb0ELb0ELb1EEEvNS_9FwdParamsE,@"STO_CUDA_ENTRY STV_DEFAULT"
_ZN10layer_norm13ln_fwd_kernelINS_13Kernel_traitsIf6__halffS2_fjLj1024ELj1ELj4ELj1ELj16ENS_18Kernel_traits_baseILj1024EfS2_fS2_fjLj128EEEEELb1ELb0ELb0ELb1EEEvNS_9FwdParamsE:
.text._ZN10layer_norm13ln_fwd_kernelINS_13Kernel_traitsIf6__halffS2_fjLj1024ELj1ELj4ELj1ELj16ENS_18Kernel_traits_baseILj1024EfS2_fS2_fjLj128EEEEELb1ELb0ELb0ELb1EEEvNS_9FwdParamsE:
        /* <DEDUP_REMOVED lines=130> */
.L_x_21249:
        /* <DEDUP_REMOVED lines=35> */
.L_x_21023:
[----:B0-----:R-:W-:Y:S02]  /*0a50*/  IMAD.MOV.U32 R12, RZ, RZ, R6 ;  /* 0x000000ffff0c7224 */ /* 0x001fe400078e0006 */
.L_x_21024:
[----:B------:R-:W-:Y:S05]  /*0a60*/  BSYNC B1 ;  /* 0x0000000000017941 */ /* 0x000fea0003800000 */
.L_x_21022:
        /* <DEDUP_REMOVED lines=16> */
.L_x_21028:
[----:B------:R-:W-:Y:S05]  /*0b70*/  BSYNC B2 ;  /* 0x0000000000027941 */ /* 0x000fea0003800000 */
.L_x_21027:
        /* <DEDUP_REMOVED lines=44> */
.L_x_21026:
[----:B------:R-:W-:Y:S05]  /*0e40*/  BSYNC B1 ;  /* 0x0000000000017941 */ /* 0x000fea0003800000 */
.L_x_21025:
        /* <DEDUP_REMOVED lines=8> */
[----:B------:R-:W-:-:S03]  /*0ed0*/  P2R R120, PR, RZ, 0x40 ;  /* 0x00000040ff787803 */ /* 0x000fc60000000000 */
        /* <DEDUP_REMOVED lines=16> */
.L_x_21030:
[----:B------:R-:W-:Y:S02]  /*0fe0*/  MOV R12, R6 ;  /* 0x00000006000c7202 */ /* 0x000fe40000000f00 */
.L_x_21031:
[----:B------:R-:W-:Y:S05]  /*0ff0*/  BSYNC B1 ;  /* 0x0000000000017941 */ /* 0x000fea0003800000 */
.L_x_21029:
        /* <DEDUP_REMOVED lines=16> */
.L_x_21035:
[----:B------:R-:W-:Y:S05]  /*1100*/  BSYNC B2 ;  /* 0x0000000000027941 */ /* 0x000fea0003800000 */
.L_x_21034:
        /* <DEDUP_REMOVED lines=44> */
.L_x_21033:
[----:B------:R-:W-:Y:S05]  /*13d0*/  BSYNC B1 ;  /* 0x0000000000017941 */ /* 0x000fea0003800000 */
.L_x_21032:
        /* <DEDUP_REMOVED lines=20> */
.L_x_21037:
[----:B------:R-:W-:Y:S02]  /*1520*/  IMAD.MOV.U32 R8, RZ, RZ, R6 ;  /* 0x000000ffff087224 */ /* 0x000fe400078e0006 */
.L_x_21038:
[----:B------:R-:W-:Y:S05]  /*1530*/  BSYNC B1 ;  /* 0x0000000000017941 */ /* 0x000fea0003800000 */
.L_x_21036:
        /* <DEDUP_REMOVED lines=16> */
.L_x_21042:
[----:B------:R-:W-:Y:S05]  /*1640*/  BSYNC B2 ;  /* 0x0000000000027941 */ /* 0x000fea0003800000 */
.L_x_21041:
        /* <DEDUP_REMOVED lines=44> */
.L_x_21040:
[----:B------:R-:W-:Y:S05]  /*1910*/  BSYNC B1 ;  /* 0x0000000000017941 */ /* 0x000fea0003800000 */
.L_x_21039:
        /* <DEDUP_REMOVED lines=20> */
.L_x_21044:
[----:B------:R-:W-:Y:S02]  /*1a60*/  IMAD.MOV.U32 R8, RZ, RZ, R6 ;  /* 0x000000ffff087224 */ /* 0x000fe400078e0006 */
.L_x_21045:
[----:B------:R-:W-:Y:S05]  /*1a70*/  BSYNC B1 ;  /* 0x0000000000017941 */ /* 0x000fea0003800000 */
.L_x_21043:
        /* <DEDUP_REMOVED lines=16> */
.L_x_21049:
[----:B------:R-:W-:Y:S05]  /*1b80*/  BSYNC B2 ;  /* 0x0000000000027941 */ /* 0x000fea0003800000 */
.L_x_21048:
        /* <DEDUP_REMOVED lines=44> */
.L_x_21047:
[----:B------:R-:W-:Y:S05]  /*1e50*/  BSYNC B1 ;  /* 0x0000000000017941 */ /* 0x000fea0003800000 */
.L_x_21046:
        /* <DEDUP_REMOVED lines=20> */
.L_x_21051:
[----:B------:R-:W-:Y:S02]  /*1fa0*/  MOV R8, R6 ;  /* 0x0000000600087202 */ /* 0x000fe40000000f00 */
.L_x_21052:
[----:B------:R-:W-:Y:S05]  /*1fb0*/  BSYNC B1 ;  /* 0x0000000000017941 */ /* 0x000fea0003800000 */
.L_x_21050:
        /* <DEDUP_REMOVED lines=16> */
.L_x_21056:
[----:B------:R-:W-:Y:S05]  /*20c0*/  BSYNC B2 ;  /* 0x0000000000027941 */ /* 0x000fea0003800000 */
.L_x_21055:
        /* <DEDUP_REMOVED lines=44> */
.L_x_21054:
[----:B------:R-:W-:Y:S05]  /*2390*/  BSYNC B1 ;  /* 0x0000000000017941 */ /* 0x000fea0003800000 */
.L_x_21053:
        /* <DEDUP_REMOVED lines=20> */
.L_x_21058:
[----:B------:R-:W-:Y:S02]  /*24e0*/  IMAD.MOV.U32 R8, RZ, RZ, R6 ;  /* 0x000000ffff087224 */ /* 0x000fe400078e0006 */
.L_x_21059:
[----:B------:R-:W-:Y:S05]  /*24f0*/  BSYNC B1 ;  /* 0x0000000000017941 */ /* 0x000fea0003800000 */
.L_x_21057:
        /* <DEDUP_REMOVED lines=16> */
.L_x_21063:
[----:B------:R-:W-:Y:S05]  /*2600*/  BSYNC B2 ;  /* 0x0000000000027941 */ /* 0x000fea0003800000 */
.L_x_21062:
        /* <DEDUP_REMOVED lines=44> */
.L_x_21061:
[----:B------:R-:W-:Y:S05]  /*28d0*/  BSYNC B1 ;  /* 0x0000000000017941 */ /* 0x000fea0003800000 */
.L_x_21060:
        /* <DEDUP_REMOVED lines=20> */
.L_x_21065:
[----:B------:R-:W-:Y:S02]  /*2a20*/  IMAD.MOV.U32 R8, RZ, RZ, R6 ;  /* 0x000000ffff087224 */ /* 0x000fe400078e0006 */
.L_x_21066:
[----:B------:R-:W-:Y:S05]  /*2a30*/  BSYNC B1 ;  /* 0x0000000000017941 */ /* 0x000fea0003800000 */
.L_x_21064:
        /* <DEDUP_REMOVED lines=16> */
.L_x_21070:
[----:B------:R-:W-:Y:S05]  /*2b40*/  BSYNC B2 ;  /* 0x0000000000027941 */ /* 0x000fea0003800000 */
.L_x_21069:
        /* <DEDUP_REMOVED lines=44> */
.L_x_21068:
[----:B------:R-:W-:Y:S05]  /*2e10*/  BSYNC B1 ;  /* 0x0000000000017941 */ /* 0x000fea0003800000 */
.L_x_21067:
        /* <DEDUP_REMOVED lines=21> */
.L_x_21072:
[----:B------:R-:W-:Y:S02]  /*2f70*/  MOV R12, R6 ;  /* 0x00000006000c7202 */ /* 0x000fe40000000f00 */
.L_x_21073:
[----:B------:R-:W-:Y:S05]  /*2f80*/  BSYNC B1 ;  /* 0x0000000000017941 */ /* 0x000fea0003800000 */
.L_x_21071:
        /* <DEDUP_REMOVED lines=18> */
.L_x_21077:
[----:B------:R-:W-:Y:S05]  /*30b0*/  BSYNC B2 ;  /* 0x0000000000027941 */ /* 0x000fea0003800000 */
.L_x_21076:
        /* <DEDUP_REMOVED lines=44> */
.L_x_21075:
[----:B------:R-:W-:Y:S05]  /*3380*/  BSYNC B1 ;  /* 0x0000000000017941 */ /* 0x000fea0003800000 */
.L_x_21074:
[----:B------:R-:W0:Y:S01]  /*3390*/  I2F.U32 R9, R12 ;  /* 0x0000000c00097306 */ /* 0x000e220000201000 */
[----:B------:R-:W-:Y:S01]  /*33a0*/  SEL R16, RZ, 0x1, P2 ;  /* 0x00000001ff107807 */ /* 0x000fe20001000000 */
[----:B------:R-:W-:Y:S01]  /*33b0*/  HADD2.F32 R14, -RZ, R11.H1_H1 ;  /* 0x3000000bff0e7230 */ /* 0x000fe20000004100 */
[----:B------:R-:W-:Y:S01]  /*33c0*/  SEL R8, RZ, 0x1, P1 ;  /* 0x00000001ff087807 */ /* 0x000fe20000800000 */
[----:B------:R-:W-:Y:S01]  /*33d0*/  IMAD.MOV.U32 R121, RZ, RZ, 0x20 ;  /* 0x00000020ff797424 */ /* 0x000fe200078e00ff */
[----:B------:R-:W-:Y:S01]  /*33e0*/  SEL R10, RZ, 0x1, P0 ;  /* 0x00000001ff0a7807 */ /* 0x000fe20000000000 */
[----:B------:R-:W-:Y:S01]  /*33f0*/  IMAD.WIDE.U32 R16, R16, 0x1000000, RZ ;  /* 0x0100000010107825 */ /* 0x000fe200078e00ff */
[----:B------:R-:W-:Y:S02]  /*3400*/  ISETP.NE.AND P6, PT, R120, RZ, PT ;  /* 0x000000ff7800720c */ /* 0x000fe40003fc5270 */
[----:B------:R-:W-:Y:S01]  /*3410*/  SEL R18, RZ, 0x10000, P5 ;  /* 0x00010000ff127807 */ /* 0x000fe20002800000 */
[----:B------:R-:W-:Y:S01]  /*3420*/  IMAD.WIDE.U32 R10, R10, 0x100, RZ ;  /* 0x000001000a0a7825 */ /* 0x000fe200078e00ff */
[----:B------:R-:W-:-:S02]  /*3430*/  SEL R21, RZ, 0x100, P4 ;  /* 0x00000100ff157807 */ /* 0x000fc40002000000 */
[----:B------:R-:W-:Y:S01]  /*3440*/  ISETP.NE.AND P2, PT, R15, RZ, PT ;  /* 0x000000ff0f00720c */ /* 0x000fe20003f45270 */
[----:B------:R-:W-:Y:S01]  /*3450*/  FMUL.FTZ R14, R14, R119 ;  /* 0x000000770e0e7220 */ /* 0x000fe20000410000 */
[----:B------:R-:W-:Y:S01]  /*3460*/  ISETP.NE.AND P1, PT, R13, RZ, PT ;  /* 0x000000ff0d00720c */ /* 0x000fe20003f25270 */
[----:B0-----:R-:W-:Y:S02]  /*3470*/  FFMA.FTZ R9, R9, R118, 1.1641532182693481445e-10 ;  /* 0x2f00000009097423 */ /* 0x001fe40000010076 */
[----:B------:R-:W-:Y:S01]  /*3480*/  FMUL.FTZ R14, R14, c[0x0][0x1e8] ;  /* 0x00007a000e0e7a20 */ /* 0x000fe20000410000 */
[----:B------:R-:W-:Y:S01]  /*3490*/  SEL R13, RZ, 0x1, P1 ;  /* 0x00000001ff0d7807 */ /* 0x000fe20000800000 */
[----:B------:R-:W-:Y:S01]  /*34a0*/  IMAD.MOV.U32 R123, RZ, RZ, 0x8 ;  /* 0x00000008ff7b7424 */ /* 0x000fe200078e00ff */
[----:B------:R-:W-:Y:S01]  /*34b0*/  FSETP.GTU.FTZ.AND P0, PT, R9, c[0x0][0x1e4], PT ;  /* 0x0000790009007a0b */ /* 0x000fe20003f1c000 */
[----:B------:R-:W-:-:S03]  /*34c0*/  IMAD.WIDE.U32 R8, R8, 0x10000, RZ ;  /* 0x0001000008087825 */ /* 0x000fc600078e00ff */
[----:B------:R-:W-:Y:S01]  /*34d0*/  SEL R20, RZ, 0x1000000, P0 ;  /* 0x01000000ff147807 */ /* 0x000fe20000000000 */
[----:B------:R-:W-:Y:S01]  /*34e0*/  IMAD.WIDE.U32 R22, R114, R121, c[0x0][0x188] ;  /* 0x0000620072167625 */ /* 0x000fe200078e0079 */
[----:B------:R-:W-:Y:S02]  /*34f0*/  LOP3.LUT R12, R10, R16, R8, 0xfe, !PT ;  /* 0x000000100a0c7212 */ /* 0x000fe400078efe08 */
[----:B------:R-:W-:Y:S02]  /*3500*/  LOP3.LUT R21, R21, R20, R18, 0xfe, !PT ;  /* 0x0000001415157212 */ /* 0x000fe400078efe12 */
[----:B------:R-:W-:Y:S01]  /*3510*/  SEL R16, RZ, 0x1, P3 ;  /* 0x00000001ff107807 */ /* 0x000fe20001800000 */
[----:B------:R0:W-:Y:S01]  /*3520*/  STG.E.128 [R22.64], R32 ;  /* 0x0000002016007986 */ /* 0x0001e2000c101d06 */
[----:B------:R-:W-:Y:S02]  /*3530*/  FSEL R31, R14, RZ, !P0 ;  /* 0x000000ff0e1f7208 */ /* 0x000fe40004000000 */
[----:B------:R-:W-:Y:S01]  /*3540*/  LOP3.LUT R17, R17, R21, R16, 0xfe, !PT ;  /* 0x0000001511117212 */ /* 0x000fe200078efe10 */
[C---:B------:R-:W-:Y:S01]  /*3550*/  IMAD.WIDE.U32 R20, R114.reuse, R123, c[0x0][0x190] ;  /* 0x0000640072147625 */ /* 0x040fe200078e007b */
[----:B------:R-:W-:-:S02]  /*3560*/  IADD3 R18, R114, 0x20, RZ ;  /* 0x0000002072127810 */ /* 0x000fc40007ffe0ff */
[----:B------:R-:W-:Y:S01]  /*3570*/  LOP3.LUT R12, R12, R13, RZ, 0xfc, !PT ;  /* 0x0000000d0c0c7212 */ /* 0x000fe200078efcff */
[----:B------:R-:W-:Y:S01]  /*3580*/  @P6 FADD.FTZ R31, R39, R31 ;  /* 0x0000001f271f6221 */ /* 0x000fe20000010000 */
[----:B------:R-:W-:Y:S01]  /*3590*/  LOP3.LUT R13, R11, R17, R9, 0xfe, !PT ;  /* 0x000000110b0d7212 */ /* 0x000fe200078efe09 */
        /* <DEDUP_REMOVED lines=19> */
.L_x_21079:
[----:B0-----:R-:W-:Y:S02]  /*36d0*/  MOV R14, R6 ;  /* 0x00000006000e7202 */ /* 0x001fe40000000f00 */
.L_x_21080:
[----:B------:R-:W-:Y:S05]  /*36e0*/  BSYNC B1 ;  /* 0x0000000000017941 */ /* 0x000fea0003800000 */
.L_x_21078:
        /* <DEDUP_REMOVED lines=16> */
.L_x_21084:
[----:B------:R-:W-:Y:S05]  /*37f0*/  BSYNC B2 ;  /* 0x0000000000027941 */ /* 0x000fea0003800000 */
.L_x_21083:
        /* <DEDUP_REMOVED lines=44> */
.L_x_21082:
[----:B------:R-:W-:Y:S05]  /*3ac0*/  BSYNC B1 ;  /* 0x0000000000017941 */ /* 0x000fea0003800000 */
.L_x_21081:
        /* <DEDUP_REMOVED lines=21> */
.L_x_21086:
[----:B------:R-:W-:Y:S02]  /*3c20*/  IMAD.MOV.U32 R19, RZ, RZ, R6 ;  /* 0x000000ffff137224 */ /* 0x000fe400078e0006 */
.L_x_21087:
[----:B------:R-:W-:Y:S05]  /*3c30*/  BSYNC B1 ;  /* 0x0000000000017941 */ /* 0x000fea0003800000 */
.L_x_21085:
        /* <DEDUP_REMOVED lines=16> */
.L_x_21091:
[----:B------:R-:W-:Y:S05]  /*3d40*/  BSYNC B2 ;  /* 0x0000000000027941 */ /* 0x000fea0003800000 */
.L_x_21090:
        /* <DEDUP_REMOVED lines=44> */
.L_x_21089:
[----:B------:R-:W-:Y:S05]  /*4010*/  BSYNC B1 ;  /* 0x0000000000017941 */ /* 0x000fea0003800000 */
.L_x_21088:
        /* <DEDUP_REMOVED lines=20> */
.L_x_21093:
[----:B------:R-:W-:Y:S02]  /*4160*/  IMAD.MOV.U32 R8, RZ, RZ, R6 ;  /* 0x000000ffff087224 */ /* 0x000fe400078e0006 */
.L_x_21094:
[----:B------:R-:W-:Y:S05]  /*4170*/  BSYNC B1 ;  /* 0x0000000000017941 */ /* 0x000fea0003800000 */
.L_x_21092:
        /* <DEDUP_REMOVED lines=16> */
.L_x_21098:
[----:B------:R-:W-:Y:S05]  /*4280*/  BSYNC B2 ;  /* 0x0000000000027941 */ /* 0x000fea0003800000 */
.L_x_21097:
        /* <DEDUP_REMOVED lines=44> */
.L_x_21096:
[----:B------:R-:W-:Y:S05]  /*4550*/  BSYNC B1 ;  /* 0x0000000000017941 */ /* 0x000fea0003800000 */
.L_x_21095:
        /* <DEDUP_REMOVED lines=20> */
.L_x_21100:
[----:B------:R-:W-:Y:S02]  /*46a0*/  MOV R8, R6 ;  /* 0x0000000600087202 */ /* 0x000fe40000000f00 */
.L_x_21101:
[----:B------:R-:W-:Y:S05]  /*46b0*/  BSYNC B1 ;  /* 0x0000000000017941 */ /* 0x000fea0003800000 */
.L_x_21099:
        /* <DEDUP_REMOVED lines=16> */
.L_x_21105:
[----:B------:R-:W-:Y:S05]  /*47c0*/  BSYNC B2 ;  /* 0x0000000000027941 */ /* 0x000fea0003800000 */
.L_x_21104:
        /* <DEDUP_REMOVED lines=44> */
.L_x_21103:
[----:B------:R-:W-:Y:S05]  /*4a90*/  BSYNC B1 ;  /* 0x0000000000017941 */ /* 0x000fea0003800000 */
.L_x_21102:
        /* <DEDUP_REMOVED lines=20> */
.L_x_21107:
[----:B------:R-:W-:Y:S02]  /*4be0*/  IMAD.MOV.U32 R19, RZ, RZ, R6 ;  /* 0x000000ffff137224 */ /* 0x000fe400078e0006 */
.L_x_21108:
[----:B------:R-:W-:Y:S05]  /*4bf0*/  BSYNC B1 ;  /* 0x0000000000017941 */ /* 0x000fea0003800000 */
.L_x_21106:
        /* <DEDUP_REMOVED lines=16> */
.L_x_21112:
[----:B------:R-:W-:Y:S05]  /*4d00*/  BSYNC B2 ;  /* 0x0000000000027941 */ /* 0x000fea0003800000 */
.L_x_21111:
        /* <DEDUP_REMOVED lines=44> */
.L_x_21110:
[----:B------:R-:W-:Y:S05]  /*4fd0*/  BSYNC B1 ;  /* 0x0000000000017941 */ /* 0x000fea0003800000 */
.L_x_21109:
        /* <DEDUP_REMOVED lines=20> */
.L_x_21114:
[----:B------:R-:W-:Y:S02]  /*5120*/  IMAD.MOV.U32 R19, RZ, RZ, R6 ;  /* 0x000000ffff137224 */ /* 0x000fe400078e0006 */
.L_x_21115:
[----:B------:R-:W-:Y:S05]  /*5130*/  BSYNC B1 ;  /* 0x0000000000017941 */ /* 0x000fea0003800000 */
.L_x_21113:
        /* <DEDUP_REMOVED lines=16> */
.L_x_21119:
[----:B------:R-:W-:Y:S05]  /*5240*/  BSYNC B2 ;  /* 0x0000000000027941 */ /* 0x000fea0003800000 */
.L_x_21118:
        /* <DEDUP_REMOVED lines=44> */
.L_x_21117:
[----:B------:R-:W-:Y:S05]  /*5510*/  BSYNC B1 ;  /* 0x0000000000017941 */ /* 0x000fea0003800000 */
.L_x_21116:
        /* <DEDUP_REMOVED lines=20> */
.L_x_21121:
[----:B------:R-:W-:Y:S02]  /*5660*/  MOV R10, R6 ;  /* 0x00000006000a7202 */ /* 0x000fe40000000f00 */
.L_x_21122:
[----:B------:R-:W-:Y:S05]  /*5670*/  BSYNC B1 ;  /* 0x0000000000017941 */ /* 0x000fea0003800000 */
.L_x_21120:
        /* <DEDUP_REMOVED lines=16> */
.L_x_21126:
[----:B------:R-:W-:Y:S05]  /*5780*/  BSYNC B2 ;  /* 0x0000000000027941 */ /* 0x000fea0003800000 */
.L_x_21125:
        /* <DEDUP_REMOVED lines=44> */
.L_x_21124:
[----:B------:R-:W-:Y:S05]  /*5a50*/  BSYNC B1 ;  /* 0x0000000000017941 */ /* 0x000fea0003800000 */
.L_x_21123:
        /* <DEDUP_REMOVED lines=21> */
.L_x_21128:
[----:B------:R-:W-:Y:S02]  /*5bb0*/  IMAD.MOV.U32 R10, RZ, RZ, R6 ;  /* 0x000000ffff0a7224 */ /* 0x000fe400078e0006 */
.L_x_21129:
[----:B------:R-:W-:Y:S05]  /*5bc0*/  BSYNC B1 ;  /* 0x0000000000017941 */ /* 0x000fea0003800000 */
.L_x_21127:
        /* <DEDUP_REMOVED lines=18> */
.L_x_21133:
[----:B------:R-:W-:Y:S05]  /*5cf0*/  BSYNC B2 ;  /* 0x0000000000027941 */ /* 0x000fea0003800000 */
.L_x_21132:
        /* <DEDUP_REMOVED lines=44> */
.L_x_21131:
[----:B------:R-:W-:Y:S05]  /*5fc0*/  BSYNC B1 ;  /* 0x0000000000017941 */ /* 0x000fea0003800000 */
.L_x_21130:
[----:B------:R0:W1:Y:S01]  /*5fd0*/  I2F.U32 R9, R10 ;  /* 0x0000000a00097306 */ /* 0x0000620000201000 */
[----:B------:R-:W-:Y:S01]  /*5fe0*/  HADD2.F32 R8, -RZ, R11.H1_H1 ;  /* 0x3000000bff087230 */ /* 0x000fe20000004100 */
[----:B------:R-:W-:Y:S01]  /*5ff0*/  SEL R12, RZ, 0x100, P4 ;  /* 0x00000100ff0c7807 */ /* 0x000fe20002000000 */
[----:B------:R-:W-:Y:S01]  /*6000*/  IMAD.WIDE.U32 R16, R18, R121, c[0x0][0x188] ;  /* 0x0000620012107625 */ /* 0x000fe200078e0079 */
[----:B------:R-:W-:Y:S02]  /*6010*/  SEL R13, RZ, 0x10000, P5 ;  /* 0x00010000ff0d7807 */ /* 0x000fe40002800000 */
[----:B------:R-:W-:Y:S01]  /*6020*/  ISETP.NE.AND P6, PT, R120, RZ, PT ;  /* 0x000000ff7800720c */ /* 0x000fe20003fc5270 */
[----:B------:R-:W-:Y:S01]  /*6030*/  FMUL.FTZ R8, R8, R119 ;  /* 0x0000007708087220 */ /* 0x000fe20000410000 */
[----:B------:R-:W-:Y:S01]  /*6040*/  ISETP.NE.AND P5, PT, R15, RZ, PT ;  /* 0x000000ff0f00720c */ /* 0x000fe20003fa5270 */
[----:B------:R-:W-:Y:S01]  /*6050*/  STG.E.128 [R16.64], R24 ;  /* 0x0000001810007986 */ /* 0x000fe2000c101d06 */
[----:B0-----:R-:W-:Y:S01]  /*6060*/  SEL R10, RZ, 0x1, P1 ;  /* 0x00000001ff0a7807 */ /* 0x001fe20000800000 */
[----:B------:R-:W-:Y:S01]  /*6070*/  FMUL.FTZ R8, R8, c[0x0][0x1e8] ;  /* 0x00007a0008087a20 */ /* 0x000fe20000410000 */
[----:B------:R-:W-:-:S02]  /*6080*/  SEL R19, RZ, 0x1, P3 ;  /* 0x00000001ff137807 */ /* 0x000fc40001800000 */
[----:B------:R-:W-:Y:S01]  /*6090*/  IADD3 R108, R114, 0x40, RZ ;  /* 0x00000040726c7810 */ /* 0x000fe20007ffe0ff */
[----:B------:R-:W-:-:S04]  /*60a0*/  IMAD.WIDE.U32 R10, R10, 0x10000, RZ ;  /* 0x000100000a0a7825 */ /* 0x000fc800078e00ff */
        /* <DEDUP_REMOVED lines=36> */
.L_x_21135:
[----:B-1----:R-:W-:Y:S02]  /*62f0*/  IMAD.MOV.U32 R14, RZ, RZ, R6 ;  /* 0x000000ffff0e7224 */ /* 0x002fe400078e0006 */
.L_x_21136:
[----:B------:R-:W-:Y:S05]  /*6300*/  BSYNC B1 ;  /* 0x0000000000017941 */ /* 0x000fea0003800000 */
.L_x_21134:
        /* <DEDUP_REMOVED lines=16> */
.L_x_21140:
[----:B------:R-:W-:Y:S05]  /*6410*/  BSYNC B2 ;  /* 0x0000000000027941 */ /* 0x000fea0003800000 */
.L_x_21139:
        /* <DEDUP_REMOVED lines=44> */
.L_x_21138:
[----:B------:R-:W-:Y:S05]  /*66e0*/  BSYNC B1 ;  /* 0x0000000000017941 */ /* 0x000fea0003800000 */
.L_x_21137:
        /* <DEDUP_REMOVED lines=21> */
.L_x_21142:
[----:B------:R-:W-:Y:S02]  /*6840*/  MOV R14, R6 ;  /* 0x00000006000e7202 */ /* 0x000fe40000000f00 */
.L_x_21143:
[----:B------:R-:W-:Y:S05]  /*6850*/  BSYNC B1 ;  /* 0x0000000000017941 */ /* 0x000fea0003800000 */
.L_x_21141:
        /* <DEDUP_REMOVED lines=16> */
.L_x_21147:
[----:B------:R-:W-:Y:S05]  /*6960*/  BSYNC B2 ;  /* 0x0000000000027941 */ /* 0x000fea0003800000 */
.L_x_21146:
        /* <DEDUP_REMOVED lines=44> */
.L_x_21145:
[----:B------:R-:W-:Y:S05]  /*6c30*/  BSYNC B1 ;  /* 0x0000000000017941 */ /* 0x000fea0003800000 */
.L_x_21144:
        /* <DEDUP_REMOVED lines=20> */
.L_x_21149:
[----:B------:R-:W-:Y:S02]  /*6d80*/  IMAD.MOV.U32 R8, RZ, RZ, R6 ;  /* 0x000000ffff087224 */ /* 0x000fe400078e0006 */
.L_x_21150:
[----:B------:R-:W-:Y:S05]  /*6d90*/  BSYNC B1 ;  /* 0x0000000000017941 */ /* 0x000fea0003800000 */
.L_x_21148:
        /* <DEDUP_REMOVED lines=16> */
.L_x_21154:
[----:B------:R-:W-:Y:S05]  /*6ea0*/  BSYNC B2 ;  /* 0x0000000000027941 */ /* 0x000fea0003800000 */
.L_x_21153:
        /* <DEDUP_REMOVED lines=44> */
.L_x_21152:
[----:B------:R-:W-:Y:S05]  /*7170*/  BSYNC B1 ;  /* 0x0000000000017941 */ /* 0x000fea0003800000 */
.L_x_21151:
        /* <DEDUP_REMOVED lines=20> */
.L_x_21156:
[----:B------:R-:W-:Y:S02]  /*72c0*/  IMAD.MOV.U32 R8, RZ, RZ, R6 ;  /* 0x000000ffff087224 */ /* 0x000fe400078e0006 */
.L_x_21157:
[----:B------:R-:W-:Y:S05]  /*72d0*/  BSYNC B1 ;  /* 0x0000000000017941 */ /* 0x000fea0003800000 */
.L_x_21155:
        /* <DEDUP_REMOVED lines=16> */
.L_x_21161:
[----:B------:R-:W-:Y:S05]  /*73e0*/  BSYNC B2 ;  /* 0x0000000000027941 */ /* 0x000fea0003800000 */
.L_x_21160:
        /* <DEDUP_REMOVED lines=44> */
.L_x_21159:
[----:B------:R-:W-:Y:S05]  /*76b0*/  BSYNC B1 ;  /* 0x0000000000017941 */ /* 0x000fea0003800000 */
.L_x_21158:
        /* <DEDUP_REMOVED lines=20> */
.L_x_21163:
[----:B------:R-:W-:Y:S02]  /*7800*/  MOV R14, R6 ;  /* 0x00000006000e7202 */ /* 0x000fe40000000f00 */
.L_x_21164:
[----:B------:R-:W-:Y:S05]  /*7810*/  BSYNC B1 ;  /* 0x0000000000017941 */ /* 0x000fea0003800000 */
.L_x_21162:
        /* <DEDUP_REMOVED lines=16> */
.L_x_21168:
[----:B------:R-:W-:Y:S05]  /*7920*/  BSYNC B2 ;  /* 0x0000000000027941 */ /* 0x000fea0003800000 */
.L_x_21167:
        /* <DEDUP_REMOVED lines=44> */
.L_x_21166:
[----:B------:R-:W-:Y:S05]  /*7bf0*/  BSYNC B1 ;  /* 0x0000000000017941 */ /* 0x000fea0003800000 */
.L_x_21165:
        /* <DEDUP_REMOVED lines=20> */
.L_x_21170:
[----:B------:R-:W-:Y:S02]  /*7d40*/  IMAD.MOV.U32 R14, RZ, RZ, R6 ;  /* 0x000000ffff0e7224 */ /* 0x000fe400078e0006 */
.L_x_21171:
[----:B------:R-:W-:Y:S05]  /*7d50*/  BSYNC B1 ;  /* 0x0000000000017941 */ /* 0x000fea0003800000 */
.L_x_21169:
        /* <DEDUP_REMOVED lines=16> */
.L_x_21175:
[----:B------:R-:W-:Y:S05]  /*7e60*/  BSYNC B2 ;  /* 0x0000000000027941 */ /* 0x000fea0003800000 */
.L_x_21174:
        /* <DEDUP_REMOVED lines=44> */
.L_x_21173:
[----:B------:R-:W-:Y:S05]  /*8130*/  BSYNC B1 ;  /* 0x0000000000017941 */ /* 0x000fea0003800000 */
.L_x_21172:
        /* <DEDUP_REMOVED lines=20> */
.L_x_21177:
[----:B------:R-:W-:Y:S02]  /*8280*/  MOV R116, R6 ;  /* 0x0000000600747202 */ /* 0x000fe40000000f00 */
.L_x_21178:
[----:B------:R-:W-:Y:S05]  /*8290*/  BSYNC B1 ;  /* 0x0000000000017941 */ /* 0x000fea0003800000 */
.L_x_21176:
        /* <DEDUP_REMOVED lines=16> */
.L_x_21182:
[----:B------:R-:W-:Y:S05]  /*83a0*/  BSYNC B2 ;  /* 0x0000000000027941 */ /* 0x000fea0003800000 */
.L_x_21181:
        /* <DEDUP_REMOVED lines=44> */
.L_x_21180:
[----:B------:R-:W-:Y:S05]  /*8670*/  BSYNC B1 ;  /* 0x0000000000017941 */ /* 0x000fea0003800000 */
.L_x_21179:
        /* <DEDUP_REMOVED lines=21> */
.L_x_21184:
[----:B------:R-:W-:Y:S02]  /*87d0*/  MOV R116, R6 ;  /* 0x0000000600747202 */ /* 0x000fe40000000f00 */
.L_x_21185:
[----:B------:R-:W-:Y:S05]  /*87e0*/  BSYNC B1 ;  /* 0x0000000000017941 */ /* 0x000fea0003800000 */
.L_x_21183:
        /* <DEDUP_REMOVED lines=18> */
.L_x_21189:
[----:B------:R-:W-:Y:S05]  /*8910*/  BSYNC B2 ;  /* 0x0000000000027941 */ /* 0x000fea0003800000 */
.L_x_21188:
        /* <DEDUP_REMOVED lines=44> */
.L_x_21187:
[----:B------:R-:W-:Y:S05]  /*8be0*/  BSYNC B1 ;  /* 0x0000000000017941 */ /* 0x000fea0003800000 */
.L_x_21186:
        /* <DEDUP_REMOVED lines=22> */
[----:B------:R-:W-:Y:S01]  /*8d50*/  HADD2.F32 R110, -RZ, R11.H1_H1 ;  /* 0x3000000bff6e7230 */ /* 0x000fe20000004100 */
[----:B------:R-:W-:Y:S01]  /*8d60*/  LOP3.LUT R9, R9, R15, R111, 0xfe, !PT ;  /* 0x0000000f09097212 */ /* 0x000fe200078efe6f */
[----:B------:R-:W-:Y:S01]  /*8d70*/  IMAD.WIDE.U32 R124, R108, R121, c[0x0][0x188] ;  /* 0x000062006c7c7625 */ /* 0x000fe200078e0079 */
[----:B------:R-:W-:-:S03]  /*8d80*/  SEL R11, RZ, 0x1, P4 ;  /* 0x00000001ff0b7807 */ /* 0x000fc60002000000 */
[----:B------:R-:W-:Y:S01]  /*8d90*/  FMUL.FTZ R110, R110, R119 ;  /* 0x000000776e6e7220 */ /* 0x000fe20000410000 */
[----:B------:R-:W-:Y:S01]  /*8da0*/  LOP3.LUT R8, R8, R11, RZ, 0xfc, !PT ;  /* 0x0000000b08087212 */ /* 0x000fe200078efcff */
[----:B------:R-:W-:Y:S01]  /*8db0*/  IMAD.WIDE.U32 R108, R116, R109, c[0x0][0x170] ;  /* 0x00005c00746c7625 */ /* 0x000fe200078e006d */
[----:B------:R0:W-:Y:S03]  /*8dc0*/  STG.E.128 [R124.64], R16 ;  /* 0x000000107c007986 */ /* 0x0001e6000c101d06 */
        /* <DEDUP_REMOVED lines=20> */
.L_x_21191:
[----:B0-----:R-:W-:Y:S02]  /*8f10*/  MOV R115, R6 ;  /* 0x0000000600737202 */ /* 0x001fe40000000f00 */
.L_x_21192:
[----:B------:R-:W-:Y:S05]  /*8f20*/  BSYNC B1 ;  /* 0x0000000000017941 */ /* 0x000fea0003800000 */
.L_x_21190:
        /* <DEDUP_REMOVED lines=16> */
.L_x_21196:
[----:B------:R-:W-:Y:S05]  /*9030*/  BSYNC B2 ;  /* 0x0000000000027941 */ /* 0x000fea0003800000 */
.L_x_21195:
        /* <DEDUP_REMOVED lines=39> */
[----:B------:R-:W-:Y:S02]  /*92b0*/  LOP3.LUT R0, R9, UR25, R124, 0x96, !PT ;  /* 0x0000001909007c12 */ /* 0x000fe4000f8e967c */
[----:B------:R-:W-:Y:S01]  /*92c0*/  MOV R6, R8 ;  /* 0x0000000800067202 */ /* 0x000fe20000000f00 */
[----:B------:R-:W-:-:S04]  /*92d0*/  IMAD.WIDE.U32 R8, R2, -0x2daee0ad, RZ ;  /* 0xd2511f5302087825 */ /* 0x000fc800078e00ff */
[----:B------:R-:W-:Y:S01]  /*92e0*/  IMAD.MOV.U32 R112, RZ, RZ, R8 ;  /* 0x000000ffff707224 */ /* 0x000fe200078e0008 */
[----:B------:R-:W-:Y:S02]  /*92f0*/  LOP3.LUT R2, R9, UR26, R10, 0x96, !PT ;  /* 0x0000001a09027c12 */ /* 0x000fe4000f8e960a */
.L_x_21194:
[----:B------:R-:W-:Y:S05]  /*9300*/  BSYNC B1 ;  /* 0x0000000000017941 */ /* 0x000fea0003800000 */
.L_x_21193:
        /* <DEDUP_REMOVED lines=21> */
.L_x_21198:
[----:B------:R-:W-:Y:S02]  /*9460*/  MOV R115, R6 ;  /* 0x0000000600737202 */ /* 0x000fe40000000f00 */
.L_x_21199:
[----:B------:R-:W-:Y:S05]  /*9470*/  BSYNC B1 ;  /* 0x0000000000017941 */ /* 0x000fea0003800000 */
.L_x_21197:
        /* <DEDUP_REMOVED lines=16> */
.L_x_21203:
[----:B------:R-:W-:Y:S05]  /*9580*/  BSYNC B2 ;  /* 0x0000000000027941 */ /* 0x000fea0003800000 */
.L_x_21202:
        /* <DEDUP_REMOVED lines=41> */
[----:B------:R-:W-:-:S04]  /*9820*/  HFMA2.MMA R10, -RZ, RZ, 0, 0 ;  /* 0x00000000ff0a7435 */ /* 0x000fc800000001ff */
[----:B------:R-:W-:Y:S02]  /*9830*/  LOP3.LUT R0, R125, UR25, R126, 0x96, !PT ;  /* 0x000000197d007c12 */ /* 0x000fe4000f8e967e */
[----:B------:R-:W-:Y:S02]  /*9840*/  MOV R6, R124 ;  /* 0x0000007c00067202 */ /* 0x000fe40000000f00 */
.L_x_21201:
[----:B------:R-:W-:Y:S05]  /*9850*/  BSYNC B1 ;  /* 0x0000000000017941 */ /* 0x000fea0003800000 */
.L_x_21200:
        /* <DEDUP_REMOVED lines=20> */
.L_x_21205:
[----:B------:R-:W-:Y:S02]  /*99a0*/  MOV R108, R6 ;  /* 0x00000006006c7202 */ /* 0x000fe40000000f00 */
.L_x_21206:
[----:B------:R-:W-:Y:S05]  /*99b0*/  BSYNC B1 ;  /* 0x0000000000017941 */ /* 0x000fea0003800000 */
.L_x_21204:
        /* <DEDUP_REMOVED lines=16> */
.L_x_21210:
[----:B------:R-:W-:Y:S05]  /*9ac0*/  BSYNC B2 ;  /* 0x0000000000027941 */ /* 0x000fea0003800000 */
.L_x_21209:
        /* <DEDUP_REMOVED lines=44> */
.L_x_21208:
[----:B------:R-:W-:Y:S05]  /*9d90*/  BSYNC B1 ;  /* 0x0000000000017941 */ /* 0x000fea0003800000 */
.L_x_21207:
        /* <DEDUP_REMOVED lines=20> */
.L_x_21212:
[----:B------:R-:W-:Y:S02]  /*9ee0*/  MOV R108, R6 ;  /* 0x00000006006c7202 */ /* 0x000fe40000000f00 */
.L_x_21213:
[----:B------:R-:W-:Y:S05]  /*9ef0*/  BSYNC B1 ;  /* 0x0000000000017941 */ /* 0x000fea0003800000 */
.L_x_21211:
        /* <DEDUP_REMOVED lines=16> */
.L_x_21217:
[----:B------:R-:W-:Y:S05]  /*a000*/  BSYNC B2 ;  /* 0x0000000000027941 */ /* 0x000fea0003800000 */
.L_x_21216:
        /* <DEDUP_REMOVED lines=44> */
.L_x_21215:
[----:B------:R-:W-:Y:S05]  /*a2d0*/  BSYNC B1 ;  /* 0x0000000000017941 */ /* 0x000fea0003800000 */
.L_x_21214:
        /* <DEDUP_REMOVED lines=20> */
.L_x_21219:
[----:B------:R-:W-:Y:S02]  /*a420*/  MOV R126, R6 ;  /* 0x00000006007e7202 */ /* 0x000fe40000000f00 */
.L_x_21220:
[----:B------:R-:W-:Y:S05]  /*a430*/  BSYNC B1 ;  /* 0x0000000000017941 */ /* 0x000fea0003800000 */
.L_x_21218:
        /* <DEDUP_REMOVED lines=16> */
.L_x_21224:
[----:B------:R-:W-:Y:S05]  /*a540*/  BSYNC B2 ;  /* 0x0000000000027941 */ /* 0x000fea0003800000 */
.L_x_21223:
        /* <DEDUP_REMOVED lines=43> */
[----:B------:R-:W-:-:S06]  /*a800*/  HFMA2.MMA R109, -RZ, RZ, 0, 0 ;  /* 0x00000000ff6d7435 */ /* 0x000fcc00000001ff */
.L_x_21222:
[----:B------:R-:W-:Y:S05]  /*a810*/  BSYNC B1 ;  /* 0x0000000000017941 */ /* 0x000fea0003800000 */
.L_x_21221:
        /* <DEDUP_REMOVED lines=20> */
.L_x_21226:
[----:B------:R-:W-:Y:S02]  /*a960*/  MOV R126, R6 ;  /* 0x00000006007e7202 */ /* 0x000fe40000000f00 */
.L_x_21227:
[----:B------:R-:W-:Y:S05]  /*a970*/  BSYNC B1 ;  /* 0x0000000000017941 */ /* 0x000fea0003800000 */
.L_x_21225:
        /* <DEDUP_REMOVED lines=16> */
.L_x_21231:
[----:B------:R-:W-:Y:S05]  /*aa80*/  BSYNC B2 ;  /* 0x0000000000027941 */ /* 0x000fea0003800000 */
.L_x_21230:
        /* <DEDUP_REMOVED lines=44> */
.L_x_21229:
[----:B------:R-:W-:Y:S05]  /*ad50*/  BSYNC B1 ;  /* 0x0000000000017941 */ /* 0x000fea0003800000 */
.L_x_21228:
        /* <DEDUP_REMOVED lines=20> */
.L_x_21233:
[----:B------:R-:W-:Y:S02]  /*aea0*/  MOV R126, R6 ;  /* 0x00000006007e7202 */ /* 0x000fe40000000f00 */
.L_x_21234:
[----:B------:R-:W-:Y:S05]  /*aeb0*/  BSYNC B1 ;  /* 0x0000000000017941 */ /* 0x000fea0003800000 */
.L_x_21232:
        /* <DEDUP_REMOVED lines=16> */
.L_x_21238:
[----:B------:R-:W-:Y:S05]  /*afc0*/  BSYNC B2 ;  /* 0x0000000000027941 */ /* 0x000fea0003800000 */
.L_x_21237:
        /* <DEDUP_REMOVED lines=42> */
[----:B------:R-:W-:Y:S01]  /*b270*/  HFMA2.MMA R124, -RZ, RZ, 0, 0 ;  /* 0x00000000ff7c7435 */ /* 0x000fe200000001ff */
[----:B------:R-:W-:-:S05]  /*b280*/  LOP3.LUT R0, R125, UR25, R128, 0x96, !PT ;  /* 0x000000197d007c12 */ /* 0x000fca000f8e9680 */
.L_x_21236:
[----:B------:R-:W-:Y:S05]  /*b290*/  BSYNC B1 ;  /* 0x0000000000017941 */ /* 0x000fea0003800000 */
.L_x_21235:
[----:B------:R-:W0:Y:S01]  /*b2a0*/  I2F.U32 R115, R126 ;  /* 0x0000007e00737306 */ /* 0x000e220000201000 */
[----:B------:R-:W-:Y:S01]  /*b2b0*/  HADD2.F32 R110, -RZ, R111.H0_H0 ;  /* 0x2000006fff6e7230 */ /* 0x000fe20000004100 */
[----:B------:R-:W-:Y:S01]  /*b2c0*/  ISETP.NE.AND P6, PT, R120, RZ, PT ;  /* 0x000000ff7800720c */ /* 0x000fe20003fc5270 */
        /* <DEDUP_REMOVED lines=18> */
.L_x_21240:
[----:B------:R-:W-:Y:S02]  /*b3f0*/  MOV R125, R6 ;  /* 0x00000006007d7202 */ /* 0x000fe40000000f00 */
.L_x_21241:
[----:B------:R-:W-:Y:S05]  /*b400*/  BSYNC B1 ;  /* 0x0000000000017941 */ /* 0x000fea0003800000 */
.L_x_21239:
        /* <DEDUP_REMOVED lines=18> */
.L_x_21245:
[----:B------:R-:W-:Y:S05]  /*b530*/  BSYNC B2 ;  /* 0x0000000000027941 */ /* 0x000fea0003800000 */
.L_x_21244:
        /* <DEDUP_REMOVED lines=44> */
.L_x_21243:
[----:B------:R-:W-:Y:S05]  /*b800*/  BSYNC B1 ;  /* 0x0000000000017941 */ /* 0x000fea0003800000 */
.L_x_21242:
[----:B------:R-:W0:Y:S01]  /*b810*/  I2F.U32 R125, R125 ;  /* 0x0000007d007d7306 */ /* 0x000e220000201000 */
[----:B------:R-:W-:Y:S01]  /*b820*/  P2R R124, PR, RZ, 0x1 ;  /* 0x00000001ff7c7803 */ /* 0x000fe20000000000 */
[----:B------:R-:W-:Y:S01]  /*b830*/  IMAD.WIDE.U32 R126, R116, R121, c[0x0][0x188] ;  /* 0x00006200747e7625 */ /* 0x000fe200078e0079 */
[----:B------:R-:W-:Y:S01]  /*b840*/  ISETP.NE.AND P0, PT, R120, RZ, PT ;  /* 0x000000ff7800720c */ /* 0x000fe20003f05270 */
[----:B------:R-:W-:-:S03]  /*b850*/  HADD2.F32 R120, -RZ, R111.H1_H1 ;  /* 0x3000006fff787230 */ /* 0x000fc60000004100 */
[----:B------:R-:W-:Y:S02]  /*b860*/  STG.E.128 [R126.64], R8 ;  /* 0x000000087e007986 */ /* 0x000fe4000c101d06 */
[----:B------:R-:W-:Y:S01]  /*b870*/  FMUL.FTZ R120, R120, R119 ;  /* 0x0000007778787220 */ /* 0x000fe20000410000 */
[----:B------:R-:W-:Y:S02]  /*b880*/  SEL R119, RZ, 0x10000, P5 ;  /* 0x00010000ff777807 */ /* 0x000fe40002800000 */
        /* <DEDUP_REMOVED lines=60> */
.L_x_21250:
        /* <DEDUP_REMOVED lines=84> */
.L_x_21251:
        /* <DEDUP_REMOVED lines=98> */
[----:B------:R-:W-:Y:S01]  /*c7b0*/  F2FP.PACK_AB R19, R32, R19 ;  /* 0x000000132013723e */ /* 0x000fe200000000ff */
[----:B------:R-:W-:Y:S01]  /*c7c0*/  FFMA.FTZ R24, R65, R24, R97 ;  /* 0x0000001841187223 */ /* 0x000fe20000010061 */
[----:B------:R-:W-:Y:S01]  /*c7d0*/  F2FP.PACK_AB R17, R22, R17 ;  /* 0x000000111611723e */ /* 0x000fe200000000ff */
        /* <DEDUP_REMOVED lines=8> */
[----:B------:R-:W-:Y:S01]  /*c860*/  FFMA.FTZ R25, R51, R34, R83 ;  /* 0x0000002233197223 */ /* 0x000fe20000010053 */
[----:B------:R-:W-:Y:S01]  /*c870*/  IADD3 R28, R114, 0x20, RZ ;  /* 0x00000020721c7810 */ /* 0x000fe20007ffe0ff */
[----:B------:R-:W-:-:S02]  /*c880*/  FMUL.FTZ R35, R119, R110 ;  /* 0x0000006e77237220 */ /* 0x000fc40000410000 */
[----:B------:R-:W-:Y:S01]  /*c890*/  FMUL.FTZ R108, R119, R111 ;  /* 0x0000006f776c7220 */ /* 0x000fe20000410000 */
[----:B------:R-:W-:Y:S01]  /*c8a0*/  F2FP.PACK_AB R21, R25, R20 ;  /* 0x000000141915723e */ /* 0x000fe200000000ff */
[----:B------:R-:W-:Y:S01]  /*c8b0*/  FFMA.FTZ R29, R53, R12, R85 ;  /* 0x0000000c351d7223 */ /* 0x000fe20000010055 */
[----:B------:R-:W-:Y:S01]  /*c8c0*/  F2FP.PACK_AB R12, R24, R31 ;  /* 0x0000001f180c723e */ /* 0x000fe200000000ff */
[----:B------:R-:W-:Y:S01]  /*c8d0*/  FFMA.FTZ R9, R74, R33, R106 ;  /* 0x000000214a097223 */ /* 0x000fe2000001006a */
[C---:B------:R-:W-:Y:S01]  /*c8e0*/  LEA R24, P0, R114.reuse, c[0x0][0x208], 0x4 ;  /* 0x0000820072187a11 */ /* 0x040fe200078020ff */
[----:B------:R-:W-:Y:S01]  /*c8f0*/  FFMA.FTZ R122, R75, R122, R107 ;  /* 0x0000007a4b7a7223 */ /* 0x000fe2000001006b */
[----:B------:R-:W-:Y:S01]  /*c900*/  F2FP.PACK_AB R18, R29, R18 ;  /* 0x000000121d12723e */ /* 0x000fe200000000ff */
[----:B------:R-:W-:Y:S01]  /*c910*/  FFMA.FTZ R27, R49, R30, R81 ;  /* 0x0000001e311b7223 */ /* 0x000fe20000010051 */
[----:B------:R-:W-:Y:S01]  /*c920*/  IADD3 R30, R114, 0x40, RZ ;  /* 0x00000040721e7810 */ /* 0x000fe20007ffe0ff */
[----:B------:R-:W-:Y:S01]  /*c930*/  FFMA.FTZ R20, R48, R121, R80 ;  /* 0x0000007930147223 */ /* 0x000fe20000010050 */
[----:B------:R-:W-:Y:S01]  /*c940*/  F2FP.PACK_AB R9, R122, R9 ;  /* 0x000000097a09723e */ /* 0x000fe200000000ff */
[----:B------:R-:W-:Y:S01]  /*c950*/  IMAD.MOV.U32 R31, RZ, RZ, 0x10 ;  /* 0x00000010ff1f7424 */ /* 0x000fe200078e00ff */
[----:B------:R-:W-:Y:S01]  /*c960*/  LEA.HI.X R25, R114, c[0x0][0x20c], RZ, 0x4, P0 ;  /* 0x0000830072197a11 */ /* 0x000fe200000f24ff */
[----:B------:R-:W-:Y:S01]  /*c970*/  FFMA.FTZ R23, R46, R35, R78 ;  /* 0x000000232e177223 */ /* 0x000fe2000001004e */
[----:B------:R-:W-:Y:S01]  /*c980*/  F2FP.PACK_AB R20, R27, R20 ;  /* 0x000000141b14723e */ /* 0x000fe200000000ff */
[----:B------:R-:W-:Y:S01]  /*c990*/  FFMA.FTZ R108, R47, R108, R79 ;  /* 0x0000006c2f6c7223 */ /* 0x000fe2000001004f */
[----:B------:R-:W-:Y:S01]  /*c9a0*/  LEA.HI.X R27, R116, c[0x0][0x20c], RZ, 0x4, P1 ;  /* 0x00008300741b7a11 */ /* 0x000fe200008f24ff */
[----:B------:R-:W-:-:S03]  /*c9b0*/  @!P5 IMAD.WIDE R126, R113, R118, c[0x0][0x1a8] ;  /* 0x00006a00717ed625 */ /* 0x000fc600078e0276 */
[----:B------:R-:W-:Y:S01]  /*c9c0*/  F2FP.PACK_AB R23, R108, R23 ;  /* 0x000000176c17723e */ /* 0x000fe200000000ff */
        /* <DEDUP_REMOVED lines=11> */
.L_x_21248:
[----:B------:R-:W-:Y:S05]  /*ca80*/  BSYNC B0 ;  /* 0x0000000000007941 */ /* 0x000fea0003800000 */
.L_x_21021:
[----:B------:R-:W-:Y:S05]  /*ca90*/  EXIT ;  /* 0x000000000000794d */ /* 0x000fea0003800000 */
.L_x_21246:
[----:B------:R-:W-:Y:S01]  /*caa0*/  HFMA2.MMA R123, -RZ, RZ, 0, 5.9604644775390625e-08 ;  /* 0x00000001ff7b7435 */ /* 0x000fe200000001ff */
[----:B------:R-:W-:Y:S01]  /*cab0*/  IMAD.MOV.U32 R122, RZ, RZ, 0x1f ;  /* 0x0000001fff7a7424 */ /* 0x000fe200078e00ff */
[----:B------:R-:W-:-:S02]  /*cac0*/  MOV R117, 0xffffffff ;  /* 0xffffffff00757802 */ /* 0x000fc40000000f00 */
[----:B------:R-:W-:Y:S02]  /*cad0*/  MOV R118, 0xcaf0 ;  /* 0x0000caf000767802 */ /* 0x000fe40000000f00 */
[----:B------:R-:W-:Y:S05]  /*cae0*/  CALL.REL.NOINC `($__internal_121_$__cuda_sm70_shflsync_bfly_p) ;  /* 0x0000078000007944 */ /* 0x000fea0003c00000 */
[----:B01----:R-:W-:Y:S05]  /*caf0*/  BRA `(.L_x_21250) ;  /* 0xfffff15000007947 */ /* 0x003fea000383ffff */
.L_x_21247:
[----:B------:R-:W-:Y:S01]  /*cb00*/  HFMA2.MMA R122, -RZ, RZ, 0, 1.847743988037109375e-06 ;  /* 0x0000001fff7a7435 */ /* 0x000fe200000001ff */
[----:B------:R-:W-:Y:S01]  /*cb10*/  IMAD.MOV.U32 R123, RZ, RZ, 0x2 ;  /* 0x00000002ff7b7424 */ /* 0x000fe200078e00ff */
[----:B------:R-:W-:Y:S01]  /*cb20*/  MOV R118, 0xcb50 ;  /* 0x0000cb5000767802 */ /* 0x000fe20000000f00 */
[----:B------:R-:W-:-:S03]  /*cb30*/  IMAD.MOV.U32 R117, RZ, RZ, -0x1 ;  /* 0xffffffffff757424 */ /* 0x000fc600078e00ff */
[----:B------:R-:W-:Y:S05]  /*cb40*/  CALL.REL.NOINC `($__internal_121_$__cuda_sm70_shflsync_bfly_p) ;  /* 0x0000072000007944 */ /* 0x000fea0003c00000 */
[----:B01----:R-:W-:Y:S01]  /*cb50*/  FADD.FTZ R120, R120, R117 ;  /* 0x0000007578787221 */ /* 0x003fe20000010000 */
[----:B------:R-:W-:Y:S01]  /*cb60*/  MOV R123, 0x4 ;  /* 0x00000004007b7802 */ /* 0x000fe20000000f00 */
[----:B------:R-:W-:Y:S01]  /*cb70*/  IMAD.MOV.U32 R122, RZ, RZ, 0x1f ;  /* 0x0000001fff7a7424 */ /* 0x000fe200078e00ff */
[----:B------:R-:W-:Y:S02]  /*cb80*/  MOV R117, 0xffffffff ;  /* 0xffffffff00757802 */ /* 0x000fe40000000f00 */
[----:B------:R-:W-:Y:S02]  /*cb90*/  MOV R118, 0xcbb0 ;  /* 0x0000cbb000767802 */ /* 0x000fe40000000f00 */
[----:B------:R-:W-:Y:S05]  /*cba0*/  CALL.REL.NOINC `($__internal_121_$__cuda_sm70_shflsync_bfly_p) ;  /* 0x000006c000007944 */ /* 0x000fea0003c00000 */
[----:B0-----:R-:W-:Y:S01]  /*cbb0*/  HFMA2.MMA R122, -RZ, RZ, 0, 1.847743988037109375e-06 ;  /* 0x0000001fff7a7435 */ /* 0x001fe200000001ff */
[----:B-1----:R-:W-:Y:S01]  /*cbc0*/  FADD.FTZ R120, R120, R117 ;  /* 0x0000007578787221 */ /* 0x002fe20000010000 */
[----:B------:R-:W-:Y:S01]  /*cbd0*/  MOV R118, 0xcc10 ;  /* 0x0000cc1000767802 */ /* 0x000fe20000000f00 */
[----:B------:R-:W-:-:S02]  /*cbe0*/  IMAD.MOV.U32 R123, RZ, RZ, 0x8 ;  /* 0x00000008ff7b7424 */ /* 0x000fc400078e00ff */
[----:B------:R-:W-:Y:S02]  /*cbf0*/  IMAD.MOV.U32 R117, RZ, RZ, -0x1 ;  /* 0xffffffffff757424 */ /* 0x000fe400078e00ff */
[----:B------:R-:W-:Y:S05]  /*cc00*/  CALL.REL.NOINC `($__internal_121_$__cuda_sm70_shflsync_bfly_p) ;  /* 0x0000066000007944 */ /* 0x000fea0003c00000 */
[----:B01----:R-:W-:Y:S01]  /*cc10*/  FADD.FTZ R120, R120, R117 ;  /* 0x0000007578787221 */ /* 0x003fe20000010000 */
[----:B------:R-:W-:Y:S01]  /*cc20*/  MOV R123, 0x10 ;  /* 0x00000010007b7802 */ /* 0x000fe20000000f00 */
[----:B------:R-:W-:Y:S01]  /*cc30*/  IMAD.MOV.U32 R122, RZ, RZ, 0x1f ;  /* 0x0000001fff7a7424 */ /* 0x000fe200078e00ff */
[----:B------:R-:W-:Y:S02]  /*cc40*/  MOV R117, 0xffffffff ;  /* 0xffffffff00757802 */ /* 0x000fe40000000f00 */
[----:B------:R-:W-:Y:S02]  /*cc50*/  MOV R118, 0xcc70 ;  /* 0x0000cc7000767802 */ /* 0x000fe40000000f00 */
[----:B------:R-:W-:Y:S05]  /*cc60*/  CALL.REL.NOINC `($__internal_121_$__cuda_sm70_shflsync_bfly_p) ;  /* 0x0000060000007944 */ /* 0x000fea0003c00000 */
        /* <DEDUP_REMOVED lines=92> */
[----:B------:R-:W-:Y:S02]  /*d230*/  IMAD.MOV.U32 R123, RZ, RZ, 0x10 ;  /* 0x00000010ff7b7424 */ /* 0x000fe400078e00ff */
[----:B------:R-:W-:-:S02]  /*d240*/  IMAD.MOV.U32 R117, RZ, RZ, -0x1 ;  /* 0xffffffffff757424 */ /* 0x000fc400078e00ff */
[----:B------:R-:W-:Y:S05]  /*d250*/  CALL.REL.NOINC `($__internal_121_$__cuda_sm70_shflsync_bfly_p) ;  /* 0x0000001000007944 */ /* 0x000fea0003c00000 */
[----:B01----:R-:W-:Y:S05]  /*d260*/  BRA `(.L_x_21251) ;  /* 0xffffef2000007947 */ /* 0x003fea000383ffff */
        .weak           $__internal_121_$__cuda_sm70_shflsync_bfly_p
        .type           $__internal_121_$__cuda_sm70_shflsync_bfly_p,@function
        .size           $__internal_121_$__cuda_sm70_shflsync_bfly_p,(.L_x_29261 - $__internal_121_$__cuda_sm70_shflsync_bfly_p)
$__internal_121_$__cuda_sm70_shflsync_bfly_p:
[----:B------:R-:W-:Y:S01]  /*d270*/  MOV R119, 0x0 ;  /* 0x0000000000777802 */ /* 0x000fe20000000f00 */
[----:B------:R-:W-:Y:S04]  /*d280*/  WARPSYNC R117 ;  /* 0x0000007500007348 */ /* 0x000fe80003800000 */
[----:B------:R0:W1:Y:S01]  /*d290*/  SHFL.BFLY PT, R117, R120, R123, R122 ;  /* 0x0c00007b78757389 */ /* 0x00006200000e007a */
[----:B------:R-:W-:Y:S05]  /*d2a0*/  RET.REL.NODEC R118 `(_ZN10layer_norm13ln_fwd_kernelINS_13Kernel_traitsIf6__halffS2_fjLj1024ELj1ELj4ELj1ELj16ENS_18Kernel_traits_baseILj1024EfS2_fS2_fjLj128EEEEELb1ELb0ELb0ELb1EEEvNS_9FwdParamsE) ;  /* 0xffff2d5076007950 */ /* 0x000fea0003c3ffff */
.L_x_21252:
        /* <DEDUP_REMOVED lines=13> */
.L_x_29261:


//--------------------- .text._ZN10layer_norm13ln_fwd_kernelINS_13Kernel_traitsIf6__halffS2_fjLj1024ELj1ELj4ELj1ELj16ENS_18Kernel_traits_baseILj1024EfS2_fS2_fjLj128EEEEELb1ELb0ELb1ELb0EEEvNS_9FwdParamsE --------------------------
	.section	.text._ZN10layer_norm13ln_fwd_kernelINS_13Kernel_traitsIf6__halffS2_fjLj1024ELj1ELj4ELj1ELj16ENS_18Kernel_traits_baseILj1024EfS2_fS2_fjLj128EEEEELb1ELb0ELb1ELb0EEEvNS_9FwdParamsE,"ax",@progbits
	.sectioninfo	@"SHI_REGISTERS=150"
	.align	128
        .global         _ZN10layer_norm13ln_fwd_kernelINS_13Kernel_traitsIf6__halffS2_fjLj1024ELj1ELj4ELj1ELj16ENS_18Kernel_traits_baseILj1024EfS2_fS2_fjLj128EEEEELb1ELb0ELb1ELb0EEEvNS_9FwdParamsE
        .type           _ZN10layer_norm13ln_fwd_kernelINS_13Kernel_traitsIf6__halffS2_fjLj1024ELj1ELj4ELj1ELj16ENS_18Kernel_traits_baseILj1024EfS2_fS2_fjLj128EEEEELb1ELb0ELb1ELb0EEEvNS_9FwdParamsE,@function
        .size           _ZN10layer_norm13ln_fwd_kernelINS_13Kernel_traitsIf6__halffS2_fjLj1024ELj1ELj4ELj1ELj16ENS_18Kernel_traits_baseILj1024EfS2_fS2_fjLj128EEEEELb1ELb0ELb1ELb0EEEvNS_9FwdParamsE,(.L_x_29262 - _ZN10layer_norm13ln_fwd_kernelINS_13Kernel_traitsIf6__halffS2_fjLj1024ELj1ELj4ELj1ELj16ENS_18Kernel_traits_baseILj1024EfS2_fS2_fjLj128EEEEELb1ELb0ELb1ELb0EEEvNS_9FwdParamsE)
        .other          _ZN10layer_norm13ln_fwd_kernelINS_13Kernel_traitsIf6__halffS2_fjLj1024ELj1ELj4ELj1ELj16ENS_18Kernel_traits_baseILj1024EfS2_fS2_fjLj128EEEEELb1ELb0ELb1ELb0EEEvNS_9FwdParamsE,@"STO_CUDA_ENTRY STV_DEFAULT"
_ZN10layer_norm13ln_fwd_kernelINS_13Kernel_traitsIf6__halffS2_fjLj1024ELj1ELj4ELj1ELj16ENS_18Kernel_traits_baseILj1024EfS2_fS2_fjLj128EEEEELb1ELb0ELb1ELb0EEEvNS_9FwdParamsE:
.text._ZN10layer_norm13ln_fwd_kernelINS_13Kernel_traitsIf6__halffS2_fjLj1024ELj1ELj4ELj1ELj16ENS_18Kernel_traits_baseILj1024EfS2_fS2_fjLj128EEEEELb1ELb0ELb1ELb0EEEvNS_9FwdParamsE:
        /* <DEDUP_REMOVED lines=78> */
[----:B------:R-:W-:Y:S02]  /*04e0*/  LOP3.LUT P0, RZ, R116, 0xffffffe0, RZ, 0xc0, !PT ;  /* 0xffffffe074ff7812 */ /* 0x000fe4000780c0ff */
        /* <DEDUP_REMOVED lines=26> */
.L_x_21254:
[----:B------:R-:W-:Y:S05]  /*0690*/  BSYNC B0 ;  /* 0x0000000000007941 */ /* 0x000fea0003800000 */
.L_x_21253:
        /* <DEDUP_REMOVED lines=17> */
.L_x_21256:
[----:B------:R-:W-:Y:S05]  /*07b0*/  BSYNC B0 ;  /* 0x0000000000007941 */ /* 0x000fea0003800000 */
.L_x_21255:
        /* <DEDUP_REMOVED lines=17> */
.L_x_21258:
[----:B------:R-:W-:Y:S05]  /*08d0*/  BSYNC B0 ;  /* 0x0000000000007941 */ /* 0x000fea0003800000 */
.L_x_21257:
        /* <DEDUP_REMOVED lines=16> */
.L_x_21260:
[----:B------:R-:W-:Y:S05]  /*09e0*/  BSYNC B0 ;  /* 0x0000000000007941 */ /* 0x000fea0003800000 */
.L_x_21259:
        /* <DEDUP_REMOVED lines=16> */
.L_x_21575:
[----:B------:R-:W-:-:S04]  /*0af0*/  IMAD.MOV.U32 R114, RZ, RZ, 0x4 ;  /* 0x00000004ff727424 */ /* 0x000fc800078e00ff */
[----:B------:R-:W-:-:S05]  /*0b00*/  IMAD.WIDE R112, R117, R114, c[0x0][0x1d0] ;  /* 0x0000740075707625 */ /* 0x000fca00078e0272 */
[----:B------:R0:W2:Y:S01]  /*0b10*/  LDG.E R141, [R112.64] ;  /* 0x00000006708d7981 */ /* 0x0000a2000c1e1900 */
[----:B------:R-:W-:-:S05]  /*0b20*/  IMAD.WIDE R114, R117, R114, c[0x0][0x1d8] ;  /* 0x0000760075727625 */ /* 0x000fca00078e0272 */
[----:B-----5:R1:W5:Y:S01]  /*0b30*/  LDG.E R140, [R114.64] ;  /* 0x00000006728c7981 */ /* 0x020362000c1e1900 */
        /* <DEDUP_REMOVED lines=44> */
.L_x_21267:
[----:B------:R-:W-:Y:S02]  /*0e00*/  IMAD.MOV.U32 R81, RZ, RZ, R122 ;  /* 0x000000ffff517224 */ /* 0x000fe400078e007a */
.L_x_21268:
[----:B------:R-:W-:Y:S05]  /*0e10*/  BSYNC B3 ;  /* 0x0000000000037941 */ /* 0x000fea0003800000 */
.L_x_21266:
        /* <DEDUP_REMOVED lines=16> */
.L_x_21272:
[----:B------:R-:W-:Y:S05]  /*0f20*/  BSYNC B4 ;  /* 0x0000000000047941 */ /* 0x000fea0003800000 */
.L_x_21271:
        /* <DEDUP_REMOVED lines=43> */
.L_x_21270:
[----:B------:R-:W-:Y:S05]  /*11e0*/  BSYNC B3 ;  /* 0x0000000000037941 */ /* 0x000fea0003800000 */
.L_x_21269:
        /* <DEDUP_REMOVED lines=10> */
.L_x_21265:
[----:B0-----:R-:W-:Y:S05]  /*1290*/  BSYNC B2 ;  /* 0x0000000000027941 */ /* 0x001fea0003800000 */
.L_x_21264:
        /* <DEDUP_REMOVED lines=18> */
.L_x_21276:
[----:B------:R-:W-:Y:S02]  /*13c0*/  IMAD.MOV.U32 R82, RZ, RZ, R122 ;  /* 0x000000ffff527224 */ /* 0x000fe400078e007a */
.L_x_21277:
[----:B------:R-:W-:Y:S05]  /*13d0*/  BSYNC B3 ;  /* 0x0000000000037941 */ /* 0x000fea0003800000 */
.L_x_21275:
        /* <DEDUP_REMOVED lines=16> */
.L_x_21281:
[----:B------:R-:W-:Y:S05]  /*14e0*/  BSYNC B4 ;  /* 0x0000000000047941 */ /* 0x000fea0003800000 */
.L_x_21280:
        /* <DEDUP_REMOVED lines=43> */
.L_x_21279:
[----:B------:R-:W-:Y:S05]  /*17a0*/  BSYNC B3 ;  /* 0x0000000000037941 */ /* 0x000fea0003800000 */
.L_x_21278:
        /* <DEDUP_REMOVED lines=10> */
.L_x_21274:
[----:B------:R-:W-:Y:S05]  /*1850*/  BSYNC B2 ;  /* 0x0000000000027941 */ /* 0x000fea0003800000 */
.L_x_21273:
        /* <DEDUP_REMOVED lines=18> */
.L_x_21285:
[----:B------:R-:W-:Y:S02]  /*1980*/  IMAD.MOV.U32 R83, RZ, RZ, R122 ;  /* 0x000000ffff537224 */ /* 0x000fe400078e007a */
.L_x_21286:
[----:B------:R-:W-:Y:S05]  /*1990*/  BSYNC B3 ;  /* 0x0000000000037941 */ /* 0x000fea0003800000 */
.L_x_21284:
        /* <DEDUP_REMOVED lines=16> */
.L_x_21290:
[----:B------:R-:W-:Y:S05]  /*1aa0*/  BSYNC B4 ;  /* 0x0000000000047941 */ /* 0x000fea0003800000 */
.L_x_21289:
        /* <DEDUP_REMOVED lines=44> */
.L_x_21288:
[----:B------:R-:W-:Y:S05]  /*1d70*/  BSYNC B3 ;  /* 0x0000000000037941 */ /* 0x000fea0003800000 */
.L_x_21287:
        /* <DEDUP_REMOVED lines=10> */
.L_x_21283:
[----:B------:R-:W-:Y:S05]  /*1e20*/  BSYNC B2 ;  /* 0x0000000000027941 */ /* 0x000fea0003800000 */
.L_x_21282:
        /* <DEDUP_REMOVED lines=18> */
.L_x_21294:
[----:B------:R-:W-:Y:S02]  /*1f50*/  IMAD.MOV.U32 R84, RZ, RZ, R122 ;  /* 0x000000ffff547224 */ /* 0x000fe400078e007a */
.L_x_21295:
[----:B------:R-:W-:Y:S05]  /*1f60*/  BSYNC B3 ;  /* 0x0000000000037941 */ /* 0x000fea0003800000 */
.L_x_21293:
        /* <DEDUP_REMOVED lines=16> */
.L_x_21299:
[----:B------:R-:W-:Y:S05]  /*2070*/  BSYNC B4 ;  /* 0x0000000000047941 */ /* 0x000fea0003800000 */
.L_x_21298:
        /* <DEDUP_REMOVED lines=44> */
.L_x_21297:
[----:B------:R-:W-:Y:S05]  /*2340*/  BSYNC B3 ;  /* 0x0000000000037941 */ /* 0x000fea0003800000 */
.L_x_21296:
        /* <DEDUP_REMOVED lines=10> */
.L_x_21292:
[----:B------:R-:W-:Y:S05]  /*23f0*/  BSYNC B2 ;  /* 0x0000000000027941 */ /* 0x000fea0003800000 */
.L_x_21291:
        /* <DEDUP_REMOVED lines=18> */
.L_x_21303:
[----:B------:R-:W-:Y:S02]  /*2520*/  IMAD.MOV.U32 R85, RZ, RZ, R122 ;  /* 0x000000ffff557224 */ /* 0x000fe400078e007a */
.L_x_21304:
[----:B------:R-:W-:Y:S05]  /*2530*/  BSYNC B3 ;  /* 0x0000000000037941 */ /* 0x000fea0003800000 */
.L_x_21302:
        /* <DEDUP_REMOVED lines=16> */
.L_x_21308:
[----:B------:R-:W-:Y:S05]  /*2640*/  BSYNC B4 ;  /* 0x0000000000047941 */ /* 0x000fea0003800000 */
.L_x_21307:
        /* <DEDUP_REMOVED lines=44> */
.L_x_21306:
[----:B------:R-:W-:Y:S05]  /*2910*/  BSYNC B3 ;  /* 0x0000000000037941 */ /* 0x000fea0003800000 */
.L_x_21305:
        /* <DEDUP_REMOVED lines=10> */
.L_x_21301:
[----:B------:R-:W-:Y:S05]  /*29c0*/  BSYNC B2 ;  /* 0x0000000000027941 */ /* 0x000fea0003800000 */
.L_x_21300:
        /* <DEDUP_REMOVED lines=18> */
.L_x_21312:
[----:B------:R-:W-:Y:S02]  /*2af0*/  IMAD.MOV.U32 R112, RZ, RZ, R122 ;  /* 0x000000ffff707224 */ /* 0x000fe400078e007a */
.L_x_21313:
[----:B------:R-:W-:Y:S05]  /*2b00*/  BSYNC B3 ;  /* 0x0000000000037941 */ /* 0x000fea0003800000 */
.L_x_21311:
        /* <DEDUP_REMOVED lines=16> */
.L_x_21317:
[----:B------:R-:W-:Y:S05]  /*2c10*/  BSYNC B4 ;  /* 0x0000000000047941 */ /* 0x000fea0003800000 */
.L_x_21316:
        /* <DEDUP_REMOVED lines=44> */
.L_x_21315:
[----:B------:R-:W-:Y:S05]  /*2ee0*/  BSYNC B3 ;  /* 0x0000000000037941 */ /* 0x000fea0003800000 */
.L_x_21314:
        /* <DEDUP_REMOVED lines=10> */
.L_x_21310:
[----:B------:R-:W-:Y:S05]  /*2f90*/  BSYNC B2 ;  /* 0x0000000000027941 */ /* 0x000fea0003800000 */
.L_x_21309:
        /* <DEDUP_REMOVED lines=18> */
.L_x_21321:
[----:B------:R-:W-:Y:S02]  /*30c0*/  IMAD.MOV.U32 R87, RZ, RZ, R122 ;  /* 0x000000ffff577224 */ /* 0x000fe400078e007a */
.L_x_21322:
[----:B------:R-:W-:Y:S05]  /*30d0*/  BSYNC B3 ;  /* 0x0000000000037941 */ /* 0x000fea0003800000 */
.L_x_21320:
        /* <DEDUP_REMOVED lines=16> */
.L_x_21326:
[----:B------:R-:W-:Y:S05]  /*31e0*/  BSYNC B4 ;  /* 0x0000000000047941 */ /* 0x000fea0003800000 */
.L_x_21325:
        /* <DEDUP_REMOVED lines=44> */
.L_x_21324:
[----:B------:R-:W-:Y:S05]  /*34b0*/  BSYNC B3 ;  /* 0x0000000000037941 */ /* 0x000fea0003800000 */
.L_x_21323:
        /* <DEDUP_REMOVED lines=10> */
.L_x_21319:
[----:B------:R-:W-:Y:S05]  /*3560*/  BSYNC B2 ;  /* 0x0000000000027941 */ /* 0x000fea0003800000 */
.L_x_21318:
        /* <DEDUP_REMOVED lines=18> */
.L_x_21330:
[----:B------:R-:W-:Y:S02]  /*3690*/  IMAD.MOV.U32 R112, RZ, RZ, R122 ;  /* 0x000000ffff707224 */ /* 0x000fe400078e007a */
.L_x_21331:
[----:B------:R-:W-:Y:S05]  /*36a0*/  BSYNC B3 ;  /* 0x0000000000037941 */ /* 0x000fea0003800000 */
.L_x_21329:
        /* <DEDUP_REMOVED lines=16> */
.L_x_21335:
[----:B------:R-:W-:Y:S05]  /*37b0*/  BSYNC B4 ;  /* 0x0000000000047941 */ /* 0x000fea0003800000 */
.L_x_21334:
        /* <DEDUP_REMOVED lines=44> */
.L_x_21333:
[----:B------:R-:W-:Y:S05]  /*3a80*/  BSYNC B3 ;  /* 0x0000000000037941 */ /* 0x000fea0003800000 */
.L_x_21332:
        /* <DEDUP_REMOVED lines=10> */
.L_x_21328:
[----:B------:R-:W-:Y:S05]  /*3b30*/  BSYNC B2 ;  /* 0x0000000000027941 */ /* 0x000fea0003800000 */
.L_x_21327:
        /* <DEDUP_REMOVED lines=26> */
.L_x_21337:
[----:B------:R-:W-:Y:S05]  /*3ce0*/  BSYNC B2 ;  /* 0x0000000000027941 */ /* 0x000fea0003800000 */
.L_x_21336:
[----:B------:R-:W-:Y:S02]  /*3cf0*/  IADD3 R137, R137, 0x20, RZ ;  /* 0x0000002089897810 */ /* 0x000fe40007ffe0ff */
[----:B------:R-:W-:Y:S02]  /*3d00*/  IADD3 R138, R138, 0x20, RZ ;  /* 0x000000208a8a7810 */ /* 0x000fe40007ffe0ff */
.L_x_21263:
[----:B-1----:R-:W-:Y:S05]  /*3d10*/  BSYNC B1 ;  /* 0x0000000000017941 */ /* 0x002fea0003800000 */
.L_x_21262:
        /* <DEDUP_REMOVED lines=31> */
.L_x_21343:
[----:B------:R-:W-:Y:S02]  /*3f10*/  IMAD.MOV.U32 R89, RZ, RZ, R122 ;  /* 0x000000ffff597224 */ /* 0x000fe400078e007a */
.L_x_21344:
[----:B------:R-:W-:Y:S05]  /*3f20*/  BSYNC B3 ;  /* 0x0000000000037941 */ /* 0x000fea0003800000 */
.L_x_21342:
        /* <DEDUP_REMOVED lines=16> */
.L_x_21348:
[----:B------:R-:W-:Y:S05]  /*4030*/  BSYNC B4 ;  /* 0x0000000000047941 */ /* 0x000fea0003800000 */
.L_x_21347:
        /* <DEDUP_REMOVED lines=43> */
.L_x_21346:
[----:B------:R-:W-:Y:S05]  /*42f0*/  BSYNC B3 ;  /* 0x0000000000037941 */ /* 0x000fea0003800000 */
.L_x_21345:
        /* <DEDUP_REMOVED lines=9> */
[----:B------:R-:W-:Y:S02]  /*4390*/  @P3 FADD.FTZ R88, R68, R88 ;  /* 0x0000005844583221 */ /* 0x000fe40000010000 */
.L_x_21341:
[----:B-1----:R-:W-:Y:S05]  /*43a0*/  BSYNC B2 ;  /* 0x0000000000027941 */ /* 0x002fea0003800000 */
.L_x_21340:
        /* <DEDUP_REMOVED lines=18> */
.L_x_21352:
[----:B------:R-:W-:Y:S02]  /*44d0*/  IMAD.MOV.U32 R90, RZ, RZ, R122 ;  /* 0x000000ffff5a7224 */ /* 0x000fe400078e007a */
.L_x_21353:
[----:B------:R-:W-:Y:S05]  /*44e0*/  BSYNC B3 ;  /* 0x0000000000037941 */ /* 0x000fea0003800000 */
.L_x_21351:
        /* <DEDUP_REMOVED lines=16> */
.L_x_21357:
[----:B------:R-:W-:Y:S05]  /*45f0*/  BSYNC B4 ;  /* 0x0000000000047941 */ /* 0x000fea0003800000 */
.L_x_21356:
        /* <DEDUP_REMOVED lines=43> */
.L_x_21355:
[----:B------:R-:W-:Y:S05]  /*48b0*/  BSYNC B3 ;  /* 0x0000000000037941 */ /* 0x000fea0003800000 */
.L_x_21354:
        /* <DEDUP_REMOVED lines=10> */
.L_x_21350:
[----:B------:R-:W-:Y:S05]  /*4960*/  BSYNC B2 ;  /* 0x0000000000027941 */ /* 0x000fea0003800000 */
.L_x_21349:
        /* <DEDUP_REMOVED lines=18> */
.L_x_21361:
[----:B------:R-:W-:Y:S02]  /*4a90*/  MOV R91, R122 ;  /* 0x0000007a005b7202 */ /* 0x000fe40000000f00 */
.L_x_21362:
[----:B------:R-:W-:Y:S05]  /*4aa0*/  BSYNC B3 ;  /* 0x0000000000037941 */ /* 0x000fea0003800000 */
.L_x_21360:
        /* <DEDUP_REMOVED lines=16> */
.L_x_21366:
[----:B------:R-:W-:Y:S05]  /*4bb0*/  BSYNC B4 ;  /* 0x0000000000047941 */ /* 0x000fea0003800000 */
.L_x_21365:
        /* <DEDUP_REMOVED lines=44> */
.L_x_21364:
[----:B------:R-:W-:Y:S05]  /*4e80*/  BSYNC B3 ;  /* 0x0000000000037941 */ /* 0x000fea0003800000 */
.L_x_21363:
[----:B------:R-:W1:Y:S01]  /*4e90*/  I2F.U32 R90, R91 ;  /* 0x0000005b005a7306 */ /* 0x000e620000201000 */
[----:B-----5:R-:W-:Y:S01]  /*4ea0*/  HADD2.F32 R92, -RZ, R73.H0_H0 ;  /* 0x20000049ff5c7230 */ /* 0x020fe20000004100 */
        /* <DEDUP_REMOVED lines=8> */
.L_x_21359:
[----:B------:R-:W-:Y:S05]  /*4f30*/  BSYNC B2 ;  /* 0x0000000000027941 */ /* 0x000fea0003800000 */
.L_x_21358:
        /* <DEDUP_REMOVED lines=18> */
.L_x_21370:
[----:B------:R-:W-:Y:S02]  /*5060*/  MOV R92, R122 ;  /* 0x0000007a005c7202 */ /* 0x000fe40000000f00 */
.L_x_21371:
[----:B------:R-:W-:Y:S05]  /*5070*/  BSYNC B3 ;  /* 0x0000000000037941 */ /* 0x000fea0003800000 */
.L_x_21369:
        /* <DEDUP_REMOVED lines=16> */
.L_x_21375:
[----:B------:R-:W-:Y:S05]  /*5180*/  BSYNC B4 ;  /* 0x0000000000047941 */ /* 0x000fea0003800000 */
.L_x_21374:
        /* <DEDUP_REMOVED lines=44> */
.L_x_21373:
[----:B------:R-:W-:Y:S05]  /*5450*/  BSYNC B3 ;  /* 0x0000000000037941 */ /* 0x000fea0003800000 */
.L_x_21372:
[----:B------:R-:W1:Y:S01]  /*5460*/  I2F.U32 R91, R92 ;  /* 0x0000005c005b7306 */ /* 0x000e620000201000 */
[----:B-----5:R-:W-:Y:S01]  /*5470*/  HADD2.F32 R93, -RZ, R73.H1_H1 ;  /* 0x30000049ff5d7230 */ /* 0x020fe20000004100 */
[----:B0-----:R-:W-:-:S04]  /*5480*/  IMAD.MOV.U32 R112, RZ, RZ, 0x2f800000 ;  /* 0x2f800000ff707424 */ /* 0x001fc800078e00ff */
[----:B------:R-:W-:-:S04]  /*5490*/  FMUL.FTZ R93, R93, c[0x0][0x1ec] ;  /* 0x00007b005d5d7a20 */ /* 0x000fc80000410000 */
[----:B------:R-:W-:Y:S02]  /*54a0*/  FMUL.FTZ R93, R93, c[0x0][0x1e8] ;  /* 0x00007a005d5d7a20 */ /* 0x000fe40000410000 */
[----:B-1----:R-:W-:-:S05]  /*54b0*/  FFMA.FTZ R91, R91, R112, 1.1641532182693481445e-10 ;  /* 0x2f0000005b5b7423 */ /* 0x002fca0000010070 */
[----:B------:R-:W-:-:S04]  /*54c0*/  FSETP.GTU.FTZ.AND P5, PT, R91, c[0x0][0x1e4], PT ;  /* 0x000079005b007a0b */ /* 0x000fc80003fbc000 */
[----:B------:R-:W-:Y:S02]  /*54d0*/  FSEL R91, R93, RZ, !P5 ;  /* 0x000000ff5d5b7208 */ /* 0x000fe40006800000 */
[----:B------:R-:W-:-:S03]  /*54e0*/  SEL R127, RZ, 0x1, P5 ;  /* 0x00000001ff7f7807 */ /* 0x000fc60002800000 */
[----:B------:R-:W-:Y:S02]  /*54f0*/  @P3 FADD.FTZ R91, R71, R91 ;  /* 0x0000005b475b3221 */ /* 0x000fe40000010000 */
.L_x_21368:
[----:B------:R-:W-:Y:S05]  /*5500*/  BSYNC B2 ;  /* 0x0000000000027941 */ /* 0x000fea0003800000 */
.L_x_21367:
        /* <DEDUP_REMOVED lines=18> */
.L_x_21379:
[----:B------:R-:W-:Y:S02]  /*5630*/  MOV R93, R122 ;  /* 0x0000007a005d7202 */ /* 0x000fe40000000f00 */
.L_x_21380:
[----:B------:R-:W-:Y:S05]  /*5640*/  BSYNC B3 ;  /* 0x0000000000037941 */ /* 0x000fea0003800000 */
.L_x_21378:
        /* <DEDUP_REMOVED lines=16> */
.L_x_21384:
[----:B------:R-:W-:Y:S05]  /*5750*/  BSYNC B4 ;  /* 0x0000000000047941 */ /* 0x000fea0003800000 */
.L_x_21383:
        /* <DEDUP_REMOVED lines=44> */
.L_x_21382:
[----:B------:R-:W-:Y:S05]  /*5a20*/  BSYNC B3 ;  /* 0x0000000000037941 */ /* 0x000fea0003800000 */
.L_x_21381:
[----:B------:R-:W1:Y:S01]  /*5a30*/  I2F.U32 R92, R93 ;  /* 0x0000005d005c7306 */ /* 0x000e620000201000 */
[----:B------:R-:W-:Y:S01]  /*5a40*/  HADD2.F32 R94, -RZ, R74.H0_H0 ;  /* 0x2000004aff5e7230 */ /* 0x000fe20000004100 */
        /* <DEDUP_REMOVED lines=8> */
.L_x_21377:
[----:B------:R-:W-:Y:S05]  /*5ad0*/  BSYNC B2 ;  /* 0x0000000000027941 */ /* 0x000fea0003800000 */
.L_x_21376:
        /* <DEDUP_REMOVED lines=18> */
.L_x_21388:
[----:B------:R-:W-:Y:S02]  /*5c00*/  MOV R112, R122 ;  /* 0x0000007a00707202 */ /* 0x000fe40000000f00 */
.L_x_21389:
[----:B------:R-:W-:Y:S05]  /*5c10*/  BSYNC B3 ;  /* 0x0000000000037941 */ /* 0x000fea0003800000 */
.L_x_21387:
        /* <DEDUP_REMOVED lines=16> */
.L_x_21393:
[----:B------:R-:W-:Y:S05]  /*5d20*/  BSYNC B4 ;  /* 0x0000000000047941 */ /* 0x000fea0003800000 */
.L_x_21392:
        /* <DEDUP_REMOVED lines=44> */
.L_x_21391:
[----:B------:R-:W-:Y:S05]  /*5ff0*/  BSYNC B3 ;  /* 0x0000000000037941 */ /* 0x000fea0003800000 */
.L_x_21390:
        /* <DEDUP_REMOVED lines=10> */
.L_x_21386:
[----:B------:R-:W-:Y:S05]  /*60a0*/  BSYNC B2 ;  /* 0x0000000000027941 */ /* 0x000fea0003800000 */
.L_x_21385:
        /* <DEDUP_REMOVED lines=18> */
.L_x_21397:
[----:B------:R-:W-:Y:S02]  /*61d0*/  MOV R95, R122 ;  /* 0x0000007a005f7202 */ /* 0x000fe40000000f00 */
.L_x_21398:
[----:B------:R-:W-:Y:S05]  /*61e0*/  BSYNC B3 ;  /* 0x0000000000037941 */ /* 0x000fea0003800000 */
.L_x_21396:
        /* <DEDUP_REMOVED lines=16> */
.L_x_21402:
[----:B------:R-:W-:Y:S05]  /*62f0*/  BSYNC B4 ;  /* 0x0000000000047941 */ /* 0x000fea0003800000 */
.L_x_21401:
        /* <DEDUP_REMOVED lines=44> */
.L_x_21400:
[----:B------:R-:W-:Y:S05]  /*65c0*/  BSYNC B3 ;  /* 0x0000000000037941 */ /* 0x000fea0003800000 */
.L_x_21399:
        /* <DEDUP_REMOVED lines=10> */
.L_x_21395:
[----:B------:R-:W-:Y:S05]  /*6670*/  BSYNC B2 ;  /* 0x0000000000027941 */ /* 0x000fea0003800000 */
.L_x_21394:
        /* <DEDUP_REMOVED lines=18> */
.L_x_21406:
[----:B------:R-:W-:Y:S02]  /*67a0*/  MOV R112, R122 ;  /* 0x0000007a00707202 */ /* 0x000fe40000000f00 */
.L_x_21407:
[----:B------:R-:W-:Y:S05]  /*67b0*/  BSYNC B3 ;  /* 0x0000000000037941 */ /* 0x000fea0003800000 */
.L_x_21405:
        /* <DEDUP_REMOVED lines=16> */
.L_x_21411:
[----:B------:R-:W-:Y:S05]  /*68c0*/  BSYNC B4 ;  /* 0x0000000000047941 */ /* 0x000fea0003800000 */
.L_x_21410:
        /* <DEDUP_REMOVED lines=44> */
.L_x_21409:
[----:B------:R-:W-:Y:S05]  /*6b90*/  BSYNC B3 ;  /* 0x0000000000037941 */ /* 0x000fea0003800000 */
.L_x_21408:
        /* <DEDUP_REMOVED lines=10> */
.L_x_21404:
[----:B------:R-:W-:Y:S05]  /*6c40*/  BSYNC B2 ;  /* 0x0000000000027941 */ /* 0x000fea0003800000 */
.L_x_21403:
        /* <DEDUP_REMOVED lines=26> */
.L_x_21413:
[----:B------:R-:W-:Y:S05]  /*6df0*/  BSYNC B2 ;  /* 0x0000000000027941 */ /* 0x000fea0003800000 */
.L_x_21412:
[----:B------:R-:W-:Y:S02]  /*6e00*/  IADD3 R137, R137, 0x20, RZ ;  /* 0x0000002089897810 */ /* 0x000fe40007ffe0ff */
[----:B------:R-:W-:Y:S02]  /*6e10*/  IADD3 R138, R138, 0x20, RZ ;  /* 0x000000208a8a7810 */ /* 0x000fe40007ffe0ff */
.L_x_21339:
[----:B------:R-:W-:Y:S05]  /*6e20*/  BSYNC B1 ;  /* 0x0000000000017941 */ /* 0x000fea0003800000 */
.L_x_21338:
        /* <DEDUP_REMOVED lines=31> */
.L_x_21419:
[----:B------:R-:W-:Y:S02]  /*7020*/  IMAD.MOV.U32 R97, RZ, RZ, R122 ;  /* 0x000000ffff617224 */ /* 0x000fe400078e007a */
.L_x_21420:
[----:B------:R-:W-:Y:S05]  /*7030*/  BSYNC B3 ;  /* 0x0000000000037941 */ /* 0x000fea0003800000 */
.L_x_21418:
        /* <DEDUP_REMOVED lines=16> */
.L_x_21424:
[----:B------:R-:W-:Y:S05]  /*7140*/  BSYNC B4 ;  /* 0x0000000000047941 */ /* 0x000fea0003800000 */
.L_x_21423:
        /* <DEDUP_REMOVED lines=43> */
.L_x_21422:
[----:B------:R-:W-:Y:S05]  /*7400*/  BSYNC B3 ;  /* 0x0000000000037941 */ /* 0x000fea0003800000 */
.L_x_21421:
        /* <DEDUP_REMOVED lines=10> */
.L_x_21417:
[----:B-1----:R-:W-:Y:S05]  /*74b0*/  BSYNC B2 ;  /* 0x0000000000027941 */ /* 0x002fea0003800000 */
.L_x_21416:
        /* <DEDUP_REMOVED lines=18> */
.L_x_21428:
[----:B------:R-:W-:Y:S02]  /*75e0*/  MOV R98, R122 ;  /* 0x0000007a00627202 */ /* 0x000fe40000000f00 */
.L_x_21429:
[----:B------:R-:W-:Y:S05]  /*75f0*/  BSYNC B3 ;  /* 0x0000000000037941 */ /* 0x000fea0003800000 */
.L_x_21427:
        /* <DEDUP_REMOVED lines=16> */
.L_x_21433:
[----:B------:R-:W-:Y:S05]  /*7700*/  BSYNC B4 ;  /* 0x0000000000047941 */ /* 0x000fea0003800000 */
.L_x_21432:
        /* <DEDUP_REMOVED lines=43> */
.L_x_21431:
[----:B------:R-:W-:Y:S05]  /*79c0*/  BSYNC B3 ;  /* 0x0000000000037941 */ /* 0x000fea0003800000 */
.L_x_21430:
        /* <DEDUP_REMOVED lines=10> */
.L_x_21426:
[----:B------:R-:W-:Y:S05]  /*7a70*/  BSYNC B2 ;  /* 0x0000000000027941 */ /* 0x000fea0003800000 */
.L_x_21425:
        /* <DEDUP_REMOVED lines=18> */
.L_x_21437:
[----:B------:R-:W-:Y:S02]  /*7ba0*/  IMAD.MOV.U32 R99, RZ, RZ, R122 ;  /* 0x000000ffff637224 */ /* 0x000fe400078e007a */
.L_x_21438:
[----:B------:R-:W-:Y:S05]  /*7bb0*/  BSYNC B3 ;  /* 0x0000000000037941 */ /* 0x000fea0003800000 */
.L_x_21436:
        /* <DEDUP_REMOVED lines=16> */
.L_x_21442:
[----:B------:R-:W-:Y:S05]  /*7cc0*/  BSYNC B4 ;  /* 0x0000000000047941 */ /* 0x000fea0003800000 */
.L_x_21441:
        /* <DEDUP_REMOVED lines=44> */
.L_x_21440:
[----:B------:R-:W-:Y:S05]  /*7f90*/  BSYNC B3 ;  /* 0x0000000000037941 */ /* 0x000fea0003800000 */
.L_x_21439:
        /* <DEDUP_REMOVED lines=10> */
.L_x_21435:
[----:B------:R-:W-:Y:S05]  /*8040*/  BSYNC B2 ;  /* 0x0000000000027941 */ /* 0x000fea0003800000 */
.L_x_21434:
        /* <DEDUP_REMOVED lines=18> */
.L_x_21446:
[----:B------:R-:W-:Y:S02]  /*8170*/  IMAD.MOV.U32 R100, RZ, RZ, R122 ;  /* 0x000000ffff647224 */ /* 0x000fe400078e007a */
.L_x_21447:
[----:B------:R-:W-:Y:S05]  /*8180*/  BSYNC B3 ;  /* 0x0000000000037941 */ /* 0x000fea0003800000 */
.L_x_21445:
        /* <DEDUP_REMOVED lines=16> */
.L_x_21451:
[----:B------:R-:W-:Y:S05]  /*8290*/  BSYNC B4 ;  /* 0x0000000000047941 */ /* 0x000fea0003800000 */
.L_x_21450:
        /* <DEDUP_REMOVED lines=44> */
.L_x_21449:
[----:B------:R-:W-:Y:S05]  /*8560*/  BSYNC B3 ;  /* 0x0000000000037941 */ /* 0x000fea0003800000 */
.L_x_21448:
        /* <DEDUP_REMOVED lines=10> */
.L_x_21444:
[----:B------:R-:W-:Y:S05]  /*8610*/  BSYNC B2 ;  /* 0x0000000000027941 */ /* 0x000fea0003800000 */
.L_x_21443:
        /* <DEDUP_REMOVED lines=18> */
.L_x_21455:
[----:B------:R-:W-:Y:S02]  /*8740*/  IMAD.MOV.U32 R101, RZ, RZ, R122 ;  /* 0x000000ffff657224 */ /* 0x000fe400078e007a */
.L_x_21456:
[----:B------:R-:W-:Y:S05]  /*8750*/  BSYNC B3 ;  /* 0x0000000000037941 */ /* 0x000fea0003800000 */
.L_x_21454:
        /* <DEDUP_REMOVED lines=16> */
.L_x_21460:
[----:B------:R-:W-:Y:S05]  /*8860*/  BSYNC B4 ;  /* 0x0000000000047941 */ /* 0x000fea0003800000 */
.L_x_21459:
        /* <DEDUP_REMOVED lines=44> */
.L_x_21458:
[----:B------:R-:W-:Y:S05]  /*8b30*/  BSYNC B3 ;  /* 0x0000000000037941 */ /* 0x000fea0003800000 */
.L_x_21457:
        /* <DEDUP_REMOVED lines=10> */
.L_x_21453:
[----:B------:R-:W-:Y:S05]  /*8be0*/  BSYNC B2 ;  /* 0x0000000000027941 */ /* 0x000fea0003800000 */
.L_x_21452:
        /* <DEDUP_REMOVED lines=18> */
.L_x_21464:
[----:B------:R-:W-:Y:S02]  /*8d10*/  IMAD.MOV.U32 R112, RZ, RZ, R122 ;  /* 0x000000ffff707224 */ /* 0x000fe400078e007a */
.L_x_21465:
[----:B------:R-:W-:Y:S05]  /*8d20*/  BSYNC B3 ;  /* 0x0000000000037941 */ /* 0x000fea0003800000 */
.L_x_21463:
        /* <DEDUP_REMOVED lines=16> */
.L_x_21469:
[----:B------:R-:W-:Y:S05]  /*8e30*/  BSYNC B4 ;  /* 0x0000000000047941 */ /* 0x000fea0003800000 */
.L_x_21468:
        /* <DEDUP_REMOVED lines=44> */
.L_x_21467:
[----:B------:R-:W-:Y:S05]  /*9100*/  BSYNC B3 ;  /* 0x0000000000037941 */ /* 0x000fea0003800000 */
.L_x_21466:
        /* <DEDUP_REMOVED lines=10> */
.L_x_21462:
[----:B------:R-:W-:Y:S05]  /*91b0*/  BSYNC B2 ;  /* 0x0000000000027941 */ /* 0x000fea0003800000 */
.L_x_21461:
        /* <DEDUP_REMOVED lines=18> */
.L_x_21473:
[----:B------:R-:W-:Y:S02]  /*92e0*/  IMAD.MOV.U32 R103, RZ, RZ, R122 ;  /* 0x000000ffff677224 */ /* 0x000fe400078e007a */
.L_x_21474:
[----:B------:R-:W-:Y:S05]  /*92f0*/  BSYNC B3 ;  /* 0x0000000000037941 */ /* 0x000fea0003800000 */
.L_x_21472:
        /* <DEDUP_REMOVED lines=16> */
.L_x_21478:
[----:B------:R-:W-:Y:S05]  /*9400*/  BSYNC B4 ;  /* 0x0000000000047941 */ /* 0x000fea0003800000 */
.L_x_21477:
        /* <DEDUP_REMOVED lines=44> */
.L_x_21476:
[----:B------:R-:W-:Y:S05]  /*96d0*/  BSYNC B3 ;  /* 0x0000000000037941 */ /* 0x000fea0003800000 */
.L_x_21475:
        /* <DEDUP_REMOVED lines=10> */
.L_x_21471:
[----:B------:R-:W-:Y:S05]  /*9780*/  BSYNC B2 ;  /* 0x0000000000027941 */ /* 0x000fea0003800000 */
.L_x_21470:
        /* <DEDUP_REMOVED lines=18> */
.L_x_21482:
[----:B------:R-:W-:Y:S02]  /*98b0*/  IMAD.MOV.U32 R112, RZ, RZ, R122 ;  /* 0x000000ffff707224 */ /* 0x000fe400078e007a */
.L_x_21483:
[----:B------:R-:W-:Y:S05]  /*98c0*/  BSYNC B3 ;  /* 0x0000000000037941 */ /* 0x000fea0003800000 */
.L_x_21481:
        /* <DEDUP_REMOVED lines=16> */
.L_x_21487:
[----:B------:R-:W-:Y:S05]  /*99d0*/  BSYNC B4 ;  /* 0x0000000000047941 */ /* 0x000fea0003800000 */
.L_x_21486:
        /* <DEDUP_REMOVED lines=44> */
.L_x_21485:
[----:B------:R-:W-:Y:S05]  /*9ca0*/  BSYNC B3 ;  /* 0x0000000000037941 */ /* 0x000fea0003800000 */
.L_x_21484:
        /* <DEDUP_REMOVED lines=10> */
.L_x_21480:
[----:B------:R-:W-:Y:S05]  /*9d50*/  BSYNC B2 ;  /* 0x0000000000027941 */ /* 0x000fea0003800000 */
.L_x_21479:
        /* <DEDUP_REMOVED lines=26> */
.L_x_21489:
[----:B------:R-:W-:Y:S05]  /*9f00*/  BSYNC B2 ;  /* 0x0000000000027941 */ /* 0x000fea0003800000 */
.L_x_21488:
[----:B------:R-:W-:Y:S02]  /*9f10*/  IADD3 R137, R137, 0x20, RZ ;  /* 0x0000002089897810 */ /* 0x000fe40007ffe0ff */
[----:B------:R-:W-:Y:S02]  /*9f20*/  IADD3 R138, R138, 0x20, RZ ;  /* 0x000000208a8a7810 */ /* 0x000fe40007ffe0ff */
.L_x_21415:
[----:B------:R-:W-:Y:S05]  /*9f30*/  BSYNC B1 ;  /* 0x0000000000017941 */ /* 0x000fea0003800000 */
.L_x_21414:
        /* <DEDUP_REMOVED lines=30> */
.L_x_21495:
[----:B------:R-:W-:Y:S02]  /*a120*/  MOV R105, R122 ;  /* 0x0000007a00697202 */ /* 0x000fe40000000f00 */
.L_x_21496:
[----:B------:R-:W-:Y:S05]  /*a130*/  BSYNC B3 ;  /* 0x0000000000037941 */ /* 0x000fea0003800000 */
.L_x_21494:
        /* <DEDUP_REMOVED lines=16> */
.L_x_21500:
[----:B------:R-:W-:Y:S05]  /*a240*/  BSYNC B4 ;  /* 0x0000000000047941 */ /* 0x000fea0003800000 */
.L_x_21499:
        /* <DEDUP_REMOVED lines=43> */
.L_x_21498:
[----:B------:R-:W-:Y:S05]  /*a500*/  BSYNC B3 ;  /* 0x0000000000037941 */ /* 0x000fea0003800000 */
.L_x_21497:
        /* <DEDUP_REMOVED lines=10> */
.L_x_21493:
[----:B-1----:R-:W-:Y:S05]  /*a5b0*/  BSYNC B2 ;  /* 0x0000000000027941 */ /* 0x002fea0003800000 */
.L_x_21492:
        /* <DEDUP_REMOVED lines=18> */
.L_x_21504:
[----:B------:R-:W-:Y:S02]  /*a6e0*/  IMAD.MOV.U32 R106, RZ, RZ, R122 ;  /* 0x000000ffff6a7224 */ /* 0x000fe400078e007a */
.L_x_21505:
[----:B------:R-:W-:Y:S05]  /*a6f0*/  BSYNC B3 ;  /* 0x0000000000037941 */ /* 0x000fea0003800000 */
.L_x_21503:
        /* <DEDUP_REMOVED lines=16> */
.L_x_21509:
[----:B------:R-:W-:Y:S05]  /*a800*/  BSYNC B4 ;  /* 0x0000000000047941 */ /* 0x000fea0003800000 */
.L_x_21508:
        /* <DEDUP_REMOVED lines=43> */
.L_x_21507:
[----:B------:R-:W-:Y:S05]  /*aac0*/  BSYNC B3 ;  /* 0x0000000000037941 */ /* 0x000fea0003800000 */
.L_x_21506:
        /* <DEDUP_REMOVED lines=10> */
.L_x_21502:
[----:B------:R-:W-:Y:S05]  /*ab70*/  BSYNC B2 ;  /* 0x0000000000027941 */ /* 0x000fea0003800000 */
.L_x_21501:
        /* <DEDUP_REMOVED lines=18> */
.L_x_21513:
[----:B------:R-:W-:Y:S02]  /*aca0*/  IMAD.MOV.U32 R107, RZ, RZ, R122 ;  /* 0x000000ffff6b7224 */ /* 0x000fe400078e007a */
.L_x_21514:
[----:B------:R-:W-:Y:S05]  /*acb0*/  BSYNC B3 ;  /* 0x0000000000037941 */ /* 0x000fea0003800000 */
.L_x_21512:
        /* <DEDUP_REMOVED lines=16> */
.L_x_21518:
[----:B------:R-:W-:Y:S05]  /*adc0*/  BSYNC B4 ;  /* 0x0000000000047941 */ /* 0x000fea0003800000 */
.L_x_21517:
        /* <DEDUP_REMOVED lines=44> */
.L_x_21516:
[----:B------:R-:W-:Y:S05]  /*b090*/  BSYNC B3 ;  /* 0x0000000000037941 */ /* 0x000fea0003800000 */
.L_x_21515:
        /* <DEDUP_REMOVED lines=10> */
.L_x_21511:
[----:B------:R-:W-:Y:S05]  /*b140*/  BSYNC B2 ;  /* 0x0000000000027941 */ /* 0x000fea0003800000 */
.L_x_21510:
        /* <DEDUP_REMOVED lines=18> */
.L_x_21522:
[----:B------:R-:W-:Y:S02]  /*b270*/  IMAD.MOV.U32 R108, RZ, RZ, R122 ;  /* 0x000000ffff6c7224 */ /* 0x000fe400078e007a */
.L_x_21523:
[----:B------:R-:W-:Y:S05]  /*b280*/  BSYNC B3 ;  /* 0x0000000000037941 */ /* 0x000fea0003800000 */
.L_x_21521:
        /* <DEDUP_REMOVED lines=16> */
.L_x_21527:
[----:B------:R-:W-:Y:S05]  /*b390*/  BSYNC B4 ;  /* 0x0000000000047941 */ /* 0x000fea0003800000 */
.L_x_21526:
        /* <DEDUP_REMOVED lines=44> */
.L_x_21525:
[----:B------:R-:W-:Y:S05]  /*b660*/  BSYNC B3 ;  /* 0x0000000000037941 */ /* 0x000fea0003800000 */
.L_x_21524:
        /* <DEDUP_REMOVED lines=10> */
.L_x_21520:
[----:B------:R-:W-:Y:S05]  /*b710*/  BSYNC B2 ;  /* 0x0000000000027941 */ /* 0x000fea0003800000 */
.L_x_21519:
        /* <DEDUP_REMOVED lines=18> */
.L_x_21531:
[----:B------:R-:W-:Y:S02]  /*b840*/  IMAD.MOV.U32 R109, RZ, RZ, R122 ;  /* 0x000000ffff6d7224 */ /* 0x000fe400078e007a */
.L_x_21532:
[----:B------:R-:W-:Y:S05]  /*b850*/  BSYNC B3 ;  /* 0x0000000000037941 */ /* 0x000fea0003800000 */
.L_x_21530:
        /* <DEDUP_REMOVED lines=16> */
.L_x_21536:
[----:B------:R-:W-:Y:S05]  /*b960*/  BSYNC B4 ;  /* 0x0000000000047941 */ /* 0x000fea0003800000 */
.L_x_21535:
        /* <DEDUP_REMOVED lines=44> */
.L_x_21534:
[----:B------:R-:W-:Y:S05]  /*bc30*/  BSYNC B3 ;  /* 0x0000000000037941 */ /* 0x000fea0003800000 */
.L_x_21533:
        /* <DEDUP_REMOVED lines=10> */
.L_x_21529:
[----:B------:R-:W-:Y:S05]  /*bce0*/  BSYNC B2 ;  /* 0x0000000000027941 */ /* 0x000fea0003800000 */
.L_x_21528:
        /* <DEDUP_REMOVED lines=18> */
.L_x_21540:
[----:B------:R-:W-:Y:S02]  /*be10*/  IMAD.MOV.U32 R110, RZ, RZ, R122 ;  /* 0x000000ffff6e7224 */ /* 0x000fe400078e007a */
.L_x_21541:
[----:B------:R-:W-:Y:S05]  /*be20*/  BSYNC B3 ;  /* 0x0000000000037941 */ /* 0x000fea0003800000 */
.L_x_21539:
        /* <DEDUP_REMOVED lines=16> */
.L_x_21545:
[----:B------:R-:W-:Y:S05]  /*bf30*/  BSYNC B4 ;  /* 0x0000000000047941 */ /* 0x000fea0003800000 */
.L_x_21544:
        /* <DEDUP_REMOVED lines=44> */
.L_x_21543:
[----:B------:R-:W-:Y:S05]  /*c200*/  BSYNC B3 ;  /* 0x0000000000037941 */ /* 0x000fea0003800000 */
.L_x_21542:
        /* <DEDUP_REMOVED lines=10> */
.L_x_21538:
[----:B------:R-:W-:Y:S05]  /*c2b0*/  BSYNC B2 ;  /* 0x0000000000027941 */ /* 0x000fea0003800000 */
.L_x_21537:
        /* <DEDUP_REMOVED lines=18> */
.L_x_21549:
[----:B------:R-:W-:Y:S02]  /*c3e0*/  IMAD.MOV.U32 R111, RZ, RZ, R122 ;  /* 0x000000ffff6f7224 */ /* 0x000fe400078e007a */
.L_x_21550:
[----:B------:R-:W-:Y:S05]  /*c3f0*/  BSYNC B3 ;  /* 0x0000000000037941 */ /* 0x000fea0003800000 */
.L_x_21548:
        /* <DEDUP_REMOVED lines=16> */
.L_x_21554:
[----:B------:R-:W-:Y:S05]  /*c500*/  BSYNC B4 ;  /* 0x0000000000047941 */ /* 0x000fea0003800000 */
.L_x_21553:
        /* <DEDUP_REMOVED lines=44> */
.L_x_21552:
[----:B------:R-:W-:Y:S05]  /*c7d0*/  BSYNC B3 ;  /* 0x0000000000037941 */ /* 0x000fea0003800000 */
.L_x_21551:
        /* <DEDUP_REMOVED lines=10> */
.L_x_21547:
[----:B------:R-:W-:Y:S05]  /*c880*/  BSYNC B2 ;  /* 0x0000000000027941 */ /* 0x000fea0003800000 */
.L_x_21546:
        /* <DEDUP_REMOVED lines=18> */
.L_x_21558:
[----:B------:R-:W-:Y:S02]  /*c9b0*/  IMAD.MOV.U32 R112, RZ, RZ, R122 ;  /* 0x000000ffff707224 */ /* 0x000fe400078e007a */
.L_x_21559:
[----:B------:R-:W-:Y:S05]  /*c9c0*/  BSYNC B3 ;  /* 0x0000000000037941 */ /* 0x000fea0003800000 */
.L_x_21557:
        /* <DEDUP_REMOVED lines=16> */
.L_x_21563:
[----:B------:R-:W-:Y:S05]  /*cad0*/  BSYNC B4 ;  /* 0x0000000000047941 */ /* 0x000fea0003800000 */
.L_x_21562:
        /* <DEDUP_REMOVED lines=44> */
.L_x_21561:
[----:B------:R-:W-:Y:S05]  /*cda0*/  BSYNC B3 ;  /* 0x0000000000037941 */ /* 0x000fea0003800000 */
.L_x_21560:
        /* <DEDUP_REMOVED lines=10> */
.L_x_21556:
[----:B------:R-:W-:Y:S05]  /*ce50*/  BSYNC B2 ;  /* 0x0000000000027941 */ /* 0x000fea0003800000 */
.L_x_21555:
[----:B------:R-:W-:-:S04]  /*ce60*/  IMAD.MOV.U32 R112, RZ, RZ, 0x20 ;  /* 0x00000020ff707424 */ /* 0x000fc800078e00ff */
        /* <DEDUP_REMOVED lines=13> */
[----:B------:R-:W-:Y:S01]  /*cf40*/  IMAD.WIDE.U32 R112, R114, 0x1000000, RZ ;  /* 0x0100000072707825 */ /* 0x000fe200078e00ff */
[----:B------:R-:W-:-:S02]  /*cf50*/  MOV R141, 0x8 ;  /* 0x00000008008d7802 */ /* 0x000fc40000000f00 */
        /* <DEDUP_REMOVED lines=9> */
.L_x_21491:
[----:B------:R-:W-:Y:S05]  /*cff0*/  BSYNC B1 ;  /* 0x0000000000017941 */ /* 0x000fea0003800000 */
.L_x_21490:
        /* <DEDUP_REMOVED lines=39> */
.L_x_21576:
        /* <DEDUP_REMOVED lines=85> */
.L_x_21577:
        /* <DEDUP_REMOVED lines=58> */
.L_x_21569:
[----:B------:R-:W-:Y:S05]  /*db60*/  BSYNC B2 ;  /* 0x0000000000027941 */ /* 0x000fea0003800000 */
.L_x_21568:
        /* <DEDUP_REMOVED lines=35> */
.L_x_21571:
[----:B------:R-:W-:Y:S05]  /*dda0*/  BSYNC B2 ;  /* 0x0000000000027941 */ /* 0x000fea0003800000 */
.L_x_21570:
        /* <DEDUP_REMOVED lines=35> */
.L_x_21573:
[----:B------:R-:W-:Y:S05]  /*dfe0*/  BSYNC B2 ;  /* 0x0000000000027941 */ /* 0x000fea0003800000 */
.L_x_21572:
        /* <DEDUP_REMOVED lines=32> */
.L_x_21567:
[----:B------:R-:W-:Y:S05]  /*e1f0*/  BSYNC B1 ;  /* 0x0000000000017941 */ /* 0x000fea0003800000 */
.L_x_21566:
[----:B0-2---:R-:W-:-:S04]  /*e200*/  IMAD.MOV.U32 R112, RZ, RZ, c[0x0][0x160] ;  /* 0x00005800ff707624 */ /* 0x005fc800078e00ff */
[----:B------:R-:W-:-:S05]  /*e210*/  IMAD R117, R112, 0x4, R117 ;  /* 0x0000000470757824 */ /* 0x000fca00078e0275 */
[----:B------:R-:W-:-:S13]  /*e220*/  ISETP.GE.AND P2, PT, R117, c[0x0][0x164], PT ;  /* 0x0000590075007a0c */ /* 0x000fda0003f46270 */
[----:B------:R-:W-:Y:S01]  /*e230*/  @P2 CALL.REL.NOINC `(.L_x_21574) ;  /* 0x0000001000002944 */ /* 0x000fe20003c00000 */
[----:B------:R-:W-:Y:S05]  /*e240*/  BRA `(.L_x_21575) ;  /* 0xffff28a000007947 */ /* 0x000fea000383ffff */
.L_x_21574:
[----:B------:R-:W-:Y:S05]  /*e250*/  BSYNC B0 ;  /* 0x0000000000007941 */ /* 0x000fea0003800000 */
.L_x_21261:
[----:B------:R-:W-:Y:S05]  /*e260*/  EXIT ;  /* 0x000000000000794d */ /* 0x000fea0003800000 */
.L_x_21564:
[----:B------:R-:W-:Y:S01]  /*e270*/  MOV R138, 0x1 ;  /* 0x00000001008a7802 */ /* 0x000fe20000000f00 */
[----:B------:R-:W-:Y:S01]  /*e280*/  IMAD.MOV.U32 R132, RZ, RZ, 0x1f ;  /* 0x0000001fff847424 */ /* 0x000fe200078e00ff */
[----:B------:R-:W-:Y:S01]  /*e290*/  MOV R114, 0xe2c0 ;  /* 0x0000e2c000727802 */ /* 0x000fe20000000f00 */
[----:B------:R-:W-:Y:S02]  /*e2a0*/  IMAD.MOV.U32 R137, RZ, RZ, -0x1 ;  /* 0xffffffffff897424 */ /* 0x000fe400078e00ff */
[----:B-----5:R-:W-:Y:S05]  /*e2b0*/  CALL.REL.NOINC `($__internal_122_$__cuda_sm70_shflsync_bfly_p) ;  /* 0x000007b000007944 */ /* 0x020fea0003c00000 */
[----:B-1----:R-:W-:Y:S01]  /*e2c0*/  IMAD.MOV.U32 R112, RZ, RZ, R138 ;  /* 0x000000ffff707224 */ /* 0x002fe200078e008a */
[----:B0-----:R-:W-:Y:S05]  /*e2d0*/  BRA `(.L_x_21576) ;  /* 0xffffef9000007947 */ /* 0x001fea000383ffff */
.L_x_21565:
[----:B------:R-:W-:Y:S01]  /*e2e0*/  HFMA2.MMA R138, -RZ, RZ, 0, 1.1920928955078125e-07 ;  /* 0x00000002ff8a7435 */ /* 0x000fe200000001ff */
[----:B------:R-:W-:Y:S01]  /*e2f0*/  IMAD.MOV.U32 R132, RZ, RZ, 0x1f ;  /* 0x0000001fff847424 */ /* 0x000fe200078e00ff */
[----:B------:R-:W-:Y:S01]  /*e300*/  MOV R114, 0xe330 ;  /* 0x0000e33000727802 */ /* 0x000fe20000000f00 */
[----:B------:R-:W-:-:S03]  /*e310*/  IMAD.MOV.U32 R137, RZ, RZ, -0x1 ;  /* 0xffffffffff897424 */ /* 0x000fc600078e00ff */
[----:B-----5:R-:W-:Y:S05]  /*e320*/  CALL.REL.NOINC `($__internal_122_$__cuda_sm70_shflsync_bfly_p) ;  /* 0x0000074000007944 */ /* 0x020fea0003c00000 */
[----:B01----:R-:W-:Y:S01]  /*e330*/  FADD.FTZ R113, R113, R138 ;  /* 0x0000008a71717221 */ /* 0x003fe20000010000 */
[----:B------:R-:W-:Y:S01]  /*e340*/  MOV R132, 0x1f ;  /* 0x0000001f00847802 */ /* 0x000fe20000000f00 */
[----:B------:R-:W-:Y:S01]  /*e350*/  IMAD.MOV.U32 R138, RZ, RZ, 0x4 ;  /* 0x00000004ff8a7424 */ /* 0x000fe200078e00ff */
[----:B------:R-:W-:Y:S01]  /*e360*/  MOV R114, 0xe390 ;  /* 0x0000e39000727802 */ /* 0x000fe20000000f00 */
[----:B------:R-:W-:-:S02]  /*e370*/  IMAD.MOV.U32 R137, RZ, RZ, -0x1 ;  /* 0xffffffffff897424 */ /* 0x000fc400078e00ff */
[----:B------:R-:W-:Y:S05]  /*e380*/  CALL.REL.NOINC `($__internal_122_$__cuda_sm70_shflsync_bfly_p) ;  /* 0x000006e000007944 */ /* 0x000fea0003c00000 */
[----:B01----:R-:W-:Y:S01]  /*e390*/  FADD.FTZ R113, R113, R138 ;  /* 0x0000008a71717221 */ /* 0x003fe20000010000 */
[----:B------:R-:W-:Y:S01]  /*e3a0*/  MOV R137, 0xffffffff ;  /* 0xffffffff00897802 */ /* 0x000fe20000000f00 */
[----:B------:R-:W-:Y:S01]  /*e3b0*/  IMAD.MOV.U32 R138, RZ, RZ, 0x8 ;  /* 0x00000008ff8a7424 */ /* 0x000fe200078e00ff */
[----:B------:R-:W-:Y:S01]  /*e3c0*/  MOV R114, 0xe3f0 ;  /* 0x0000e3f000727802 */ /* 0x000fe20000000f00 */
[----:B------:R-:W-:-:S02]  /*e3d0*/  IMAD.MOV.U32 R132, RZ, RZ, 0x1f ;  /* 0x0000001fff847424 */ /* 0x000fc400078e00ff */
[----:B------:R-:W-:Y:S05]  /*e3e0*/  CALL.REL.NOINC `($__internal_122_$__cuda_sm70_shflsync_bfly_p) ;  /* 0x0000068000007944 */ /* 0x000fea0003c00000 */
[----:B01----:R-:W-:Y:S01]  /*e3f0*/  FADD.FTZ R113, R113, R138 ;  /* 0x0000008a71717221 */ /* 0x003fe20000010000 */
[----:B------:R-:W-:Y:S01]  /*e400*/  MOV R114, 0xe450 ;  /* 0x0000e45000727802 */ /* 0x000fe20000000f00 */
[----:B------:R-:W-:-:S02]  /*e410*/  IMAD.MOV.U32 R138, RZ, RZ, 0x10 ;  /* 0x00000010ff8a7424 */ /* 0x000fc400078e00ff */
[----:B------:R-:W-:Y:S02]  /*e420*/  IMAD.MOV.U32 R132, RZ, RZ, 0x1f ;  /* 0x0000001fff847424 */ /* 0x000fe400078e00ff */
[----:B------:R-:W-:Y:S02]  /*e430*/  IMAD.MOV.U32 R137, RZ, RZ, -0x1 ;  /* 0xffffffffff897424 */ /* 0x000fe400078e00ff */
[----:B------:R-:W-:Y:S05]  /*e440*/  CALL.REL.NOINC `($__internal_122_$__cuda_sm70_shflsync_bfly_p) ;  /* 0x0000062000007944 */ /* 0x000fea0003c00000 */
[----:B-1----:R-:W-:Y:S01]  /*e450*/  FADD.FTZ R112, R113, R138 ;  /* 0x0000008a71707221 */ /* 0x002fe20000010000 */
[----:B------:R-:W-:Y:S01]  /*e460*/  HFMA2.MMA R138, -RZ, RZ, 0, 5.9604644775390625e-08 ;  /* 0x00000001ff8a7435 */ /* 0x000fe200000001ff */
[----:B0-----:R-:W-:Y:S02]  /*e470*/  IMAD.MOV.U32 R137, RZ, RZ, -0x1 ;  /* 0xffffffffff897424 */ /* 0x001fe400078e00ff */
        /* <DEDUP_REMOVED lines=68> */
[----:B------:R-:W-:Y:S05]  /*e8c0*/  CALL.REL.NOINC `($__internal_122_$__cuda_sm70_shflsync_bfly_p) ;  /* 0x000001a000007944 */ /* 0x000fea0003c00000 */
[----:B01----:R-:W-:Y:S01]  /*e8d0*/  FADD.FTZ R113, R113, R138 ;  /* 0x0000008a71717221 */ /* 0x003fe20000010000 */
[----:B------:R-:W-:Y:S01]  /*e8e0*/  MOV R132, 0x1f ;  /* 0x0000001f00847802 */ /* 0x000fe20000000f00 */
[----:B------:R-:W-:Y:S01]  /*e8f0*/  IMAD.MOV.U32 R138, RZ, RZ, 0x2 ;  /* 0x00000002ff8a7424 */ /* 0x000fe200078e00ff */
[----:B------:R-:W-:Y:S01]  /*e900*/  MOV R114, 0xe930 ;  /* 0x0000e93000727802 */ /* 0x000fe20000000f00 */
[----:B------:R-:W-:Y:S02]  /*e910*/  IMAD.MOV.U32 R137, RZ, RZ, -0x1 ;  /* 0xffffffffff897424 */ /* 0x000fe400078e00ff */
        /* <DEDUP_REMOVED lines=14> */
[----:B------:R-:W-:Y:S01]  /*ea00*/  HFMA2.MMA R138, -RZ, RZ, 0, 9.5367431640625e-07 ;  /* 0x00000010ff8a7435 */ /* 0x000fe200000001ff */
[----:B0-----:R-:W-:Y:S01]  /*ea10*/  IMAD.MOV.U32 R132, RZ, RZ, 0x1f ;  /* 0x0000001fff847424 */ /* 0x001fe200078e00ff */
[----:B------:R-:W-:Y:S01]  /*ea20*/  MOV R114, 0xea60 ;  /* 0x0000ea6000727802 */ /* 0x000fe20000000f00 */
[----:B------:R-:W-:Y:S01]  /*ea30*/  IMAD.MOV.U32 R137, RZ, RZ, -0x1 ;  /* 0xffffffffff897424 */ /* 0x000fe200078e00ff */
[----:B------:R-:W-:Y:S02]  /*ea40*/  MOV R113, R133 ;  /* 0x0000008500717202 */ /* 0x000fe40000000f00 */
[----:B------:R-:W-:Y:S05]  /*ea50*/  CALL.REL.NOINC `($__internal_122_$__cuda_sm70_shflsync_bfly_p) ;  /* 0x0000001000007944 */ /* 0x000fea0003c00000 */
[----:B01----:R-:W-:Y:S05]  /*ea60*/  BRA `(.L_x_21577) ;  /* 0xffffed5000007947 */ /* 0x003fea000383ffff */
        .weak           $__internal_122_$__cuda_sm70_shflsync_bfly_p
        .type           $__internal_122_$__cuda_sm70_shflsync_bfly_p,@function
        .size           $__internal_122_$__cuda_sm70_shflsync_bfly_p,(.L_x_29262 - $__internal_122_$__cuda_sm70_shflsync_bfly_p)
$__internal_122_$__cuda_sm70_shflsync_bfly_p:
[----:B------:R-:W-:Y:S01]  /*ea70*/  IMAD.MOV.U32 R115, RZ, RZ, 0x0 ;  /* 0x00000000ff737424 */ /* 0x000fe200078e00ff */
[----:B------:R-:W-:Y:S04]  /*ea80*/  WARPSYNC R137 ;  /* 0x0000008900007348 */ /* 0x000fe80003800000 */
[----:B------:R0:W1:Y:S01]  /*ea90*/  SHFL.BFLY PT, R138, R113, R138, R132 ;  /* 0x0c00008a718a7389 */ /* 0x00006200000e0084 */
[----:B------:R-:W-:Y:S05]  /*eaa0*/  RET.REL.NODEC R114 `(_ZN10layer_norm13ln_fwd_kernelINS_13Kernel_traitsIf6__halffS2_fjLj1024ELj1ELj4ELj1ELj16ENS_18Kernel_traits_baseILj1024EfS2_fS2_fjLj128EEEEELb1ELb0ELb1ELb0EEEvNS_9FwdParamsE) ;  /* 0xffff155072007950 */ /* 0x000fea0003c3ffff */
.L_x_21578:
        /* <DEDUP_REMOVED lines=13> */
.L_x_29262:


//--------------------- .text._ZN10layer_norm13ln_fwd_kernelINS_13Kernel_traitsIf6__halffS2_fjLj1024ELj1ELj4ELj1ELj16ENS_18Kernel_traits_baseILj1024EfS2_fS2_fjLj128EEEEELb1ELb0ELb1ELb1EEEvNS_9FwdParamsE --------------------------
	.section	.text._ZN10layer_norm13ln_fwd_kernelINS_13Kernel_traitsIf6__halffS2_fjLj1024ELj1ELj4ELj1ELj16ENS_18Kernel_traits_baseILj1024EfS2_fS2_fjLj128EEEEELb1ELb0ELb1ELb1EEEvNS_9FwdParamsE,"ax",@progbits
	.sectioninfo	@"SHI_REGISTERS=168"
	.align	128
        .global         _ZN10layer_norm13ln_fwd_kernelINS_13Kernel_traitsIf6__halffS2_fjLj1024ELj1ELj4ELj1ELj16ENS_18Kernel_traits_baseILj1024EfS2_fS2_fjLj128EEEEELb1ELb0ELb1ELb1EEEvNS_9FwdParamsE
        .type           _ZN10layer_norm13ln_fwd_kernelINS_13Kernel_traitsIf6__halffS2_fjLj1024ELj1ELj4ELj1ELj16ENS_18Kernel_traits_baseILj1024EfS2_fS2_fjLj128EEEEELb1ELb0ELb1ELb1EEEvNS_9FwdParamsE,@function
        .size           _ZN10layer_norm13ln_fwd_kernelINS_13Kernel_traitsIf6__halffS2_fjLj1024ELj1ELj4ELj1ELj16ENS_18Kernel_traits_baseILj1024EfS2_fS2_fjLj128EEEEELb1ELb0ELb1ELb1EEEvNS_9FwdParamsE,(.L_x_29263 - _ZN10layer_norm13ln_fwd_kernelINS_13Kernel_traitsIf6__halffS2_fjLj1024ELj1ELj4ELj1ELj16ENS_18Kernel_traits_baseILj1024EfS2_fS2_fjLj128EEEEELb1ELb0ELb1ELb1EEEvNS_9FwdParamsE)
        .other          _ZN10layer_norm13ln_fwd_kernelINS_13Kernel_traitsIf6__halffS2_fjLj1024ELj1ELj4ELj1ELj16ENS_18Kernel_traits_baseILj1024EfS2_fS2_fjLj128EEEEELb1ELb0ELb1ELb1EEEvNS_9FwdParamsE,@"STO_CUDA_ENTRY STV_DEFAULT"
_ZN10layer_norm13ln_fwd_kernelINS_13Kernel_traitsIf6__halffS2_fjLj1024ELj1ELj4ELj1ELj16ENS_18Kernel_traits_baseILj1024EfS2_fS2_fjLj128EEEEELb1ELb0ELb1ELb1EEEvNS_9FwdParamsE:
.text._ZN10layer_norm13ln_fwd_kernelINS_13Kernel_traitsIf6__halffS2_fjLj1024ELj1ELj4ELj1ELj16ENS_18Kernel_traits_baseILj1024EfS2_fS2_fjLj128EEEEELb1ELb0ELb1ELb1EEEvNS_9FwdParamsE:
        /* <DEDUP_REMOVED lines=132> */
.L_x_21881:
        /* <DEDUP_REMOVED lines=47> */
.L_x_21583:
[----:B------:R-:W-:Y:S02]  /*0b30*/  IMAD.MOV.U32 R86, RZ, RZ, R116 ;  /* 0x000000ffff567224 */ /* 0x000fe400078e0074 */
.L_x_21584:
[----:B------:R-:W-:Y:S05]  /*0b40*/  BSYNC B2 ;  /* 0x0000000000027941 */ /* 0x000fea0003800000 */
.L_x_21582:
        /* <DEDUP_REMOVED lines=16> */
.L_x_21588:
[----:B------:R-:W-:Y:S05]  /*0c50*/  BSYNC B3 ;  /* 0x0000000000037941 */ /* 0x000fea0003800000 */
.L_x_21587:
        /* <DEDUP_REMOVED lines=43> */
.L_x_21586:
[----:B------:R-:W-:Y:S05]  /*0f10*/  BSYNC B2 ;  /* 0x0000000000027941 */ /* 0x000fea0003800000 */
.L_x_21585:
        /* <DEDUP_REMOVED lines=10> */
.L_x_21581:
[----:B0-----:R-:W-:Y:S05]  /*0fc0*/  BSYNC B1 ;  /* 0x0000000000017941 */ /* 0x001fea0003800000 */
.L_x_21580:
        /* <DEDUP_REMOVED lines=18> */
.L_x_21592:
[----:B------:R-:W-:Y:S02]  /*10f0*/  IMAD.MOV.U32 R89, RZ, RZ, R116 ;  /* 0x000000ffff597224 */ /* 0x000fe400078e0074 */
.L_x_21593:
[----:B------:R-:W-:Y:S05]  /*1100*/  BSYNC B2 ;  /* 0x0000000000027941 */ /* 0x000fea0003800000 */
.L_x_21591:
        /* <DEDUP_REMOVED lines=16> */
.L_x_21597:
[----:B------:R-:W-:Y:S05]  /*1210*/  BSYNC B3 ;  /* 0x0000000000037941 */ /* 0x000fea0003800000 */
.L_x_21596:
        /* <DEDUP_REMOVED lines=43> */
.L_x_21595:
[----:B------:R-:W-:Y:S05]  /*14d0*/  BSYNC B2 ;  /* 0x0000000000027941 */ /* 0x000fea0003800000 */
.L_x_21594:
        /* <DEDUP_REMOVED lines=10> */
.L_x_21590:
[----:B------:R-:W-:Y:S05]  /*1580*/  BSYNC B1 ;  /* 0x0000000000017941 */ /* 0x000fea0003800000 */
.L_x_21589:
        /* <DEDUP_REMOVED lines=18> */
.L_x_21601:
[----:B------:R-:W-:Y:S02]  /*16b0*/  MOV R90, R116 ;  /* 0x00000074005a7202 */ /* 0x000fe40000000f00 */
.L_x_21602:
[----:B------:R-:W-:Y:S05]  /*16c0*/  BSYNC B2 ;  /* 0x0000000000027941 */ /* 0x000fea0003800000 */
.L_x_21600:
        /* <DEDUP_REMOVED lines=16> */
.L_x_21606:
[----:B------:R-:W-:Y:S05]  /*17d0*/  BSYNC B3 ;  /* 0x0000000000037941 */ /* 0x000fea0003800000 */
.L_x_21605:
        /* <DEDUP_REMOVED lines=44> */
.L_x_21604:
[----:B------:R-:W-:Y:S05]  /*1aa0*/  BSYNC B2 ;  /* 0x0000000000027941 */ /* 0x000fea0003800000 */
.L_x_21603:
        /* <DEDUP_REMOVED lines=10> */
.L_x_21599:
[----:B------:R-:W-:Y:S05]  /*1b50*/  BSYNC B1 ;  /* 0x0000000000017941 */ /* 0x000fea0003800000 */
.L_x_21598:
        /* <DEDUP_REMOVED lines=18> */
.L_x_21610:
[----:B------:R-:W-:Y:S02]  /*1c80*/  MOV R92, R116 ;  /* 0x00000074005c7202 */ /* 0x000fe40000000f00 */
.L_x_21611:
[----:B------:R-:W-:Y:S05]  /*1c90*/  BSYNC B2 ;  /* 0x0000000000027941 */ /* 0x000fea0003800000 */
.L_x_21609:
        /* <DEDUP_REMOVED lines=16> */
.L_x_21615:
[----:B------:R-:W-:Y:S05]  /*1da0*/  BSYNC B3 ;  /* 0x0000000000037941 */ /* 0x000fea0003800000 */
.L_x_21614:
        /* <DEDUP_REMOVED lines=44> */
.L_x_21613:
[----:B------:R-:W-:Y:S05]  /*2070*/  BSYNC B2 ;  /* 0x0000000000027941 */ /* 0x000fea0003800000 */
.L_x_21612:
        /* <DEDUP_REMOVED lines=10> */
.L_x_21608:
[----:B------:R-:W-:Y:S05]  /*2120*/  BSYNC B1 ;  /* 0x0000000000017941 */ /* 0x000fea0003800000 */
.L_x_21607:
        /* <DEDUP_REMOVED lines=18> */
.L_x_21619:
[----:B------:R-:W-:Y:S02]  /*2250*/  MOV R92, R116 ;  /* 0x00000074005c7202 */ /* 0x000fe40000000f00 */
.L_x_21620:
[----:B------:R-:W-:Y:S05]  /*2260*/  BSYNC B2 ;  /* 0x0000000000027941 */ /* 0x000fea0003800000 */
.L_x_21618:
        /* <DEDUP_REMOVED lines=16> */
.L_x_21624:
[----:B------:R-:W-:Y:S05]  /*2370*/  BSYNC B3 ;  /* 0x0000000000037941 */ /* 0x000fea0003800000 */
.L_x_21623:
        /* <DEDUP_REMOVED lines=44> */
.L_x_21622:
[----:B------:R-:W-:Y:S05]  /*2640*/  BSYNC B2 ;  /* 0x0000000000027941 */ /* 0x000fea0003800000 */
.L_x_21621:
        /* <DEDUP_REMOVED lines=10> */
.L_x_21617:
[----:B------:R-:W-:Y:S05]  /*26f0*/  BSYNC B1 ;  /* 0x0000000000017941 */ /* 0x000fea0003800000 */
.L_x_21616:
        /* <DEDUP_REMOVED lines=18> */
.L_x_21628:
[----:B------:R-:W-:Y:S02]  /*2820*/  MOV R94, R116 ;  /* 0x00000074005e7202 */ /* 0x000fe40000000f00 */
.L_x_21629:
[----:B------:R-:W-:Y:S05]  /*2830*/  BSYNC B2 ;  /* 0x0000000000027941 */ /* 0x000fea0003800000 */
.L_x_21627:
        /* <DEDUP_REMOVED lines=16> */
.L_x_21633:
[----:B------:R-:W-:Y:S05]  /*2940*/  BSYNC B3 ;  /* 0x0000000000037941 */ /* 0x000fea0003800000 */
.L_x_21632:
        /* <DEDUP_REMOVED lines=44> */
.L_x_21631:
[----:B------:R-:W-:Y:S05]  /*2c10*/  BSYNC B2 ;  /* 0x0000000000027941 */ /* 0x000fea0003800000 */
.L_x_21630:
        /* <DEDUP_REMOVED lines=10> */
.L_x_21626:
[----:B------:R-:W-:Y:S05]  /*2cc0*/  BSYNC B1 ;  /* 0x0000000000017941 */ /* 0x000fea0003800000 */
.L_x_21625:
        /* <DEDUP_REMOVED lines=18> */
.L_x_21637:
[----:B------:R-:W-:Y:S02]  /*2df0*/  MOV R94, R116 ;  /* 0x00000074005e7202 */ /* 0x000fe40000000f00 */
.L_x_21638:
[----:B------:R-:W-:Y:S05]  /*2e00*/  BSYNC B2 ;  /* 0x0000000000027941 */ /* 0x000fea0003800000 */
.L_x_21636:
        /* <DEDUP_REMOVED lines=16> */
.L_x_21642:
[----:B------:R-:W-:Y:S05]  /*2f10*/  BSYNC B3 ;  /* 0x0000000000037941 */ /* 0x000fea0003800000 */
.L_x_21641:
        /* <DEDUP_REMOVED lines=44> */
.L_x_21640:
[----:B------:R-:W-:Y:S05]  /*31e0*/  BSYNC B2 ;  /* 0x0000000000027941 */ /* 0x000fea0003800000 */
.L_x_21639:
        /* <DEDUP_REMOVED lines=10> */
.L_x_21635:
[----:B------:R-:W-:Y:S05]  /*3290*/  BSYNC B1 ;  /* 0x0000000000017941 */ /* 0x000fea0003800000 */
.L_x_21634:
        /* <DEDUP_REMOVED lines=18> */
.L_x_21646:
[----:B------:R-:W-:Y:S02]  /*33c0*/  MOV R88, R116 ;  /* 0x0000007400587202 */ /* 0x000fe40000000f00 */
.L_x_21647:
[----:B------:R-:W-:Y:S05]  /*33d0*/  BSYNC B2 ;  /* 0x0000000000027941 */ /* 0x000fea0003800000 */
.L_x_21645:
        /* <DEDUP_REMOVED lines=16> */
.L_x_21651:
[----:B------:R-:W-:Y:S05]  /*34e0*/  BSYNC B3 ;  /* 0x0000000000037941 */ /* 0x000fea0003800000 */
.L_x_21650:
        /* <DEDUP_REMOVED lines=44> */
.L_x_21649:
[----:B------:R-:W-:Y:S05]  /*37b0*/  BSYNC B2 ;  /* 0x0000000000027941 */ /* 0x000fea0003800000 */
.L_x_21648:
        /* <DEDUP_REMOVED lines=10> */
.L_x_21644:
[----:B------:R-:W-:Y:S05]  /*3860*/  BSYNC B1 ;  /* 0x0000000000017941 */ /* 0x000fea0003800000 */
.L_x_21643:
        /* <DEDUP_REMOVED lines=30> */
.L_x_21653:
[----:B------:R-:W-:Y:S05]  /*3a50*/  BSYNC B1 ;  /* 0x0000000000017941 */ /* 0x000fea0003800000 */
.L_x_21652:
        /* <DEDUP_REMOVED lines=22> */
.L_x_21657:
[----:B------:R-:W-:Y:S02]  /*3bc0*/  MOV R89, R116 ;  /* 0x0000007400597202 */ /* 0x000fe40000000f00 */
.L_x_21658:
[----:B------:R-:W-:Y:S05]  /*3bd0*/  BSYNC B2 ;  /* 0x0000000000027941 */ /* 0x000fea0003800000 */
.L_x_21656:
        /* <DEDUP_REMOVED lines=16> */
.L_x_21662:
[----:B------:R-:W-:Y:S05]  /*3ce0*/  BSYNC B3 ;  /* 0x0000000000037941 */ /* 0x000fea0003800000 */
.L_x_21661:
        /* <DEDUP_REMOVED lines=43> */
.L_x_21660:
[----:B------:R-:W-:Y:S05]  /*3fa0*/  BSYNC B2 ;  /* 0x0000000000027941 */ /* 0x000fea0003800000 */
.L_x_21659:
        /* <DEDUP_REMOVED lines=10> */
.L_x_21655:
[----:B0-----:R-:W-:Y:S05]  /*4050*/  BSYNC B1 ;  /* 0x0000000000017941 */ /* 0x001fea0003800000 */
.L_x_21654:
        /* <DEDUP_REMOVED lines=18> */
.L_x_21666:
[----:B------:R-:W-:Y:S02]  /*4180*/  IMAD.MOV.U32 R90, RZ, RZ, R116 ;  /* 0x000000ffff5a7224 */ /* 0x000fe400078e0074 */
.L_x_21667:
[----:B------:R-:W-:Y:S05]  /*4190*/  BSYNC B2 ;  /* 0x0000000000027941 */ /* 0x000fea0003800000 */
.L_x_21665:
        /* <DEDUP_REMOVED lines=16> */
.L_x_21671:
[----:B------:R-:W-:Y:S05]  /*42a0*/  BSYNC B3 ;  /* 0x0000000000037941 */ /* 0x000fea0003800000 */
.L_x_21670:
        /* <DEDUP_REMOVED lines=43> */
.L_x_21669:
[----:B------:R-:W-:Y:S05]  /*4560*/  BSYNC B2 ;  /* 0x0000000000027941 */ /* 0x000fea0003800000 */
.L_x_21668:
        /* <DEDUP_REMOVED lines=10> */
.L_x_21664:
[----:B------:R-:W-:Y:S05]  /*4610*/  BSYNC B1 ;  /* 0x0000000000017941 */ /* 0x000fea0003800000 */
.L_x_21663:
        /* <DEDUP_REMOVED lines=18> */
.L_x_21675:
[----:B------:R-:W-:Y:S02]  /*4740*/  IMAD.MOV.U32 R91, RZ, RZ, R116 ;  /* 0x000000ffff5b7224 */ /* 0x000fe400078e0074 */
.L_x_21676:
[----:B------:R-:W-:Y:S05]  /*4750*/  BSYNC B2 ;  /* 0x0000000000027941 */ /* 0x000fea0003800000 */
.L_x_21674:
        /* <DEDUP_REMOVED lines=16> */
.L_x_21680:
[----:B------:R-:W-:Y:S05]  /*4860*/  BSYNC B3 ;  /* 0x0000000000037941 */ /* 0x000fea0003800000 */
.L_x_21679:
        /* <DEDUP_REMOVED lines=44> */
.L_x_21678:
[----:B------:R-:W-:Y:S05]  /*4b30*/  BSYNC B2 ;  /* 0x0000000000027941 */ /* 0x000fea0003800000 */
.L_x_21677:
        /* <DEDUP_REMOVED lines=10> */
.L_x_21673:
[----:B------:R-:W-:Y:S05]  /*4be0*/  BSYNC B1 ;  /* 0x0000000000017941 */ /* 0x000fea0003800000 */
.L_x_21672:
        /* <DEDUP_REMOVED lines=18> */
.L_x_21684:
[----:B------:R-:W-:Y:S02]  /*4d10*/  IMAD.MOV.U32 R92, RZ, RZ, R116 ;  /* 0x000000ffff5c7224 */ /* 0x000fe400078e0074 */
.L_x_21685:
[----:B------:R-:W-:Y:S05]  /*4d20*/  BSYNC B2 ;  /* 0x0000000000027941 */ /* 0x000fea0003800000 */
.L_x_21683:
        /* <DEDUP_REMOVED lines=16> */
.L_x_21689:
[----:B------:R-:W-:Y:S05]  /*4e30*/  BSYNC B3 ;  /* 0x0000000000037941 */ /* 0x000fea0003800000 */
.L_x_21688:
        /* <DEDUP_REMOVED lines=44> */
.L_x_21687:
[----:B------:R-:W-:Y:S05]  /*5100*/  BSYNC B2 ;  /* 0x0000000000027941 */ /* 0x000fea0003800000 */
.L_x_21686:
        /* <DEDUP_REMOVED lines=10> */
.L_x_21682:
[----:B------:R-:W-:Y:S05]  /*51b0*/  BSYNC B1 ;  /* 0x0000000000017941 */ /* 0x000fea0003800000 */
.L_x_21681:
        /* <DEDUP_REMOVED lines=18> */
.L_x_21693:
[----:B------:R-:W-:Y:S02]  /*52e0*/  IMAD.MOV.U32 R93, RZ, RZ, R116 ;  /* 0x000000ffff5d7224 */ /* 0x000fe400078e0074 */
.L_x_21694:
[----:B------:R-:W-:Y:S05]  /*52f0*/  BSYNC B2 ;  /* 0x0000000000027941 */ /* 0x000fea0003800000 */
.L_x_21692:
        /* <DEDUP_REMOVED lines=16> */
.L_x_21698:
[----:B------:R-:W-:Y:S05]  /*5400*/  BSYNC B3 ;  /* 0x0000000000037941 */ /* 0x000fea0003800000 */
.L_x_21697:
        /* <DEDUP_REMOVED lines=44> */
.L_x_21696:
[----:B------:R-:W-:Y:S05]  /*56d0*/  BSYNC B2 ;  /* 0x0000000000027941 */ /* 0x000fea0003800000 */
.L_x_21695:
        /* <DEDUP_REMOVED lines=10> */
.L_x_21691:
[----:B------:R-:W-:Y:S05]  /*5780*/  BSYNC B1 ;  /* 0x0000000000017941 */ /* 0x000fea0003800000 */
.L_x_21690:
        /* <DEDUP_REMOVED lines=18> */
.L_x_21702:
[----:B------:R-:W-:Y:S02]  /*58b0*/  IMAD.MOV.U32 R94, RZ, RZ, R116 ;  /* 0x000000ffff5e7224 */ /* 0x000fe400078e0074 */
.L_x_21703:
[----:B------:R-:W-:Y:S05]  /*58c0*/  BSYNC B2 ;  /* 0x0000000000027941 */ /* 0x000fea0003800000 */
.L_x_21701:
        /* <DEDUP_REMOVED lines=16> */
.L_x_21707:
[----:B------:R-:W-:Y:S05]  /*59d0*/  BSYNC B3 ;  /* 0x0000000000037941 */ /* 0x000fea0003800000 */
.L_x_21706:
        /* <DEDUP_REMOVED lines=44> */
.L_x_21705:
[----:B------:R-:W-:Y:S05]  /*5ca0*/  BSYNC B2 ;  /* 0x0000000000027941 */ /* 0x000fea0003800000 */
.L_x_21704:
        /* <DEDUP_REMOVED lines=10> */
.L_x_21700:
[----:B------:R-:W-:Y:S05]  /*5d50*/  BSYNC B1 ;  /* 0x0000000000017941 */ /* 0x000fea0003800000 */
.L_x_21699:
        /* <DEDUP_REMOVED lines=18> */
.L_x_21711:
[----:B------:R-:W-:Y:S02]  /*5e80*/  IMAD.MOV.U32 R95, RZ, RZ, R116 ;  /* 0x000000ffff5f7224 */ /* 0x000fe400078e0074 */
.L_x_21712:
[----:B------:R-:W-:Y:S05]  /*5e90*/  BSYNC B2 ;  /* 0x0000000000027941 */ /* 0x000fea0003800000 */
.L_x_21710:
        /* <DEDUP_REMOVED lines=16> */
.L_x_21716:
[----:B------:R-:W-:Y:S05]  /*5fa0*/  BSYNC B3 ;  /* 0x0000000000037941 */ /* 0x000fea0003800000 */
.L_x_21715:
        /* <DEDUP_REMOVED lines=44> */
.L_x_21714:
[----:B------:R-:W-:Y:S05]  /*6270*/  BSYNC B2 ;  /* 0x0000000000027941 */ /* 0x000fea0003800000 */
.L_x_21713:
        /* <DEDUP_REMOVED lines=10> */
.L_x_21709:
[----:B------:R-:W-:Y:S05]  /*6320*/  BSYNC B1 ;  /* 0x0000000000017941 */ /* 0x000fea0003800000 */
.L_x_21708:
        /* <DEDUP_REMOVED lines=18> */
.L_x_21720:
[----:B------:R-:W-:Y:S02]  /*6450*/  IMAD.MOV.U32 R98, RZ, RZ, R116 ;  /* 0x000000ffff627224 */ /* 0x000fe400078e0074 */
.L_x_21721:
[----:B------:R-:W-:Y:S05]  /*6460*/  BSYNC B2 ;  /* 0x0000000000027941 */ /* 0x000fea0003800000 */
.L_x_21719:
        /* <DEDUP_REMOVED lines=16> */
.L_x_21725:
[----:B------:R-:W-:Y:S05]  /*6570*/  BSYNC B3 ;  /* 0x0000000000037941 */ /* 0x000fea0003800000 */
.L_x_21724:
        /* <DEDUP_REMOVED lines=44> */
.L_x_21723:
[----:B------:R-:W-:Y:S05]  /*6840*/  BSYNC B2 ;  /* 0x0000000000027941 */ /* 0x000fea0003800000 */
.L_x_21722:
        /* <DEDUP_REMOVED lines=10> */
.L_x_21718:
[----:B------:R-:W-:Y:S05]  /*68f0*/  BSYNC B1 ;  /* 0x0000000000017941 */ /* 0x000fea0003800000 */
.L_x_21717:
        /* <DEDUP_REMOVED lines=29> */
.L_x_21727:
[----:B------:R-:W-:Y:S05]  /*6ad0*/  BSYNC B1 ;  /* 0x0000000000017941 */ /* 0x000fea0003800000 */
.L_x_21726:
        /* <DEDUP_REMOVED lines=22> */
.L_x_21731:
[----:B------:R-:W-:Y:S02]  /*6c40*/  IMAD.MOV.U32 R97, RZ, RZ, R116 ;  /* 0x000000ffff617224 */ /* 0x000fe400078e0074 */
.L_x_21732:
[----:B------:R-:W-:Y:S05]  /*6c50*/  BSYNC B2 ;  /* 0x0000000000027941 */ /* 0x000fea0003800000 */
.L_x_21730:
        /* <DEDUP_REMOVED lines=16> */
.L_x_21736:
[----:B------:R-:W-:Y:S05]  /*6d60*/  BSYNC B3 ;  /* 0x0000000000037941 */ /* 0x000fea0003800000 */
.L_x_21735:
        /* <DEDUP_REMOVED lines=43> */
.L_x_21734:
[----:B------:R-:W-:Y:S05]  /*7020*/  BSYNC B2 ;  /* 0x0000000000027941 */ /* 0x000fea0003800000 */
.L_x_21733:
        /* <DEDUP_REMOVED lines=10> */
.L_x_21729:
[----:B0-----:R-:W-:Y:S05]  /*70d0*/  BSYNC B1 ;  /* 0x0000000000017941 */ /* 0x001fea0003800000 */
.L_x_21728:
        /* <DEDUP_REMOVED lines=18> */
.L_x_21740:
[----:B------:R-:W-:Y:S02]  /*7200*/  MOV R98, R116 ;  /* 0x0000007400627202 */ /* 0x000fe40000000f00 */
.L_x_21741:
[----:B------:R-:W-:Y:S05]  /*7210*/  BSYNC B2 ;  /* 0x0000000000027941 */ /* 0x000fea0003800000 */
.L_x_21739:
        /* <DEDUP_REMOVED lines=16> */
.L_x_21745:
[----:B------:R-:W-:Y:S05]  /*7320*/  BSYNC B3 ;  /* 0x0000000000037941 */ /* 0x000fea0003800000 */
.L_x_21744:
        /* <DEDUP_REMOVED lines=43> */
.L_x_21743:
[----:B------:R-:W-:Y:S05]  /*75e0*/  BSYNC B2 ;  /* 0x0000000000027941 */ /* 0x000fea0003800000 */
.L_x_21742:
        /* <DEDUP_REMOVED lines=10> */
.L_x_21738:
[----:B------:R-:W-:Y:S05]  /*7690*/  BSYNC B1 ;  /* 0x0000000000017941 */ /* 0x000fea0003800000 */
.L_x_21737:
        /* <DEDUP_REMOVED lines=18> */
.L_x_21749:
[----:B------:R-:W-:Y:S02]  /*77c0*/  IMAD.MOV.U32 R99, RZ, RZ, R116 ;  /* 0x000000ffff637224 */ /* 0x000fe400078e0074 */
.L_x_21750:
[----:B------:R-:W-:Y:S05]  /*77d0*/  BSYNC B2 ;  /* 0x0000000000027941 */ /* 0x000fea0003800000 */
.L_x_21748:
        /* <DEDUP_REMOVED lines=16> */
.L_x_21754:
[----:B------:R-:W-:Y:S05]  /*78e0*/  BSYNC B3 ;  /* 0x0000000000037941 */ /* 0x000fea0003800000 */
.L_x_21753:
        /* <DEDUP_REMOVED lines=44> */
.L_x_21752:
[----:B------:R-:W-:Y:S05]  /*7bb0*/  BSYNC B2 ;  /* 0x0000000000027941 */ /* 0x000fea0003800000 */
.L_x_21751:
        /* <DEDUP_REMOVED lines=10> */
.L_x_21747:
[----:B------:R-:W-:Y:S05]  /*7c60*/  BSYNC B1 ;  /* 0x0000000000017941 */ /* 0x000fea0003800000 */
.L_x_21746:
        /* <DEDUP_REMOVED lines=18> */
.L_x_21758:
[----:B------:R-:W-:Y:S02]  /*7d90*/  IMAD.MOV.U32 R100, RZ, RZ, R116 ;  /* 0x000000ffff647224 */ /* 0x000fe400078e0074 */
.L_x_21759:
[----:B------:R-:W-:Y:S05]  /*7da0*/  BSYNC B2 ;  /* 0x0000000000027941 */ /* 0x000fea0003800000 */
.L_x_21757:
        /* <DEDUP_REMOVED lines=16> */
.L_x_21763:
[----:B------:R-:W-:Y:S05]  /*7eb0*/  BSYNC B3 ;  /* 0x0000000000037941 */ /* 0x000fea0003800000 */
.L_x_21762:
        /* <DEDUP_REMOVED lines=44> */
.L_x_21761:
[----:B------:R-:W-:Y:S05]  /*8180*/  BSYNC B2 ;  /* 0x0000000000027941 */ /* 0x000fea0003800000 */
.L_x_21760:
        /* <DEDUP_REMOVED lines=10> */
.L_x_21756:
[----:B------:R-:W-:Y:S05]  /*8230*/  BSYNC B1 ;  /* 0x0000000000017941 */ /* 0x000fea0003800000 */
.L_x_21755:
        /* <DEDUP_REMOVED lines=18> */
.L_x_21767:
[----:B------:R-:W-:Y:S02]  /*8360*/  IMAD.MOV.U32 R101, RZ, RZ, R116 ;  /* 0x000000ffff657224 */ /* 0x000fe400078e0074 */
.L_x_21768:
[----:B------:R-:W-:Y:S05]  /*8370*/  BSYNC B2 ;  /* 0x0000000000027941 */ /* 0x000fea0003800000 */
.L_x_21766:
        /* <DEDUP_REMOVED lines=16> */
.L_x_21772:
[----:B------:R-:W-:Y:S05]  /*8480*/  BSYNC B3 ;  /* 0x0000000000037941 */ /* 0x000fea0003800000 */
.L_x_21771:
        /* <DEDUP_REMOVED lines=44> */
.L_x_21770:
[----:B------:R-:W-:Y:S05]  /*8750*/  BSYNC B2 ;  /* 0x0000000000027941 */ /* 0x000fea0003800000 */
.L_x_21769:
        /* <DEDUP_REMOVED lines=10> */
.L_x_21765:
[----:B------:R-:W-:Y:S05]  /*8800*/  BSYNC B1 ;  /* 0x0000000000017941 */ /* 0x000fea0003800000 */
.L_x_21764:
        /* <DEDUP_REMOVED lines=18> */
.L_x_21776:
[----:B------:R-:W-:Y:S02]  /*8930*/  IMAD.MOV.U32 R102, RZ, RZ, R116 ;  /* 0x000000ffff667224 */ /* 0x000fe400078e0074 */
.L_x_21777:
[----:B------:R-:W-:Y:S05]  /*8940*/  BSYNC B2 ;  /* 0x0000000000027941 */ /* 0x000fea0003800000 */
.L_x_21775:
        /* <DEDUP_REMOVED lines=16> */
.L_x_21781:
[----:B------:R-:W-:Y:S05]  /*8a50*/  BSYNC B3 ;  /* 0x0000000000037941 */ /* 0x000fea0003800000 */
.L_x_21780:
        /* <DEDUP_REMOVED lines=44> */
.L_x_21779:
[----:B------:R-:W-:Y:S05]  /*8d20*/  BSYNC B2 ;  /* 0x0000000000027941 */ /* 0x000fea0003800000 */
.L_x_21778:
        /* <DEDUP_REMOVED lines=10> */
.L_x_21774:
[----:B------:R-:W-:Y:S05]  /*8dd0*/  BSYNC B1 ;  /* 0x0000000000017941 */ /* 0x000fea0003800000 */
.L_x_21773:
        /* <DEDUP_REMOVED lines=18> */
.L_x_21785:
[----:B------:R-:W-:Y:S02]  /*8f00*/  IMAD.MOV.U32 R103, RZ, RZ, R116 ;  /* 0x000000ffff677224 */ /* 0x000fe400078e0074 */
.L_x_21786:
[----:B------:R-:W-:Y:S05]  /*8f10*/  BSYNC B2 ;  /* 0x0000000000027941 */ /* 0x000fea0003800000 */
.L_x_21784:
        /* <DEDUP_REMOVED lines=16> */
.L_x_21790:
[----:B------:R-:W-:Y:S05]  /*9020*/  BSYNC B3 ;  /* 0x0000000000037941 */ /* 0x000fea0003800000 */
.L_x_21789:
        /* <DEDUP_REMOVED lines=44> */
.L_x_21788:
[----:B------:R-:W-:Y:S05]  /*92f0*/  BSYNC B2 ;  /* 0x0000000000027941 */ /* 0x000fea0003800000 */
.L_x_21787:
        /* <DEDUP_REMOVED lines=10> */
.L_x_21783:
[----:B------:R-:W-:Y:S05]  /*93a0*/  BSYNC B1 ;  /* 0x0000000000017941 */ /* 0x000fea0003800000 */
.L_x_21782:
        /* <DEDUP_REMOVED lines=18> */
.L_x_21794:
[----:B------:R-:W-:Y:S02]  /*94d0*/  IMAD.MOV.U32 R106, RZ, RZ, R116 ;  /* 0x000000ffff6a7224 */ /* 0x000fe400078e0074 */
.L_x_21795:
[----:B------:R-:W-:Y:S05]  /*94e0*/  BSYNC B2 ;  /* 0x0000000000027941 */ /* 0x000fea0003800000 */
.L_x_21793:
        /* <DEDUP_REMOVED lines=16> */
.L_x_21799:
[----:B------:R-:W-:Y:S05]  /*95f0*/  BSYNC B3 ;  /* 0x0000000000037941 */ /* 0x000fea0003800000 */
.L_x_21798:
        /* <DEDUP_REMOVED lines=44> */
.L_x_21797:
[----:B------:R-:W-:Y:S05]  /*98c0*/  BSYNC B2 ;  /* 0x0000000000027941 */ /* 0x000fea0003800000 */
.L_x_21796:
        /* <DEDUP_REMOVED lines=10> */
.L_x_21792:
[----:B------:R-:W-:Y:S05]  /*9970*/  BSYNC B1 ;  /* 0x0000000000017941 */ /* 0x000fea0003800000 */
.L_x_21791:
        /* <DEDUP_REMOVED lines=9> */
[----:B------:R-:W-:Y:S01]  /*9a10*/  IMAD.U32 R109, R124, 0x10000, RZ ;  /* 0x000100007c6d7824 */ /* 0x000fe200078e00ff */
[----:B------:R-:W-:Y:S02]  /*9a20*/  LOP3.LUT R105, R125, 0xffff, RZ, 0xc0, !PT ;  /* 0x0000ffff7d697812 */ /* 0x000fe400078ec0ff */
[----:B------:R-:W-:Y:S02]  /*9a30*/  PRMT R126, R123, 0x7104, RZ ;  /* 0x000071047b7e7816 */ /* 0x000fe400000000ff */
[----:B0-----:R-:W-:Y:S02]  /*9a40*/  LOP3.LUT R110, R109, 0xff0000, RZ, 0xc0, !PT ;  /* 0x00ff00006d6e7812 */ /* 0x001fe400078ec0ff */
        /* <DEDUP_REMOVED lines=16> */
.L_x_21801:
[----:B------:R-:W-:Y:S05]  /*9b50*/  BSYNC B1 ;  /* 0x0000000000017941 */ /* 0x000fea0003800000 */
.L_x_21800:
        /* <DEDUP_REMOVED lines=22> */
.L_x_21805:
[----:B------:R-:W-:Y:S02]  /*9cc0*/  IMAD.MOV.U32 R105, RZ, RZ, R116 ;  /* 0x000000ffff697224 */ /* 0x000fe400078e0074 */
.L_x_21806:
[----:B------:R-:W-:Y:S05]  /*9cd0*/  BSYNC B2 ;  /* 0x0000000000027941 */ /* 0x000fea0003800000 */
.L_x_21804:
        /* <DEDUP_REMOVED lines=16> */
.L_x_21810:
[----:B------:R-:W-:Y:S05]  /*9de0*/  BSYNC B3 ;  /* 0x0000000000037941 */ /* 0x000fea0003800000 */
.L_x_21809:
        /* <DEDUP_REMOVED lines=43> */
.L_x_21808:
[----:B------:R-:W-:Y:S05]  /*a0a0*/  BSYNC B2 ;  /* 0x0000000000027941 */ /* 0x000fea0003800000 */
.L_x_21807:
        /* <DEDUP_REMOVED lines=10> */
.L_x_21803:
[----:B0-----:R-:W-:Y:S05]  /*a150*/  BSYNC B1 ;  /* 0x0000000000017941 */ /* 0x001fea0003800000 */
.L_x_21802:
        /* <DEDUP_REMOVED lines=18> */
.L_x_21814:
[----:B------:R-:W-:Y:S02]  /*a280*/  IMAD.MOV.U32 R106, RZ, RZ, R116 ;  /* 0x000000ffff6a7224 */ /* 0x000fe400078e0074 */
.L_x_21815:
[----:B------:R-:W-:Y:S05]  /*a290*/  BSYNC B2 ;  /* 0x0000000000027941 */ /* 0x000fea0003800000 */
.L_x_21813:
        /* <DEDUP_REMOVED lines=16> */
.L_x_21819:
[----:B------:R-:W-:Y:S05]  /*a3a0*/  BSYNC B3 ;  /* 0x0000000000037941 */ /* 0x000fea0003800000 */
.L_x_21818:
        /* <DEDUP_REMOVED lines=44> */
.L_x_21817:
[----:B------:R-:W-:Y:S05]  /*a670*/  BSYNC B2 ;  /* 0x0000000000027941 */ /* 0x000fea0003800000 */
.L_x_21816:
        /* <DEDUP_REMOVED lines=10> */
.L_x_21812:
[----:B------:R-:W-:Y:S05]  /*a720*/  BSYNC B1 ;  /* 0x0000000000017941 */ /* 0x000fea0003800000 */
.L_x_21811:
        /* <DEDUP_REMOVED lines=18> */
.L_x_21823:
[----:B------:R-:W-:Y:S02]  /*a850*/  IMAD.MOV.U32 R107, RZ, RZ, R116 ;  /* 0x000000ffff6b7224 */ /* 0x000fe400078e0074 */
.L_x_21824:
[----:B------:R-:W-:Y:S05]  /*a860*/  BSYNC B2 ;  /* 0x0000000000027941 */ /* 0x000fea0003800000 */
.L_x_21822:
        /* <DEDUP_REMOVED lines=16> */
.L_x_21828:
[----:B------:R-:W-:Y:S05]  /*a970*/  BSYNC B3 ;  /* 0x0000000000037941 */ /* 0x000fea0003800000 */
.L_x_21827:
        /* <DEDUP_REMOVED lines=44> */
.L_x_21826:
[----:B------:R-:W-:Y:S05]  /*ac40*/  BSYNC B2 ;  /* 0x0000000000027941 */ /* 0x000fea0003800000 */
.L_x_21825:
        /* <DEDUP_REMOVED lines=10> */
.L_x_21821:
[----:B------:R-:W-:Y:S05]  /*acf0*/  BSYNC B1 ;  /* 0x0000000000017941 */ /* 0x000fea0003800000 */
.L_x_21820:
        /* <DEDUP_REMOVED lines=18> */
.L_x_21832:
[----:B------:R-:W-:Y:S02]  /*ae20*/  IMAD.MOV.U32 R108, RZ, RZ, R116 ;  /* 0x000000ffff6c7224 */ /* 0x000fe400078e0074 */
.L_x_21833:
[----:B------:R-:W-:Y:S05]  /*ae30*/  BSYNC B2 ;  /* 0x0000000000027941 */ /* 0x000fea0003800000 */
.L_x_21831:
        /* <DEDUP_REMOVED lines=16> */
.L_x_21837:
[----:B------:R-:W-:Y:S05]  /*af40*/  BSYNC B3 ;  /* 0x0000000000037941 */ /* 0x000fea0003800000 */
.L_x_21836:
        /* <DEDUP_REMOVED lines=44> */
.L_x_21835:
[----:B------:R-:W-:Y:S05]  /*b210*/  BSYNC B2 ;  /* 0x0000000000027941 */ /* 0x000fea0003800000 */
.L_x_21834:
        /* <DEDUP_REMOVED lines=10> */
.L_x_21830:
[----:B------:R-:W-:Y:S05]  /*b2c0*/  BSYNC B1 ;  /* 0x0000000000017941 */ /* 0x000fea0003800000 */
.L_x_21829:
        /* <DEDUP_REMOVED lines=18> */
.L_x_21841:
[----:B------:R-:W-:Y:S02]  /*b3f0*/  IMAD.MOV.U32 R109, RZ, RZ, R116 ;  /* 0x000000ffff6d7224 */ /* 0x000fe400078e0074 */
.L_x_21842:
[----:B------:R-:W-:Y:S05]  /*b400*/  BSYNC B2 ;  /* 0x0000000000027941 */ /* 0x000fea0003800000 */
.L_x_21840:
        /* <DEDUP_REMOVED lines=16> */
.L_x_21846:
[----:B------:R-:W-:Y:S05]  /*b510*/  BSYNC B3 ;  /* 0x0000000000037941 */ /* 0x000fea0003800000 */
.L_x_21845:
        /* <DEDUP_REMOVED lines=44> */
.L_x_21844:
[----:B------:R-:W-:Y:S05]  /*b7e0*/  BSYNC B2 ;  /* 0x0000000000027941 */ /* 0x000fea0003800000 */
.L_x_21843:
        /* <DEDUP_REMOVED lines=10> */
.L_x_21839:
[----:B------:R-:W-:Y:S05]  /*b890*/  BSYNC B1 ;  /* 0x0000000000017941 */ /* 0x000fea0003800000 */
.L_x_21838:
        /* <DEDUP_REMOVED lines=18> */
.L_x_21850:
[----:B------:R-:W-:Y:S02]  /*b9c0*/  IMAD.MOV.U32 R110, RZ, RZ, R116 ;  /* 0x000000ffff6e7224 */ /* 0x000fe400078e0074 */
.L_x_21851:
[----:B------:R-:W-:Y:S05]  /*b9d0*/  BSYNC B2 ;  /* 0x0000000000027941 */ /* 0x000fea0003800000 */
.L_x_21849:
        /* <DEDUP_REMOVED lines=16> */
.L_x_21855:
[----:B------:R-:W-:Y:S05]  /*bae0*/  BSYNC B3 ;  /* 0x0000000000037941 */ /* 0x000fea0003800000 */
.L_x_21854:
        /* <DEDUP_REMOVED lines=44> */
.L_x_21853:
[----:B------:R-:W-:Y:S05]  /*bdb0*/  BSYNC B2 ;  /* 0x0000000000027941 */ /* 0x000fea0003800000 */
.L_x_21852:
        /* <DEDUP_REMOVED lines=10> */
.L_x_21848:
[----:B------:R-:W-:Y:S05]  /*be60*/  BSYNC B1 ;  /* 0x0000000000017941 */ /* 0x000fea0003800000 */
.L_x_21847:
        /* <DEDUP_REMOVED lines=18> */
.L_x_21859:
[----:B------:R-:W-:Y:S02]  /*bf90*/  IMAD.MOV.U32 R111, RZ, RZ, R116 ;  /* 0x000000ffff6f7224 */ /* 0x000fe400078e0074 */
.L_x_21860:
[----:B------:R-:W-:Y:S05]  /*bfa0*/  BSYNC B2 ;  /* 0x0000000000027941 */ /* 0x000fea0003800000 */
.L_x_21858:
        /* <DEDUP_REMOVED lines=16> */
.L_x_21864:
[----:B------:R-:W-:Y:S05]  /*c0b0*/  BSYNC B3 ;  /* 0x0000000000037941 */ /* 0x000fea0003800000 */
.L_x_21863:
        /* <DEDUP_REMOVED lines=44> */
.L_x_21862:
[----:B------:R-:W-:Y:S05]  /*c380*/  BSYNC B2 ;  /* 0x0000000000027941 */ /* 0x000fea0003800000 */
.L_x_21861:
[----:B------:R-:W0:Y:S01]  /*c390*/  I2F.U32 R110, R111 ;  /* 0x0000006f006e7306 */ /* 0x000e220000201000 */
[----:B------:R-:W-:Y:S01]  /*c3a0*/  IMAD.MOV.U32 R133, RZ, RZ, 0x2f800000 ;  /* 0x2f800000ff857424 */ /* 0x000fe200078e00ff */
[----:B------:R-:W-:-:S05]  /*c3b0*/  HADD2.F32 R124, -RZ, R71.H0_H0 ;  /* 0x20000047ff7c7230 */ /* 0x000fca0000004100 */
[----:B------:R-:W-:Y:S02]  /*c3c0*/  FMUL.FTZ R124, R124, c[0x0][0x1ec] ;  /* 0x00007b007c7c7a20 */ /* 0x000fe40000410000 */
[----:B0-----:R-:W-:-:S05]  /*c3d0*/  FFMA.FTZ R110, R110, R133, 1.1641532182693481445e-10 ;  /* 0x2f0000006e6e7423 */ /* 0x001fca0000010085 */
[----:B------:R-:W-:Y:S01]  /*c3e0*/  FSETP.GTU.FTZ.AND P1, PT, R110, c[0x0][0x1e4], PT ;  /* 0x000079006e007a0b */ /* 0x000fe20003f3c000 */
[----:B------:R-:W-:-:S03]  /*c3f0*/  FMUL.FTZ R110, R124, c[0x0][0x1e8] ;  /* 0x00007a007c6e7a20 */ /* 0x000fc60000410000 */
[----:B------:R-:W-:Y:S02]  /*c400*/  SEL R124, RZ, 0x1, P1 ;  /* 0x00000001ff7c7807 */ /* 0x000fe40000800000 */
[----:B------:R-:W-:-:S05]  /*c410*/  FSEL R110, R110, RZ, !P1 ;  /* 0x000000ff6e6e7208 */ /* 0x000fca0004800000 */
[----:B------:R-:W-:Y:S02]  /*c420*/  @P0 FADD.FTZ R110, R74, R110 ;  /* 0x0000006e4a6e0221 */ /* 0x000fe40000010000 */
.L_x_21857:
[----:B------:R-:W-:Y:S05]  /*c430*/  BSYNC B1 ;  /* 0x0000000000017941 */ /* 0x000fea0003800000 */
.L_x_21856:
        /* <DEDUP_REMOVED lines=18> */
.L_x_21868:
[----:B------:R-:W-:Y:S02]  /*c560*/  IMAD.MOV.U32 R133, RZ, RZ, R116 ;  /* 0x000000ffff857224 */ /* 0x000fe400078e0074 */
.L_x_21869:
[----:B------:R-:W-:Y:S05]  /*c570*/  BSYNC B2 ;  /* 0x0000000000027941 */ /* 0x000fea0003800000 */
.L_x_21867:
        /* <DEDUP_REMOVED lines=16> */
.L_x_21873:
[----:B------:R-:W-:Y:S05]  /*c680*/  BSYNC B3 ;  /* 0x0000000000037941 */ /* 0x000fea0003800000 */
.L_x_21872:
        /* <DEDUP_REMOVED lines=44> */
.L_x_21871:
[----:B------:R-:W-:Y:S05]  /*c950*/  BSYNC B2 ;  /* 0x0000000000027941 */ /* 0x000fea0003800000 */
.L_x_21870:
[----:B------:R-:W0:Y:S01]  /*c960*/  I2F.U32 R111, R133 ;  /* 0x00000085006f7306 */ /* 0x000e220000201000 */
[----:B------:R-:W-:Y:S01]  /*c970*/  IMAD.MOV.U32 R134, RZ, RZ, 0x2f800000 ;  /* 0x2f800000ff867424 */ /* 0x000fe200078e00ff */
[----:B------:R-:W-:-:S05]  /*c980*/  HADD2.F32 R125, -RZ, R71.H1_H1 ;  /* 0x30000047ff7d7230 */ /* 0x000fca0000004100 */
[----:B------:R-:W-:Y:S02]  /*c990*/  FMUL.FTZ R125, R125, c[0x0][0x1ec] ;  /* 0x00007b007d7d7a20 */ /* 0x000fe40000410000 */
[----:B0-----:R-:W-:-:S05]  /*c9a0*/  FFMA.FTZ R111, R111, R134, 1.1641532182693481445e-10 ;  /* 0x2f0000006f6f7423 */ /* 0x001fca0000010086 */
[----:B------:R-:W-:Y:S01]  /*c9b0*/  FSETP.GTU.FTZ.AND P1, PT, R111, c[0x0][0x1e4], PT ;  /* 0x000079006f007a0b */ /* 0x000fe20003f3c000 */
[----:B------:R-:W-:-:S03]  /*c9c0*/  FMUL.FTZ R111, R125, c[0x0][0x1e8] ;  /* 0x00007a007d6f7a20 */ /* 0x000fc60000410000 */
[----:B------:R-:W-:Y:S02]  /*c9d0*/  SEL R125, RZ, 0x1, P1 ;  /* 0x00000001ff7d7807 */ /* 0x000fe40000800000 */
[----:B------:R-:W-:-:S05]  /*c9e0*/  FSEL R111, R111, RZ, !P1 ;  /* 0x000000ff6f6f7208 */ /* 0x000fca0004800000 */
[----:B------:R-:W-:Y:S02]  /*c9f0*/  @P0 FADD.FTZ R111, R75, R111 ;  /* 0x0000006f4b6f0221 */ /* 0x000fe40000010000 */
.L_x_21866:
[----:B------:R-:W-:Y:S05]  /*ca00*/  BSYNC B1 ;  /* 0x0000000000017941 */ /* 0x000fea0003800000 */
.L_x_21865:
        /* <DEDUP_REMOVED lines=57> */
.L_x_21875:
[----:B0-----:R-:W-:Y:S05]  /*cda0*/  BSYNC B1 ;  /* 0x0000000000017941 */ /* 0x001fea0003800000 */
.L_x_21874:
[----:B------:R-:W-:Y:S01]  /*cdb0*/  FADD.FTZ R136, R138, R111 ;  /* 0x0000006f8a887221 */ /* 0x000fe20000010000 */
[----:B------:R-:W-:Y:S05]  /*cdc0*/  BRA.DIV ~URZ, `(.L_x_21876) ;  /* 0x00000f127f007947 */ /* 0x000fea000b800000 */
[----:B------:R0:W1:Y:S02]  /*cdd0*/  SHFL.BFLY PT, R130, R136, 0x1, 0x1f ;  /* 0x0c201f0088827f89 */ /* 0x00006400000e0000 */
.L_x_21882:
        /* <DEDUP_REMOVED lines=84> */
.L_x_21883:
        /* <DEDUP_REMOVED lines=57> */
[----:B------:R-:W-:Y:S01]  /*d6b0*/  F2FP.PACK_AB R82, R105, R82 ;  /* 0x000000526952723e */ /* 0x000fe200000000ff */
[----:B------:R-:W-:Y:S01]  /*d6c0*/  FADD.FTZ R101, -R132, R101 ;  /* 0x0000006584657221 */ /* 0x000fe20000010100 */
[----:B------:R-:W-:Y:S01]  /*d6d0*/  F2FP.PACK_AB R81, R102, R81 ;  /* 0x000000516651723e */ /* 0x000fe200000000ff */
        /* <DEDUP_REMOVED lines=9> */
[----:B------:R-:W-:Y:S02]  /*d770*/  FADD.FTZ R95, -R132, R95 ;  /* 0x0000005f845f7221 */ /* 0x000fe40000010100 */
[----:B------:R-:W-:Y:S02]  /*d780*/  FFMA.FTZ R102, R44, R85, R12 ;  /* 0x000000552c667223 */ /* 0x000fe4000001000c */
[----:B------:R-:W-:Y:S02]  /*d790*/  FFMA.FTZ R105, R45, R84, R13 ;  /* 0x000000542d697223 */ /* 0x000fe4000001000d */
[C---:B------:R-:W-:Y:S02]  /*d7a0*/  FADD.FTZ R103, -R132.reuse, R103 ;  /* 0x0000006784677221 */ /* 0x040fe40000010100 */
[----:B------:R-:W-:Y:S02]  /*d7b0*/  FADD.FTZ R161, -R132, R106 ;  /* 0x0000006a84a17221 */ /* 0x000fe40000010100 */
[----:B------:R-:W-:-:S02]  /*d7c0*/  FFMA.FTZ R85, R46, R91, R14 ;  /* 0x0000005b2e557223 */ /* 0x000fc4000001000e */
[----:B------:R-:W-:Y:S02]  /*d7d0*/  FFMA.FTZ R84, R47, R86, R15 ;  /* 0x000000562f547223 */ /* 0x000fe4000001000f */
[----:B------:R-:W-:Y:S02]  /*d7e0*/  FADD.FTZ R97, -R132, R97 ;  /* 0x0000006184617221 */ /* 0x000fe40000010100 */
[----:B------:R-:W-:Y:S01]  /*d7f0*/  FFMA.FTZ R86, R48, R99, R16 ;  /* 0x0000006330567223 */ /* 0x000fe20000010010 */
[----:B------:R-:W-:Y:S01]  /*d800*/  F2FP.PACK_AB R85, R84, R85 ;  /* 0x000000555455723e */ /* 0x000fe200000000ff */
[----:B------:R-:W-:Y:S01]  /*d810*/  FFMA.FTZ R91, R49, R90, R17 ;  /* 0x0000005a315b7223 */ /* 0x000fe20000010011 */
[----:B------:R-:W-:Y:S01]  /*d820*/  F2FP.PACK_AB R84, R105, R102 ;  /* 0x000000666954723e */ /* 0x000fe200000000ff */
[----:B------:R-:W-:Y:S01]  /*d830*/  FADD.FTZ R133, -R132, R98 ;  /* 0x0000006284857221 */ /* 0x000fe20000010100 */
[----:B------:R-:W-:Y:S01]  /*d840*/  IADD3 R102, R96, 0x60, RZ ;  /* 0x0000006060667810 */ /* 0x000fe20007ffe0ff */
[C---:B------:R-:W-:Y:S01]  /*d850*/  FADD.FTZ R107, -R132.reuse, R107 ;  /* 0x0000006b846b7221 */ /* 0x040fe20000010100 */
[----:B------:R-:W-:Y:S01]  /*d860*/  F2FP.PACK_AB R86, R91, R86 ;  /* 0x000000565b56723e */ /* 0x000fe200000000ff */
[----:B------:R-:W-:-:S02]  /*d870*/  FADD.FTZ R163, -R132, R108 ;  /* 0x0000006c84a37221 */ /* 0x000fc40000010100 */
[----:B------:R-:W-:Y:S02]  /*d880*/  FFMA.FTZ R90, R56, R153, R24 ;  /* 0x00000099385a7223 */ /* 0x000fe40000010018 */
[----:B------:R-:W-:Y:S02]  /*d890*/  FFMA.FTZ R99, R57, R110, R25 ;  /* 0x0000006e39637223 */ /* 0x000fe40000010019 */
[----:B------:R-:W-:Y:S02]  /*d8a0*/  FADD.FTZ R109, -R132, R109 ;  /* 0x0000006d846d7221 */ /* 0x000fe40000010100 */
        /* <DEDUP_REMOVED lines=8> */
[----:B------:R-:W-:Y:S02]  /*d930*/  FMUL.FTZ R98, R130, R107 ;  /* 0x0000006b82627220 */ /* 0x000fe40000410000 */
[----:B------:R-:W-:-:S02]  /*d940*/  FADD.FTZ R151, -R132, R80 ;  /* 0x0000005084977221 */ /* 0x000fc40000010100 */
[C---:B------:R-:W-:Y:S02]  /*d950*/  FMUL.FTZ R101, R130.reuse, R163 ;  /* 0x000000a382657220 */ /* 0x040fe40000410000 */
[----:B------:R-:W-:Y:S02]  /*d960*/  FMUL.FTZ R100, R130, R109 ;  /* 0x0000006d82647220 */ /* 0x000fe40000410000 */
[----:B------:R-:W-:Y:S02]  /*d970*/  FFMA.FTZ R99, R62, R95, R30 ;  /* 0x0000005f3e637223 */ /* 0x000fe4000001001e */
[----:B------:R-:W-:Y:S02]  /*d980*/  FFMA.FTZ R93, R52, R93, R20 ;  /* 0x0000005d345d7223 */ /* 0x000fe40000010014 */
[----:B------:R-:W-:Y:S02]  /*d990*/  FFMA.FTZ R88, R53, R88, R21 ;  /* 0x0000005835587223 */ /* 0x000fe40000010015 */
[----:B------:R-:W-:Y:S01]  /*d9a0*/  FFMA.FTZ R95, R66, R103, R34 ;  /* 0x00000067425f7223 */ /* 0x000fe20000010022 */
[----:B------:R-:W-:Y:S01]  /*d9b0*/  HFMA2.MMA R103, -RZ, RZ, 0, 9.5367431640625e-07 ;  /* 0x00000010ff677435 */ /* 0x000fe200000001ff */
[----:B------:R-:W-:Y:S01]  /*d9c0*/  FADD.FTZ R111, -R132, R111 ;  /* 0x0000006f846f7221 */ /* 0x000fe20000010100 */
[----:B------:R-:W-:Y:S01]  /*d9d0*/  F2FP.PACK_AB R88, R88, R93 ;  /* 0x0000005d5858723e */ /* 0x000fe200000000ff */
[----:B------:R-:W-:-:S02]  /*d9e0*/  FMUL.FTZ R97, R130, R157 ;  /* 0x0000009d82617220 */ /* 0x000fc40000410000 */
[----:B------:R-:W-:Y:S02]  /*d9f0*/  FMUL.FTZ R92, R130, R159 ;  /* 0x0000009f825c7220 */ /* 0x000fe40000410000 */
[----:B------:R-:W-:Y:S02]  /*da00*/  FFMA.FTZ R89, R54, R89, R22 ;  /* 0x0000005936597223 */ /* 0x000fe40000010016 */
[----:B------:R-:W-:Y:S02]  /*da10*/  FFMA.FTZ R94, R55, R94, R23 ;  /* 0x0000005e375e7223 */ /* 0x000fe40000010017 */
[----:B------:R-:W-:Y:S02]  /*da20*/  FFMA.FTZ R98, R63, R98, R31 ;  /* 0x000000623f627223 */ /* 0x000fe4000001001f */
[----:B------:R-:W-:Y:S01]  /*da30*/  FMUL.FTZ R151, R130, R151 ;  /* 0x0000009782977220 */ /* 0x000fe20000410000 */
[----:B------:R-:W-:Y:S01]  /*da40*/  F2FP.PACK_AB R89, R94, R89 ;  /* 0x000000595e59723e */ /* 0x000fe200000000ff */
[----:B------:R-:W-:Y:S01]  /*da50*/  FMUL.FTZ R106, R130, R147 ;  /* 0x00000093826a7220 */ /* 0x000fe20000410000 */
[----:B------:R-:W-:Y:S01]  /*da60*/  F2FP.PACK_AB R93, R98, R99 ;  /* 0x00000063625d723e */ /* 0x000fe200000000ff */
[----:B------:R-:W-:Y:S01]  /*da70*/  FFMA.FTZ R101, R64, R101, R32 ;  /* 0x0000006540657223 */ /* 0x000fe20000010020 */
[----:B------:R-:W-:Y:S01]  /*da80*/  IADD3 R98, R96, 0x20, RZ ;  /* 0x0000002060627810 */ /* 0x000fe20007ffe0ff */
[----:B------:R-:W-:-:S02]  /*da90*/  FFMA.FTZ R100, R65, R100, R33 ;  /* 0x0000006441647223 */ /* 0x000fc40000010021 */
[C---:B------:R-:W-:Y:S02]  /*daa0*/  FMUL.FTZ R139, R130.reuse, R139 ;  /* 0x0000008b828b7220 */ /* 0x040fe40000410000 */
[----:B------:R-:W-:Y:S01]  /*dab0*/  FMUL.FTZ R155, R130, R155 ;  /* 0x0000009b829b7220 */ /* 0x000fe20000410000 */
[----:B------:R-:W-:Y:S01]  /*dac0*/  F2FP.PACK_AB R94, R100, R101 ;  /* 0x00000065645e723e */ /* 0x000fe200000000ff */
[----:B------:R-:W-:Y:S01]  /*dad0*/  FMUL.FTZ R130, R130, R111 ;  /* 0x0000006f82827220 */ /* 0x000fe20000410000 */
[----:B------:R-:W-:Y:S01]  /*dae0*/  IADD3 R100, R96, 0x40, RZ ;  /* 0x0000004060647810 */ /* 0x000fe20007ffe0ff */
        /* <DEDUP_REMOVED lines=23> */
.L_x_21879:
[----:B--2---:R-:W-:Y:S05]  /*dc60*/  BSYNC B1 ;  /* 0x0000000000017941 */ /* 0x004fea0003800000 */
.L_x_21878:
[----:B-1----:R-:W-:-:S04]  /*dc70*/  IMAD.MOV.U32 R81, RZ, RZ, c[0x0][0x160] ;  /* 0x00005800ff517624 */ /* 0x002fc800078e00ff */
[----:B------:R-:W-:-:S05]  /*dc80*/  IMAD R0, R81, 0x4, R0 ;  /* 0x0000000451007824 */ /* 0x000fca00078e0200 */
[----:B------:R-:W-:-:S13]  /*dc90*/  ISETP.GE.AND P0, PT, R0, c[0x0][0x164], PT ;  /* 0x0000590000007a0c */ /* 0x000fda0003f06270 */
[----:B0-----:R-:W-:Y:S01]  /*dca0*/  @P0 CALL.REL.NOINC `(.L_x_21880) ;  /* 0x0000001000000944 */ /* 0x001fe20003c00000 */
[----:B------:R-:W-:Y:S05]  /*dcb0*/  BRA `(.L_x_21881) ;  /* 0xffff2b8000007947 */ /* 0x000fea000383ffff */
.L_x_21880:
[----:B------:R-:W-:Y:S05]  /*dcc0*/  BSYNC B0 ;  /* 0x0000000000007941 */ /* 0x000fea0003800000 */
.L_x_21579:
[----:B------:R-:W-:Y:S05]  /*dcd0*/  EXIT ;  /* 0x000000000000794d */ /* 0x000fea0003800000 */
.L_x_21876:
[----:B------:R-:W-:Y:S01]  /*dce0*/  MOV R135, 0x1 ;  /* 0x0000000100877802 */ /* 0x000fe20000000f00 */
[----:B------:R-:W-:Y:S01]  /*dcf0*/  IMAD.MOV.U32 R130, RZ, RZ, 0x1f ;  /* 0x0000001fff827424 */ /* 0x000fe200078e00ff */
[----:B------:R-:W-:Y:S01]  /*dd00*/  MOV R132, 0xdd30 ;  /* 0x0000dd3000847802 */ /* 0x000fe20000000f00 */
[----:B------:R-:W-:Y:S02]  /*dd10*/  IMAD.MOV.U32 R137, RZ, RZ, -0x1 ;  /* 0xffffffffff897424 */ /* 0x000fe400078e00ff */
[----:B------:R-:W-:Y:S05]  /*dd20*/  CALL.REL.NOINC `($__internal_123_$__cuda_sm70_shflsync_bfly_p) ;  /* 0x0000079000007944 */ /* 0x000fea0003c00000 */
[----:B01----:R-:W-:Y:S05]  /*dd30*/  BRA `(.L_x_21882) ;  /* 0xfffff0a000007947 */ /* 0x003fea000383ffff */
.L_x_21877:
[----:B------:R-:W-:Y:S01]  /*dd40*/  HFMA2.MMA R135, -RZ, RZ, 0, 1.1920928955078125e-07 ;  /* 0x00000002ff877435 */ /* 0x000fe200000001ff */
[----:B------:R-:W-:Y:S01]  /*dd50*/  IMAD.MOV.U32 R130, RZ, RZ, 0x1f ;  /* 0x0000001fff827424 */ /* 0x000fe200078e00ff */
[----:B------:R-:W-:Y:S01]  /*dd60*/  MOV R132, 0xdd90 ;  /* 0x0000dd9000847802 */ /* 0x000fe20000000f00 */
[----:B------:R-:W-:-:S03]  /*dd70*/  IMAD.MOV.U32 R137, RZ, RZ, -0x1 ;  /* 0xffffffffff897424 */ /* 0x000fc600078e00ff */
[----:B------:R-:W-:Y:S05]  /*dd80*/  CALL.REL.NOINC `($__internal_123_$__cuda_sm70_shflsync_bfly_p) ;  /* 0x0000073000007944 */ /* 0x000fea0003c00000 */
[----:B01----:R-:W-:Y:S01]  /*dd90*/  FADD.FTZ R136, R136, R130 ;  /* 0x0000008288887221 */ /* 0x003fe20000010000 */
[----:B------:R-:W-:Y:S01]  /*dda0*/  MOV R135, 0x4 ;  /* 0x0000000400877802 */ /* 0x000fe20000000f00 */
[----:B------:R-:W-:Y:S01]  /*ddb0*/  IMAD.MOV.U32 R130, RZ, RZ, 0x1f ;  /* 0x0000001fff827424 */ /* 0x000fe200078e00ff */
[----:B------:R-:W-:Y:S01]  /*ddc0*/  MOV R132, 0xddf0 ;  /* 0x0000ddf000847802 */ /* 0x000fe20000000f00 */
[----:B------:R-:W-:-:S02]  /*ddd0*/  IMAD.MOV.U32 R137, RZ, RZ, -0x1 ;  /* 0xffffffffff897424 */ /* 0x000fc400078e00ff */
[----:B------:R-:W-:Y:S05]  /*dde0*/  CALL.REL.NOINC `($__internal_123_$__cuda_sm70_shflsync_bfly_p) ;  /* 0x000006d000007944 */ /* 0x000fea0003c00000 */
[----:B0-----:R-:W-:Y:S01]  /*ddf0*/  HFMA2.MMA R135, -RZ, RZ, 0, 4.76837158203125e-07 ;  /* 0x00000008ff877435 */ /* 0x001fe200000001ff */
[----:B-1----:R-:W-:Y:S01]  /*de00*/  FADD.FTZ R136, R136, R130 ;  /* 0x0000008288887221 */ /* 0x002fe20000010000 */
[----:B------:R-:W-:Y:S01]  /*de10*/  MOV R132, 0xde50 ;  /* 0x0000de5000847802 */ /* 0x000fe20000000f00 */
[----:B------:R-:W-:-:S02]  /*de20*/  IMAD.MOV.U32 R130, RZ, RZ, 0x1f ;  /* 0x0000001fff827424 */ /* 0x000fc400078e00ff */
[----:B------:R-:W-:Y:S02]  /*de30*/  IMAD.MOV.U32 R137, RZ, RZ, -0x1 ;  /* 0xffffffffff897424 */ /* 0x000fe400078e00ff */
[----:B------:R-:W-:Y:S05]  /*de40*/  CALL.REL.NOINC `($__internal_123_$__cuda_sm70_shflsync_bfly_p) ;  /* 0x0000067000007944 */ /* 0x000fea0003c00000 */
[----:B01----:R-:W-:Y:S01]  /*de50*/  FADD.FTZ R136, R136, R130 ;  /* 0x0000008288887221 */ /* 0x003fe20000010000 */
[----:B------:R-:W-:Y:S01]  /*de60*/  MOV R135, 0x10 ;  /* 0x0000001000877802 */ /* 0x000fe20000000f00 */
[----:B------:R-:W-:Y:S01]  /*de70*/  IMAD.MOV.U32 R130, RZ, RZ, 0x1f ;  /* 0x0000001fff827424 */ /* 0x000fe200078e00ff */
[----:B------:R-:W-:Y:S01]  /*de80*/  MOV R132, 0xdeb0 ;  /* 0x0000deb000847802 */ /* 0x000fe20000000f00 */
[----:B------:R-:W-:Y:S02]  /*de90*/  IMAD.MOV.U32 R137, RZ, RZ, -0x1 ;  /* 0xffffffffff897424 */ /* 0x000fe400078e00ff */
[----:B------:R-:W-:Y:S05]  /*dea0*/  CALL.REL.NOINC `($__internal_123_$__cuda_sm70_shflsync_bfly_p) ;  /* 0x0000061000007944 */ /* 0x000fea0003c00000 */
[----:B-1----:R-:W-:Y:S01]  /*deb0*/  FADD.FTZ R130, R136, R130 ;  /* 0x0000008288827221 */ /* 0x002fe20000010000 */
[----:B------:R-:W-:Y:S01]  /*dec0*/  MOV R132, 0xe320 ;  /* 0x0000e32000847802 */ /* 0x000fe20000000f00 */
[----:B0-----:R-:W-:Y:S02]  /*ded0*/  IMAD.MOV.U32 R137, RZ, RZ, -0x1 ;  /* 0xffffffffff897424 */ /* 0x001fe400078e00ff */
        /* <DEDUP_REMOVED lines=64> */
[----:B------:R-:W-:-:S03]  /*e2e0*/  HFMA2.MMA R135, -RZ, RZ, 0, 5.9604644775390625e-08 ;  /* 0x00000001ff877435 */ /* 0x000fc600000001ff */
[----:B------:R-:W-:Y:S02]  /*e2f0*/  FFMA.FTZ R136, R133, R133, R130 ;  /* 0x0000008585887223 */ /* 0x000fe40000010082 */
[----:B------:R-:W-:Y:S02]  /*e300*/  IMAD.MOV.U32 R130, RZ, RZ, 0x1f ;  /* 0x0000001fff827424 */ /* 0x000fe400078e00ff */
[----:B------:R-:W-:Y:S05]  /*e310*/  CALL.REL.NOINC `($__internal_123_$__cuda_sm70_shflsync_bfly_p) ;  /* 0x000001a000007944 */ /* 0x000fea0003c00000 */
[----:B01----:R-:W-:Y:S01]  /*e320*/  FADD.FTZ R136, R136, R130 ;  /* 0x0000008288887221 */ /* 0x003fe20000010000 */
[----:B------:R-:W-:Y:S01]  /*e330*/  MOV R135, 0x2 ;  /* 0x0000000200877802 */ /* 0x000fe20000000f00 */
[----:B------:R-:W-:Y:S01]  /*e340*/  IMAD.MOV.U32 R130, RZ, RZ, 0x1f ;  /* 0x0000001fff827424 */ /* 0x000fe200078e00ff */
[----:B------:R-:W-:Y:S01]  /*e350*/  MOV R132, 0xe380 ;  /* 0x0000e38000847802 */ /* 0x000fe20000000f00 */
[----:B------:R-:W-:Y:S02]  /*e360*/  IMAD.MOV.U32 R137, RZ, RZ, -0x1 ;  /* 0xffffffffff897424 */ /* 0x000fe400078e00ff */
[----:B------:R-:W-:Y:S05]  /*e370*/  CALL.REL.NOINC `($__internal_123_$__cuda_sm70_shflsync_bfly_p) ;  /* 0x0000014000007944 */ /* 0x000fea0003c00000 */
[----:B0-----:R-:W-:Y:S01]  /*e380*/  HFMA2.MMA R135, -RZ, RZ, 0, 2.384185791015625e-07 ;  /* 0x00000004ff877435 */ /* 0x001fe200000001ff */
[----:B-1----:R-:W-:Y:S01]  /*e390*/  FADD.FTZ R136, R136, R130 ;  /* 0x0000008288887221 */ /* 0x002fe20000010000 */
[----:B------:R-:W-:Y:S01]  /*e3a0*/  MOV R132, 0xe3e0 ;  /* 0x0000e3e000847802 */ /* 0x000fe20000000f00 */
[----:B------:R-:W-:Y:S02]  /*e3b0*/  IMAD.MOV.U32 R130, RZ, RZ, 0x1f ;  /* 0x0000001fff827424 */ /* 0x000fe400078e00ff */
[----:B------:R-:W-:-:S02]  /*e3c0*/  IMAD.MOV.U32 R137, RZ, RZ, -0x1 ;  /* 0xffffffffff897424 */ /* 0x000fc400078e00ff */
[----:B------:R-:W-:Y:S05]  /*e3d0*/  CALL.REL.NOINC `($__internal_123_$__cuda_sm70_shflsync_bfly_p) ;  /* 0x000000e000007944 */ /* 0x000fea0003c00000 */
[----:B01----:R-:W-:Y:S01]  /*e3e0*/  FADD.FTZ R136, R136, R130 ;  /* 0x0000008288887221 */ /* 0x003fe20000010000 */
[----:B------:R-:W-:Y:S01]  /*e3f0*/  MOV R135, 0x8 ;  /* 0x0000000800877802 */ /* 0x000fe20000000f00 */
[----:B------:R-:W-:Y:S01]  /*e400*/  IMAD.MOV.U32 R130, RZ, RZ, 0x1f ;  /* 0x0000001fff827424 */ /* 0x000fe200078e00ff */
[----:B------:R-:W-:Y:S01]  /*e410*/  MOV R132, 0xe440 ;  /* 0x0000e44000847802 */ /* 0x000fe20000000f00 */
[----:B------:R-:W-:-:S02]  /*e420*/  IMAD.MOV.U32 R137, RZ, RZ, -0x1 ;  /* 0xffffffffff897424 */ /* 0x000fc400078e00ff */
[----:B------:R-:W-:Y:S05]  /*e430*/  CALL.REL.NOINC `($__internal_123_$__cuda_sm70_shflsync_bfly_p) ;  /* 0x0000008000007944 */ /* 0x000fea0003c00000 */
[----:B0-----:R-:W-:Y:S01]  /*e440*/  HFMA2.MMA R135, -RZ, RZ, 0, 9.5367431640625e-07 ;  /* 0x00000010ff877435 */ /* 0x001fe200000001ff */
[----:B-1----:R-:W-:Y:S01]  /*e450*/  FADD.FTZ R136, R136, R130 ;  /* 0x0000008288887221 */ /* 0x002fe20000010000 */
[----:B------:R-:W-:Y:S01]  /*e460*/  MOV R132, 0xe4a0 ;  /* 0x0000e4a000847802 */ /* 0x000fe20000000f00 */
[----:B------:R-:W-:-:S02]  /*e470*/  IMAD.MOV.U32 R130, RZ, RZ, 0x1f ;  /* 0x0000001fff827424 */ /* 0x000fc400078e00ff */
[----:B------:R-:W-:Y:S02]  /*e480*/  IMAD.MOV.U32 R137, RZ, RZ, -0x1 ;  /* 0xffffffffff897424 */ /* 0x000fe400078e00ff */
[----:B------:R-:W-:Y:S05]  /*e490*/  CALL.REL.NOINC `($__internal_123_$__cuda_sm70_shflsync_bfly_p) ;  /* 0x0000002000007944 */ /* 0x000fea0003c00000 */
[----:B01----:R-:W-:Y:S01]  /*e4a0*/  MOV R137, R130 ;  /* 0x0000008200897202 */ /* 0x003fe20000000f00 */
[----:B------:R-:W-:Y:S05]  /*e4b0*/  BRA `(.L_x_21883) ;  /* 0xffffee6000007947 */ /* 0x000fea000383ffff */
        .weak           $__internal_123_$__cuda_sm70_shflsync_bfly_p
        .type           $__internal_123_$__cuda_sm70_shflsync_bfly_p,@function
        .size           $__internal_123_$__cuda_sm70_shflsync_bfly_p,(.L_x_29263 - $__internal_123_$__cuda_sm70_shflsync_bfly_p)
$__internal_123_$__cuda_sm70_shflsync_bfly_p:
[----:B------:R-:W-:Y:S01]  /*e4c0*/  IMAD.MOV.U32 R133, RZ, RZ, 0x0 ;  /* 0x00000000ff857424 */ /* 0x000fe200078e00ff */
[----:B------:R-:W-:Y:S04]  /*e4d0*/  WARPSYNC R137 ;  /* 0x0000008900007348 */ /* 0x000fe80003800000 */
[----:B------:R0:W1:Y:S01]  /*e4e0*/  SHFL.BFLY PT, R130, R136, R135, R130 ;  /* 0x0c00008788827389 */ /* 0x00006200000e0082 */
[----:B------:R-:W-:Y:S05]  /*e4f0*/  RET.REL.NODEC R132 `(_ZN10layer_norm13ln_fwd_kernelINS_13Kernel_traitsIf6__halffS2_fjLj1024ELj1ELj4ELj1ELj16ENS_18Kernel_traits_baseILj1024EfS2_fS2_fjLj128EEEEELb1ELb0ELb1ELb1EEEvNS_9FwdParamsE) ;  /* 0xffff1b0084007950 */ /* 0x000fea0003c3ffff */
.L_x_21884:
        /* <DEDUP_REMOVED lines=16> */
.L_x_29263:


//--------------------- .text._ZN10layer_norm13ln_fwd_kernelINS_13Kernel_traitsIf6__halffS2_fjLj1024ELj1ELj4ELj1ELj16ENS_18Kernel_traits_baseILj1024EfS2_fS2_fjLj128EEEEELb1ELb1ELb0ELb0EEEvNS_9FwdParamsE --------------------------
	.section	.text._ZN10layer_norm13ln_fwd_kernelINS_13Kernel_traitsIf6__halffS2_fjLj1024ELj1ELj4ELj1ELj16ENS_18Kernel_traits_baseILj1024EfS2_fS2_fjLj128EEEEELb1ELb1ELb0ELb0EEEvNS_9FwdParamsE,"ax",@progbits
	.sectioninfo	@"SHI_REGISTERS=168"
	.align	128
        .global         _ZN10layer_norm13ln_fwd_kernelINS_13Kernel_traitsIf6__halffS2_fjLj1024ELj1ELj4ELj1ELj16ENS_18Kernel_traits_baseILj1024EfS2_fS2_fjLj128EEEEELb1ELb1ELb0ELb0EEEvNS_9FwdParamsE
        .type           _ZN10layer_norm13ln_fwd_kernelINS_13Kernel_traitsIf6__halffS2_fjLj1024ELj1ELj4ELj1ELj16ENS_18Kernel_traits_baseILj1024EfS2_fS2_fjLj128EEEEELb1ELb1ELb0ELb0EEEvNS_9FwdParamsE,@function
        .size           _ZN10layer_norm13ln_fwd_kernelINS_13Kernel_traitsIf6__halffS2_fjLj1024ELj1ELj4ELj1ELj16ENS_18Kernel_traits_baseILj1024EfS2_fS2_fjLj128EEEEELb1ELb1ELb0ELb0EEEvNS_9FwdParamsE,(.L_x_29264 - _ZN10layer_norm13ln_fwd_kernelINS_13Kernel_traitsIf6__halffS2_fjLj1024ELj1ELj4ELj1ELj16ENS_18Kernel_traits_baseILj1024EfS2_fS2_fjLj128EEEEELb1ELb1ELb0ELb0EEEvNS_9FwdParamsE)
        .other          _ZN10layer_norm13ln_fwd_kernelINS_13Kernel_traitsIf6__halffS2_fjLj1024ELj1ELj4ELj1ELj16ENS_18Kernel_traits_baseILj1024EfS2_fS2_fjLj128EEEEELb1ELb1ELb0ELb0EEEvNS_9FwdParamsE,@"STO_CUDA_ENTRY STV_DEFAULT"
_ZN10layer_norm13ln_fwd_kernelINS_13Kernel_traitsIf6__halffS2_fjLj1024ELj1ELj4ELj1ELj16ENS_18Kernel_traits_baseILj1024EfS2_fS2_fjLj128EEEEELb1ELb1ELb0ELb0EEEvNS_9FwdParamsE:
.text._ZN10layer_norm13ln_fwd_kernelINS_13Kernel_traitsIf6__halffS2_fjLj1024ELj1ELj4ELj1ELj16ENS_18Kernel_traits_baseILj1024EfS2_fS2_fjLj128EEEEELb1ELb1ELb0ELb0EEEvNS_9FwdParamsE:
        /* <DEDUP_REMOVED lines=109> */
.L_x_21886:
[----:B------:R-:W-:Y:S05]  /*06d0*/  BSYNC B0 ;  /* 0x0000000000007941 */ /* 0x000fea0003800000 */
.L_x_21885:
        /* <DEDUP_REMOVED lines=21> */
.L_x_21888:
[----:B------:R-:W-:Y:S05]  /*0830*/  BSYNC B0 ;  /* 0x0000000000007941 */ /* 0x000fea0003800000 */
.L_x_21887:
        /* <DEDUP_REMOVED lines=21> */
.L_x_21890:
[----:B------:R-:W-:Y:S05]  /*0990*/  BSYNC B0 ;  /* 0x0000000000007941 */ /* 0x000fea0003800000 */
.L_x_21889:
        /* <DEDUP_REMOVED lines=20> */
.L_x_21892:
[----:B------:R-:W-:Y:S05]  /*0ae0*/  BSYNC B0 ;  /* 0x0000000000007941 */ /* 0x000fea0003800000 */
.L_x_21891:
        /* <DEDUP_REMOVED lines=16> */
.L_x_22137:
        /* <DEDUP_REMOVED lines=14> */
[----:B------:R-:W-:Y:S01]  /*0cd0*/  MOV R146, R0 ;  /* 0x0000000000927202 */ /* 0x000fe20000000f00 */
        /* <DEDUP_REMOVED lines=23> */
.L_x_21897:
[----:B0-----:R-:W-:Y:S02]  /*0e50*/  IMAD.MOV.U32 R157, RZ, RZ, R150 ;  /* 0x000000ffff9d7224 */ /* 0x001fe400078e0096 */
.L_x_21898:
[----:B------:R-:W-:Y:S05]  /*0e60*/  BSYNC B2 ;  /* 0x0000000000027941 */ /* 0x000fea0003800000 */
.L_x_21896:
        /* <DEDUP_REMOVED lines=16> */
.L_x_21902:
[----:B------:R-:W-:Y:S05]  /*0f70*/  BSYNC B3 ;  /* 0x0000000000037941 */ /* 0x000fea0003800000 */
.L_x_21901:
        /* <DEDUP_REMOVED lines=44> */
.L_x_21900:
[----:B------:R-:W-:Y:S05]  /*1240*/  BSYNC B2 ;  /* 0x0000000000027941 */ /* 0x000fea0003800000 */
.L_x_21899:
        /* <DEDUP_REMOVED lines=25> */
.L_x_21904:
[----:B------:R-:W-:Y:S02]  /*13e0*/  IMAD.MOV.U32 R159, RZ, RZ, R150 ;  /* 0x000000ffff9f7224 */ /* 0x000fe400078e0096 */
.L_x_21905:
[----:B------:R-:W-:Y:S05]  /*13f0*/  BSYNC B2 ;  /* 0x0000000000027941 */ /* 0x000fea0003800000 */
.L_x_21903:
        /* <DEDUP_REMOVED lines=16> */
.L_x_21909:
[----:B------:R-:W-:Y:S05]  /*1500*/  BSYNC B3 ;  /* 0x0000000000037941 */ /* 0x000fea0003800000 */
.L_x_21908:
        /* <DEDUP_REMOVED lines=44> */
.L_x_21907:
[----:B------:R-:W-:Y:S05]  /*17d0*/  BSYNC B2 ;  /* 0x0000000000027941 */ /* 0x000fea0003800000 */
.L_x_21906:
        /* <DEDUP_REMOVED lines=22> */
.L_x_21911:
[----:B------:R-:W-:Y:S02]  /*1940*/  IMAD.MOV.U32 R116, RZ, RZ, R150 ;  /* 0x000000ffff747224 */ /* 0x000fe400078e0096 */
.L_x_21912:
[----:B------:R-:W-:Y:S05]  /*1950*/  BSYNC B2 ;  /* 0x0000000000027941 */ /* 0x000fea0003800000 */
.L_x_21910:
        /* <DEDUP_REMOVED lines=16> */
.L_x_21916:
[----:B------:R-:W-:Y:S05]  /*1a60*/  BSYNC B3 ;  /* 0x0000000000037941 */ /* 0x000fea0003800000 */
.L_x_21915:
        /* <DEDUP_REMOVED lines=44> */
.L_x_21914:
[----:B------:R-:W-:Y:S05]  /*1d30*/  BSYNC B2 ;  /* 0x0000000000027941 */ /* 0x000fea0003800000 */
.L_x_21913:
        /* <DEDUP_REMOVED lines=21> */
.L_x_21918:
[----:B------:R-:W-:Y:S02]  /*1e90*/  MOV R116, R150 ;  /* 0x0000009600747202 */ /* 0x000fe40000000f00 */
.L_x_21919:
[----:B------:R-:W-:Y:S05]  /*1ea0*/  BSYNC B2 ;  /* 0x0000000000027941 */ /* 0x000fea0003800000 */
.L_x_21917:
        /* <DEDUP_REMOVED lines=16> */
.L_x_21923:
[----:B------:R-:W-:Y:S05]  /*1fb0*/  BSYNC B3 ;  /* 0x0000000000037941 */ /* 0x000fea0003800000 */
.L_x_21922:
        /* <DEDUP_REMOVED lines=44> */
.L_x_21921:
[----:B------:R-:W-:Y:S05]  /*2280*/  BSYNC B2 ;  /* 0x0000000000027941 */ /* 0x000fea0003800000 */
.L_x_21920:
        /* <DEDUP_REMOVED lines=21> */
.L_x_21925:
[----:B------:R-:W-:Y:S02]  /*23e0*/  IMAD.MOV.U32 R160, RZ, RZ, R150 ;  /* 0x000000ffffa07224 */ /* 0x000fe400078e0096 */
.L_x_21926:
[----:B------:R-:W-:Y:S05]  /*23f0*/  BSYNC B2 ;  /* 0x0000000000027941 */ /* 0x000fea0003800000 */
.L_x_21924:
        /* <DEDUP_REMOVED lines=16> */
.L_x_21930:
[----:B------:R-:W-:Y:S05]  /*2500*/  BSYNC B3 ;  /* 0x0000000000037941 */ /* 0x000fea0003800000 */
.L_x_21929:
        /* <DEDUP_REMOVED lines=44> */
.L_x_21928:
[----:B------:R-:W-:Y:S05]  /*27d0*/  BSYNC B2 ;  /* 0x0000000000027941 */ /* 0x000fea0003800000 */
.L_x_21927:
        /* <DEDUP_REMOVED lines=21> */
.L_x_21932:
[----:B------:R-:W-:Y:S02]  /*2930*/  IMAD.MOV.U32 R162, RZ, RZ, R150 ;  /* 0x000000ffffa27224 */ /* 0x000fe400078e0096 */
.L_x_21933:
[----:B------:R-:W-:Y:S05]  /*2940*/  BSYNC B2 ;  /* 0x0000000000027941 */ /* 0x000fea0003800000 */
.L_x_21931:
        /* <DEDUP_REMOVED lines=16> */
.L_x_21937:
[----:B------:R-:W-:Y:S05]  /*2a50*/  BSYNC B3 ;  /* 0x0000000000037941 */ /* 0x000fea0003800000 */
.L_x_21936:
        /* <DEDUP_REMOVED lines=44> */
.L_x_21935:
[----:B------:R-:W-:Y:S05]  /*2d20*/  BSYNC B2 ;  /* 0x0000000000027941 */ /* 0x000fea0003800000 */
.L_x_21934:
        /* <DEDUP_REMOVED lines=21> */
.L_x_21939:
[----:B------:R-:W-:Y:S02]  /*2e80*/  MOV R162, R150 ;  /* 0x0000009600a27202 */ /* 0x000fe40000000f00 */
.L_x_21940:
[----:B------:R-:W-:Y:S05]  /*2e90*/  BSYNC B2 ;  /* 0x0000000000027941 */ /* 0x000fea0003800000 */
.L_x_21938:
        /* <DEDUP_REMOVED lines=16> */
.L_x_21944:
[----:B------:R-:W-:Y:S05]  /*2fa0*/  BSYNC B3 ;  /* 0x0000000000037941 */ /* 0x000fea0003800000 */
.L_x_21943:
        /* <DEDUP_REMOVED lines=44> */
.L_x_21942:
[----:B------:R-:W-:Y:S05]  /*3270*/  BSYNC B2 ;  /* 0x0000000000027941 */ /* 0x000fea0003800000 */
.L_x_21941:
        /* <DEDUP_REMOVED lines=21> */
.L_x_21946:
[----:B------:R-:W-:Y:S02]  /*33d0*/  IMAD.MOV.U32 R162, RZ, RZ, R150 ;  /* 0x000000ffffa27224 */ /* 0x000fe400078e0096 */
.L_x_21947:
[----:B------:R-:W-:Y:S05]  /*33e0*/  BSYNC B2 ;  /* 0x0000000000027941 */ /* 0x000fea0003800000 */
.L_x_21945:
        /* <DEDUP_REMOVED lines=18> */
.L_x_21951:
[----:B------:R-:W-:Y:S05]  /*3510*/  BSYNC B3 ;  /* 0x0000000000037941 */ /* 0x000fea0003800000 */
.L_x_21950:
        /* <DEDUP_REMOVED lines=44> */
.L_x_21949:
[----:B------:R-:W-:Y:S05]  /*37e0*/  BSYNC B2 ;  /* 0x0000000000027941 */ /* 0x000fea0003800000 */
.L_x_21948:
        /* <DEDUP_REMOVED lines=35> */
.L_x_21895:
[----:B------:R-:W-:Y:S05]  /*3a20*/  BSYNC B1 ;  /* 0x0000000000017941 */ /* 0x000fea0003800000 */
.L_x_21894:
        /* <DEDUP_REMOVED lines=24> */
.L_x_21955:
[----:B0-----:R-:W-:Y:S02]  /*3bb0*/  MOV R157, R150 ;  /* 0x00000096009d7202 */ /* 0x001fe40000000f00 */
.L_x_21956:
[----:B------:R-:W-:Y:S05]  /*3bc0*/  BSYNC B2 ;  /* 0x0000000000027941 */ /* 0x000fea0003800000 */
.L_x_21954:
        /* <DEDUP_REMOVED lines=16> */
.L_x_21960:
[----:B------:R-:W-:Y:S05]  /*3cd0*/  BSYNC B3 ;  /* 0x0000000000037941 */ /* 0x000fea0003800000 */
.L_x_21959:
        /* <DEDUP_REMOVED lines=44> */
.L_x_21958:
[----:B------:R-:W-:Y:S05]  /*3fa0*/  BSYNC B2 ;  /* 0x0000000000027941 */ /* 0x000fea0003800000 */
.L_x_21957:
[----:B------:R-:W0:Y:S01]  /*3fb0*/  I2F.U32 R4, R157 ;  /* 0x0000009d00047306 */ /* 0x000e220000201000 */
[----:B-----5:R-:W-:Y:S01]  /*3fc0*/  HADD2.F32 R120, -RZ, R124.H0_H0 ;  /* 0x2000007cff787230 */ /* 0x020fe20000004100 */
        /* <DEDUP_REMOVED lines=23> */
.L_x_21962:
[----:B------:R-:W-:Y:S02]  /*4140*/  IMAD.MOV.U32 R160, RZ, RZ, R150 ;  /* 0x000000ffffa07224 */ /* 0x000fe400078e0096 */
.L_x_21963:
[----:B------:R-:W-:Y:S05]  /*4150*/  BSYNC B2 ;  /* 0x0000000000027941 */ /* 0x000fea0003800000 */
.L_x_21961:
        /* <DEDUP_REMOVED lines=16> */
.L_x_21967:
[----:B------:R-:W-:Y:S05]  /*4260*/  BSYNC B3 ;  /* 0x0000000000037941 */ /* 0x000fea0003800000 */
.L_x_21966:
        /* <DEDUP_REMOVED lines=44> */
.L_x_21965:
[----:B------:R-:W-:Y:S05]  /*4530*/  BSYNC B2 ;  /* 0x0000000000027941 */ /* 0x000fea0003800000 */
.L_x_21964:
[----:B------:R-:W0:Y:S01]  /*4540*/  I2F.U32 R4, R160 ;  /* 0x000000a000047306 */ /* 0x000e220000201000 */
[----:B------:R-:W-:Y:S01]  /*4550*/  HADD2.F32 R124, -RZ, R124.H1_H1 ;  /* 0x3000007cff7c7230 */ /* 0x000fe20000004100 */
        /* <DEDUP_REMOVED lines=20> */
.L_x_21969:
[----:B------:R-:W-:Y:S02]  /*46a0*/  MOV R124, R150 ;  /* 0x00000096007c7202 */ /* 0x000fe40000000f00 */
.L_x_21970:
[----:B------:R-:W-:Y:S05]  /*46b0*/  BSYNC B2 ;  /* 0x0000000000027941 */ /* 0x000fea0003800000 */
.L_x_21968:
        /* <DEDUP_REMOVED lines=16> */
.L_x_21974:
[----:B------:R-:W-:Y:S05]  /*47c0*/  BSYNC B3 ;  /* 0x0000000000037941 */ /* 0x000fea0003800000 */
.L_x_21973:
        /* <DEDUP_REMOVED lines=44> */
.L_x_21972:
[----:B------:R-:W-:Y:S05]  /*4a90*/  BSYNC B2 ;  /* 0x0000000000027941 */ /* 0x000fea0003800000 */
.L_x_21971:
        /* <DEDUP_REMOVED lines=21> */
.L_x_21976:
[----:B------:R-:W-:Y:S02]  /*4bf0*/  IMAD.MOV.U32 R124, RZ, RZ, R150 ;  /* 0x000000ffff7c7224 */ /* 0x000fe400078e0096 */
.L_x_21977:
[----:B------:R-:W-:Y:S05]  /*4c00*/  BSYNC B2 ;  /* 0x0000000000027941 */ /* 0x000fea0003800000 */
.L_x_21975:
        /* <DEDUP_REMOVED lines=16> */
.L_x_21981:
[----:B------:R-:W-:Y:S05]  /*4d10*/  BSYNC B3 ;  /* 0x0000000000037941 */ /* 0x000fea0003800000 */
.L_x_21980:
        /* <DEDUP_REMOVED lines=44> */
.L_x_21979:
[----:B------:R-:W-:Y:S05]  /*4fe0*/  BSYNC B2 ;  /* 0x0000000000027941 */ /* 0x000fea0003800000 */
.L_x_21978:
        /* <DEDUP_REMOVED lines=21> */
.L_x_21983:
[----:B------:R-:W-:Y:S02]  /*5140*/  IMAD.MOV.U32 R161, RZ, RZ, R150 ;  /* 0x000000ffffa17224 */ /* 0x000fe400078e0096 */
.L_x_21984:
[----:B------:R-:W-:Y:S05]  /*5150*/  BSYNC B2 ;  /* 0x0000000000027941 */ /* 0x000fea0003800000 */
.L_x_21982:
        /* <DEDUP_REMOVED lines=16> */
.L_x_21988:
[----:B------:R-:W-:Y:S05]  /*5260*/  BSYNC B3 ;  /* 0x0000000000037941 */ /* 0x000fea0003800000 */
.L_x_21987:
        /* <DEDUP_REMOVED lines=44> */
.L_x_21986:
[----:B------:R-:W-:Y:S05]  /*5530*/  BSYNC B2 ;  /* 0x0000000000027941 */ /* 0x000fea0003800000 */
.L_x_21985:
        /* <DEDUP_REMOVED lines=21> */
.L_x_21990:
[----:B------:R-:W-:Y:S02]  /*5690*/  MOV R161, R150 ;  /* 0x0000009600a17202 */ /* 0x000fe40000000f00 */
.L_x_21991:
[----:B------:R-:W-:Y:S05]  /*56a0*/  BSYNC B2 ;  /* 0x0000000000027941 */ /* 0x000fea0003800000 */
.L_x_21989:
        /* <DEDUP_REMOVED lines=16> */
.L_x_21995:
[----:B------:R-:W-:Y:S05]  /*57b0*/  BSYNC B3 ;  /* 0x0000000000037941 */ /* 0x000fea0003800000 */
.L_x_21994:
        /* <DEDUP_REMOVED lines=44> */
.L_x_21993:
[----:B------:R-:W-:Y:S05]  /*5a80*/  BSYNC B2 ;  /* 0x0000000000027941 */ /* 0x000fea0003800000 */
.L_x_21992:
        /* <DEDUP_REMOVED lines=21> */
.L_x_21997:
[----:B------:R-:W-:Y:S02]  /*5be0*/  IMAD.MOV.U32 R161, RZ, RZ, R150 ;  /* 0x000000ffffa17224 */ /* 0x000fe400078e0096 */
.L_x_21998:
[----:B------:R-:W-:Y:S05]  /*5bf0*/  BSYNC B2 ;  /* 0x0000000000027941 */ /* 0x000fea0003800000 */
.L_x_21996:
        /* <DEDUP_REMOVED lines=16> */
.L_x_22002:
[----:B------:R-:W-:Y:S05]  /*5d00*/  BSYNC B3 ;  /* 0x0000000000037941 */ /* 0x000fea0003800000 */
.L_x_22001:
        /* <DEDUP_REMOVED lines=44> */
.L_x_22000:
[----:B------:R-:W-:Y:S05]  /*5fd0*/  BSYNC B2 ;  /* 0x0000000000027941 */ /* 0x000fea0003800000 */
.L_x_21999:
        /* <DEDUP_REMOVED lines=21> */
.L_x_22004:
[----:B------:R-:W-:Y:S02]  /*6130*/  IMAD.MOV.U32 R164, RZ, RZ, R150 ;  /* 0x000000ffffa47224 */ /* 0x000fe400078e0096 */
.L_x_22005:
[----:B------:R-:W-:Y:S05]  /*6140*/  BSYNC B2 ;  /* 0x0000000000027941 */ /* 0x000fea0003800000 */
.L_x_22003:
        /* <DEDUP_REMOVED lines=18> */
.L_x_22009:
[----:B------:R-:W-:Y:S05]  /*6270*/  BSYNC B3 ;  /* 0x0000000000037941 */ /* 0x000fea0003800000 */
.L_x_22008:
        /* <DEDUP_REMOVED lines=44> */
.L_x_22007:
[----:B------:R-:W-:Y:S05]  /*6540*/  BSYNC B2 ;  /* 0x0000000000027941 */ /* 0x000fea0003800000 */
.L_x_22006:
        /* <DEDUP_REMOVED lines=19> */
[----:B------:R-:W-:-:S04]  /*6680*/  LOP3.LUT R159, R159, R157, R161, 0xfe, !PT ;  /* 0x0000009d9f9f7212 */ /* 0x000fc800078efea1 */
        /* <DEDUP_REMOVED lines=15> */
.L_x_21953:
[----:B------:R-:W-:Y:S05]  /*6780*/  BSYNC B1 ;  /* 0x0000000000017941 */ /* 0x000fea0003800000 */
.L_x_21952:
        /* <DEDUP_REMOVED lines=24> */
.L_x_22013:
[----:B0-----:R-:W-:Y:S02]  /*6910*/  IMAD.MOV.U32 R157, RZ, RZ, R150 ;  /* 0x000000ffff9d7224 */ /* 0x001fe400078e0096 */
.L_x_22014:
[----:B------:R-:W-:Y:S05]  /*6920*/  BSYNC B2 ;  /* 0x0000000000027941 */ /* 0x000fea0003800000 */
.L_x_22012:
        /* <DEDUP_REMOVED lines=16> */
.L_x_22018:
[----:B------:R-:W-:Y:S05]  /*6a30*/  BSYNC B3 ;  /* 0x0000000000037941 */ /* 0x000fea0003800000 */
.L_x_22017:
        /* <DEDUP_REMOVED lines=44> */
.L_x_22016:
[----:B------:R-:W-:Y:S05]  /*6d00*/  BSYNC B2 ;  /* 0x0000000000027941 */ /* 0x000fea0003800000 */
.L_x_22015:
        /* <DEDUP_REMOVED lines=25> */
.L_x_22020:
[----:B------:R-:W-:Y:S02]  /*6ea0*/  MOV R160, R150 ;  /* 0x0000009600a07202 */ /* 0x000fe40000000f00 */
.L_x_22021:
[----:B------:R-:W-:Y:S05]  /*6eb0*/  BSYNC B2 ;  /* 0x0000000000027941 */ /* 0x000fea0003800000 */
.L_x_22019:
        /* <DEDUP_REMOVED lines=16> */
.L_x_22025:
[----:B------:R-:W-:Y:S05]  /*6fc0*/  BSYNC B3 ;  /* 0x0000000000037941 */ /* 0x000fea0003800000 */
.L_x_22024:
        /* <DEDUP_REMOVED lines=44> */
.L_x_22023:
[----:B------:R-:W-:Y:S05]  /*7290*/  BSYNC B2 ;  /* 0x0000000000027941 */ /* 0x000fea0003800000 */
.L_x_22022:
        /* <DEDUP_REMOVED lines=22> */
.L_x_22027:
[----:B------:R-:W-:Y:S02]  /*7400*/  IMAD.MOV.U32 R132, RZ, RZ, R150 ;  /* 0x000000ffff847224 */ /* 0x000fe400078e0096 */
.L_x_22028:
[----:B------:R-:W-:Y:S05]  /*7410*/  BSYNC B2 ;  /* 0x0000000000027941 */ /* 0x000fea0003800000 */
.L_x_22026:
        /* <DEDUP_REMOVED lines=16> */
.L_x_22032:
[----:B------:R-:W-:Y:S05]  /*7520*/  BSYNC B3 ;  /* 0x0000000000037941 */ /* 0x000fea0003800000 */
.L_x_22031:
        /* <DEDUP_REMOVED lines=44> */
.L_x_22030:
[----:B------:R-:W-:Y:S05]  /*77f0*/  BSYNC B2 ;  /* 0x0000000000027941 */ /* 0x000fea0003800000 */
.L_x_22029:
        /* <DEDUP_REMOVED lines=21> */
.L_x_22034:
[----:B------:R-:W-:Y:S02]  /*7950*/  IMAD.MOV.U32 R132, RZ, RZ, R150 ;  /* 0x000000ffff847224 */ /* 0x000fe400078e0096 */
.L_x_22035:
[----:B------:R-:W-:Y:S05]  /*7960*/  BSYNC B2 ;  /* 0x0000000000027941 */ /* 0x000fea0003800000 */
.L_x_22033:
        /* <DEDUP_REMOVED lines=16> */
.L_x_22039:
[----:B------:R-:W-:Y:S05]  /*7a70*/  BSYNC B3 ;  /* 0x0000000000037941 */ /* 0x000fea0003800000 */
.L_x_22038:
        /* <DEDUP_REMOVED lines=44> */
.L_x_22037:
[----:B------:R-:W-:Y:S05]  /*7d40*/  BSYNC B2 ;  /* 0x0000000000027941 */ /* 0x000fea0003800000 */
.L_x_22036:
        /* <DEDUP_REMOVED lines=21> */
.L_x_22041:
[----:B------:R-:W-:Y:S02]  /*7ea0*/  MOV R161, R150 ;  /* 0x0000009600a17202 */ /* 0x000fe40000000f00 */
.L_x_22042:
[----:B------:R-:W-:Y:S05]  /*7eb0*/  BSYNC B2 ;  /* 0x0000000000027941 */ /* 0x000fea0003800000 */
.L_x_22040:
        /* <DEDUP_REMOVED lines=16> */
.L_x_22046:
[----:B------:R-:W-:Y:S05]  /*7fc0*/  BSYNC B3 ;  /* 0x0000000000037941 */ /* 0x000fea0003800000 */
.L_x_22045:
        /* <DEDUP_REMOVED lines=44> */
.L_x_22044:
[----:B------:R-:W-:Y:S05]  /*8290*/  BSYNC B2 ;  /* 0x0000000000027941 */ /* 0x000fea0003800000 */
.L_x_22043:
        /* <DEDUP_REMOVED lines=21> */
.L_x_22048:
[----:B------:R-:W-:Y:S02]  /*83f0*/  IMAD.MOV.U32 R161, RZ, RZ, R150 ;  /* 0x000000ffffa17224 */ /* 0x000fe400078e0096 */
.L_x_22049:
[----:B------:R-:W-:Y:S05]  /*8400*/  BSYNC B2 ;  /* 0x0000000000027941 */ /* 0x000fea0003800000 */
.L_x_22047:
        /* <DEDUP_REMOVED lines=16> */
.L_x_22053:
[----:B------:R-:W-:Y:S05]  /*8510*/  BSYNC B3 ;  /* 0x0000000000037941 */ /* 0x000fea0003800000 */
.L_x_22052:
        /* <DEDUP_REMOVED lines=44> */
.L_x_22051:
[----:B------:R-:W-:Y:S05]  /*87e0*/  BSYNC B2 ;  /* 0x0000000000027941 */ /* 0x000fea0003800000 */
.L_x_22050:
        /* <DEDUP_REMOVED lines=21> */
.L_x_22055:
[----:B------:R-:W-:Y:S02]  /*8940*/  IMAD.MOV.U32 R161, RZ, RZ, R150 ;  /* 0x000000ffffa17224 */ /* 0x000fe400078e0096 */
.L_x_22056:
[----:B------:R-:W-:Y:S05]  /*8950*/  BSYNC B2 ;  /* 0x0000000000027941 */ /* 0x000fea0003800000 */
.L_x_22054:
        /* <DEDUP_REMOVED lines=16> */
.L_x_22060:
[----:B------:R-:W-:Y:S05]  /*8a60*/  BSYNC B3 ;  /* 0x0000000000037941 */ /* 0x000fea0003800000 */
.L_x_22059:
        /* <DEDUP_REMOVED lines=44> */
.L_x_22058:
[----:B------:R-:W-:Y:S05]  /*8d30*/  BSYNC B2 ;  /* 0x0000000000027941 */ /* 0x000fea0003800000 */
.L_x_22057:
        /* <DEDUP_REMOVED lines=21> */
.L_x_22062:
[----:B------:R-:W-:Y:S02]  /*8e90*/  MOV R164, R150 ;  /* 0x0000009600a47202 */ /* 0x000fe40000000f00 */
.L_x_22063:
[----:B------:R-:W-:Y:S05]  /*8ea0*/  BSYNC B2 ;  /* 0x0000000000027941 */ /* 0x000fea0003800000 */
.L_x_22061:
        /* <DEDUP_REMOVED lines=18> */
.L_x_22067:
[----:B------:R-:W-:Y:S05]  /*8fd0*/  BSYNC B3 ;  /* 0x0000000000037941 */ /* 0x000fea0003800000 */
.L_x_22066:
        /* <DEDUP_REMOVED lines=44> */
.L_x_22065:
[----:B------:R-:W-:Y:S05]  /*92a0*/  BSYNC B2 ;  /* 0x0000000000027941 */ /* 0x000fea0003800000 */
.L_x_22064:
        /* <DEDUP_REMOVED lines=35> */
.L_x_22011:
[----:B------:R-:W-:Y:S05]  /*94e0*/  BSYNC B1 ;  /* 0x0000000000017941 */ /* 0x000fea0003800000 */
.L_x_22010:
        /* <DEDUP_REMOVED lines=24> */
.L_x_22071:
[----:B0-----:R-:W-:Y:S02]  /*9670*/  IMAD.MOV.U32 R147, RZ, RZ, R150 ;  /* 0x000000ffff937224 */ /* 0x001fe400078e0096 */
.L_x_22072:
[----:B------:R-:W-:Y:S05]  /*9680*/  BSYNC B2 ;  /* 0x0000000000027941 */ /* 0x000fea0003800000 */
.L_x_22070:
        /* <DEDUP_REMOVED lines=16> */
.L_x_22076:
[----:B------:R-:W-:Y:S05]  /*9790*/  BSYNC B3 ;  /* 0x0000000000037941 */ /* 0x000fea0003800000 */
.L_x_22075:
        /* <DEDUP_REMOVED lines=44> */
.L_x_22074:
[----:B------:R-:W-:Y:S05]  /*9a60*/  BSYNC B2 ;  /* 0x0000000000027941 */ /* 0x000fea0003800000 */
.L_x_22073:
[----:B------:R-:W0:Y:S01]  /*9a70*/  I2F.U32 R4, R147 ;  /* 0x0000009300047306 */ /* 0x000e220000201000 */
[----:B------:R-:W-:Y:S01]  /*9a80*/  HFMA2.MMA R157, -RZ, RZ, 0.1171875, 0 ;  /* 0x2f800000ff9d7435 */ /* 0x000fe200000001ff */
[----:B-----5:R-:W-:Y:S01]  /*9a90*/  HADD2.F32 R136, -RZ, R140.H0_H0 ;  /* 0x2000008cff887230 */ /* 0x020fe20000004100 */
[----:B------:R-:W-:Y:S01]  /*9aa0*/  ISETP.NE.U32.AND P0, PT, RZ, c[0x0][0x180], PT ;  /* 0x00006000ff007a0c */ /* 0x000fe20003f05070 */
[----:B------:R-:W-:Y:S01]  /*9ab0*/  BSSY B2, `(.L_x_22077) ;  /* 0x0000016000027945 */ /* 0x000fe20003800000 */
[----:B------:R-:W-:-:S02]  /*9ac0*/  IADD3 R139, R138, 0x1, RZ ;  /* 0x000000018a8b7810 */ /* 0x000fc40007ffe0ff */
        /* <DEDUP_REMOVED lines=19> */
.L_x_22078:
[----:B------:R-:W-:Y:S02]  /*9c00*/  IMAD.MOV.U32 R160, RZ, RZ, R150 ;  /* 0x000000ffffa07224 */ /* 0x000fe400078e0096 */
.L_x_22079:
[----:B------:R-:W-:Y:S05]  /*9c10*/  BSYNC B2 ;  /* 0x0000000000027941 */ /* 0x000fea0003800000 */
.L_x_22077:
        /* <DEDUP_REMOVED lines=16> */
.L_x_22083:
[----:B------:R-:W-:Y:S05]  /*9d20*/  BSYNC B3 ;  /* 0x0000000000037941 */ /* 0x000fea0003800000 */
.L_x_22082:
        /* <DEDUP_REMOVED lines=44> */
.L_x_22081:
[----:B------:R-:W-:Y:S05]  /*9ff0*/  BSYNC B2 ;  /* 0x0000000000027941 */ /* 0x000fea0003800000 */
.L_x_22080:
        /* <DEDUP_REMOVED lines=22> */
.L_x_22085:
[----:B------:R-:W-:Y:S02]  /*a160*/  IMAD.MOV.U32 R140, RZ, RZ, R150 ;  /* 0x000000ffff8c7224 */ /* 0x000fe400078e0096 */
.L_x_22086:
[----:B------:R-:W-:Y:S05]  /*a170*/  BSYNC B2 ;  /* 0x0000000000027941 */ /* 0x000fea0003800000 */
.L_x_22084:
        /* <DEDUP_REMOVED lines=16> */
.L_x_22090:
[----:B------:R-:W-:Y:S05]  /*a280*/  BSYNC B3 ;  /* 0x0000000000037941 */ /* 0x000fea0003800000 */
.L_x_22089:
        /* <DEDUP_REMOVED lines=44> */
.L_x_22088:
[----:B------:R-:W-:Y:S05]  /*a550*/  BSYNC B2 ;  /* 0x0000000000027941 */ /* 0x000fea0003800000 */
.L_x_22087:
        /* <DEDUP_REMOVED lines=21> */
.L_x_22092:
[----:B------:R-:W-:Y:S02]  /*a6b0*/  MOV R140, R150 ;  /* 0x00000096008c7202 */ /* 0x000fe40000000f00 */
.L_x_22093:
[----:B------:R-:W-:Y:S05]  /*a6c0*/  BSYNC B2 ;  /* 0x0000000000027941 */ /* 0x000fea0003800000 */
.L_x_22091:
        /* <DEDUP_REMOVED lines=16> */
.L_x_22097:
[----:B------:R-:W-:Y:S05]  /*a7d0*/  BSYNC B3 ;  /* 0x0000000000037941 */ /* 0x000fea0003800000 */
.L_x_22096:
        /* <DEDUP_REMOVED lines=44> */
.L_x_22095:
[----:B------:R-:W-:Y:S05]  /*aaa0*/  BSYNC B2 ;  /* 0x0000000000027941 */ /* 0x000fea0003800000 */
.L_x_22094:
        /* <DEDUP_REMOVED lines=21> */
.L_x_22099:
[----:B------:R-:W-:Y:S02]  /*ac00*/  IMAD.MOV.U32 R161, RZ, RZ, R150 ;  /* 0x000000ffffa17224 */ /* 0x000fe400078e0096 */
.L_x_22100:
[----:B------:R-:W-:Y:S05]  /*ac10*/  BSYNC B2 ;  /* 0x0000000000027941 */ /* 0x000fea0003800000 */
.L_x_22098:
        /* <DEDUP_REMOVED lines=16> */
.L_x_22104:
[----:B------:R-:W-:Y:S05]  /*ad20*/  BSYNC B3 ;  /* 0x0000000000037941 */ /* 0x000fea0003800000 */
.L_x_22103:
        /* <DEDUP_REMOVED lines=44> */
.L_x_22102:
[----:B------:R-:W-:Y:S05]  /*aff0*/  BSYNC B2 ;  /* 0x0000000000027941 */ /* 0x000fea0003800000 */
.L_x_22101:
        /* <DEDUP_REMOVED lines=21> */
.L_x_22106:
[----:B------:R-:W-:Y:S02]  /*b150*/  IMAD.MOV.U32 R161, RZ, RZ, R150 ;  /* 0x000000ffffa17224 */ /* 0x000fe400078e0096 */
.L_x_22107:
[----:B------:R-:W-:Y:S05]  /*b160*/  BSYNC B2 ;  /* 0x0000000000027941 */ /* 0x000fea0003800000 */
.L_x_22105:
        /* <DEDUP_REMOVED lines=16> */
.L_x_22111:
[----:B------:R-:W-:Y:S05]  /*b270*/  BSYNC B3 ;  /* 0x0000000000037941 */ /* 0x000fea0003800000 */
.L_x_22110:
        /* <DEDUP_REMOVED lines=44> */
.L_x_22109:
[----:B------:R-:W-:Y:S05]  /*b540*/  BSYNC B2 ;  /* 0x0000000000027941 */ /* 0x000fea0003800000 */
.L_x_22108:
        /* <DEDUP_REMOVED lines=21> */
.L_x_22113:
[----:B------:R-:W-:Y:S02]  /*b6a0*/  MOV R161, R150 ;  /* 0x0000009600a17202 */ /* 0x000fe40000000f00 */
.L_x_22114:
[----:B------:R-:W-:Y:S05]  /*b6b0*/  BSYNC B2 ;  /* 0x0000000000027941 */ /* 0x000fea0003800000 */
.L_x_22112:
        /* <DEDUP_REMOVED lines=16> */
.L_x_22118:
[----:B------:R-:W-:Y:S05]  /*b7c0*/  BSYNC B3 ;  /* 0x0000000000037941 */ /* 0x000fea0003800000 */
.L_x_22117:
        /* <DEDUP_REMOVED lines=44> */
.L_x_22116:
[----:B------:R-:W-:Y:S05]  /*ba90*/  BSYNC B2 ;  /* 0x0000000000027941 */ /* 0x000fea0003800000 */
.L_x_22115:
        /* <DEDUP_REMOVED lines=21> */
.L_x_22120:
[----:B------:R-:W-:Y:S02]  /*bbf0*/  IMAD.MOV.U32 R164, RZ, RZ, R150 ;  /* 0x000000ffffa47224 */ /* 0x000fe400078e0096 */
.L_x_22121:
[----:B------:R-:W-:Y:S05]  /*bc00*/  BSYNC B2 ;  /* 0x0000000000027941 */ /* 0x000fea0003800000 */
.L_x_22119:
        /* <DEDUP_REMOVED lines=18> */
.L_x_22125:
[----:B------:R-:W-:Y:S05]  /*bd30*/  BSYNC B3 ;  /* 0x0000000000037941 */ /* 0x000fea0003800000 */
.L_x_22124:
        /* <DEDUP_REMOVED lines=44> */
.L_x_22123:
[----:B------:R-:W-:Y:S05]  /*c000*/  BSYNC B2 ;  /* 0x0000000000027941 */ /* 0x000fea0003800000 */
.L_x_22122:
        /* <DEDUP_REMOVED lines=34> */
.L_x_22069:
[----:B------:R-:W-:Y:S05]  /*c230*/  BSYNC B1 ;  /* 0x0000000000017941 */ /* 0x000fea0003800000 */
.L_x_22068:
        /* <DEDUP_REMOVED lines=40> */
.L_x_22138:
        /* <DEDUP_REMOVED lines=86> */
.L_x_22139:
        /* <DEDUP_REMOVED lines=26> */
[----:B------:R-:W-:Y:S01]  /*cbc0*/  F2FP.PACK_AB R144, R145, R144 ;  /* 0x000000909190723e */ /* 0x000fe200000000ff */
        /* <DEDUP_REMOVED lines=23> */
.L_x_22129:
[----:B------:R-:W-:Y:S05]  /*cd40*/  BSYNC B1 ;  /* 0x0000000000017941 */ /* 0x000fea0003800000 */
.L_x_22128:
        /* <DEDUP_REMOVED lines=24> */
[----:B------:R-:W-:Y:S01]  /*ced0*/  F2FP.PACK_AB R146, R162, R161 ;  /* 0x000000a1a292723e */ /* 0x000fe200000000ff */
[----:B------:R-:W-:Y:S01]  /*cee0*/  FMUL.FTZ R147, R158, R147 ;  /* 0x000000939e937220 */ /* 0x000fe20000410000 */
[----:B------:R-:W-:Y:S01]  /*cef0*/  HFMA2.MMA R161, -RZ, RZ, 0, 9.5367431640625e-07 ;  /* 0x00000010ffa17435 */ /* 0x000fe200000001ff */
[----:B------:R-:W-:Y:S02]  /*cf00*/  FFMA.FTZ R160, R43, R160, R35 ;  /* 0x000000a02ba07223 */ /* 0x000fe40000010023 */
[----:B------:R-:W-:Y:S02]  /*cf10*/  FFMA.FTZ R147, R42, R147, R34 ;  /* 0x000000932a937223 */ /* 0x000fe40000010022 */
[----:B------:R-:W-:-:S03]  /*cf20*/  FFMA.FTZ R159, R46, R159, R38 ;  /* 0x0000009f2e9f7223 */ /* 0x000fc60000010026 */
[----:B------:R-:W-:Y:S02]  /*cf30*/  F2FP.PACK_AB R145, R160, R147 ;  /* 0x00000093a091723e */ /* 0x000fe400000000ff */
[----:B------:R-:W-:Y:S01]  /*cf40*/  F2FP.PACK_AB R147, R164, R159 ;  /* 0x0000009fa493723e */ /* 0x000fe200000000ff */
[C---:B------:R-:W-:Y:S01]  /*cf50*/  IMAD.WIDE.U32 R160, R0.reuse, R161, c[0x0][0x208] ;  /* 0x0000820000a07625 */ /* 0x040fe200078e00a1 */
[----:B------:R-:W-:-:S04]  /*cf60*/  IADD3 R0, R0, 0x20, RZ ;  /* 0x0000002000007810 */ /* 0x000fc80007ffe0ff */
[----:B------:R0:W-:Y:S03]  /*cf70*/  STG.E.128 [R160.64], R144 ;  /* 0x00000090a0007986 */ /* 0x0001e6000c101d06 */
.L_x_22131:
[----:B------:R-:W-:Y:S05]  /*cf80*/  BSYNC B1 ;  /* 0x0000000000017941 */ /* 0x000fea0003800000 */
.L_x_22130:
        /* <DEDUP_REMOVED lines=35> */
.L_x_22133:
[----:B------:R-:W-:Y:S05]  /*d1c0*/  BSYNC B1 ;  /* 0x0000000000017941 */ /* 0x000fea0003800000 */
.L_x_22132:
        /* <DEDUP_REMOVED lines=28> */
[----:B------:R-:W-:-:S02]  /*d390*/  FFMA.FTZ R144, R89, R144, R81 ;  /* 0x0000009059907223 */ /* 0x000fc40000010051 */
[----:B------:R-:W-:Y:S01]  /*d3a0*/  IMAD.MOV.U32 R159, RZ, RZ, 0x10 ;  /* 0x00000010ff9f7424 */ /* 0x000fe200078e00ff */
[----:B------:R-:W-:Y:S02]  /*d3b0*/  F2FP.PACK_AB R145, R158, R145 ;  /* 0x000000919e91723e */ /* 0x000fe400000000ff */
[----:B------:R-:W-:Y:S01]  /*d3c0*/  F2FP.PACK_AB R144, R144, R157 ;  /* 0x0000009d9090723e */ /* 0x000fe200000000ff */
[----:B------:R-:W-:-:S05]  /*d3d0*/  IMAD.WIDE.U32 R158, R0, R159, c[0x0][0x208] ;  /* 0x00008200009e7625 */ /* 0x000fca00078e009f */
[----:B------:R0:W-:Y:S02]  /*d3e0*/  STG.E.128 [R158.64], R144 ;  /* 0x000000909e007986 */ /* 0x0001e4000c101d06 */
.L_x_22135:
[----:B------:R-:W-:Y:S05]  /*d3f0*/  BSYNC B1 ;  /* 0x0000000000017941 */ /* 0x000fea0003800000 */
.L_x_22134:
[----:B01----:R-:W-:-:S05]  /*d400*/  MOV R145, 0x4 ;  /* 0x0000000400917802 */ /* 0x003fca0000000f00 */
[----:B------:R-:W-:-:S05]  /*d410*/  IMAD R152, R145, c[0x0][0x160], R152 ;  /* 0x0000580091987a24 */ /* 0x000fca00078e0298 */
[----:B------:R-:W-:-:S13]  /*d420*/  ISETP.GE.AND P0, PT, R152, c[0x0][0x164], PT ;  /* 0x0000590098007a0c */ /* 0x000fda0003f06270 */
[----:B-----5:R-:W-:Y:S01]  /*d430*/  @P0 CALL.REL.NOINC `(.L_x_22136) ;  /* 0x0000001000000944 */ /* 0x020fe20003c00000 */
[----:B------:R-:W-:Y:S05]  /*d440*/  BRA `(.L_x_22137) ;  /* 0xffff37a000007947 */ /* 0x000fea000383ffff */
.L_x_22136:
[----:B------:R-:W-:Y:S05]  /*d450*/  BSYNC B0 ;  /* 0x0000000000007941 */ /* 0x000fea0003800000 */
.L_x_21893:
[----:B------:R-:W-:Y:S05]  /*d460*/  EXIT ;  /* 0x000000000000794d */ /* 0x000fea0003800000 */
.L_x_22126:
[----:B0-----:R-:W-:Y:S01]  /*d470*/  IMAD.MOV.U32 R160, RZ, RZ, 0x1 ;  /* 0x00000001ffa07424 */ /* 0x001fe200078e00ff */
[----:B------:R-:W-:Y:S01]  /*d480*/  MOV R157, 0xffffffff ;  /* 0xffffffff009d7802 */ /* 0x000fe20000000f00 */
[----:B------:R-:W-:Y:S01]  /*d490*/  IMAD.MOV.U32 R158, RZ, RZ, 0x1f ;  /* 0x0000001fff9e7424 */ /* 0x000fe200078e00ff */
[----:B------:R-:W-:Y:S02]  /*d4a0*/  MOV R144, 0xd4c0 ;  /* 0x0000d4c000907802 */ /* 0x000fe40000000f00 */
[----:B-----5:R-:W-:Y:S05]  /*d4b0*/  CALL.REL.NOINC `($__internal_124_$__cuda_sm70_shflsync_bfly_p) ;  /* 0x000007d000007944 */ /* 0x020fea0003c00000 */
[----:B01----:R-:W-:Y:S05]  /*d4c0*/  BRA `(.L_x_22138) ;  /* 0xffffeff000007947 */ /* 0x003fea000383ffff */
.L_x_22127:
[----:B------:R-:W-:Y:S01]  /*d4d0*/  HFMA2.MMA R158, -RZ, RZ, 0, 1.847743988037109375e-06 ;  /* 0x0000001fff9e7435 */ /* 0x000fe200000001ff */
[----:B-1----:R-:W-:Y:S01]  /*d4e0*/  IMAD.MOV.U32 R147, RZ, RZ, R161 ;  /* 0x000000ffff937224 */ /* 0x002fe200078e00a1 */
[----:B------:R-:W-:Y:S01]  /*d4f0*/  MOV R144, 0xd530 ;  /* 0x0000d53000907802 */ /* 0x000fe20000000f00 */
[----:B------:R-:W-:Y:S02]  /*d500*/  IMAD.MOV.U32 R160, RZ, RZ, 0x2 ;  /* 0x00000002ffa07424 */ /* 0x000fe400078e00ff */
[----:B------:R-:W-:Y:S02]  /*d510*/  IMAD.MOV.U32 R157, RZ, RZ, -0x1 ;  /* 0xffffffffff9d7424 */ /* 0x000fe400078e00ff */
[----:B-----5:R-:W-:Y:S05]  /*d520*/  CALL.REL.NOINC `($__internal_124_$__cuda_sm70_shflsync_bfly_p) ;  /* 0x0000076000007944 */ /* 0x020fea0003c00000 */
[----:B01----:R-:W-:Y:S01]  /*d530*/  FADD.FTZ R147, R161, R157 ;  /* 0x0000009da1937221 */ /* 0x003fe20000010000 */
[----:B------:R-:W-:Y:S01]  /*d540*/  MOV R158, 0x1f ;  /* 0x0000001f009e7802 */ /* 0x000fe20000000f00 */
[----:B------:R-:W-:Y:S01]  /*d550*/  IMAD.MOV.U32 R160, RZ, RZ, 0x4 ;  /* 0x00000004ffa07424 */ /* 0x000fe200078e00ff */
[----:B------:R-:W-:Y:S01]  /*d560*/  MOV R144, 0xd590 ;  /* 0x0000d59000907802 */ /* 0x000fe20000000f00 */
[----:B------:R-:W-:-:S02]  /*d570*/  IMAD.MOV.U32 R157, RZ, RZ, -0x1 ;  /* 0xffffffffff9d7424 */ /* 0x000fc400078e00ff */
[----:B------:R-:W-:Y:S05]  /*d580*/  CALL.REL.NOINC `($__internal_124_$__cuda_sm70_shflsync_bfly_p) ;  /* 0x0000070000007944 */ /* 0x000fea0003c00000 */
[----:B0-----:R-:W-:Y:S01]  /*d590*/  HFMA2.MMA R158, -RZ, RZ, 0, 1.847743988037109375e-06 ;  /* 0x0000001fff9e7435 */ /* 0x001fe200000001ff */
[----:B-1----:R-:W-:Y:S01]  /*d5a0*/  FADD.FTZ R147, R147, R157 ;  /* 0x0000009d93937221 */ /* 0x002fe20000010000 */
[----:B------:R-:W-:Y:S01]  /*d5b0*/  MOV R144, 0xd5f0 ;  /* 0x0000d5f000907802 */ /* 0x000fe20000000f00 */
[----:B------:R-:W-:-:S02]  /*d5c0*/  IMAD.MOV.U32 R160, RZ, RZ, 0x8 ;  /* 0x00000008ffa07424 */ /* 0x000fc400078e00ff */
[----:B------:R-:W-:Y:S02]  /*d5d0*/  IMAD.MOV.U32 R157, RZ, RZ, -0x1 ;  /* 0xffffffffff9d7424 */ /* 0x000fe400078e00ff */
[----:B------:R-:W-:Y:S05]  /*d5e0*/  CALL.REL.NOINC `($__internal_124_$__cuda_sm70_shflsync_bfly_p) ;  /* 0x000006a000007944 */ /* 0x000fea0003c00000 */
[----:B01----:R-:W-:Y:S01]  /*d5f0*/  FADD.FTZ R147, R147, R157 ;  /* 0x0000009d93937221 */ /* 0x003fe20000010000 */
[----:B------:R-:W-:Y:S01]  /*d600*/  MOV R158, 0x1f ;  /* 0x0000001f009e7802 */ /* 0x000fe20000000f00 */
[----:B------:R-:W-:Y:S01]  /*d610*/  IMAD.MOV.U32 R160, RZ, RZ, 0x10 ;  /* 0x00000010ffa07424 */ /* 0x000fe200078e00ff */
[----:B------:R-:W-:Y:S01]  /*d620*/  MOV R144, 0xd650 ;  /* 0x0000d65000907802 */ /* 0x000fe20000000f00 */
[----:B------:R-:W-:Y:S02]  /*d630*/  IMAD.MOV.U32 R157, RZ, RZ, -0x1 ;  /* 0xffffffffff9d7424 */ /* 0x000fe400078e00ff */
[----:B------:R-:W-:Y:S05]  /*d640*/  CALL.REL.NOINC `($__internal_124_$__cuda_sm70_shflsync_bfly_p) ;  /* 0x0000064000007944 */ /* 0x000fea0003c00000 */
        /* <DEDUP_REMOVED lines=73> */
[----:B------:R-:W-:Y:S05]  /*dae0*/  CALL.REL.NOINC `($__internal_124_$__cuda_sm70_shflsync_bfly_p) ;  /* 0x000001a000007944 */ /* 0x000fea0003c00000 */
[----:B01----:R-:W-:Y:S01]  /*daf0*/  FADD.FTZ R147, R146, R157 ;  /* 0x0000009d92937221 */ /* 0x003fe20000010000 */
[----:B------:R-:W-:Y:S01]  /*db00*/  MOV R160, 0x2 ;  /* 0x0000000200a07802 */ /* 0x000fe20000000f00 */
[----:B------:R-:W-:Y:S01]  /*db10*/  IMAD.MOV.U32 R158, RZ, RZ, 0x1f ;  /* 0x0000001fff9e7424 */ /* 0x000fe200078e00ff */
[----:B------:R-:W-:Y:S01]  /*db20*/  MOV R144, 0xdb50 ;  /* 0x0000db5000907802 */ /* 0x000fe20000000f00 */
[----:B------:R-:W-:Y:S02]  /*db30*/  IMAD.MOV.U32 R157, RZ, RZ, -0x1 ;  /* 0xffffffffff9d7424 */ /* 0x000fe400078e00ff */
[----:B------:R-:W-:Y:S05]  /*db40*/  CALL.REL.NOINC `($__internal_124_$__cuda_sm70_shflsync_bfly_p) ;  /* 0x0000014000007944 */ /* 0x000fea0003c00000 */
[----:B0-----:R-:W-:Y:S01]  /*db50*/  HFMA2.MMA R160, -RZ, RZ, 0, 2.384185791015625e-07 ;  /* 0x00000004ffa07435 */ /* 0x001fe200000001ff */
[----:B-1----:R-:W-:Y:S01]  /*db60*/  FADD.FTZ R147, R147, R157 ;  /* 0x0000009d93937221 */ /* 0x002fe20000010000 */
[----:B------:R-:W-:Y:S01]  /*db70*/  MOV R144, 0xdbb0 ;  /* 0x0000dbb000907802 */ /* 0x000fe20000000f00 */
[----:B------:R-:W-:Y:S02]  /*db80*/  IMAD.MOV.U32 R158, RZ, RZ, 0x1f ;  /* 0x0000001fff9e7424 */ /* 0x000fe400078e00ff */
[----:B------:R-:W-:Y:S02]  /*db90*/  IMAD.MOV.U32 R157, RZ, RZ, -0x1 ;  /* 0xffffffffff9d7424 */ /* 0x000fe400078e00ff */
[----:B------:R-:W-:Y:S05]  /*dba0*/  CALL.REL.NOINC `($__internal_124_$__cuda_sm70_shflsync_bfly_p) ;  /* 0x000000e000007944 */ /* 0x000fea0003c00000 */
[----:B01----:R-:W-:Y:S01]  /*dbb0*/  FADD.FTZ R147, R147, R157 ;  /* 0x0000009d93937221 */ /* 0x003fe20000010000 */
[----:B------:R-:W-:Y:S01]  /*dbc0*/  MOV R160, 0x8 ;  /* 0x0000000800a07802 */ /* 0x000fe20000000f00 */
[----:B------:R-:W-:Y:S01]  /*dbd0*/  IMAD.MOV.U32 R158, RZ, RZ, 0x1f ;  /* 0x0000001fff9e7424 */ /* 0x000fe200078e00ff */
[----:B------:R-:W-:Y:S01]  /*dbe0*/  MOV R144, 0xdc10 ;  /* 0x0000dc1000907802 */ /* 0x000fe20000000f00 */
[----:B------:R-:W-:-:S02]  /*dbf0*/  IMAD.MOV.U32 R157, RZ, RZ, -0x1 ;  /* 0xffffffffff9d7424 */ /* 0x000fc400078e00ff */
[----:B------:R-:W-:Y:S05]  /*dc00*/  CALL.REL.NOINC `($__internal_124_$__cuda_sm70_shflsync_bfly_p) ;  /* 0x0000008000007944 */ /* 0x000fea0003c00000 */
[----:B-1----:R-:W-:Y:S01]  /*dc10*/  FADD.FTZ R161, R147, R157 ;  /* 0x0000009d93a17221 */ /* 0x002fe20000010000 */
[----:B0-----:R-:W-:Y:S01]  /*dc20*/  HFMA2.MMA R160, -RZ, RZ, 0, 9.5367431640625e-07 ;  /* 0x00000010ffa07435 */ /* 0x001fe200000001ff */
[----:B------:R-:W-:Y:S01]  /*dc30*/  IMAD.MOV.U32 R158, RZ, RZ, 0x1f ;  /* 0x0000001fff9e7424 */ /* 0x000fe200078e00ff */
[----:B------:R-:W-:Y:S01]  /*dc40*/  MOV R144, 0xdc80 ;  /* 0x0000dc8000907802 */ /* 0x000fe20000000f00 */
[----:B------:R-:W-:Y:S01]  /*dc50*/  IMAD.MOV.U32 R157, RZ, RZ, -0x1 ;  /* 0xffffffffff9d7424 */ /* 0x000fe200078e00ff */
[----:B------:R-:W-:-:S02]  /*dc60*/  MOV R147, R161 ;  /* 0x000000a100937202 */ /* 0x000fc40000000f00 */
[----:B------:R-:W-:Y:S05]  /*dc70*/  CALL.REL.NOINC `($__internal_124_$__cuda_sm70_shflsync_bfly_p) ;  /* 0x0000001000007944 */ /* 0x000fea0003c00000 */
[----:B01----:R-:W-:Y:S05]  /*dc80*/  BRA `(.L_x_22139) ;  /* 0xffffed9000007947 */ /* 0x003fea000383ffff */
        .weak           $__internal_124_$__cuda_sm70_shflsync_bfly_p
        .type           $__internal_124_$__cuda_sm70_shflsync_bfly_p,@function
        .size           $__internal_124_$__cuda_sm70_shflsync_bfly_p,(.L_x_29264 - $__internal_124_$__cuda_sm70_shflsync_bfly_p)
$__internal_124_$__cuda_sm70_shflsync_bfly_p:
[----:B------:R-:W-:Y:S01]  /*dc90*/  IMAD.MOV.U32 R145, RZ, RZ, 0x0 ;  /* 0x00000000ff917424 */ /* 0x000fe200078e00ff */
[----:B------:R-:W-:Y:S04]  /*dca0*/  WARPSYNC R157 ;  /* 0x0000009d00007348 */ /* 0x000fe80003800000 */
[----:B------:R0:W1:Y:S01]  /*dcb0*/  SHFL.BFLY PT, R157, R147, R160, R158 ;  /* 0x0c0000a0939d7389 */ /* 0x00006200000e009e */
[----:B------:R-:W-:Y:S05]  /*dcc0*/  RET.REL.NODEC R144 `(_ZN10layer_norm13ln_fwd_kernelINS_13Kernel_traitsIf6__halffS2_fjLj1024ELj1ELj4ELj1ELj16ENS_18Kernel_traits_baseILj1024EfS2_fS2_fjLj128EEEEELb1ELb1ELb0ELb0EEEvNS_9FwdParamsE) ;  /* 0xffff233090007950 */ /* 0x000fea0003c3ffff */
.L_x_22140:
        /* <DEDUP_REMOVED lines=11> */
.L_x_29264:


//--------------------- .text._ZN10layer_norm13ln_fwd_kernelINS_13Kernel_traitsIf6__halffS2_fjLj1024ELj1ELj4ELj1ELj16ENS_18Kernel_traits_baseILj1024EfS2_fS2_fjLj128EEEEELb1ELb1ELb0ELb1EEEvNS_9FwdParamsE --------------------------
	.section	.text._ZN10layer_norm13ln_fwd_kernelINS_13Kernel_traitsIf6__halffS2_fjLj1024ELj1ELj4ELj1ELj16ENS_18Kernel_traits_baseILj1024EfS2_fS2_fjLj128EEEEELb1ELb1ELb0ELb1EEEvNS_9FwdParamsE,"ax",@progbits
	.sectioninfo	@"SHI_REGISTERS=167"
	.align	128
        .global         _ZN10layer_norm13ln_fwd_kernelINS_13Kernel_traitsIf6__halffS2_fjLj1024ELj1ELj4ELj1ELj16ENS_18Kernel_traits_baseILj1024EfS2_fS2_fjLj128EEEEELb1ELb1ELb0ELb1EEEvNS_9FwdParamsE
        .type           _ZN10layer_norm13ln_fwd_kernelINS_13Kernel_traitsIf6__halffS2_fjLj1024ELj1ELj4ELj1ELj16ENS_18Kernel_traits_baseILj1024EfS2_fS2_fjLj128EEEEELb1ELb1ELb0ELb1EEEvNS_9FwdParamsE,@function
        .size           _ZN10layer_norm13ln_fwd_kernelINS_13Kernel_traitsIf6__halffS2_fjLj1024ELj1ELj4ELj1ELj16ENS_18Kernel_traits_baseILj1024EfS2_fS2_fjLj128EEEEELb1ELb1ELb0ELb1EEEvNS_9FwdParamsE,(.L_x_29265 - _ZN10layer_norm13ln_fwd_kernelINS_13Kernel_traitsIf6__halffS2_fjLj1024ELj1ELj4ELj1ELj16ENS_18Kernel_traits_baseILj1024EfS2_fS2_fjLj128EEEEELb1ELb1ELb0ELb1EEEvNS_9FwdParamsE)
        .other          _ZN10layer_norm13ln_fwd_kernelINS_13Kernel_traitsIf6__halffS2_fjLj1024ELj1ELj4ELj1ELj16ENS_18Kernel_traits_baseILj1024EfS2_fS2_fjLj128EEEEELb1ELb1ELb0ELb1EEEvNS_9FwdParamsE,@"STO_CUDA_ENTRY STV_DEFAULT"
_ZN10layer_norm13ln_fwd_kernelINS_13Kernel_traitsIf6__halffS2_fjLj1024ELj1ELj4ELj1ELj16ENS_18Kernel_traits_baseILj1024EfS2_fS2_fjLj128EEEEELb1ELb1ELb0ELb1EEEvNS_9FwdParamsE:
.text._ZN10layer_norm13ln_fwd_kernelINS_13Kernel_traitsIf6__halffS2_fjLj1024ELj1ELj4ELj1ELj16ENS_18Kernel_traits_baseILj1024EfS2_fS2_fjLj128EEEEELb1ELb1ELb0ELb1EEEvNS_9FwdParamsE:
        /* <DEDUP_REMOVED lines=141> */
.L_x_22369:
        /* <DEDUP_REMOVED lines=22> */
[----:B------:R-:W-:Y:S01]  /*0a30*/  IADD3 R18, R149, 0x1, RZ ;  /* 0x0000000195127810 */ /* 0x000fe20007ffe0ff */
[----:B--2---:R-:W-:Y:S01]  /*0a40*/  @P0 HADD2.F32 R151, -RZ, R12.H0_H0 ;  /* 0x2000000cff970230 */ /* 0x004fe20000004100 */
        /* <DEDUP_REMOVED lines=9> */
.L_x_22143:
[----:B0-----:R-:W-:Y:S02]  /*0ae0*/  IMAD.MOV.U32 R12, RZ, RZ, R144 ;  /* 0x000000ffff0c7224 */ /* 0x001fe400078e0090 */
.L_x_22144:
[----:B------:R-:W-:Y:S05]  /*0af0*/  BSYNC B1 ;  /* 0x0000000000017941 */ /* 0x000fea0003800000 */
.L_x_22142:
        /* <DEDUP_REMOVED lines=16> */
.L_x_22148:
[----:B------:R-:W-:Y:S05]  /*0c00*/  BSYNC B2 ;  /* 0x0000000000027941 */ /* 0x000fea0003800000 */
.L_x_22147:
        /* <DEDUP_REMOVED lines=44> */
.L_x_22146:
[----:B------:R-:W-:Y:S05]  /*0ed0*/  BSYNC B1 ;  /* 0x0000000000017941 */ /* 0x000fea0003800000 */
.L_x_22145:
[----:B------:R-:W0:Y:S01]  /*0ee0*/  I2F.U32 R13, R12 ;  /* 0x0000000c000d7306 */ /* 0x000e220000201000 */
[----:B------:R-:W-:Y:S01]  /*0ef0*/  HFMA2.MMA R150, -RZ, RZ, 0.1171875, 0 ;  /* 0x2f800000ff967435 */ /* 0x000fe200000001ff */
[----:B-----5:R-:W-:Y:S01]  /*0f00*/  HADD2.F32 R14, -RZ, R8.H0_H0 ;  /* 0x20000008ff0e7230 */ /* 0x020fe20000004100 */
[----:B------:R-:W-:Y:S01]  /*0f10*/  ISETP.NE.U32.AND P0, PT, RZ, c[0x0][0x180], PT ;  /* 0x00006000ff007a0c */ /* 0x000fe20003f05070 */
[----:B------:R-:W-:Y:S03]  /*0f20*/  BSSY B1, `(.L_x_22149) ;  /* 0x0000017000017945 */ /* 0x000fe60003800000 */
[----:B------:R-:W-:Y:S01]  /*0f30*/  FMUL.FTZ R14, R14, R151 ;  /* 0x000000970e0e7220 */ /* 0x000fe20000410000 */
[----:B------:R-:W-:-:S02]  /*0f40*/  ISETP.NE.AND.EX P6, PT, RZ, c[0x0][0x184], PT, P0 ;  /* 0x00006100ff007a0c */ /* 0x000fc40003fc5300 */
[----:B------:R-:W-:Y:S01]  /*0f50*/  ISETP.NE.AND P0, PT, R18, 0x1, PT ;  /* 0x000000011200780c */ /* 0x000fe20003f05270 */
[----:B------:R-:W-:Y:S01]  /*0f60*/  FMUL.FTZ R16, R14, c[0x0][0x1e8] ;  /* 0x00007a000e107a20 */ /* 0x000fe20000410000 */
[----:B------:R-:W-:Y:S01]  /*0f70*/  P2R R152, PR, RZ, 0x40 ;  /* 0x00000040ff987803 */ /* 0x000fe20000000000 */
[----:B0-----:R-:W-:-:S05]  /*0f80*/  FFMA.FTZ R13, R13, R150, 1.1641532182693481445e-10 ;  /* 0x2f0000000d0d7423 */ /* 0x001fca0000010096 */
        /* <DEDUP_REMOVED lines=15> */
.L_x_22150:
[----:B------:R-:W-:Y:S02]  /*1080*/  IMAD.MOV.U32 R12, RZ, RZ, R144 ;  /* 0x000000ffff0c7224 */ /* 0x000fe400078e0090 */
.L_x_22151:
[----:B------:R-:W-:Y:S05]  /*1090*/  BSYNC B1 ;  /* 0x0000000000017941 */ /* 0x000fea0003800000 */
.L_x_22149:
        /* <DEDUP_REMOVED lines=16> */
.L_x_22155:
[----:B------:R-:W-:Y:S05]  /*11a0*/  BSYNC B2 ;  /* 0x0000000000027941 */ /* 0x000fea0003800000 */
.L_x_22154:
        /* <DEDUP_REMOVED lines=44> */
.L_x_22153:
[----:B------:R-:W-:Y:S05]  /*1470*/  BSYNC B1 ;  /* 0x0000000000017941 */ /* 0x000fea0003800000 */
.L_x_22152:
        /* <DEDUP_REMOVED lines=21> */
.L_x_22157:
[----:B------:R-:W-:Y:S02]  /*15d0*/  IMAD.MOV.U32 R8, RZ, RZ, R144 ;  /* 0x000000ffff087224 */ /* 0x000fe400078e0090 */
.L_x_22158:
[----:B------:R-:W-:Y:S05]  /*15e0*/  BSYNC B1 ;  /* 0x0000000000017941 */ /* 0x000fea0003800000 */
.L_x_22156:
        /* <DEDUP_REMOVED lines=16> */
.L_x_22162:
[----:B------:R-:W-:Y:S05]  /*16f0*/  BSYNC B2 ;  /* 0x0000000000027941 */ /* 0x000fea0003800000 */
.L_x_22161:
        /* <DEDUP_REMOVED lines=44> */
.L_x_22160:
[----:B------:R-:W-:Y:S05]  /*19c0*/  BSYNC B1 ;  /* 0x0000000000017941 */ /* 0x000fea0003800000 */
.L_x_22159:
        /* <DEDUP_REMOVED lines=21> */
.L_x_22164:
[----:B------:R-:W-:Y:S02]  /*1b20*/  MOV R8, R144 ;  /* 0x0000009000087202 */ /* 0x000fe40000000f00 */
.L_x_22165:
[----:B------:R-:W-:Y:S05]  /*1b30*/  BSYNC B1 ;  /* 0x0000000000017941 */ /* 0x000fea0003800000 */
.L_x_22163:
        /* <DEDUP_REMOVED lines=16> */
.L_x_22169:
[----:B------:R-:W-:Y:S05]  /*1c40*/  BSYNC B2 ;  /* 0x0000000000027941 */ /* 0x000fea0003800000 */
.L_x_22168:
        /* <DEDUP_REMOVED lines=44> */
.L_x_22167:
[----:B------:R-:W-:Y:S05]  /*1f10*/  BSYNC B1 ;  /* 0x0000000000017941 */ /* 0x000fea0003800000 */
.L_x_22166:
        /* <DEDUP_REMOVED lines=21> */
.L_x_22171:
[----:B------:R-:W-:Y:S02]  /*2070*/  IMAD.MOV.U32 R8, RZ, RZ, R144 ;  /* 0x000000ffff087224 */ /* 0x000fe400078e0090 */
.L_x_22172:
[----:B------:R-:W-:Y:S05]  /*2080*/  BSYNC B1 ;  /* 0x0000000000017941 */ /* 0x000fea0003800000 */
.L_x_22170:
        /* <DEDUP_REMOVED lines=16> */
.L_x_22176:
[----:B------:R-:W-:Y:S05]  /*2190*/  BSYNC B2 ;  /* 0x0000000000027941 */ /* 0x000fea0003800000 */
.L_x_22175:
        /* <DEDUP_REMOVED lines=44> */
.L_x_22174:
[----:B------:R-:W-:Y:S05]  /*2460*/  BSYNC B1 ;  /* 0x0000000000017941 */ /* 0x000fea0003800000 */
.L_x_22173:
        /* <DEDUP_REMOVED lines=21> */
.L_x_22178:
[----:B------:R-:W-:Y:S02]  /*25c0*/  IMAD.MOV.U32 R8, RZ, RZ, R144 ;  /* 0x000000ffff087224 */ /* 0x000fe400078e0090 */
.L_x_22179:
[----:B------:R-:W-:Y:S05]  /*25d0*/  BSYNC B1 ;  /* 0x0000000000017941 */ /* 0x000fea0003800000 */
.L_x_22177:
        /* <DEDUP_REMOVED lines=16> */
.L_x_22183:
[----:B------:R-:W-:Y:S05]  /*26e0*/  BSYNC B2 ;  /* 0x0000000000027941 */ /* 0x000fea0003800000 */
.L_x_22182:
        /* <DEDUP_REMOVED lines=44> */
.L_x_22181:
[----:B------:R-:W-:Y:S05]  /*29b0*/  BSYNC B1 ;  /* 0x0000000000017941 */ /* 0x000fea0003800000 */
.L_x_22180:
        /* <DEDUP_REMOVED lines=21> */
.L_x_22185:
[----:B------:R-:W-:Y:S02]  /*2b10*/  MOV R8, R144 ;  /* 0x0000009000087202 */ /* 0x000fe40000000f00 */
.L_x_22186:
[----:B------:R-:W-:Y:S05]  /*2b20*/  BSYNC B1 ;  /* 0x0000000000017941 */ /* 0x000fea0003800000 */
.L_x_22184:
        /* <DEDUP_REMOVED lines=16> */
.L_x_22190:
[----:B------:R-:W-:Y:S05]  /*2c30*/  BSYNC B2 ;  /* 0x0000000000027941 */ /* 0x000fea0003800000 */
.L_x_22189:
        /* <DEDUP_REMOVED lines=44> */
.L_x_22188:
[----:B------:R-:W-:Y:S05]  /*2f00*/  BSYNC B1 ;  /* 0x0000000000017941 */ /* 0x000fea0003800000 */
.L_x_22187:
        /* <DEDUP_REMOVED lines=22> */
.L_x_22192:
[----:B------:R-:W-:Y:S02]  /*3070*/  IMAD.MOV.U32 R8, RZ, RZ, R144 ;  /* 0x000000ffff087224 */ /* 0x000fe400078e0090 */
.L_x_22193:
[----:B------:R-:W-:Y:S05]  /*3080*/  BSYNC B1 ;  /* 0x0000000000017941 */ /* 0x000fea0003800000 */
.L_x_22191:
        /* <DEDUP_REMOVED lines=18> */
.L_x_22197:
[----:B------:R-:W-:Y:S05]  /*31b0*/  BSYNC B2 ;  /* 0x0000000000027941 */ /* 0x000fea0003800000 */
.L_x_22196:
        /* <DEDUP_REMOVED lines=44> */
.L_x_22195:
[----:B------:R-:W-:Y:S05]  /*3480*/  BSYNC B1 ;  /* 0x0000000000017941 */ /* 0x000fea0003800000 */
.L_x_22194:
[----:B------:R-:W0:Y:S01]  /*3490*/  I2F.U32 R9, R8 ;  /* 0x0000000800097306 */ /* 0x000e220000201000 */
[----:B------:R-:W-:Y:S01]  /*34a0*/  HADD2.F32 R10, -RZ, R11.H1_H1 ;  /* 0x3000000bff0a7230 */ /* 0x000fe20000004100 */
[----:B------:R-:W-:Y:S01]  /*34b0*/  SEL R11, RZ, 0x1, P1 ;  /* 0x00000001ff0b7807 */ /* 0x000fe20000800000 */
[----:B------:R-:W-:Y:S01]  /*34c0*/  HFMA2.MMA R154, -RZ, RZ, 0, 4.76837158203125e-07 ;  /* 0x00000008ff9a7435 */ /* 0x000fe200000001ff */
[----:B------:R-:W-:Y:S01]  /*34d0*/  SEL R18, RZ, 0x100, P4 ;  /* 0x00000100ff127807 */ /* 0x000fe20002000000 */
[----:B------:R-:W-:Y:S01]  /*34e0*/  IMAD.MOV.U32 R153, RZ, RZ, 0x20 ;  /* 0x00000020ff997424 */ /* 0x000fe200078e00ff */
[----:B------:R-:W-:Y:S01]  /*34f0*/  SEL R16, RZ, 0x1, P2 ;  /* 0x00000001ff107807 */ /* 0x000fe20001000000 */
[----:B------:R-:W-:Y:S01]  /*3500*/  FMUL.FTZ R12, R10, R151 ;  /* 0x000000970a0c7220 */ /* 0x000fe20000410000 */
[----:B------:R-:W-:Y:S01]  /*3510*/  ISETP.NE.AND P6, PT, R152, RZ, PT ;  /* 0x000000ff9800720c */ /* 0x000fe20003fc5270 */
[----:B------:R-:W-:Y:S01]  /*3520*/  IMAD.WIDE.U32 R10, R11, 0x10000, RZ ;  /* 0x000100000b0a7825 */ /* 0x000fe200078e00ff */
[----:B------:R-:W-:-:S02]  /*3530*/  ISETP.NE.AND P4, PT, R14, RZ, PT ;  /* 0x000000ff0e00720c */ /* 0x000fc40003f85270 */
[----:B------:R-:W-:Y:S01]  /*3540*/  SEL R19, RZ, 0x10000, P5 ;  /* 0x00010000ff137807 */ /* 0x000fe20002800000 */
[----:B------:R-:W-:Y:S01]  /*3550*/  FMUL.FTZ R12, R12, c[0x0][0x1e8] ;  /* 0x00007a000c0c7a20 */ /* 0x000fe20000410000 */
[----:B------:R-:W-:Y:S01]  /*3560*/  ISETP.NE.AND P5, PT, R15, RZ, PT ;  /* 0x000000ff0f00720c */ /* 0x000fe20003fa5270 */
[----:B------:R-:W-:Y:S01]  /*3570*/  IMAD.WIDE.U32 R16, R16, 0x1000000, RZ ;  /* 0x0100000010107825 */ /* 0x000fe200078e00ff */
[----:B------:R-:W-:-:S03]  /*3580*/  SEL R21, RZ, 0x1, P3 ;  /* 0x00000001ff157807 */ /* 0x000fc60001800000 */
[----:B0-----:R-:W-:Y:S02]  /*3590*/  FFMA.FTZ R9, R9, R150, 1.1641532182693481445e-10 ;  /* 0x2f00000009097423 */ /* 0x001fe40000010096 */
[----:B------:R-:W-:-:S03]  /*35a0*/  IMAD.WIDE.U32 R22, R147, R154, c[0x0][0x190] ;  /* 0x0000640093167625 */ /* 0x000fc600078e009a */
[----:B------:R-:W-:Y:S02]  /*35b0*/  FSETP.GTU.FTZ.AND P1, PT, R9, c[0x0][0x1e4], PT ;  /* 0x0000790009007a0b */ /* 0x000fe40003f3c000 */
[----:B------:R-:W-:Y:S02]  /*35c0*/  SEL R9, RZ, 0x1, P0 ;  /* 0x00000001ff097807 */ /* 0x000fe40000000000 */
        /* <DEDUP_REMOVED lines=33> */
.L_x_22199:
[----:B0-----:R-:W-:Y:S02]  /*37e0*/  IMAD.MOV.U32 R12, RZ, RZ, R144 ;  /* 0x000000ffff0c7224 */ /* 0x001fe400078e0090 */
.L_x_22200:
[----:B------:R-:W-:Y:S05]  /*37f0*/  BSYNC B1 ;  /* 0x0000000000017941 */ /* 0x000fea0003800000 */
.L_x_22198:
        /* <DEDUP_REMOVED lines=16> */
.L_x_22204:
[----:B------:R-:W-:Y:S05]  /*3900*/  BSYNC B2 ;  /* 0x0000000000027941 */ /* 0x000fea0003800000 */
.L_x_22203:
        /* <DEDUP_REMOVED lines=44> */
.L_x_22202:
[----:B------:R-:W-:Y:S05]  /*3bd0*/  BSYNC B1 ;  /* 0x0000000000017941 */ /* 0x000fea0003800000 */
.L_x_22201:
[----:B------:R-:W0:Y:S01]  /*3be0*/  I2F.U32 R13, R12 ;  /* 0x0000000c000d7306 */ /* 0x000e220000201000 */
[----:B-----5:R-:W-:Y:S01]  /*3bf0*/  HADD2.F32 R14, -RZ, R8.H0_H0 ;  /* 0x20000008ff0e7230 */ /* 0x020fe20000004100 */
        /* <DEDUP_REMOVED lines=20> */
.L_x_22206:
[----:B------:R-:W-:Y:S02]  /*3d40*/  IMAD.MOV.U32 R12, RZ, RZ, R144 ;  /* 0x000000ffff0c7224 */ /* 0x000fe400078e0090 */
.L_x_22207:
[----:B------:R-:W-:Y:S05]  /*3d50*/  BSYNC B1 ;  /* 0x0000000000017941 */ /* 0x000fea0003800000 */
.L_x_22205:
        /* <DEDUP_REMOVED lines=16> */
.L_x_22211:
[----:B------:R-:W-:Y:S05]  /*3e60*/  BSYNC B2 ;  /* 0x0000000000027941 */ /* 0x000fea0003800000 */
.L_x_22210:
        /* <DEDUP_REMOVED lines=44> */
.L_x_22209:
[----:B------:R-:W-:Y:S05]  /*4130*/  BSYNC B1 ;  /* 0x0000000000017941 */ /* 0x000fea0003800000 */
.L_x_22208:
        /* <DEDUP_REMOVED lines=21> */
.L_x_22213:
[----:B------:R-:W-:Y:S02]  /*4290*/  MOV R8, R144 ;  /* 0x0000009000087202 */ /* 0x000fe40000000f00 */
.L_x_22214:
[----:B------:R-:W-:Y:S05]  /*42a0*/  BSYNC B1 ;  /* 0x0000000000017941 */ /* 0x000fea0003800000 */
.L_x_22212:
        /* <DEDUP_REMOVED lines=16> */
.L_x_22218:
[----:B------:R-:W-:Y:S05]  /*43b0*/  BSYNC B2 ;  /* 0x0000000000027941 */ /* 0x000fea0003800000 */
.L_x_22217:
        /* <DEDUP_REMOVED lines=44> */
.L_x_22216:
[----:B------:R-:W-:Y:S05]  /*4680*/  BSYNC B1 ;  /* 0x0000000000017941 */ /* 0x000fea0003800000 */
.L_x_22215:
        /* <DEDUP_REMOVED lines=21> */
.L_x_22220:
[----:B------:R-:W-:Y:S02]  /*47e0*/  IMAD.MOV.U32 R8, RZ, RZ, R144 ;  /* 0x000000ffff087224 */ /* 0x000fe400078e0090 */
.L_x_22221:
[----:B------:R-:W-:Y:S05]  /*47f0*/  BSYNC B1 ;  /* 0x0000000000017941 */ /* 0x000fea0003800000 */
.L_x_22219:
        /* <DEDUP_REMOVED lines=16> */
.L_x_22225:
[----:B------:R-:W-:Y:S05]  /*4900*/  BSYNC B2 ;  /* 0x0000000000027941 */ /* 0x000fea0003800000 */
.L_x_22224:
        /* <DEDUP_REMOVED lines=44> */
.L_x_22223:
[----:B------:R-:W-:Y:S05]  /*4bd0*/  BSYNC B1 ;  /* 0x0000000000017941 */ /* 0x000fea0003800000 */
.L_x_22222:
        /* <DEDUP_REMOVED lines=21> */
.L_x_22227:
[----:B------:R-:W-:Y:S02]  /*4d30*/  MOV R8, R144 ;  /* 0x0000009000087202 */ /* 0x000fe40000000f00 */
.L_x_22228:
[----:B------:R-:W-:Y:S05]  /*4d40*/  BSYNC B1 ;  /* 0x0000000000017941 */ /* 0x000fea0003800000 */
.L_x_22226:
        /* <DEDUP_REMOVED lines=16> */
.L_x_22232:
[----:B------:R-:W-:Y:S05]  /*4e50*/  BSYNC B2 ;  /* 0x0000000000027941 */ /* 0x000fea0003800000 */
.L_x_22231:
        /* <DEDUP_REMOVED lines=44> */
.L_x_22230:
[----:B------:R-:W-:Y:S05]  /*5120*/  BSYNC B1 ;  /* 0x0000000000017941 */ /* 0x000fea0003800000 */
.L_x_22229:
        /* <DEDUP_REMOVED lines=21> */
.L_x_22234:
[----:B------:R-:W-:Y:S02]  /*5280*/  MOV R19, R144 ;  /* 0x0000009000137202 */ /* 0x000fe40000000f00 */
.L_x_22235:
[----:B------:R-:W-:Y:S05]  /*5290*/  BSYNC B1 ;  /* 0x0000000000017941 */ /* 0x000fea0003800000 */
.L_x_22233:
        /* <DEDUP_REMOVED lines=16> */
.L_x_22239:
[----:B------:R-:W-:Y:S05]  /*53a0*/  BSYNC B2 ;  /* 0x0000000000027941 */ /* 0x000fea0003800000 */
.L_x_22238:
        /* <DEDUP_REMOVED lines=44> */
.L_x_22237:
[----:B------:R-:W-:Y:S05]  /*5670*/  BSYNC B1 ;  /* 0x0000000000017941 */ /* 0x000fea0003800000 */
.L_x_22236:
        /* <DEDUP_REMOVED lines=21> */
.L_x_22241:
[----:B------:R-:W-:Y:S02]  /*57d0*/  MOV R10, R144 ;  /* 0x00000090000a7202 */ /* 0x000fe40000000f00 */
.L_x_22242:
[----:B------:R-:W-:Y:S05]  /*57e0*/  BSYNC B1 ;  /* 0x0000000000017941 */ /* 0x000fea0003800000 */
.L_x_22240:
        /* <DEDUP_REMOVED lines=16> */
.L_x_22246:
[----:B------:R-:W-:Y:S05]  /*58f0*/  BSYNC B2 ;  /* 0x0000000000027941 */ /* 0x000fea0003800000 */
.L_x_22245:
        /* <DEDUP_REMOVED lines=44> */
.L_x_22244:
[----:B------:R-:W-:Y:S05]  /*5bc0*/  BSYNC B1 ;  /* 0x0000000000017941 */ /* 0x000fea0003800000 */
.L_x_22243:
        /* <DEDUP_REMOVED lines=22> */
.L_x_22248:
[----:B------:R-:W-:Y:S02]  /*5d30*/  MOV R19, R144 ;  /* 0x0000009000137202 */ /* 0x000fe40000000f00 */
.L_x_22249:
[----:B------:R-:W-:Y:S05]  /*5d40*/  BSYNC B1 ;  /* 0x0000000000017941 */ /* 0x000fea0003800000 */
.L_x_22247:
        /* <DEDUP_REMOVED lines=18> */
.L_x_22253:
[----:B------:R-:W-:Y:S05]  /*5e70*/  BSYNC B2 ;  /* 0x0000000000027941 */ /* 0x000fea0003800000 */
.L_x_22252:
        /* <DEDUP_REMOVED lines=44> */
.L_x_22251:
[----:B------:R-:W-:Y:S05]  /*6140*/  BSYNC B1 ;  /* 0x0000000000017941 */ /* 0x000fea0003800000 */
.L_x_22250:
[----:B------:R-:W0:Y:S01]  /*6150*/  I2F.U32 R9, R19 ;  /* 0x0000001300097306 */ /* 0x000e220000201000 */
[----:B------:R-:W-:Y:S01]  /*6160*/  HADD2.F32 R8, -RZ, R11.H1_H1 ;  /* 0x3000000bff087230 */ /* 0x000fe20000004100 */
[----:B------:R-:W-:Y:S01]  /*6170*/  SEL R10, RZ, 0x1, P1 ;  /* 0x00000001ff0a7807 */ /* 0x000fe20000800000 */
[----:B------:R-:W-:Y:S01]  /*6180*/  IMAD.WIDE.U32 R142, R18, R153, c[0x0][0x188] ;  /* 0x00006200128e7625 */ /* 0x000fe200078e0099 */
[----:B------:R-:W-:Y:S02]  /*6190*/  SEL R12, RZ, 0x1, P2 ;  /* 0x00000001ff0c7807 */ /* 0x000fe40001000000 */
[----:B------:R-:W-:-:S02]  /*61a0*/  SEL R11, RZ, 0x1, P0 ;  /* 0x00000001ff0b7807 */ /* 0x000fc40000000000 */
        /* <DEDUP_REMOVED lines=10> */
[----:B------:R-:W-:-:S02]  /*6250*/  IADD3 R141, R147, 0x40, RZ ;  /* 0x00000040938d7810 */ /* 0x000fc40007ffe0ff */
[----:B------:R-:W-:Y:S02]  /*6260*/  SEL R17, RZ, 0x1, P2 ;  /* 0x00000001ff117807 */ /* 0x000fe40001000000 */
[----:B------:R-:W-:Y:S01]  /*6270*/  FSETP.GTU.FTZ.AND P0, PT, R9, c[0x0][0x1e4], PT ;  /* 0x0000790009007a0b */ /* 0x000fe20003f1c000 */
[----:B------:R-:W-:-:S03]  /*6280*/  IMAD.WIDE.U32 R8, R10, 0x10000, RZ ;  /* 0x000100000a087825 */ /* 0x000fc600078e00ff */
        /* <DEDUP_REMOVED lines=31> */
.L_x_22255:
[----:B-1----:R-:W-:Y:S02]  /*6480*/  MOV R14, R144 ;  /* 0x00000090000e7202 */ /* 0x002fe40000000f00 */
.L_x_22256:
[----:B------:R-:W-:Y:S05]  /*6490*/  BSYNC B1 ;  /* 0x0000000000017941 */ /* 0x000fea0003800000 */
.L_x_22254:
        /* <DEDUP_REMOVED lines=16> */
.L_x_22260:
[----:B------:R-:W-:Y:S05]  /*65a0*/  BSYNC B2 ;  /* 0x0000000000027941 */ /* 0x000fea0003800000 */
.L_x_22259:
        /* <DEDUP_REMOVED lines=44> */
.L_x_22258:
[----:B------:R-:W-:Y:S05]  /*6870*/  BSYNC B1 ;  /* 0x0000000000017941 */ /* 0x000fea0003800000 */
.L_x_22257:
        /* <DEDUP_REMOVED lines=22> */
.L_x_22262:
[----:B------:R-:W-:Y:S02]  /*69e0*/  MOV R14, R144 ;  /* 0x00000090000e7202 */ /* 0x000fe40000000f00 */
.L_x_22263:
[----:B------:R-:W-:Y:S05]  /*69f0*/  BSYNC B1 ;  /* 0x0000000000017941 */ /* 0x000fea0003800000 */
.L_x_22261:
        /* <DEDUP_REMOVED lines=16> */
.L_x_22267:
[----:B------:R-:W-:Y:S05]  /*6b00*/  BSYNC B2 ;  /* 0x0000000000027941 */ /* 0x000fea0003800000 */
.L_x_22266:
        /* <DEDUP_REMOVED lines=44> */
.L_x_22265:
[----:B------:R-:W-:Y:S05]  /*6dd0*/  BSYNC B1 ;  /* 0x0000000000017941 */ /* 0x000fea0003800000 */
.L_x_22264:
        /* <DEDUP_REMOVED lines=21> */
.L_x_22269:
[----:B------:R-:W-:Y:S02]  /*6f30*/  MOV R8, R144 ;  /* 0x0000009000087202 */ /* 0x000fe40000000f00 */
.L_x_22270:
[----:B------:R-:W-:Y:S05]  /*6f40*/  BSYNC B1 ;  /* 0x0000000000017941 */ /* 0x000fea0003800000 */
.L_x_22268:
        /* <DEDUP_REMOVED lines=16> */
.L_x_22274:
[----:B------:R-:W-:Y:S05]  /*7050*/  BSYNC B2 ;  /* 0x0000000000027941 */ /* 0x000fea0003800000 */
.L_x_22273:
        /* <DEDUP_REMOVED lines=44> */
.L_x_22272:
[----:B------:R-:W-:Y:S05]  /*7320*/  BSYNC B1 ;  /* 0x0000000000017941 */ /* 0x000fea0003800000 */
.L_x_22271:
        /* <DEDUP_REMOVED lines=21> */
.L_x_22276:
[----:B------:R-:W-:Y:S02]  /*7480*/  MOV R8, R144 ;  /* 0x0000009000087202 */ /* 0x000fe40000000f00 */
.L_x_22277:
[----:B------:R-:W-:Y:S05]  /*7490*/  BSYNC B1 ;  /* 0x0000000000017941 */ /* 0x000fea0003800000 */
.L_x_22275:
        /* <DEDUP_REMOVED lines=16> */
.L_x_22281:
[----:B------:R-:W-:Y:S05]  /*75a0*/  BSYNC B2 ;  /* 0x0000000000027941 */ /* 0x000fea0003800000 */
.L_x_22280:
        /* <DEDUP_REMOVED lines=44> */
.L_x_22279:
[----:B------:R-:W-:Y:S05]  /*7870*/  BSYNC B1 ;  /* 0x0000000000017941 */ /* 0x000fea0003800000 */
.L_x_22278:
        /* <DEDUP_REMOVED lines=21> */
.L_x_22283:
[----:B------:R-:W-:Y:S02]  /*79d0*/  MOV R14, R144 ;  /* 0x00000090000e7202 */ /* 0x000fe40000000f00 */
.L_x_22284:
[----:B------:R-:W-:Y:S05]  /*79e0*/  BSYNC B1 ;  /* 0x0000000000017941 */ /* 0x000fea0003800000 */
.L_x_22282:
        /* <DEDUP_REMOVED lines=16> */
.L_x_22288:
[----:B------:R-:W-:Y:S05]  /*7af0*/  BSYNC B2 ;  /* 0x0000000000027941 */ /* 0x000fea0003800000 */
.L_x_22287:
        /* <DEDUP_REMOVED lines=44> */
.L_x_22286:
[----:B------:R-:W-:Y:S05]  /*7dc0*/  BSYNC B1 ;  /* 0x0000000000017941 */ /* 0x000fea0003800000 */
.L_x_22285:
        /* <DEDUP_REMOVED lines=21> */
.L_x_22290:
[----:B------:R-:W-:Y:S02]  /*7f20*/  MOV R14, R144 ;  /* 0x00000090000e7202 */ /* 0x000fe40000000f00 */
.L_x_22291:
[----:B------:R-:W-:Y:S05]  /*7f30*/  BSYNC B1 ;  /* 0x0000000000017941 */ /* 0x000fea0003800000 */
.L_x_22289:
        /* <DEDUP_REMOVED lines=16> */
.L_x_22295:
[----:B------:R-:W-:Y:S05]  /*8040*/  BSYNC B2 ;  /* 0x0000000000027941 */ /* 0x000fea0003800000 */
.L_x_22294:
        /* <DEDUP_REMOVED lines=44> */
.L_x_22293:
[----:B------:R-:W-:Y:S05]  /*8310*/  BSYNC B1 ;  /* 0x0000000000017941 */ /* 0x000fea0003800000 */
.L_x_22292:
        /* <DEDUP_REMOVED lines=21> */
.L_x_22297:
[----:B------:R-:W-:Y:S02]  /*8470*/  MOV R10, R144 ;  /* 0x00000090000a7202 */ /* 0x000fe40000000f00 */
.L_x_22298:
[----:B------:R-:W-:Y:S05]  /*8480*/  BSYNC B1 ;  /* 0x0000000000017941 */ /* 0x000fea0003800000 */
.L_x_22296:
        /* <DEDUP_REMOVED lines=16> */
.L_x_22302:
[----:B------:R-:W-:Y:S05]  /*8590*/  BSYNC B2 ;  /* 0x0000000000027941 */ /* 0x000fea0003800000 */
.L_x_22301:
        /* <DEDUP_REMOVED lines=44> */
.L_x_22300:
[----:B------:R-:W-:Y:S05]  /*8860*/  BSYNC B1 ;  /* 0x0000000000017941 */ /* 0x000fea0003800000 */
.L_x_22299:
        /* <DEDUP_REMOVED lines=22> */
.L_x_22304:
[----:B------:R-:W-:Y:S02]  /*89d0*/  MOV R10, R144 ;  /* 0x00000090000a7202 */ /* 0x000fe40000000f00 */
.L_x_22305:
[----:B------:R-:W-:Y:S05]  /*89e0*/  BSYNC B1 ;  /* 0x0000000000017941 */ /* 0x000fea0003800000 */
.L_x_22303:
        /* <DEDUP_REMOVED lines=18> */
.L_x_22309:
[----:B------:R-:W-:Y:S05]  /*8b10*/  BSYNC B2 ;  /* 0x0000000000027941 */ /* 0x000fea0003800000 */
.L_x_22308:
        /* <DEDUP_REMOVED lines=44> */
.L_x_22307:
[----:B------:R-:W-:Y:S05]  /*8de0*/  BSYNC B1 ;  /* 0x0000000000017941 */ /* 0x000fea0003800000 */
.L_x_22306:
        /* <DEDUP_REMOVED lines=22> */
[----:B------:R-:W-:Y:S02]  /*8f50*/  SEL R11, RZ, 0x1, P4 ;  /* 0x00000001ff0b7807 */ /* 0x000fe40002000000 */
[----:B------:R-:W-:Y:S02]  /*8f60*/  LOP3.LUT R9, R9, R15, R143, 0xfe, !PT ;  /* 0x0000000f09097212 */ /* 0x000fe400078efe8f */
        /* <DEDUP_REMOVED lines=27> */
.L_x_22311:
[----:B-1----:R-:W-:Y:S02]  /*9120*/  MOV R149, R144 ;  /* 0x0000009000957202 */ /* 0x002fe40000000f00 */
.L_x_22312:
[----:B------:R-:W-:Y:S05]  /*9130*/  BSYNC B1 ;  /* 0x0000000000017941 */ /* 0x000fea0003800000 */
.L_x_22310:
        /* <DEDUP_REMOVED lines=16> */
.L_x_22316:
[----:B------:R-:W-:Y:S05]  /*9240*/  BSYNC B2 ;  /* 0x0000000000027941 */ /* 0x000fea0003800000 */
.L_x_22315:
        /* <DEDUP_REMOVED lines=44> */
.L_x_22314:
[----:B------:R-:W-:Y:S05]  /*9510*/  BSYNC B1 ;  /* 0x0000000000017941 */ /* 0x000fea0003800000 */
.L_x_22313:
        /* <DEDUP_REMOVED lines=22> */
.L_x_22318:
[----:B------:R-:W-:Y:S02]  /*9680*/  MOV R149, R144 ;  /* 0x0000009000957202 */ /* 0x000fe40000000f00 */
.L_x_22319:
[----:B------:R-:W-:Y:S05]  /*9690*/  BSYNC B1 ;  /* 0x0000000000017941 */ /* 0x000fea0003800000 */
.L_x_22317:
        /* <DEDUP_REMOVED lines=16> */
.L_x_22323:
[----:B------:R-:W-:Y:S05]  /*97a0*/  BSYNC B2 ;  /* 0x0000000000027941 */ /* 0x000fea0003800000 */
.L_x_22322:
        /* <DEDUP_REMOVED lines=44> */
.L_x_22321:
[----:B------:R-:W-:Y:S05]  /*9a70*/  BSYNC B1 ;  /* 0x0000000000017941 */ /* 0x000fea0003800000 */
.L_x_22320:
        /* <DEDUP_REMOVED lines=21> */
.L_x_22325:
[----:B------:R-:W-:Y:S02]  /*9bd0*/  MOV R140, R144 ;  /* 0x00000090008c7202 */ /* 0x000fe40000000f00 */
.L_x_22326:
[----:B------:R-:W-:Y:S05]  /*9be0*/  BSYNC B1 ;  /* 0x0000000000017941 */ /* 0x000fea0003800000 */
.L_x_22324:
        /* <DEDUP_REMOVED lines=16> */
.L_x_22330:
[----:B------:R-:W-:Y:S05]  /*9cf0*/  BSYNC B2 ;  /* 0x0000000000027941 */ /* 0x000fea0003800000 */
.L_x_22329:
        /* <DEDUP_REMOVED lines=44> */
.L_x_22328:
[----:B------:R-:W-:Y:S05]  /*9fc0*/  BSYNC B1 ;  /* 0x0000000000017941 */ /* 0x000fea0003800000 */
.L_x_22327:
        /* <DEDUP_REMOVED lines=21> */
.L_x_22332:
[----:B------:R-:W-:Y:S02]  /*a120*/  MOV R140, R144 ;  /* 0x00000090008c7202 */ /* 0x000fe40000000f00 */
.L_x_22333:
[----:B------:R-:W-:Y:S05]  /*a130*/  BSYNC B1 ;  /* 0x0000000000017941 */ /* 0x000fea0003800000 */
.L_x_22331:
        /* <DEDUP_REMOVED lines=16> */
.L_x_22337:
[----:B------:R-:W-:Y:S05]  /*a240*/  BSYNC B2 ;  /* 0x0000000000027941 */ /* 0x000fea0003800000 */
.L_x_22336:
        /* <DEDUP_REMOVED lines=44> */
.L_x_22335:
[----:B------:R-:W-:Y:S05]  /*a510*/  BSYNC B1 ;  /* 0x0000000000017941 */ /* 0x000fea0003800000 */
.L_x_22334:
        /* <DEDUP_REMOVED lines=21> */
.L_x_22339:
[----:B------:R-:W-:Y:S02]  /*a670*/  MOV R149, R144 ;  /* 0x0000009000957202 */ /* 0x000fe40000000f00 */
.L_x_22340:
[----:B------:R-:W-:Y:S05]  /*a680*/  BSYNC B1 ;  /* 0x0000000000017941 */ /* 0x000fea0003800000 */
.L_x_22338:
        /* <DEDUP_REMOVED lines=16> */
.L_x_22344:
[----:B------:R-:W-:Y:S05]  /*a790*/  BSYNC B2 ;  /* 0x0000000000027941 */ /* 0x000fea0003800000 */
.L_x_22343:
        /* <DEDUP_REMOVED lines=44> */
.L_x_22342:
[----:B------:R-:W-:Y:S05]  /*aa60*/  BSYNC B1 ;  /* 0x0000000000017941 */ /* 0x000fea0003800000 */
.L_x_22341:
        /* <DEDUP_REMOVED lines=21> */
.L_x_22346:
[----:B------:R-:W-:Y:S02]  /*abc0*/  MOV R149, R144 ;  /* 0x0000009000957202 */ /* 0x000fe40000000f00 */
.L_x_22347:
[----:B------:R-:W-:Y:S05]  /*abd0*/  BSYNC B1 ;  /* 0x0000000000017941 */ /* 0x000fea0003800000 */
.L_x_22345:
        /* <DEDUP_REMOVED lines=16> */
.L_x_22351:
[----:B------:R-:W-:Y:S05]  /*ace0*/  BSYNC B2 ;  /* 0x0000000000027941 */ /* 0x000fea0003800000 */
.L_x_22350:
        /* <DEDUP_REMOVED lines=44> */
.L_x_22349:
[----:B------:R-:W-:Y:S05]  /*afb0*/  BSYNC B1 ;  /* 0x0000000000017941 */ /* 0x000fea0003800000 */
.L_x_22348:
        /* <DEDUP_REMOVED lines=21> */
.L_x_22353:
[----:B------:R-:W-:Y:S02]  /*b110*/  MOV R160, R144 ;  /* 0x0000009000a07202 */ /* 0x000fe40000000f00 */
.L_x_22354:
[----:B------:R-:W-:Y:S05]  /*b120*/  BSYNC B1 ;  /* 0x0000000000017941 */ /* 0x000fea0003800000 */
.L_x_22352:
        /* <DEDUP_REMOVED lines=16> */
.L_x_22358:
[----:B------:R-:W-:Y:S05]  /*b230*/  BSYNC B2 ;  /* 0x0000000000027941 */ /* 0x000fea0003800000 */
.L_x_22357:
        /* <DEDUP_REMOVED lines=44> */
.L_x_22356:
[----:B------:R-:W-:Y:S05]  /*b500*/  BSYNC B1 ;  /* 0x0000000000017941 */ /* 0x000fea0003800000 */
.L_x_22355:
        /* <DEDUP_REMOVED lines=22> */
.L_x_22360:
[----:B------:R-:W-:Y:S02]  /*b670*/  MOV R162, R144 ;  /* 0x0000009000a27202 */ /* 0x000fe40000000f00 */
.L_x_22361:
[----:B------:R-:W-:Y:S05]  /*b680*/  BSYNC B1 ;  /* 0x0000000000017941 */ /* 0x000fea0003800000 */
.L_x_22359:
        /* <DEDUP_REMOVED lines=18> */
.L_x_22365:
[----:B------:R-:W-:Y:S05]  /*b7b0*/  BSYNC B2 ;  /* 0x0000000000027941 */ /* 0x000fea0003800000 */
.L_x_22364:
        /* <DEDUP_REMOVED lines=44> */
.L_x_22363:
[----:B------:R-:W-:Y:S05]  /*ba80*/  BSYNC B1 ;  /* 0x0000000000017941 */ /* 0x000fea0003800000 */
.L_x_22362:
        /* <DEDUP_REMOVED lines=18> */
[----:B------:R-:W-:Y:S01]  /*bbb0*/  HADD2.F32 R150, -RZ, R143.H1_H1 ;  /* 0x3000008fff967230 */ /* 0x000fe20000004100 */
[----:B------:R-:W-:Y:S01]  /*bbc0*/  LOP3.LUT R160, R156, R160, R158, 0xfe, !PT ;  /* 0x000000a09ca07212 */ /* 0x000fe200078efe9e */
[----:B------:R-:W-:Y:S01]  /*bbd0*/  FADD.FTZ R152, RZ, R32 ;  /* 0x00000020ff987221 */ /* 0x000fe20000010000 */
[----:B------:R-:W-:Y:S01]  /*bbe0*/  LOP3.LUT R157, R157, R155, R159, 0xfe, !PT ;  /* 0x0000009b9d9d7212 */ /* 0x000fe200078efe9f */
[----:B------:R-:W-:-:S04]  /*bbf0*/  IMAD.WIDE.U32 R154, R148, R154, c[0x0][0x190] ;  /* 0x00006400949a7625 */ /* 0x000fc800078e009a */
[----:B------:R-:W-:-:S04]  /*bc00*/  FMUL.FTZ R150, R150, R151 ;  /* 0x0000009796967220 */ /* 0x000fc80000410000 */
        /* <DEDUP_REMOVED lines=43> */
.L_x_22370:
        /* <DEDUP_REMOVED lines=84> */
.L_x_22371:
        /* <DEDUP_REMOVED lines=67> */
[----:B------:R-:W-:Y:S02]  /*c830*/  FMUL.FTZ R21, R151, R16 ;  /* 0x0000001097157220 */ /* 0x000fe40000410000 */
[----:B------:R-:W-:Y:S02]  /*c840*/  FFMA.FTZ R15, R105, R158, R137 ;  /* 0x0000009e690f7223 */ /* 0x000fe40000010089 */
[----:B------:R-:W-:Y:S02]  /*c850*/  FMUL.FTZ R16, R151, R17 ;  /* 0x0000001197107220 */ /* 0x000fe40000410000 */
[----:B------:R-:W-:Y:S01]  /*c860*/  FFMA.FTZ R155, R94, R155, R126 ;  /* 0x0000009b5e9b7223 */ /* 0x000fe2000001007e */
[----:B------:R-:W-:Y:S01]  /*c870*/  F2FP.PACK_AB R8, R15, R8 ;  /* 0x000000080f08723e */ /* 0x000fe200000000ff */
[----:B------:R-:W-:-:S02]  /*c880*/  FFMA.FTZ R26, R95, R26, R127 ;  /* 0x0000001a5f1a7223 */ /* 0x000fc4000001007f */
[C---:B------:R-:W-:Y:S02]  /*c890*/  FMUL.FTZ R17, R151.reuse, R18 ;  /* 0x0000001297117220 */ /* 0x040fe40000410000 */
[----:B------:R-:W-:Y:S01]  /*c8a0*/  FMUL.FTZ R28, R151, R11 ;  /* 0x0000000b971c7220 */ /* 0x000fe20000410000 */
[----:B------:R-:W-:Y:S01]  /*c8b0*/  F2FP.PACK_AB R15, R26, R155 ;  /* 0x0000009b1a0f723e */ /* 0x000fe200000000ff */
[----:B------:R-:W-:Y:S02]  /*c8c0*/  FFMA.FTZ R143, R92, R143, R124 ;  /* 0x0000008f5c8f7223 */ /* 0x000fe4000001007c */
[----:B------:R-:W-:Y:S02]  /*c8d0*/  FFMA.FTZ R20, R93, R20, R125 ;  /* 0x000000145d147223 */ /* 0x000fe4000001007d */
[----:B------:R-:W-:Y:S02]  /*c8e0*/  FFMA.FTZ R18, R84, R19, R116 ;  /* 0x0000001354127223 */ /* 0x000fe40000010074 */
[----:B------:R-:W-:-:S02]  /*c8f0*/  FFMA.FTZ R25, R85, R12, R117 ;  /* 0x0000000c55197223 */ /* 0x000fc40000010075 */
[----:B------:R-:W-:Y:S02]  /*c900*/  FFMA.FTZ R11, R102, R35, R134 ;  /* 0x00000023660b7223 */ /* 0x000fe40000010086 */
[----:B------:R-:W-:Y:S01]  /*c910*/  FMUL.FTZ R35, R151, R140 ;  /* 0x0000008c97237220 */ /* 0x000fe20000410000 */
[----:B------:R-:W-:Y:S01]  /*c920*/  F2FP.PACK_AB R18, R25, R18 ;  /* 0x000000121912723e */ /* 0x000fe200000000ff */
[----:B------:R-:W-:Y:S02]  /*c930*/  FMUL.FTZ R30, R151, R141 ;  /* 0x0000008d971e7220 */ /* 0x000fe40000410000 */
[----:B------:R-:W-:Y:S01]  /*c940*/  FFMA.FTZ R26, R87, R14, R119 ;  /* 0x0000000e571a7223 */ /* 0x000fe20000010077 */
[----:B------:R-:W-:Y:S01]  /*c950*/  F2FP.PACK_AB R14, R20, R143 ;  /* 0x0000008f140e723e */ /* 0x000fe200000000ff */
        /* <DEDUP_REMOVED lines=20> */
[----:B------:R-:W-:Y:S01]  /*caa0*/  F2FP.PACK_AB R22, R30, R35 ;  /* 0x000000231e16723e */ /* 0x000fe200000000ff */
[----:B------:R-:W-:Y:S01]  /*cab0*/  FMUL.FTZ R24, R151, R9 ;  /* 0x0000000997187220 */ /* 0x000fe20000410000 */
[----:B------:R-:W-:Y:S01]  /*cac0*/  F2FP.PACK_AB R21, R25, R20 ;  /* 0x000000141915723e */ /* 0x000fe200000000ff */
[----:B------:R-:W-:Y:S01]  /*cad0*/  FMUL.FTZ R141, R151, R142 ;  /* 0x0000008e978d7220 */ /* 0x000fe20000410000 */
[----:B------:R-:W-:Y:S01]  /*cae0*/  IADD3 R30, R147, 0x40, RZ ;  /* 0x00000040931e7810 */ /* 0x000fe20007ffe0ff */
[----:B------:R-:W-:-:S02]  /*caf0*/  FMUL.FTZ R156, R151, R156 ;  /* 0x0000009c979c7220 */ /* 0x000fc40000410000 */
[----:B------:R-:W-:Y:S02]  /*cb00*/  FFMA.FTZ R154, R103, R154, R135 ;  /* 0x0000009a679a7223 */ /* 0x000fe40000010087 */
[----:B------:R-:W-:Y:S01]  /*cb10*/  FFMA.FTZ R9, R106, R27, R138 ;  /* 0x0000001b6a097223 */ /* 0x000fe2000001008a */
[----:B------:R-:W-:Y:S01]  /*cb20*/  LEA.HI.X R27, R147, c[0x0][0x20c], RZ, 0x4, P0 ;  /* 0x00008300931b7a11 */ /* 0x000fe200000f24ff */
        /* <DEDUP_REMOVED lines=9> */
[----:B------:R0:W-:Y:S01]  /*cbc0*/  STG.E.128 [R26.64], R8 ;  /* 0x000000081a007986 */ /* 0x0001e2000c101d06 */
[----:B------:R-:W-:Y:S01]  /*cbd0*/  FFMA.FTZ R25, R81, R24, R113 ;  /* 0x0000001851197223 */ /* 0x000fe20000010071 */
[----:B------:R-:W-:Y:S01]  /*cbe0*/  LEA R24, P1, R148, c[0x0][0x208], 0x4 ;  /* 0x0000820094187a11 */ /* 0x000fe200078220ff */
[----:B------:R-:W-:Y:S01]  /*cbf0*/  IMAD.MOV.U32 R31, RZ, RZ, 0x10 ;  /* 0x00000010ff1f7424 */ /* 0x000fe200078e00ff */
[----:B------:R-:W-:Y:S01]  /*cc00*/  F2FP.PACK_AB R13, R152, R33 ;  /* 0x00000021980d723e */ /* 0x000fe200000000ff */
[----:B------:R-:W-:Y:S01]  /*cc10*/  FFMA.FTZ R23, R78, R141, R110 ;  /* 0x0000008d4e177223 */ /* 0x000fe2000001006e */
[----:B------:R-:W-:Y:S01]  /*cc20*/  F2FP.PACK_AB R20, R25, R20 ;  /* 0x000000141914723e */ /* 0x000fe200000000ff */
[----:B------:R-:W-:Y:S01]  /*cc30*/  FFMA.FTZ R156, R79, R156, R111 ;  /* 0x0000009c4f9c7223 */ /* 0x000fe2000001006f */
[----:B------:R-:W-:Y:S01]  /*cc40*/  LEA.HI.X R25, R148, c[0x0][0x20c], RZ, 0x4, P1 ;  /* 0x0000830094197a11 */ /* 0x000fe200008f24ff */
[----:B------:R-:W-:-:S03]  /*cc50*/  IMAD.WIDE.U32 R28, R28, R31, c[0x0][0x208] ;  /* 0x000082001c1c7625 */ /* 0x000fc600078e001f */
[----:B------:R-:W-:Y:S01]  /*cc60*/  F2FP.PACK_AB R23, R156, R23 ;  /* 0x000000179c17723e */ /* 0x000fe200000000ff */
        /* <DEDUP_REMOVED lines=8> */
.L_x_22368:
[----:B------:R-:W-:Y:S05]  /*ccf0*/  BSYNC B0 ;  /* 0x0000000000007941 */ /* 0x000fea0003800000 */
.L_x_22141:
[----:B------:R-:W-:Y:S05]  /*cd00*/  EXIT ;  /* 0x000000000000794d */ /* 0x000fea0003800000 */
.L_x_22366:
[----:B------:R-:W-:Y:S01]  /*cd10*/  HFMA2.MMA R152, -RZ, RZ, 0, 5.9604644775390625e-08 ;  /* 0x00000001ff987435 */ /* 0x000fe200000001ff */
[----:B------:R-:W-:Y:S01]  /*cd20*/  IMAD.MOV.U32 R153, RZ, RZ, 0x1f ;  /* 0x0000001fff997424 */ /* 0x000fe200078e00ff */
[----:B------:R-:W-:Y:S02]  /*cd30*/  MOV R154, 0xffffffff ;  /* 0xffffffff009a7802 */ /* 0x000fe40000000f00 */
[----:B------:R-:W-:Y:S02]  /*cd40*/  MOV R150, 0xcd60 ;  /* 0x0000cd6000967802 */ /* 0x000fe40000000f00 */
[----:B------:R-:W-:Y:S05]  /*cd50*/  CALL.REL.NOINC `($__internal_125_$__cuda_sm70_shflsync_bfly_p) ;  /* 0x0000078000007944 */ /* 0x000fea0003c00000 */
[----:B01----:R-:W-:Y:S05]  /*cd60*/  BRA `(.L_x_22370) ;  /* 0xfffff15000007947 */ /* 0x003fea000383ffff */
.L_x_22367:
[----:B------:R-:W-:Y:S01]  /*cd70*/  HFMA2.MMA R153, -RZ, RZ, 0, 1.847743988037109375e-06 ;  /* 0x0000001fff997435 */ /* 0x000fe200000001ff */
[----:B------:R-:W-:Y:S01]  /*cd80*/  IMAD.MOV.U32 R152, RZ, RZ, 0x2 ;  /* 0x00000002ff987424 */ /* 0x000fe200078e00ff */
[----:B------:R-:W-:Y:S01]  /*cd90*/  MOV R150, 0xcdc0 ;  /* 0x0000cdc000967802 */ /* 0x000fe20000000f00 */
[----:B------:R-:W-:-:S03]  /*cda0*/  IMAD.MOV.U32 R154, RZ, RZ, -0x1 ;  /* 0xffffffffff9a7424 */ /* 0x000fc600078e00ff */
[----:B------:R-:W-:Y:S05]  /*cdb0*/  CALL.REL.NOINC `($__internal_125_$__cuda_sm70_shflsync_bfly_p) ;  /* 0x0000072000007944 */ /* 0x000fea0003c00000 */
[----:B01----:R-:W-:Y:S01]  /*cdc0*/  FADD.FTZ R155, R155, R152 ;  /* 0x000000989b9b7221 */ /* 0x003fe20000010000 */
[----:B------:R-:W-:Y:S01]  /*cdd0*/  MOV R152, 0x4 ;  /* 0x0000000400987802 */ /* 0x000fe20000000f00 */
[----:B------:R-:W-:Y:S01]  /*cde0*/  IMAD.MOV.U32 R153, RZ, RZ, 0x1f ;  /* 0x0000001fff997424 */ /* 0x000fe200078e00ff */
[----:B------:R-:W-:-:S02]  /*cdf0*/  MOV R154, 0xffffffff ;  /* 0xffffffff009a7802 */ /* 0x000fc40000000f00 */
[----:B------:R-:W-:Y:S02]  /*ce00*/  MOV R150, 0xce20 ;  /* 0x0000ce2000967802 */ /* 0x000fe40000000f00 */
[----:B------:R-:W-:Y:S05]  /*ce10*/  CALL.REL.NOINC `($__internal_125_$__cuda_sm70_shflsync_bfly_p) ;  /* 0x000006c000007944 */ /* 0x000fea0003c00000 */
[----:B0-----:R-:W-:Y:S01]  /*ce20*/  HFMA2.MMA R153, -RZ, RZ, 0, 1.847743988037109375e-06 ;  /* 0x0000001fff997435 */ /* 0x001fe200000001ff */
[----:B-1----:R-:W-:Y:S01]  /*ce30*/  FADD.FTZ R155, R155, R152 ;  /* 0x000000989b9b7221 */ /* 0x002fe20000010000 */
[----:B------:R-:W-:Y:S01]  /*ce40*/  MOV R150, 0xce80 ;  /* 0x0000ce8000967802 */ /* 0x000fe20000000f00 */
[----:B------:R-:W-:Y:S02]  /*ce50*/  IMAD.MOV.U32 R152, RZ, RZ, 0x8 ;  /* 0x00000008ff987424 */ /* 0x000fe400078e00ff */
[----:B------:R-:W-:Y:S02]  /*ce60*/  IMAD.MOV.U32 R154, RZ, RZ, -0x1 ;  /* 0xffffffffff9a7424 */ /* 0x000fe400078e00ff */
[----:B------:R-:W-:Y:S05]  /*ce70*/  CALL.REL.NOINC `($__internal_125_$__cuda_sm70_shflsync_bfly_p) ;  /* 0x0000066000007944 */ /* 0x000fea0003c00000 */
[----:B01----:R-:W-:Y:S01]  /*ce80*/  FADD.FTZ R155, R155, R152 ;  /* 0x000000989b9b7221 */ /* 0x003fe20000010000 */
[----:B------:R-:W-:Y:S01]  /*ce90*/  MOV R152, 0x10 ;  /* 0x0000001000987802 */ /* 0x000fe20000000f00 */
[----:B------:R-:W-:Y:S01]  /*cea0*/  IMAD.MOV.U32 R153, RZ, RZ, 0x1f ;  /* 0x0000001fff997424 */ /* 0x000fe200078e00ff */
[----:B------:R-:W-:Y:S02]  /*ceb0*/  MOV R154, 0xffffffff ;  /* 0xffffffff009a7802 */ /* 0x000fe40000000f00 */
[----:B------:R-:W-:-:S02]  /*cec0*/  MOV R150, 0xcee0 ;  /* 0x0000cee000967802 */ /* 0x000fc40000000f00 */
[----:B------:R-:W-:Y:S05]  /*ced0*/  CALL.REL.NOINC `($__internal_125_$__cuda_sm70_shflsync_bfly_p) ;  /* 0x0000060000007944 */ /* 0x000fea0003c00000 */
        /* <DEDUP_REMOVED lines=70> */
[----:B------:R-:W-:Y:S05]  /*d340*/  CALL.REL.NOINC `($__internal_125_$__cuda_sm70_shflsync_bfly_p) ;  /* 0x0000019000007944 */ /* 0x000fea0003c00000 */
[----:B01----:R-:W-:Y:S01]  /*d350*/  FADD.FTZ R155, R155, R152 ;  /* 0x000000989b9b7221 */ /* 0x003fe20000010000 */
[----:B------:R-:W-:Y:S01]  /*d360*/  MOV R152, 0x2 ;  /* 0x0000000200987802 */ /* 0x000fe20000000f00 */
[----:B------:R-:W-:Y:S01]  /*d370*/  IMAD.MOV.U32 R153, RZ, RZ, 0x1f ;  /* 0x0000001fff997424 */ /* 0x000fe200078e00ff */
[----:B------:R-:W-:Y:S02]  /*d380*/  MOV R154, 0xffffffff ;  /* 0xffffffff009a7802 */ /* 0x000fe40000000f00 */
[----:B------:R-:W-:Y:S02]  /*d390*/  MOV R150, 0xd3b0 ;  /* 0x0000d3b000967802 */ /* 0x000fe40000000f00 */
[----:B------:R-:W-:Y:S05]  /*d3a0*/  CALL.REL.NOINC `($__internal_125_$__cuda_sm70_shflsync_bfly_p) ;  /* 0x0000013000007944 */ /* 0x000fea0003c00000 */
[----:B0-----:R-:W-:Y:S01]  /*d3b0*/  HFMA2.MMA R153, -RZ, RZ, 0, 1.847743988037109375e-06 ;  /* 0x0000001fff997435 */ /* 0x001fe200000001ff */
[----:B-1----:R-:W-:Y:S01]  /*d3c0*/  FADD.FTZ R155, R155, R152 ;  /* 0x000000989b9b7221 */ /* 0x002fe20000010000 */
[----:B------:R-:W-:Y:S01]  /*d3d0*/  MOV R150, 0xd410 ;  /* 0x0000d41000967802 */ /* 0x000fe20000000f00 */
[----:B------:R-:W-:Y:S02]  /*d3e0*/  IMAD.MOV.U32 R152, RZ, RZ, 0x4 ;  /* 0x00000004ff987424 */ /* 0x000fe400078e00ff */
[----:B------:R-:W-:-:S02]  /*d3f0*/  IMAD.MOV.U32 R154, RZ, RZ, -0x1 ;  /* 0xffffffffff9a7424 */ /* 0x000fc400078e00ff */
        /* <DEDUP_REMOVED lines=13> */
[----:B01----:R-:W-:Y:S05]  /*d4d0*/  BRA `(.L_x_22371) ;  /* 0xffffef2000007947 */ /* 0x003fea000383ffff */
        .weak           $__internal_125_$__cuda_sm70_shflsync_bfly_p
        .type           $__internal_125_$__cuda_sm70_shflsync_bfly_p,@function
        .size           $__internal_125_$__cuda_sm70_shflsync_bfly_p,(.L_x_29265 - $__internal_125_$__cuda_sm70_shflsync_bfly_p)
$__internal_125_$__cuda_sm70_shflsync_bfly_p:
[----:B------:R-:W-:Y:S01]  /*d4e0*/  MOV R151, 0x0 ;  /* 0x0000000000977802 */ /* 0x000fe20000000f00 */
[----:B------:R-:W-:Y:S04]  /*d4f0*/  WARPSYNC R154 ;  /* 0x0000009a00007348 */ /* 0x000fe80003800000 */
[----:B------:R0:W1:Y:S01]  /*d500*/  SHFL.BFLY PT, R152, R155, R152, R153 ;  /* 0x0c0000989b987389 */ /* 0x00006200000e0099 */
[----:B------:R-:W-:Y:S05]  /*d510*/  RET.REL.NODEC R150 `(_ZN10layer_norm13ln_fwd_kernelINS_13Kernel_traitsIf6__halffS2_fjLj1024ELj1ELj4ELj1ELj16ENS_18Kernel_traits_baseILj1024EfS2_fS2_fjLj128EEEEELb1ELb1ELb0ELb1EEEvNS_9FwdParamsE) ;  /* 0xffff2ae096007950 */ /* 0x000fea0003c3ffff */
.L_x_22372:
        /* <DEDUP_REMOVED lines=14> */
.L_x_29265:


//--------------------- .text._ZN10layer_norm13ln_fwd_kernelINS_13Kernel_traitsIf6__halffS2_fjLj1024ELj1ELj4ELj1ELj16ENS_18Kernel_traits_baseILj1024EfS2_fS2_fjLj128EEEEELb1ELb1ELb1ELb0EEEvNS_9FwdParamsE --------------------------
	.section	.text._ZN10layer_norm13ln_fwd_kernelINS_13Kernel_traitsIf6__halffS2_fjLj1024ELj1ELj4ELj1ELj16ENS_18Kernel_traits_baseILj1024EfS2_fS2_fjLj128EEEEELb1ELb1ELb1ELb0EEEvNS_9FwdParamsE,"ax",@progbits
	.sectioninfo	@"SHI_REGISTERS=203"
	.align	128
        .global         _ZN10layer_norm13ln_fwd_kernelINS_13Kernel_traitsIf6__halffS2_fjLj1024ELj1ELj4ELj1ELj16ENS_18Kernel_traits_baseILj1024EfS2_fS2_fjLj128EEEEELb1ELb1ELb1ELb0EEEvNS_9FwdParamsE
        .type           _ZN10layer_norm13ln_fwd_kernelINS_13Kernel_traitsIf6__halffS2_fjLj1024ELj1ELj4ELj1ELj16ENS_18Kernel_traits_baseILj1024EfS2_fS2_fjLj128EEEEELb1ELb1ELb1ELb0EEEvNS_9FwdParamsE,@function
        .size           _ZN10layer_norm13ln_fwd_kernelINS_13Kernel_traitsIf6__halffS2_fjLj1024ELj1ELj4ELj1ELj16ENS_18Kernel_traits_baseILj1024EfS2_fS2_fjLj128EEEEELb1ELb1ELb1ELb0EEEvNS_9FwdParamsE,(.L_x_29266 - _ZN10layer_norm13ln_fwd_kernelINS_13Kernel_traitsIf6__halffS2_fjLj1024ELj1ELj4ELj1ELj16ENS_18Kernel_traits_baseILj1024EfS2_fS2_fjLj128EEEEELb1ELb1ELb1ELb0EEEvNS_9FwdParamsE)
        .other          _ZN10layer_norm13ln_fwd_kernelINS_13Kernel_traitsIf6__halffS2_fjLj1024ELj1ELj4ELj1ELj16ENS_18Kernel_traits_baseILj1024EfS2_fS2_fjLj128EEEEELb1ELb1ELb1ELb0EEEvNS_9FwdParamsE,@"STO_CUDA_ENTRY STV_DEFAULT"
_ZN10layer_norm13ln_fwd_kernelINS_13Kernel_traitsIf6__halffS2_fjLj1024ELj1ELj4ELj1ELj16ENS_18Kernel_traits_baseILj1024EfS2_fS2_fjLj128EEEEELb1ELb1ELb1ELb0EEEvNS_9FwdParamsE:
.text._ZN10layer_norm13ln_fwd_kernelINS_13Kernel_traitsIf6__halffS2_fjLj1024ELj1ELj4ELj1ELj16ENS_18Kernel_traits_baseILj1024EfS2_fS2_fjLj128EEEEELb1ELb1ELb1ELb0EEEvNS_9FwdParamsE:
        /* <DEDUP_REMOVED lines=23> */
[--C-:B------:R-:W-:Y:S02]  /*0170*/  SHF.R.U32.HI R149, RZ, 0x2, R185.reuse ;  /* 0x00000002ff957819 */ /* 0x100fe400000116b9 */
[----:B------:R-:W-:Y:S02]  /*0180*/  SHF.R.U64 R148, R184, 0x2, R185 ;  /* 0x00000002b8947819 */ /* 0x000fe400000012b9 */
[----:B---3--:R-:W-:Y:S02]  /*0190*/  LOP3.LUT R8, R7, R149, R2, 0x96, !PT ;  /* 0x0000009507087212 */ /* 0x008fe400078e9602 */
[----:B------:R-:W-:Y:S01]  /*01a0*/  IADD3 R150, R3, -0x4498517b, RZ ;  /* 0xbb67ae8503967810 */ /* 0x000fe20007ffe0ff */
[----:B------:R-:W-:Y:S01]  /*01b0*/  IMAD.WIDE.U32 R4, R148, -0x2daee0ad, RZ ;  /* 0xd2511f5394047825 */ /* 0x000fe200078e00ff */
[C---:B------:R-:W-:Y:S02]  /*01c0*/  IADD3 R151, R2.reuse, -0x61c88647, RZ ;  /* 0x9e3779b902977810 */ /* 0x040fe40007ffe0ff */
[----:B------:R-:W-:Y:S01]  /*01d0*/  IADD3 R152, R2, 0x3c6ef372, RZ ;  /* 0x3c6ef37202987810 */ /* 0x000fe20007ffe0ff */
[----:B------:R-:W-:Y:S01]  /*01e0*/  IMAD.WIDE.U32 R8, R8, -0x2daee0ad, RZ ;  /* 0xd2511f5308087825 */ /* 0x000fe200078e00ff */
[----:B------:R-:W-:-:S02]  /*01f0*/  LOP3.LUT R5, R5, R3, RZ, 0x3c, !PT ;  /* 0x0000000305057212 */ /* 0x000fc400078e3cff */
[----:B------:R-:W-:Y:S02]  /*0200*/  IADD3 R153, R3, 0x76cf5d0a, RZ ;  /* 0x76cf5d0a03997810 */ /* 0x000fe40007ffe0ff */
[----:B------:R-:W-:Y:S01]  /*0210*/  LOP3.LUT R10, R9, R4, R150, 0x96, !PT ;  /* 0x00000004090a7212 */ /* 0x000fe200078e9696 */
[----:B------:R-:W-:Y:S01]  /*0220*/  IMAD.WIDE.U32 R4, R5, -0x326172a9, RZ ;  /* 0xcd9e8d5705047825 */ /* 0x000fe200078e00ff */
[----:B------:R-:W-:Y:S02]  /*0230*/  IADD3 R154, R3, 0x32370b8f, RZ ;  /* 0x32370b8f039a7810 */ /* 0x000fe40007ffe0ff */
[----:B------:R-:W-:Y:S01]  /*0240*/  IADD3 R155, R2, -0x255992d5, RZ ;  /* 0xdaa66d2b029b7810 */ /* 0x000fe20007ffe0ff */
[----:B------:R-:W-:Y:S01]  /*0250*/  IMAD.WIDE.U32 R10, R10, -0x326172a9, RZ ;  /* 0xcd9e8d570a0a7825 */ /* 0x000fe200078e00ff */
[----:B------:R-:W-:Y:S02]  /*0260*/  LOP3.LUT R5, R5, R151, R6, 0x96, !PT ;  /* 0x0000009705057212 */ /* 0x000fe400078e9606 */
[----:B------:R-:W-:-:S02]  /*0270*/  IADD3 R156, R2, 0x78dde6e4, RZ ;  /* 0x78dde6e4029c7810 */ /* 0x000fc40007ffe0ff */
[----:B------:R-:W-:Y:S01]  /*0280*/  LOP3.LUT R6, R11, R4, R152, 0x96, !PT ;  /* 0x000000040b067212 */ /* 0x000fe200078e9698 */
[----:B------:R-:W-:Y:S01]  /*0290*/  IMAD.WIDE.U32 R4, R5, -0x2daee0ad, RZ ;  /* 0xd2511f5305047825 */ /* 0x000fe200078e00ff */
[C---:B------:R-:W-:Y:S02]  /*02a0*/  IADD3 R157, R3.reuse, -0x126145ec, RZ ;  /* 0xed9eba14039d7810 */ /* 0x040fe40007ffe0ff */
[----:B------:R-:W-:Y:S01]  /*02b0*/  IADD3 R158, R3, -0x56f99767, RZ ;  /* 0xa9066899039e7810 */ /* 0x000fe20007ffe0ff */
[----:B------:R-:W-:Y:S01]  /*02c0*/  IMAD.WIDE.U32 R6, R6, -0x2daee0ad, RZ ;  /* 0xd2511f5306067825 */ /* 0x000fe200078e00ff */
[----:B------:R-:W-:Y:S02]  /*02d0*/  LOP3.LUT R5, R5, R8, R153, 0x96, !PT ;  /* 0x0000000805057212 */ /* 0x000fe400078e9699 */
[C---:B------:R-:W-:Y:S02]  /*02e0*/  IADD3 R159, R2.reuse, 0x1715609d, RZ ;  /* 0x1715609d029f7810 */ /* 0x040fe40007ffe0ff */
[----:B------:R-:W-:Y:S01]  /*02f0*/  LOP3.LUT R8, R7, R4, R154, 0x96, !PT ;  /* 0x0000000407087212 */ /* 0x000fe200078e969a */
[----:B------:R-:W-:Y:S01]  /*0300*/  IMAD.WIDE.U32 R4, R5, -0x326172a9, RZ ;  /* 0xcd9e8d5705047825 */ /* 0x000fe200078e00ff */
[----:B------:R-:W-:-:S02]  /*0310*/  IADD3 R160, R2, -0x4ab325aa, RZ ;  /* 0xb54cda5602a07810 */ /* 0x000fc40007ffe0ff */
[----:B------:R-:W-:Y:S01]  /*0320*/  IADD3 R161, R3, 0x646e171e, RZ ;  /* 0x646e171e03a17810 */ /* 0x000fe20007ffe0ff */
[----:B------:R-:W-:Y:S01]  /*0330*/  IMAD.WIDE.U32 R8, R8, -0x326172a9, RZ ;  /* 0xcd9e8d5708087825 */ /* 0x000fe200078e00ff */
[----:B------:R-:W-:Y:S02]  /*0340*/  LOP3.LUT R5, R5, R10, R155, 0x96, !PT ;  /* 0x0000000a05057212 */ /* 0x000fe400078e969b */
[----:B------:R-:W-:Y:S02]  /*0350*/  IADD3 R162, R3, 0x1fd5c5a3, RZ ;  /* 0x1fd5c5a303a27810 */ /* 0x000fe40007ffe0ff */
[----:B------:R-:W-:Y:S01]  /*0360*/  LOP3.LUT R10, R9, R4, R156, 0x96, !PT ;  /* 0x00000004090a7212 */ /* 0x000fe200078e969c */
[----:B------:R-:W-:Y:S01]  /*0370*/  IMAD.WIDE.U32 R4, R5, -0x2daee0ad, RZ ;  /* 0xd2511f5305047825 */ /* 0x000fe200078e00ff */
[----:B------:R-:W-:Y:S02]  /*0380*/  IADD3 R165, R2, 0x5384540f, RZ ;  /* 0x5384540f02a57810 */ /* 0x000fe40007ffe0ff */
[----:B------:R-:W-:Y:S01]  /*0390*/  IADD3 R166, R3, -0x24c28bd8, RZ ;  /* 0xdb3d742803a67810 */ /* 0x000fe20007ffe0ff */
[----:B------:R-:W-:Y:S01]  /*03a0*/  IMAD.WIDE.U32 R10, R10, -0x2daee0ad, RZ ;  /* 0xd2511f530a0a7825 */ /* 0x000fe200078e00ff */
[----:B------:R-:W-:-:S02]  /*03b0*/  LOP3.LUT R5, R5, R6, R157, 0x96, !PT ;  /* 0x0000000605057212 */ /* 0x000fc400078e969d */
[----:B------:R-:W-:Y:S01]  /*03c0*/  IADD3 R167, R2, -0xe443238, RZ ;  /* 0xf1bbcdc802a77810 */ /* 0x000fe20007ffe0ff */
        /* <DEDUP_REMOVED lines=44> */
.L_x_22374:
[----:B------:R-:W-:Y:S05]  /*0690*/  BSYNC B0 ;  /* 0x0000000000007941 */ /* 0x000fea0003800000 */
.L_x_22373:
        /* <DEDUP_REMOVED lines=21> */
.L_x_22376:
[----:B------:R-:W-:Y:S05]  /*07f0*/  BSYNC B0 ;  /* 0x0000000000007941 */ /* 0x000fea0003800000 */
.L_x_22375:
        /* <DEDUP_REMOVED lines=21> */
.L_x_22378:
[----:B------:R-:W-:Y:S05]  /*0950*/  BSYNC B0 ;  /* 0x0000000000007941 */ /* 0x000fea0003800000 */
.L_x_22377:
        /* <DEDUP_REMOVED lines=20> */
.L_x_22380:
[----:B------:R-:W-:Y:S05]  /*0aa0*/  BSYNC B0 ;  /* 0x0000000000007941 */ /* 0x000fea0003800000 */
.L_x_22379:
[----:B------:R-:W-:Y:S02]  /*0ab0*/  LOP3.LUT R110, R110, R108, R167, 0x96, !PT ;  /* 0x0000006c6e6e7212 */ /* 0x000fe400078e96a7 */
[----:B------:R-:W-:-:S02]  /*0ac0*/  LOP3.LUT R111, R111, R106, R166, 0x96, !PT ;  /* 0x0000006a6f6f7212 */ /* 0x000fc400078e96a6 */
[----:B------:R-:W-:Y:S01]  /*0ad0*/  IADD3 R168, R3, -0x695add53, RZ ;  /* 0x96a522ad03a87810 */ /* 0x000fe20007ffe0ff */
[----:B------:R-:W-:Y:S06]  /*0ae0*/  @P3 EXIT ;  /* 0x000000000000394d */ /* 0x000fec0003800000 */
[----:B------:R-:W-:Y:S01]  /*0af0*/  IMAD R183, R183, -0x2daee0ad, RZ ;  /* 0xd2511f53b7b77824 */ /* 0x000fe200078e02ff */
[----:B------:R-:W-:Y:S01]  /*0b00*/  IADD3 R169, R2, -0x700cb87f, RZ ;  /* 0x8ff3478102a97810 */ /* 0x000fe20007ffe0ff */
[----:B-1----:R-:W-:Y:S01]  /*0b10*/  IMAD.HI.U32 R100, R110, -0x2daee0ad, RZ ;  /* 0xd2511f536e647827 */ /* 0x002fe200078e00ff */
[----:B------:R-:W-:Y:S01]  /*0b20*/  LOP3.LUT R184, R184, 0x3, RZ, 0xc0, !PT ;  /* 0x00000003b8b87812 */ /* 0x000fe200078ec0ff */
[----:B------:R-:W-:Y:S02]  /*0b30*/  ULDC.U8 UR6, c[0x0][0x1f0] ;  /* 0x00007c0000067ab9 */ /* 0x000fe40000000000 */
[----:B------:R-:W-:Y:S01]  /*0b40*/  IMAD R102, R112, -0x326172a9, RZ ;  /* 0xcd9e8d5770667824 */ /* 0x000fe200078e02ff */
[----:B------:R-:W-:Y:S01]  /*0b50*/  LOP3.LUT R183, R100, R183, R168, 0x96, !PT ;  /* 0x000000b764b77212 */ /* 0x000fe200078e96a8 */
[----:B------:R-:W-:-:S04]  /*0b60*/  IMAD.HI.U32 R181, R111, -0x326172a9, RZ ;  /* 0xcd9e8d576fb57827 */ /* 0x000fc800078e00ff */
[----:B------:R-:W-:Y:S01]  /*0b70*/  IMAD.MOV.U32 R171, RZ, RZ, RZ ;  /* 0x000000ffffab7224 */ /* 0x000fe200078e00ff */
[----:B------:R-:W-:Y:S01]  /*0b80*/  LOP3.LUT R181, R181, R102, R169, 0x96, !PT ;  /* 0x00000066b5b57212 */ /* 0x000fe200078e96a9 */
[----:B------:R-:W-:Y:S02]  /*0b90*/  IMAD R186, R110, -0x2daee0ad, RZ ;  /* 0xd2511f536eba7824 */ /* 0x000fe400078e02ff */
[----:B------:R-:W-:Y:S02]  /*0ba0*/  IMAD R182, R111, -0x326172a9, RZ ;  /* 0xcd9e8d576fb67824 */ /* 0x000fe400078e02ff */
.L_x_22694:
[----:B------:R-:W-:-:S10]  /*0bb0*/  HFMA2.MMA R188, -RZ, RZ, 0, 2.384185791015625e-07 ;  /* 0x00000004ffbc7435 */ /* 0x000fd400000001ff */
        /* <DEDUP_REMOVED lines=48> */
.L_x_22386:
[----:B------:R-:W-:Y:S02]  /*0ec0*/  MOV R185, R182 ;  /* 0x000000b600b97202 */ /* 0x000fe40000000f00 */
.L_x_22387:
[----:B------:R-:W-:Y:S05]  /*0ed0*/  BSYNC B2 ;  /* 0x0000000000027941 */ /* 0x000fea0003800000 */
.L_x_22385:
        /* <DEDUP_REMOVED lines=16> */
.L_x_22391:
[----:B------:R-:W-:Y:S05]  /*0fe0*/  BSYNC B3 ;  /* 0x0000000000037941 */ /* 0x000fea0003800000 */
.L_x_22390:
        /* <DEDUP_REMOVED lines=43> */
.L_x_22389:
[----:B------:R-:W-:Y:S05]  /*12a0*/  BSYNC B2 ;  /* 0x0000000000027941 */ /* 0x000fea0003800000 */
.L_x_22388:
        /* <DEDUP_REMOVED lines=11> */
.L_x_22384:
[----:B-1----:R-:W-:Y:S05]  /*1360*/  BSYNC B1 ;  /* 0x0000000000017941 */ /* 0x002fea0003800000 */
.L_x_22383:
        /* <DEDUP_REMOVED lines=18> */
.L_x_22395:
[----:B------:R-:W-:Y:S02]  /*1490*/  IMAD.MOV.U32 R184, RZ, RZ, R182 ;  /* 0x000000ffffb87224 */ /* 0x000fe400078e00b6 */
.L_x_22396:
[----:B------:R-:W-:Y:S05]  /*14a0*/  BSYNC B2 ;  /* 0x0000000000027941 */ /* 0x000fea0003800000 */
.L_x_22394:
        /* <DEDUP_REMOVED lines=16> */
.L_x_22400:
[----:B------:R-:W-:Y:S05]  /*15b0*/  BSYNC B3 ;  /* 0x0000000000037941 */ /* 0x000fea0003800000 */
.L_x_22399:
        /* <DEDUP_REMOVED lines=44> */
.L_x_22398:
[----:B------:R-:W-:Y:S05]  /*1880*/  BSYNC B2 ;  /* 0x0000000000027941 */ /* 0x000fea0003800000 */
.L_x_22397:
        /* <DEDUP_REMOVED lines=11> */
.L_x_22393:
[----:B------:R-:W-:Y:S05]  /*1940*/  BSYNC B1 ;  /* 0x0000000000017941 */ /* 0x000fea0003800000 */
.L_x_22392:
        /* <DEDUP_REMOVED lines=18> */
.L_x_22404:
[----:B------:R-:W-:Y:S02]  /*1a70*/  IMAD.MOV.U32 R184, RZ, RZ, R182 ;  /* 0x000000ffffb87224 */ /* 0x000fe400078e00b6 */
.L_x_22405:
[----:B------:R-:W-:Y:S05]  /*1a80*/  BSYNC B2 ;  /* 0x0000000000027941 */ /* 0x000fea0003800000 */
.L_x_22403:
        /* <DEDUP_REMOVED lines=16> */
.L_x_22409:
[----:B------:R-:W-:Y:S05]  /*1b90*/  BSYNC B3 ;  /* 0x0000000000037941 */ /* 0x000fea0003800000 */
.L_x_22408:
        /* <DEDUP_REMOVED lines=44> */
.L_x_22407:
[----:B------:R-:W-:Y:S05]  /*1e60*/  BSYNC B2 ;  /* 0x0000000000027941 */ /* 0x000fea0003800000 */
.L_x_22406:
        /* <DEDUP_REMOVED lines=11> */
.L_x_22402:
[----:B------:R-:W-:Y:S05]  /*1f20*/  BSYNC B1 ;  /* 0x0000000000017941 */ /* 0x000fea0003800000 */
.L_x_22401:
        /* <DEDUP_REMOVED lines=18> */
.L_x_22413:
[----:B------:R-:W-:Y:S02]  /*2050*/  IMAD.MOV.U32 R188, RZ, RZ, R182 ;  /* 0x000000ffffbc7224 */ /* 0x000fe400078e00b6 */
.L_x_22414:
[----:B------:R-:W-:Y:S05]  /*2060*/  BSYNC B2 ;  /* 0x0000000000027941 */ /* 0x000fea0003800000 */
.L_x_22412:
        /* <DEDUP_REMOVED lines=16> */
.L_x_22418:
[----:B------:R-:W-:Y:S05]  /*2170*/  BSYNC B3 ;  /* 0x0000000000037941 */ /* 0x000fea0003800000 */
.L_x_22417:
        /* <DEDUP_REMOVED lines=44> */
.L_x_22416:
[----:B------:R-:W-:Y:S05]  /*2440*/  BSYNC B2 ;  /* 0x0000000000027941 */ /* 0x000fea0003800000 */
.L_x_22415:
        /* <DEDUP_REMOVED lines=11> */
.L_x_22411:
[----:B------:R-:W-:Y:S05]  /*2500*/  BSYNC B1 ;  /* 0x0000000000017941 */ /* 0x000fea0003800000 */
.L_x_22410:
        /* <DEDUP_REMOVED lines=18> */
.L_x_22422:
[----:B------:R-:W-:Y:S02]  /*2630*/  IMAD.MOV.U32 R188, RZ, RZ, R182 ;  /* 0x000000ffffbc7224 */ /* 0x000fe400078e00b6 */
.L_x_22423:
[----:B------:R-:W-:Y:S05]  /*2640*/  BSYNC B2 ;  /* 0x0000000000027941 */ /* 0x000fea0003800000 */
.L_x_22421:
        /* <DEDUP_REMOVED lines=16> */
.L_x_22427:
[----:B------:R-:W-:Y:S05]  /*2750*/  BSYNC B3 ;  /* 0x0000000000037941 */ /* 0x000fea0003800000 */
.L_x_22426:
        /* <DEDUP_REMOVED lines=44> */
.L_x_22425:
[----:B------:R-:W-:Y:S05]  /*2a20*/  BSYNC B2 ;  /* 0x0000000000027941 */ /* 0x000fea0003800000 */
.L_x_22424:
        /* <DEDUP_REMOVED lines=11> */
.L_x_22420:
[----:B------:R-:W-:Y:S05]  /*2ae0*/  BSYNC B1 ;  /* 0x0000000000017941 */ /* 0x000fea0003800000 */
.L_x_22419:
        /* <DEDUP_REMOVED lines=18> */
.L_x_22431:
[----:B------:R-:W-:Y:S02]  /*2c10*/  IMAD.MOV.U32 R190, RZ, RZ, R182 ;  /* 0x000000ffffbe7224 */ /* 0x000fe400078e00b6 */
.L_x_22432:
[----:B------:R-:W-:Y:S05]  /*2c20*/  BSYNC B2 ;  /* 0x0000000000027941 */ /* 0x000fea0003800000 */
.L_x_22430:
        /* <DEDUP_REMOVED lines=16> */
.L_x_22436:
[----:B------:R-:W-:Y:S05]  /*2d30*/  BSYNC B3 ;  /* 0x0000000000037941 */ /* 0x000fea0003800000 */
.L_x_22435:
        /* <DEDUP_REMOVED lines=43> */
.L_x_22434:
[----:B------:R-:W-:Y:S05]  /*2ff0*/  BSYNC B2 ;  /* 0x0000000000027941 */ /* 0x000fea0003800000 */
.L_x_22433:
[----:B------:R-:W1:Y:S01]  /*3000*/  I2F.U32 R117, R190 ;  /* 0x000000be00757306 */ /* 0x000e620000201000 */
[----:B------:R-:W-:Y:S01]  /*3010*/  HADD2.F32 R118, -RZ, R106.H1_H1 ;  /* 0x3000006aff767230 */ /* 0x000fe20000004100 */
        /* <DEDUP_REMOVED lines=9> */
.L_x_22429:
[----:B------:R-:W-:Y:S05]  /*30b0*/  BSYNC B1 ;  /* 0x0000000000017941 */ /* 0x000fea0003800000 */
.L_x_22428:
        /* <DEDUP_REMOVED lines=18> */
.L_x_22440:
[----:B------:R-:W-:Y:S02]  /*31e0*/  IMAD.MOV.U32 R190, RZ, RZ, R182 ;  /* 0x000000ffffbe7224 */ /* 0x000fe400078e00b6 */
.L_x_22441:
[----:B------:R-:W-:Y:S05]  /*31f0*/  BSYNC B2 ;  /* 0x0000000000027941 */ /* 0x000fea0003800000 */
.L_x_22439:
        /* <DEDUP_REMOVED lines=16> */
.L_x_22445:
[----:B------:R-:W-:Y:S05]  /*3300*/  BSYNC B3 ;  /* 0x0000000000037941 */ /* 0x000fea0003800000 */
.L_x_22444:
        /* <DEDUP_REMOVED lines=43> */
.L_x_22443:
[----:B------:R-:W-:Y:S05]  /*35c0*/  BSYNC B2 ;  /* 0x0000000000027941 */ /* 0x000fea0003800000 */
.L_x_22442:
[----:B------:R-:W1:Y:S01]  /*35d0*/  I2F.U32 R118, R190 ;  /* 0x000000be00767306 */ /* 0x000e620000201000 */
[----:B------:R-:W-:Y:S01]  /*35e0*/  HFMA2.MMA R189, -RZ, RZ, 0.1171875, 0 ;  /* 0x2f800000ffbd7435 */ /* 0x000fe200000001ff */
[----:B------:R-:W-:-:S05]  /*35f0*/  HADD2.F32 R119, -RZ, R107.H0_H0 ;  /* 0x2000006bff777230 */ /* 0x000fca0000004100 */
        /* <DEDUP_REMOVED lines=8> */
.L_x_22438:
[----:B------:R-:W-:Y:S05]  /*3680*/  BSYNC B1 ;  /* 0x0000000000017941 */ /* 0x000fea0003800000 */
.L_x_22437:
        /* <DEDUP_REMOVED lines=18> */
.L_x_22449:
[----:B------:R-:W-:Y:S02]  /*37b0*/  IMAD.MOV.U32 R192, RZ, RZ, R182 ;  /* 0x000000ffffc07224 */ /* 0x000fe400078e00b6 */
.L_x_22450:
[----:B------:R-:W-:Y:S05]  /*37c0*/  BSYNC B2 ;  /* 0x0000000000027941 */ /* 0x000fea0003800000 */
.L_x_22448:
        /* <DEDUP_REMOVED lines=16> */
.L_x_22454:
[----:B------:R-:W-:Y:S05]  /*38d0*/  BSYNC B3 ;  /* 0x0000000000037941 */ /* 0x000fea0003800000 */
.L_x_22453:
        /* <DEDUP_REMOVED lines=43> */
.L_x_22452:
[----:B------:R-:W-:Y:S05]  /*3b90*/  BSYNC B2 ;  /* 0x0000000000027941 */ /* 0x000fea0003800000 */
.L_x_22451:
        /* <DEDUP_REMOVED lines=11> */
.L_x_22447:
[----:B------:R-:W-:Y:S05]  /*3c50*/  BSYNC B1 ;  /* 0x0000000000017941 */ /* 0x000fea0003800000 */
.L_x_22446:
[----:B------:R-:W-:Y:S01]  /*3c60*/  HFMA2.MMA R189, -RZ, RZ, 0, 1.9073486328125e-06 ;  /* 0x00000020ffbd7435 */ /* 0x000fe200000001ff */
[----:B------:R-:W-:Y:S09]  /*3c70*/  BSSY B1, `(.L_x_22455) ;  /* 0x0000019000017945 */ /* 0x000ff20003800000 */
        /* <DEDUP_REMOVED lines=24> */
.L_x_22456:
[----:B------:R-:W-:Y:S05]  /*3e00*/  BSYNC B1 ;  /* 0x0000000000017941 */ /* 0x000fea0003800000 */
.L_x_22455:
[----:B------:R-:W-:Y:S02]  /*3e10*/  IADD3 R180, R180, 0x20, RZ ;  /* 0x00000020b4b47810 */ /* 0x000fe40007ffe0ff */
[----:B------:R-:W-:Y:S02]  /*3e20*/  IADD3 R147, R147, 0x20, RZ ;  /* 0x0000002093937810 */ /* 0x000fe40007ffe0ff */
.L_x_22382:
[----:B---3--:R-:W-:Y:S05]  /*3e30*/  BSYNC B0 ;  /* 0x0000000000007941 */ /* 0x008fea0003800000 */
.L_x_22381:
        /* <DEDUP_REMOVED lines=31> */
.L_x_22462:
[----:B------:R-:W-:Y:S02]  /*4030*/  IMAD.MOV.U32 R185, RZ, RZ, R182 ;  /* 0x000000ffffb97224 */ /* 0x000fe400078e00b6 */
.L_x_22463:
[----:B------:R-:W-:Y:S05]  /*4040*/  BSYNC B2 ;  /* 0x0000000000027941 */ /* 0x000fea0003800000 */
.L_x_22461:
        /* <DEDUP_REMOVED lines=16> */
.L_x_22467:
[----:B------:R-:W-:Y:S05]  /*4150*/  BSYNC B3 ;  /* 0x0000000000037941 */ /* 0x000fea0003800000 */
.L_x_22466:
        /* <DEDUP_REMOVED lines=43> */
.L_x_22465:
[----:B------:R-:W-:Y:S05]  /*4410*/  BSYNC B2 ;  /* 0x0000000000027941 */ /* 0x000fea0003800000 */
.L_x_22464:
[----:B------:R-:W2:Y:S01]  /*4420*/  I2F.U32 R120, R185 ;  /* 0x000000b900787306 */ /* 0x000ea20000201000 */
[----:B-----5:R-:W-:Y:S01]  /*4430*/  HADD2.F32 R122, -RZ, R104.H0_H0 ;  /* 0x20000068ff7a7230 */ /* 0x020fe20000004100 */
        /* <DEDUP_REMOVED lines=9> */
.L_x_22460:
[----:B---3--:R-:W-:Y:S05]  /*44d0*/  BSYNC B1 ;  /* 0x0000000000017941 */ /* 0x008fea0003800000 */
.L_x_22459:
        /* <DEDUP_REMOVED lines=18> */
.L_x_22471:
[----:B------:R-:W-:Y:S02]  /*4600*/  MOV R184, R182 ;  /* 0x000000b600b87202 */ /* 0x000fe40000000f00 */
.L_x_22472:
[----:B------:R-:W-:Y:S05]  /*4610*/  BSYNC B2 ;  /* 0x0000000000027941 */ /* 0x000fea0003800000 */
.L_x_22470:
        /* <DEDUP_REMOVED lines=16> */
.L_x_22476:
[----:B------:R-:W-:Y:S05]  /*4720*/  BSYNC B3 ;  /* 0x0000000000037941 */ /* 0x000fea0003800000 */
.L_x_22475:
        /* <DEDUP_REMOVED lines=44> */
.L_x_22474:
[----:B------:R-:W-:Y:S05]  /*49f0*/  BSYNC B2 ;  /* 0x0000000000027941 */ /* 0x000fea0003800000 */
.L_x_22473:
[----:B------:R-:W2:Y:S01]  /*4a00*/  I2F.U32 R121, R184 ;  /* 0x000000b800797306 */ /* 0x000ea20000201000 */
[----:B-----5:R-:W-:Y:S01]  /*4a10*/  HADD2.F32 R124, -RZ, R104.H1_H1 ;  /* 0x30000068ff7c7230 */ /* 0x020fe20000004100 */
        /* <DEDUP_REMOVED lines=9> */
.L_x_22469:
[----:B------:R-:W-:Y:S05]  /*4ab0*/  BSYNC B1 ;  /* 0x0000000000017941 */ /* 0x000fea0003800000 */
.L_x_22468:
        /* <DEDUP_REMOVED lines=18> */
.L_x_22480:
[----:B------:R-:W-:Y:S02]  /*4be0*/  MOV R184, R182 ;  /* 0x000000b600b87202 */ /* 0x000fe40000000f00 */
.L_x_22481:
[----:B------:R-:W-:Y:S05]  /*4bf0*/  BSYNC B2 ;  /* 0x0000000000027941 */ /* 0x000fea0003800000 */
.L_x_22479:
        /* <DEDUP_REMOVED lines=16> */
.L_x_22485:
[----:B------:R-:W-:Y:S05]  /*4d00*/  BSYNC B3 ;  /* 0x0000000000037941 */ /* 0x000fea0003800000 */
.L_x_22484:
        /* <DEDUP_REMOVED lines=44> */
.L_x_22483:
[----:B------:R-:W-:Y:S05]  /*4fd0*/  BSYNC B2 ;  /* 0x0000000000027941 */ /* 0x000fea0003800000 */
.L_x_22482:
        /* <DEDUP_REMOVED lines=11> */
.L_x_22478:
[----:B------:R-:W-:Y:S05]  /*5090*/  BSYNC B1 ;  /* 0x0000000000017941 */ /* 0x000fea0003800000 */
.L_x_22477:
        /* <DEDUP_REMOVED lines=18> */
.L_x_22489:
[----:B-1----:R-:W-:Y:S02]  /*51c0*/  MOV R188, R182 ;  /* 0x000000b600bc7202 */ /* 0x002fe40000000f00 */
.L_x_22490:
[----:B------:R-:W-:Y:S05]  /*51d0*/  BSYNC B2 ;  /* 0x0000000000027941 */ /* 0x000fea0003800000 */
.L_x_22488:
        /* <DEDUP_REMOVED lines=16> */
.L_x_22494:
[----:B------:R-:W-:Y:S05]  /*52e0*/  BSYNC B3 ;  /* 0x0000000000037941 */ /* 0x000fea0003800000 */
.L_x_22493:
        /* <DEDUP_REMOVED lines=44> */
.L_x_22492:
[----:B------:R-:W-:Y:S05]  /*55b0*/  BSYNC B2 ;  /* 0x0000000000027941 */ /* 0x000fea0003800000 */
.L_x_22491:
[----:B------:R-:W1:Y:S01]  /*55c0*/  I2F.U32 R123, R188 ;  /* 0x000000bc007b7306 */ /* 0x000e620000201000 */
[----:B-----5:R-:W-:Y:S01]  /*55d0*/  HADD2.F32 R126, -RZ, R105.H1_H1 ;  /* 0x30000069ff7e7230 */ /* 0x020fe20000004100 */
        /* <DEDUP_REMOVED lines=9> */
.L_x_22487:
[----:B------:R-:W-:Y:S05]  /*5670*/  BSYNC B1 ;  /* 0x0000000000017941 */ /* 0x000fea0003800000 */
.L_x_22486:
        /* <DEDUP_REMOVED lines=18> */
.L_x_22498:
[----:B-1----:R-:W-:Y:S02]  /*57a0*/  MOV R188, R182 ;  /* 0x000000b600bc7202 */ /* 0x002fe40000000f00 */
.L_x_22499:
[----:B------:R-:W-:Y:S05]  /*57b0*/  BSYNC B2 ;  /* 0x0000000000027941 */ /* 0x000fea0003800000 */
.L_x_22497:
        /* <DEDUP_REMOVED lines=16> */
.L_x_22503:
[----:B------:R-:W-:Y:S05]  /*58c0*/  BSYNC B3 ;  /* 0x0000000000037941 */ /* 0x000fea0003800000 */
.L_x_22502:
        /* <DEDUP_REMOVED lines=44> */
.L_x_22501:
[----:B------:R-:W-:Y:S05]  /*5b90*/  BSYNC B2 ;  /* 0x0000000000027941 */ /* 0x000fea0003800000 */
.L_x_22500:
[----:B------:R-:W1:Y:S01]  /*5ba0*/  I2F.U32 R124, R188 ;  /* 0x000000bc007c7306 */ /* 0x000e620000201000 */
[----:B------:R-:W-:Y:S01]  /*5bb0*/  HADD2.F32 R127, -RZ, R106.H0_H0 ;  /* 0x2000006aff7f7230 */ /* 0x000fe20000004100 */
        /* <DEDUP_REMOVED lines=9> */
.L_x_22496:
[----:B------:R-:W-:Y:S05]  /*5c50*/  BSYNC B1 ;  /* 0x0000000000017941 */ /* 0x000fea0003800000 */
.L_x_22495:
        /* <DEDUP_REMOVED lines=18> */
.L_x_22507:
[----:B-1----:R-:W-:Y:S02]  /*5d80*/  MOV R190, R182 ;  /* 0x000000b600be7202 */ /* 0x002fe40000000f00 */
.L_x_22508:
[----:B------:R-:W-:Y:S05]  /*5d90*/  BSYNC B2 ;  /* 0x0000000000027941 */ /* 0x000fea0003800000 */
.L_x_22506:
        /* <DEDUP_REMOVED lines=16> */
.L_x_22512:
[----:B------:R-:W-:Y:S05]  /*5ea0*/  BSYNC B3 ;  /* 0x0000000000037941 */ /* 0x000fea0003800000 */
.L_x_22511:
        /* <DEDUP_REMOVED lines=43> */
.L_x_22510:
[----:B------:R-:W-:Y:S05]  /*6160*/  BSYNC B2 ;  /* 0x0000000000027941 */ /* 0x000fea0003800000 */
.L_x_22509:
[----:B------:R-:W1:Y:S01]  /*6170*/  I2F.U32 R125, R190 ;  /* 0x000000be007d7306 */ /* 0x000e620000201000 */
[----:B------:R-:W-:Y:S01]  /*6180*/  HADD2.F32 R175, -RZ, R106.H1_H1 ;  /* 0x3000006affaf7230 */ /* 0x000fe20000004100 */
        /* <DEDUP_REMOVED lines=9> */
.L_x_22505:
[----:B------:R-:W-:Y:S05]  /*6220*/  BSYNC B1 ;  /* 0x0000000000017941 */ /* 0x000fea0003800000 */
.L_x_22504:
        /* <DEDUP_REMOVED lines=18> */
.L_x_22516:
[----:B-1----:R-:W-:Y:S02]  /*6350*/  IMAD.MOV.U32 R190, RZ, RZ, R182 ;  /* 0x000000ffffbe7224 */ /* 0x002fe400078e00b6 */
.L_x_22517:
[----:B------:R-:W-:Y:S05]  /*6360*/  BSYNC B2 ;  /* 0x0000000000027941 */ /* 0x000fea0003800000 */
.L_x_22515:
        /* <DEDUP_REMOVED lines=16> */
.L_x_22521:
[----:B------:R-:W-:Y:S05]  /*6470*/  BSYNC B3 ;  /* 0x0000000000037941 */ /* 0x000fea0003800000 */
.L_x_22520:
        /* <DEDUP_REMOVED lines=36> */
[----:B------:R-:W-:-:S03]  /*66c0*/  HFMA2.MMA R185, -RZ, RZ, 0, 0 ;  /* 0x00000000ffb97435 */ /* 0x000fc600000001ff */
[----:B------:R-:W-:Y:S01]  /*66d0*/  LOP3.LUT R126, R189, R182, R167, 0x96, !PT ;  /* 0x000000b6bd7e7212 */ /* 0x000fe200078e96a7 */
[----:B------:R-:W-:-:S04]  /*66e0*/  IMAD.WIDE.U32 R182, R183, -0x326172a9, RZ ;  /* 0xcd9e8d57b7b67825 */ /* 0x000fc800078e00ff */
[----:B------:R-:W-:Y:S01]  /*66f0*/  IMAD.WIDE.U32 R126, R126, -0x2daee0ad, RZ ;  /* 0xd2511f537e7e7825 */ /* 0x000fe200078e00ff */
[----:B------:R-:W-:-:S03]  /*6700*/  LOP3.LUT R181, R183, R188, R169, 0x96, !PT ;  /* 0x000000bcb7b57212 */ /* 0x000fc600078e96a9 */
[----:B------:R-:W-:Y:S01]  /*6710*/  IMAD.MOV.U32 R186, RZ, RZ, R126 ;  /* 0x000000ffffba7224 */ /* 0x000fe200078e007e */
[----:B------:R-:W-:Y:S02]  /*6720*/  LOP3.LUT R183, R127, R184, R168, 0x96, !PT ;  /* 0x000000b87fb77212 */ /* 0x000fe400078e96a8 */
.L_x_22519:
[----:B------:R-:W-:Y:S05]  /*6730*/  BSYNC B2 ;  /* 0x0000000000027941 */ /* 0x000fea0003800000 */
.L_x_22518:
        /* <DEDUP_REMOVED lines=11> */
.L_x_22514:
[----:B------:R-:W-:Y:S05]  /*67f0*/  BSYNC B1 ;  /* 0x0000000000017941 */ /* 0x000fea0003800000 */
.L_x_22513:
        /* <DEDUP_REMOVED lines=18> */
.L_x_22525:
[----:B------:R-:W-:Y:S02]  /*6920*/  IMAD.MOV.U32 R192, RZ, RZ, R182 ;  /* 0x000000ffffc07224 */ /* 0x000fe400078e00b6 */
.L_x_22526:
[----:B------:R-:W-:Y:S05]  /*6930*/  BSYNC B2 ;  /* 0x0000000000027941 */ /* 0x000fea0003800000 */
.L_x_22524:
        /* <DEDUP_REMOVED lines=16> */
.L_x_22530:
[----:B------:R-:W-:Y:S05]  /*6a40*/  BSYNC B3 ;  /* 0x0000000000037941 */ /* 0x000fea0003800000 */
.L_x_22529:
        /* <DEDUP_REMOVED lines=43> */
.L_x_22528:
[----:B------:R-:W-:Y:S05]  /*6d00*/  BSYNC B2 ;  /* 0x0000000000027941 */ /* 0x000fea0003800000 */
.L_x_22527:
[----:B------:R-:W2:Y:S01]  /*6d10*/  I2F.U32 R127, R192 ;  /* 0x000000c0007f7306 */ /* 0x000ea20000201000 */
[----:B-1----:R-:W-:Y:S01]  /*6d20*/  HFMA2.MMA R188, -RZ, RZ, 0.1171875, 0 ;  /* 0x2f800000ffbc7435 */ /* 0x002fe200000001ff */
[----:B------:R-:W-:-:S05]  /*6d30*/  HADD2.F32 R177, -RZ, R107.H1_H1 ;  /* 0x3000006bffb17230 */ /* 0x000fca0000004100 */
        /* <DEDUP_REMOVED lines=8> */
.L_x_22523:
[----:B------:R-:W-:Y:S05]  /*6dc0*/  BSYNC B1 ;  /* 0x0000000000017941 */ /* 0x000fea0003800000 */
.L_x_22522:
[----:B-1----:R-:W-:Y:S01]  /*6dd0*/  IMAD.MOV.U32 R189, RZ, RZ, 0x20 ;  /* 0x00000020ffbd7424 */ /* 0x002fe200078e00ff */
[----:B------:R-:W-:Y:S03]  /*6de0*/  BSSY B1, `(.L_x_22531) ;  /* 0x0000019000017945 */ /* 0x000fe60003800000 */
[----:B------:R-:W-:-:S05]  /*6df0*/  IMAD.WIDE.U32 R188, R180, R189, c[0x0][0x188] ;  /* 0x00006200b4bc7625 */ /* 0x000fca00078e00bd */
[----:B------:R1:W-:Y:S04]  /*6e00*/  STG.E.128 [R188.64], R120 ;  /* 0x00000078bc007986 */ /* 0x0003e8000c101d04 */
[----:B------:R1:W-:Y:S01]  /*6e10*/  STG.E.128 [R188.64+0x10], R124 ;  /* 0x0000107cbc007986 */ /* 0x0003e2000c101d04 */
[----:B------:R-:W-:Y:S05]  /*6e20*/  @!P2 BRA `(.L_x_22532) ;  /* 0x000001400000a947 */ /* 0x000fea0003800000 */
[----:B-1----:R-:W-:Y:S01]  /*6e30*/  IMAD.U32 R188, R176, 0x10000, RZ ;  /* 0x00010000b0bc7824 */ /* 0x002fe200078e00ff */
        /* <DEDUP_REMOVED lines=19> */
.L_x_22532:
[----:B------:R-:W-:Y:S05]  /*6f70*/  BSYNC B1 ;  /* 0x0000000000017941 */ /* 0x000fea0003800000 */
.L_x_22531:
[----:B------:R-:W-:Y:S02]  /*6f80*/  IADD3 R180, R180, 0x20, RZ ;  /* 0x00000020b4b47810 */ /* 0x000fe40007ffe0ff */
[----:B------:R-:W-:Y:S02]  /*6f90*/  IADD3 R147, R147, 0x20, RZ ;  /* 0x0000002093937810 */ /* 0x000fe40007ffe0ff */
.L_x_22458:
[----:B------:R-:W-:Y:S05]  /*6fa0*/  BSYNC B0 ;  /* 0x0000000000007941 */ /* 0x000fea0003800000 */
.L_x_22457:
        /* <DEDUP_REMOVED lines=31> */
.L_x_22538:
[----:B------:R-:W-:Y:S02]  /*71a0*/  IMAD.MOV.U32 R185, RZ, RZ, R182 ;  /* 0x000000ffffb97224 */ /* 0x000fe400078e00b6 */
.L_x_22539:
[----:B------:R-:W-:Y:S05]  /*71b0*/  BSYNC B2 ;  /* 0x0000000000027941 */ /* 0x000fea0003800000 */
.L_x_22537:
        /* <DEDUP_REMOVED lines=16> */
.L_x_22543:
[----:B------:R-:W-:Y:S05]  /*72c0*/  BSYNC B3 ;  /* 0x0000000000037941 */ /* 0x000fea0003800000 */
.L_x_22542:
        /* <DEDUP_REMOVED lines=43> */
.L_x_22541:
[----:B------:R-:W-:Y:S05]  /*7580*/  BSYNC B2 ;  /* 0x0000000000027941 */ /* 0x000fea0003800000 */
.L_x_22540:
[----:B------:R-:W2:Y:S01]  /*7590*/  I2F.U32 R128, R185 ;  /* 0x000000b900807306 */ /* 0x000ea20000201000 */
[----:B------:R-:W-:Y:S01]  /*75a0*/  HFMA2.MMA R129, -RZ, RZ, 0.1171875, 0 ;  /* 0x2f800000ff817435 */ /* 0x000fe200000001ff */
[----:B-----5:R-:W-:-:S05]  /*75b0*/  HADD2.F32 R130, -RZ, R104.H0_H0 ;  /* 0x20000068ff827230 */ /* 0x020fca0000004100 */
        /* <DEDUP_REMOVED lines=8> */
.L_x_22536:
[----:B--2---:R-:W-:Y:S05]  /*7640*/  BSYNC B1 ;  /* 0x0000000000017941 */ /* 0x004fea0003800000 */
.L_x_22535:
        /* <DEDUP_REMOVED lines=18> */
.L_x_22547:
[----:B------:R-:W-:Y:S02]  /*7770*/  IMAD.MOV.U32 R184, RZ, RZ, R182 ;  /* 0x000000ffffb87224 */ /* 0x000fe400078e00b6 */
.L_x_22548:
[----:B------:R-:W-:Y:S05]  /*7780*/  BSYNC B2 ;  /* 0x0000000000027941 */ /* 0x000fea0003800000 */
.L_x_22546:
        /* <DEDUP_REMOVED lines=16> */
.L_x_22552:
[----:B------:R-:W-:Y:S05]  /*7890*/  BSYNC B3 ;  /* 0x0000000000037941 */ /* 0x000fea0003800000 */
.L_x_22551:
        /* <DEDUP_REMOVED lines=44> */
.L_x_22550:
[----:B------:R-:W-:Y:S05]  /*7b60*/  BSYNC B2 ;  /* 0x0000000000027941 */ /* 0x000fea0003800000 */
.L_x_22549:
[----:B------:R-:W2:Y:S01]  /*7b70*/  I2F.U32 R129, R184 ;  /* 0x000000b800817306 */ /* 0x000ea20000201000 */
[----:B------:R-:W-:Y:S01]  /*7b80*/  HFMA2.MMA R130, -RZ, RZ, 0.1171875, 0 ;  /* 0x2f800000ff827435 */ /* 0x000fe200000001ff */
[----:B-----5:R-:W-:-:S05]  /*7b90*/  HADD2.F32 R132, -RZ, R104.H1_H1 ;  /* 0x30000068ff847230 */ /* 0x020fca0000004100 */
        /* <DEDUP_REMOVED lines=8> */
.L_x_22545:
[----:B------:R-:W-:Y:S05]  /*7c20*/  BSYNC B1 ;  /* 0x0000000000017941 */ /* 0x000fea0003800000 */
.L_x_22544:
        /* <DEDUP_REMOVED lines=18> */
.L_x_22556:
[----:B------:R-:W-:Y:S02]  /*7d50*/  IMAD.MOV.U32 R184, RZ, RZ, R182 ;  /* 0x000000ffffb87224 */ /* 0x000fe400078e00b6 */
.L_x_22557:
[----:B------:R-:W-:Y:S05]  /*7d60*/  BSYNC B2 ;  /* 0x0000000000027941 */ /* 0x000fea0003800000 */
.L_x_22555:
        /* <DEDUP_REMOVED lines=16> */
.L_x_22561:
[----:B------:R-:W-:Y:S05]  /*7e70*/  BSYNC B3 ;  /* 0x0000000000037941 */ /* 0x000fea0003800000 */
.L_x_22560:
        /* <DEDUP_REMOVED lines=44> */
.L_x_22559:
[----:B------:R-:W-:Y:S05]  /*8140*/  BSYNC B2 ;  /* 0x0000000000027941 */ /* 0x000fea0003800000 */
.L_x_22558:
        /* <DEDUP_REMOVED lines=11> */
.L_x_22554:
[----:B------:R-:W-:Y:S05]  /*8200*/  BSYNC B1 ;  /* 0x0000000000017941 */ /* 0x000fea0003800000 */
.L_x_22553:
        /* <DEDUP_REMOVED lines=18> */
.L_x_22565:
[----:B-1----:R-:W-:Y:S02]  /*8330*/  IMAD.MOV.U32 R188, RZ, RZ, R182 ;  /* 0x000000ffffbc7224 */ /* 0x002fe400078e00b6 */
.L_x_22566:
[----:B------:R-:W-:Y:S05]  /*8340*/  BSYNC B2 ;  /* 0x0000000000027941 */ /* 0x000fea0003800000 */
.L_x_22564:
        /* <DEDUP_REMOVED lines=16> */
.L_x_22570:
[----:B------:R-:W-:Y:S05]  /*8450*/  BSYNC B3 ;  /* 0x0000000000037941 */ /* 0x000fea0003800000 */
.L_x_22569:
        /* <DEDUP_REMOVED lines=44> */
.L_x_22568:
[----:B------:R-:W-:Y:S05]  /*8720*/  BSYNC B2 ;  /* 0x0000000000027941 */ /* 0x000fea0003800000 */
.L_x_22567:
[----:B------:R-:W1:Y:S01]  /*8730*/  I2F.U32 R131, R188 ;  /* 0x000000bc00837306 */ /* 0x000e620000201000 */
[----:B------:R-:W-:Y:S01]  /*8740*/  HFMA2.MMA R132, -RZ, RZ, 0.1171875, 0 ;  /* 0x2f800000ff847435 */ /* 0x000fe200000001ff */
[----:B-----5:R-:W-:-:S05]  /*8750*/  HADD2.F32 R134, -RZ, R105.H1_H1 ;  /* 0x30000069ff867230 */ /* 0x020fca0000004100 */
        /* <DEDUP_REMOVED lines=8> */
.L_x_22563:
[----:B------:R-:W-:Y:S05]  /*87e0*/  BSYNC B1 ;  /* 0x0000000000017941 */ /* 0x000fea0003800000 */
.L_x_22562:
        /* <DEDUP_REMOVED lines=18> */
.L_x_22574:
[----:B-1----:R-:W-:Y:S02]  /*8910*/  IMAD.MOV.U32 R188, RZ, RZ, R182 ;  /* 0x000000ffffbc7224 */ /* 0x002fe400078e00b6 */
.L_x_22575:
[----:B------:R-:W-:Y:S05]  /*8920*/  BSYNC B2 ;  /* 0x0000000000027941 */ /* 0x000fea0003800000 */
.L_x_22573:
        /* <DEDUP_REMOVED lines=16> */
.L_x_22579:
[----:B------:R-:W-:Y:S05]  /*8a30*/  BSYNC B3 ;  /* 0x0000000000037941 */ /* 0x000fea0003800000 */
.L_x_22578:
        /* <DEDUP_REMOVED lines=44> */
.L_x_22577:
[----:B------:R-:W-:Y:S05]  /*8d00*/  BSYNC B2 ;  /* 0x0000000000027941 */ /* 0x000fea0003800000 */
.L_x_22576:
[----:B------:R-:W1:Y:S01]  /*8d10*/  I2F.U32 R132, R188 ;  /* 0x000000bc00847306 */ /* 0x000e620000201000 */
[----:B------:R-:W-:Y:S01]  /*8d20*/  HFMA2.MMA R133, -RZ, RZ, 0.1171875, 0 ;  /* 0x2f800000ff857435 */ /* 0x000fe200000001ff */
[----:B------:R-:W-:-:S05]  /*8d30*/  HADD2.F32 R135, -RZ, R106.H0_H0 ;  /* 0x2000006aff877230 */ /* 0x000fca0000004100 */
        /* <DEDUP_REMOVED lines=8> */
.L_x_22572:
[----:B------:R-:W-:Y:S05]  /*8dc0*/  BSYNC B1 ;  /* 0x0000000000017941 */ /* 0x000fea0003800000 */
.L_x_22571:
        /* <DEDUP_REMOVED lines=18> */
.L_x_22583:
[----:B-1----:R-:W-:Y:S02]  /*8ef0*/  IMAD.MOV.U32 R190, RZ, RZ, R182 ;  /* 0x000000ffffbe7224 */ /* 0x002fe400078e00b6 */
.L_x_22584:
[----:B------:R-:W-:Y:S05]  /*8f00*/  BSYNC B2 ;  /* 0x0000000000027941 */ /* 0x000fea0003800000 */
.L_x_22582:
        /* <DEDUP_REMOVED lines=16> */
.L_x_22588:
[----:B------:R-:W-:Y:S05]  /*9010*/  BSYNC B3 ;  /* 0x0000000000037941 */ /* 0x000fea0003800000 */
.L_x_22587:
        /* <DEDUP_REMOVED lines=43> */
.L_x_22586:
[----:B------:R-:W-:Y:S05]  /*92d0*/  BSYNC B2 ;  /* 0x0000000000027941 */ /* 0x000fea0003800000 */
.L_x_22585:
        /* <DEDUP_REMOVED lines=11> */
.L_x_22581:
[----:B------:R-:W-:Y:S05]  /*9390*/  BSYNC B1 ;  /* 0x0000000000017941 */ /* 0x000fea0003800000 */
.L_x_22580:
        /* <DEDUP_REMOVED lines=18> */
.L_x_22592:
[----:B-1----:R-:W-:Y:S02]  /*94c0*/  MOV R190, R182 ;  /* 0x000000b600be7202 */ /* 0x002fe40000000f00 */
.L_x_22593:
[----:B------:R-:W-:Y:S05]  /*94d0*/  BSYNC B2 ;  /* 0x0000000000027941 */ /* 0x000fea0003800000 */
.L_x_22591:
        /* <DEDUP_REMOVED lines=16> */
.L_x_22597:
[----:B------:R-:W-:Y:S05]  /*95e0*/  BSYNC B3 ;  /* 0x0000000000037941 */ /* 0x000fea0003800000 */
.L_x_22596:
        /* <DEDUP_REMOVED lines=43> */
.L_x_22595:
[----:B------:R-:W-:Y:S05]  /*98a0*/  BSYNC B2 ;  /* 0x0000000000027941 */ /* 0x000fea0003800000 */
.L_x_22594:
        /* <DEDUP_REMOVED lines=11> */
.L_x_22590:
[----:B------:R-:W-:Y:S05]  /*9960*/  BSYNC B1 ;  /* 0x0000000000017941 */ /* 0x000fea0003800000 */
.L_x_22589:
        /* <DEDUP_REMOVED lines=18> */
.L_x_22601:
[----:B------:R-:W-:Y:S02]  /*9a90*/  IMAD.MOV.U32 R192, RZ, RZ, R182 ;  /* 0x000000ffffc07224 */ /* 0x000fe400078e00b6 */
.L_x_22602:
[----:B------:R-:W-:Y:S05]  /*9aa0*/  BSYNC B2 ;  /* 0x0000000000027941 */ /* 0x000fea0003800000 */
.L_x_22600:
        /* <DEDUP_REMOVED lines=16> */
.L_x_22606:
[----:B------:R-:W-:Y:S05]  /*9bb0*/  BSYNC B3 ;  /* 0x0000000000037941 */ /* 0x000fea0003800000 */
.L_x_22605:
        /* <DEDUP_REMOVED lines=43> */
.L_x_22604:
[----:B------:R-:W-:Y:S05]  /*9e70*/  BSYNC B2 ;  /* 0x0000000000027941 */ /* 0x000fea0003800000 */
.L_x_22603:
[----:B------:R-:W2:Y:S01]  /*9e80*/  I2F.U32 R135, R192 ;  /* 0x000000c000877306 */ /* 0x000ea20000201000 */
[----:B------:R-:W-:Y:S01]  /*9e90*/  HADD2.F32 R177, -RZ, R107.H1_H1 ;  /* 0x3000006bffb17230 */ /* 0x000fe20000004100 */
        /* <DEDUP_REMOVED lines=9> */
.L_x_22599:
[----:B------:R-:W-:Y:S05]  /*9f30*/  BSYNC B1 ;  /* 0x0000000000017941 */ /* 0x000fea0003800000 */
.L_x_22598:
        /* <DEDUP_REMOVED lines=26> */
.L_x_22608:
[----:B------:R-:W-:Y:S05]  /*a0e0*/  BSYNC B1 ;  /* 0x0000000000017941 */ /* 0x000fea0003800000 */
.L_x_22607:
[----:B------:R-:W-:Y:S02]  /*a0f0*/  IADD3 R180, R180, 0x20, RZ ;  /* 0x00000020b4b47810 */ /* 0x000fe40007ffe0ff */
[----:B------:R-:W-:Y:S02]  /*a100*/  IADD3 R147, R147, 0x20, RZ ;  /* 0x0000002093937810 */ /* 0x000fe40007ffe0ff */
.L_x_22534:
[----:B------:R-:W-:Y:S05]  /*a110*/  BSYNC B0 ;  /* 0x0000000000007941 */ /* 0x000fea0003800000 */
.L_x_22533:
        /* <DEDUP_REMOVED lines=30> */
.L_x_22614:
[----:B------:R-:W-:Y:S02]  /*a300*/  IMAD.MOV.U32 R179, RZ, RZ, R182 ;  /* 0x000000ffffb37224 */ /* 0x000fe400078e00b6 */
.L_x_22615:
[----:B------:R-:W-:Y:S05]  /*a310*/  BSYNC B2 ;  /* 0x0000000000027941 */ /* 0x000fea0003800000 */
.L_x_22613:
        /* <DEDUP_REMOVED lines=16> */
.L_x_22619:
[----:B------:R-:W-:Y:S05]  /*a420*/  BSYNC B3 ;  /* 0x0000000000037941 */ /* 0x000fea0003800000 */
.L_x_22618:
        /* <DEDUP_REMOVED lines=43> */
.L_x_22617:
[----:B------:R-:W-:Y:S05]  /*a6e0*/  BSYNC B2 ;  /* 0x0000000000027941 */ /* 0x000fea0003800000 */
.L_x_22616:
        /* <DEDUP_REMOVED lines=11> */
.L_x_22612:
[----:B--2---:R-:W-:Y:S05]  /*a7a0*/  BSYNC B1 ;  /* 0x0000000000017941 */ /* 0x004fea0003800000 */
.L_x_22611:
        /* <DEDUP_REMOVED lines=18> */
.L_x_22623:
[----:B------:R-:W-:Y:S02]  /*a8d0*/  IMAD.MOV.U32 R179, RZ, RZ, R182 ;  /* 0x000000ffffb37224 */ /* 0x000fe400078e00b6 */
.L_x_22624:
[----:B------:R-:W-:Y:S05]  /*a8e0*/  BSYNC B2 ;  /* 0x0000000000027941 */ /* 0x000fea0003800000 */
.L_x_22622:
        /* <DEDUP_REMOVED lines=16> */
.L_x_22628:
[----:B------:R-:W-:Y:S05]  /*a9f0*/  BSYNC B3 ;  /* 0x0000000000037941 */ /* 0x000fea0003800000 */
.L_x_22627:
        /* <DEDUP_REMOVED lines=44> */
.L_x_22626:
[----:B------:R-:W-:Y:S05]  /*acc0*/  BSYNC B2 ;  /* 0x0000000000027941 */ /* 0x000fea0003800000 */
.L_x_22625:
        /* <DEDUP_REMOVED lines=11> */
.L_x_22621:
[----:B------:R-:W-:Y:S05]  /*ad80*/  BSYNC B1 ;  /* 0x0000000000017941 */ /* 0x000fea0003800000 */
.L_x_22620:
        /* <DEDUP_REMOVED lines=18> */
.L_x_22632:
[----:B------:R-:W-:Y:S02]  /*aeb0*/  IMAD.MOV.U32 R179, RZ, RZ, R182 ;  /* 0x000000ffffb37224 */ /* 0x000fe400078e00b6 */
.L_x_22633:
[----:B------:R-:W-:Y:S05]  /*aec0*/  BSYNC B2 ;  /* 0x0000000000027941 */ /* 0x000fea0003800000 */
.L_x_22631:
        /* <DEDUP_REMOVED lines=16> */
.L_x_22637:
[----:B------:R-:W-:Y:S05]  /*afd0*/  BSYNC B3 ;  /* 0x0000000000037941 */ /* 0x000fea0003800000 */
.L_x_22636:
        /* <DEDUP_REMOVED lines=44> */
.L_x_22635:
[----:B------:R-:W-:Y:S05]  /*b2a0*/  BSYNC B2 ;  /* 0x0000000000027941 */ /* 0x000fea0003800000 */
.L_x_22634:
        /* <DEDUP_REMOVED lines=11> */
.L_x_22630:
[----:B------:R-:W-:Y:S05]  /*b360*/  BSYNC B1 ;  /* 0x0000000000017941 */ /* 0x000fea0003800000 */
.L_x_22629:
        /* <DEDUP_REMOVED lines=18> */
.L_x_22641:
[----:B------:R-:W-:Y:S02]  /*b490*/  IMAD.MOV.U32 R179, RZ, RZ, R182 ;  /* 0x000000ffffb37224 */ /* 0x000fe400078e00b6 */
.L_x_22642:
[----:B------:R-:W-:Y:S05]  /*b4a0*/  BSYNC B2 ;  /* 0x0000000000027941 */ /* 0x000fea0003800000 */
.L_x_22640:
        /* <DEDUP_REMOVED lines=16> */
.L_x_22646:
[----:B------:R-:W-:Y:S05]  /*b5b0*/  BSYNC B3 ;  /* 0x0000000000037941 */ /* 0x000fea0003800000 */
.L_x_22645:
        /* <DEDUP_REMOVED lines=44> */
.L_x_22644:
[----:B------:R-:W-:Y:S05]  /*b880*/  BSYNC B2 ;  /* 0x0000000000027941 */ /* 0x000fea0003800000 */
.L_x_22643:
        /* <DEDUP_REMOVED lines=11> */
.L_x_22639:
[----:B------:R-:W-:Y:S05]  /*b940*/  BSYNC B1 ;  /* 0x0000000000017941 */ /* 0x000fea0003800000 */
.L_x_22638:
        /* <DEDUP_REMOVED lines=18> */
.L_x_22650:
[----:B------:R-:W-:Y:S02]  /*ba70*/  IMAD.MOV.U32 R179, RZ, RZ, R182 ;  /* 0x000000ffffb37224 */ /* 0x000fe400078e00b6 */
.L_x_22651:
[----:B------:R-:W-:Y:S05]  /*ba80*/  BSYNC B2 ;  /* 0x0000000000027941 */ /* 0x000fea0003800000 */
.L_x_22649:
        /* <DEDUP_REMOVED lines=16> */
.L_x_22655:
[----:B------:R-:W-:Y:S05]  /*bb90*/  BSYNC B3 ;  /* 0x0000000000037941 */ /* 0x000fea0003800000 */
.L_x_22654:
        /* <DEDUP_REMOVED lines=44> */
.L_x_22653:
[----:B------:R-:W-:Y:S05]  /*be60*/  BSYNC B2 ;  /* 0x0000000000027941 */ /* 0x000fea0003800000 */
.L_x_22652:
[----:B------:R-:W2:Y:S01]  /*be70*/  I2F.U32 R140, R179 ;  /* 0x000000b3008c7306 */ /* 0x000ea20000201000 */
[----:B------:R-:W-:Y:S01]  /*be80*/  HADD2.F32 R143, -RZ, R106.H0_H0 ;  /* 0x2000006aff8f7230 */ /* 0x000fe20000004100 */
        /* <DEDUP_REMOVED lines=9> */
.L_x_22648:
[----:B------:R-:W-:Y:S05]  /*bf20*/  BSYNC B1 ;  /* 0x0000000000017941 */ /* 0x000fea0003800000 */
.L_x_22647:
        /* <DEDUP_REMOVED lines=18> */
.L_x_22659:
[----:B------:R-:W-:Y:S02]  /*c050*/  IMAD.MOV.U32 R179, RZ, RZ, R182 ;  /* 0x000000ffffb37224 */ /* 0x000fe400078e00b6 */
.L_x_22660:
[----:B------:R-:W-:Y:S05]  /*c060*/  BSYNC B2 ;  /* 0x0000000000027941 */ /* 0x000fea0003800000 */
.L_x_22658:
        /* <DEDUP_REMOVED lines=16> */
.L_x_22664:
[----:B------:R-:W-:Y:S05]  /*c170*/  BSYNC B3 ;  /* 0x0000000000037941 */ /* 0x000fea0003800000 */
.L_x_22663:
        /* <DEDUP_REMOVED lines=43> */
.L_x_22662:
[----:B------:R-:W-:Y:S05]  /*c430*/  BSYNC B2 ;  /* 0x0000000000027941 */ /* 0x000fea0003800000 */
.L_x_22661:
[----:B------:R-:W2:Y:S01]  /*c440*/  I2F.U32 R141, R179 ;  /* 0x000000b3008d7306 */ /* 0x000ea20000201000 */
[----:B------:R-:W-:Y:S01]  /*c450*/  HFMA2.MMA R142, -RZ, RZ, 0.1171875, 0 ;  /* 0x2f800000ff8e7435 */ /* 0x000fe200000001ff */
[----:B------:R-:W-:-:S05]  /*c460*/  HADD2.F32 R175, -RZ, R106.H1_H1 ;  /* 0x3000006affaf7230 */ /* 0x000fca0000004100 */
        /* <DEDUP_REMOVED lines=8> */
.L_x_22657:
[----:B------:R-:W-:Y:S05]  /*c4f0*/  BSYNC B1 ;  /* 0x0000000000017941 */ /* 0x000fea0003800000 */
.L_x_22656:
        /* <DEDUP_REMOVED lines=18> */
.L_x_22668:
[----:B-1----:R-:W-:Y:S02]  /*c620*/  IMAD.MOV.U32 R190, RZ, RZ, R182 ;  /* 0x000000ffffbe7224 */ /* 0x002fe400078e00b6 */
.L_x_22669:
[----:B------:R-:W-:Y:S05]  /*c630*/  BSYNC B2 ;  /* 0x0000000000027941 */ /* 0x000fea0003800000 */
.L_x_22667:
        /* <DEDUP_REMOVED lines=16> */
.L_x_22673:
[----:B------:R-:W-:Y:S05]  /*c740*/  BSYNC B3 ;  /* 0x0000000000037941 */ /* 0x000fea0003800000 */
.L_x_22672:
        /* <DEDUP_REMOVED lines=43> */
.L_x_22671:
[----:B------:R-:W-:Y:S05]  /*ca00*/  BSYNC B2 ;  /* 0x0000000000027941 */ /* 0x000fea0003800000 */
.L_x_22670:
        /* <DEDUP_REMOVED lines=11> */
.L_x_22666:
[----:B------:R-:W-:Y:S05]  /*cac0*/  BSYNC B1 ;  /* 0x0000000000017941 */ /* 0x000fea0003800000 */
.L_x_22665:
        /* <DEDUP_REMOVED lines=18> */
.L_x_22677:
[----:B------:R-:W-:Y:S02]  /*cbf0*/  MOV R192, R182 ;  /* 0x000000b600c07202 */ /* 0x000fe40000000f00 */
.L_x_22678:
[----:B------:R-:W-:Y:S05]  /*cc00*/  BSYNC B2 ;  /* 0x0000000000027941 */ /* 0x000fea0003800000 */
.L_x_22676:
        /* <DEDUP_REMOVED lines=16> */
.L_x_22682:
[----:B------:R-:W-:Y:S05]  /*cd10*/  BSYNC B3 ;  /* 0x0000000000037941 */ /* 0x000fea0003800000 */
.L_x_22681:
        /* <DEDUP_REMOVED lines=43> */
.L_x_22680:
[----:B------:R-:W-:Y:S05]  /*cfd0*/  BSYNC B2 ;  /* 0x0000000000027941 */ /* 0x000fea0003800000 */
.L_x_22679:
        /* <DEDUP_REMOVED lines=11> */
.L_x_22675:
[----:B------:R-:W-:Y:S05]  /*d090*/  BSYNC B1 ;  /* 0x0000000000017941 */ /* 0x000fea0003800000 */
.L_x_22674:
        /* <DEDUP_REMOVED lines=25> */
.L_x_22610:
[----:B------:R-:W-:Y:S05]  /*d230*/  BSYNC B0 ;  /* 0x0000000000007941 */ /* 0x000fea0003800000 */
.L_x_22609:
        /* <DEDUP_REMOVED lines=39> */
.L_x_22695:
        /* <DEDUP_REMOVED lines=85> */
.L_x_22696:
        /* <DEDUP_REMOVED lines=58> */
.L_x_22688:
[----:B------:R-:W-:Y:S05]  /*dda0*/  BSYNC B1 ;  /* 0x0000000000017941 */ /* 0x000fea0003800000 */
.L_x_22687:
        /* <DEDUP_REMOVED lines=35> */
.L_x_22690:
[----:B------:R-:W-:Y:S05]  /*dfe0*/  BSYNC B1 ;  /* 0x0000000000017941 */ /* 0x000fea0003800000 */
.L_x_22689:
        /* <DEDUP_REMOVED lines=35> */
.L_x_22692:
[----:B------:R-:W-:Y:S05]  /*e220*/  BSYNC B1 ;  /* 0x0000000000017941 */ /* 0x000fea0003800000 */
.L_x_22691:
        /* <DEDUP_REMOVED lines=32> */
.L_x_22686:
[----:B------:R-:W-:Y:S05]  /*e430*/  BSYNC B0 ;  /* 0x0000000000007941 */ /* 0x000fea0003800000 */
.L_x_22685:
[----:B-1----:R-:W-:-:S05]  /*e440*/  IMAD.MOV.U32 R144, RZ, RZ, c[0x0][0x160] ;  /* 0x00005800ff907624 */ /* 0x002fca00078e00ff */
[----:B------:R-:W-:-:S04]  /*e450*/  LEA R163, R144, R163, 0x2 ;  /* 0x000000a390a37211 */ /* 0x000fc800078e10ff */
[----:B------:R-:W-:-:S13]  /*e460*/  ISETP.GE.AND P2, PT, R163, c[0x0][0x164], PT ;  /* 0x00005900a3007a0c */ /* 0x000fda0003f46270 */
[----:B0-----:R-:W-:Y:S01]  /*e470*/  @P2 CALL.REL.NOINC `(.L_x_22693) ;  /* 0x0000001000002944 */ /* 0x001fe20003c00000 */
[----:B------:R-:W-:Y:S05]  /*e480*/  BRA `(.L_x_22694) ;  /* 0xffff272000007947 */ /* 0x000fea000383ffff */
.L_x_22693:
[----:B------:R-:W-:Y:S05]  /*e490*/  EXIT ;  /* 0x000000000000794d */ /* 0x000fea0003800000 */
.L_x_22683:
[----:B------:R-:W-:Y:S01]  /*e4a0*/  IMAD.MOV.U32 R179, RZ, RZ, R147 ;  /* 0x000000ffffb37224 */ /* 0x000fe200078e0093 */
[----:B------:R-:W-:Y:S01]  /*e4b0*/  MOV R192, 0xffffffff ;  /* 0xffffffff00c07802 */ /* 0x000fe20000000f00 */
[----:B------:R-:W-:Y:S01]  /*e4c0*/  IMAD.MOV.U32 R180, RZ, RZ, 0x1 ;  /* 0x00000001ffb47424 */ /* 0x000fe200078e00ff */
[----:B-1----:R-:W-:Y:S01]  /*e4d0*/  MOV R188, 0xe500 ;  /* 0x0000e50000bc7802 */ /* 0x002fe20000000f00 */
[----:B------:R-:W-:Y:S02]  /*e4e0*/  IMAD.MOV.U32 R185, RZ, RZ, 0x1f ;  /* 0x0000001fffb97424 */ /* 0x000fe400078e00ff */
[----:B0----5:R-:W-:Y:S05]  /*e4f0*/  CALL.REL.NOINC `($__internal_126_$__cuda_sm70_shflsync_bfly_p) ;  /* 0x000007b000007944 */ /* 0x021fea0003c00000 */
[----:B01----:R-:W-:Y:S05]  /*e500*/  BRA `(.L_x_22695) ;  /* 0xffffefa000007947 */ /* 0x003fea000383ffff */
.L_x_22684:
[----:B------:R-:W-:Y:S01]  /*e510*/  IMAD.MOV.U32 R180, RZ, RZ, 0x2 ;  /* 0x00000002ffb47424 */ /* 0x000fe200078e00ff */
[----:B-1----:R-:W-:Y:S01]  /*e520*/  MOV R188, 0xe560 ;  /* 0x0000e56000bc7802 */ /* 0x002fe20000000f00 */
[----:B------:R-:W-:Y:S02]  /*e530*/  IMAD.MOV.U32 R185, RZ, RZ, 0x1f ;  /* 0x0000001fffb97424 */ /* 0x000fe400078e00ff */
[----:B------:R-:W-:Y:S02]  /*e540*/  IMAD.MOV.U32 R192, RZ, RZ, -0x1 ;  /* 0xffffffffffc07424 */ /* 0x000fe400078e00ff */
[----:B0-2--5:R-:W-:Y:S05]  /*e550*/  CALL.REL.NOINC `($__internal_126_$__cuda_sm70_shflsync_bfly_p) ;  /* 0x0000075000007944 */ /* 0x025fea0003c00000 */
[----:B01----:R-:W-:Y:S01]  /*e560*/  FADD.FTZ R179, R179, R180 ;  /* 0x000000b4b3b37221 */ /* 0x003fe20000010000 */
[----:B------:R-:W-:Y:S01]  /*e570*/  HFMA2.MMA R180, -RZ, RZ, 0, 2.384185791015625e-07 ;  /* 0x00000004ffb47435 */ /* 0x000fe200000001ff */
[----:B------:R-:W-:Y:S01]  /*e580*/  IMAD.MOV.U32 R185, RZ, RZ, 0x1f ;  /* 0x0000001fffb97424 */ /* 0x000fe200078e00ff */
[----:B------:R-:W-:Y:S01]  /*e590*/  MOV R188, 0xe5c0 ;  /* 0x0000e5c000bc7802 */ /* 0x000fe20000000f00 */
[----:B------:R-:W-:-:S03]  /*e5a0*/  IMAD.MOV.U32 R192, RZ, RZ, -0x1 ;  /* 0xffffffffffc07424 */ /* 0x000fc600078e00ff */
[----:B------:R-:W-:Y:S05]  /*e5b0*/  CALL.REL.NOINC `($__internal_126_$__cuda_sm70_shflsync_bfly_p) ;  /* 0x000006f000007944 */ /* 0x000fea0003c00000 */
[----:B01----:R-:W-:Y:S01]  /*e5c0*/  FADD.FTZ R179, R179, R180 ;  /* 0x000000b4b3b37221 */ /* 0x003fe20000010000 */
[----:B------:R-:W-:Y:S01]  /*e5d0*/  MOV R185, 0x1f ;  /* 0x0000001f00b97802 */ /* 0x000fe20000000f00 */
[----:B------:R-:W-:Y:S01]  /*e5e0*/  IMAD.MOV.U32 R180, RZ, RZ, 0x8 ;  /* 0x00000008ffb47424 */ /* 0x000fe200078e00ff */
[----:B------:R-:W-:Y:S01]  /*e5f0*/  MOV R188, 0xe620 ;  /* 0x0000e62000bc7802 */ /* 0x000fe20000000f00 */
[----:B------:R-:W-:-:S02]  /*e600*/  IMAD.MOV.U32 R192, RZ, RZ, -0x1 ;  /* 0xffffffffffc07424 */ /* 0x000fc400078e00ff */
[----:B------:R-:W-:Y:S05]  /*e610*/  CALL.REL.NOINC `($__internal_126_$__cuda_sm70_shflsync_bfly_p) ;  /* 0x0000069000007944 */ /* 0x000fea0003c00000 */
[----:B01----:R-:W-:Y:S01]  /*e620*/  FADD.FTZ R179, R179, R180 ;  /* 0x000000b4b3b37221 */ /* 0x003fe20000010000 */
[----:B------:R-:W-:Y:S01]  /*e630*/  MOV R192, 0xffffffff ;  /* 0xffffffff00c07802 */ /* 0x000fe20000000f00 */
[----:B------:R-:W-:Y:S01]  /*e640*/  IMAD.MOV.U32 R180, RZ, RZ, 0x10 ;  /* 0x00000010ffb47424 */ /* 0x000fe200078e00ff */
[----:B------:R-:W-:Y:S01]  /*e650*/  MOV R188, 0xe680 ;  /* 0x0000e68000bc7802 */ /* 0x000fe20000000f00 */
[----:B------:R-:W-:-:S02]  /*e660*/  IMAD.MOV.U32 R185, RZ, RZ, 0x1f ;  /* 0x0000001fffb97424 */ /* 0x000fc400078e00ff */
[----:B------:R-:W-:Y:S05]  /*e670*/  CALL.REL.NOINC `($__internal_126_$__cuda_sm70_shflsync_bfly_p) ;  /* 0x0000063000007944 */ /* 0x000fea0003c00000 */
        /* <DEDUP_REMOVED lines=71> */
[----:B------:R-:W-:Y:S05]  /*eaf0*/  CALL.REL.NOINC `($__internal_126_$__cuda_sm70_shflsync_bfly_p) ;  /* 0x000001b000007944 */ /* 0x000fea0003c00000 */
[----:B01----:R-:W-:Y:S01]  /*eb00*/  FADD.FTZ R179, R179, R180 ;  /* 0x000000b4b3b37221 */ /* 0x003fe20000010000 */
[----:B------:R-:W-:Y:S01]  /*eb10*/  HFMA2.MMA R180, -RZ, RZ, 0, 1.1920928955078125e-07 ;  /* 0x00000002ffb47435 */ /* 0x000fe200000001ff */
        /* <DEDUP_REMOVED lines=10> */
[----:B0-----:R-:W-:Y:S01]  /*ebc0*/  HFMA2.MMA R185, -RZ, RZ, 0, 1.847743988037109375e-06 ;  /* 0x0000001fffb97435 */ /* 0x001fe200000001ff */
[----:B-1----:R-:W-:Y:S01]  /*ebd0*/  FADD.FTZ R179, R179, R180 ;  /* 0x000000b4b3b37221 */ /* 0x002fe20000010000 */
[----:B------:R-:W-:Y:S01]  /*ebe0*/  MOV R188, 0xec20 ;  /* 0x0000ec2000bc7802 */ /* 0x000fe20000000f00 */
[----:B------:R-:W-:-:S02]  /*ebf0*/  IMAD.MOV.U32 R180, RZ, RZ, 0x8 ;  /* 0x00000008ffb47424 */ /* 0x000fc400078e00ff */
[----:B------:R-:W-:Y:S02]  /*ec00*/  IMAD.MOV.U32 R192, RZ, RZ, -0x1 ;  /* 0xffffffffffc07424 */ /* 0x000fe400078e00ff */
[----:B------:R-:W-:Y:S05]  /*ec10*/  CALL.REL.NOINC `($__internal_126_$__cuda_sm70_shflsync_bfly_p) ;  /* 0x0000009000007944 */ /* 0x000fea0003c00000 */
[----:B-1----:R-:W-:Y:S01]  /*ec20*/  FADD.FTZ R190, R179, R180 ;  /* 0x000000b4b3be7221 */ /* 0x002fe20000010000 */
[----:B0-----:R-:W-:Y:S01]  /*ec30*/  MOV R185, 0x1f ;  /* 0x0000001f00b97802 */ /* 0x001fe20000000f00 */
[----:B------:R-:W-:Y:S01]  /*ec40*/  IMAD.MOV.U32 R180, RZ, RZ, 0x10 ;  /* 0x00000010ffb47424 */ /* 0x000fe200078e00ff */
[----:B------:R-:W-:Y:S01]  /*ec50*/  MOV R188, 0xec90 ;  /* 0x0000ec9000bc7802 */ /* 0x000fe20000000f00 */
[----:B------:R-:W-:Y:S02]  /*ec60*/  IMAD.MOV.U32 R192, RZ, RZ, -0x1 ;  /* 0xffffffffffc07424 */ /* 0x000fe400078e00ff */
[----:B------:R-:W-:Y:S02]  /*ec70*/  IMAD.MOV.U32 R179, RZ, RZ, R190 ;  /* 0x000000ffffb37224 */ /* 0x000fe400078e00be */
[----:B------:R-:W-:Y:S05]  /*ec80*/  CALL.REL.NOINC `($__internal_126_$__cuda_sm70_shflsync_bfly_p) ;  /* 0x0000002000007944 */ /* 0x000fea0003c00000 */
[----:B-1----:R-:W-:Y:S01]  /*ec90*/  MOV R189, R180 ;  /* 0x000000b400bd7202 */ /* 0x002fe20000000f00 */
[----:B0-----:R-:W-:Y:S05]  /*eca0*/  BRA `(.L_x_22696) ;  /* 0xffffed5000007947 */ /* 0x001fea000383ffff */
        .weak           $__internal_126_$__cuda_sm70_shflsync_bfly_p
        .type           $__internal_126_$__cuda_sm70_shflsync_bfly_p,@function
        .size           $__internal_126_$__cuda_sm70_shflsync_bfly_p,(.L_x_29266 - $__internal_126_$__cuda_sm70_shflsync_bfly_p)
$__internal_126_$__cuda_sm70_shflsync_bfly_p:
[----:B------:R-:W-:Y:S01]  /*ecb0*/  IMAD.MOV.U32 R189, RZ, RZ, 0x0 ;  /* 0x00000000ffbd7424 */ /* 0x000fe200078e00ff */
[----:B------:R-:W-:Y:S04]  /*ecc0*/  WARPSYNC R192 ;  /* 0x000000c000007348 */ /* 0x000fe80003800000 */
[----:B------:R0:W1:Y:S01]  /*ecd0*/  SHFL.BFLY PT, R180, R179, R180, R185 ;  /* 0x0c0000b4b3b47389 */ /* 0x00006200000e00b9 */
[----:B------:R-:W-:Y:S05]  /*ece0*/  RET.REL.NODEC R188 `(_ZN10layer_norm13ln_fwd_kernelINS_13Kernel_traitsIf6__halffS2_fjLj1024ELj1ELj4ELj1ELj16ENS_18Kernel_traits_baseILj1024EfS2_fS2_fjLj128EEEEELb1ELb1ELb1ELb0EEEvNS_9FwdParamsE) ;  /* 0xffff1310bc007950 */ /* 0x000fea0003c3ffff */
.L_x_22697:
        /* <DEDUP_REMOVED lines=9> */
.L_x_29266:


//--------------------- .text._ZN10layer_norm13ln_fwd_kernelINS_13Kernel_traitsIf6__halffS2_fjLj1024ELj1ELj4ELj1ELj16ENS_18Kernel_traits_baseILj1024EfS2_fS2_fjLj128EEEEELb1ELb1ELb1ELb1EEEvNS_9FwdParamsE --------------------------
	.section	.text._ZN10layer_norm13ln_fwd_kernelINS_13Kernel_traitsIf6__halffS2_fjLj1024ELj1ELj4ELj1ELj16ENS_18Kernel_traits_baseILj1024EfS2_fS2_fjLj128EEEEELb1ELb1ELb1ELb1EEEvNS_9FwdParamsE,"ax",@progbits
	.sectioninfo	@"SHI_REGISTERS=176"
	.align	128
        .global         _ZN10layer_norm13ln_fwd_kernelINS_13Kernel_traitsIf6__halffS2_fjLj1024ELj1ELj4ELj1ELj16ENS_18Kernel_traits_baseILj1024EfS2_fS2_fjLj128EEEEELb1ELb1ELb1ELb1EEEvNS_9FwdParamsE
        .type           _ZN10layer_norm13ln_fwd_kernelINS_13Kernel_traitsIf6__halffS2_fjLj1024ELj1ELj4ELj1ELj16ENS_18Kernel_traits_baseILj1024EfS2_fS2_fjLj128EEEEELb1ELb1ELb1ELb1EEEvNS_9FwdParamsE,@function
        .size           _ZN10layer_norm13ln_fwd_kernelINS_13Kernel_traitsIf6__halffS2_fjLj1024ELj1ELj4ELj1ELj16ENS_18Kernel_traits_baseILj1024EfS2_fS2_fjLj128EEEEELb1ELb1ELb1ELb1EEEvNS_9FwdParamsE,(.L_x_29267 - _ZN10layer_norm13ln_fwd_kernelINS_13Kernel_traitsIf6__halffS2_fjLj1024ELj1ELj4ELj1ELj16ENS_18Kernel_traits_baseILj1024EfS2_fS2_fjLj128EEEEELb1ELb1ELb1ELb1EEEvNS_9FwdParamsE)
        .other          _ZN10layer_norm13ln_fwd_kernelINS_13Kernel_traitsIf6__halffS2_fjLj1024ELj1ELj4ELj1ELj16ENS_18Kernel_traits_baseILj1024EfS2_fS2_fjLj128EEEEELb1ELb1ELb1ELb1EEEvNS_9FwdParamsE,@"STO_CUDA_ENTRY STV_DEFAULT"
_ZN10layer_norm13ln_fwd_kernelINS_13Kernel_traitsIf6__halffS2_fjLj1024ELj1ELj4ELj1ELj16ENS_18Kernel_traits_baseILj1024EfS2_fS2_fjLj128EEEEELb1ELb1ELb1ELb1EEEvNS_9FwdParamsE:
.text._ZN10layer_norm13ln_fwd_kernelINS_13Kernel_traitsIf6__halffS2_fjLj1024ELj1ELj4ELj1ELj16ENS_18Kernel_traits_baseILj1024EfS2_fS2_fjLj128EEEEELb1ELb1ELb1ELb1EEEvNS_9FwdParamsE:
        /* <DEDUP_REMOVED lines=144> */
.L_x_23000:
        /* <DEDUP_REMOVED lines=45> */
.L_x_22702:
[----:B------:R-:W-:Y:S02]  /*0bd0*/  MOV R12, R158 ;  /* 0x0000009e000c7202 */ /* 0x000fe40000000f00 */
.L_x_22703:
[----:B------:R-:W-:Y:S05]  /*0be0*/  BSYNC B2 ;  /* 0x0000000000027941 */ /* 0x000fea0003800000 */
.L_x_22701:
        /* <DEDUP_REMOVED lines=16> */
.L_x_22707:
[----:B------:R-:W-:Y:S05]  /*0cf0*/  BSYNC B3 ;  /* 0x0000000000037941 */ /* 0x000fea0003800000 */
.L_x_22706:
        /* <DEDUP_REMOVED lines=42> */
.L_x_22705:
[----:B------:R-:W-:Y:S05]  /*0fa0*/  BSYNC B2 ;  /* 0x0000000000027941 */ /* 0x000fea0003800000 */
.L_x_22704:
        /* <DEDUP_REMOVED lines=11> */
.L_x_22700:
[----:B0-----:R-:W-:Y:S05]  /*1060*/  BSYNC B1 ;  /* 0x0000000000017941 */ /* 0x001fea0003800000 */
.L_x_22699:
        /* <DEDUP_REMOVED lines=18> */
.L_x_22711:
[----:B------:R-:W-:Y:S02]  /*1190*/  IMAD.MOV.U32 R12, RZ, RZ, R158 ;  /* 0x000000ffff0c7224 */ /* 0x000fe400078e009e */
.L_x_22712:
[----:B------:R-:W-:Y:S05]  /*11a0*/  BSYNC B2 ;  /* 0x0000000000027941 */ /* 0x000fea0003800000 */
.L_x_22710:
        /* <DEDUP_REMOVED lines=16> */
.L_x_22716:
[----:B------:R-:W-:Y:S05]  /*12b0*/  BSYNC B3 ;  /* 0x0000000000037941 */ /* 0x000fea0003800000 */
.L_x_22715:
        /* <DEDUP_REMOVED lines=42> */
.L_x_22714:
[----:B------:R-:W-:Y:S05]  /*1560*/  BSYNC B2 ;  /* 0x0000000000027941 */ /* 0x000fea0003800000 */
.L_x_22713:
        /* <DEDUP_REMOVED lines=11> */
.L_x_22709:
[----:B------:R-:W-:Y:S05]  /*1620*/  BSYNC B1 ;  /* 0x0000000000017941 */ /* 0x000fea0003800000 */
.L_x_22708:
        /* <DEDUP_REMOVED lines=18> */
.L_x_22720:
[----:B------:R-:W-:Y:S02]  /*1750*/  MOV R12, R158 ;  /* 0x0000009e000c7202 */ /* 0x000fe40000000f00 */
.L_x_22721:
[----:B------:R-:W-:Y:S05]  /*1760*/  BSYNC B2 ;  /* 0x0000000000027941 */ /* 0x000fea0003800000 */
.L_x_22719:
        /* <DEDUP_REMOVED lines=16> */
.L_x_22725:
[----:B------:R-:W-:Y:S05]  /*1870*/  BSYNC B3 ;  /* 0x0000000000037941 */ /* 0x000fea0003800000 */
.L_x_22724:
        /* <DEDUP_REMOVED lines=42> */
.L_x_22723:
[----:B------:R-:W-:Y:S05]  /*1b20*/  BSYNC B2 ;  /* 0x0000000000027941 */ /* 0x000fea0003800000 */
.L_x_22722:
        /* <DEDUP_REMOVED lines=11> */
.L_x_22718:
[----:B------:R-:W-:Y:S05]  /*1be0*/  BSYNC B1 ;  /* 0x0000000000017941 */ /* 0x000fea0003800000 */
.L_x_22717:
        /* <DEDUP_REMOVED lines=18> */
.L_x_22729:
[----:B------:R-:W-:Y:S02]  /*1d10*/  IMAD.MOV.U32 R12, RZ, RZ, R158 ;  /* 0x000000ffff0c7224 */ /* 0x000fe400078e009e */
.L_x_22730:
[----:B------:R-:W-:Y:S05]  /*1d20*/  BSYNC B2 ;  /* 0x0000000000027941 */ /* 0x000fea0003800000 */
.L_x_22728:
        /* <DEDUP_REMOVED lines=16> */
.L_x_22734:
[----:B------:R-:W-:Y:S05]  /*1e30*/  BSYNC B3 ;  /* 0x0000000000037941 */ /* 0x000fea0003800000 */
.L_x_22733:
        /* <DEDUP_REMOVED lines=42> */
.L_x_22732:
[----:B------:R-:W-:Y:S05]  /*20e0*/  BSYNC B2 ;  /* 0x0000000000027941 */ /* 0x000fea0003800000 */
.L_x_22731:
        /* <DEDUP_REMOVED lines=11> */
.L_x_22727:
[----:B------:R-:W-:Y:S05]  /*21a0*/  BSYNC B1 ;  /* 0x0000000000017941 */ /* 0x000fea0003800000 */
.L_x_22726:
        /* <DEDUP_REMOVED lines=18> */
.L_x_22738:
[----:B------:R-:W-:Y:S02]  /*22d0*/  MOV R13, R158 ;  /* 0x0000009e000d7202 */ /* 0x000fe40000000f00 */
.L_x_22739:
[----:B------:R-:W-:Y:S05]  /*22e0*/  BSYNC B2 ;  /* 0x0000000000027941 */ /* 0x000fea0003800000 */
.L_x_22737:
        /* <DEDUP_REMOVED lines=16> */
.L_x_22743:
[----:B------:R-:W-:Y:S05]  /*23f0*/  BSYNC B3 ;  /* 0x0000000000037941 */ /* 0x000fea0003800000 */
.L_x_22742:
        /* <DEDUP_REMOVED lines=42> */
.L_x_22741:
[----:B------:R-:W-:Y:S05]  /*26a0*/  BSYNC B2 ;  /* 0x0000000000027941 */ /* 0x000fea0003800000 */
.L_x_22740:
        /* <DEDUP_REMOVED lines=11> */
.L_x_22736:
[----:B------:R-:W-:Y:S05]  /*2760*/  BSYNC B1 ;  /* 0x0000000000017941 */ /* 0x000fea0003800000 */
.L_x_22735:
        /* <DEDUP_REMOVED lines=18> */
.L_x_22747:
[----:B------:R-:W-:Y:S02]  /*2890*/  IMAD.MOV.U32 R14, RZ, RZ, R158 ;  /* 0x000000ffff0e7224 */ /* 0x000fe400078e009e */
.L_x_22748:
[----:B------:R-:W-:Y:S05]  /*28a0*/  BSYNC B2 ;  /* 0x0000000000027941 */ /* 0x000fea0003800000 */
.L_x_22746:
        /* <DEDUP_REMOVED lines=16> */
.L_x_22752:
[----:B------:R-:W-:Y:S05]  /*29b0*/  BSYNC B3 ;  /* 0x0000000000037941 */ /* 0x000fea0003800000 */
.L_x_22751:
        /* <DEDUP_REMOVED lines=42> */
.L_x_22750:
[----:B------:R-:W-:Y:S05]  /*2c60*/  BSYNC B2 ;  /* 0x0000000000027941 */ /* 0x000fea0003800000 */
.L_x_22749:
        /* <DEDUP_REMOVED lines=11> */
.L_x_22745:
[----:B------:R-:W-:Y:S05]  /*2d20*/  BSYNC B1 ;  /* 0x0000000000017941 */ /* 0x000fea0003800000 */
.L_x_22744:
        /* <DEDUP_REMOVED lines=18> */
.L_x_22756:
[----:B------:R-:W-:Y:S02]  /*2e50*/  MOV R15, R158 ;  /* 0x0000009e000f7202 */ /* 0x000fe40000000f00 */
.L_x_22757:
[----:B------:R-:W-:Y:S05]  /*2e60*/  BSYNC B2 ;  /* 0x0000000000027941 */ /* 0x000fea0003800000 */
.L_x_22755:
        /* <DEDUP_REMOVED lines=16> */
.L_x_22761:
[----:B------:R-:W-:Y:S05]  /*2f70*/  BSYNC B3 ;  /* 0x0000000000037941 */ /* 0x000fea0003800000 */
.L_x_22760:
        /* <DEDUP_REMOVED lines=42> */
.L_x_22759:
[----:B------:R-:W-:Y:S05]  /*3220*/  BSYNC B2 ;  /* 0x0000000000027941 */ /* 0x000fea0003800000 */
.L_x_22758:
        /* <DEDUP_REMOVED lines=11> */
.L_x_22754:
[----:B------:R-:W-:Y:S05]  /*32e0*/  BSYNC B1 ;  /* 0x0000000000017941 */ /* 0x000fea0003800000 */
.L_x_22753:
        /* <DEDUP_REMOVED lines=18> */
.L_x_22765:
[----:B------:R-:W-:Y:S02]  /*3410*/  IMAD.MOV.U32 R128, RZ, RZ, R158 ;  /* 0x000000ffff807224 */ /* 0x000fe400078e009e */
.L_x_22766:
[----:B------:R-:W-:Y:S05]  /*3420*/  BSYNC B2 ;  /* 0x0000000000027941 */ /* 0x000fea0003800000 */
.L_x_22764:
        /* <DEDUP_REMOVED lines=16> */
.L_x_22770:
[----:B------:R-:W-:Y:S05]  /*3530*/  BSYNC B3 ;  /* 0x0000000000037941 */ /* 0x000fea0003800000 */
.L_x_22769:
        /* <DEDUP_REMOVED lines=42> */
.L_x_22768:
[----:B------:R-:W-:Y:S05]  /*37e0*/  BSYNC B2 ;  /* 0x0000000000027941 */ /* 0x000fea0003800000 */
.L_x_22767:
        /* <DEDUP_REMOVED lines=11> */
.L_x_22763:
[----:B------:R-:W-:Y:S05]  /*38a0*/  BSYNC B1 ;  /* 0x0000000000017941 */ /* 0x000fea0003800000 */
.L_x_22762:
        /* <DEDUP_REMOVED lines=30> */
.L_x_22772:
[----:B------:R-:W-:Y:S05]  /*3a90*/  BSYNC B1 ;  /* 0x0000000000017941 */ /* 0x000fea0003800000 */
.L_x_22771:
        /* <DEDUP_REMOVED lines=22> */
.L_x_22776:
[----:B------:R-:W-:Y:S02]  /*3c00*/  MOV R131, R158 ;  /* 0x0000009e00837202 */ /* 0x000fe40000000f00 */
.L_x_22777:
[----:B------:R-:W-:Y:S05]  /*3c10*/  BSYNC B2 ;  /* 0x0000000000027941 */ /* 0x000fea0003800000 */
.L_x_22775:
        /* <DEDUP_REMOVED lines=16> */
.L_x_22781:
[----:B------:R-:W-:Y:S05]  /*3d20*/  BSYNC B3 ;  /* 0x0000000000037941 */ /* 0x000fea0003800000 */
.L_x_22780:
        /* <DEDUP_REMOVED lines=42> */
.L_x_22779:
[----:B------:R-:W-:Y:S05]  /*3fd0*/  BSYNC B2 ;  /* 0x0000000000027941 */ /* 0x000fea0003800000 */
.L_x_22778:
[----:B------:R-:W0:Y:S01]  /*3fe0*/  I2F.U32 R4, R131 ;  /* 0x0000008300047306 */ /* 0x000e220000201000 */
[----:B-----5:R-:W-:Y:S01]  /*3ff0*/  HADD2.F32 R7, -RZ, R20.H0_H0 ;  /* 0x20000014ff077230 */ /* 0x020fe20000004100 */
        /* <DEDUP_REMOVED lines=9> */
.L_x_22774:
[----:B0-----:R-:W-:Y:S05]  /*4090*/  BSYNC B1 ;  /* 0x0000000000017941 */ /* 0x001fea0003800000 */
.L_x_22773:
        /* <DEDUP_REMOVED lines=18> */
.L_x_22785:
[----:B------:R-:W-:Y:S02]  /*41c0*/  IMAD.MOV.U32 R132, RZ, RZ, R158 ;  /* 0x000000ffff847224 */ /* 0x000fe400078e009e */
.L_x_22786:
[----:B------:R-:W-:Y:S05]  /*41d0*/  BSYNC B2 ;  /* 0x0000000000027941 */ /* 0x000fea0003800000 */
.L_x_22784:
        /* <DEDUP_REMOVED lines=16> */
.L_x_22790:
[----:B------:R-:W-:Y:S05]  /*42e0*/  BSYNC B3 ;  /* 0x0000000000037941 */ /* 0x000fea0003800000 */
.L_x_22789:
        /* <DEDUP_REMOVED lines=42> */
.L_x_22788:
[----:B------:R-:W-:Y:S05]  /*4590*/  BSYNC B2 ;  /* 0x0000000000027941 */ /* 0x000fea0003800000 */
.L_x_22787:
[----:B------:R-:W0:Y:S01]  /*45a0*/  I2F.U32 R5, R132 ;  /* 0x0000008400057306 */ /* 0x000e220000201000 */
[----:B------:R-:W-:Y:S01]  /*45b0*/  HFMA2.MMA R6, -RZ, RZ, 0.1171875, 0 ;  /* 0x2f800000ff067435 */ /* 0x000fe200000001ff */
[----:B-----5:R-:W-:-:S05]  /*45c0*/  HADD2.F32 R7, -RZ, R20.H1_H1 ;  /* 0x30000014ff077230 */ /* 0x020fca0000004100 */
        /* <DEDUP_REMOVED lines=8> */
.L_x_22783:
[----:B------:R-:W-:Y:S05]  /*4650*/  BSYNC B1 ;  /* 0x0000000000017941 */ /* 0x000fea0003800000 */
.L_x_22782:
        /* <DEDUP_REMOVED lines=18> */
.L_x_22794:
[----:B------:R-:W-:Y:S02]  /*4780*/  IMAD.MOV.U32 R132, RZ, RZ, R158 ;  /* 0x000000ffff847224 */ /* 0x000fe400078e009e */
.L_x_22795:
[----:B------:R-:W-:Y:S05]  /*4790*/  BSYNC B2 ;  /* 0x0000000000027941 */ /* 0x000fea0003800000 */
.L_x_22793:
        /* <DEDUP_REMOVED lines=16> */
.L_x_22799:
[----:B------:R-:W-:Y:S05]  /*48a0*/  BSYNC B3 ;  /* 0x0000000000037941 */ /* 0x000fea0003800000 */
.L_x_22798:
        /* <DEDUP_REMOVED lines=42> */
.L_x_22797:
[----:B------:R-:W-:Y:S05]  /*4b50*/  BSYNC B2 ;  /* 0x0000000000027941 */ /* 0x000fea0003800000 */
.L_x_22796:
        /* <DEDUP_REMOVED lines=11> */
.L_x_22792:
[----:B------:R-:W-:Y:S05]  /*4c10*/  BSYNC B1 ;  /* 0x0000000000017941 */ /* 0x000fea0003800000 */
.L_x_22791:
        /* <DEDUP_REMOVED lines=18> */
.L_x_22803:
[----:B------:R-:W-:Y:S02]  /*4d40*/  MOV R134, R158 ;  /* 0x0000009e00867202 */ /* 0x000fe40000000f00 */
.L_x_22804:
[----:B------:R-:W-:Y:S05]  /*4d50*/  BSYNC B2 ;  /* 0x0000000000027941 */ /* 0x000fea0003800000 */
.L_x_22802:
        /* <DEDUP_REMOVED lines=16> */
.L_x_22808:
[----:B------:R-:W-:Y:S05]  /*4e60*/  BSYNC B3 ;  /* 0x0000000000037941 */ /* 0x000fea0003800000 */
.L_x_22807:
        /* <DEDUP_REMOVED lines=42> */
.L_x_22806:
[----:B------:R-:W-:Y:S05]  /*5110*/  BSYNC B2 ;  /* 0x0000000000027941 */ /* 0x000fea0003800000 */
.L_x_22805:
        /* <DEDUP_REMOVED lines=11> */
.L_x_22801:
[----:B------:R-:W-:Y:S05]  /*51d0*/  BSYNC B1 ;  /* 0x0000000000017941 */ /* 0x000fea0003800000 */
.L_x_22800:
        /* <DEDUP_REMOVED lines=18> */
.L_x_22812:
[----:B------:R-:W-:Y:S02]  /*5300*/  IMAD.MOV.U32 R134, RZ, RZ, R158 ;  /* 0x000000ffff867224 */ /* 0x000fe400078e009e */
.L_x_22813:
[----:B------:R-:W-:Y:S05]  /*5310*/  BSYNC B2 ;  /* 0x0000000000027941 */ /* 0x000fea0003800000 */
.L_x_22811:
        /* <DEDUP_REMOVED lines=16> */
.L_x_22817:
[----:B------:R-:W-:Y:S05]  /*5420*/  BSYNC B3 ;  /* 0x0000000000037941 */ /* 0x000fea0003800000 */
.L_x_22816:
        /* <DEDUP_REMOVED lines=42> */
.L_x_22815:
[----:B------:R-:W-:Y:S05]  /*56d0*/  BSYNC B2 ;  /* 0x0000000000027941 */ /* 0x000fea0003800000 */
.L_x_22814:
[----:B------:R-:W0:Y:S01]  /*56e0*/  I2F.U32 R4, R134 ;  /* 0x0000008600047306 */ /* 0x000e220000201000 */
[----:B------:R-:W-:Y:S01]  /*56f0*/  HFMA2.MMA R5, -RZ, RZ, 0.1171875, 0 ;  /* 0x2f800000ff057435 */ /* 0x000fe200000001ff */
[----:B------:R-:W-:-:S05]  /*5700*/  HADD2.F32 R6, -RZ, R22.H0_H0 ;  /* 0x20000016ff067230 */ /* 0x000fca0000004100 */
        /* <DEDUP_REMOVED lines=8> */
.L_x_22810:
[----:B------:R-:W-:Y:S05]  /*5790*/  BSYNC B1 ;  /* 0x0000000000017941 */ /* 0x000fea0003800000 */
.L_x_22809:
        /* <DEDUP_REMOVED lines=18> */
.L_x_22821:
[----:B------:R-:W-:Y:S02]  /*58c0*/  IMAD.MOV.U32 R150, RZ, RZ, R158 ;  /* 0x000000ffff967224 */ /* 0x000fe400078e009e */
.L_x_22822:
[----:B------:R-:W-:Y:S05]  /*58d0*/  BSYNC B2 ;  /* 0x0000000000027941 */ /* 0x000fea0003800000 */
.L_x_22820:
        /* <DEDUP_REMOVED lines=16> */
.L_x_22826:
[----:B------:R-:W-:Y:S05]  /*59e0*/  BSYNC B3 ;  /* 0x0000000000037941 */ /* 0x000fea0003800000 */
.L_x_22825:
        /* <DEDUP_REMOVED lines=42> */
.L_x_22824:
[----:B------:R-:W-:Y:S05]  /*5c90*/  BSYNC B2 ;  /* 0x0000000000027941 */ /* 0x000fea0003800000 */
.L_x_22823:
[----:B------:R-:W0:Y:S01]  /*5ca0*/  I2F.U32 R5, R150 ;  /* 0x0000009600057306 */ /* 0x000e220000201000 */
[----:B------:R-:W-:Y:S01]  /*5cb0*/  HADD2.F32 R7, -RZ, R22.H1_H1 ;  /* 0x30000016ff077230 */ /* 0x000fe20000004100 */
        /* <DEDUP_REMOVED lines=9> */
.L_x_22819:
[----:B------:R-:W-:Y:S05]  /*5d50*/  BSYNC B1 ;  /* 0x0000000000017941 */ /* 0x000fea0003800000 */
.L_x_22818:
        /* <DEDUP_REMOVED lines=18> */
.L_x_22830:
[----:B------:R-:W-:Y:S02]  /*5e80*/  MOV R150, R158 ;  /* 0x0000009e00967202 */ /* 0x000fe40000000f00 */
.L_x_22831:
[----:B------:R-:W-:Y:S05]  /*5e90*/  BSYNC B2 ;  /* 0x0000000000027941 */ /* 0x000fea0003800000 */
.L_x_22829:
        /* <DEDUP_REMOVED lines=16> */
.L_x_22835:
[----:B------:R-:W-:Y:S05]  /*5fa0*/  BSYNC B3 ;  /* 0x0000000000037941 */ /* 0x000fea0003800000 */
.L_x_22834:
        /* <DEDUP_REMOVED lines=42> */
.L_x_22833:
[----:B------:R-:W-:Y:S05]  /*6250*/  BSYNC B2 ;  /* 0x0000000000027941 */ /* 0x000fea0003800000 */
.L_x_22832:
[----:B------:R-:W0:Y:S01]  /*6260*/  I2F.U32 R6, R150 ;  /* 0x0000009600067306 */ /* 0x000e220000201000 */
[----:B------:R-:W-:Y:S01]  /*6270*/  HADD2.F32 R130, -RZ, R23.H0_H0 ;  /* 0x20000017ff827230 */ /* 0x000fe20000004100 */
        /* <DEDUP_REMOVED lines=9> */
.L_x_22828:
[----:B------:R-:W-:Y:S05]  /*6310*/  BSYNC B1 ;  /* 0x0000000000017941 */ /* 0x000fea0003800000 */
.L_x_22827:
        /* <DEDUP_REMOVED lines=18> */
.L_x_22839:
[----:B------:R-:W-:Y:S02]  /*6440*/  IMAD.MOV.U32 R152, RZ, RZ, R158 ;  /* 0x000000ffff987224 */ /* 0x000fe400078e009e */
.L_x_22840:
[----:B------:R-:W-:Y:S05]  /*6450*/  BSYNC B2 ;  /* 0x0000000000027941 */ /* 0x000fea0003800000 */
.L_x_22838:
        /* <DEDUP_REMOVED lines=16> */
.L_x_22844:
[----:B------:R-:W-:Y:S05]  /*6560*/  BSYNC B3 ;  /* 0x0000000000037941 */ /* 0x000fea0003800000 */
.L_x_22843:
        /* <DEDUP_REMOVED lines=42> */
.L_x_22842:
[----:B------:R-:W-:Y:S05]  /*6810*/  BSYNC B2 ;  /* 0x0000000000027941 */ /* 0x000fea0003800000 */
.L_x_22841:
[----:B------:R-:W0:Y:S01]  /*6820*/  I2F.U32 R7, R152 ;  /* 0x0000009800077306 */ /* 0x000e220000201000 */
[----:B------:R-:W-:Y:S01]  /*6830*/  HFMA2.MMA R130, -RZ, RZ, 0.1171875, 0 ;  /* 0x2f800000ff827435 */ /* 0x000fe200000001ff */
[----:B------:R-:W-:-:S05]  /*6840*/  HADD2.F32 R131, -RZ, R23.H1_H1 ;  /* 0x30000017ff837230 */ /* 0x000fca0000004100 */
        /* <DEDUP_REMOVED lines=8> */
.L_x_22837:
[----:B------:R-:W-:Y:S05]  /*68d0*/  BSYNC B1 ;  /* 0x0000000000017941 */ /* 0x000fea0003800000 */
.L_x_22836:
        /* <DEDUP_REMOVED lines=29> */
.L_x_22846:
[----:B------:R-:W-:Y:S05]  /*6ab0*/  BSYNC B1 ;  /* 0x0000000000017941 */ /* 0x000fea0003800000 */
.L_x_22845:
        /* <DEDUP_REMOVED lines=22> */
.L_x_22850:
[----:B------:R-:W-:Y:S02]  /*6c20*/  IMAD.MOV.U32 R152, RZ, RZ, R158 ;  /* 0x000000ffff987224 */ /* 0x000fe400078e009e */
.L_x_22851:
[----:B------:R-:W-:Y:S05]  /*6c30*/  BSYNC B2 ;  /* 0x0000000000027941 */ /* 0x000fea0003800000 */
.L_x_22849:
        /* <DEDUP_REMOVED lines=16> */
.L_x_22855:
[----:B------:R-:W-:Y:S05]  /*6d40*/  BSYNC B3 ;  /* 0x0000000000037941 */ /* 0x000fea0003800000 */
.L_x_22854:
        /* <DEDUP_REMOVED lines=42> */
.L_x_22853:
[----:B------:R-:W-:Y:S05]  /*6ff0*/  BSYNC B2 ;  /* 0x0000000000027941 */ /* 0x000fea0003800000 */
.L_x_22852:
        /* <DEDUP_REMOVED lines=11> */
.L_x_22848:
[----:B0-----:R-:W-:Y:S05]  /*70b0*/  BSYNC B1 ;  /* 0x0000000000017941 */ /* 0x001fea0003800000 */
.L_x_22847:
        /* <DEDUP_REMOVED lines=18> */
.L_x_22859:
[----:B------:R-:W-:Y:S02]  /*71e0*/  MOV R154, R158 ;  /* 0x0000009e009a7202 */ /* 0x000fe40000000f00 */
.L_x_22860:
[----:B------:R-:W-:Y:S05]  /*71f0*/  BSYNC B2 ;  /* 0x0000000000027941 */ /* 0x000fea0003800000 */
.L_x_22858:
        /* <DEDUP_REMOVED lines=16> */
.L_x_22864:
[----:B------:R-:W-:Y:S05]  /*7300*/  BSYNC B3 ;  /* 0x0000000000037941 */ /* 0x000fea0003800000 */
.L_x_22863:
        /* <DEDUP_REMOVED lines=42> */
.L_x_22862:
[----:B------:R-:W-:Y:S05]  /*75b0*/  BSYNC B2 ;  /* 0x0000000000027941 */ /* 0x000fea0003800000 */
.L_x_22861:
[----:B------:R-:W0:Y:S01]  /*75c0*/  I2F.U32 R129, R154 ;  /* 0x0000009a00817306 */ /* 0x000e220000201000 */
[----:B-----5:R-:W-:Y:S01]  /*75d0*/  HADD2.F32 R132, -RZ, R20.H1_H1 ;  /* 0x30000014ff847230 */ /* 0x020fe20000004100 */
        /* <DEDUP_REMOVED lines=9> */
.L_x_22857:
[----:B------:R-:W-:Y:S05]  /*7670*/  BSYNC B1 ;  /* 0x0000000000017941 */ /* 0x000fea0003800000 */
.L_x_22856:
        /* <DEDUP_REMOVED lines=18> */
.L_x_22868:
[----:B------:R-:W-:Y:S02]  /*77a0*/  IMAD.MOV.U32 R154, RZ, RZ, R158 ;  /* 0x000000ffff9a7224 */ /* 0x000fe400078e009e */
.L_x_22869:
[----:B------:R-:W-:Y:S05]  /*77b0*/  BSYNC B2 ;  /* 0x0000000000027941 */ /* 0x000fea0003800000 */
.L_x_22867:
        /* <DEDUP_REMOVED lines=16> */
.L_x_22873:
[----:B------:R-:W-:Y:S05]  /*78c0*/  BSYNC B3 ;  /* 0x0000000000037941 */ /* 0x000fea0003800000 */
.L_x_22872:
        /* <DEDUP_REMOVED lines=42> */
.L_x_22871:
[----:B------:R-:W-:Y:S05]  /*7b70*/  BSYNC B2 ;  /* 0x0000000000027941 */ /* 0x000fea0003800000 */
.L_x_22870:
[----:B------:R-:W0:Y:S01]  /*7b80*/  I2F.U32 R130, R154 ;  /* 0x0000009a00827306 */ /* 0x000e220000201000 */
[----:B------:R-:W-:Y:S01]  /*7b90*/  HFMA2.MMA R131, -RZ, RZ, 0.1171875, 0 ;  /* 0x2f800000ff837435 */ /* 0x000fe200000001ff */
[----:B-----5:R-:W-:-:S05]  /*7ba0*/  HADD2.F32 R133, -RZ, R21.H0_H0 ;  /* 0x20000015ff857230 */ /* 0x020fca0000004100 */
        /* <DEDUP_REMOVED lines=8> */
.L_x_22866:
[----:B------:R-:W-:Y:S05]  /*7c30*/  BSYNC B1 ;  /* 0x0000000000017941 */ /* 0x000fea0003800000 */
.L_x_22865:
        /* <DEDUP_REMOVED lines=18> */
.L_x_22877:
[----:B------:R-:W-:Y:S02]  /*7d60*/  IMAD.MOV.U32 R161, RZ, RZ, R158 ;  /* 0x000000ffffa17224 */ /* 0x000fe400078e009e */
.L_x_22878:
[----:B------:R-:W-:Y:S05]  /*7d70*/  BSYNC B2 ;  /* 0x0000000000027941 */ /* 0x000fea0003800000 */
.L_x_22876:
        /* <DEDUP_REMOVED lines=16> */
.L_x_22882:
[----:B------:R-:W-:Y:S05]  /*7e80*/  BSYNC B3 ;  /* 0x0000000000037941 */ /* 0x000fea0003800000 */
.L_x_22881:
        /* <DEDUP_REMOVED lines=42> */
.L_x_22880:
[----:B------:R-:W-:Y:S05]  /*8130*/  BSYNC B2 ;  /* 0x0000000000027941 */ /* 0x000fea0003800000 */
.L_x_22879:
        /* <DEDUP_REMOVED lines=11> */
.L_x_22875:
[----:B------:R-:W-:Y:S05]  /*81f0*/  BSYNC B1 ;  /* 0x0000000000017941 */ /* 0x000fea0003800000 */
.L_x_22874:
        /* <DEDUP_REMOVED lines=18> */
.L_x_22886:
[----:B------:R-:W-:Y:S02]  /*8320*/  MOV R161, R158 ;  /* 0x0000009e00a17202 */ /* 0x000fe40000000f00 */
.L_x_22887:
[----:B------:R-:W-:Y:S05]  /*8330*/  BSYNC B2 ;  /* 0x0000000000027941 */ /* 0x000fea0003800000 */
.L_x_22885:
        /* <DEDUP_REMOVED lines=16> */
.L_x_22891:
[----:B------:R-:W-:Y:S05]  /*8440*/  BSYNC B3 ;  /* 0x0000000000037941 */ /* 0x000fea0003800000 */
.L_x_22890:
        /* <DEDUP_REMOVED lines=42> */
.L_x_22889:
[----:B------:R-:W-:Y:S05]  /*86f0*/  BSYNC B2 ;  /* 0x0000000000027941 */ /* 0x000fea0003800000 */
.L_x_22888:
        /* <DEDUP_REMOVED lines=11> */
.L_x_22884:
[----:B------:R-:W-:Y:S05]  /*87b0*/  BSYNC B1 ;  /* 0x0000000000017941 */ /* 0x000fea0003800000 */
.L_x_22883:
        /* <DEDUP_REMOVED lines=18> */
.L_x_22895:
[----:B------:R-:W-:Y:S02]  /*88e0*/  IMAD.MOV.U32 R161, RZ, RZ, R158 ;  /* 0x000000ffffa17224 */ /* 0x000fe400078e009e */
.L_x_22896:
[----:B------:R-:W-:Y:S05]  /*88f0*/  BSYNC B2 ;  /* 0x0000000000027941 */ /* 0x000fea0003800000 */
.L_x_22894:
        /* <DEDUP_REMOVED lines=16> */
.L_x_22900:
[----:B------:R-:W-:Y:S05]  /*8a00*/  BSYNC B3 ;  /* 0x0000000000037941 */ /* 0x000fea0003800000 */
.L_x_22899:
        /* <DEDUP_REMOVED lines=43> */
.L_x_22898:
[----:B------:R-:W-:Y:S05]  /*8cc0*/  BSYNC B2 ;  /* 0x0000000000027941 */ /* 0x000fea0003800000 */
.L_x_22897:
        /* <DEDUP_REMOVED lines=11> */
.L_x_22893:
[----:B------:R-:W-:Y:S05]  /*8d80*/  BSYNC B1 ;  /* 0x0000000000017941 */ /* 0x000fea0003800000 */
.L_x_22892:
        /* <DEDUP_REMOVED lines=18> */
.L_x_22904:
[----:B------:R-:W-:Y:S02]  /*8eb0*/  MOV R161, R158 ;  /* 0x0000009e00a17202 */ /* 0x000fe40000000f00 */
.L_x_22905:
[----:B------:R-:W-:Y:S05]  /*8ec0*/  BSYNC B2 ;  /* 0x0000000000027941 */ /* 0x000fea0003800000 */
.L_x_22903:
        /* <DEDUP_REMOVED lines=16> */
.L_x_22909:
[----:B------:R-:W-:Y:S05]  /*8fd0*/  BSYNC B3 ;  /* 0x0000000000037941 */ /* 0x000fea0003800000 */
.L_x_22908:
        /* <DEDUP_REMOVED lines=43> */
.L_x_22907:
[----:B------:R-:W-:Y:S05]  /*9290*/  BSYNC B2 ;  /* 0x0000000000027941 */ /* 0x000fea0003800000 */
.L_x_22906:
        /* <DEDUP_REMOVED lines=11> */
.L_x_22902:
[----:B------:R-:W-:Y:S05]  /*9350*/  BSYNC B1 ;  /* 0x0000000000017941 */ /* 0x000fea0003800000 */
.L_x_22901:
        /* <DEDUP_REMOVED lines=18> */
.L_x_22913:
[----:B------:R-:W-:Y:S02]  /*9480*/  IMAD.MOV.U32 R161, RZ, RZ, R158 ;  /* 0x000000ffffa17224 */ /* 0x000fe400078e009e */
.L_x_22914:
[----:B------:R-:W-:Y:S05]  /*9490*/  BSYNC B2 ;  /* 0x0000000000027941 */ /* 0x000fea0003800000 */
.L_x_22912:
        /* <DEDUP_REMOVED lines=16> */
.L_x_22918:
[----:B------:R-:W-:Y:S05]  /*95a0*/  BSYNC B3 ;  /* 0x0000000000037941 */ /* 0x000fea0003800000 */
.L_x_22917:
        /* <DEDUP_REMOVED lines=44> */
.L_x_22916:
[----:B------:R-:W-:Y:S05]  /*9870*/  BSYNC B2 ;  /* 0x0000000000027941 */ /* 0x000fea0003800000 */
.L_x_22915:
        /* <DEDUP_REMOVED lines=11> */
.L_x_22911:
[----:B------:R-:W-:Y:S05]  /*9930*/  BSYNC B1 ;  /* 0x0000000000017941 */ /* 0x000fea0003800000 */
.L_x_22910:
        /* <DEDUP_REMOVED lines=12> */
[----:B------:R-:W-:Y:S02]  /*9a00*/  LOP3.LUT R149, R149, 0xff0000, RZ, 0xc0, !PT ;  /* 0x00ff000095957812 */ /* 0x000fe400078ec0ff */
[----:B0-----:R-:W-:Y:S02]  /*9a10*/  LOP3.LUT R152, R143, 0xff, RZ, 0xc0, !PT ;  /* 0x000000ff8f987812 */ /* 0x001fe400078ec0ff */
        /* <DEDUP_REMOVED lines=15> */
.L_x_22920:
[----:B------:R-:W-:Y:S05]  /*9b10*/  BSYNC B1 ;  /* 0x0000000000017941 */ /* 0x000fea0003800000 */
.L_x_22919:
        /* <DEDUP_REMOVED lines=22> */
.L_x_22924:
[----:B------:R-:W-:Y:S02]  /*9c80*/  IMAD.MOV.U32 R164, RZ, RZ, R158 ;  /* 0x000000ffffa47224 */ /* 0x000fe400078e009e */
.L_x_22925:
[----:B------:R-:W-:Y:S05]  /*9c90*/  BSYNC B2 ;  /* 0x0000000000027941 */ /* 0x000fea0003800000 */
.L_x_22923:
        /* <DEDUP_REMOVED lines=16> */
.L_x_22929:
[----:B------:R-:W-:Y:S05]  /*9da0*/  BSYNC B3 ;  /* 0x0000000000037941 */ /* 0x000fea0003800000 */
.L_x_22928:
        /* <DEDUP_REMOVED lines=43> */
.L_x_22927:
[----:B------:R-:W-:Y:S05]  /*a060*/  BSYNC B2 ;  /* 0x0000000000027941 */ /* 0x000fea0003800000 */
.L_x_22926:
        /* <DEDUP_REMOVED lines=11> */
.L_x_22922:
[----:B0-----:R-:W-:Y:S05]  /*a120*/  BSYNC B1 ;  /* 0x0000000000017941 */ /* 0x001fea0003800000 */
.L_x_22921:
        /* <DEDUP_REMOVED lines=18> */
.L_x_22933:
[----:B------:R-:W-:Y:S02]  /*a250*/  IMAD.MOV.U32 R164, RZ, RZ, R158 ;  /* 0x000000ffffa47224 */ /* 0x000fe400078e009e */
.L_x_22934:
[----:B------:R-:W-:Y:S05]  /*a260*/  BSYNC B2 ;  /* 0x0000000000027941 */ /* 0x000fea0003800000 */
.L_x_22932:
        /* <DEDUP_REMOVED lines=16> */
.L_x_22938:
[----:B------:R-:W-:Y:S05]  /*a370*/  BSYNC B3 ;  /* 0x0000000000037941 */ /* 0x000fea0003800000 */
.L_x_22937:
        /* <DEDUP_REMOVED lines=44> */
.L_x_22936:
[----:B------:R-:W-:Y:S05]  /*a640*/  BSYNC B2 ;  /* 0x0000000000027941 */ /* 0x000fea0003800000 */
.L_x_22935:
        /* <DEDUP_REMOVED lines=11> */
.L_x_22931:
[----:B------:R-:W-:Y:S05]  /*a700*/  BSYNC B1 ;  /* 0x0000000000017941 */ /* 0x000fea0003800000 */
.L_x_22930:
        /* <DEDUP_REMOVED lines=18> */
.L_x_22942:
[----:B------:R-:W-:Y:S02]  /*a830*/  IMAD.MOV.U32 R164, RZ, RZ, R158 ;  /* 0x000000ffffa47224 */ /* 0x000fe400078e009e */
.L_x_22943:
[----:B------:R-:W-:Y:S05]  /*a840*/  BSYNC B2 ;  /* 0x0000000000027941 */ /* 0x000fea0003800000 */
.L_x_22941:
        /* <DEDUP_REMOVED lines=16> */
.L_x_22947:
[----:B------:R-:W-:Y:S05]  /*a950*/  BSYNC B3 ;  /* 0x0000000000037941 */ /* 0x000fea0003800000 */
.L_x_22946:
        /* <DEDUP_REMOVED lines=44> */
.L_x_22945:
[----:B------:R-:W-:Y:S05]  /*ac20*/  BSYNC B2 ;  /* 0x0000000000027941 */ /* 0x000fea0003800000 */
.L_x_22944:
        /* <DEDUP_REMOVED lines=11> */
.L_x_22940:
[----:B------:R-:W-:Y:S05]  /*ace0*/  BSYNC B1 ;  /* 0x0000000000017941 */ /* 0x000fea0003800000 */
.L_x_22939:
        /* <DEDUP_REMOVED lines=18> */
.L_x_22951:
[----:B------:R-:W-:Y:S02]  /*ae10*/  IMAD.MOV.U32 R166, RZ, RZ, R158 ;  /* 0x000000ffffa67224 */ /* 0x000fe400078e009e */
.L_x_22952:
[----:B------:R-:W-:Y:S05]  /*ae20*/  BSYNC B2 ;  /* 0x0000000000027941 */ /* 0x000fea0003800000 */
.L_x_22950:
        /* <DEDUP_REMOVED lines=16> */
.L_x_22956:
[----:B------:R-:W-:Y:S05]  /*af30*/  BSYNC B3 ;  /* 0x0000000000037941 */ /* 0x000fea0003800000 */
.L_x_22955:
        /* <DEDUP_REMOVED lines=44> */
.L_x_22954:
[----:B------:R-:W-:Y:S05]  /*b200*/  BSYNC B2 ;  /* 0x0000000000027941 */ /* 0x000fea0003800000 */
.L_x_22953:
        /* <DEDUP_REMOVED lines=11> */
.L_x_22949:
[----:B------:R-:W-:Y:S05]  /*b2c0*/  BSYNC B1 ;  /* 0x0000000000017941 */ /* 0x000fea0003800000 */
.L_x_22948:
        /* <DEDUP_REMOVED lines=18> */
.L_x_22960:
[----:B------:R-:W-:Y:S02]  /*b3f0*/  IMAD.MOV.U32 R166, RZ, RZ, R158 ;  /* 0x000000ffffa67224 */ /* 0x000fe400078e009e */
.L_x_22961:
[----:B------:R-:W-:Y:S05]  /*b400*/  BSYNC B2 ;  /* 0x0000000000027941 */ /* 0x000fea0003800000 */
.L_x_22959:
        /* <DEDUP_REMOVED lines=16> */
.L_x_22965:
[----:B------:R-:W-:Y:S05]  /*b510*/  BSYNC B3 ;  /* 0x0000000000037941 */ /* 0x000fea0003800000 */
.L_x_22964:
        /* <DEDUP_REMOVED lines=44> */
.L_x_22963:
[----:B------:R-:W-:Y:S05]  /*b7e0*/  BSYNC B2 ;  /* 0x0000000000027941 */ /* 0x000fea0003800000 */
.L_x_22962:
        /* <DEDUP_REMOVED lines=11> */
.L_x_22958:
[----:B------:R-:W-:Y:S05]  /*b8a0*/  BSYNC B1 ;  /* 0x0000000000017941 */ /* 0x000fea0003800000 */
.L_x_22957:
        /* <DEDUP_REMOVED lines=18> */
.L_x_22969:
[----:B------:R-:W-:Y:S02]  /*b9d0*/  IMAD.MOV.U32 R168, RZ, RZ, R158 ;  /* 0x000000ffffa87224 */ /* 0x000fe400078e009e */
.L_x_22970:
[----:B------:R-:W-:Y:S05]  /*b9e0*/  BSYNC B2 ;  /* 0x0000000000027941 */ /* 0x000fea0003800000 */
.L_x_22968:
        /* <DEDUP_REMOVED lines=16> */
.L_x_22974:
[----:B------:R-:W-:Y:S05]  /*baf0*/  BSYNC B3 ;  /* 0x0000000000037941 */ /* 0x000fea0003800000 */
.L_x_22973:
        /* <DEDUP_REMOVED lines=43> */
.L_x_22972:
[----:B------:R-:W-:Y:S05]  /*bdb0*/  BSYNC B2 ;  /* 0x0000000000027941 */ /* 0x000fea0003800000 */
.L_x_22971:
        /* <DEDUP_REMOVED lines=11> */
.L_x_22967:
[----:B------:R-:W-:Y:S05]  /*be70*/  BSYNC B1 ;  /* 0x0000000000017941 */ /* 0x000fea0003800000 */
.L_x_22966:
        /* <DEDUP_REMOVED lines=18> */
.L_x_22978:
[----:B------:R-:W-:Y:S02]  /*bfa0*/  MOV R168, R158 ;  /* 0x0000009e00a87202 */ /* 0x000fe40000000f00 */
.L_x_22979:
[----:B------:R-:W-:Y:S05]  /*bfb0*/  BSYNC B2 ;  /* 0x0000000000027941 */ /* 0x000fea0003800000 */
.L_x_22977:
        /* <DEDUP_REMOVED lines=16> */
.L_x_22983:
[----:B------:R-:W-:Y:S05]  /*c0c0*/  BSYNC B3 ;  /* 0x0000000000037941 */ /* 0x000fea0003800000 */
.L_x_22982:
        /* <DEDUP_REMOVED lines=43> */
.L_x_22981:
[----:B------:R-:W-:Y:S05]  /*c380*/  BSYNC B2 ;  /* 0x0000000000027941 */ /* 0x000fea0003800000 */
.L_x_22980:
        /* <DEDUP_REMOVED lines=11> */
.L_x_22976:
[----:B------:R-:W-:Y:S05]  /*c440*/  BSYNC B1 ;  /* 0x0000000000017941 */ /* 0x000fea0003800000 */
.L_x_22975:
        /* <DEDUP_REMOVED lines=18> */
.L_x_22987:
[----:B------:R-:W-:Y:S02]  /*c570*/  IMAD.MOV.U32 R170, RZ, RZ, R158 ;  /* 0x000000ffffaa7224 */ /* 0x000fe400078e009e */
.L_x_22988:
[----:B------:R-:W-:Y:S05]  /*c580*/  BSYNC B2 ;  /* 0x0000000000027941 */ /* 0x000fea0003800000 */
.L_x_22986:
        /* <DEDUP_REMOVED lines=16> */
.L_x_22992:
[----:B------:R-:W-:Y:S05]  /*c690*/  BSYNC B3 ;  /* 0x0000000000037941 */ /* 0x000fea0003800000 */
.L_x_22991:
        /* <DEDUP_REMOVED lines=43> */
.L_x_22990:
[----:B------:R-:W-:Y:S05]  /*c950*/  BSYNC B2 ;  /* 0x0000000000027941 */ /* 0x000fea0003800000 */
.L_x_22989:
        /* <DEDUP_REMOVED lines=11> */
.L_x_22985:
[----:B------:R-:W-:Y:S05]  /*ca10*/  BSYNC B1 ;  /* 0x0000000000017941 */ /* 0x000fea0003800000 */
.L_x_22984:
        /* <DEDUP_REMOVED lines=57> */
.L_x_22994:
[----:B------:R-:W-:Y:S05]  /*cdb0*/  BSYNC B1 ;  /* 0x0000000000017941 */ /* 0x000fea0003800000 */
.L_x_22993:
[----:B------:R-:W-:Y:S01]  /*cdc0*/  FADD.FTZ R170, R172, R155 ;  /* 0x0000009bacaa7221 */ /* 0x000fe20000010000 */
[----:B------:R-:W-:Y:S05]  /*cdd0*/  BRA.DIV ~URZ, `(.L_x_22995) ;  /* 0x00000f027f007947 */ /* 0x000fea000b800000 */
[----:B0-----:R0:W1:Y:S02]  /*cde0*/  SHFL.BFLY PT, R160, R170, 0x1, 0x1f ;  /* 0x0c201f00aaa07f89 */ /* 0x00106400000e0000 */
.L_x_23001:
        /* <DEDUP_REMOVED lines=84> */
.L_x_23002:
        /* <DEDUP_REMOVED lines=58> */
[----:B------:R-:W-:Y:S01]  /*d6d0*/  F2FP.PACK_AB R5, R8, R5 ;  /* 0x000000050805723e */ /* 0x000fe200000000ff */
        /* <DEDUP_REMOVED lines=14> */
[----:B------:R-:W-:Y:S01]  /*d7c0*/  F2FP.PACK_AB R6, R11, R6 ;  /* 0x000000060b06723e */ /* 0x000fe200000000ff */
[----:B------:R-:W-:Y:S02]  /*d7d0*/  FMUL.FTZ R12, R173, R161 ;  /* 0x000000a1ad0c7220 */ /* 0x000fe40000410000 */
[----:B------:R-:W-:Y:S02]  /*d7e0*/  FFMA.FTZ R4, R92, R7, R124 ;  /* 0x000000075c047223 */ /* 0x000fe4000001007c */
[----:B------:R-:W-:Y:S02]  /*d7f0*/  FFMA.FTZ R13, R85, R14, R117 ;  /* 0x0000000e550d7223 */ /* 0x000fe40000010075 */
[----:B------:R-:W-:Y:S01]  /*d800*/  FFMA.FTZ R10, R80, R17, R112 ;  /* 0x00000011500a7223 */ /* 0x000fe20000010070 */
[----:B------:R-:W-:Y:S01]  /*d810*/  F2FP.PACK_AB R4, R9, R4 ;  /* 0x000000040904723e */ /* 0x000fe200000000ff */
[----:B------:R-:W-:-:S02]  /*d820*/  FFMA.FTZ R7, R90, R15, R122 ;  /* 0x0000000f5a077223 */ /* 0x000fc4000001007a */
[----:B------:R-:W-:Y:S02]  /*d830*/  FFMA.FTZ R8, R84, R163, R116 ;  /* 0x000000a354087223 */ /* 0x000fe40000010074 */
[----:B------:R-:W-:Y:S02]  /*d840*/  FFMA.FTZ R14, R72, R133, R104 ;  /* 0x00000085480e7223 */ /* 0x000fe40000010068 */
[----:B------:R-:W-:Y:S01]  /*d850*/  FFMA.FTZ R17, R73, R170, R105 ;  /* 0x000000aa49117223 */ /* 0x000fe20000010069 */
[----:B------:R-:W-:Y:S01]  /*d860*/  F2FP.PACK_AB R8, R13, R8 ;  /* 0x000000080d08723e */ /* 0x000fe200000000ff */
[C---:B------:R-:W-:Y:S02]  /*d870*/  FADD.FTZ R128, -R160.reuse, R128 ;  /* 0x00000080a0807221 */ /* 0x040fe40000010100 */
[----:B------:R-:W-:Y:S01]  /*d880*/  FADD.FTZ R149, -R160, R149 ;  /* 0x00000095a0957221 */ /* 0x000fe20000010100 */
[----:B------:R-:W-:Y:S01]  /*d890*/  F2FP.PACK_AB R14, R17, R14 ;  /* 0x0000000e110e723e */ /* 0x000fe200000000ff */
[----:B------:R-:W-:-:S02]  /*d8a0*/  FFMA.FTZ R15, R81, R16, R113 ;  /* 0x00000010510f7223 */ /* 0x000fc40000010071 */
[----:B------:R-:W-:Y:S02]  /*d8b0*/  FADD.FTZ R150, -R160, R150 ;  /* 0x00000096a0967221 */ /* 0x000fe40000010100 */
[----:B------:R-:W-:Y:S01]  /*d8c0*/  FMUL.FTZ R147, R173, R148 ;  /* 0x00000094ad937220 */ /* 0x000fe20000410000 */
[----:B------:R-:W-:Y:S01]  /*d8d0*/  F2FP.PACK_AB R10, R15, R10 ;  /* 0x0000000a0f0a723e */ /* 0x000fe200000000ff */
[----:B------:R-:W-:Y:S02]  /*d8e0*/  FMUL.FTZ R134, R173, R151 ;  /* 0x00000097ad867220 */ /* 0x000fe40000410000 */
[----:B------:R-:W-:Y:S02]  /*d8f0*/  FFMA.FTZ R135, R74, R135, R106 ;  /* 0x000000874a877223 */ /* 0x000fe4000001006a */
[----:B------:R-:W-:Y:S02]  /*d900*/  FFMA.FTZ R130, R75, R130, R107 ;  /* 0x000000824b827223 */ /* 0x000fe4000001006b */
[----:B------:R-:W-:-:S02]  /*d910*/  FMUL.FTZ R151, R173, R152 ;  /* 0x00000098ad977220 */ /* 0x000fc40000410000 */
[----:B------:R-:W-:Y:S01]  /*d920*/  FMUL.FTZ R148, R173, R153 ;  /* 0x00000099ad947220 */ /* 0x000fe20000410000 */
[----:B------:R-:W-:Y:S01]  /*d930*/  F2FP.PACK_AB R15, R130, R135 ;  /* 0x00000087820f723e */ /* 0x000fe200000000ff */
[----:B------:R-:W-:Y:S01]  /*d940*/  FFMA.FTZ R12, R91, R12, R123 ;  /* 0x0000000c5b0c7223 */ /* 0x000fe2000001007b */
[----:B------:R-:W-:Y:S01]  /*d950*/  HFMA2.MMA R135, -RZ, RZ, 0, 9.5367431640625e-07 ;  /* 0x00000010ff877435 */ /* 0x000fe200000001ff */
[----:B------:R-:W-:Y:S01]  /*d960*/  FMUL.FTZ R19, R173, R128 ;  /* 0x00000080ad137220 */ /* 0x000fe20000410000 */
[----:B------:R-:W-:Y:S01]  /*d970*/  IADD3 R130, R129, 0x20, RZ ;  /* 0x0000002081827810 */ /* 0x000fe20007ffe0ff */
[C---:B------:R-:W-:Y:S01]  /*d980*/  FMUL.FTZ R132, R173.reuse, R149 ;  /* 0x00000095ad847220 */ /* 0x040fe20000410000 */
[----:B------:R-:W-:Y:S01]  /*d990*/  F2FP.PACK_AB R7, R12, R7 ;  /* 0x000000070c07723e */ /* 0x000fe200000000ff */
[----:B------:R-:W-:Y:S02]  /*d9a0*/  FMUL.FTZ R149, R173, R150 ;  /* 0x00000096ad957220 */ /* 0x000fe40000410000 */
[----:B------:R-:W-:-:S02]  /*d9b0*/  FFMA.FTZ R17, R77, R18, R109 ;  /* 0x000000124d117223 */ /* 0x000fc4000001006d */
[----:B------:R-:W-:Y:S02]  /*d9c0*/  FFMA.FTZ R13, R78, R131, R110 ;  /* 0x000000834e0d7223 */ /* 0x000fe4000001006e */
[----:B------:R-:W-:Y:S02]  /*d9d0*/  FFMA.FTZ R18, R64, R151, R96 ;  /* 0x0000009740127223 */ /* 0x000fe40000010060 */
[----:B------:R-:W-:Y:S02]  /*d9e0*/  FFMA.FTZ R131, R65, R148, R97 ;  /* 0x0000009441837223 */ /* 0x000fe40000010061 */
[C---:B------:R-:W-:Y:S02]  /*d9f0*/  FADD.FTZ R154, -R160.reuse, R154 ;  /* 0x0000009aa09a7221 */ /* 0x040fe40000010100 */
[----:B------:R-:W-:Y:S01]  /*da00*/  FADD.FTZ R155, -R160, R155 ;  /* 0x0000009ba09b7221 */ /* 0x000fe20000010100 */
[----:B------:R-:W-:Y:S01]  /*da10*/  F2FP.PACK_AB R18, R131, R18 ;  /* 0x000000128312723e */ /* 0x000fe200000000ff */
[----:B------:R-:W-:-:S02]  /*da20*/  FMUL.FTZ R128, R173, R169 ;  /* 0x000000a9ad807220 */ /* 0x000fc40000410000 */
[----:B------:R-:W-:Y:S02]  /*da30*/  FFMA.FTZ R12, R76, R19, R108 ;  /* 0x000000134c0c7223 */ /* 0x000fe4000001006c */
[C---:B------:R-:W-:Y:S02]  /*da40*/  FMUL.FTZ R165, R173.reuse, R165 ;  /* 0x000000a5ada57220 */ /* 0x040fe40000410000 */
[----:B------:R-:W-:Y:S01]  /*da50*/  FMUL.FTZ R166, R173, R166 ;  /* 0x000000a6ada67220 */ /* 0x000fe20000410000 */
[----:B------:R-:W-:Y:S01]  /*da60*/  F2FP.PACK_AB R12, R17, R12 ;  /* 0x0000000c110c723e */ /* 0x000fe200000000ff */
[C---:B------:R-:W-:Y:S02]  /*da70*/  FMUL.FTZ R167, R173.reuse, R167 ;  /* 0x000000a7ada77220 */ /* 0x040fe40000410000 */
[----:B------:R-:W-:Y:S02]  /*da80*/  FMUL.FTZ R168, R173, R168 ;  /* 0x000000a8ada87220 */ /* 0x000fe40000410000 */
[----:B------:R-:W-:-:S02]  /*da90*/  FFMA.FTZ R149, R70, R149, R102 ;  /* 0x0000009546957223 */ /* 0x000fc40000010066 */
[----:B------:R-:W-:Y:S02]  /*daa0*/  FFMA.FTZ R134, R71, R134, R103 ;  /* 0x0000008647867223 */ /* 0x000fe40000010067 */
[C---:B------:R-:W-:Y:S02]  /*dab0*/  FMUL.FTZ R153, R173.reuse, R154 ;  /* 0x0000009aad997220 */ /* 0x040fe40000410000 */
[----:B------:R-:W-:Y:S01]  /*dac0*/  FMUL.FTZ R150, R173, R155 ;  /* 0x0000009bad967220 */ /* 0x000fe20000410000 */
[----:B------:R-:W-:Y:S01]  /*dad0*/  F2FP.PACK_AB R17, R134, R149 ;  /* 0x000000958611723e */ /* 0x000fe200000000ff */
[----:B------:R-:W-:Y:S01]  /*dae0*/  FFMA.FTZ R128, R79, R128, R111 ;  /* 0x000000804f807223 */ /* 0x000fe2000001006f */
[----:B------:R-:W-:Y:S01]  /*daf0*/  IADD3 R134, R129, 0x60, RZ ;  /* 0x0000006081867810 */ /* 0x000fe20007ffe0ff */
[----:B------:R-:W-:Y:S02]  /*db00*/  FFMA.FTZ R16, R68, R147, R100 ;  /* 0x0000009344107223 */ /* 0x000fe40000010064 */
        /* <DEDUP_REMOVED lines=21> */
.L_x_22998:
[----:B-1----:R-:W-:Y:S05]  /*dc60*/  BSYNC B1 ;  /* 0x0000000000017941 */ /* 0x002fea0003800000 */
.L_x_22997:
[----:B0-----:R-:W-:-:S04]  /*dc70*/  IMAD.MOV.U32 R5, RZ, RZ, c[0x0][0x160] ;  /* 0x00005800ff057624 */ /* 0x001fc800078e00ff */
[----:B------:R-:W-:-:S05]  /*dc80*/  IMAD R0, R5, 0x4, R0 ;  /* 0x0000000405007824 */ /* 0x000fca00078e0200 */
[----:B------:R-:W-:-:S13]  /*dc90*/  ISETP.GE.AND P0, PT, R0, c[0x0][0x164], PT ;  /* 0x0000590000007a0c */ /* 0x000fda0003f06270 */
[----:B------:R-:W-:Y:S01]  /*dca0*/  @P0 CALL.REL.NOINC `(.L_x_22999) ;  /* 0x0000001000000944 */ /* 0x000fe20003c00000 */
[----:B------:R-:W-:Y:S05]  /*dcb0*/  BRA `(.L_x_23000) ;  /* 0xffff2c4000007947 */ /* 0x000fea000383ffff */
.L_x_22999:
[----:B------:R-:W-:Y:S05]  /*dcc0*/  BSYNC B0 ;  /* 0x0000000000007941 */ /* 0x000fea0003800000 */
.L_x_22698:
[----:B------:R-:W-:Y:S05]  /*dcd0*/  EXIT ;  /* 0x000000000000794d */ /* 0x000fea0003800000 */
.L_x_22995:
[----:B------:R-:W-:Y:S01]  /*dce0*/  MOV R165, 0x1 ;  /* 0x0000000100a57802 */ /* 0x000fe20000000f00 */
[----:B0-----:R-:W-:Y:S01]  /*dcf0*/  IMAD.MOV.U32 R161, RZ, RZ, 0x1f ;  /* 0x0000001fffa17424 */ /* 0x001fe200078e00ff */
[----:B------:R-:W-:Y:S01]  /*dd00*/  MOV R166, 0xdd30 ;  /* 0x0000dd3000a67802 */ /* 0x000fe20000000f00 */
[----:B------:R-:W-:Y:S02]  /*dd10*/  IMAD.MOV.U32 R168, RZ, RZ, -0x1 ;  /* 0xffffffffffa87424 */ /* 0x000fe400078e00ff */
[----:B------:R-:W-:Y:S05]  /*dd20*/  CALL.REL.NOINC `($__internal_127_$__cuda_sm70_shflsync_bfly_p) ;  /* 0x0000079000007944 */ /* 0x000fea0003c00000 */
[----:B-1----:R-:W-:Y:S01]  /*dd30*/  MOV R160, R165 ;  /* 0x000000a500a07202 */ /* 0x002fe20000000f00 */
[----:B0-----:R-:W-:Y:S05]  /*dd40*/  BRA `(.L_x_23001) ;  /* 0xfffff0a000007947 */ /* 0x001fea000383ffff */
.L_x_22996:
[----:B------:R-:W-:Y:S01]  /*dd50*/  IMAD.MOV.U32 R165, RZ, RZ, 0x2 ;  /* 0x00000002ffa57424 */ /* 0x000fe200078e00ff */
[----:B------:R-:W-:Y:S01]  /*dd60*/  MOV R168, 0xffffffff ;  /* 0xffffffff00a87802 */ /* 0x000fe20000000f00 */
[----:B------:R-:W-:Y:S01]  /*dd70*/  IMAD.MOV.U32 R161, RZ, RZ, 0x1f ;  /* 0x0000001fffa17424 */ /* 0x000fe200078e00ff */
[----:B------:R-:W-:Y:S02]  /*dd80*/  MOV R166, 0xdda0 ;  /* 0x0000dda000a67802 */ /* 0x000fe40000000f00 */
[----:B------:R-:W-:Y:S05]  /*dd90*/  CALL.REL.NOINC `($__internal_127_$__cuda_sm70_shflsync_bfly_p) ;  /* 0x0000072000007944 */ /* 0x000fea0003c00000 */
[----:B01----:R-:W-:Y:S01]  /*dda0*/  FADD.FTZ R170, R170, R165 ;  /* 0x000000a5aaaa7221 */ /* 0x003fe20000010000 */
[----:B------:R-:W-:Y:S01]  /*ddb0*/  MOV R168, 0xffffffff ;  /* 0xffffffff00a87802 */ /* 0x000fe20000000f00 */
[----:B------:R-:W-:Y:S01]  /*ddc0*/  IMAD.MOV.U32 R165, RZ, RZ, 0x4 ;  /* 0x00000004ffa57424 */ /* 0x000fe200078e00ff */
[----:B------:R-:W-:Y:S01]  /*ddd0*/  MOV R166, 0xde00 ;  /* 0x0000de0000a67802 */ /* 0x000fe20000000f00 */
[----:B------:R-:W-:-:S02]  /*dde0*/  IMAD.MOV.U32 R161, RZ, RZ, 0x1f ;  /* 0x0000001fffa17424 */ /* 0x000fc400078e00ff */
        /* <DEDUP_REMOVED lines=83> */
[----:B------:R-:W-:Y:S05]  /*e320*/  CALL.REL.NOINC `($__internal_127_$__cuda_sm70_shflsync_bfly_p) ;  /* 0x0000019000007944 */ /* 0x000fea0003c00000 */
[----:B01----:R-:W-:Y:S01]  /*e330*/  FADD.FTZ R170, R170, R165 ;  /* 0x000000a5aaaa7221 */ /* 0x003fe20000010000 */
[----:B------:R-:W-:Y:S01]  /*e340*/  MOV R168, 0xffffffff ;  /* 0xffffffff00a87802 */ /* 0x000fe20000000f00 */
[----:B------:R-:W-:Y:S01]  /*e350*/  IMAD.MOV.U32 R165, RZ, RZ, 0x2 ;  /* 0x00000002ffa57424 */ /* 0x000fe200078e00ff */
[----:B------:R-:W-:Y:S01]  /*e360*/  MOV R166, 0xe390 ;  /* 0x0000e39000a67802 */ /* 0x000fe20000000f00 */
[----:B------:R-:W-:Y:S02]  /*e370*/  IMAD.MOV.U32 R161, RZ, RZ, 0x1f ;  /* 0x0000001fffa17424 */ /* 0x000fe400078e00ff */
        /* <DEDUP_REMOVED lines=19> */
[----:B01----:R-:W-:Y:S05]  /*e4b0*/  BRA `(.L_x_23002) ;  /* 0xffffee7000007947 */ /* 0x003fea000383ffff */
        .weak           $__internal_127_$__cuda_sm70_shflsync_bfly_p
        .type           $__internal_127_$__cuda_sm70_shflsync_bfly_p,@function
        .size           $__internal_127_$__cuda_sm70_shflsync_bfly_p,(.L_x_29267 - $__internal_127_$__cuda_sm70_shflsync_bfly_p)
$__internal_127_$__cuda_sm70_shflsync_bfly_p:
[----:B------:R-:W-:Y:S01]  /*e4c0*/  IMAD.MOV.U32 R167, RZ, RZ, 0x0 ;  /* 0x00000000ffa77424 */ /* 0x000fe200078e00ff */
[----:B------:R-:W-:Y:S04]  /*e4d0*/  WARPSYNC R168 ;  /* 0x000000a800007348 */ /* 0x000fe80003800000 */
[----:B------:R0:W1:Y:S01]  /*e4e0*/  SHFL.BFLY PT, R165, R170, R165, R161 ;  /* 0x0c0000a5aaa57389 */ /* 0x00006200000e00a1 */
[----:B------:R-:W-:Y:S05]  /*e4f0*/  RET.REL.NODEC R166 `(_ZN10layer_norm13ln_fwd_kernelINS_13Kernel_traitsIf6__halffS2_fjLj1024ELj1ELj4ELj1ELj16ENS_18Kernel_traits_baseILj1024EfS2_fS2_fjLj128EEEEELb1ELb1ELb1ELb1EEEvNS_9FwdParamsE) ;  /* 0xffff1b00a6007950 */ /* 0x000fea0003c3ffff */
.L_x_23003:
        /* <DEDUP_REMOVED lines=16> */
.L_x_29267:


//--------------------- .text._ZN10layer_norm13ln_fwd_kernelINS_13Kernel_traitsI6__halfffffjLj1024ELj1ELj4ELj1ELj16ENS_18Kernel_traits_baseILj1024ES2_ffffjLj128EEEEELb0ELb0ELb0ELb0EEEvNS_9FwdParamsE --------------------------
	.section	.text._ZN10layer_norm13ln_fwd_kernelINS_13Kernel_traitsI6__halfffffjLj1024ELj1ELj4ELj1ELj16ENS_18Kernel_traits_baseILj1024ES2_ffffjLj128EEEEELb0ELb0ELb0ELb0EEEvNS_9FwdParamsE,"ax",@progbits
	.sectioninfo	@"SHI_REGISTERS=122"
	.align	128
        .global         _ZN10layer_norm13ln_fwd_kernelINS_13Kernel_traitsI6__halfffffjLj1024ELj1ELj4ELj1ELj16ENS_18Kernel_traits_baseILj1024ES2_ffffjLj128EEEEELb0ELb0ELb0ELb0EEEvNS_9FwdParamsE
        .type           _ZN10layer_norm13ln_fwd_kernelINS_13Kernel_traitsI6__halfffffjLj1024ELj1ELj4ELj1ELj16ENS_18Kernel_traits_baseILj1024ES2_ffffjLj128EEEEELb0ELb0ELb0ELb0EEEvNS_9FwdParamsE,@function
        .size           _ZN10layer_norm13ln_fwd_kernelINS_13Kernel_traitsI6__halfffffjLj1024ELj1ELj4ELj1ELj16ENS_18Kernel_traits_baseILj1024ES2_ffffjLj128EEEEELb0ELb0ELb0ELb0EEEvNS_9FwdParamsE,(.L_x_29268 - _ZN10layer_norm13ln_fwd_kernelINS_13Kernel_traitsI6__halfffffjLj1024ELj1ELj4ELj1ELj16ENS_18Kernel_traits_baseILj1024ES2_ffffjLj128EEEEELb0ELb0ELb0ELb0EEEvNS_9FwdParamsE)
        .other          _ZN10layer_norm13ln_fwd_kernelINS_13Kernel_traitsI6__halfffffjLj1024ELj1ELj4ELj1ELj16ENS_18Kernel_traits_baseILj1024ES2_ffffjLj128EEEEELb0ELb0ELb0ELb0EEEvNS_9FwdParamsE,@"STO_CUDA_ENTRY STV_DEFAULT"
_ZN10layer_norm13ln_fwd_kernelINS_13Kernel_traitsI6__halfffffjLj1024ELj1ELj4ELj1ELj16ENS_18Kernel_traits_baseILj1024ES2_ffffjLj128EEEEELb0ELb0ELb0ELb0EEEvNS_9FwdParamsE:
.text._ZN10layer_norm13ln_fwd_kernelINS_13Kernel_traitsI6__halfffffjLj1024ELj1ELj4ELj1ELj16ENS_18Kernel_traits_baseILj1024ES2_ffffjLj128EEEEELb0ELb0ELb0ELb0EEEvNS_9FwdParamsE:
        /* <DEDUP_REMOVED lines=8> */
[----:B0-----:R-:W-:-:S04]  /*0080*/  LOP3.LUT R3, R16, 0x1f, RZ, 0xc, !PT ;  /* 0x0000001f10037812 */ /* 0x001fc800078e0cff */
[----:B------:R-:W-:-:S04]  /*0090*/  LEA.HI.SX32 R78, R0, R3, 0x1e ;  /* 0x00000003004e7211 */ /* 0x000fc800078ff2ff */
[C---:B------:R-:W-:Y:S02]  /*00a0*/  LOP3.LUT P1, RZ, R78.reuse, 0xffffffe0, RZ, 0xc0, !PT ;  /* 0xffffffe04eff7812 */ /* 0x040fe4000782c0ff */
[C---:B------:R-:W-:Y:S02]  /*00b0*/  ISETP.GE.U32.AND P6, PT, R78.reuse, 0x40, PT ;  /* 0x000000404e00780c */ /* 0x040fe40003fc6070 */
[C---:B------:R-:W-:Y:S02]  /*00c0*/  ISETP.GE.U32.AND P5, PT, R78.reuse, 0x60, PT ;  /* 0x000000604e00780c */ /* 0x040fe40003fa6070 */
[C---:B------:R-:W-:Y:S02]  /*00d0*/  ISETP.GE.U32.AND P4, PT, R78.reuse, 0x80, PT ;  /* 0x000000804e00780c */ /* 0x040fe40003f86070 */
[----:B------:R-:W-:Y:S02]  /*00e0*/  ISETP.GE.U32.AND P3, PT, R78, 0xa0, PT ;  /* 0x000000a04e00780c */ /* 0x000fe40003f66070 */
[----:B------:R-:W-:-:S02]  /*00f0*/  P2R R0, PR, RZ, 0x40 ;  /* 0x00000040ff007803 */ /* 0x000fc40000000000 */
[----:B------:R-:W-:Y:S02]  /*0100*/  P2R R0, PR, RZ, 0x20 ;  /* 0x00000020ff007803 */ /* 0x000fe40000000000 */
[----:B------:R-:W-:Y:S02]  /*0110*/  P2R R2, PR, RZ, 0x10 ;  /* 0x00000010ff027803 */ /* 0x000fe40000000000 */
[----:B------:R-:W-:Y:S02]  /*0120*/  LOP3.LUT R0, R16, 0x1f, RZ, 0xc0, !PT ;  /* 0x0000001f10007812 */ /* 0x000fe400078ec0ff */
[----:B------:R-:W-:Y:S01]  /*0130*/  P2R R2, PR, RZ, 0x8 ;  /* 0x00000008ff027803 */ /* 0x000fe20000000000 */
[----:B------:R-:W-:Y:S05]  /*0140*/  @!P1 BRA `(.L_x_23005) ;  /* 0x000000a000009947 */ /* 0x000fea0003800000 */
[----:B-1----:R-:W-:Y:S01]  /*0150*/  ISETP.NE.U32.AND P0, PT, RZ, c[0x0][0x218], PT ;  /* 0x00008600ff007a0c */ /* 0x002fe20003f05070 */
[----:B------:R-:W-:-:S03]  /*0160*/  HFMA2.MMA R3, -RZ, RZ, 0, 4.76837158203125e-07 ;  /* 0x00000008ff037435 */ /* 0x000fc600000001ff */
[----:B------:R-:W-:-:S13]  /*0170*/  ISETP.NE.AND.EX P0, PT, RZ, c[0x0][0x21c], PT, P0 ;  /* 0x00008700ff007a0c */ /* 0x000fda0003f05300 */
[----:B------:R-:W-:-:S04]  /*0180*/  @P0 LEA R4, P2, R0, c[0x0][0x218], 0x3 ;  /* 0x0000860000040a11 */ /* 0x000fc800078418ff */
[C---:B------:R-:W-:Y:S01]  /*0190*/  @P0 LEA.HI.X R5, R0.reuse, c[0x0][0x21c], RZ, 0x3, P2 ;  /* 0x0000870000050a11 */ /* 0x040fe200010f1cff */
[----:B------:R-:W-:-:S04]  /*01a0*/  IMAD.WIDE.U32 R2, R0, R3, c[0x0][0x1b0] ;  /* 0x00006c0000027625 */ /* 0x000fc800078e0003 */
[----:B------:R0:W5:Y:S04]  /*01b0*/  @P0 LDG.E.64 R74, [R4.64] ;  /* 0x00000004044a0981 */ /* 0x000168000c1e1b00 */
[----:B------:R0:W5:Y:S01]  /*01c0*/  LDG.E.64 R20, [R2.64] ;  /* 0x0000000402147981 */ /* 0x000162000c1e1b00 */
[----:B------:R-:W-:Y:S01]  /*01d0*/  LOP3.LUT R0, R0, 0x20, RZ, 0xfc, !PT ;  /* 0x0000002000007812 */ /* 0x000fe200078efcff */
[----:B------:R-:W-:Y:S02]  /*01e0*/  @!P0 CS2R R74, SRZ ;  /* 0x00000000004a8805 */ /* 0x000fe4000001ff00 */
.L_x_23005:
[----:B01----:R-:W-:Y:S05]  /*01f0*/  BSYNC B0 ;  /* 0x0000000000007941 */ /* 0x003fea0003800000 */
.L_x_23004:
[----:B------:R-:W-:Y:S01]  /*0200*/  BSSY B0, `(.L_x_23006) ;  /* 0x000000c000007945 */ /* 0x000fe20003800000 */
[----:B------:R-:W-:Y:S05]  /*0210*/  @!P6 BRA `(.L_x_23007) ;  /* 0x000000a00000e947 */ /* 0x000fea0003800000 */
[----:B------:R-:W-:Y:S02]  /*0220*/  ISETP.NE.U32.AND P0, PT, RZ, c[0x0][0x218], PT ;  /* 0x00008600ff007a0c */ /* 0x000fe40003f05070 */
[----:B------:R-:W-:Y:S02]  /*0230*/  MOV R5, 0x8 ;  /* 0x0000000800057802 */ /* 0x000fe40000000f00 */
[----:B------:R-:W-:-:S03]  /*0240*/  ISETP.NE.AND.EX P0, PT, RZ, c[0x0][0x21c], PT, P0 ;  /* 0x00008700ff007a0c */ /* 0x000fc60003f05300 */
[----:B------:R-:W-:-:S05]  /*0250*/  IMAD.WIDE.U32 R4, R0, R5, c[0x0][0x1b0] ;  /* 0x00006c0000047625 */ /* 0x000fca00078e0005 */
[----:B------:R0:W5:Y:S05]  /*0260*/  LDG.E.64 R22, [R4.64] ;  /* 0x0000000404167981 */ /* 0x00016a000c1e1b00 */
[----:B------:R-:W-:-:S04]  /*0270*/  @P0 LEA R2, P2, R0, c[0x0][0x218], 0x3 ;  /* 0x0000860000020a11 */ /* 0x000fc800078418ff */
[----:B------:R-:W-:-:S05]  /*0280*/  @P0 LEA.HI.X R3, R0, c[0x0][0x21c], RZ, 0x3, P2 ;  /* 0x0000870000030a11 */ /* 0x000fca00010f1cff */
[----:B------:R0:W5:Y:S01]  /*0290*/  @P0 LDG.E.64 R12, [R2.64] ;  /* 0x00000004020c0981 */ /* 0x000162000c1e1b00 */
[----:B------:R-:W-:Y:S01]  /*02a0*/  IADD3 R0, R0, 0x20, RZ ;  /* 0x0000002000007810 */ /* 0x000fe20007ffe0ff */
[----:B------:R-:W-:Y:S02]  /*02b0*/  @!P0 CS2R R12, SRZ ;  /* 0x00000000000c8805 */ /* 0x000fe4000001ff00 */
.L_x_23007:
[----:B0-----:R-:W-:Y:S05]  /*02c0*/  BSYNC B0 ;  /* 0x0000000000007941 */ /* 0x001fea0003800000 */
.L_x_23006:
[----:B------:R-:W-:Y:S01]  /*02d0*/  BSSY B0, `(.L_x_23008) ;  /* 0x000000c000007945 */ /* 0x000fe20003800000 */
[----:B------:R-:W-:Y:S05]  /*02e0*/  @!P5 BRA `(.L_x_23009) ;  /* 0x000000a00000d947 */ /* 0x000fea0003800000 */
[----:B------:R-:W-:Y:S01]  /*02f0*/  ISETP.NE.U32.AND P0, PT, RZ, c[0x0][0x218], PT ;  /* 0x00008600ff007a0c */ /* 0x000fe20003f05070 */
[----:B------:R-:W-:-:S03]  /*0300*/  HFMA2.MMA R5, -RZ, RZ, 0, 4.76837158203125e-07 ;  /* 0x00000008ff057435 */ /* 0x000fc600000001ff */
[----:B------:R-:W-:-:S13]  /*0310*/  ISETP.NE.AND.EX P0, PT, RZ, c[0x0][0x21c], PT, P0 ;  /* 0x00008700ff007a0c */ /* 0x000fda0003f05300 */
[----:B------:R-:W-:-:S04]  /*0320*/  @P0 LEA R2, P2, R0, c[0x0][0x218], 0x3 ;  /* 0x0000860000020a11 */ /* 0x000fc800078418ff */
[C---:B------:R-:W-:Y:S01]  /*0330*/  @P0 LEA.HI.X R3, R0.reuse, c[0x0][0x21c], RZ, 0x3, P2 ;  /* 0x0000870000030a11 */ /* 0x040fe200010f1cff */
[----:B------:R-:W-:-:S04]  /*0340*/  IMAD.WIDE.U32 R4, R0, R5, c[0x0][0x1b0] ;  /* 0x00006c0000047625 */ /* 0x000fc800078e0005 */
[----:B------:R0:W5:Y:S04]  /*0350*/  @P0 LDG.E.64 R10, [R2.64] ;  /* 0x00000004020a0981 */ /* 0x000168000c1e1b00 */
[----:B------:R0:W5:Y:S01]  /*0360*/  LDG.E.64 R24, [R4.64] ;  /* 0x0000000404187981 */ /* 0x000162000c1e1b00 */
[----:B------:R-:W-:Y:S01]  /*0370*/  IADD3 R0, R0, 0x20, RZ ;  /* 0x0000002000007810 */ /* 0x000fe20007ffe0ff */
[----:B------:R-:W-:Y:S02]  /*0380*/  @!P0 CS2R R10, SRZ ;  /* 0x00000000000a8805 */ /* 0x000fe4000001ff00 */
.L_x_23009:
[----:B0-----:R-:W-:Y:S05]  /*0390*/  BSYNC B0 ;  /* 0x0000000000007941 */ /* 0x001fea0003800000 */
.L_x_23008:
        /* <DEDUP_REMOVED lines=12> */
.L_x_23011:
[----:B0-----:R-:W-:Y:S05]  /*0460*/  BSYNC B0 ;  /* 0x0000000000007941 */ /* 0x001fea0003800000 */
.L_x_23010:
        /* <DEDUP_REMOVED lines=12> */
.L_x_23013:
[----:B0-----:R-:W-:Y:S05]  /*0530*/  BSYNC B0 ;  /* 0x0000000000007941 */ /* 0x001fea0003800000 */
.L_x_23012:
[----:B------:R-:W-:Y:S01]  /*0540*/  ISETP.GE.U32.AND P0, PT, R78, 0xc0, PT ;  /* 0x000000c04e00780c */ /* 0x000fe20003f06070 */
[----:B------:R-:W-:Y:S03]  /*0550*/  BSSY B0, `(.L_x_23014) ;  /* 0x000000d000007945 */ /* 0x000fe60003800000 */
[----:B------:R-:W-:-:S09]  /*0560*/  P2R R2, PR, RZ, 0x1 ;  /* 0x00000001ff027803 */ /* 0x000fd20000000000 */
        /* <DEDUP_REMOVED lines=11> */
.L_x_23015:
[----:B0-----:R-:W-:Y:S05]  /*0620*/  BSYNC B0 ;  /* 0x0000000000007941 */ /* 0x001fea0003800000 */
.L_x_23014:
[----:B------:R-:W-:Y:S01]  /*0630*/  ISETP.GE.U32.AND P0, PT, R78, 0xe0, PT ;  /* 0x000000e04e00780c */ /* 0x000fe20003f06070 */
[----:B------:R-:W-:Y:S01]  /*0640*/  BSSY B0, `(.L_x_23016) ;  /* 0x0000010000007945 */ /* 0x000fe20003800000 */
[----:B------:R-:W-:Y:S02]  /*0650*/  SHF.R.U32.HI R2, RZ, 0x5, R16 ;  /* 0x00000005ff027819 */ /* 0x000fe40000011610 */
[----:B------:R-:W-:Y:S02]  /*0660*/  MOV R34, c[0x0][0x180] ;  /* 0x0000600000227a02 */ /* 0x000fe40000000f00 */
[----:B------:R-:W-:Y:S02]  /*0670*/  LEA R76, R17, R2, 0x2 ;  /* 0x00000002114c7211 */ /* 0x000fe400078e10ff */
[----:B------:R-:W-:-:S05]  /*0680*/  P2R R2, PR, RZ, 0x1 ;  /* 0x00000001ff027803 */ /* 0x000fca0000000000 */
[----:B------:R-:W-:Y:S05]  /*0690*/  @!P0 BRA `(.L_x_23017) ;  /* 0x000000a000008947 */ /* 0x000fea0003800000 */
[----:B------:R-:W-:-:S04]  /*06a0*/  ISETP.NE.U32.AND P0, PT, RZ, c[0x0][0x218], PT ;  /* 0x00008600ff007a0c */ /* 0x000fc80003f05070 */
[----:B------:R-:W-:Y:S01]  /*06b0*/  ISETP.NE.AND.EX P0, PT, RZ, c[0x0][0x21c], PT, P0 ;  /* 0x00008700ff007a0c */ /* 0x000fe20003f05300 */
[----:B------:R-:W-:-:S12]  /*06c0*/  HFMA2.MMA R17, -RZ, RZ, 0, 4.76837158203125e-07 ;  /* 0x00000008ff117435 */ /* 0x000fd800000001ff */
[----:B------:R-:W-:-:S04]  /*06d0*/  @P0 LEA R14, P2, R0, c[0x0][0x218], 0x3 ;  /* 0x00008600000e0a11 */ /* 0x000fc800078418ff */
[C---:B------:R-:W-:Y:S01]  /*06e0*/  @P0 LEA.HI.X R15, R0.reuse, c[0x0][0x21c], RZ, 0x3, P2 ;  /* 0x00008700000f0a11 */ /* 0x040fe200010f1cff */
[----:B------:R-:W-:-:S04]  /*06f0*/  IMAD.WIDE.U32 R16, R0, R17, c[0x0][0x1b0] ;  /* 0x00006c0000107625 */ /* 0x000fc800078e0011 */
[----:B------:R0:W5:Y:S04]  /*0700*/  @P0 LDG.E.64 R2, [R14.64] ;  /* 0x000000040e020981 */ /* 0x000168000c1e1b00 */
[----:B------:R0:W5:Y:S01]  /*0710*/  LDG.E.64 R32, [R16.64] ;  /* 0x0000000410207981 */ /* 0x000162000c1e1b00 */
[----:B------:R-:W-:Y:S01]  /*0720*/  IADD3 R0, R0, 0x20, RZ ;  /* 0x0000002000007810 */ /* 0x000fe20007ffe0ff */
[----:B------:R-:W-:Y:S02]  /*0730*/  @!P0 CS2R R2, SRZ ;  /* 0x0000000000028805 */ /* 0x000fe4000001ff00 */
.L_x_23017:
[----:B0-----:R-:W-:Y:S05]  /*0740*/  BSYNC B0 ;  /* 0x0000000000007941 */ /* 0x001fea0003800000 */
.L_x_23016:
[----:B------:R-:W-:Y:S01]  /*0750*/  ISETP.GE.U32.AND P0, PT, R78, 0x100, PT ;  /* 0x000001004e00780c */ /* 0x000fe20003f06070 */
[----:B------:R-:W-:Y:S03]  /*0760*/  BSSY B0, `(.L_x_23018) ;  /* 0x000000c000007945 */ /* 0x000fe60003800000 */
[----:B------:R-:W-:-:S09]  /*0770*/  P2R R14, PR, RZ, 0x1 ;  /* 0x00000001ff0e7803 */ /* 0x000fd20000000000 */
[----:B------:R-:W-:Y:S05]  /*0780*/  @!P0 BRA `(.L_x_23019) ;  /* 0x0000009000008947 */ /* 0x000fea0003800000 */
[----:B------:R-:W-:-:S04]  /*0790*/  ISETP.NE.U32.AND P0, PT, RZ, c[0x0][0x218], PT ;  /* 0x00008600ff007a0c */ /* 0x000fc80003f05070 */
[----:B------:R-:W-:Y:S02]  /*07a0*/  ISETP.NE.AND.EX P0, PT, RZ, c[0x0][0x21c], PT, P0 ;  /* 0x00008700ff007a0c */ /* 0x000fe40003f05300 */
[----:B------:R-:W-:-:S11]  /*07b0*/  MOV R17, 0x8 ;  /* 0x0000000800117802 */ /* 0x000fd60000000f00 */
[C---:B------:R-:W-:Y:S01]  /*07c0*/  @P0 LEA R18, P2, R0.reuse, c[0x0][0x218], 0x3 ;  /* 0x0000860000120a11 */ /* 0x040fe200078418ff */
[----:B------:R-:W-:-:S03]  /*07d0*/  IMAD.WIDE.U32 R16, R0, R17, c[0x0][0x1b0] ;  /* 0x00006c0000107625 */ /* 0x000fc600078e0011 */
[----:B------:R-:W-:-:S03]  /*07e0*/  @P0 LEA.HI.X R19, R0, c[0x0][0x21c], RZ, 0x3, P2 ;  /* 0x0000870000130a11 */ /* 0x000fc600010f1cff */
[----:B------:R-:W5:Y:S04]  /*07f0*/  LDG.E.64 R16, [R16.64] ;  /* 0x0000000410107981 */ /* 0x000f68000c1e1b00 */
[----:B------:R0:W5:Y:S01]  /*0800*/  @P0 LDG.E.64 R14, [R18.64] ;  /* 0x00000004120e0981 */ /* 0x000162000c1e1b00 */
[----:B------:R-:W-:-:S03]  /*0810*/  @!P0 CS2R R14, SRZ ;  /* 0x00000000000e8805 */ /* 0x000fc6000001ff00 */
.L_x_23019:
[----:B0-----:R-:W-:Y:S05]  /*0820*/  BSYNC B0 ;  /* 0x0000000000007941 */ /* 0x001fea0003800000 */
.L_x_23018:
[----:B------:R-:W-:Y:S02]  /*0830*/  ISETP.GE.AND P2, PT, R76, c[0x0][0x164], PT ;  /* 0x000059004c007a0c */ /* 0x000fe40003f46270 */
[----:B------:R-:W-:Y:S02]  /*0840*/  MOV R0, c[0x0][0x184] ;  /* 0x0000610000007a02 */ /* 0x000fe40000000f00 */
[----:B------:R-:W-:-:S04]  /*0850*/  LOP3.LUT P0, RZ, R34, c[0x0][0x1c0], RZ, 0xfc, !PT ;  /* 0x0000700022ff7a12 */ /* 0x000fc8000780fcff */
[----:B------:R-:W-:-:S05]  /*0860*/  LOP3.LUT P0, RZ, R0, c[0x0][0x1c4], RZ, 0xfc, P0 ;  /* 0x0000710000ff7a12 */ /* 0x000fca000000fcff */
[----:B------:R-:W-:Y:S08]  /*0870*/  @P2 EXIT ;  /* 0x000000000000294d */ /* 0x000ff00003800000 */
[----:B-----5:R-:W-:Y:S01]  /*0880*/  SHF.R.U64 R52, R12, 0x10, R13 ;  /* 0x000000100c347819 */ /* 0x020fe2000000120d */
[----:B------:R-:W-:Y:S01]  /*0890*/  HADD2.F32 R66, -RZ, R12.H0_H0 ;  /* 0x2000000cff427230 */ /* 0x000fe20000004100 */
[----:B------:R-:W-:Y:S01]  /*08a0*/  SHF.R.U64 R53, R10, 0x10, R11 ;  /* 0x000000100a357819 */ /* 0x000fe2000000120b */
[----:B------:R-:W-:Y:S01]  /*08b0*/  HADD2.F32 R12, -RZ, R10.H0_H0 ;  /* 0x2000000aff0c7230 */ /* 0x000fe20000004100 */
[----:B------:R-:W-:Y:S01]  /*08c0*/  MOV R77, R20 ;  /* 0x00000014004d7202 */ /* 0x000fe20000000f00 */
[----:B------:R-:W-:Y:S01]  /*08d0*/  HADD2.F32 R10, -RZ, R8.H0_H0 ;  /* 0x20000008ff0a7230 */ /* 0x000fe20000004100 */
[--C-:B------:R-:W-:Y:S01]  /*08e0*/  SHF.R.U64 R38, R20, 0x10, R21.reuse ;  /* 0x0000001014267819 */ /* 0x100fe20000001215 */
[----:B------:R-:W-:Y:S01]  /*08f0*/  HADD2.F32 R70, -RZ, R75.H0_H0 ;  /* 0x2000004bff467230 */ /* 0x000fe20000004100 */
[----:B------:R-:W-:Y:S01]  /*0900*/  MOV R73, R21 ;  /* 0x0000001500497202 */ /* 0x000fe20000000f00 */
[----:B------:R-:W-:Y:S01]  /*0910*/  HADD2.F32 R0, -RZ, R15.H0_H0 ;  /* 0x2000000fff007230 */ /* 0x000fe20000004100 */
[----:B------:R-:W-:Y:S01]  /*0920*/  SHF.R.U32.HI R71, RZ, 0x10, R21 ;  /* 0x00000010ff477819 */ /* 0x000fe20000011615 */
        /* <DEDUP_REMOVED lines=18> */
[----:B------:R-:W-:Y:S01]  /*0a50*/  ULDC.U8 UR6, c[0x0][0x1f0] ;  /* 0x00007c0000067ab9 */ /* 0x000fe20000000000 */
[----:B------:R-:W-:-:S02]  /*0a60*/  MOV R21, R26 ;  /* 0x0000001a00157202 */ /* 0x000fc40000000f00 */
[--C-:B------:R-:W-:Y:S02]  /*0a70*/  SHF.R.U64 R34, R26, 0x10, R27.reuse ;  /* 0x000000101a227819 */ /* 0x100fe4000000121b */
[----:B------:R-:W-:Y:S01]  /*0a80*/  MOV R22, R27 ;  /* 0x0000001b00167202 */ /* 0x000fe20000000f00 */
[----:B------:R-:W-:Y:S01]  /*0a90*/  HADD2.F32 R21, -RZ, R21.H0_H0 ;  /* 0x20000015ff157230 */ /* 0x000fe20000004100 */
[----:B------:R-:W-:Y:S02]  /*0aa0*/  SHF.R.U32.HI R23, RZ, 0x10, R27 ;  /* 0x00000010ff177819 */ /* 0x000fe4000001161b */
        /* <DEDUP_REMOVED lines=34> */
[--C-:B------:R-:W-:Y:S01]  /*0cd0*/  SHF.R.U64 R72, R74, 0x10, R75.reuse ;  /* 0x000000104a487819 */ /* 0x100fe2000000124b */
[----:B------:R-:W-:Y:S01]  /*0ce0*/  HADD2.F32 R74, -RZ, R74.H0_H0 ;  /* 0x2000004aff4a7230 */ /* 0x000fe20000004100 */
[----:B------:R-:W-:Y:S01]  /*0cf0*/  SHF.R.U32.HI R68, RZ, 0x10, R75 ;  /* 0x00000010ff447819 */ /* 0x000fe2000001164b */
        /* <DEDUP_REMOVED lines=9> */
[--C-:B------:R-:W-:Y:S01]  /*0d90*/  SHF.R.U64 R59, R4, 0x10, R5.reuse ;  /* 0x00000010043b7819 */ /* 0x100fe20000001205 */
        /* <DEDUP_REMOVED lines=31> */
.L_x_23151:
[----:B------:R-:W-:Y:S01]  /*0f90*/  ISETP.NE.U32.AND P2, PT, RZ, c[0x0][0x1c0], PT ;  /* 0x00007000ff007a0c */ /* 0x000fe20003f45070 */
[----:B------:R-:W-:-:S03]  /*0fa0*/  HFMA2.MMA R113, -RZ, RZ, 1.875, 0 ;  /* 0x3f800000ff717435 */ /* 0x000fc600000001ff */
[----:B------:R-:W-:-:S13]  /*0fb0*/  ISETP.NE.AND.EX P2, PT, RZ, c[0x0][0x1c4], PT, P2 ;  /* 0x00007100ff007a0c */ /* 0x000fda0003f45320 */
[----:B------:R-:W-:-:S05]  /*0fc0*/  @P2 MOV R37, 0x4 ;  /* 0x0000000400252802 */ /* 0x000fca0000000f00 */
[----:B------:R-:W-:-:S05]  /*0fd0*/  @P2 IMAD.WIDE R36, R76, R37, c[0x0][0x1c0] ;  /* 0x000070004c242625 */ /* 0x000fca00078e0225 */
[----:B------:R0:W5:Y:S01]  /*0fe0*/  @P2 LDG.E R113, [R36.64] ;  /* 0x0000000424712981 */ /* 0x000162000c1e1900 */
[----:B------:R-:W-:Y:S01]  /*0ff0*/  IMAD R38, R76, c[0x0][0x168], RZ ;  /* 0x00005a004c267a24 */ /* 0x000fe200078e02ff */
[----:B------:R-:W-:Y:S02]  /*1000*/  BSSY B0, `(.L_x_23020) ;  /* 0x000002e000007945 */ /* 0x000fe40003800000 */
[----:B------:R-:W1:Y:S02]  /*1010*/  S2R R112, SR_TID.X ;  /* 0x0000000000707919 */ /* 0x000e640000002100 */
[----:B------:R-:W-:-:S04]  /*1020*/  SHF.R.S32.HI R39, RZ, 0x1f, R38 ;  /* 0x0000001fff277819 */ /* 0x000fc80000011426 */
[----:B------:R-:W-:Y:S02]  /*1030*/  LEA.HI R39, R39, R38, RZ, 0x2 ;  /* 0x0000002627277211 */ /* 0x000fe400078f10ff */
[----:B-1----:R-:W-:-:S04]  /*1040*/  LOP3.LUT R112, R112, 0x1f, RZ, 0xc0, !PT ;  /* 0x0000001f70707812 */ /* 0x002fc800078ec0ff */
[----:B------:R-:W-:-:S04]  /*1050*/  LEA.HI.SX32 R111, R39, R112, 0x1e ;  /* 0x00000070276f7211 */ /* 0x000fc800078ff2ff */
[----:B------:R-:W-:Y:S01]  /*1060*/  MOV R114, R111 ;  /* 0x0000006f00727202 */ /* 0x000fe20000000f00 */
        /* <DEDUP_REMOVED lines=11> */
[----:B--2--5:R-:W-:-:S12]  /*1120*/  FMUL.FTZ R79, R36, R113 ;  /* 0x00000071244f7220 */ /* 0x024fd80000410000 */
[----:B------:R-:W-:Y:S05]  /*1130*/  @P2 BRA `(.L_x_23022) ;  /* 0x0000002000002947 */ /* 0x000fea0003800000 */
[----:B0-----:R-:W-:Y:S05]  /*1140*/  @P0 BRA `(.L_x_23023) ;  /* 0x0000002000000947 */ /* 0x001fea0003800000 */
[----:B------:R-:W-:Y:S05]  /*1150*/  BRA `(.L_x_23024) ;  /* 0x0000002000007947 */ /* 0x000fea0003800000 */
.L_x_23022:
[----:B0-----:R-:W-:-:S05]  /*1160*/  FADD.FTZ R79, R28, R79 ;  /* 0x0000004f1c4f7221 */ /* 0x001fca0000010000 */
.L_x_23023:
[----:B------:R-:W-:Y:S02]  /*1170*/  MOV R32, R79 ;  /* 0x0000004f00207202 */ /* 0x000fe40000000f00 */
.L_x_23024:
[----:B------:R-:W-:Y:S01]  /*1180*/  FMUL.FTZ R80, R37, R113 ;  /* 0x0000007125507220 */ /* 0x000fe20000410000 */
[----:B------:R-:W-:Y:S05]  /*1190*/  @P2 BRA `(.L_x_23025) ;  /* 0x0000002000002947 */ /* 0x000fea0003800000 */
[----:B------:R-:W-:Y:S05]  /*11a0*/  @P0 BRA `(.L_x_23026) ;  /* 0x0000002000000947 */ /* 0x000fea0003800000 */
[----:B------:R-:W-:Y:S05]  /*11b0*/  BRA `(.L_x_23027) ;  /* 0x0000002000007947 */ /* 0x000fea0003800000 */
.L_x_23025:
[----:B------:R-:W-:-:S05]  /*11c0*/  FADD.FTZ R80, R29, R80 ;  /* 0x000000501d507221 */ /* 0x000fca0000010000 */
.L_x_23026:
[----:B------:R-:W-:Y:S02]  /*11d0*/  MOV R33, R80 ;  /* 0x0000005000217202 */ /* 0x000fe40000000f00 */
.L_x_23027:
[----:B------:R-:W-:Y:S01]  /*11e0*/  FMUL.FTZ R95, R38, R113 ;  /* 0x00000071265f7220 */ /* 0x000fe20000410000 */
[----:B------:R-:W-:Y:S05]  /*11f0*/  @P2 BRA `(.L_x_23028) ;  /* 0x0000002000002947 */ /* 0x000fea0003800000 */
[----:B------:R-:W-:Y:S05]  /*1200*/  @P0 BRA `(.L_x_23029) ;  /* 0x0000002000000947 */ /* 0x000fea0003800000 */
[----:B------:R-:W-:Y:S05]  /*1210*/  BRA `(.L_x_23030) ;  /* 0x0000002000007947 */ /* 0x000fea0003800000 */
.L_x_23028:
[----:B------:R-:W-:-:S05]  /*1220*/  FADD.FTZ R95, R30, R95 ;  /* 0x0000005f1e5f7221 */ /* 0x000fca0000010000 */
.L_x_23029:
[----:B------:R-:W-:Y:S02]  /*1230*/  MOV R34, R95 ;  /* 0x0000005f00227202 */ /* 0x000fe40000000f00 */
.L_x_23030:
[----:B------:R-:W-:Y:S01]  /*1240*/  FMUL.FTZ R96, R39, R113 ;  /* 0x0000007127607220 */ /* 0x000fe20000410000 */
[----:B------:R-:W-:Y:S05]  /*1250*/  @P2 BRA `(.L_x_23031) ;  /* 0x0000002000002947 */ /* 0x000fea0003800000 */
[----:B------:R-:W-:Y:S05]  /*1260*/  @P0 BRA `(.L_x_23032) ;  /* 0x0000002000000947 */ /* 0x000fea0003800000 */
[----:B------:R-:W-:Y:S05]  /*1270*/  BRA `(.L_x_23033) ;  /* 0x0000002000007947 */ /* 0x000fea0003800000 */
.L_x_23031:
[----:B------:R-:W-:-:S05]  /*1280*/  FADD.FTZ R96, R31, R96 ;  /* 0x000000601f607221 */ /* 0x000fca0000010000 */
.L_x_23032:
[----:B------:R-:W-:Y:S02]  /*1290*/  MOV R35, R96 ;  /* 0x0000006000237202 */ /* 0x000fe40000000f00 */
.L_x_23033:
[C---:B------:R-:W-:Y:S02]  /*12a0*/  @P0 LEA R36, P2, R111.reuse, c[0x0][0x188], 0x4 ;  /* 0x000062006f240a11 */ /* 0x040fe400078420ff */
[C---:B------:R-:W-:Y:S02]  /*12b0*/  IADD3 R114, R111.reuse, 0x20, RZ ;  /* 0x000000206f727810 */ /* 0x040fe40007ffe0ff */
[----:B------:R-:W-:-:S05]  /*12c0*/  @P0 LEA.HI.X R37, R111, c[0x0][0x18c], RZ, 0x4, P2 ;  /* 0x000063006f250a11 */ /* 0x000fca00010f24ff */
[----:B------:R0:W-:Y:S04]  /*12d0*/  @P0 STG.E.128 [R36.64], R32 ;  /* 0x0000002024000986 */ /* 0x0001e8000c101d04 */
.L_x_23021:
[----:B0-----:R-:W-:Y:S05]  /*12e0*/  BSYNC B0 ;  /* 0x0000000000007941 */ /* 0x001fea0003800000 */
.L_x_23020:
        /* <DEDUP_REMOVED lines=17> */
.L_x_23036:
[----:B0-----:R-:W-:-:S05]  /*1400*/  FADD.FTZ R81, R28, R81 ;  /* 0x000000511c517221 */ /* 0x001fca0000010000 */
.L_x_23037:
[----:B------:R-:W-:Y:S02]  /*1410*/  MOV R32, R81 ;  /* 0x0000005100207202 */ /* 0x000fe40000000f00 */
.L_x_23038:
[----:B------:R-:W-:Y:S01]  /*1420*/  FMUL.FTZ R82, R37, R113 ;  /* 0x0000007125527220 */ /* 0x000fe20000410000 */
[----:B------:R-:W-:Y:S05]  /*1430*/  @P2 BRA `(.L_x_23039) ;  /* 0x0000002000002947 */ /* 0x000fea0003800000 */
[----:B------:R-:W-:Y:S05]  /*1440*/  @P0 BRA `(.L_x_23040) ;  /* 0x0000002000000947 */ /* 0x000fea0003800000 */
[----:B------:R-:W-:Y:S05]  /*1450*/  BRA `(.L_x_23041) ;  /* 0x0000002000007947 */ /* 0x000fea0003800000 */
.L_x_23039:
[----:B------:R-:W-:-:S05]  /*1460*/  FADD.FTZ R82, R29, R82 ;  /* 0x000000521d527221 */ /* 0x000fca0000010000 */
.L_x_23040:
[----:B------:R-:W-:Y:S02]  /*1470*/  MOV R33, R82 ;  /* 0x0000005200217202 */ /* 0x000fe40000000f00 */
.L_x_23041:
[----:B------:R-:W-:Y:S01]  /*1480*/  FMUL.FTZ R97, R38, R113 ;  /* 0x0000007126617220 */ /* 0x000fe20000410000 */
[----:B------:R-:W-:Y:S05]  /*1490*/  @P2 BRA `(.L_x_23042) ;  /* 0x0000002000002947 */ /* 0x000fea0003800000 */
[----:B------:R-:W-:Y:S05]  /*14a0*/  @P0 BRA `(.L_x_23043) ;  /* 0x0000002000000947 */ /* 0x000fea0003800000 */
[----:B------:R-:W-:Y:S05]  /*14b0*/  BRA `(.L_x_23044) ;  /* 0x0000002000007947 */ /* 0x000fea0003800000 */
.L_x_23042:
[----:B------:R-:W-:-:S05]  /*14c0*/  FADD.FTZ R97, R30, R97 ;  /* 0x000000611e617221 */ /* 0x000fca0000010000 */
.L_x_23043:
[----:B------:R-:W-:Y:S02]  /*14d0*/  MOV R34, R97 ;  /* 0x0000006100227202 */ /* 0x000fe40000000f00 */
.L_x_23044:
[----:B------:R-:W-:Y:S01]  /*14e0*/  FMUL.FTZ R98, R39, R113 ;  /* 0x0000007127627220 */ /* 0x000fe20000410000 */
[----:B------:R-:W-:Y:S05]  /*14f0*/  @P2 BRA `(.L_x_23045) ;  /* 0x0000002000002947 */ /* 0x000fea0003800000 */
[----:B------:R-:W-:Y:S05]  /*1500*/  @P0 BRA `(.L_x_23046) ;  /* 0x0000002000000947 */ /* 0x000fea0003800000 */
[----:B------:R-:W-:Y:S05]  /*1510*/  BRA `(.L_x_23047) ;  /* 0x0000002000007947 */ /* 0x000fea0003800000 */
.L_x_23045:
[----:B------:R-:W-:-:S05]  /*1520*/  FADD.FTZ R98, R31, R98 ;  /* 0x000000621f627221 */ /* 0x000fca0000010000 */
.L_x_23046:
[----:B------:R-:W-:Y:S02]  /*1530*/  MOV R35, R98 ;  /* 0x0000006200237202 */ /* 0x000fe40000000f00 */
.L_x_23047:
[----:B------:R-:W-:-:S04]  /*1540*/  @P0 LEA R36, P2, R114, c[0x0][0x188], 0x4 ;  /* 0x0000620072240a11 */ /* 0x000fc800078420ff */
[C---:B------:R-:W-:Y:S02]  /*1550*/  @P0 LEA.HI.X R37, R114.reuse, c[0x0][0x18c], RZ, 0x4, P2 ;  /* 0x0000630072250a11 */ /* 0x040fe400010f24ff */
[----:B------:R-:W-:-:S03]  /*1560*/  IADD3 R114, R114, 0x20, RZ ;  /* 0x0000002072727810 */ /* 0x000fc60007ffe0ff */
[----:B------:R0:W-:Y:S04]  /*1570*/  @P0 STG.E.128 [R36.64], R32 ;  /* 0x0000002024000986 */ /* 0x0001e8000c101d04 */
.L_x_23035:
[----:B------:R-:W-:Y:S05]  /*1580*/  BSYNC B0 ;  /* 0x0000000000007941 */ /* 0x000fea0003800000 */
.L_x_23034:
        /* <DEDUP_REMOVED lines=17> */
.L_x_23050:
[----:B0-----:R-:W-:-:S05]  /*16a0*/  FADD.FTZ R83, R28, R83 ;  /* 0x000000531c537221 */ /* 0x001fca0000010000 */
.L_x_23051:
[----:B------:R-:W-:Y:S02]  /*16b0*/  MOV R32, R83 ;  /* 0x0000005300207202 */ /* 0x000fe40000000f00 */
.L_x_23052:
[----:B------:R-:W-:Y:S01]  /*16c0*/  FMUL.FTZ R84, R37, R113 ;  /* 0x0000007125547220 */ /* 0x000fe20000410000 */
[----:B------:R-:W-:Y:S05]  /*16d0*/  @P2 BRA `(.L_x_23053) ;  /* 0x0000002000002947 */ /* 0x000fea0003800000 */
[----:B------:R-:W-:Y:S05]  /*16e0*/  @P0 BRA `(.L_x_23054) ;  /* 0x0000002000000947 */ /* 0x000fea0003800000 */
[----:B------:R-:W-:Y:S05]  /*16f0*/  BRA `(.L_x_23055) ;  /* 0x0000002000007947 */ /* 0x000fea0003800000 */
.L_x_23053:
[----:B------:R-:W-:-:S05]  /*1700*/  FADD.FTZ R84, R29, R84 ;  /* 0x000000541d547221 */ /* 0x000fca0000010000 */
.L_x_23054:
[----:B------:R-:W-:Y:S02]  /*1710*/  MOV R33, R84 ;  /* 0x0000005400217202 */ /* 0x000fe40000000f00 */
.L_x_23055:
[----:B------:R-:W-:Y:S01]  /*1720*/  FMUL.FTZ R99, R38, R113 ;  /* 0x0000007126637220 */ /* 0x000fe20000410000 */
[----:B------:R-:W-:Y:S05]  /*1730*/  @P2 BRA `(.L_x_23056) ;  /* 0x0000002000002947 */ /* 0x000fea0003800000 */
[----:B------:R-:W-:Y:S05]  /*1740*/  @P0 BRA `(.L_x_23057) ;  /* 0x0000002000000947 */ /* 0x000fea0003800000 */
[----:B------:R-:W-:Y:S05]  /*1750*/  BRA `(.L_x_23058) ;  /* 0x0000002000007947 */ /* 0x000fea0003800000 */
.L_x_23056:
[----:B------:R-:W-:-:S05]  /*1760*/  FADD.FTZ R99, R30, R99 ;  /* 0x000000631e637221 */ /* 0x000fca0000010000 */
.L_x_23057:
[----:B------:R-:W-:Y:S02]  /*1770*/  MOV R34, R99 ;  /* 0x0000006300227202 */ /* 0x000fe40000000f00 */
.L_x_23058:
[----:B------:R-:W-:Y:S01]  /*1780*/  FMUL.FTZ R100, R39, R113 ;  /* 0x0000007127647220 */ /* 0x000fe20000410000 */
[----:B------:R-:W-:Y:S05]  /*1790*/  @P2 BRA `(.L_x_23059) ;  /* 0x0000002000002947 */ /* 0x000fea0003800000 */
[----:B------:R-:W-:Y:S05]  /*17a0*/  @P0 BRA `(.L_x_23060) ;  /* 0x0000002000000947 */ /* 0x000fea0003800000 */
[----:B------:R-:W-:Y:S05]  /*17b0*/  BRA `(.L_x_23061) ;  /* 0x0000002000007947 */ /* 0x000fea0003800000 */
.L_x_23059:
[----:B------:R-:W-:-:S05]  /*17c0*/  FADD.FTZ R100, R31, R100 ;  /* 0x000000641f647221 */ /* 0x000fca0000010000 */
.L_x_23060:
[----:B------:R-:W-:Y:S02]  /*17d0*/  MOV R35, R100 ;  /* 0x0000006400237202 */ /* 0x000fe40000000f00 */
.L_x_23061:
[----:B------:R-:W-:-:S04]  /*17e0*/  @P0 LEA R36, P2, R114, c[0x0][0x188], 0x4 ;  /* 0x0000620072240a11 */ /* 0x000fc800078420ff */
[C---:B------:R-:W-:Y:S02]  /*17f0*/  @P0 LEA.HI.X R37, R114.reuse, c[0x0][0x18c], RZ, 0x4, P2 ;  /* 0x0000630072250a11 */ /* 0x040fe400010f24ff */
[----:B------:R-:W-:-:S03]  /*1800*/  IADD3 R114, R114, 0x20, RZ ;  /* 0x0000002072727810 */ /* 0x000fc60007ffe0ff */
[----:B------:R0:W-:Y:S04]  /*1810*/  @P0 STG.E.128 [R36.64], R32 ;  /* 0x0000002024000986 */ /* 0x0001e8000c101d04 */
.L_x_23049:
[----:B------:R-:W-:Y:S05]  /*1820*/  BSYNC B0 ;  /* 0x0000000000007941 */ /* 0x000fea0003800000 */
.L_x_23048:
        /* <DEDUP_REMOVED lines=17> */
.L_x_23064:
[----:B0-----:R-:W-:-:S05]  /*1940*/  FADD.FTZ R85, R28, R85 ;  /* 0x000000551c557221 */ /* 0x001fca0000010000 */
.L_x_23065:
[----:B------:R-:W-:Y:S02]  /*1950*/  MOV R32, R85 ;  /* 0x0000005500207202 */ /* 0x000fe40000000f00 */
.L_x_23066:
[----:B------:R-:W-:Y:S01]  /*1960*/  FMUL.FTZ R86, R37, R113 ;  /* 0x0000007125567220 */ /* 0x000fe20000410000 */
[----:B------:R-:W-:Y:S05]  /*1970*/  @P2 BRA `(.L_x_23067) ;  /* 0x0000002000002947 */ /* 0x000fea0003800000 */
[----:B------:R-:W-:Y:S05]  /*1980*/  @P0 BRA `(.L_x_23068) ;  /* 0x0000002000000947 */ /* 0x000fea0003800000 */
[----:B------:R-:W-:Y:S05]  /*1990*/  BRA `(.L_x_23069) ;  /* 0x0000002000007947 */ /* 0x000fea0003800000 */
.L_x_23067:
[----:B------:R-:W-:-:S05]  /*19a0*/  FADD.FTZ R86, R29, R86 ;  /* 0x000000561d567221 */ /* 0x000fca0000010000 */
.L_x_23068:
[----:B------:R-:W-:Y:S02]  /*19b0*/  MOV R33, R86 ;  /* 0x0000005600217202 */ /* 0x000fe40000000f00 */
.L_x_23069:
[----:B------:R-:W-:Y:S01]  /*19c0*/  FMUL.FTZ R101, R38, R113 ;  /* 0x0000007126657220 */ /* 0x000fe20000410000 */
[----:B------:R-:W-:Y:S05]  /*19d0*/  @P2 BRA `(.L_x_23070) ;  /* 0x0000002000002947 */ /* 0x000fea0003800000 */
[----:B------:R-:W-:Y:S05]  /*19e0*/  @P0 BRA `(.L_x_23071) ;  /* 0x0000002000000947 */ /* 0x000fea0003800000 */
[----:B------:R-:W-:Y:S05]  /*19f0*/  BRA `(.L_x_23072) ;  /* 0x0000002000007947 */ /* 0x000fea0003800000 */
.L_x_23070:
[----:B------:R-:W-:-:S05]  /*1a00*/  FADD.FTZ R101, R30, R101 ;  /* 0x000000651e657221 */ /* 0x000fca0000010000 */
.L_x_23071:
[----:B------:R-:W-:Y:S02]  /*1a10*/  MOV R34, R101 ;  /* 0x0000006500227202 */ /* 0x000fe40000000f00 */
.L_x_23072:
[----:B------:R-:W-:Y:S01]  /*1a20*/  FMUL.FTZ R102, R39, R113 ;  /* 0x0000007127667220 */ /* 0x000fe20000410000 */
[----:B------:R-:W-:Y:S05]  /*1a30*/  @P2 BRA `(.L_x_23073) ;  /* 0x0000002000002947 */ /* 0x000fea0003800000 */
[----:B------:R-:W-:Y:S05]  /*1a40*/  @P0 BRA `(.L_x_23074) ;  /* 0x0000002000000947 */ /* 0x000fea0003800000 */
[----:B------:R-:W-:Y:S05]  /*1a50*/  BRA `(.L_x_23075) ;  /* 0x0000002000007947 */ /* 0x000fea0003800000 */
.L_x_23073:
[----:B------:R-:W-:-:S05]  /*1a60*/  FADD.FTZ R102, R31, R102 ;  /* 0x000000661f667221 */ /* 0x000fca0000010000 */
.L_x_23074:
[----:B------:R-:W-:Y:S02]  /*1a70*/  MOV R35, R102 ;  /* 0x0000006600237202 */ /* 0x000fe40000000f00 */
.L_x_23075:
[----:B------:R-:W-:-:S04]  /*1a80*/  @P0 LEA R36, P2, R114, c[0x0][0x188], 0x4 ;  /* 0x0000620072240a11 */ /* 0x000fc800078420ff */
[C---:B------:R-:W-:Y:S02]  /*1a90*/  @P0 LEA.HI.X R37, R114.reuse, c[0x0][0x18c], RZ, 0x4, P2 ;  /* 0x0000630072250a11 */ /* 0x040fe400010f24ff */
[----:B------:R-:W-:-:S03]  /*1aa0*/  IADD3 R114, R114, 0x20, RZ ;  /* 0x0000002072727810 */ /* 0x000fc60007ffe0ff */
[----:B------:R0:W-:Y:S04]  /*1ab0*/  @P0 STG.E.128 [R36.64], R32 ;  /* 0x0000002024000986 */ /* 0x0001e8000c101d04 */
.L_x_23063:
[----:B------:R-:W-:Y:S05]  /*1ac0*/  BSYNC B0 ;  /* 0x0000000000007941 */ /* 0x000fea0003800000 */
.L_x_23062:
        /* <DEDUP_REMOVED lines=17> */
.L_x_23078:
[----:B0-----:R-:W-:-:S05]  /*1be0*/  FADD.FTZ R87, R28, R87 ;  /* 0x000000571c577221 */ /* 0x001fca0000010000 */
.L_x_23079:
[----:B------:R-:W-:Y:S02]  /*1bf0*/  MOV R32, R87 ;  /* 0x0000005700207202 */ /* 0x000fe40000000f00 */
.L_x_23080:
[----:B------:R-:W-:Y:S01]  /*1c00*/  FMUL.FTZ R88, R37, R113 ;  /* 0x0000007125587220 */ /* 0x000fe20000410000 */
[----:B------:R-:W-:Y:S05]  /*1c10*/  @P2 BRA `(.L_x_23081) ;  /* 0x0000002000002947 */ /* 0x000fea0003800000 */
[----:B------:R-:W-:Y:S05]  /*1c20*/  @P0 BRA `(.L_x_23082) ;  /* 0x0000002000000947 */ /* 0x000fea0003800000 */
[----:B------:R-:W-:Y:S05]  /*1c30*/  BRA `(.L_x_23083) ;  /* 0x0000002000007947 */ /* 0x000fea0003800000 */
.L_x_23081:
[----:B------:R-:W-:-:S05]  /*1c40*/  FADD.FTZ R88, R29, R88 ;  /* 0x000000581d587221 */ /* 0x000fca0000010000 */
.L_x_23082:
[----:B------:R-:W-:Y:S02]  /*1c50*/  MOV R33, R88 ;  /* 0x0000005800217202 */ /* 0x000fe40000000f00 */
.L_x_23083:
[----:B------:R-:W-:Y:S01]  /*1c60*/  FMUL.FTZ R103, R38, R113 ;  /* 0x0000007126677220 */ /* 0x000fe20000410000 */
[----:B------:R-:W-:Y:S05]  /*1c70*/  @P2 BRA `(.L_x_23084) ;  /* 0x0000002000002947 */ /* 0x000fea0003800000 */
[----:B------:R-:W-:Y:S05]  /*1c80*/  @P0 BRA `(.L_x_23085) ;  /* 0x0000002000000947 */ /* 0x000fea0003800000 */
[----:B------:R-:W-:Y:S05]  /*1c90*/  BRA `(.L_x_23086) ;  /* 0x0000002000007947 */ /* 0x000fea0003800000 */
.L_x_23084:
[----:B------:R-:W-:-:S05]  /*1ca0*/  FADD.FTZ R103, R30, R103 ;  /* 0x000000671e677221 */ /* 0x000fca0000010000 */
.L_x_23085:
[----:B------:R-:W-:Y:S02]  /*1cb0*/  MOV R34, R103 ;  /* 0x0000006700227202 */ /* 0x000fe40000000f00 */
.L_x_23086:
[----:B------:R-:W-:Y:S01]  /*1cc0*/  FMUL.FTZ R104, R39, R113 ;  /* 0x0000007127687220 */ /* 0x000fe20000410000 */
[----:B------:R-:W-:Y:S05]  /*1cd0*/  @P2 BRA `(.L_x_23087) ;  /* 0x0000002000002947 */ /* 0x000fea0003800000 */
[----:B------:R-:W-:Y:S05]  /*1ce0*/  @P0 BRA `(.L_x_23088) ;  /* 0x0000002000000947 */ /* 0x000fea0003800000 */
[----:B------:R-:W-:Y:S05]  /*1cf0*/  BRA `(.L_x_23089) ;  /* 0x0000002000007947 */ /* 0x000fea0003800000 */
.L_x_23087:
[----:B------:R-:W-:-:S05]  /*1d00*/  FADD.FTZ R104, R31, R104 ;  /* 0x000000681f687221 */ /* 0x000fca0000010000 */
.L_x_23088:
[----:B------:R-:W-:Y:S02]  /*1d10*/  MOV R35, R104 ;  /* 0x0000006800237202 */ /* 0x000fe40000000f00 */
.L_x_23089:
[----:B------:R-:W-:-:S04]  /*1d20*/  @P0 LEA R36, P2, R114, c[0x0][0x188], 0x4 ;  /* 0x0000620072240a11 */ /* 0x000fc800078420ff */
[C---:B------:R-:W-:Y:S02]  /*1d30*/  @P0 LEA.HI.X R37, R114.reuse, c[0x0][0x18c], RZ, 0x4, P2 ;  /* 0x0000630072250a11 */ /* 0x040fe400010f24ff */
[----:B------:R-:W-:-:S03]  /*1d40*/  IADD3 R114, R114, 0x20, RZ ;  /* 0x0000002072727810 */ /* 0x000fc60007ffe0ff */
[----:B------:R0:W-:Y:S04]  /*1d50*/  @P0 STG.E.128 [R36.64], R32 ;  /* 0x0000002024000986 */ /* 0x0001e8000c101d04 */
.L_x_23077:
[----:B------:R-:W-:Y:S05]  /*1d60*/  BSYNC B0 ;  /* 0x0000000000007941 */ /* 0x000fea0003800000 */
.L_x_23076:
        /* <DEDUP_REMOVED lines=17> */
.L_x_23092:
[----:B0-----:R-:W-:-:S05]  /*1e80*/  FADD.FTZ R89, R28, R89 ;  /* 0x000000591c597221 */ /* 0x001fca0000010000 */
.L_x_23093:
[----:B------:R-:W-:Y:S02]  /*1e90*/  MOV R32, R89 ;  /* 0x0000005900207202 */ /* 0x000fe40000000f00 */
.L_x_23094:
[----:B------:R-:W-:Y:S01]  /*1ea0*/  FMUL.FTZ R90, R37, R113 ;  /* 0x00000071255a7220 */ /* 0x000fe20000410000 */
[----:B------:R-:W-:Y:S05]  /*1eb0*/  @P2 BRA `(.L_x_23095) ;  /* 0x0000002000002947 */ /* 0x000fea0003800000 */
[----:B------:R-:W-:Y:S05]  /*1ec0*/  @P0 BRA `(.L_x_23096) ;  /* 0x0000002000000947 */ /* 0x000fea0003800000 */
[----:B------:R-:W-:Y:S05]  /*1ed0*/  BRA `(.L_x_23097) ;  /* 0x0000002000007947 */ /* 0x000fea0003800000 */
.L_x_23095:
[----:B------:R-:W-:-:S05]  /*1ee0*/  FADD.FTZ R90, R29, R90 ;  /* 0x0000005a1d5a7221 */ /* 0x000fca0000010000 */
.L_x_23096:
[----:B------:R-:W-:Y:S02]  /*1ef0*/  MOV R33, R90 ;  /* 0x0000005a00217202 */ /* 0x000fe40000000f00 */
.L_x_23097:
[----:B------:R-:W-:Y:S01]  /*1f00*/  FMUL.FTZ R105, R38, R113 ;  /* 0x0000007126697220 */ /* 0x000fe20000410000 */
[----:B------:R-:W-:Y:S05]  /*1f10*/  @P2 BRA `(.L_x_23098) ;  /* 0x0000002000002947 */ /* 0x000fea0003800000 */
[----:B------:R-:W-:Y:S05]  /*1f20*/  @P0 BRA `(.L_x_23099) ;  /* 0x0000002000000947 */ /* 0x000fea0003800000 */
[----:B------:R-:W-:Y:S05]  /*1f30*/  BRA `(.L_x_23100) ;  /* 0x0000002000007947 */ /* 0x000fea0003800000 */
.L_x_23098:
[----:B------:R-:W-:-:S05]  /*1f40*/  FADD.FTZ R105, R30, R105 ;  /* 0x000000691e697221 */ /* 0x000fca0000010000 */
.L_x_23099:
[----:B------:R-:W-:Y:S02]  /*1f50*/  MOV R34, R105 ;  /* 0x0000006900227202 */ /* 0x000fe40000000f00 */
.L_x_23100:
[----:B------:R-:W-:Y:S01]  /*1f60*/  FMUL.FTZ R106, R39, R113 ;  /* 0x00000071276a7220 */ /* 0x000fe20000410000 */
[----:B------:R-:W-:Y:S05]  /*1f70*/  @P2 BRA `(.L_x_23101) ;  /* 0x0000002000002947 */ /* 0x000fea0003800000 */
[----:B------:R-:W-:Y:S05]  /*1f80*/  @P0 BRA `(.L_x_23102) ;  /* 0x0000002000000947 */ /* 0x000fea0003800000 */
[----:B------:R-:W-:Y:S05]  /*1f90*/  BRA `(.L_x_23103) ;  /* 0x0000002000007947 */ /* 0x000fea0003800000 */
.L_x_23101:
[----:B------:R-:W-:-:S05]  /*1fa0*/  FADD.FTZ R106, R31, R106 ;  /* 0x0000006a1f6a7221 */ /* 0x000fca0000010000 */
.L_x_23102:
[----:B------:R-:W-:Y:S02]  /*1fb0*/  MOV R35, R106 ;  /* 0x0000006a00237202 */ /* 0x000fe40000000f00 */
.L_x_23103:
[----:B------:R-:W-:-:S04]  /*1fc0*/  @P0 LEA R36, P2, R114, c[0x0][0x188], 0x4 ;  /* 0x0000620072240a11 */ /* 0x000fc800078420ff */
[C---:B------:R-:W-:Y:S02]  /*1fd0*/  @P0 LEA.HI.X R37, R114.reuse, c[0x0][0x18c], RZ, 0x4, P2 ;  /* 0x0000630072250a11 */ /* 0x040fe400010f24ff */
[----:B------:R-:W-:-:S03]  /*1fe0*/  IADD3 R114, R114, 0x20, RZ ;  /* 0x0000002072727810 */ /* 0x000fc60007ffe0ff */
[----:B------:R0:W-:Y:S04]  /*1ff0*/  @P0 STG.E.128 [R36.64], R32 ;  /* 0x0000002024000986 */ /* 0x0001e8000c101d04 */
.L_x_23091:
[----:B------:R-:W-:Y:S05]  /*2000*/  BSYNC B0 ;  /* 0x0000000000007941 */ /* 0x000fea0003800000 */
.L_x_23090:
        /* <DEDUP_REMOVED lines=17> */
.L_x_23106:
[----:B0-----:R-:W-:-:S05]  /*2120*/  FADD.FTZ R91, R28, R91 ;  /* 0x0000005b1c5b7221 */ /* 0x001fca0000010000 */
.L_x_23107:
[----:B------:R-:W-:Y:S02]  /*2130*/  MOV R32, R91 ;  /* 0x0000005b00207202 */ /* 0x000fe40000000f00 */
.L_x_23108:
[----:B------:R-:W-:Y:S01]  /*2140*/  FMUL.FTZ R92, R37, R113 ;  /* 0x00000071255c7220 */ /* 0x000fe20000410000 */
[----:B------:R-:W-:Y:S05]  /*2150*/  @P2 BRA `(.L_x_23109) ;  /* 0x0000002000002947 */ /* 0x000fea0003800000 */
[----:B------:R-:W-:Y:S05]  /*2160*/  @P0 BRA `(.L_x_23110) ;  /* 0x0000002000000947 */ /* 0x000fea0003800000 */
[----:B------:R-:W-:Y:S05]  /*2170*/  BRA `(.L_x_23111) ;  /* 0x0000002000007947 */ /* 0x000fea0003800000 */
.L_x_23109:
[----:B------:R-:W-:-:S05]  /*2180*/  FADD.FTZ R92, R29, R92 ;  /* 0x0000005c1d5c7221 */ /* 0x000fca0000010000 */
.L_x_23110:
[----:B------:R-:W-:Y:S02]  /*2190*/  MOV R33, R92 ;  /* 0x0000005c00217202 */ /* 0x000fe40000000f00 */
.L_x_23111:
[----:B------:R-:W-:Y:S01]  /*21a0*/  FMUL.FTZ R107, R38, R113 ;  /* 0x00000071266b7220 */ /* 0x000fe20000410000 */
[----:B------:R-:W-:Y:S05]  /*21b0*/  @P2 BRA `(.L_x_23112) ;  /* 0x0000002000002947 */ /* 0x000fea0003800000 */
[----:B------:R-:W-:Y:S05]  /*21c0*/  @P0 BRA `(.L_x_23113) ;  /* 0x0000002000000947 */ /* 0x000fea0003800000 */
[----:B------:R-:W-:Y:S05]  /*21d0*/  BRA `(.L_x_23114) ;  /* 0x0000002000007947 */ /* 0x000fea0003800000 */
.L_x_23112:
[----:B------:R-:W-:-:S05]  /*21e0*/  FADD.FTZ R107, R30, R107 ;  /* 0x0000006b1e6b7221 */ /* 0x000fca0000010000 */
.L_x_23113:
[----:B------:R-:W-:Y:S02]  /*21f0*/  MOV R34, R107 ;  /* 0x0000006b00227202 */ /* 0x000fe40000000f00 */
.L_x_23114:
[----:B------:R-:W-:Y:S01]  /*2200*/  FMUL.FTZ R108, R39, R113 ;  /* 0x00000071276c7220 */ /* 0x000fe20000410000 */
[----:B------:R-:W-:Y:S05]  /*2210*/  @P2 BRA `(.L_x_23115) ;  /* 0x0000002000002947 */ /* 0x000fea0003800000 */
[----:B------:R-:W-:Y:S05]  /*2220*/  @P0 BRA `(.L_x_23116) ;  /* 0x0000002000000947 */ /* 0x000fea0003800000 */
[----:B------:R-:W-:Y:S05]  /*2230*/  BRA `(.L_x_23117) ;  /* 0x0000002000007947 */ /* 0x000fea0003800000 */
.L_x_23115:
[----:B------:R-:W-:-:S05]  /*2240*/  FADD.FTZ R108, R31, R108 ;  /* 0x0000006c1f6c7221 */ /* 0x000fca0000010000 */
.L_x_23116:
[----:B------:R-:W-:Y:S02]  /*2250*/  MOV R35, R108 ;  /* 0x0000006c00237202 */ /* 0x000fe40000000f00 */
.L_x_23117:
[----:B------:R-:W-:-:S04]  /*2260*/  @P0 LEA R36, P2, R114, c[0x0][0x188], 0x4 ;  /* 0x0000620072240a11 */ /* 0x000fc800078420ff */
[C---:B------:R-:W-:Y:S02]  /*2270*/  @P0 LEA.HI.X R37, R114.reuse, c[0x0][0x18c], RZ, 0x4, P2 ;  /* 0x0000630072250a11 */ /* 0x040fe400010f24ff */
[----:B------:R-:W-:-:S03]  /*2280*/  IADD3 R114, R114, 0x20, RZ ;  /* 0x0000002072727810 */ /* 0x000fc60007ffe0ff */
[----:B------:R0:W-:Y:S04]  /*2290*/  @P0 STG.E.128 [R36.64], R32 ;  /* 0x0000002024000986 */ /* 0x0001e8000c101d04 */
.L_x_23105:
[----:B------:R-:W-:Y:S05]  /*22a0*/  BSYNC B0 ;  /* 0x0000000000007941 */ /* 0x000fea0003800000 */
.L_x_23104:
        /* <DEDUP_REMOVED lines=17> */
.L_x_23120:
[----:B0-----:R-:W-:-:S05]  /*23c0*/  FADD.FTZ R93, R28, R93 ;  /* 0x0000005d1c5d7221 */ /* 0x001fca0000010000 */
.L_x_23121:
[----:B------:R-:W-:Y:S02]  /*23d0*/  MOV R32, R93 ;  /* 0x0000005d00207202 */ /* 0x000fe40000000f00 */
.L_x_23122:
[----:B------:R-:W-:Y:S01]  /*23e0*/  FMUL.FTZ R94, R37, R113 ;  /* 0x00000071255e7220 */ /* 0x000fe20000410000 */
[----:B------:R-:W-:Y:S05]  /*23f0*/  @P2 BRA `(.L_x_23123) ;  /* 0x0000002000002947 */ /* 0x000fea0003800000 */
[----:B------:R-:W-:Y:S05]  /*2400*/  @P0 BRA `(.L_x_23124) ;  /* 0x0000002000000947 */ /* 0x000fea0003800000 */
[----:B------:R-:W-:Y:S05]  /*2410*/  BRA `(.L_x_23125) ;  /* 0x0000002000007947 */ /* 0x000fea0003800000 */
.L_x_23123:
[----:B------:R-:W-:-:S05]  /*2420*/  FADD.FTZ R94, R29, R94 ;  /* 0x0000005e1d5e7221 */ /* 0x000fca0000010000 */
.L_x_23124:
[----:B------:R-:W-:Y:S02]  /*2430*/  MOV R33, R94 ;  /* 0x0000005e00217202 */ /* 0x000fe40000000f00 */
.L_x_23125:
[----:B------:R-:W-:Y:S01]  /*2440*/  FMUL.FTZ R109, R38, R113 ;  /* 0x00000071266d7220 */ /* 0x000fe20000410000 */
[----:B------:R-:W-:Y:S05]  /*2450*/  @P2 BRA `(.L_x_23126) ;  /* 0x0000002000002947 */ /* 0x000fea0003800000 */
[----:B------:R-:W-:Y:S05]  /*2460*/  @P0 BRA `(.L_x_23127) ;  /* 0x0000002000000947 */ /* 0x000fea0003800000 */
[----:B------:R-:W-:Y:S05]  /*2470*/  BRA `(.L_x_23128) ;  /* 0x0000002000007947 */ /* 0x000fea0003800000 */
.L_x_23126:
[----:B------:R-:W-:-:S05]  /*2480*/  FADD.FTZ R109, R30, R109 ;  /* 0x0000006d1e6d7221 */ /* 0x000fca0000010000 */
.L_x_23127:
[----:B------:R-:W-:Y:S02]  /*2490*/  MOV R34, R109 ;  /* 0x0000006d00227202 */ /* 0x000fe40000000f00 */
.L_x_23128:
[----:B------:R-:W-:Y:S01]  /*24a0*/  FMUL.FTZ R110, R39, R113 ;  /* 0x00000071276e7220 */ /* 0x000fe20000410000 */
[----:B------:R-:W-:Y:S05]  /*24b0*/  @P2 BRA `(.L_x_23129) ;  /* 0x0000002000002947 */ /* 0x000fea0003800000 */
[----:B------:R-:W-:Y:S05]  /*24c0*/  @P0 BRA `(.L_x_23130) ;  /* 0x0000002000000947 */ /* 0x000fea0003800000 */
[----:B------:R-:W-:Y:S05]  /*24d0*/  BRA `(.L_x_23131) ;  /* 0x0000002000007947 */ /* 0x000fea0003800000 */
.L_x_23129:
[----:B------:R-:W-:-:S05]  /*24e0*/  FADD.FTZ R110, R31, R110 ;  /* 0x0000006e1f6e7221 */ /* 0x000fca0000010000 */
.L_x_23130:
[----:B------:R-:W-:Y:S02]  /*24f0*/  MOV R35, R110 ;  /* 0x0000006e00237202 */ /* 0x000fe40000000f00 */
.L_x_23131:
[----:B------:R-:W-:-:S04]  /*2500*/  @P0 LEA R36, P2, R114, c[0x0][0x188], 0x4 ;  /* 0x0000620072240a11 */ /* 0x000fc800078420ff */
[----:B------:R-:W-:-:S05]  /*2510*/  @P0 LEA.HI.X R37, R114, c[0x0][0x18c], RZ, 0x4, P2 ;  /* 0x0000630072250a11 */ /* 0x000fca00010f24ff */
[----:B------:R0:W-:Y:S04]  /*2520*/  @P0 STG.E.128 [R36.64], R32 ;  /* 0x0000002024000986 */ /* 0x0001e8000c101d04 */
.L_x_23119:
[----:B------:R-:W-:Y:S05]  /*2530*/  BSYNC B0 ;  /* 0x0000000000007941 */ /* 0x000fea0003800000 */
.L_x_23118:
[----:B0-----:R-:W-:Y:S01]  /*2540*/  FADD.FTZ R37, RZ, R79 ;  /* 0x0000004fff257221 */ /* 0x001fe20000010000 */
[C---:B------:R-:W-:Y:S02]  /*2550*/  ISETP.GT.U32.AND P2, PT, R78.reuse, 0x3f, PT ;  /* 0x0000003f4e00780c */ /* 0x040fe40003f44070 */
[----:B------:R-:W-:Y:S01]  /*2560*/  ISETP.GT.U32.AND P3, PT, R78, 0xbf, PT ;  /* 0x000000bf4e00780c */ /* 0x000fe20003f64070 */
[----:B------:R-:W-:Y:S01]  /*2570*/  FADD.FTZ R36, R80, R37 ;  /* 0x0000002550247221 */ /* 0x000fe20000010000 */
[C---:B------:R-:W-:Y:S02]  /*2580*/  ISETP.GT.U32.AND P4, PT, R78.reuse, 0xdf, PT ;  /* 0x000000df4e00780c */ /* 0x040fe40003f84070 */
[----:B------:R-:W-:Y:S01]  /*2590*/  ISETP.GT.U32.AND P5, PT, R78, 0xff, PT ;  /* 0x000000ff4e00780c */ /* 0x000fe20003fa4070 */
[----:B------:R-:W-:Y:S01]  /*25a0*/  FADD.FTZ R37, R95, R36 ;  /* 0x000000245f257221 */ /* 0x000fe20000010000 */
[----:B------:R-:W-:-:S03]  /*25b0*/  ISETP.NE.AND P6, PT, R112, RZ, PT ;  /* 0x000000ff7000720c */ /* 0x000fc60003fc5270 */
[----:B------:R-:W-:-:S05]  /*25c0*/  FADD.FTZ R37, R96, R37 ;  /* 0x0000002560257221 */ /* 0x000fca0000010000 */
[----:B------:R-:W-:-:S05]  /*25d0*/  FSEL R38, R37, RZ, P1 ;  /* 0x000000ff25267208 */ /* 0x000fca0000800000 */
[----:B------:R-:W-:-:S04]  /*25e0*/  FADD.FTZ R37, R81, R38 ;  /* 0x0000002651257221 */ /* 0x000fc80000010000 */
[----:B------:R-:W-:-:S04]  /*25f0*/  FADD.FTZ R36, R82, R37 ;  /* 0x0000002552247221 */ /* 0x000fc80000010000 */
[----:B------:R-:W-:Y:S01]  /*2600*/  FADD.FTZ R37, R97, R36 ;  /* 0x0000002461257221 */ /* 0x000fe20000010000 */
[----:B------:R-:W-:-:S03]  /*2610*/  P2R R36, PR, RZ, 0x4 ;  /* 0x00000004ff247803 */ /* 0x000fc60000000000 */
[----:B------:R-:W-:Y:S01]  /*2620*/  @P2 FADD.FTZ R38, R98, R37 ;  /* 0x0000002562262221 */ /* 0x000fe20000010000 */
[----:B------:R-:W-:-:S03]  /*2630*/  ISETP.GT.U32.AND P2, PT, R78, 0x5f, PT ;  /* 0x0000005f4e00780c */ /* 0x000fc60003f44070 */
        /* <DEDUP_REMOVED lines=14> */
[----:B------:R-:W-:-:S04]  /*2720*/  FADD.FTZ R37, R103, R36 ;  /* 0x0000002467257221 */ /* 0x000fc80000010000 */
[----:B------:R-:W-:-:S04]  /*2730*/  @P2 FADD.FTZ R38, R104, R37 ;  /* 0x0000002568262221 */ /* 0x000fc80000010000 */
        /* <DEDUP_REMOVED lines=11> */
[----:B------:R-:W-:Y:S01]  /*27f0*/  @P5 FADD.FTZ R38, R110, R37 ;  /* 0x000000256e265221 */ /* 0x000fe20000010000 */
[----:B------:R-:W-:Y:S05]  /*2800*/  BRA.DIV ~URZ, `(.L_x_23132) ;  /* 0x000010e27f007947 */ /* 0x000fea000b800000 */
[----:B------:R0:W1:Y:S02]  /*2810*/  SHFL.BFLY PT, R37, R38, 0x1, 0x1f ;  /* 0x0c201f0026257f89 */ /* 0x00006400000e0000 */
.L_x_23152:
[----:B-1----:R-:W-:Y:S01]  /*2820*/  FADD.FTZ R119, R38, R37 ;  /* 0x0000002526777221 */ /* 0x002fe20000010000 */
[----:B------:R-:W-:Y:S05]  /*2830*/  BRA.DIV ~URZ, `(.L_x_23133) ;  /* 0x000011227f007947 */ /* 0x000fea000b800000 */
[----:B------:R-:W1:Y:S01]  /*2840*/  SHFL.BFLY PT, R36, R119, 0x2, 0x1f ;  /* 0x0c401f0077247f89 */ /* 0x000e6200000e0000 */
[----:B-----5:R-:W-:Y:S02]  /*2850*/  P2R R113, PR, RZ, 0x1 ;  /* 0x00000001ff717803 */ /* 0x020fe40000000000 */
[----:B------:R-:W-:Y:S01]  /*2860*/  ISETP.GT.U32.AND P0, PT, R78, 0x3f, PT ;  /* 0x0000003f4e00780c */ /* 0x000fe20003f04070 */
        /* <DEDUP_REMOVED lines=17> */
[--C-:B------:R-:W-:Y:S02]  /*2980*/  FADD.FTZ R38, R82, -R115.reuse ;  /* 0x8000007352267221 */ /* 0x100fe40000010000 */
[----:B------:R-:W-:Y:S01]  /*2990*/  FADD.FTZ R112, R97, -R115 ;  /* 0x8000007361707221 */ /* 0x000fe20000010000 */
[----:B------:R-:W-:-:S05]  /*29a0*/  FSEL R36, R36, RZ, P1 ;  /* 0x000000ff24247208 */ /* 0x000fca0000800000 */
[----:B------:R-:W-:-:S04]  /*29b0*/  FFMA.FTZ R37, R37, R37, R36 ;  /* 0x0000002525257223 */ /* 0x000fc80000010024 */
[----:B------:R-:W-:Y:S02]  /*29c0*/  FFMA.FTZ R37, R38, R38, R37 ;  /* 0x0000002626257223 */ /* 0x000fe40000010025 */
[----:B------:R-:W-:Y:S02]  /*29d0*/  FADD.FTZ R38, R98, -R115 ;  /* 0x8000007362267221 */ /* 0x000fe40000010000 */
[----:B------:R-:W-:Y:S02]  /*29e0*/  FFMA.FTZ R37, R112, R112, R37 ;  /* 0x0000007070257223 */ /* 0x000fe40000010025 */
[----:B------:R-:W-:Y:S02]  /*29f0*/  FADD.FTZ R112, R99, -R115 ;  /* 0x8000007363707221 */ /* 0x000fe40000010000 */
[----:B------:R-:W-:Y:S01]  /*2a00*/  @P0 FFMA.FTZ R36, R38, R38, R37 ;  /* 0x0000002626240223 */ /* 0x000fe20000010025 */
[----:B------:R-:W-:Y:S01]  /*2a10*/  ISETP.GT.U32.AND P0, PT, R78, 0x5f, PT ;  /* 0x0000005f4e00780c */ /* 0x000fe20003f04070 */
[----:B------:R-:W-:-:S02]  /*2a20*/  FADD.FTZ R37, R83, -R115 ;  /* 0x8000007353257221 */ /* 0x000fc40000010000 */
[----:B------:R-:W-:Y:S02]  /*2a30*/  FADD.FTZ R38, R84, -R115 ;  /* 0x8000007354267221 */ /* 0x000fe40000010000 */
        /* <DEDUP_REMOVED lines=15> */
[----:B------:R-:W-:Y:S01]  /*2b30*/  ISETP.NE.AND P0, PT, R113, RZ, PT ;  /* 0x000000ff7100720c */ /* 0x000fe20003f05270 */
[----:B------:R-:W-:-:S02]  /*2b40*/  FADD.FTZ R37, R87, -R115 ;  /* 0x8000007357257221 */ /* 0x000fc40000010000 */
[----:B------:R-:W-:Y:S02]  /*2b50*/  FADD.FTZ R38, R88, -R115 ;  /* 0x8000007358267221 */ /* 0x000fe40000010000 */
[----:B------:R-:W-:-:S04]  /*2b60*/  FFMA.FTZ R37, R37, R37, R36 ;  /* 0x0000002525257223 */ /* 0x000fc80000010024 */
[----:B------:R-:W-:Y:S02]  /*2b70*/  FFMA.FTZ R37, R38, R38, R37 ;  /* 0x0000002626257223 */ /* 0x000fe40000010025 */
[----:B------:R-:W-:Y:S02]  /*2b80*/  FADD.FTZ R38, R104, -R115 ;  /* 0x8000007368267221 */ /* 0x000fe40000010000 */
[----:B------:R-:W-:Y:S02]  /*2b90*/  FFMA.FTZ R37, R112, R112, R37 ;  /* 0x0000007070257223 */ /* 0x000fe40000010025 */
[----:B------:R-:W-:Y:S02]  /*2ba0*/  FADD.FTZ R112, R105, -R115 ;  /* 0x8000007369707221 */ /* 0x000fe40000010000 */
[----:B------:R-:W-:Y:S02]  /*2bb0*/  @P2 FFMA.FTZ R36, R38, R38, R37 ;  /* 0x0000002626242223 */ /* 0x000fe40000010025 */
        /* <DEDUP_REMOVED lines=32> */
.L_x_23153:
[C---:B------:R-:W-:Y:S01]  /*2dc0*/  FMUL.FTZ R36, R115.reuse, R115 ;  /* 0x0000007373247220 */ /* 0x040fe20000410000 */
[----:B------:R-:W-:Y:S01]  /*2dd0*/  ISETP.NE.AND P2, PT, RZ, UR6, PT ;  /* 0x00000006ff007c0c */ /* 0x000fe2000bf45270 */
[----:B01----:R-:W-:Y:S01]  /*2de0*/  FADD.FTZ R113, R114, R113 ;  /* 0x0000007172717221 */ /* 0x003fe20000010000 */
[----:B------:R-:W-:Y:S01]  /*2df0*/  @!P6 MOV R39, 0x4 ;  /* 0x000000040027e802 */ /* 0x000fe20000000f00 */
[----:B------:R-:W-:Y:S01]  /*2e00*/  BSSY B0, `(.L_x_23134) ;  /* 0x000001d000007945 */ /* 0x000fe20003800000 */
[----:B------:R-:W-:Y:S02]  /*2e10*/  FSEL R37, R36, RZ, P2 ;  /* 0x000000ff24257208 */ /* 0x000fe40001000000 */
[----:B------:R-:W-:Y:S01]  /*2e20*/  MOV R36, c[0x0][0x1e0] ;  /* 0x0000780000247a02 */ /* 0x000fe20000000f00 */
[----:B------:R-:W-:Y:S01]  /*2e30*/  @!P6 IMAD.WIDE R38, R76, R39, c[0x0][0x1a0] ;  /* 0x000068004c26e625 */ /* 0x000fe200078e0227 */
[----:B------:R-:W-:-:S03]  /*2e40*/  FSEL R112, R115, RZ, !P2 ;  /* 0x000000ff73707208 */ /* 0x000fc60005000000 */
[----:B------:R-:W-:Y:S01]  /*2e50*/  FFMA.FTZ R36, R113, R36, c[0x0][0x228] ;  /* 0x00008a0071247623 */ /* 0x000fe20000010024 */
[----:B------:R0:W-:Y:S03]  /*2e60*/  @!P6 STG.E [R38.64], R115 ;  /* 0x000000732600e986 */ /* 0x0001e6000c101904 */
[----:B------:R-:W-:Y:S01]  /*2e70*/  FADD.FTZ R113, R36, R37 ;  /* 0x0000002524717221 */ /* 0x000fe20000010000 */
[----:B------:R-:W-:-:S05]  /*2e80*/  @!P6 MOV R37, 0x4 ;  /* 0x000000040025e802 */ /* 0x000fca0000000f00 */
[----:B------:R-:W1:Y:S01]  /*2e90*/  MUFU.RSQ R113, R113 ;  /* 0x0000007100717308 */ /* 0x000e620000001400 */
[----:B------:R-:W-:-:S05]  /*2ea0*/  @!P6 IMAD.WIDE R36, R76, R37, c[0x0][0x1a8] ;  /* 0x00006a004c24e625 */ /* 0x000fca00078e0225 */
[----:B-1----:R0:W-:Y:S01]  /*2eb0*/  @!P6 STG.E [R36.64], R113 ;  /* 0x000000712400e986 */ /* 0x0021e2000c101904 */
[----:B------:R-:W-:Y:S05]  /*2ec0*/  @!P1 BRA `(.L_x_23135) ;  /* 0x0000010000009947 */ /* 0x000fea0003800000 */
[--C-:B0-----:R-:W-:Y:S02]  /*2ed0*/  FADD.FTZ R38, R80, -R112.reuse ;  /* 0x8000007050267221 */ /* 0x101fe40000010000 */
[--C-:B------:R-:W-:Y:S02]  /*2ee0*/  FADD.FTZ R114, R95, -R112.reuse ;  /* 0x800000705f727221 */ /* 0x100fe40000010000 */
[C---:B------:R-:W-:Y:S02]  /*2ef0*/  FMUL.FTZ R37, R113.reuse, R38 ;  /* 0x0000002671257220 */ /* 0x040fe40000410000 */
[----:B------:R-:W-:Y:S01]  /*2f00*/  FMUL.FTZ R38, R113, R114 ;  /* 0x0000007271267220 */ /* 0x000fe20000410000 */
[----:B------:R-:W-:Y:S01]  /*2f10*/  HFMA2.MMA R114, -RZ, RZ, 0, 9.5367431640625e-07 ;  /* 0x00000010ff727435 */ /* 0x000fe200000001ff */
[--C-:B------:R-:W-:Y:S02]  /*2f20*/  FADD.FTZ R36, R79, -R112.reuse ;  /* 0x800000704f247221 */ /* 0x100fe40000010000 */
[----:B------:R-:W-:-:S02]  /*2f30*/  FADD.FTZ R116, R96, -R112 ;  /* 0x8000007060747221 */ /* 0x000fc40000010000 */
[C---:B------:R-:W-:Y:S02]  /*2f40*/  FMUL.FTZ R36, R113.reuse, R36 ;  /* 0x0000002471247220 */ /* 0x040fe40000410000 */
[----:B------:R-:W-:Y:S02]  /*2f50*/  FMUL.FTZ R39, R113, R116 ;  /* 0x0000007471277220 */ /* 0x000fe40000410000 */
[----:B------:R-:W-:Y:S02]  /*2f60*/  FFMA.FTZ R36, R77, R36, R74 ;  /* 0x000000244d247223 */ /* 0x000fe4000001004a */
[----:B------:R-:W-:Y:S02]  /*2f70*/  FFMA.FTZ R37, R75, R37, R72 ;  /* 0x000000254b257223 */ /* 0x000fe40000010048 */
[----:B------:R-:W-:Y:S02]  /*2f80*/  FFMA.FTZ R38, R73, R38, R70 ;  /* 0x0000002649267223 */ /* 0x000fe40000010046 */
[----:B------:R-:W-:-:S02]  /*2f90*/  FFMA.FTZ R39, R71, R39, R68 ;  /* 0x0000002747277223 */ /* 0x000fc40000010044 */
[C---:B------:R-:W-:Y:S01]  /*2fa0*/  IMAD.WIDE.U32 R114, R111.reuse, R114, c[0x0][0x208] ;  /* 0x000082006f727625 */ /* 0x040fe200078e0072 */
[----:B------:R-:W-:-:S04]  /*2fb0*/  IADD3 R111, R111, 0x20, RZ ;  /* 0x000000206f6f7810 */ /* 0x000fc80007ffe0ff */
[----:B------:R0:W-:Y:S03]  /*2fc0*/  STG.E.128 [R114.64], R36 ;  /* 0x0000002472007986 */ /* 0x0001e6000c101d04 */
.L_x_23135:
[----:B------:R-:W-:Y:S05]  /*2fd0*/  BSYNC B0 ;  /* 0x0000000000007941 */ /* 0x000fea0003800000 */
.L_x_23134:
        /* <DEDUP_REMOVED lines=8> */
[C---:B------:R-:W-:Y:S01]  /*3060*/  FMUL.FTZ R38, R113.reuse, R114 ;  /* 0x0000007271267220 */ /* 0x040fe20000410000 */
[----:B------:R-:W-:Y:S01]  /*3070*/  MOV R114, 0x10 ;  /* 0x0000001000727802 */ /* 0x000fe20000000f00 */
[----:B------:R-:W-:-:S02]  /*3080*/  FMUL.FTZ R36, R113, R36 ;  /* 0x0000002471247220 */ /* 0x000fc40000410000 */
[----:B------:R-:W-:Y:S02]  /*3090*/  FMUL.FTZ R39, R113, R116 ;  /* 0x0000007471277220 */ /* 0x000fe40000410000 */
[----:B------:R-:W-:Y:S02]  /*30a0*/  FFMA.FTZ R36, R69, R36, R66 ;  /* 0x0000002445247223 */ /* 0x000fe40000010042 */
[----:B------:R-:W-:Y:S02]  /*30b0*/  FFMA.FTZ R37, R67, R37, R52 ;  /* 0x0000002543257223 */ /* 0x000fe40000010034 */
[----:B------:R-:W-:Y:S02]  /*30c0*/  FFMA.FTZ R38, R14, R38, R13 ;  /* 0x000000260e267223 */ /* 0x000fe4000001000d */
[----:B------:R-:W-:Y:S02]  /*30d0*/  FFMA.FTZ R39, R15, R39, R54 ;  /* 0x000000270f277223 */ /* 0x000fe40000010036 */
[C---:B------:R-:W-:Y:S01]  /*30e0*/  IMAD.WIDE.U32 R114, R111.reuse, R114, c[0x0][0x208] ;  /* 0x000082006f727625 */ /* 0x040fe200078e0072 */
[----:B------:R-:W-:-:S04]  /*30f0*/  IADD3 R111, R111, 0x20, RZ ;  /* 0x000000206f6f7810 */ /* 0x000fc80007ffe0ff */
[----:B------:R0:W-:Y:S03]  /*3100*/  STG.E.128 [R114.64], R36 ;  /* 0x0000002472007986 */ /* 0x0001e6000c101d04 */
.L_x_23137:
[----:B------:R-:W-:Y:S05]  /*3110*/  BSYNC B0 ;  /* 0x0000000000007941 */ /* 0x000fea0003800000 */
.L_x_23136:
[----:B------:R-:W-:Y:S01]  /*3120*/  ISETP.GE.U32.AND P2, PT, R78, 0x60, PT ;  /* 0x000000604e00780c */ /* 0x000fe20003f46070 */
[----:B------:R-:W-:-:S12]  /*3130*/  BSSY B0, `(.L_x_23138) ;  /* 0x0000012000007945 */ /* 0x000fd80003800000 */
        /* <DEDUP_REMOVED lines=17> */
.L_x_23139:
[----:B------:R-:W-:Y:S05]  /*3250*/  BSYNC B0 ;  /* 0x0000000000007941 */ /* 0x000fea0003800000 */
.L_x_23138:
        /* <DEDUP_REMOVED lines=19> */
.L_x_23141:
[----:B------:R-:W-:Y:S05]  /*3390*/  BSYNC B0 ;  /* 0x0000000000007941 */ /* 0x000fea0003800000 */
.L_x_23140:
        /* <DEDUP_REMOVED lines=19> */
.L_x_23143:
[----:B------:R-:W-:Y:S05]  /*34d0*/  BSYNC B0 ;  /* 0x0000000000007941 */ /* 0x000fea0003800000 */
.L_x_23142:
        /* <DEDUP_REMOVED lines=19> */
.L_x_23145:
[----:B------:R-:W-:Y:S05]  /*3610*/  BSYNC B0 ;  /* 0x0000000000007941 */ /* 0x000fea0003800000 */
.L_x_23144:
        /* <DEDUP_REMOVED lines=19> */
.L_x_23147:
[----:B------:R-:W-:Y:S05]  /*3750*/  BSYNC B0 ;  /* 0x0000000000007941 */ /* 0x000fea0003800000 */
.L_x_23146:
[----:B------:R-:W-:Y:S01]  /*3760*/  ISETP.GE.U32.AND P2, PT, R78, 0x100, PT ;  /* 0x000001004e00780c */ /* 0x000fe20003f46070 */
[----:B------:R-:W-:-:S12]  /*3770*/  BSSY B0, `(.L_x_23148) ;  /* 0x0000011000007945 */ /* 0x000fd80003800000 */
[----:B------:R-:W-:Y:S05]  /*3780*/  @!P2 BRA `(.L_x_23149) ;  /* 0x000000f00000a947 */ /* 0x000fea0003800000 */
[--C-:B0-----:R-:W-:Y:S01]  /*3790*/  FADD.FTZ R36, R93, -R112.reuse ;  /* 0x800000705d247221 */ /* 0x101fe20000010000 */
[----:B------:R-:W-:Y:S01]  /*37a0*/  MOV R116, 0x10 ;  /* 0x0000001000747802 */ /* 0x000fe20000000f00 */
[--C-:B------:R-:W-:Y:S02]  /*37b0*/  FADD.FTZ R38, R94, -R112.reuse ;  /* 0x800000705e267221 */ /* 0x100fe40000010000 */
[--C-:B------:R-:W-:Y:S02]  /*37c0*/  FADD.FTZ R114, R109, -R112.reuse ;  /* 0x800000706d727221 */ /* 0x100fe40000010000 */
[----:B------:R-:W-:Y:S02]  /*37d0*/  FADD.FTZ R112, R110, -R112 ;  /* 0x800000706e707221 */ /* 0x000fe40000010000 */
[C---:B------:R-:W-:Y:S02]  /*37e0*/  FMUL.FTZ R37, R113.reuse, R38 ;  /* 0x0000002671257220 */ /* 0x040fe40000410000 */
[----:B------:R-:W-:-:S02]  /*37f0*/  FMUL.FTZ R36, R113, R36 ;  /* 0x0000002471247220 */ /* 0x000fc40000410000 */
[C---:B------:R-:W-:Y:S02]  /*3800*/  FMUL.FTZ R38, R113.reuse, R114 ;  /* 0x0000007271267220 */ /* 0x040fe40000410000 */
[----:B------:R-:W-:Y:S02]  /*3810*/  FMUL.FTZ R39, R113, R112 ;  /* 0x0000007071277220 */ /* 0x000fe40000410000 */
[----:B------:R-:W-:-:S04]  /*3820*/  IMAD.WIDE.U32 R112, R111, R116, c[0x0][0x208] ;  /* 0x000082006f707625 */ /* 0x000fc800078e0074 */
[----:B------:R-:W-:Y:S02]  /*3830*/  FFMA.FTZ R36, R49, R36, R2 ;  /* 0x0000002431247223 */ /* 0x000fe40000010002 */
[----:B------:R-:W-:Y:S02]  /*3840*/  FFMA.FTZ R37, R48, R37, R63 ;  /* 0x0000002530257223 */ /* 0x000fe4000001003f */
[----:B------:R-:W-:Y:S02]  /*3850*/  FFMA.FTZ R39, R50, R39, R65 ;  /* 0x0000002732277223 */ /* 0x000fe40000010041 */
[----:B------:R-:W-:-:S05]  /*3860*/  FFMA.FTZ R38, R51, R38, R0 ;  /* 0x0000002633267223 */ /* 0x000fca0000010000 */
[----:B------:R0:W-:Y:S02]  /*3870*/  STG.E.128 [R112.64], R36 ;  /* 0x0000002470007986 */ /* 0x0001e4000c101d04 */
.L_x_23149:
[----:B------:R-:W-:Y:S05]  /*3880*/  BSYNC B0 ;  /* 0x0000000000007941 */ /* 0x000fea0003800000 */
.L_x_23148:
[----:B0-----:R-:W-:-:S10]  /*3890*/  HFMA2.MMA R37, -RZ, RZ, 0, 2.384185791015625e-07 ;  /* 0x00000004ff257435 */ /* 0x001fd400000001ff */
[----:B------:R-:W-:-:S05]  /*38a0*/  IMAD R76, R37, c[0x0][0x160], R76 ;  /* 0x00005800254c7a24 */ /* 0x000fca00078e024c */
[----:B------:R-:W-:-:S13]  /*38b0*/  ISETP.GE.AND P2, PT, R76, c[0x0][0x164], PT ;  /* 0x000059004c007a0c */ /* 0x000fda0003f46270 */
[----:B------:R-:W-:Y:S01]  /*38c0*/  @P2 CALL.REL.NOINC `(.L_x_23150) ;  /* 0x0000001000002944 */ /* 0x000fe20003c00000 */
[----:B------:R-:W-:Y:S05]  /*38d0*/  BRA `(.L_x_23151) ;  /* 0xffffd6b000007947 */ /* 0x000fea000383ffff */
.L_x_23150:
[----:B------:R-:W-:Y:S05]  /*38e0*/  EXIT ;  /* 0x000000000000794d */ /* 0x000fea0003800000 */
.L_x_23132:
[----:B------:R-:W-:Y:S01]  /*38f0*/  HFMA2.MMA R114, -RZ, RZ, 0, 1.847743988037109375e-06 ;  /* 0x0000001fff727435 */ /* 0x000fe200000001ff */
[----:B------:R-:W-:Y:S02]  /*3900*/  MOV R39, 0x1 ;  /* 0x0000000100277802 */ /* 0x000fe40000000f00 */
[----:B------:R-:W-:Y:S02]  /*3910*/  MOV R117, 0xffffffff ;  /* 0xffffffff00757802 */ /* 0x000fe40000000f00 */
[----:B------:R-:W-:Y:S02]  /*3920*/  MOV R36, 0x3940 ;  /* 0x0000394000247802 */ /* 0x000fe40000000f00 */
[----:B-----5:R-:W-:Y:S05]  /*3930*/  CALL.REL.NOINC `($__internal_128_$__cuda_sm70_shflsync_bfly_p) ;  /* 0x0000081000007944 */ /* 0x020fea0003c00000 */
[----:B-1----:R-:W-:Y:S01]  /*3940*/  MOV R37, R114 ;  /* 0x0000007200257202 */ /* 0x002fe20000000f00 */
[----:B0-----:R-:W-:Y:S05]  /*3950*/  BRA `(.L_x_23152) ;  /* 0xffffeec000007947 */ /* 0x001fea000383ffff */
.L_x_23133:
[----:B------:R-:W-:Y:S01]  /*3960*/  HFMA2.MMA R39, -RZ, RZ, 0, 1.1920928955078125e-07 ;  /* 0x00000002ff277435 */ /* 0x000fe200000001ff */
[----:B0-----:R-:W-:Y:S02]  /*3970*/  MOV R38, R119 ;  /* 0x0000007700267202 */ /* 0x001fe40000000f00 */
[----:B------:R-:W-:Y:S02]  /*3980*/  MOV R114, 0x1f ;  /* 0x0000001f00727802 */ /* 0x000fe40000000f00 */
[----:B------:R-:W-:-:S02]  /*3990*/  MOV R117, 0xffffffff ;  /* 0xffffffff00757802 */ /* 0x000fc40000000f00 */
[----:B------:R-:W-:Y:S02]  /*39a0*/  MOV R36, 0x39c0 ;  /* 0x000039c000247802 */ /* 0x000fe40000000f00 */
[----:B-----5:R-:W-:Y:S05]  /*39b0*/  CALL.REL.NOINC `($__internal_128_$__cuda_sm70_shflsync_bfly_p) ;  /* 0x0000079000007944 */ /* 0x020fea0003c00000 */
[----:B0-----:R-:W-:Y:S01]  /*39c0*/  HFMA2.MMA R39, -RZ, RZ, 0, 2.384185791015625e-07 ;  /* 0x00000004ff277435 */ /* 0x001fe200000001ff */
[----:B-1----:R-:W-:Y:S01]  /*39d0*/  FADD.FTZ R38, R119, R114 ;  /* 0x0000007277267221 */ /* 0x002fe20000010000 */
[----:B------:R-:W-:Y:S02]  /*39e0*/  MOV R114, 0x1f ;  /* 0x0000001f00727802 */ /* 0x000fe40000000f00 */
[----:B------:R-:W-:Y:S02]  /*39f0*/  MOV R117, 0xffffffff ;  /* 0xffffffff00757802 */ /* 0x000fe40000000f00 */
[----:B------:R-:W-:Y:S02]  /*3a00*/  MOV R36, 0x3a20 ;  /* 0x00003a2000247802 */ /* 0x000fe40000000f00 */
[----:B------:R-:W-:Y:S05]  /*3a10*/  CALL.REL.NOINC `($__internal_128_$__cuda_sm70_shflsync_bfly_p) ;  /* 0x0000073000007944 */ /* 0x000fea0003c00000 */
[----:B0-----:R-:W-:Y:S01]  /*3a20*/  HFMA2.MMA R39, -RZ, RZ, 0, 4.76837158203125e-07 ;  /* 0x00000008ff277435 */ /* 0x001fe200000001ff */
[----:B-1----:R-:W-:Y:S01]  /*3a30*/  FADD.FTZ R38, R38, R114 ;  /* 0x0000007226267221 */ /* 0x002fe20000010000 */
[----:B------:R-:W-:Y:S02]  /*3a40*/  MOV R114, 0x1f ;  /* 0x0000001f00727802 */ /* 0x000fe40000000f00 */
[----:B------:R-:W-:-:S02]  /*3a50*/  MOV R117, 0xffffffff ;  /* 0xffffffff00757802 */ /* 0x000fc40000000f00 */
[----:B------:R-:W-:Y:S02]  /*3a60*/  MOV R36, 0x3a80 ;  /* 0x00003a8000247802 */ /* 0x000fe40000000f00 */
[----:B------:R-:W-:Y:S05]  /*3a70*/  CALL.REL.NOINC `($__internal_128_$__cuda_sm70_shflsync_bfly_p) ;  /* 0x000006d000007944 */ /* 0x000fea0003c00000 */
[----:B0-----:R-:W-:Y:S01]  /*3a80*/  HFMA2.MMA R39, -RZ, RZ, 0, 9.5367431640625e-07 ;  /* 0x00000010ff277435 */ /* 0x001fe200000001ff */
[----:B-1----:R-:W-:Y:S01]  /*3a90*/  FADD.FTZ R38, R38, R114 ;  /* 0x0000007226267221 */ /* 0x002fe20000010000 */
[----:B------:R-:W-:Y:S02]  /*3aa0*/  MOV R114, 0x1f ;  /* 0x0000001f00727802 */ /* 0x000fe40000000f00 */
[----:B------:R-:W-:Y:S02]  /*3ab0*/  MOV R117, 0xffffffff ;  /* 0xffffffff00757802 */ /* 0x000fe40000000f00 */
[----:B------:R-:W-:Y:S02]  /*3ac0*/  MOV R36, 0x3ae0 ;  /* 0x00003ae000247802 */ /* 0x000fe40000000f00 */
[----:B------:R-:W-:Y:S05]  /*3ad0*/  CALL.REL.NOINC `($__internal_128_$__cuda_sm70_shflsync_bfly_p) ;  /* 0x0000067000007944 */ /* 0x000fea0003c00000 */
[----:B-1----:R-:W-:Y:S01]  /*3ae0*/  FADD.FTZ R114, R38, R114 ;  /* 0x0000007226727221 */ /* 0x002fe20000010000 */
[----:B------:R-:W-:Y:S02]  /*3af0*/  P2R R113, PR, RZ, 0x1 ;  /* 0x00000001ff717803 */ /* 0x000fe40000000000 */
[----:B------:R-:W-:Y:S01]  /*3b00*/  ISETP.GT.U32.AND P0, PT, R78, 0x3f, PT ;  /* 0x0000003f4e00780c */ /* 0x000fe20003f04070 */
[----:B------:R-:W-:Y:S01]  /*3b10*/  FMUL.FTZ R115, R114, c[0x0][0x1e0] ;  /* 0x0000780072737a20 */ /* 0x000fe20000410000 */
[----:B------:R-:W-:-:S02]  /*3b20*/  MOV R114, 0x1f ;  /* 0x0000001f00727802 */ /* 0x000fc40000000f00 */
[----:B0-----:R-:W-:Y:S01]  /*3b30*/  MOV R117, 0xffffffff ;  /* 0xffffffff00757802 */ /* 0x001fe20000000f00 */
[--C-:B------:R-:W-:Y:S02]  /*3b40*/  FADD.FTZ R36, R79, -R115.reuse ;  /* 0x800000734f247221 */ /* 0x100fe40000010000 */
[--C-:B------:R-:W-:Y:S02]  /*3b50*/  FADD.FTZ R37, R80, -R115.reuse ;  /* 0x8000007350257221 */ /* 0x100fe40000010000 */
[----:B------:R-:W-:Y:S02]  /*3b60*/  FFMA.FTZ R36, R36, R36, RZ ;  /* 0x0000002424247223 */ /* 0x000fe400000100ff */
[--C-:B------:R-:W-:Y:S02]  /*3b70*/  FADD.FTZ R39, R95, -R115.reuse ;  /* 0x800000735f277221 */ /* 0x100fe40000010000 */
[----:B------:R-:W-:Y:S02]  /*3b80*/  FFMA.FTZ R36, R37, R37, R36 ;  /* 0x0000002525247223 */ /* 0x000fe40000010024 */
[----:B------:R-:W-:-:S02]  /*3b90*/  FADD.FTZ R37, R96, -R115 ;  /* 0x8000007360257221 */ /* 0x000fc40000010000 */
[----:B------:R-:W-:Y:S01]  /*3ba0*/  FFMA.FTZ R36, R39, R39, R36 ;  /* 0x0000002727247223 */ /* 0x000fe20000010024 */
[----:B------:R-:W-:Y:S01]  /*3bb0*/  HFMA2.MMA R39, -RZ, RZ, 0, 5.9604644775390625e-08 ;  /* 0x00000001ff277435 */ /* 0x000fe200000001ff */
        /* <DEDUP_REMOVED lines=60> */
[----:B------:R-:W-:Y:S01]  /*3f80*/  @P5 FFMA.FTZ R38, R36, R36, R37 ;  /* 0x0000002424265223 */ /* 0x000fe20000010025 */
[----:B------:R-:W-:Y:S02]  /*3f90*/  MOV R36, 0x3fb0 ;  /* 0x00003fb000247802 */ /* 0x000fe40000000f00 */
[----:B------:R-:W-:Y:S05]  /*3fa0*/  CALL.REL.NOINC `($__internal_128_$__cuda_sm70_shflsync_bfly_p) ;  /* 0x000001a000007944 */ /* 0x000fea0003c00000 */
[----:B0-----:R-:W-:Y:S01]  /*3fb0*/  HFMA2.MMA R39, -RZ, RZ, 0, 1.1920928955078125e-07 ;  /* 0x00000002ff277435 */ /* 0x001fe200000001ff */
[----:B-1----:R-:W-:Y:S01]  /*3fc0*/  FADD.FTZ R38, R38, R114 ;  /* 0x0000007226267221 */ /* 0x002fe20000010000 */
[----:B------:R-:W-:Y:S02]  /*3fd0*/  MOV R114, 0x1f ;  /* 0x0000001f00727802 */ /* 0x000fe40000000f00 */
[----:B------:R-:W-:Y:S02]  /*3fe0*/  MOV R117, 0xffffffff ;  /* 0xffffffff00757802 */ /* 0x000fe40000000f00 */
[----:B------:R-:W-:Y:S02]  /*3ff0*/  MOV R36, 0x4010 ;  /* 0x0000401000247802 */ /* 0x000fe40000000f00 */
[----:B------:R-:W-:Y:S05]  /*4000*/  CALL.REL.NOINC `($__internal_128_$__cuda_sm70_shflsync_bfly_p) ;  /* 0x0000014000007944 */ /* 0x000fea0003c00000 */
[----:B0-----:R-:W-:Y:S01]  /*4010*/  HFMA2.MMA R39, -RZ, RZ, 0, 2.384185791015625e-07 ;  /* 0x00000004ff277435 */ /* 0x001fe200000001ff */
[----:B-1----:R-:W-:Y:S01]  /*4020*/  FADD.FTZ R38, R38, R114 ;  /* 0x0000007226267221 */ /* 0x002fe20000010000 */
[----:B------:R-:W-:Y:S02]  /*4030*/  MOV R114, 0x1f ;  /* 0x0000001f00727802 */ /* 0x000fe40000000f00 */
[----:B------:R-:W-:-:S02]  /*4040*/  MOV R117, 0xffffffff ;  /* 0xffffffff00757802 */ /* 0x000fc40000000f00 */
[----:B------:R-:W-:Y:S02]  /*4050*/  MOV R36, 0x4070 ;  /* 0x0000407000247802 */ /* 0x000fe40000000f00 */
[----:B------:R-:W-:Y:S05]  /*4060*/  CALL.REL.NOINC `($__internal_128_$__cuda_sm70_shflsync_bfly_p) ;  /* 0x000000e000007944 */ /* 0x000fea0003c00000 */
[----:B0-----:R-:W-:Y:S01]  /*4070*/  HFMA2.MMA R39, -RZ, RZ, 0, 4.76837158203125e-07 ;  /* 0x00000008ff277435 */ /* 0x001fe200000001ff */
[----:B-1----:R-:W-:Y:S01]  /*4080*/  FADD.FTZ R38, R38, R114 ;  /* 0x0000007226267221 */ /* 0x002fe20000010000 */
[----:B------:R-:W-:Y:S02]  /*4090*/  MOV R114, 0x1f ;  /* 0x0000001f00727802 */ /* 0x000fe40000000f00 */
[----:B------:R-:W-:Y:S02]  /*40a0*/  MOV R117, 0xffffffff ;  /* 0xffffffff00757802 */ /* 0x000fe40000000f00 */
[----:B------:R-:W-:Y:S02]  /*40b0*/  MOV R36, 0x40d0 ;  /* 0x000040d000247802 */ /* 0x000fe40000000f00 */
[----:B------:R-:W-:Y:S05]  /*40c0*/  CALL.REL.NOINC `($__internal_128_$__cuda_sm70_shflsync_bfly_p) ;  /* 0x0000008000007944 */ /* 0x000fea0003c00000 */
[----:B-1----:R-:W-:Y:S01]  /*40d0*/  FADD.FTZ R113, R38, R114 ;  /* 0x0000007226717221 */ /* 0x002fe20000010000 */
[----:B0-----:R-:W-:Y:S01]  /*40e0*/  HFMA2.MMA R39, -RZ, RZ, 0, 9.5367431640625e-07 ;  /* 0x00000010ff277435 */ /* 0x001fe200000001ff */
[----:B------:R-:W-:Y:S02]  /*40f0*/  MOV R114, 0x1f ;  /* 0x0000001f00727802 */ /* 0x000fe40000000f00 */
[----:B------:R-:W-:-:S02]  /*4100*/  MOV R117, 0xffffffff ;  /* 0xffffffff00757802 */ /* 0x000fc40000000f00 */
[----:B------:R-:W-:Y:S02]  /*4110*/  MOV R38, R113 ;  /* 0x0000007100267202 */ /* 0x000fe40000000f00 */
[----:B------:R-:W-:Y:S02]  /*4120*/  MOV R36, 0x4140 ;  /* 0x0000414000247802 */ /* 0x000fe40000000f00 */
[----:B------:R-:W-:Y:S05]  /*4130*/  CALL.REL.NOINC `($__internal_128_$__cuda_sm70_shflsync_bfly_p) ;  /* 0x0000001000007944 */ /* 0x000fea0003c00000 */
[----:B01----:R-:W-:Y:S05]  /*4140*/  BRA `(.L_x_23153) ;  /* 0xffffec7000007947 */ /* 0x003fea000383ffff */
        .weak           $__internal_128_$__cuda_sm70_shflsync_bfly_p
        .type           $__internal_128_$__cuda_sm70_shflsync_bfly_p,@function
        .size           $__internal_128_$__cuda_sm70_shflsync_bfly_p,(.L_x_29268 - $__internal_128_$__cuda_sm70_shflsync_bfly_p)
$__internal_128_$__cuda_sm70_shflsync_bfly_p:
[----:B------:R-:W-:Y:S01]  /*4150*/  HFMA2.MMA R37, -RZ, RZ, 0, 0 ;  /* 0x00000000ff257435 */ /* 0x000fe200000001ff */
[----:B------:R-:W-:Y:S04]  /*4160*/  WARPSYNC R117 ;  /* 0x0000007500007348 */ /* 0x000fe80003800000 */
[----:B------:R0:W1:Y:S01]  /*4170*/  SHFL.BFLY PT, R114, R38, R39, R114 ;  /* 0x0c00002726727389 */ /* 0x00006200000e0072 */
[----:B------:R-:W-:Y:S05]  /*4180*/  RET.REL.NODEC R36 `(_ZN10layer_norm13ln_fwd_kernelINS_13Kernel_traitsI6__halfffffjLj1024ELj1ELj4ELj1ELj16ENS_18Kernel_traits_baseILj1024ES2_ffffjLj128EEEEELb0ELb0ELb0ELb0EEEvNS_9FwdParamsE) ;  /* 0xffffbe7024007950 */ /* 0x000fea0003c3ffff */
.L_x_23154:
        /* <DEDUP_REMOVED lines=15> */
.L_x_29268:


//--------------------- .text._ZN10layer_norm13ln_fwd_kernelINS_13Kernel_traitsI6__halfffffjLj1024ELj1ELj4ELj1ELj16ENS_18Kernel_traits_baseILj1024ES2_ffffjLj128EEEEELb0ELb0ELb0ELb1EEEvNS_9FwdParamsE --------------------------
	.section	.text._ZN10layer_norm13ln_fwd_kernelINS_13Kernel_traitsI6__halfffffjLj1024ELj1ELj4ELj1ELj16ENS_18Kernel_traits_baseILj1024ES2_ffffjLj128EEEEELb0ELb0ELb0ELb1EEEvNS_9FwdParamsE,"ax",@progbits
	.sectioninfo	@"SHI_REGISTERS=127"
	.align	128
        .global         _ZN10layer_norm13ln_fwd_kernelINS_13Kernel_traitsI6__halfffffjLj1024ELj1ELj4ELj1ELj16ENS_18Kernel_traits_baseILj1024ES2_ffffjLj128EEEEELb0ELb0ELb0ELb1EEEvNS_9FwdParamsE
        .type           _ZN10layer_norm13ln_fwd_kernelINS_13Kernel_traitsI6__halfffffjLj1024ELj1ELj4ELj1ELj16ENS_18Kernel_traits_baseILj1024ES2_ffffjLj128EEEEELb0ELb0ELb0ELb1EEEvNS_9FwdParamsE,@function
        .size           _ZN10layer_norm13ln_fwd_kernelINS_13Kernel_traitsI6__halfffffjLj1024ELj1ELj4ELj1ELj16ENS_18Kernel_traits_baseILj1024ES2_ffffjLj128EEEEELb0ELb0ELb0ELb1EEEvNS_9FwdParamsE,(.L_x_29269 - _ZN10layer_norm13ln_fwd_kernelINS_13Kernel_traitsI6__halfffffjLj1024ELj1ELj4ELj1ELj16ENS_18Kernel_traits_baseILj1024ES2_ffffjLj128EEEEELb0ELb0ELb0ELb1EEEvNS_9FwdParamsE)
        .other          _ZN10layer_norm13ln_fwd_kernelINS_13Kernel_traitsI6__halfffffjLj1024ELj1ELj4ELj1ELj16ENS_18Kernel_traits_baseILj1024ES2_ffffjLj128EEEEELb0ELb0ELb0ELb1EEEvNS_9FwdParamsE,@"STO_CUDA_ENTRY STV_DEFAULT"
_ZN10layer_norm13ln_fwd_kernelINS_13Kernel_traitsI6__halfffffjLj1024ELj1ELj4ELj1ELj16ENS_18Kernel_traits_baseILj1024ES2_ffffjLj128EEEEELb0ELb0ELb0ELb1EEEvNS_9FwdParamsE:
.text._ZN10layer_norm13ln_fwd_kernelINS_13Kernel_traitsI6__halfffffjLj1024ELj1ELj4ELj1ELj16ENS_18Kernel_traits_baseILj1024ES2_ffffjLj128EEEEELb0ELb0ELb0ELb1EEEvNS_9FwdParamsE:
        /* <DEDUP_REMOVED lines=9> */
[----:B------:R0:W5:Y:S04]  /*0090*/  @P1 LDG.E.64 R14, [R4.64] ;  /* 0x00000004040e1981 */ /* 0x000168000c1e1b00 */
[----:B------:R0:W5:Y:S04]  /*00a0*/  @P1 LDG.E.64 R12, [R4.64+0x100] ;  /* 0x00010004040c1981 */ /* 0x000168000c1e1b00 */
[----:B------:R0:W5:Y:S04]  /*00b0*/  @P1 LDG.E.64 R10, [R4.64+0x200] ;  /* 0x00020004040a1981 */ /* 0x000168000c1e1b00 */
[----:B------:R0:W5:Y:S04]  /*00c0*/  @P1 LDG.E.64 R8, [R4.64+0x300] ;  /* 0x0003000404081981 */ /* 0x000168000c1e1b00 */
[----:B------:R0:W5:Y:S04]  /*00d0*/  @P1 LDG.E.64 R6, [R4.64+0x400] ;  /* 0x0004000404061981 */ /* 0x000168000c1e1b00 */
[----:B------:R0:W5:Y:S04]  /*00e0*/  @P1 LDG.E.64 R36, [R4.64+0x500] ;  /* 0x0005000404241981 */ /* 0x000168000c1e1b00 */
[----:B------:R0:W5:Y:S04]  /*00f0*/  @P1 LDG.E.64 R34, [R4.64+0x600] ;  /* 0x0006000404221981 */ /* 0x000168000c1e1b00 */
[----:B------:R0:W5:Y:S04]  /*0100*/  @P1 LDG.E.64 R32, [R4.64+0x700] ;  /* 0x0007000404201981 */ /* 0x000168000c1e1b00 */
[----:B------:R-:W1:Y:S01]  /*0110*/  S2R R3, SR_CTAID.X ;  /* 0x0000000000037919 */ /* 0x000e620000002500 */
[----:B------:R-:W-:-:S02]  /*0120*/  SHF.R.U32.HI R0, RZ, 0x5, R2 ;  /* 0x00000005ff007819 */ /* 0x000fc40000011602 */
[----:B------:R-:W-:Y:S02]  /*0130*/  IADD3 R2, P2, R16, c[0x0][0x1b0], RZ ;  /* 0x00006c0010027a10 */ /* 0x000fe40007f5e0ff */
[----:B-1----:R-:W-:-:S04]  /*0140*/  LEA R88, R3, R0, 0x2 ;  /* 0x0000000003587211 */ /* 0x002fc800078e10ff */
[----:B------:R-:W-:Y:S02]  /*0150*/  ISETP.GE.AND P0, PT, R88, c[0x0][0x164], PT ;  /* 0x0000590058007a0c */ /* 0x000fe40003f06270 */
[----:B------:R-:W-:-:S11]  /*0160*/  IADD3.X R3, RZ, c[0x0][0x1b4], RZ, P2, !PT ;  /* 0x00006d00ff037a10 */ /* 0x000fd600017fe4ff */
[----:B------:R-:W-:Y:S05]  /*0170*/  @P0 EXIT ;  /* 0x000000000000094d */ /* 0x000fea0003800000 */
[----:B0-----:R0:W2:Y:S04]  /*0180*/  LDG.E.64 R18, [R2.64+0x300] ;  /* 0x0003000402127981 */ /* 0x0010a8000c1e1b00 */
[----:B------:R0:W3:Y:S04]  /*0190*/  LDG.E.64 R20, [R2.64+0x400] ;  /* 0x0004000402147981 */ /* 0x0000e8000c1e1b00 */
[----:B------:R0:W4:Y:S04]  /*01a0*/  LDG.E.64 R38, [R2.64] ;  /* 0x0000000402267981 */ /* 0x000128000c1e1b00 */
[----:B------:R0:W4:Y:S04]  /*01b0*/  LDG.E.64 R40, [R2.64+0x100] ;  /* 0x0001000402287981 */ /* 0x000128000c1e1b00 */
[----:B------:R0:W4:Y:S04]  /*01c0*/  LDG.E.64 R28, [R2.64+0x200] ;  /* 0x00020004021c7981 */ /* 0x000128000c1e1b00 */
[----:B------:R0:W4:Y:S04]  /*01d0*/  LDG.E.64 R22, [R2.64+0x500] ;  /* 0x0005000402167981 */ /* 0x000128000c1e1b00 */
[----:B------:R0:W4:Y:S04]  /*01e0*/  LDG.E.64 R24, [R2.64+0x600] ;  /* 0x0006000402187981 */ /* 0x000128000c1e1b00 */
[----:B------:R0:W4:Y:S01]  /*01f0*/  LDG.E.64 R26, [R2.64+0x700] ;  /* 0x00070004021a7981 */ /* 0x000122000c1e1b00 */
        /* <DEDUP_REMOVED lines=8> */
[----:B------:R-:W-:Y:S01]  /*0280*/  MOV R0, c[0x0][0x180] ;  /* 0x0000600000007a02 */ /* 0x000fe20000000f00 */
[----:B------:R-:W-:Y:S01]  /*0290*/  HADD2.F32 R16, -RZ, R14.H0_H0 ;  /* 0x2000000eff107230 */ /* 0x000fe20000004100 */
[----:B------:R-:W-:-:S02]  /*02a0*/  SHF.R.U64 R30, R14, 0x10, R15 ;  /* 0x000000100e1e7819 */ /* 0x000fc4000000120f */
[----:B------:R-:W-:Y:S01]  /*02b0*/  LOP3.LUT P0, RZ, R0, c[0x0][0x1c0], RZ, 0xfc, !PT ;  /* 0x0000700000ff7a12 */ /* 0x000fe2000780fcff */
[----:B------:R-:W-:Y:S01]  /*02c0*/  HADD2.F32 R14, -RZ, R12.H0_H0 ;  /* 0x2000000cff0e7230 */ /* 0x000fe20000004100 */
[----:B------:R-:W-:Y:S02]  /*02d0*/  MOV R0, c[0x0][0x184] ;  /* 0x0000610000007a02 */ /* 0x000fe40000000f00 */
[----:B------:R-:W-:Y:S02]  /*02e0*/  SHF.R.U32.HI R52, RZ, 0x10, R15 ;  /* 0x00000010ff347819 */ /* 0x000fe4000001160f */
[--C-:B------:R-:W-:Y:S02]  /*02f0*/  SHF.R.U64 R53, R12, 0x10, R13.reuse ;  /* 0x000000100c357819 */ /* 0x100fe4000000120d */
[----:B------:R-:W-:Y:S02]  /*0300*/  SHF.R.U32.HI R54, RZ, 0x10, R13 ;  /* 0x00000010ff367819 */ /* 0x000fe4000001160d */
[----:B------:R-:W-:-:S02]  /*0310*/  SHF.R.U64 R55, R10, 0x10, R11 ;  /* 0x000000100a377819 */ /* 0x000fc4000000120b */
[----:B------:R-:W-:Y:S02]  /*0320*/  SHF.R.U32.HI R56, RZ, 0x10, R11 ;  /* 0x00000010ff387819 */ /* 0x000fe4000001160b */
[--C-:B------:R-:W-:Y:S02]  /*0330*/  SHF.R.U64 R57, R8, 0x10, R9.reuse ;  /* 0x0000001008397819 */ /* 0x100fe40000001209 */
        /* <DEDUP_REMOVED lines=8> */
[----:B------:R-:W-:Y:S01]  /*03c0*/  SHF.R.U32.HI R66, RZ, 0x10, R33 ;  /* 0x00000010ff427819 */ /* 0x000fe20000011621 */
[----:B------:R-:W-:Y:S01]  /*03d0*/  HADD2.F32 R12, -RZ, R10.H0_H0 ;  /* 0x2000000aff0c7230 */ /* 0x000fe20000004100 */
[----:B------:R-:W-:Y:S01]  /*03e0*/  LOP3.LUT P0, RZ, R0, c[0x0][0x1c4], RZ, 0xfc, P0 ;  /* 0x0000710000ff7a12 */ /* 0x000fe2000000fcff */
        /* <DEDUP_REMOVED lines=10> */
[----:B0-----:R-:W-:Y:S02]  /*0490*/  HADD2.F32 R3, -RZ, R35.H0_H0 ;  /* 0x20000023ff037230 */ /* 0x001fe40000004100 */
        /* <DEDUP_REMOVED lines=16> */
[----:B------:R-:W-:Y:S01]  /*05a0*/  HADD2.F32 R66, -RZ, R66.H0_H0 ;  /* 0x20000042ff427230 */ /* 0x000fe20000004100 */
[----:B------:R-:W-:Y:S01]  /*05b0*/  ULDC.U8 UR6, c[0x0][0x1f0] ;  /* 0x00007c0000067ab9 */ /* 0x000fe20000000000 */
[--C-:B--2---:R-:W-:Y:S01]  /*05c0*/  SHF.R.U64 R68, R18, 0x10, R19.reuse ;  /* 0x0000001012447819 */ /* 0x104fe20000001213 */
[----:B------:R-:W-:Y:S01]  /*05d0*/  HADD2.F32 R17, -RZ, R18.H0_H0 ;  /* 0x20000012ff117230 */ /* 0x000fe20000004100 */
[----:B------:R-:W-:Y:S01]  /*05e0*/  SHF.R.U32.HI R69, RZ, 0x10, R19 ;  /* 0x00000010ff457819 */ /* 0x000fe20000011613 */
[----:B------:R-:W-:Y:S01]  /*05f0*/  HADD2.F32 R18, -RZ, R19.H0_H0 ;  /* 0x20000013ff127230 */ /* 0x000fe20000004100 */
[--C-:B---3--:R-:W-:Y:S01]  /*0600*/  SHF.R.U64 R70, R20, 0x10, R21.reuse ;  /* 0x0000001014467819 */ /* 0x108fe20000001215 */
[----:B------:R-:W-:Y:S01]  /*0610*/  HADD2.F32 R19, -RZ, R20.H0_H0 ;  /* 0x20000014ff137230 */ /* 0x000fe20000004100 */
[----:B------:R-:W-:Y:S01]  /*0620*/  SHF.R.U32.HI R71, RZ, 0x10, R21 ;  /* 0x00000010ff477819 */ /* 0x000fe20000011615 */
[----:B------:R-:W-:Y:S01]  /*0630*/  HADD2.F32 R20, -RZ, R21.H0_H0 ;  /* 0x20000015ff147230 */ /* 0x000fe20000004100 */
[----:B----4-:R-:W-:-:S02]  /*0640*/  SHF.R.U64 R87, R38, 0x10, R39 ;  /* 0x0000001026577819 */ /* 0x010fc40000001227 */
[----:B------:R-:W-:Y:S02]  /*0650*/  SHF.R.U32.HI R85, RZ, 0x10, R39 ;  /* 0x00000010ff557819 */ /* 0x000fe40000011627 */
[--C-:B------:R-:W-:Y:S02]  /*0660*/  SHF.R.U64 R84, R40, 0x10, R41.reuse ;  /* 0x0000001028547819 */ /* 0x100fe40000001229 */
[----:B------:R-:W-:Y:S02]  /*0670*/  SHF.R.U32.HI R81, RZ, 0x10, R41 ;  /* 0x00000010ff517819 */ /* 0x000fe40000011629 */
[--C-:B------:R-:W-:Y:S02]  /*0680*/  SHF.R.U64 R80, R28, 0x10, R29.reuse ;  /* 0x000000101c507819 */ /* 0x100fe4000000121d */
[----:B------:R-:W-:Y:S02]  /*0690*/  SHF.R.U32.HI R67, RZ, 0x10, R29 ;  /* 0x00000010ff437819 */ /* 0x000fe4000001161d */
[--C-:B------:R-:W-:Y:S01]  /*06a0*/  SHF.R.U64 R72, R22, 0x10, R23.reuse ;  /* 0x0000001016487819 */ /* 0x100fe20000001217 */
[----:B------:R-:W-:Y:S01]  /*06b0*/  HADD2.F32 R21, -RZ, R22.H0_H0 ;  /* 0x20000016ff157230 */ /* 0x000fe20000004100 */
[----:B------:R-:W-:Y:S01]  /*06c0*/  SHF.R.U32.HI R73, RZ, 0x10, R23 ;  /* 0x00000010ff497819 */ /* 0x000fe20000011617 */
[----:B------:R-:W-:Y:S01]  /*06d0*/  HADD2.F32 R22, -RZ, R23.H0_H0 ;  /* 0x20000017ff167230 */ /* 0x000fe20000004100 */
[----:B------:R-:W-:-:S02]  /*06e0*/  SHF.R.U64 R74, R24, 0x10, R25 ;  /* 0x00000010184a7819 */ /* 0x000fc40000001219 */
[----:B------:R-:W-:Y:S02]  /*06f0*/  SHF.R.U32.HI R75, RZ, 0x10, R25 ;  /* 0x00000010ff4b7819 */ /* 0x000fe40000011619 */
[--C-:B------:R-:W-:Y:S02]  /*0700*/  SHF.R.U64 R76, R26, 0x10, R27.reuse ;  /* 0x000000101a4c7819 */ /* 0x100fe4000000121b */
[----:B------:R-:W-:Y:S01]  /*0710*/  SHF.R.U32.HI R77, RZ, 0x10, R27 ;  /* 0x00000010ff4d7819 */ /* 0x000fe2000001161b */
        /* <DEDUP_REMOVED lines=27> */
.L_x_23254:
[----:B------:R-:W0:Y:S01]  /*08d0*/  S2R R45, SR_TID.X ;  /* 0x00000000002d7919 */ /* 0x000e220000002100 */
[----:B------:R-:W-:Y:S01]  /*08e0*/  ISETP.NE.U32.AND P2, PT, RZ, c[0x0][0x1c0], PT ;  /* 0x00007000ff007a0c */ /* 0x000fe20003f45070 */
[----:B------:R-:W-:Y:S01]  /*08f0*/  IMAD R36, R88, c[0x0][0x168], RZ ;  /* 0x00005a0058247a24 */ /* 0x000fe200078e02ff */
[----:B------:R-:W-:Y:S01]  /*0900*/  ISETP.NE.U32.AND P1, PT, RZ, c[0x0][0x180], PT ;  /* 0x00006000ff007a0c */ /* 0x000fe20003f25070 */
[----:B------:R-:W-:Y:S01]  /*0910*/  HFMA2.MMA R91, -RZ, RZ, 0, 9.5367431640625e-07 ;  /* 0x00000010ff5b7435 */ /* 0x000fe200000001ff */
[----:B------:R-:W-:Y:S01]  /*0920*/  ISETP.NE.AND.EX P2, PT, RZ, c[0x0][0x1c4], PT, P2 ;  /* 0x00007100ff007a0c */ /* 0x000fe20003f45320 */
[----:B------:R-:W-:Y:S01]  /*0930*/  HFMA2.MMA R42, -RZ, RZ, 1.875, 0 ;  /* 0x3f800000ff2a7435 */ /* 0x000fe200000001ff */
[----:B------:R-:W-:-:S02]  /*0940*/  SHF.R.S32.HI R37, RZ, 0x1f, R36 ;  /* 0x0000001fff257819 */ /* 0x000fc40000011424 */
[----:B------:R-:W-:Y:S02]  /*0950*/  ISETP.NE.AND.EX P1, PT, RZ, c[0x0][0x184], PT, P1 ;  /* 0x00006100ff007a0c */ /* 0x000fe40003f25310 */
[----:B------:R-:W-:-:S07]  /*0960*/  LEA.HI R40, R37, R36, RZ, 0x2 ;  /* 0x0000002425287211 */ /* 0x000fce00078f10ff */
[----:B------:R-:W-:-:S05]  /*0970*/  @P2 MOV R49, 0x4 ;  /* 0x0000000400312802 */ /* 0x000fca0000000f00 */
[----:B------:R-:W-:Y:S01]  /*0980*/  @P2 IMAD.WIDE R48, R88, R49, c[0x0][0x1c0] ;  /* 0x0000700058302625 */ /* 0x000fe200078e0231 */
[----:B0-----:R-:W-:-:S04]  /*0990*/  LOP3.LUT R45, R45, 0x1f, RZ, 0xc0, !PT ;  /* 0x0000001f2d2d7812 */ /* 0x001fc800078ec0ff */
[----:B------:R-:W-:Y:S01]  /*09a0*/  LEA.HI.SX32 R40, R40, R45, 0x1e ;  /* 0x0000002d28287211 */ /* 0x000fe200078ff2ff */
[----:B------:R-:W2:Y:S03]  /*09b0*/  @P2 LDG.E R42, [R48.64] ;  /* 0x00000004302a2981 */ /* 0x000ea6000c1e1900 */
[C---:B------:R-:W-:Y:S01]  /*09c0*/  @P1 LEA R46, P3, R40.reuse, c[0x0][0x180], 0x4 ;  /* 0x00006000282e1a11 */ /* 0x040fe200078620ff */
[----:B------:R-:W-:-:S03]  /*09d0*/  IMAD.WIDE.U32 R36, R40, R91, c[0x0][0x170] ;  /* 0x00005c0028247625 */ /* 0x000fc600078e005b */
[----:B------:R-:W-:-:S03]  /*09e0*/  @P1 LEA.HI.X R47, R40, c[0x0][0x184], RZ, 0x4, P3 ;  /* 0x00006100282f1a11 */ /* 0x000fc600018f24ff */
[----:B------:R-:W2:Y:S04]  /*09f0*/  LDG.E.128 R36, [R36.64] ;  /* 0x0000000424247981 */ /* 0x000ea8000c1e1d00 */
[----:B------:R0:W5:Y:S01]  /*0a00*/  @P1 LDG.E.128 R28, [R46.64] ;  /* 0x000000042e1c1981 */ /* 0x000162000c1e1d00 */
[----:B------:R-:W-:-:S04]  /*0a10*/  ISETP.NE.U32.AND P2, PT, RZ, c[0x0][0x180], PT ;  /* 0x00006000ff007a0c */ /* 0x000fc80003f45070 */
[----:B------:R-:W-:Y:S01]  /*0a20*/  ISETP.NE.AND.EX P2, PT, RZ, c[0x0][0x184], PT, P2 ;  /* 0x00006100ff007a0c */ /* 0x000fe20003f45320 */
[----:B--2---:R-:W-:-:S12]  /*0a30*/  FMUL.FTZ R43, R36, R42 ;  /* 0x0000002a242b7220 */ /* 0x004fd80000410000 */
[----:B------:R-:W-:Y:S05]  /*0a40*/  @P2 BRA `(.L_x_23155) ;  /* 0x0000002000002947 */ /* 0x000fea0003800000 */
[----:B0-----:R-:W-:Y:S05]  /*0a50*/  @P0 BRA `(.L_x_23156) ;  /* 0x0000002000000947 */ /* 0x001fea0003800000 */
[----:B------:R-:W-:Y:S05]  /*0a60*/  BRA `(.L_x_23157) ;  /* 0x0000002000007947 */ /* 0x000fea0003800000 */
.L_x_23155:
[----:B0----5:R-:W-:-:S05]  /*0a70*/  FADD.FTZ R43, R28, R43 ;  /* 0x0000002b1c2b7221 */ /* 0x021fca0000010000 */
.L_x_23156:
[----:B------:R-:W-:Y:S02]  /*0a80*/  MOV R32, R43 ;  /* 0x0000002b00207202 */ /* 0x000fe40000000f00 */
.L_x_23157:
[----:B------:R-:W-:Y:S01]  /*0a90*/  FMUL.FTZ R92, R37, R42 ;  /* 0x0000002a255c7220 */ /* 0x000fe20000410000 */
[----:B------:R-:W-:Y:S05]  /*0aa0*/  @P2 BRA `(.L_x_23158) ;  /* 0x0000002000002947 */ /* 0x000fea0003800000 */
[----:B------:R-:W-:Y:S05]  /*0ab0*/  @P0 BRA `(.L_x_23159) ;  /* 0x0000002000000947 */ /* 0x000fea0003800000 */
[----:B------:R-:W-:Y:S05]  /*0ac0*/  BRA `(.L_x_23160) ;  /* 0x0000002000007947 */ /* 0x000fea0003800000 */
.L_x_23158:
[----:B-----5:R-:W-:-:S05]  /*0ad0*/  FADD.FTZ R92, R29, R92 ;  /* 0x0000005c1d5c7221 */ /* 0x020fca0000010000 */
.L_x_23159:
[----:B------:R-:W-:Y:S02]  /*0ae0*/  MOV R33, R92 ;  /* 0x0000005c00217202 */ /* 0x000fe40000000f00 */
.L_x_23160:
[----:B------:R-:W-:Y:S01]  /*0af0*/  FMUL.FTZ R51, R38, R42 ;  /* 0x0000002a26337220 */ /* 0x000fe20000410000 */
[----:B------:R-:W-:Y:S05]  /*0b00*/  @P2 BRA `(.L_x_23161) ;  /* 0x0000002000002947 */ /* 0x000fea0003800000 */
[----:B------:R-:W-:Y:S05]  /*0b10*/  @P0 BRA `(.L_x_23162) ;  /* 0x0000002000000947 */ /* 0x000fea0003800000 */
[----:B------:R-:W-:Y:S05]  /*0b20*/  BRA `(.L_x_23163) ;  /* 0x0000002000007947 */ /* 0x000fea0003800000 */
.L_x_23161:
[----:B-----5:R-:W-:-:S05]  /*0b30*/  FADD.FTZ R51, R30, R51 ;  /* 0x000000331e337221 */ /* 0x020fca0000010000 */
.L_x_23162:
[----:B------:R-:W-:Y:S02]  /*0b40*/  MOV R34, R51 ;  /* 0x0000003300227202 */ /* 0x000fe40000000f00 */
.L_x_23163:
[----:B------:R-:W-:Y:S01]  /*0b50*/  FMUL.FTZ R96, R39, R42 ;  /* 0x0000002a27607220 */ /* 0x000fe20000410000 */
[----:B------:R-:W-:Y:S05]  /*0b60*/  @P2 BRA `(.L_x_23164) ;  /* 0x0000002000002947 */ /* 0x000fea0003800000 */
[----:B------:R-:W-:Y:S05]  /*0b70*/  @P0 BRA `(.L_x_23165) ;  /* 0x0000002000000947 */ /* 0x000fea0003800000 */
[----:B------:R-:W-:Y:S05]  /*0b80*/  BRA `(.L_x_23166) ;  /* 0x0000002000007947 */ /* 0x000fea0003800000 */
.L_x_23164:
[----:B-----5:R-:W-:-:S05]  /*0b90*/  FADD.FTZ R96, R31, R96 ;  /* 0x000000601f607221 */ /* 0x020fca0000010000 */
.L_x_23165:
[----:B------:R-:W-:Y:S02]  /*0ba0*/  MOV R35, R96 ;  /* 0x0000006000237202 */ /* 0x000fe40000000f00 */
.L_x_23166:
[C---:B------:R-:W-:Y:S02]  /*0bb0*/  IADD3 R48, R40.reuse, 0x20, RZ ;  /* 0x0000002028307810 */ /* 0x040fe40007ffe0ff */
[----:B------:R-:W-:-:S03]  /*0bc0*/  @P0 LEA R94, P3, R40, c[0x0][0x188], 0x4 ;  /* 0x00006200285e0a11 */ /* 0x000fc600078620ff */
[----:B------:R-:W-:Y:S01]  /*0bd0*/  IMAD.WIDE.U32 R36, R48, R91, c[0x0][0x170] ;  /* 0x00005c0030247625 */ /* 0x000fe200078e005b */
[----:B------:R-:W-:-:S03]  /*0be0*/  @P0 LEA.HI.X R95, R40, c[0x0][0x18c], RZ, 0x4, P3 ;  /* 0x00006300285f0a11 */ /* 0x000fc600018f24ff */
[----:B------:R-:W-:Y:S02]  /*0bf0*/  @P1 IMAD.WIDE.U32 R46, R48, R91, c[0x0][0x180] ;  /* 0x00006000302e1625 */ /* 0x000fe400078e005b */
[----:B------:R0:W-:Y:S04]  /*0c00*/  @P0 STG.E.128 [R94.64], R32 ;  /* 0x000000205e000986 */ /* 0x0001e8000c101d04 */
[----:B------:R-:W2:Y:S04]  /*0c10*/  LDG.E.128 R36, [R36.64] ;  /* 0x0000000424247981 */ /* 0x000ea8000c1e1d00 */
[----:B-----5:R0:W5:Y:S01]  /*0c20*/  @P1 LDG.E.128 R28, [R46.64] ;  /* 0x000000042e1c1981 */ /* 0x020162000c1e1d00 */
[----:B--2---:R-:W-:Y:S01]  /*0c30*/  FMUL.FTZ R41, R36, R42 ;  /* 0x0000002a24297220 */ /* 0x004fe20000410000 */
[----:B------:R-:W-:Y:S05]  /*0c40*/  @P2 BRA `(.L_x_23167) ;  /* 0x0000002000002947 */ /* 0x000fea0003800000 */
[----:B0-----:R-:W-:Y:S05]  /*0c50*/  @P0 BRA `(.L_x_23168) ;  /* 0x0000002000000947 */ /* 0x001fea0003800000 */
[----:B------:R-:W-:Y:S05]  /*0c60*/  BRA `(.L_x_23169) ;  /* 0x0000002000007947 */ /* 0x000fea0003800000 */
.L_x_23167:
[----:B0----5:R-:W-:-:S05]  /*0c70*/  FADD.FTZ R41, R28, R41 ;  /* 0x000000291c297221 */ /* 0x021fca0000010000 */
.L_x_23168:
[----:B------:R-:W-:Y:S02]  /*0c80*/  MOV R32, R41 ;  /* 0x0000002900207202 */ /* 0x000fe40000000f00 */
.L_x_23169:
[----:B------:R-:W-:Y:S01]  /*0c90*/  FMUL.FTZ R50, R37, R42 ;  /* 0x0000002a25327220 */ /* 0x000fe20000410000 */
[----:B------:R-:W-:Y:S05]  /*0ca0*/  @P2 BRA `(.L_x_23170) ;  /* 0x0000002000002947 */ /* 0x000fea0003800000 */
[----:B------:R-:W-:Y:S05]  /*0cb0*/  @P0 BRA `(.L_x_23171) ;  /* 0x0000002000000947 */ /* 0x000fea0003800000 */
[----:B------:R-:W-:Y:S05]  /*0cc0*/  BRA `(.L_x_23172) ;  /* 0x0000002000007947 */ /* 0x000fea0003800000 */
.L_x_23170:
[----:B-----5:R-:W-:-:S05]  /*0cd0*/  FADD.FTZ R50, R29, R50 ;  /* 0x000000321d327221 */ /* 0x020fca0000010000 */
.L_x_23171:
[----:B------:R-:W-:Y:S02]  /*0ce0*/  MOV R33, R50 ;  /* 0x0000003200217202 */ /* 0x000fe40000000f00 */
.L_x_23172:
[----:B------:R-:W-:Y:S01]  /*0cf0*/  FMUL.FTZ R49, R38, R42 ;  /* 0x0000002a26317220 */ /* 0x000fe20000410000 */
[----:B------:R-:W-:Y:S05]  /*0d00*/  @P2 BRA `(.L_x_23173) ;  /* 0x0000002000002947 */ /* 0x000fea0003800000 */
[----:B------:R-:W-:Y:S05]  /*0d10*/  @P0 BRA `(.L_x_23174) ;  /* 0x0000002000000947 */ /* 0x000fea0003800000 */
[----:B------:R-:W-:Y:S05]  /*0d20*/  BRA `(.L_x_23175) ;  /* 0x0000002000007947 */ /* 0x000fea0003800000 */
.L_x_23173:
[----:B-----5:R-:W-:-:S05]  /*0d30*/  FADD.FTZ R49, R30, R49 ;  /* 0x000000311e317221 */ /* 0x020fca0000010000 */
.L_x_23174:
[----:B------:R-:W-:Y:S02]  /*0d40*/  MOV R34, R49 ;  /* 0x0000003100227202 */ /* 0x000fe40000000f00 */
.L_x_23175:
[----:B------:R-:W-:Y:S01]  /*0d50*/  FMUL.FTZ R94, R39, R42 ;  /* 0x0000002a275e7220 */ /* 0x000fe20000410000 */
[----:B------:R-:W-:Y:S05]  /*0d60*/  @P2 BRA `(.L_x_23176) ;  /* 0x0000002000002947 */ /* 0x000fea0003800000 */
[----:B------:R-:W-:Y:S05]  /*0d70*/  @P0 BRA `(.L_x_23177) ;  /* 0x0000002000000947 */ /* 0x000fea0003800000 */
[----:B------:R-:W-:Y:S05]  /*0d80*/  BRA `(.L_x_23178) ;  /* 0x0000002000007947 */ /* 0x000fea0003800000 */
.L_x_23176:
[----:B-----5:R-:W-:-:S05]  /*0d90*/  FADD.FTZ R94, R31, R94 ;  /* 0x0000005e1f5e7221 */ /* 0x020fca0000010000 */
.L_x_23177:
[----:B------:R-:W-:Y:S02]  /*0da0*/  MOV R35, R94 ;  /* 0x0000005e00237202 */ /* 0x000fe40000000f00 */
.L_x_23178:
[----:B------:R-:W-:Y:S01]  /*0db0*/  IADD3 R46, R40, 0x40, RZ ;  /* 0x00000040282e7810 */ /* 0x000fe20007ffe0ff */
[----:B------:R-:W-:-:S04]  /*0dc0*/  @P0 IMAD.WIDE.U32 R100, R48, R91, c[0x0][0x188] ;  /* 0x0000620030640625 */ /* 0x000fc800078e005b */
[CC--:B------:R-:W-:Y:S01]  /*0dd0*/  IMAD.WIDE.U32 R36, R46.reuse, R91.reuse, c[0x0][0x170] ;  /* 0x00005c002e247625 */ /* 0x0c0fe200078e005b */
[----:B------:R0:W-:Y:S03]  /*0de0*/  @P0 STG.E.128 [R100.64], R32 ;  /* 0x0000002064000986 */ /* 0x0001e6000c101d04 */
[----:B------:R-:W-:Y:S02]  /*0df0*/  @P1 IMAD.WIDE.U32 R98, R46, R91, c[0x0][0x180] ;  /* 0x000060002e621625 */ /* 0x000fe400078e005b */
[----:B------:R-:W2:Y:S04]  /*0e00*/  LDG.E.128 R36, [R36.64] ;  /* 0x0000000424247981 */ /* 0x000ea8000c1e1d00 */
[----:B-----5:R0:W5:Y:S01]  /*0e10*/  @P1 LDG.E.128 R28, [R98.64] ;  /* 0x00000004621c1981 */ /* 0x020162000c1e1d00 */
[----:B--2---:R-:W-:Y:S01]  /*0e20*/  FMUL.FTZ R95, R36, R42 ;  /* 0x0000002a245f7220 */ /* 0x004fe20000410000 */
[----:B------:R-:W-:Y:S05]  /*0e30*/  @P2 BRA `(.L_x_23179) ;  /* 0x0000002000002947 */ /* 0x000fea0003800000 */
[----:B0-----:R-:W-:Y:S05]  /*0e40*/  @P0 BRA `(.L_x_23180) ;  /* 0x0000002000000947 */ /* 0x001fea0003800000 */
[----:B------:R-:W-:Y:S05]  /*0e50*/  BRA `(.L_x_23181) ;  /* 0x0000002000007947 */ /* 0x000fea0003800000 */
.L_x_23179:
[----:B0----5:R-:W-:-:S05]  /*0e60*/  FADD.FTZ R95, R28, R95 ;  /* 0x0000005f1c5f7221 */ /* 0x021fca0000010000 */
.L_x_23180:
[----:B------:R-:W-:Y:S02]  /*0e70*/  MOV R32, R95 ;  /* 0x0000005f00207202 */ /* 0x000fe40000000f00 */
.L_x_23181:
[----:B------:R-:W-:Y:S01]  /*0e80*/  FMUL.FTZ R98, R37, R42 ;  /* 0x0000002a25627220 */ /* 0x000fe20000410000 */
[----:B------:R-:W-:Y:S05]  /*0e90*/  @P2 BRA `(.L_x_23182) ;  /* 0x0000002000002947 */ /* 0x000fea0003800000 */
[----:B------:R-:W-:Y:S05]  /*0ea0*/  @P0 BRA `(.L_x_23183) ;  /* 0x0000002000000947 */ /* 0x000fea0003800000 */
[----:B------:R-:W-:Y:S05]  /*0eb0*/  BRA `(.L_x_23184) ;  /* 0x0000002000007947 */ /* 0x000fea0003800000 */
.L_x_23182:
[----:B-----5:R-:W-:-:S05]  /*0ec0*/  FADD.FTZ R98, R29, R98 ;  /* 0x000000621d627221 */ /* 0x020fca0000010000 */
.L_x_23183:
[----:B------:R-:W-:Y:S02]  /*0ed0*/  MOV R33, R98 ;  /* 0x0000006200217202 */ /* 0x000fe40000000f00 */
.L_x_23184:
[----:B------:R-:W-:Y:S01]  /*0ee0*/  FMUL.FTZ R97, R38, R42 ;  /* 0x0000002a26617220 */ /* 0x000fe20000410000 */
[----:B------:R-:W-:Y:S05]  /*0ef0*/  @P2 BRA `(.L_x_23185) ;  /* 0x0000002000002947 */ /* 0x000fea0003800000 */
[----:B------:R-:W-:Y:S05]  /*0f00*/  @P0 BRA `(.L_x_23186) ;  /* 0x0000002000000947 */ /* 0x000fea0003800000 */
[----:B------:R-:W-:Y:S05]  /*0f10*/  BRA `(.L_x_23187) ;  /* 0x0000002000007947 */ /* 0x000fea0003800000 */
.L_x_23185:
[----:B-----5:R-:W-:-:S05]  /*0f20*/  FADD.FTZ R97, R30, R97 ;  /* 0x000000611e617221 */ /* 0x020fca0000010000 */
.L_x_23186:
[----:B------:R-:W-:Y:S02]  /*0f30*/  MOV R34, R97 ;  /* 0x0000006100227202 */ /* 0x000fe40000000f00 */
.L_x_23187:
[----:B------:R-:W-:Y:S01]  /*0f40*/  FMUL.FTZ R102, R39, R42 ;  /* 0x0000002a27667220 */ /* 0x000fe20000410000 */
[----:B------:R-:W-:Y:S05]  /*0f50*/  @P2 BRA `(.L_x_23188) ;  /* 0x0000002000002947 */ /* 0x000fea0003800000 */
[----:B------:R-:W-:Y:S05]  /*0f60*/  @P0 BRA `(.L_x_23189) ;  /* 0x0000002000000947 */ /* 0x000fea0003800000 */
[----:B------:R-:W-:Y:S05]  /*0f70*/  BRA `(.L_x_23190) ;  /* 0x0000002000007947 */ /* 0x000fea0003800000 */
.L_x_23188:
[----:B-----5:R-:W-:-:S05]  /*0f80*/  FADD.FTZ R102, R31, R102 ;  /* 0x000000661f667221 */ /* 0x020fca0000010000 */
.L_x_23189:
[----:B------:R-:W-:Y:S02]  /*0f90*/  MOV R35, R102 ;  /* 0x0000006600237202 */ /* 0x000fe40000000f00 */
.L_x_23190:
        /* <DEDUP_REMOVED lines=11> */
.L_x_23191:
[----:B0----5:R-:W-:-:S05]  /*1050*/  FADD.FTZ R99, R28, R99 ;  /* 0x000000631c637221 */ /* 0x021fca0000010000 */
.L_x_23192:
[----:B------:R-:W-:Y:S02]  /*1060*/  MOV R32, R99 ;  /* 0x0000006300207202 */ /* 0x000fe40000000f00 */
.L_x_23193:
[----:B------:R-:W-:Y:S01]  /*1070*/  FMUL.FTZ R104, R37, R42 ;  /* 0x0000002a25687220 */ /* 0x000fe20000410000 */
[----:B------:R-:W-:Y:S05]  /*1080*/  @P2 BRA `(.L_x_23194) ;  /* 0x0000002000002947 */ /* 0x000fea0003800000 */
[----:B------:R-:W-:Y:S05]  /*1090*/  @P0 BRA `(.L_x_23195) ;  /* 0x0000002000000947 */ /* 0x000fea0003800000 */
[----:B------:R-:W-:Y:S05]  /*10a0*/  BRA `(.L_x_23196) ;  /* 0x0000002000007947 */ /* 0x000fea0003800000 */
.L_x_23194:
[----:B-----5:R-:W-:-:S05]  /*10b0*/  FADD.FTZ R104, R29, R104 ;  /* 0x000000681d687221 */ /* 0x020fca0000010000 */
.L_x_23195:
[----:B------:R-:W-:Y:S02]  /*10c0*/  MOV R33, R104 ;  /* 0x0000006800217202 */ /* 0x000fe40000000f00 */
.L_x_23196:
[----:B------:R-:W-:Y:S01]  /*10d0*/  FMUL.FTZ R101, R38, R42 ;  /* 0x0000002a26657220 */ /* 0x000fe20000410000 */
[----:B------:R-:W-:Y:S05]  /*10e0*/  @P2 BRA `(.L_x_23197) ;  /* 0x0000002000002947 */ /* 0x000fea0003800000 */
[----:B------:R-:W-:Y:S05]  /*10f0*/  @P0 BRA `(.L_x_23198) ;  /* 0x0000002000000947 */ /* 0x000fea0003800000 */
[----:B------:R-:W-:Y:S05]  /*1100*/  BRA `(.L_x_23199) ;  /* 0x0000002000007947 */ /* 0x000fea0003800000 */
.L_x_23197:
[----:B-----5:R-:W-:-:S05]  /*1110*/  FADD.FTZ R101, R30, R101 ;  /* 0x000000651e657221 */ /* 0x020fca0000010000 */
.L_x_23198:
[----:B------:R-:W-:Y:S02]  /*1120*/  MOV R34, R101 ;  /* 0x0000006500227202 */ /* 0x000fe40000000f00 */
.L_x_23199:
[----:B------:R-:W-:Y:S01]  /*1130*/  FMUL.FTZ R106, R39, R42 ;  /* 0x0000002a276a7220 */ /* 0x000fe20000410000 */
[----:B------:R-:W-:Y:S05]  /*1140*/  @P2 BRA `(.L_x_23200) ;  /* 0x0000002000002947 */ /* 0x000fea0003800000 */
[----:B------:R-:W-:Y:S05]  /*1150*/  @P0 BRA `(.L_x_23201) ;  /* 0x0000002000000947 */ /* 0x000fea0003800000 */
[----:B------:R-:W-:Y:S05]  /*1160*/  BRA `(.L_x_23202) ;  /* 0x0000002000007947 */ /* 0x000fea0003800000 */
.L_x_23200:
[----:B-----5:R-:W-:-:S05]  /*1170*/  FADD.FTZ R106, R31, R106 ;  /* 0x0000006a1f6a7221 */ /* 0x020fca0000010000 */
.L_x_23201:
[----:B------:R-:W-:Y:S02]  /*1180*/  MOV R35, R106 ;  /* 0x0000006a00237202 */ /* 0x000fe40000000f00 */
.L_x_23202:
        /* <DEDUP_REMOVED lines=11> */
.L_x_23203:
[----:B0----5:R-:W-:-:S05]  /*1240*/  FADD.FTZ R103, R28, R103 ;  /* 0x000000671c677221 */ /* 0x021fca0000010000 */
.L_x_23204:
[----:B------:R-:W-:Y:S02]  /*1250*/  MOV R32, R103 ;  /* 0x0000006700207202 */ /* 0x000fe40000000f00 */
.L_x_23205:
[----:B------:R-:W-:Y:S01]  /*1260*/  FMUL.FTZ R108, R37, R42 ;  /* 0x0000002a256c7220 */ /* 0x000fe20000410000 */
[----:B------:R-:W-:Y:S05]  /*1270*/  @P2 BRA `(.L_x_23206) ;  /* 0x0000002000002947 */ /* 0x000fea0003800000 */
[----:B------:R-:W-:Y:S05]  /*1280*/  @P0 BRA `(.L_x_23207) ;  /* 0x0000002000000947 */ /* 0x000fea0003800000 */
[----:B------:R-:W-:Y:S05]  /*1290*/  BRA `(.L_x_23208) ;  /* 0x0000002000007947 */ /* 0x000fea0003800000 */
.L_x_23206:
[----:B-----5:R-:W-:-:S05]  /*12a0*/  FADD.FTZ R108, R29, R108 ;  /* 0x0000006c1d6c7221 */ /* 0x020fca0000010000 */
.L_x_23207:
[----:B------:R-:W-:Y:S02]  /*12b0*/  MOV R33, R108 ;  /* 0x0000006c00217202 */ /* 0x000fe40000000f00 */
.L_x_23208:
[----:B------:R-:W-:Y:S01]  /*12c0*/  FMUL.FTZ R105, R38, R42 ;  /* 0x0000002a26697220 */ /* 0x000fe20000410000 */
[----:B------:R-:W-:Y:S05]  /*12d0*/  @P2 BRA `(.L_x_23209) ;  /* 0x0000002000002947 */ /* 0x000fea0003800000 */
[----:B------:R-:W-:Y:S05]  /*12e0*/  @P0 BRA `(.L_x_23210) ;  /* 0x0000002000000947 */ /* 0x000fea0003800000 */
[----:B------:R-:W-:Y:S05]  /*12f0*/  BRA `(.L_x_23211) ;  /* 0x0000002000007947 */ /* 0x000fea0003800000 */
.L_x_23209:
[----:B-----5:R-:W-:-:S05]  /*1300*/  FADD.FTZ R105, R30, R105 ;  /* 0x000000691e697221 */ /* 0x020fca0000010000 */
.L_x_23210:
[----:B------:R-:W-:Y:S02]  /*1310*/  MOV R34, R105 ;  /* 0x0000006900227202 */ /* 0x000fe40000000f00 */
.L_x_23211:
[----:B------:R-:W-:Y:S01]  /*1320*/  FMUL.FTZ R110, R39, R42 ;  /* 0x0000002a276e7220 */ /* 0x000fe20000410000 */
[----:B------:R-:W-:Y:S05]  /*1330*/  @P2 BRA `(.L_x_23212) ;  /* 0x0000002000002947 */ /* 0x000fea0003800000 */
[----:B------:R-:W-:Y:S05]  /*1340*/  @P0 BRA `(.L_x_23213) ;  /* 0x0000002000000947 */ /* 0x000fea0003800000 */
[----:B------:R-:W-:Y:S05]  /*1350*/  BRA `(.L_x_23214) ;  /* 0x0000002000007947 */ /* 0x000fea0003800000 */
.L_x_23212:
[----:B-----5:R-:W-:-:S05]  /*1360*/  FADD.FTZ R110, R31, R110 ;  /* 0x0000006e1f6e7221 */ /* 0x020fca0000010000 */
.L_x_23213:
[----:B------:R-:W-:Y:S02]  /*1370*/  MOV R35, R110 ;  /* 0x0000006e00237202 */ /* 0x000fe40000000f00 */
.L_x_23214:
[----:B------:R-:W-:Y:S01]  /*1380*/  IADD3 R90, R40, 0xa0, RZ ;  /* 0x000000a0285a7810 */ /* 0x000fe20007ffe0ff */
[----:B------:R-:W-:-:S03]  /*1390*/  @P0 IMAD.WIDE.U32 R114, R47, R91, c[0x0][0x188] ;  /* 0x000062002f720625 */ /* 0x000fc600078e005b */
[C---:B------:R-:W-:Y:S01]  /*13a0*/  @P1 LEA R112, P3, R90.reuse, c[0x0][0x180], 0x4 ;  /* 0x000060005a701a11 */ /* 0x040fe200078620ff */
[C---:B------:R-:W-:Y:S01]  /*13b0*/  IMAD.WIDE.U32 R36, R90.reuse, R91, c[0x0][0x170] ;  /* 0x00005c005a247625 */ /* 0x040fe200078e005b */
[----:B------:R0:W-:Y:S02]  /*13c0*/  @P0 STG.E.128 [R114.64], R32 ;  /* 0x0000002072000986 */ /* 0x0001e4000c101d04 */
[----:B------:R-:W-:-:S03]  /*13d0*/  @P1 LEA.HI.X R113, R90, c[0x0][0x184], RZ, 0x4, P3 ;  /* 0x000061005a711a11 */ /* 0x000fc600018f24ff */
[----:B------:R-:W2:Y:S04]  /*13e0*/  LDG.E.128 R36, [R36.64] ;  /* 0x0000000424247981 */ /* 0x000ea8000c1e1d00 */
[----:B-----5:R0:W5:Y:S01]  /*13f0*/  @P1 LDG.E.128 R28, [R112.64] ;  /* 0x00000004701c1981 */ /* 0x020162000c1e1d00 */
[----:B--2---:R-:W-:Y:S01]  /*1400*/  FMUL.FTZ R107, R36, R42 ;  /* 0x0000002a246b7220 */ /* 0x004fe20000410000 */
[----:B------:R-:W-:Y:S05]  /*1410*/  @P2 BRA `(.L_x_23215) ;  /* 0x0000002000002947 */ /* 0x000fea0003800000 */
[----:B0-----:R-:W-:Y:S05]  /*1420*/  @P0 BRA `(.L_x_23216) ;  /* 0x0000002000000947 */ /* 0x001fea0003800000 */
[----:B------:R-:W-:Y:S05]  /*1430*/  BRA `(.L_x_23217) ;  /* 0x0000002000007947 */ /* 0x000fea0003800000 */
.L_x_23215:
[----:B0----5:R-:W-:-:S05]  /*1440*/  FADD.FTZ R107, R28, R107 ;  /* 0x0000006b1c6b7221 */ /* 0x021fca0000010000 */
.L_x_23216:
[----:B------:R-:W-:Y:S02]  /*1450*/  MOV R32, R107 ;  /* 0x0000006b00207202 */ /* 0x000fe40000000f00 */
.L_x_23217:
[----:B------:R-:W-:Y:S01]  /*1460*/  FMUL.FTZ R112, R37, R42 ;  /* 0x0000002a25707220 */ /* 0x000fe20000410000 */
[----:B------:R-:W-:Y:S05]  /*1470*/  @P2 BRA `(.L_x_23218) ;  /* 0x0000002000002947 */ /* 0x000fea0003800000 */
[----:B------:R-:W-:Y:S05]  /*1480*/  @P0 BRA `(.L_x_23219) ;  /* 0x0000002000000947 */ /* 0x000fea0003800000 */
[----:B------:R-:W-:Y:S05]  /*1490*/  BRA `(.L_x_23220) ;  /* 0x0000002000007947 */ /* 0x000fea0003800000 */
.L_x_23218:
[----:B-----5:R-:W-:-:S05]  /*14a0*/  FADD.FTZ R112, R29, R112 ;  /* 0x000000701d707221 */ /* 0x020fca0000010000 */
.L_x_23219:
[----:B------:R-:W-:Y:S02]  /*14b0*/  MOV R33, R112 ;  /* 0x0000007000217202 */ /* 0x000fe40000000f00 */
.L_x_23220:
[----:B------:R-:W-:Y:S01]  /*14c0*/  FMUL.FTZ R109, R38, R42 ;  /* 0x0000002a266d7220 */ /* 0x000fe20000410000 */
[----:B------:R-:W-:Y:S05]  /*14d0*/  @P2 BRA `(.L_x_23221) ;  /* 0x0000002000002947 */ /* 0x000fea0003800000 */
[----:B------:R-:W-:Y:S05]  /*14e0*/  @P0 BRA `(.L_x_23222) ;  /* 0x0000002000000947 */ /* 0x000fea0003800000 */
[----:B------:R-:W-:Y:S05]  /*14f0*/  BRA `(.L_x_23223) ;  /* 0x0000002000007947 */ /* 0x000fea0003800000 */
.L_x_23221:
[----:B-----5:R-:W-:-:S05]  /*1500*/  FADD.FTZ R109, R30, R109 ;  /* 0x0000006d1e6d7221 */ /* 0x020fca0000010000 */
.L_x_23222:
[----:B------:R-:W-:Y:S02]  /*1510*/  MOV R34, R109 ;  /* 0x0000006d00227202 */ /* 0x000fe40000000f00 */
.L_x_23223:
[----:B------:R-:W-:Y:S01]  /*1520*/  FMUL.FTZ R114, R39, R42 ;  /* 0x0000002a27727220 */ /* 0x000fe20000410000 */
[----:B------:R-:W-:Y:S05]  /*1530*/  @P2 BRA `(.L_x_23224) ;  /* 0x0000002000002947 */ /* 0x000fea0003800000 */
[----:B------:R-:W-:Y:S05]  /*1540*/  @P0 BRA `(.L_x_23225) ;  /* 0x0000002000000947 */ /* 0x000fea0003800000 */
[----:B------:R-:W-:Y:S05]  /*1550*/  BRA `(.L_x_23226) ;  /* 0x0000002000007947 */ /* 0x000fea0003800000 */
.L_x_23224:
[----:B-----5:R-:W-:-:S05]  /*1560*/  FADD.FTZ R114, R31, R114 ;  /* 0x000000721f727221 */ /* 0x020fca0000010000 */
.L_x_23225:
[----:B------:R-:W-:Y:S02]  /*1570*/  MOV R35, R114 ;  /* 0x0000007200237202 */ /* 0x000fe40000000f00 */
.L_x_23226:
[----:B------:R-:W-:Y:S02]  /*1580*/  IADD3 R93, R40, 0xc0, RZ ;  /* 0x000000c0285d7810 */ /* 0x000fe40007ffe0ff */
[----:B------:R-:W-:-:S03]  /*1590*/  @P0 LEA R118, P3, R90, c[0x0][0x188], 0x4 ;  /* 0x000062005a760a11 */ /* 0x000fc600078620ff */
[C---:B------:R-:W-:Y:S01]  /*15a0*/  IMAD.WIDE.U32 R36, R93.reuse, R91, c[0x0][0x170] ;  /* 0x00005c005d247625 */ /* 0x040fe200078e005b */
[----:B------:R-:W-:Y:S02]  /*15b0*/  @P0 LEA.HI.X R119, R90, c[0x0][0x18c], RZ, 0x4, P3 ;  /* 0x000063005a770a11 */ /* 0x000fe400018f24ff */
[----:B------:R-:W-:-:S03]  /*15c0*/  @P1 LEA R116, P3, R93, c[0x0][0x180], 0x4 ;  /* 0x000060005d741a11 */ /* 0x000fc600078620ff */
[----:B------:R0:W-:Y:S01]  /*15d0*/  @P0 STG.E.128 [R118.64], R32 ;  /* 0x0000002076000986 */ /* 0x0001e2000c101d04 */
[----:B------:R-:W-:-:S03]  /*15e0*/  @P1 LEA.HI.X R117, R93, c[0x0][0x184], RZ, 0x4, P3 ;  /* 0x000061005d751a11 */ /* 0x000fc600018f24ff */
[----:B------:R-:W2:Y:S04]  /*15f0*/  LDG.E.128 R36, [R36.64] ;  /* 0x0000000424247981 */ /* 0x000ea8000c1e1d00 */
[----:B-----5:R0:W5:Y:S01]  /*1600*/  @P1 LDG.E.128 R28, [R116.64] ;  /* 0x00000004741c1981 */ /* 0x020162000c1e1d00 */
[----:B--2---:R-:W-:Y:S01]  /*1610*/  FMUL.FTZ R111, R36, R42 ;  /* 0x0000002a246f7220 */ /* 0x004fe20000410000 */
[----:B------:R-:W-:Y:S05]  /*1620*/  @P2 BRA `(.L_x_23227) ;  /* 0x0000002000002947 */ /* 0x000fea0003800000 */
[----:B0-----:R-:W-:Y:S05]  /*1630*/  @P0 BRA `(.L_x_23228) ;  /* 0x0000002000000947 */ /* 0x001fea0003800000 */
[----:B------:R-:W-:Y:S05]  /*1640*/  BRA `(.L_x_23229) ;  /* 0x0000002000007947 */ /* 0x000fea0003800000 */
.L_x_23227:
[----:B0----5:R-:W-:-:S05]  /*1650*/  FADD.FTZ R111, R28, R111 ;  /* 0x0000006f1c6f7221 */ /* 0x021fca0000010000 */
.L_x_23228:
[----:B------:R-:W-:Y:S02]  /*1660*/  MOV R32, R111 ;  /* 0x0000006f00207202 */ /* 0x000fe40000000f00 */
.L_x_23229:
[----:B------:R-:W-:Y:S01]  /*1670*/  FMUL.FTZ R116, R37, R42 ;  /* 0x0000002a25747220 */ /* 0x000fe20000410000 */
[----:B------:R-:W-:Y:S05]  /*1680*/  @P2 BRA `(.L_x_23230) ;  /* 0x0000002000002947 */ /* 0x000fea0003800000 */
[----:B------:R-:W-:Y:S05]  /*1690*/  @P0 BRA `(.L_x_23231) ;  /* 0x0000002000000947 */ /* 0x000fea0003800000 */
[----:B------:R-:W-:Y:S05]  /*16a0*/  BRA `(.L_x_23232) ;  /* 0x0000002000007947 */ /* 0x000fea0003800000 */
.L_x_23230:
[----:B-----5:R-:W-:-:S05]  /*16b0*/  FADD.FTZ R116, R29, R116 ;  /* 0x000000741d747221 */ /* 0x020fca0000010000 */
.L_x_23231:
[----:B------:R-:W-:Y:S02]  /*16c0*/  MOV R33, R116 ;  /* 0x0000007400217202 */ /* 0x000fe40000000f00 */
.L_x_23232:
[----:B------:R-:W-:Y:S01]  /*16d0*/  FMUL.FTZ R113, R38, R42 ;  /* 0x0000002a26717220 */ /* 0x000fe20000410000 */
[----:B------:R-:W-:Y:S05]  /*16e0*/  @P2 BRA `(.L_x_23233) ;  /* 0x0000002000002947 */ /* 0x000fea0003800000 */
[----:B------:R-:W-:Y:S05]  /*16f0*/  @P0 BRA `(.L_x_23234) ;  /* 0x0000002000000947 */ /* 0x000fea0003800000 */
[----:B------:R-:W-:Y:S05]  /*1700*/  BRA `(.L_x_23235) ;  /* 0x0000002000007947 */ /* 0x000fea0003800000 */
.L_x_23233:
[----:B-----5:R-:W-:-:S05]  /*1710*/  FADD.FTZ R113, R30, R113 ;  /* 0x000000711e717221 */ /* 0x020fca0000010000 */
.L_x_23234:
[----:B------:R-:W-:Y:S02]  /*1720*/  MOV R34, R113 ;  /* 0x0000007100227202 */ /* 0x000fe40000000f00 */
.L_x_23235:
[----:B------:R-:W-:Y:S01]  /*1730*/  FMUL.FTZ R118, R39, R42 ;  /* 0x0000002a27767220 */ /* 0x000fe20000410000 */
[----:B------:R-:W-:Y:S05]  /*1740*/  @P2 BRA `(.L_x_23236) ;  /* 0x0000002000002947 */ /* 0x000fea0003800000 */
[----:B------:R-:W-:Y:S05]  /*1750*/  @P0 BRA `(.L_x_23237) ;  /* 0x0000002000000947 */ /* 0x000fea0003800000 */
[----:B------:R-:W-:Y:S05]  /*1760*/  BRA `(.L_x_23238) ;  /* 0x0000002000007947 */ /* 0x000fea0003800000 */
.L_x_23236:
[----:B-----5:R-:W-:-:S05]  /*1770*/  FADD.FTZ R118, R31, R118 ;  /* 0x000000761f767221 */ /* 0x020fca0000010000 */
.L_x_23237:
[----:B------:R-:W-:Y:S02]  /*1780*/  MOV R35, R118 ;  /* 0x0000007600237202 */ /* 0x000fe40000000f00 */
.L_x_23238:
        /* <DEDUP_REMOVED lines=13> */
.L_x_23239:
[----:B0----5:R-:W-:-:S05]  /*1860*/  FADD.FTZ R115, R28, R115 ;  /* 0x000000731c737221 */ /* 0x021fca0000010000 */
.L_x_23240:
[----:B------:R-:W-:Y:S02]  /*1870*/  MOV R32, R115 ;  /* 0x0000007300207202 */ /* 0x000fe40000000f00 */
.L_x_23241:
[----:B------:R-:W-:Y:S01]  /*1880*/  FMUL.FTZ R120, R37, R42 ;  /* 0x0000002a25787220 */ /* 0x000fe20000410000 */
[----:B------:R-:W-:Y:S05]  /*1890*/  @P2 BRA `(.L_x_23242) ;  /* 0x0000002000002947 */ /* 0x000fea0003800000 */
[----:B------:R-:W-:Y:S05]  /*18a0*/  @P0 BRA `(.L_x_23243) ;  /* 0x0000002000000947 */ /* 0x000fea0003800000 */
[----:B------:R-:W-:Y:S05]  /*18b0*/  BRA `(.L_x_23244) ;  /* 0x0000002000007947 */ /* 0x000fea0003800000 */
.L_x_23242:
[----:B-----5:R-:W-:-:S05]  /*18c0*/  FADD.FTZ R120, R29, R120 ;  /* 0x000000781d787221 */ /* 0x020fca0000010000 */
.L_x_23243:
[----:B------:R-:W-:Y:S02]  /*18d0*/  MOV R33, R120 ;  /* 0x0000007800217202 */ /* 0x000fe40000000f00 */
.L_x_23244:
[----:B------:R-:W-:Y:S01]  /*18e0*/  FMUL.FTZ R117, R38, R42 ;  /* 0x0000002a26757220 */ /* 0x000fe20000410000 */
[----:B------:R-:W-:Y:S05]  /*18f0*/  @P2 BRA `(.L_x_23245) ;  /* 0x0000002000002947 */ /* 0x000fea0003800000 */
[----:B------:R-:W-:Y:S05]  /*1900*/  @P0 BRA `(.L_x_23246) ;  /* 0x0000002000000947 */ /* 0x000fea0003800000 */
[----:B------:R-:W-:Y:S05]  /*1910*/  BRA `(.L_x_23247) ;  /* 0x0000002000007947 */ /* 0x000fea0003800000 */
.L_x_23245:
[----:B-----5:R-:W-:-:S05]  /*1920*/  FADD.FTZ R117, R30, R117 ;  /* 0x000000751e757221 */ /* 0x020fca0000010000 */
.L_x_23246:
[----:B------:R-:W-:Y:S02]  /*1930*/  MOV R34, R117 ;  /* 0x0000007500227202 */ /* 0x000fe40000000f00 */
.L_x_23247:
[----:B------:R-:W-:Y:S01]  /*1940*/  FMUL.FTZ R42, R39, R42 ;  /* 0x0000002a272a7220 */ /* 0x000fe20000410000 */
[----:B------:R-:W-:Y:S05]  /*1950*/  @P2 BRA `(.L_x_23248) ;  /* 0x0000002000002947 */ /* 0x000fea0003800000 */
[----:B------:R-:W-:Y:S05]  /*1960*/  @P0 BRA `(.L_x_23249) ;  /* 0x0000002000000947 */ /* 0x000fea0003800000 */
[----:B------:R-:W-:Y:S05]  /*1970*/  BRA `(.L_x_23250) ;  /* 0x0000002000007947 */ /* 0x000fea0003800000 */
.L_x_23248:
[----:B-----5:R-:W-:-:S05]  /*1980*/  FADD.FTZ R42, R31, R42 ;  /* 0x0000002a1f2a7221 */ /* 0x020fca0000010000 */
.L_x_23249:
[----:B------:R-:W-:Y:S02]  /*1990*/  MOV R35, R42 ;  /* 0x0000002a00237202 */ /* 0x000fe40000000f00 */
.L_x_23250:
[----:B------:R-:W-:Y:S01]  /*19a0*/  FADD.FTZ R39, RZ, R43 ;  /* 0x0000002bff277221 */ /* 0x000fe20000010000 */
[----:B------:R-:W-:-:S02]  /*19b0*/  @P0 LEA R36, P1, R100, c[0x0][0x188], 0x4 ;  /* 0x0000620064240a11 */ /* 0x000fc400078220ff */
[----:B------:R-:W-:Y:S01]  /*19c0*/  ISETP.NE.AND P2, PT, R45, RZ, PT ;  /* 0x000000ff2d00720c */ /* 0x000fe20003f45270 */
        /* <DEDUP_REMOVED lines=35> */
.L_x_23255:
        /* <DEDUP_REMOVED lines=84> */
.L_x_23256:
[----:B------:R-:W-:Y:S01]  /*2140*/  FMUL.FTZ R37, R121, R121 ;  /* 0x0000007979257220 */ /* 0x000fe20000410000 */
[----:B------:R-:W-:Y:S01]  /*2150*/  ISETP.NE.AND P1, PT, RZ, UR6, PT ;  /* 0x00000006ff007c0c */ /* 0x000fe2000bf25270 */
[----:B01----:R-:W-:Y:S01]  /*2160*/  FADD.FTZ R91, R38, R91 ;  /* 0x0000005b265b7221 */ /* 0x003fe20000010000 */
[----:B------:R-:W-:Y:S02]  /*2170*/  MOV R36, c[0x0][0x1e0] ;  /* 0x0000780000247a02 */ /* 0x000fe40000000f00 */
[----:B------:R-:W-:Y:S02]  /*2180*/  FSEL R37, R37, RZ, P1 ;  /* 0x000000ff25257208 */ /* 0x000fe40000800000 */
[----:B------:R-:W-:Y:S01]  /*2190*/  FSEL R119, R121, RZ, !P1 ;  /* 0x000000ff79777208 */ /* 0x000fe20004800000 */
[----:B------:R-:W-:Y:S01]  /*21a0*/  FFMA.FTZ R36, R91, R36, c[0x0][0x228] ;  /* 0x00008a005b247623 */ /* 0x000fe20000010024 */
[----:B------:R-:W-:Y:S01]  /*21b0*/  HFMA2.MMA R91, -RZ, RZ, 0, 2.384185791015625e-07 ;  /* 0x00000004ff5b7435 */ /* 0x000fe200000001ff */
[----:B------:R-:W-:-:S02]  /*21c0*/  LEA R122, P1, R40, c[0x0][0x208], 0x4 ;  /* 0x00008200287a7a11 */ /* 0x000fc400078220ff */
[----:B------:R-:W-:Y:S02]  /*21d0*/  FADD.FTZ R45, R36, R37 ;  /* 0x00000025242d7221 */ /* 0x000fe40000010000 */
[----:B------:R-:W-:Y:S01]  /*21e0*/  LEA.HI.X R123, R40, c[0x0][0x20c], RZ, 0x4, P1 ;  /* 0x00008300287b7a11 */ /* 0x000fe200008f24ff */
[C---:B------:R-:W-:Y:S02]  /*21f0*/  FADD.FTZ R124, -R119.reuse, R96 ;  /* 0x00000060777c7221 */ /* 0x040fe40000010100 */
[----:B------:R-:W-:Y:S01]  /*2200*/  FADD.FTZ R96, -R119, R51 ;  /* 0x0000003377607221 */ /* 0x000fe20000010100 */
[----:B------:R-:W0:Y:S01]  /*2210*/  MUFU.RSQ R45, R45 ;  /* 0x0000002d002d7308 */ /* 0x000e220000001400 */
[----:B------:R-:W-:Y:S01]  /*2220*/  @!P2 IMAD.WIDE R38, R88, R91, c[0x0][0x1a0] ;  /* 0x000068005826a625 */ /* 0x000fe200078e025b */
[----:B------:R-:W-:-:S03]  /*2230*/  MOV R51, 0x10 ;  /* 0x0000001000337802 */ /* 0x000fc60000000f00 */
[----:B------:R-:W-:Y:S01]  /*2240*/  @!P2 IMAD.WIDE R36, R88, R91, c[0x0][0x1a8] ;  /* 0x00006a005824a625 */ /* 0x000fe200078e025b */
[----:B------:R1:W-:Y:S03]  /*2250*/  @!P2 STG.E [R38.64], R121 ;  /* 0x000000792600a986 */ /* 0x0003e6000c101904 */
[C---:B------:R-:W-:Y:S02]  /*2260*/  FADD.FTZ R92, -R119.reuse, R92 ;  /* 0x0000005c775c7221 */ /* 0x040fe40000010100 */
[C---:B------:R-:W-:Y:S02]  /*2270*/  FADD.FTZ R40, -R119.reuse, R43 ;  /* 0x0000002b77287221 */ /* 0x040fe40000010100 */
[C---:B------:R-:W-:Y:S02]  /*2280*/  FADD.FTZ R50, -R119.reuse, R50 ;  /* 0x0000003277327221 */ /* 0x040fe40000010100 */
[----:B------:R-:W-:Y:S01]  /*2290*/  FADD.FTZ R94, -R119, R94 ;  /* 0x0000005e775e7221 */ /* 0x000fe20000010100 */
[----:B0-----:R0:W-:Y:S01]  /*22a0*/  @!P2 STG.E [R36.64], R45 ;  /* 0x0000002d2400a986 */ /* 0x0011e2000c101904 */
[----:B------:R-:W-:-:S02]  /*22b0*/  FMUL.FTZ R124, R45, R124 ;  /* 0x0000007c2d7c7220 */ /* 0x000fc40000410000 */
[C---:B-1----:R-:W-:Y:S02]  /*22c0*/  FMUL.FTZ R38, R45.reuse, R96 ;  /* 0x000000602d267220 */ /* 0x042fe40000410000 */
[----:B------:R-:W-:Y:S02]  /*22d0*/  FMUL.FTZ R92, R45, R92 ;  /* 0x0000005c2d5c7220 */ /* 0x000fe40000410000 */
[----:B------:R-:W-:Y:S02]  /*22e0*/  FFMA.FTZ R39, R85, R124, R52 ;  /* 0x0000007c55277223 */ /* 0x000fe40000010034 */
[----:B------:R-:W-:Y:S02]  /*22f0*/  FFMA.FTZ R38, R86, R38, R15 ;  /* 0x0000002656267223 */ /* 0x000fe4000001000f */
[----:B------:R-:W-:Y:S02]  /*2300*/  FADD.FTZ R96, -R119, R95 ;  /* 0x0000005f77607221 */ /* 0x000fe40000010100 */
[----:B0-----:R-:W-:-:S02]  /*2310*/  FMUL.FTZ R36, R45, R40 ;  /* 0x000000282d247220 */ /* 0x001fc40000410000 */
[----:B------:R-:W-:Y:S02]  /*2320*/  FFMA.FTZ R37, R87, R92, R26 ;  /* 0x0000005c57257223 */ /* 0x000fe4000001001a */
[----:B------:R-:W-:Y:S02]  /*2330*/  FFMA.FTZ R36, R89, R36, R16 ;  /* 0x0000002459247223 */ /* 0x000fe40000010010 */
[C---:B------:R-:W-:Y:S02]  /*2340*/  FADD.FTZ R40, -R119.reuse, R41 ;  /* 0x0000002977287221 */ /* 0x040fe40000010100 */
[C---:B------:R-:W-:Y:S01]  /*2350*/  FADD.FTZ R92, -R119.reuse, R49 ;  /* 0x00000031775c7221 */ /* 0x040fe20000010100 */
[----:B------:R0:W-:Y:S01]  /*2360*/  STG.E.128 [R122.64], R36 ;  /* 0x000000247a007986 */ /* 0x0001e2000c101d04 */
[C---:B------:R-:W-:Y:S02]  /*2370*/  FADD.FTZ R98, -R119.reuse, R98 ;  /* 0x0000006277627221 */ /* 0x040fe40000010100 */
[----:B------:R-:W-:-:S02]  /*2380*/  FADD.FTZ R102, -R119, R102 ;  /* 0x0000006677667221 */ /* 0x000fc40000010100 */
[C---:B------:R-:W-:Y:S02]  /*2390*/  FADD.FTZ R124, -R119.reuse, R99 ;  /* 0x00000063777c7221 */ /* 0x040fe40000010100 */
[C---:B------:R-:W-:Y:S02]  /*23a0*/  FADD.FTZ R41, -R119.reuse, R112 ;  /* 0x0000007077297221 */ /* 0x040fe40000010100 */
[C---:B------:R-:W-:Y:S02]  /*23b0*/  FADD.FTZ R99, -R119.reuse, R116 ;  /* 0x0000007477637221 */ /* 0x040fe40000010100 */
[C---:B------:R-:W-:Y:S02]  /*23c0*/  FADD.FTZ R112, -R119.reuse, R120 ;  /* 0x0000007877707221 */ /* 0x040fe40000010100 */
[----:B------:R-:W-:Y:S02]  /*23d0*/  FADD.FTZ R116, -R119, R42 ;  /* 0x0000002a77747221 */ /* 0x000fe40000010100 */
[----:B------:R-:W-:-:S04]  /*23e0*/  IMAD.WIDE.U32 R120, R46, R51, c[0x0][0x208] ;  /* 0x000082002e787625 */ /* 0x000fc800078e0033 */
[C---:B0-----:R-:W-:Y:S02]  /*23f0*/  FADD.FTZ R122, -R119.reuse, R97 ;  /* 0x00000061777a7221 */ /* 0x041fe40000010100 */
[C---:B------:R-:W-:Y:S02]  /*2400*/  FADD.FTZ R36, -R119.reuse, R104 ;  /* 0x0000006877247221 */ /* 0x040fe40000010100 */
[C---:B------:R-:W-:Y:S02]  /*2410*/  FADD.FTZ R38, -R119.reuse, R101 ;  /* 0x0000006577267221 */ /* 0x040fe40000010100 */
[C---:B------:R-:W-:Y:S02]  /*2420*/  FADD.FTZ R37, -R119.reuse, R105 ;  /* 0x0000006977257221 */ /* 0x040fe40000010100 */
[C---:B------:R-:W-:Y:S02]  /*2430*/  FADD.FTZ R39, -R119.reuse, R107 ;  /* 0x0000006b77277221 */ /* 0x040fe40000010100 */
[----:B------:R-:W-:-:S02]  /*2440*/  FADD.FTZ R97, -R119, R111 ;  /* 0x0000006f77617221 */ /* 0x000fc40000010100 */
[----:B------:R-:W-:Y:S02]  /*2450*/  FADD.FTZ R43, -R119, R109 ;  /* 0x0000006d772b7221 */ /* 0x000fe40000010100 */
        /* <DEDUP_REMOVED lines=12> */
[----:B------:R-:W-:Y:S02]  /*2520*/  FADD.FTZ R104, -R119, R106 ;  /* 0x0000006a77687221 */ /* 0x000fe40000010100 */
[----:B------:R-:W-:-:S04]  /*2530*/  IMAD.WIDE.U32 R48, R48, R51, c[0x0][0x208] ;  /* 0x0000820030307625 */ /* 0x000fc800078e0033 */
[C---:B------:R-:W-:Y:S02]  /*2540*/  FMUL.FTZ R94, R45.reuse, R41 ;  /* 0x000000292d5e7220 */ /* 0x040fe40000410000 */
[----:B------:R-:W-:Y:S02]  /*2550*/  FMUL.FTZ R102, R45, R43 ;  /* 0x0000002b2d667220 */ /* 0x000fe40000410000 */
[----:B------:R-:W-:Y:S02]  /*2560*/  FFMA.FTZ R39, R81, R111, R54 ;  /* 0x0000006f51277223 */ /* 0x000fe40000010036 */
[----:B------:R-:W-:Y:S02]  /*2570*/  FFMA.FTZ R38, R82, R107, R13 ;  /* 0x0000006b52267223 */ /* 0x000fe4000001000d */
[----:B------:R-:W-:Y:S02]  /*2580*/  FFMA.FTZ R37, R84, R46, R53 ;  /* 0x0000002e54257223 */ /* 0x000fe40000010035 */
[----:B------:R-:W-:-:S02]  /*2590*/  FFMA.FTZ R36, R83, R42, R14 ;  /* 0x0000002a53247223 */ /* 0x000fc4000001000e */
[C---:B------:R-:W-:Y:S02]  /*25a0*/  FADD.FTZ R106, -R119.reuse, R103 ;  /* 0x00000067776a7221 */ /* 0x040fe40000010100 */
[C---:B------:R-:W-:Y:S01]  /*25b0*/  FADD.FTZ R108, -R119.reuse, R108 ;  /* 0x0000006c776c7221 */ /* 0x040fe20000010100 */
[----:B------:R-:W-:Y:S01]  /*25c0*/  STG.E.128 [R48.64], R36 ;  /* 0x0000002430007986 */ /* 0x000fe2000c101d04 */
[----:B------:R-:W-:Y:S02]  /*25d0*/  FADD.FTZ R110, -R119, R110 ;  /* 0x0000006e776e7221 */ /* 0x000fe40000010100 */
[----:B------:R-:W-:Y:S02]  /*25e0*/  FFMA.FTZ R43, R67, R109, R56 ;  /* 0x0000006d432b7223 */ /* 0x000fe40000010038 */
[----:B------:R-:W-:Y:S01]  /*25f0*/  FFMA.FTZ R42, R78, R122, R11 ;  /* 0x0000007a4e2a7223 */ /* 0x000fe2000001000b */
[----:B------:R-:W-:Y:S01]  /*2600*/  LEA R122, P1, R90, c[0x0][0x208], 0x4 ;  /* 0x000082005a7a7a11 */ /* 0x000fe200078220ff */
[----:B------:R-:W-:-:S02]  /*2610*/  FFMA.FTZ R41, R80, R98, R55 ;  /* 0x0000006250297223 */ /* 0x000fc40000010037 */
[----:B------:R-:W-:Y:S01]  /*2620*/  FFMA.FTZ R40, R79, R40, R12 ;  /* 0x000000284f287223 */ /* 0x000fe2000001000c */
[----:B------:R-:W-:Y:S01]  /*2630*/  LEA.HI.X R123, R90, c[0x0][0x20c], RZ, 0x4, P1 ;  /* 0x000083005a7b7a11 */ /* 0x000fe200008f24ff */
[C---:B------:R-:W-:Y:S02]  /*2640*/  FADD.FTZ R95, -R119.reuse, R114 ;  /* 0x00000072775f7221 */ /* 0x040fe40000010100 */
[C---:B------:R-:W-:Y:S01]  /*2650*/  FADD.FTZ R101, -R119.reuse, R113 ;  /* 0x0000007177657221 */ /* 0x040fe20000010100 */
[----:B------:R0:W-:Y:S01]  /*2660*/  STG.E.128 [R120.64], R40 ;  /* 0x0000002878007986 */ /* 0x0001e2000c101d04 */
[C---:B------:R-:W-:Y:S02]  /*2670*/  FADD.FTZ R118, -R119.reuse, R118 ;  /* 0x0000007677767221 */ /* 0x040fe40000010100 */
        /* <DEDUP_REMOVED lines=16> */
[----:B0-----:R-:W-:-:S04]  /*2780*/  IMAD.WIDE.U32 R120, R44, R51, c[0x0][0x208] ;  /* 0x000082002c787625 */ /* 0x001fc800078e0033 */
[----:B------:R-:W-:-:S04]  /*2790*/  IMAD.WIDE.U32 R36, R47, R51, c[0x0][0x208] ;  /* 0x000082002f247625 */ /* 0x000fc800078e0033 */
[----:B------:R-:W-:Y:S01]  /*27a0*/  FFMA.FTZ R47, R69, R104, R58 ;  /* 0x00000068452f7223 */ /* 0x000fe2000001003a */
[----:B------:R-:W-:Y:S01]  /*27b0*/  LEA R104, P3, R100, c[0x0][0x208], 0x4 ;  /* 0x0000820064687a11 */ /* 0x000fe200078620ff */
[----:B------:R-:W-:Y:S02]  /*27c0*/  FFMA.FTZ R46, R18, R105, R9 ;  /* 0x00000069122e7223 */ /* 0x000fe40000010009 */
[----:B------:R-:W-:Y:S01]  /*27d0*/  FFMA.FTZ R45, R68, R50, R57 ;  /* 0x00000032442d7223 */ /* 0x000fe20000010039 */
[----:B------:R-:W-:Y:S01]  /*27e0*/  LEA.HI.X R105, R100, c[0x0][0x20c], RZ, 0x4, P3 ;  /* 0x0000830064697a11 */ /* 0x000fe200018f24ff */
[----:B------:R-:W-:Y:S02]  /*27f0*/  FFMA.FTZ R44, R17, R124, R10 ;  /* 0x0000007c112c7223 */ /* 0x000fe4000001000a */
[----:B------:R-:W-:Y:S02]  /*2800*/  FFMA.FTZ R51, R71, R110, R60 ;  /* 0x0000006e47337223 */ /* 0x000fe4000001003c */
[----:B------:R-:W-:Y:S01]  /*2810*/  FFMA.FTZ R50, R20, R96, R7 ;  /* 0x0000006014327223 */ /* 0x000fe20000010007 */
[----:B------:R0:W-:Y:S01]  /*2820*/  STG.E.128 [R120.64], R44 ;  /* 0x0000002c78007986 */ /* 0x0001e2000c101d04 */
[----:B------:R-:W-:-:S02]  /*2830*/  FFMA.FTZ R49, R70, R108, R59 ;  /* 0x0000006c46317223 */ /* 0x000fc4000001003b */
[----:B------:R-:W-:Y:S01]  /*2840*/  FFMA.FTZ R48, R19, R106, R8 ;  /* 0x0000006a13307223 */ /* 0x000fe20000010008 */
[----:B------:R-:W-:Y:S01]  /*2850*/  LEA R106, P2, R93, c[0x0][0x208], 0x4 ;  /* 0x000082005d6a7a11 */ /* 0x000fe200078420ff */
[----:B------:R-:W-:Y:S02]  /*2860*/  FFMA.FTZ R39, R73, R95, R62 ;  /* 0x0000005f49277223 */ /* 0x000fe4000001003e */
[----:B------:R-:W-:Y:S01]  /*2870*/  FFMA.FTZ R38, R22, R102, R5 ;  /* 0x0000006616267223 */ /* 0x000fe20000010005 */
[----:B------:R1:W-:Y:S01]  /*2880*/  STG.E.128 [R36.64], R48 ;  /* 0x0000003024007986 */ /* 0x0003e2000c101d04 */
[----:B------:R-:W-:Y:S01]  /*2890*/  LEA.HI.X R107, R93, c[0x0][0x20c], RZ, 0x4, P2 ;  /* 0x000083005d6b7a11 */ /* 0x000fe200010f24ff */
[----:B------:R-:W-:Y:S02]  /*28a0*/  FFMA.FTZ R43, R75, R118, R64 ;  /* 0x000000764b2b7223 */ /* 0x000fe40000010040 */
[----:B------:R-:W-:Y:S02]  /*28b0*/  FFMA.FTZ R42, R24, R101, R3 ;  /* 0x00000065182a7223 */ /* 0x000fe40000010003 */
[----:B------:R-:W-:-:S02]  /*28c0*/  FFMA.FTZ R41, R74, R99, R63 ;  /* 0x000000634a297223 */ /* 0x000fc4000001003f */
[----:B------:R-:W-:Y:S02]  /*28d0*/  FFMA.FTZ R40, R23, R97, R4 ;  /* 0x0000006117287223 */ /* 0x000fe40000010004 */
[----:B0-----:R-:W-:Y:S02]  /*28e0*/  FFMA.FTZ R47, R77, R116, R66 ;  /* 0x000000744d2f7223 */ /* 0x001fe40000010042 */
[----:B------:R-:W-:Y:S02]  /*28f0*/  FFMA.FTZ R46, R27, R114, R0 ;  /* 0x000000721b2e7223 */ /* 0x000fe40000010000 */
[----:B------:R-:W-:Y:S02]  /*2900*/  FFMA.FTZ R45, R76, R112, R65 ;  /* 0x000000704c2d7223 */ /* 0x000fe40000010041 */
[----:B------:R-:W-:Y:S02]  /*2910*/  FFMA.FTZ R44, R25, R103, R2 ;  /* 0x00000067192c7223 */ /* 0x000fe40000010002 */
[----:B-1----:R-:W-:-:S02]  /*2920*/  FFMA.FTZ R37, R72, R94, R61 ;  /* 0x0000005e48257223 */ /* 0x002fc4000001003d */
[----:B------:R-:W-:Y:S02]  /*2930*/  FFMA.FTZ R36, R21, R92, R6 ;  /* 0x0000005c15247223 */ /* 0x000fe40000010006 */
[----:B------:R-:W-:-:S03]  /*2940*/  IMAD R88, R91, c[0x0][0x160], R88 ;  /* 0x000058005b587a24 */ /* 0x000fc600078e0258 */
[----:B------:R0:W-:Y:S02]  /*2950*/  STG.E.128 [R122.64], R36 ;  /* 0x000000247a007986 */ /* 0x0001e4000c101d04 */
[----:B------:R-:W-:Y:S02]  /*2960*/  ISETP.GE.AND P1, PT, R88, c[0x0][0x164], PT ;  /* 0x0000590058007a0c */ /* 0x000fe40003f26270 */
[----:B------:R0:W-:Y:S04]  /*2970*/  STG.E.128 [R106.64], R40 ;  /* 0x000000286a007986 */ /* 0x0001e8000c101d04 */
[----:B------:R0:W-:Y:S07]  /*2980*/  STG.E.128 [R104.64], R44 ;  /* 0x0000002c68007986 */ /* 0x0001ee000c101d04 */
[----:B0----5:R-:W-:Y:S01]  /*2990*/  @P1 CALL.REL.NOINC `(.L_x_23253) ;  /* 0x0000001000001944 */ /* 0x021fe20003c00000 */
[----:B------:R-:W-:Y:S05]  /*29a0*/  BRA `(.L_x_23254) ;  /* 0xffffdf2000007947 */ /* 0x000fea000383ffff */
.L_x_23253:
[----:B------:R-:W-:Y:S05]  /*29b0*/  EXIT ;  /* 0x000000000000794d */ /* 0x000fea0003800000 */
.L_x_23251:
[----:B------:R-:W-:Y:S01]  /*29c0*/  HFMA2.MMA R45, -RZ, RZ, 0, 5.9604644775390625e-08 ;  /* 0x00000001ff2d7435 */ /* 0x000fe200000001ff */
[----:B------:R-:W-:-:S02]  /*29d0*/  MOV R39, 0x1f ;  /* 0x0000001f00277802 */ /* 0x000fc40000000f00 */
[----:B------:R-:W-:Y:S02]  /*29e0*/  MOV R38, 0xffffffff ;  /* 0xffffffff00267802 */ /* 0x000fe40000000f00 */
[----:B------:R-:W-:Y:S02]  /*29f0*/  MOV R36, 0x2a10 ;  /* 0x00002a1000247802 */ /* 0x000fe40000000f00 */
[----:B-----5:R-:W-:Y:S05]  /*2a00*/  CALL.REL.NOINC `($__internal_129_$__cuda_sm70_shflsync_bfly_p) ;  /* 0x0000078000007944 */ /* 0x020fea0003c00000 */
[----:B01----:R-:W-:Y:S05]  /*2a10*/  BRA `(.L_x_23255) ;  /* 0xfffff1e000007947 */ /* 0x003fea000383ffff */
.L_x_23252:
[----:B------:R-:W-:Y:S01]  /*2a20*/  HFMA2.MMA R45, -RZ, RZ, 0, 1.1920928955078125e-07 ;  /* 0x00000002ff2d7435 */ /* 0x000fe200000001ff */
[----:B------:R-:W-:Y:S02]  /*2a30*/  MOV R39, 0x1f ;  /* 0x0000001f00277802 */ /* 0x000fe40000000f00 */
[----:B------:R-:W-:Y:S02]  /*2a40*/  MOV R38, 0xffffffff ;  /* 0xffffffff00267802 */ /* 0x000fe40000000f00 */
[----:B------:R-:W-:Y:S02]  /*2a50*/  MOV R36, 0x2a70 ;  /* 0x00002a7000247802 */ /* 0x000fe40000000f00 */
[----:B-----5:R-:W-:Y:S05]  /*2a60*/  CALL.REL.NOINC `($__internal_129_$__cuda_sm70_shflsync_bfly_p) ;  /* 0x0000072000007944 */ /* 0x020fea0003c00000 */
[----:B0-----:R-:W-:Y:S01]  /*2a70*/  HFMA2.MMA R45, -RZ, RZ, 0, 2.384185791015625e-07 ;  /* 0x00000004ff2d7435 */ /* 0x001fe200000001ff */
[----:B-1----:R-:W-:Y:S01]  /*2a80*/  FADD.FTZ R91, R91, R38 ;  /* 0x000000265b5b7221 */ /* 0x002fe20000010000 */
[----:B------:R-:W-:Y:S02]  /*2a90*/  MOV R39, 0x1f ;  /* 0x0000001f00277802 */ /* 0x000fe40000000f00 */
[----:B------:R-:W-:-:S02]  /*2aa0*/  MOV R38, 0xffffffff ;  /* 0xffffffff00267802 */ /* 0x000fc40000000f00 */
[----:B------:R-:W-:Y:S02]  /*2ab0*/  MOV R36, 0x2ad0 ;  /* 0x00002ad000247802 */ /* 0x000fe40000000f00 */
[----:B------:R-:W-:Y:S05]  /*2ac0*/  CALL.REL.NOINC `($__internal_129_$__cuda_sm70_shflsync_bfly_p) ;  /* 0x000006c000007944 */ /* 0x000fea0003c00000 */
[----:B0-----:R-:W-:Y:S01]  /*2ad0*/  HFMA2.MMA R45, -RZ, RZ, 0, 4.76837158203125e-07 ;  /* 0x00000008ff2d7435 */ /* 0x001fe200000001ff */
[----:B-1----:R-:W-:Y:S01]  /*2ae0*/  FADD.FTZ R91, R91, R38 ;  /* 0x000000265b5b7221 */ /* 0x002fe20000010000 */
[----:B------:R-:W-:Y:S02]  /*2af0*/  MOV R39, 0x1f ;  /* 0x0000001f00277802 */ /* 0x000fe40000000f00 */
[----:B------:R-:W-:Y:S02]  /*2b00*/  MOV R38, 0xffffffff ;  /* 0xffffffff00267802 */ /* 0x000fe40000000f00 */
[----:B------:R-:W-:Y:S02]  /*2b10*/  MOV R36, 0x2b30 ;  /* 0x00002b3000247802 */ /* 0x000fe40000000f00 */
[----:B------:R-:W-:Y:S05]  /*2b20*/  CALL.REL.NOINC `($__internal_129_$__cuda_sm70_shflsync_bfly_p) ;  /* 0x0000066000007944 */ /* 0x000fea0003c00000 */
[----:B0-----:R-:W-:Y:S01]  /*2b30*/  HFMA2.MMA R45, -RZ, RZ, 0, 9.5367431640625e-07 ;  /* 0x00000010ff2d7435 */ /* 0x001fe200000001ff */
[----:B-1----:R-:W-:Y:S01]  /*2b40*/  FADD.FTZ R91, R91, R38 ;  /* 0x000000265b5b7221 */ /* 0x002fe20000010000 */
[----:B------:R-:W-:Y:S02]  /*2b50*/  MOV R39, 0x1f ;  /* 0x0000001f00277802 */ /* 0x000fe40000000f00 */
[----:B------:R-:W-:-:S02]  /*2b60*/  MOV R38, 0xffffffff ;  /* 0xffffffff00267802 */ /* 0x000fc40000000f00 */
[----:B------:R-:W-:Y:S02]  /*2b70*/  MOV R36, 0x2b90 ;  /* 0x00002b9000247802 */ /* 0x000fe40000000f00 */
[----:B------:R-:W-:Y:S05]  /*2b80*/  CALL.REL.NOINC `($__internal_129_$__cuda_sm70_shflsync_bfly_p) ;  /* 0x0000060000007944 */ /* 0x000fea0003c00000 */
        /* <DEDUP_REMOVED lines=70> */
[----:B------:R-:W-:Y:S05]  /*2ff0*/  CALL.REL.NOINC `($__internal_129_$__cuda_sm70_shflsync_bfly_p) ;  /* 0x0000019000007944 */ /* 0x000fea0003c00000 */
[----:B0-----:R-:W-:Y:S01]  /*3000*/  HFMA2.MMA R45, -RZ, RZ, 0, 1.1920928955078125e-07 ;  /* 0x00000002ff2d7435 */ /* 0x001fe200000001ff */
[----:B-1----:R-:W-:Y:S01]  /*3010*/  FADD.FTZ R91, R91, R38 ;  /* 0x000000265b5b7221 */ /* 0x002fe20000010000 */
[----:B------:R-:W-:Y:S02]  /*3020*/  MOV R39, 0x1f ;  /* 0x0000001f00277802 */ /* 0x000fe40000000f00 */
[----:B------:R-:W-:Y:S02]  /*3030*/  MOV R38, 0xffffffff ;  /* 0xffffffff00267802 */ /* 0x000fe40000000f00 */
[----:B------:R-:W-:Y:S02]  /*3040*/  MOV R36, 0x3060 ;  /* 0x0000306000247802 */ /* 0x000fe40000000f00 */
[----:B------:R-:W-:Y:S05]  /*3050*/  CALL.REL.NOINC `($__internal_129_$__cuda_sm70_shflsync_bfly_p) ;  /* 0x0000013000007944 */ /* 0x000fea0003c00000 */
        /* <DEDUP_REMOVED lines=18> */
[----:B01----:R-:W-:Y:S05]  /*3180*/  BRA `(.L_x_23256) ;  /* 0xffffefb000007947 */ /* 0x003fea000383ffff */
        .weak           $__internal_129_$__cuda_sm70_shflsync_bfly_p
        .type           $__internal_129_$__cuda_sm70_shflsync_bfly_p,@function
        .size           $__internal_129_$__cuda_sm70_shflsync_bfly_p,(.L_x_29269 - $__internal_129_$__cuda_sm70_shflsync_bfly_p)
$__internal_129_$__cuda_sm70_shflsync_bfly_p:
[----:B------:R-:W-:Y:S01]  /*3190*/  HFMA2.MMA R37, -RZ, RZ, 0, 0 ;  /* 0x00000000ff257435 */ /* 0x000fe200000001ff */
[----:B------:R-:W-:Y:S04]  /*31a0*/  WARPSYNC R38 ;  /* 0x0000002600007348 */ /* 0x000fe80003800000 */
[----:B------:R0:W1:Y:S01]  /*31b0*/  SHFL.BFLY PT, R38, R91, R45, R39 ;  /* 0x0c00002d5b267389 */ /* 0x00006200000e0027 */
[----:B------:R-:W-:Y:S05]  /*31c0*/  RET.REL.NODEC R36 `(_ZN10layer_norm13ln_fwd_kernelINS_13Kernel_traitsI6__halfffffjLj1024ELj1ELj4ELj1ELj16ENS_18Kernel_traits_baseILj1024ES2_ffffjLj128EEEEELb0ELb0ELb0ELb1EEEvNS_9FwdParamsE) ;  /* 0xffffce3024007950 */ /* 0x000fea0003c3ffff */
.L_x_23257:
        /* <DEDUP_REMOVED lines=11> */
.L_x_29269:


//--------------------- .text._ZN10layer_norm13ln_fwd_kernelINS_13Kernel_traitsI6__halfffffjLj1024ELj1ELj4ELj1ELj16ENS_18Kernel_traits_baseILj1024ES2_ffffjLj128EEEEELb0ELb0ELb1ELb0EEEvNS_9FwdParamsE --------------------------
	.section	.text._ZN10layer_norm13ln_fwd_kernelINS_13Kernel_traitsI6__halfffffjLj1024ELj1ELj4ELj1ELj16ENS_18Kernel_traits_baseILj1024ES2_ffffjLj128EEEEELb0ELb0ELb1ELb0EEEvNS_9FwdParamsE,"ax",@progbits
	.sectioninfo	@"SHI_REGISTERS=121"
	.align	128
        .global         _ZN10layer_norm13ln_fwd_kernelINS_13Kernel_traitsI6__halfffffjLj1024ELj1ELj4ELj1ELj16ENS_18Kernel_traits_baseILj1024ES2_ffffjLj128EEEEELb0ELb0ELb1ELb0EEEvNS_9FwdParamsE
        .type           _ZN10layer_norm13ln_fwd_kernelINS_13Kernel_traitsI6__halfffffjLj1024ELj1ELj4ELj1ELj16ENS_18Kernel_traits_baseILj1024ES2_ffffjLj128EEEEELb0ELb0ELb1ELb0EEEvNS_9FwdParamsE,@function
        .size           _ZN10layer_norm13ln_fwd_kernelINS_13Kernel_traitsI6__halfffffjLj1024ELj1ELj4ELj1ELj16ENS_18Kernel_traits_baseILj1024ES2_ffffjLj128EEEEELb0ELb0ELb1ELb0EEEvNS_9FwdParamsE,(.L_x_29270 - _ZN10layer_norm13ln_fwd_kernelINS_13Kernel_traitsI6__halfffffjLj1024ELj1ELj4ELj1ELj16ENS_18Kernel_traits_baseILj1024ES2_ffffjLj128EEEEELb0ELb0ELb1ELb0EEEvNS_9FwdParamsE)
        .other          _ZN10layer_norm13ln_fwd_kernelINS_13Kernel_traitsI6__halfffffjLj1024ELj1ELj4ELj1ELj16ENS_18Kernel_traits_baseILj1024ES2_ffffjLj128EEEEELb0ELb0ELb1ELb0EEEvNS_9FwdParamsE,@"STO_CUDA_ENTRY STV_DEFAULT"
_ZN10layer_norm13ln_fwd_kernelINS_13Kernel_traitsI6__halfffffjLj1024ELj1ELj4ELj1ELj16ENS_18Kernel_traits_baseILj1024ES2_ffffjLj128EEEEELb0ELb0ELb1ELb0EEEvNS_9FwdParamsE:
.text._ZN10layer_norm13ln_fwd_kernelINS_13Kernel_traitsI6__halfffffjLj1024ELj1ELj4ELj1ELj16ENS_18Kernel_traits_baseILj1024ES2_ffffjLj128EEEEELb0ELb0ELb1ELb0EEEvNS_9FwdParamsE:
        /* <DEDUP_REMOVED lines=31> */
.L_x_23259:
[----:B01----:R-:W-:Y:S05]  /*01f0*/  BSYNC B0 ;  /* 0x0000000000007941 */ /* 0x003fea0003800000 */
.L_x_23258:
        /* <DEDUP_REMOVED lines=12> */
.L_x_23261:
[----:B0-----:R-:W-:Y:S05]  /*02c0*/  BSYNC B0 ;  /* 0x0000000000007941 */ /* 0x001fea0003800000 */
.L_x_23260:
        /* <DEDUP_REMOVED lines=12> */
.L_x_23263:
[----:B0-----:R-:W-:Y:S05]  /*0390*/  BSYNC B0 ;  /* 0x0000000000007941 */ /* 0x001fea0003800000 */
.L_x_23262:
        /* <DEDUP_REMOVED lines=12> */
.L_x_23265:
[----:B0-----:R-:W-:Y:S05]  /*0460*/  BSYNC B0 ;  /* 0x0000000000007941 */ /* 0x001fea0003800000 */
.L_x_23264:
        /* <DEDUP_REMOVED lines=12> */
.L_x_23267:
[----:B0-----:R-:W-:Y:S05]  /*0530*/  BSYNC B0 ;  /* 0x0000000000007941 */ /* 0x001fea0003800000 */
.L_x_23266:
        /* <DEDUP_REMOVED lines=14> */
.L_x_23269:
[----:B0-----:R-:W-:Y:S05]  /*0620*/  BSYNC B0 ;  /* 0x0000000000007941 */ /* 0x001fea0003800000 */
.L_x_23268:
[----:B------:R-:W-:Y:S01]  /*0630*/  ISETP.GE.U32.AND P1, PT, R110, 0xe0, PT ;  /* 0x000000e06e00780c */ /* 0x000fe20003f26070 */
[----:B------:R-:W-:Y:S01]  /*0640*/  BSSY B0, `(.L_x_23270) ;  /* 0x000000f000007945 */ /* 0x000fe20003800000 */
[----:B------:R-:W-:-:S04]  /*0650*/  SHF.R.U32.HI R2, RZ, 0x5, R16 ;  /* 0x00000005ff027819 */ /* 0x000fc80000011610 */
        /* <DEDUP_REMOVED lines=13> */
.L_x_23271:
[----:B0-----:R-:W-:Y:S05]  /*0730*/  BSYNC B0 ;  /* 0x0000000000007941 */ /* 0x001fea0003800000 */
.L_x_23270:
        /* <DEDUP_REMOVED lines=13> */
.L_x_23273:
[----:B0-----:R-:W-:Y:S05]  /*0810*/  BSYNC B0 ;  /* 0x0000000000007941 */ /* 0x001fea0003800000 */
.L_x_23272:
[----:B------:R-:W-:-:S13]  /*0820*/  ISETP.GE.AND P1, PT, R108, c[0x0][0x164], PT ;  /* 0x000059006c007a0c */ /* 0x000fda0003f26270 */
[----:B------:R-:W-:Y:S05]  /*0830*/  @P1 EXIT ;  /* 0x000000000000194d */ /* 0x000fea0003800000 */
[----:B-----5:R-:W-:Y:S01]  /*0840*/  SHF.R.U64 R84, R12, 0x10, R13 ;  /* 0x000000100c547819 */ /* 0x020fe2000000120d */
[----:B------:R-:W-:Y:S01]  /*0850*/  HADD2.F32 R98, -RZ, R12.H0_H0 ;  /* 0x2000000cff627230 */ /* 0x000fe20000004100 */
[----:B------:R-:W-:Y:S01]  /*0860*/  SHF.R.U64 R85, R10, 0x10, R11 ;  /* 0x000000100a557819 */ /* 0x000fe2000000120b */
[----:B------:R-:W-:Y:S01]  /*0870*/  HADD2.F32 R12, -RZ, R10.H0_H0 ;  /* 0x2000000aff0c7230 */ /* 0x000fe20000004100 */
[----:B------:R-:W-:Y:S01]  /*0880*/  MOV R109, R20 ;  /* 0x00000014006d7202 */ /* 0x000fe20000000f00 */
[----:B------:R-:W-:Y:S01]  /*0890*/  IMAD.MOV.U32 R101, RZ, RZ, R22 ;  /* 0x000000ffff657224 */ /* 0x000fe200078e0016 */
[--C-:B------:R-:W-:Y:S01]  /*08a0*/  SHF.R.U64 R34, R20, 0x10, R21.reuse ;  /* 0x0000001014227819 */ /* 0x100fe20000001215 */
[----:B------:R-:W-:Y:S01]  /*08b0*/  HADD2.F32 R10, -RZ, R8.H0_H0 ;  /* 0x20000008ff0a7230 */ /* 0x000fe20000004100 */
[----:B------:R-:W-:Y:S01]  /*08c0*/  MOV R105, R21 ;  /* 0x0000001500697202 */ /* 0x000fe20000000f00 */
[----:B------:R-:W-:Y:S01]  /*08d0*/  IMAD.MOV.U32 R81, RZ, RZ, R16 ;  /* 0x000000ffff517224 */ /* 0x000fe200078e0010 */
[----:B------:R-:W-:Y:S01]  /*08e0*/  SHF.R.U32.HI R103, RZ, 0x10, R21 ;  /* 0x00000010ff677819 */ /* 0x000fe20000011615 */
[----:B------:R-:W-:Y:S01]  /*08f0*/  HADD2.F32 R102, -RZ, R107.H0_H0 ;  /* 0x2000006bff667230 */ /* 0x000fe20000004100 */
[----:B------:R-:W-:Y:S01]  /*0900*/  SHF.R.U64 R99, R22, 0x10, R23 ;  /* 0x0000001016637819 */ /* 0x000fe20000001217 */
[----:B------:R-:W-:Y:S01]  /*0910*/  HADD2.F32 R0, -RZ, R15.H0_H0 ;  /* 0x2000000fff007230 */ /* 0x000fe20000004100 */
[----:B------:R-:W-:Y:S01]  /*0920*/  MOV R18, R23 ;  /* 0x0000001700127202 */ /* 0x000fe20000000f00 */
[----:B------:R-:W-:Y:S01]  /*0930*/  HADD2.F32 R109, -RZ, R109.H0_H0 ;  /* 0x2000006dff6d7230 */ /* 0x000fe20000004100 */
[----:B------:R-:W-:Y:S01]  /*0940*/  MOV R19, R24 ;  /* 0x0000001800137202 */ /* 0x000fe20000000f00 */
[----:B------:R-:W-:Y:S01]  /*0950*/  HADD2.F32 R105, -RZ, R105.H0_H0 ;  /* 0x20000069ff697230 */ /* 0x000fe20000004100 */
[----:B------:R-:W-:Y:S01]  /*0960*/  SHF.R.U64 R87, R8, 0x10, R9 ;  /* 0x0000001008577819 */ /* 0x000fe20000001209 */
[----:B------:R-:W-:Y:S01]  /*0970*/  HADD2.F32 R8, -RZ, R6.H0_H0 ;  /* 0x20000006ff087230 */ /* 0x000fe20000004100 */
[----:B------:R-:W-:Y:S01]  /*0980*/  SHF.R.U32.HI R23, RZ, 0x10, R23 ;  /* 0x00000010ff177819 */ /* 0x000fe20000011617 */
        /* <DEDUP_REMOVED lines=71> */
[----:B------:R-:W-:Y:S01]  /*0e00*/  ULDC.U8 UR6, c[0x0][0x1f0] ;  /* 0x00007c0000067ab9 */ /* 0x000fe20000000000 */
        /* <DEDUP_REMOVED lines=20> */
.L_x_23373:
[----:B------:R-:W-:-:S10]  /*0f50*/  HFMA2.MMA R61, -RZ, RZ, 0, 2.384185791015625e-07 ;  /* 0x00000004ff3d7435 */ /* 0x000fd400000001ff */
[----:B------:R-:W-:-:S05]  /*0f60*/  IMAD.WIDE R112, R108, R61, c[0x0][0x1d0] ;  /* 0x000074006c707625 */ /* 0x000fca00078e023d */
[----:B------:R0:W2:Y:S01]  /*0f70*/  LDG.E R111, [R112.64] ;  /* 0x00000004706f7981 */ /* 0x0000a2000c1e1900 */
[----:B------:R-:W-:-:S05]  /*0f80*/  IMAD.WIDE R60, R108, R61, c[0x0][0x1d8] ;  /* 0x000076006c3c7625 */ /* 0x000fca00078e023d */
[----:B------:R1:W5:Y:S01]  /*0f90*/  LDG.E R63, [R60.64] ;  /* 0x000000043c3f7981 */ /* 0x000362000c1e1900 */
[----:B------:R-:W-:Y:S01]  /*0fa0*/  IMAD R114, R108, c[0x0][0x168], RZ ;  /* 0x00005a006c727a24 */ /* 0x000fe200078e02ff */
[----:B------:R-:W-:Y:S02]  /*0fb0*/  BSSY B0, `(.L_x_23274) ;  /* 0x000003d000007945 */ /* 0x000fe40003800000 */
        /* <DEDUP_REMOVED lines=9> */
[----:B---3--:R-:W-:Y:S02]  /*1050*/  LOP3.LUT R116, R62, 0x1f, RZ, 0xc0, !PT ;  /* 0x0000001f3e747812 */ /* 0x008fe400078ec0ff */
[----:B------:R-:W-:Y:S02]  /*1060*/  MOV R114, RZ ;  /* 0x000000ff00727202 */ /* 0x000fe40000000f00 */
[----:B------:R-:W-:-:S02]  /*1070*/  LEA.HI.SX32 R112, R115, R116, 0x1e ;  /* 0x0000007473707211 */ /* 0x000fc400078ff2ff */
[----:B------:R-:W-:Y:S01]  /*1080*/  @P1 LEA.HI.SX32 R114, R117, R116, 0x1e ;  /* 0x0000007475721211 */ /* 0x000fe200078ff2ff */
[----:B------:R-:W-:Y:S05]  /*1090*/  @!P0 BRA `(.L_x_23275) ;  /* 0x000002e000008947 */ /* 0x000fea0003800000 */
[----:B-1----:R-:W-:-:S04]  /*10a0*/  ISETP.NE.U32.AND P2, PT, RZ, c[0x0][0x180], PT ;  /* 0x00006000ff007a0c */ /* 0x002fc80003f45070 */
[----:B------:R-:W-:-:S13]  /*10b0*/  ISETP.NE.AND.EX P2, PT, RZ, c[0x0][0x184], PT, P2 ;  /* 0x00006100ff007a0c */ /* 0x000fda0003f45320 */
[----:B------:R-:W-:-:S05]  /*10c0*/  @P2 MOV R61, 0x10 ;  /* 0x00000010003d2802 */ /* 0x000fca0000000f00 */
[----:B------:R-:W-:-:S05]  /*10d0*/  @P2 IMAD.WIDE.U32 R60, R112, R61, c[0x0][0x180] ;  /* 0x00006000703c2625 */ /* 0x000fca00078e003d */
[----:B------:R0:W2:Y:S01]  /*10e0*/  @P2 LDG.E.128 R20, [R60.64] ;  /* 0x000000043c142981 */ /* 0x0000a2000c1e1d00 */
[----:B------:R-:W-:Y:S02]  /*10f0*/  ISETP.GT.AND P3, PT, R111, RZ, PT ;  /* 0x000000ff6f00720c */ /* 0x000fe40003f64270 */
[----:B0-----:R-:W-:-:S11]  /*1100*/  @P1 MOV R61, 0x10 ;  /* 0x00000010003d1802 */ /* 0x001fd60000000f00 */
        /* <DEDUP_REMOVED lines=16> */
[----:B0----5:R-:W-:-:S04]  /*1210*/  FMUL.FTZ R24, R28, c[0x0][0x1ec] ;  /* 0x00007b001c187a20 */ /* 0x021fc80000410000 */
[----:B------:R-:W-:Y:S02]  /*1220*/  @P2 FADD.FTZ R24, R20, R24 ;  /* 0x0000001814182221 */ /* 0x000fe40000010000 */
.L_x_23277:
[----:B0-----:R-:W-:Y:S05]  /*1230*/  BSYNC B1 ;  /* 0x0000000000017941 */ /* 0x001fea0003800000 */
.L_x_23276:
[----:B------:R-:W-:Y:S01]  /*1240*/  BSSY B1, `(.L_x_23278) ;  /* 0x0000004000017945 */ /* 0x000fe20003800000 */
[----:B------:R-:W-:Y:S05]  /*1250*/  @!P3 BRA `(.L_x_23279) ;  /* 0x000000200000b947 */ /* 0x000fea0003800000 */
[----:B-----5:R-:W-:-:S04]  /*1260*/  FMUL.FTZ R25, R29, c[0x0][0x1ec] ;  /* 0x00007b001d197a20 */ /* 0x020fc80000410000 */
[----:B------:R-:W-:Y:S02]  /*1270*/  @P2 FADD.FTZ R25, R21, R25 ;  /* 0x0000001915192221 */ /* 0x000fe40000010000 */
.L_x_23279:
[----:B------:R-:W-:Y:S05]  /*1280*/  BSYNC B1 ;  /* 0x0000000000017941 */ /* 0x000fea0003800000 */
.L_x_23278:
[----:B------:R-:W-:Y:S01]  /*1290*/  BSSY B1, `(.L_x_23280) ;  /* 0x0000004000017945 */ /* 0x000fe20003800000 */
[----:B------:R-:W-:Y:S05]  /*12a0*/  @!P3 BRA `(.L_x_23281) ;  /* 0x000000200000b947 */ /* 0x000fea0003800000 */
[----:B-----5:R-:W-:-:S04]  /*12b0*/  FMUL.FTZ R26, R30, c[0x0][0x1ec] ;  /* 0x00007b001e1a7a20 */ /* 0x020fc80000410000 */
[----:B------:R-:W-:Y:S02]  /*12c0*/  @P2 FADD.FTZ R26, R22, R26 ;  /* 0x0000001a161a2221 */ /* 0x000fe40000010000 */
.L_x_23281:
[----:B------:R-:W-:Y:S05]  /*12d0*/  BSYNC B1 ;  /* 0x0000000000017941 */ /* 0x000fea0003800000 */
.L_x_23280:
[----:B------:R-:W-:Y:S01]  /*12e0*/  BSSY B1, `(.L_x_23282) ;  /* 0x0000004000017945 */ /* 0x000fe20003800000 */
[----:B------:R-:W-:Y:S05]  /*12f0*/  @!P3 BRA `(.L_x_23283) ;  /* 0x000000200000b947 */ /* 0x000fea0003800000 */
[----:B-----5:R-:W-:-:S04]  /*1300*/  FMUL.FTZ R27, R31, c[0x0][0x1ec] ;  /* 0x00007b001f1b7a20 */ /* 0x020fc80000410000 */
[----:B------:R-:W-:Y:S02]  /*1310*/  @P2 FADD.FTZ R27, R23, R27 ;  /* 0x0000001b171b2221 */ /* 0x000fe40000010000 */
.L_x_23283:
[----:B------:R-:W-:Y:S05]  /*1320*/  BSYNC B1 ;  /* 0x0000000000017941 */ /* 0x000fea0003800000 */
.L_x_23282:
[----:B------:R-:W-:Y:S01]  /*1330*/  HFMA2.MMA R61, -RZ, RZ, 0, 9.5367431640625e-07 ;  /* 0x00000010ff3d7435 */ /* 0x000fe200000001ff */
[----:B------:R-:W-:-:S09]  /*1340*/  IADD3 R114, R114, 0x20, RZ ;  /* 0x0000002072727810 */ /* 0x000fd20007ffe0ff */
[C---:B------:R-:W-:Y:S01]  /*1350*/  IMAD.WIDE.U32 R60, R112.reuse, R61, c[0x0][0x188] ;  /* 0x00006200703c7625 */ /* 0x040fe200078e003d */
[----:B------:R-:W-:-:S04]  /*1360*/  IADD3 R112, R112, 0x20, RZ ;  /* 0x0000002070707810 */ /* 0x000fc80007ffe0ff */
[----:B------:R0:W-:Y:S03]  /*1370*/  STG.E.128 [R60.64], R24 ;  /* 0x000000183c007986 */ /* 0x0001e6000c101d04 */
.L_x_23275:
[----:B-1----:R-:W-:Y:S05]  /*1380*/  BSYNC B0 ;  /* 0x0000000000007941 */ /* 0x002fea0003800000 */
.L_x_23274:
        /* <DEDUP_REMOVED lines=8> */
[----:B------:R-:W-:Y:S02]  /*1410*/  ISETP.GT.AND P3, PT, R111, RZ, PT ;  /* 0x000000ff6f00720c */ /* 0x000fe40003f64270 */
[----:B0-----:R-:W-:-:S11]  /*1420*/  @P1 MOV R61, 0x10 ;  /* 0x00000010003d1802 */ /* 0x001fd60000000f00 */
        /* <DEDUP_REMOVED lines=18> */
.L_x_23287:
[----:B0-----:R-:W-:Y:S05]  /*1550*/  BSYNC B1 ;  /* 0x0000000000017941 */ /* 0x001fea0003800000 */
.L_x_23286:
[----:B------:R-:W-:Y:S01]  /*1560*/  BSSY B1, `(.L_x_23288) ;  /* 0x0000004000017945 */ /* 0x000fe20003800000 */
[----:B------:R-:W-:Y:S05]  /*1570*/  @!P3 BRA `(.L_x_23289) ;  /* 0x000000200000b947 */ /* 0x000fea0003800000 */
[----:B-----5:R-:W-:-:S04]  /*1580*/  FMUL.FTZ R33, R29, c[0x0][0x1ec] ;  /* 0x00007b001d217a20 */ /* 0x020fc80000410000 */
[----:B------:R-:W-:Y:S02]  /*1590*/  @P2 FADD.FTZ R33, R21, R33 ;  /* 0x0000002115212221 */ /* 0x000fe40000010000 */
.L_x_23289:
[----:B------:R-:W-:Y:S05]  /*15a0*/  BSYNC B1 ;  /* 0x0000000000017941 */ /* 0x000fea0003800000 */
.L_x_23288:
[----:B------:R-:W-:Y:S01]  /*15b0*/  BSSY B1, `(.L_x_23290) ;  /* 0x0000004000017945 */ /* 0x000fe20003800000 */
[----:B------:R-:W-:Y:S05]  /*15c0*/  @!P3 BRA `(.L_x_23291) ;  /* 0x000000200000b947 */ /* 0x000fea0003800000 */
[----:B-----5:R-:W-:-:S04]  /*15d0*/  FMUL.FTZ R34, R30, c[0x0][0x1ec] ;  /* 0x00007b001e227a20 */ /* 0x020fc80000410000 */
[----:B------:R-:W-:Y:S02]  /*15e0*/  @P2 FADD.FTZ R34, R22, R34 ;  /* 0x0000002216222221 */ /* 0x000fe40000010000 */
.L_x_23291:
[----:B------:R-:W-:Y:S05]  /*15f0*/  BSYNC B1 ;  /* 0x0000000000017941 */ /* 0x000fea0003800000 */
.L_x_23290:
[----:B------:R-:W-:Y:S01]  /*1600*/  BSSY B1, `(.L_x_23292) ;  /* 0x0000004000017945 */ /* 0x000fe20003800000 */
[----:B------:R-:W-:Y:S05]  /*1610*/  @!P3 BRA `(.L_x_23293) ;  /* 0x000000200000b947 */ /* 0x000fea0003800000 */
[----:B-----5:R-:W-:-:S04]  /*1620*/  FMUL.FTZ R35, R31, c[0x0][0x1ec] ;  /* 0x00007b001f237a20 */ /* 0x020fc80000410000 */
[----:B------:R-:W-:Y:S02]  /*1630*/  @P2 FADD.FTZ R35, R23, R35 ;  /* 0x0000002317232221 */ /* 0x000fe40000010000 */
.L_x_23293:
[----:B------:R-:W-:Y:S05]  /*1640*/  BSYNC B1 ;  /* 0x0000000000017941 */ /* 0x000fea0003800000 */
.L_x_23292:
[----:B------:R-:W-:Y:S01]  /*1650*/  HFMA2.MMA R61, -RZ, RZ, 0, 9.5367431640625e-07 ;  /* 0x00000010ff3d7435 */ /* 0x000fe200000001ff */
[----:B------:R-:W-:-:S09]  /*1660*/  IADD3 R114, R114, 0x20, RZ ;  /* 0x0000002072727810 */ /* 0x000fd20007ffe0ff */
[C---:B------:R-:W-:Y:S01]  /*1670*/  IMAD.WIDE.U32 R60, R112.reuse, R61, c[0x0][0x188] ;  /* 0x00006200703c7625 */ /* 0x040fe200078e003d */
[----:B------:R-:W-:-:S04]  /*1680*/  IADD3 R112, R112, 0x20, RZ ;  /* 0x0000002070707810 */ /* 0x000fc80007ffe0ff */
[----:B------:R0:W-:Y:S03]  /*1690*/  STG.E.128 [R60.64], R32 ;  /* 0x000000203c007986 */ /* 0x0001e6000c101d04 */
.L_x_23285:
[----:B------:R-:W-:Y:S05]  /*16a0*/  BSYNC B0 ;  /* 0x0000000000007941 */ /* 0x000fea0003800000 */
.L_x_23284:
        /* <DEDUP_REMOVED lines=28> */
.L_x_23297:
[----:B0-----:R-:W-:Y:S05]  /*1870*/  BSYNC B1 ;  /* 0x0000000000017941 */ /* 0x001fea0003800000 */
.L_x_23296:
[----:B------:R-:W-:Y:S01]  /*1880*/  BSSY B1, `(.L_x_23298) ;  /* 0x0000004000017945 */ /* 0x000fe20003800000 */
[----:B------:R-:W-:Y:S05]  /*1890*/  @!P3 BRA `(.L_x_23299) ;  /* 0x000000200000b947 */ /* 0x000fea0003800000 */
[----:B-----5:R-:W-:-:S04]  /*18a0*/  FMUL.FTZ R37, R29, c[0x0][0x1ec] ;  /* 0x00007b001d257a20 */ /* 0x020fc80000410000 */
[----:B------:R-:W-:Y:S02]  /*18b0*/  @P2 FADD.FTZ R37, R21, R37 ;  /* 0x0000002515252221 */ /* 0x000fe40000010000 */
.L_x_23299:
[----:B------:R-:W-:Y:S05]  /*18c0*/  BSYNC B1 ;  /* 0x0000000000017941 */ /* 0x000fea0003800000 */
.L_x_23298:
[----:B------:R-:W-:Y:S01]  /*18d0*/  BSSY B1, `(.L_x_23300) ;  /* 0x0000004000017945 */ /* 0x000fe20003800000 */
[----:B------:R-:W-:Y:S05]  /*18e0*/  @!P3 BRA `(.L_x_23301) ;  /* 0x000000200000b947 */ /* 0x000fea0003800000 */
[----:B-----5:R-:W-:-:S04]  /*18f0*/  FMUL.FTZ R38, R30, c[0x0][0x1ec] ;  /* 0x00007b001e267a20 */ /* 0x020fc80000410000 */
[----:B------:R-:W-:Y:S02]  /*1900*/  @P2 FADD.FTZ R38, R22, R38 ;  /* 0x0000002616262221 */ /* 0x000fe40000010000 */
.L_x_23301:
[----:B------:R-:W-:Y:S05]  /*1910*/  BSYNC B1 ;  /* 0x0000000000017941 */ /* 0x000fea0003800000 */
.L_x_23300:
[----:B------:R-:W-:Y:S01]  /*1920*/  BSSY B1, `(.L_x_23302) ;  /* 0x0000004000017945 */ /* 0x000fe20003800000 */
[----:B------:R-:W-:Y:S05]  /*1930*/  @!P3 BRA `(.L_x_23303) ;  /* 0x000000200000b947 */ /* 0x000fea0003800000 */
[----:B-----5:R-:W-:-:S04]  /*1940*/  FMUL.FTZ R39, R31, c[0x0][0x1ec] ;  /* 0x00007b001f277a20 */ /* 0x020fc80000410000 */
[----:B------:R-:W-:Y:S02]  /*1950*/  @P2 FADD.FTZ R39, R23, R39 ;  /* 0x0000002717272221 */ /* 0x000fe40000010000 */
.L_x_23303:
[----:B------:R-:W-:Y:S05]  /*1960*/  BSYNC B1 ;  /* 0x0000000000017941 */ /* 0x000fea0003800000 */
.L_x_23302:
[----:B------:R-:W-:Y:S01]  /*1970*/  IMAD.MOV.U32 R61, RZ, RZ, 0x10 ;  /* 0x00000010ff3d7424 */ /* 0x000fe200078e00ff */
[----:B------:R-:W-:-:S03]  /*1980*/  IADD3 R114, R114, 0x20, RZ ;  /* 0x0000002072727810 */ /* 0x000fc60007ffe0ff */
[C---:B------:R-:W-:Y:S01]  /*1990*/  IMAD.WIDE.U32 R60, R112.reuse, R61, c[0x0][0x188] ;  /* 0x00006200703c7625 */ /* 0x040fe200078e003d */
[----:B------:R-:W-:-:S04]  /*19a0*/  IADD3 R112, R112, 0x20, RZ ;  /* 0x0000002070707810 */ /* 0x000fc80007ffe0ff */
[----:B------:R0:W-:Y:S03]  /*19b0*/  STG.E.128 [R60.64], R36 ;  /* 0x000000243c007986 */ /* 0x0001e6000c101d04 */
.L_x_23295:
[----:B------:R-:W-:Y:S05]  /*19c0*/  BSYNC B0 ;  /* 0x0000000000007941 */ /* 0x000fea0003800000 */
.L_x_23294:
        /* <DEDUP_REMOVED lines=28> */
.L_x_23307:
[----:B0-----:R-:W-:Y:S05]  /*1b90*/  BSYNC B1 ;  /* 0x0000000000017941 */ /* 0x001fea0003800000 */
.L_x_23306:
[----:B------:R-:W-:Y:S01]  /*1ba0*/  BSSY B1, `(.L_x_23308) ;  /* 0x0000004000017945 */ /* 0x000fe20003800000 */
[----:B------:R-:W-:Y:S05]  /*1bb0*/  @!P3 BRA `(.L_x_23309) ;  /* 0x000000200000b947 */ /* 0x000fea0003800000 */
[----:B-----5:R-:W-:-:S04]  /*1bc0*/  FMUL.FTZ R41, R29, c[0x0][0x1ec] ;  /* 0x00007b001d297a20 */ /* 0x020fc80000410000 */
[----:B------:R-:W-:Y:S02]  /*1bd0*/  @P2 FADD.FTZ R41, R21, R41 ;  /* 0x0000002915292221 */ /* 0x000fe40000010000 */
.L_x_23309:
[----:B------:R-:W-:Y:S05]  /*1be0*/  BSYNC B1 ;  /* 0x0000000000017941 */ /* 0x000fea0003800000 */
.L_x_23308:
[----:B------:R-:W-:Y:S01]  /*1bf0*/  BSSY B1, `(.L_x_23310) ;  /* 0x0000004000017945 */ /* 0x000fe20003800000 */
[----:B------:R-:W-:Y:S05]  /*1c00*/  @!P3 BRA `(.L_x_23311) ;  /* 0x000000200000b947 */ /* 0x000fea0003800000 */
[----:B-----5:R-:W-:-:S04]  /*1c10*/  FMUL.FTZ R42, R30, c[0x0][0x1ec] ;  /* 0x00007b001e2a7a20 */ /* 0x020fc80000410000 */
[----:B------:R-:W-:Y:S02]  /*1c20*/  @P2 FADD.FTZ R42, R22, R42 ;  /* 0x0000002a162a2221 */ /* 0x000fe40000010000 */
.L_x_23311:
[----:B------:R-:W-:Y:S05]  /*1c30*/  BSYNC B1 ;  /* 0x0000000000017941 */ /* 0x000fea0003800000 */
.L_x_23310:
[----:B------:R-:W-:Y:S01]  /*1c40*/  BSSY B1, `(.L_x_23312) ;  /* 0x0000004000017945 */ /* 0x000fe20003800000 */
[----:B------:R-:W-:Y:S05]  /*1c50*/  @!P3 BRA `(.L_x_23313) ;  /* 0x000000200000b947 */ /* 0x000fea0003800000 */
[----:B-----5:R-:W-:-:S04]  /*1c60*/  FMUL.FTZ R43, R31, c[0x0][0x1ec] ;  /* 0x00007b001f2b7a20 */ /* 0x020fc80000410000 */
[----:B------:R-:W-:Y:S02]  /*1c70*/  @P2 FADD.FTZ R43, R23, R43 ;  /* 0x0000002b172b2221 */ /* 0x000fe40000010000 */
.L_x_23313:
[----:B------:R-:W-:Y:S05]  /*1c80*/  BSYNC B1 ;  /* 0x0000000000017941 */ /* 0x000fea0003800000 */
.L_x_23312:
[----:B------:R-:W-:Y:S01]  /*1c90*/  HFMA2.MMA R61, -RZ, RZ, 0, 9.5367431640625e-07 ;  /* 0x00000010ff3d7435 */ /* 0x000fe200000001ff */
[----:B------:R-:W-:-:S09]  /*1ca0*/  IADD3 R114, R114, 0x20, RZ ;  /* 0x0000002072727810 */ /* 0x000fd20007ffe0ff */
[C---:B------:R-:W-:Y:S01]  /*1cb0*/  IMAD.WIDE.U32 R60, R112.reuse, R61, c[0x0][0x188] ;  /* 0x00006200703c7625 */ /* 0x040fe200078e003d */
[----:B------:R-:W-:-:S04]  /*1cc0*/  IADD3 R112, R112, 0x20, RZ ;  /* 0x0000002070707810 */ /* 0x000fc80007ffe0ff */
[----:B------:R0:W-:Y:S03]  /*1cd0*/  STG.E.128 [R60.64], R40 ;  /* 0x000000283c007986 */ /* 0x0001e6000c101d04 */
.L_x_23305:
[----:B------:R-:W-:Y:S05]  /*1ce0*/  BSYNC B0 ;  /* 0x0000000000007941 */ /* 0x000fea0003800000 */
.L_x_23304:
        /* <DEDUP_REMOVED lines=28> */
.L_x_23317:
[----:B0-----:R-:W-:Y:S05]  /*1eb0*/  BSYNC B1 ;  /* 0x0000000000017941 */ /* 0x001fea0003800000 */
.L_x_23316:
[----:B------:R-:W-:Y:S01]  /*1ec0*/  BSSY B1, `(.L_x_23318) ;  /* 0x0000004000017945 */ /* 0x000fe20003800000 */
[----:B------:R-:W-:Y:S05]  /*1ed0*/  @!P3 BRA `(.L_x_23319) ;  /* 0x000000200000b947 */ /* 0x000fea0003800000 */
[----:B-----5:R-:W-:-:S04]  /*1ee0*/  FMUL.FTZ R45, R29, c[0x0][0x1ec] ;  /* 0x00007b001d2d7a20 */ /* 0x020fc80000410000 */
[----:B------:R-:W-:Y:S02]  /*1ef0*/  @P2 FADD.FTZ R45, R21, R45 ;  /* 0x0000002d152d2221 */ /* 0x000fe40000010000 */
.L_x_23319:
[----:B------:R-:W-:Y:S05]  /*1f00*/  BSYNC B1 ;  /* 0x0000000000017941 */ /* 0x000fea0003800000 */
.L_x_23318:
[----:B------:R-:W-:Y:S01]  /*1f10*/  BSSY B1, `(.L_x_23320) ;  /* 0x0000004000017945 */ /* 0x000fe20003800000 */
[----:B------:R-:W-:Y:S05]  /*1f20*/  @!P3 BRA `(.L_x_23321) ;  /* 0x000000200000b947 */ /* 0x000fea0003800000 */
[----:B-----5:R-:W-:-:S04]  /*1f30*/  FMUL.FTZ R46, R30, c[0x0][0x1ec] ;  /* 0x00007b001e2e7a20 */ /* 0x020fc80000410000 */
[----:B------:R-:W-:Y:S02]  /*1f40*/  @P2 FADD.FTZ R46, R22, R46 ;  /* 0x0000002e162e2221 */ /* 0x000fe40000010000 */
.L_x_23321:
[----:B------:R-:W-:Y:S05]  /*1f50*/  BSYNC B1 ;  /* 0x0000000000017941 */ /* 0x000fea0003800000 */
.L_x_23320:
[----:B------:R-:W-:Y:S01]  /*1f60*/  BSSY B1, `(.L_x_23322) ;  /* 0x0000004000017945 */ /* 0x000fe20003800000 */
[----:B------:R-:W-:Y:S05]  /*1f70*/  @!P3 BRA `(.L_x_23323) ;  /* 0x000000200000b947 */ /* 0x000fea0003800000 */
[----:B-----5:R-:W-:-:S04]  /*1f80*/  FMUL.FTZ R47, R31, c[0x0][0x1ec] ;  /* 0x00007b001f2f7a20 */ /* 0x020fc80000410000 */
[----:B------:R-:W-:Y:S02]  /*1f90*/  @P2 FADD.FTZ R47, R23, R47 ;  /* 0x0000002f172f2221 */ /* 0x000fe40000010000 */
.L_x_23323:
[----:B------:R-:W-:Y:S05]  /*1fa0*/  BSYNC B1 ;  /* 0x0000000000017941 */ /* 0x000fea0003800000 */
.L_x_23322:
[----:B------:R-:W-:Y:S01]  /*1fb0*/  HFMA2.MMA R61, -RZ, RZ, 0, 9.5367431640625e-07 ;  /* 0x00000010ff3d7435 */ /* 0x000fe200000001ff */
[----:B------:R-:W-:-:S09]  /*1fc0*/  IADD3 R114, R114, 0x20, RZ ;  /* 0x0000002072727810 */ /* 0x000fd20007ffe0ff */
[C---:B------:R-:W-:Y:S01]  /*1fd0*/  IMAD.WIDE.U32 R60, R112.reuse, R61, c[0x0][0x188] ;  /* 0x00006200703c7625 */ /* 0x040fe200078e003d */
[----:B------:R-:W-:-:S04]  /*1fe0*/  IADD3 R112, R112, 0x20, RZ ;  /* 0x0000002070707810 */ /* 0x000fc80007ffe0ff */
[----:B------:R0:W-:Y:S03]  /*1ff0*/  STG.E.128 [R60.64], R44 ;  /* 0x0000002c3c007986 */ /* 0x0001e6000c101d04 */
.L_x_23315:
[----:B------:R-:W-:Y:S05]  /*2000*/  BSYNC B0 ;  /* 0x0000000000007941 */ /* 0x000fea0003800000 */
.L_x_23314:
        /* <DEDUP_REMOVED lines=28> */
.L_x_23327:
[----:B0-----:R-:W-:Y:S05]  /*21d0*/  BSYNC B1 ;  /* 0x0000000000017941 */ /* 0x001fea0003800000 */
.L_x_23326:
[----:B------:R-:W-:Y:S01]  /*21e0*/  BSSY B1, `(.L_x_23328) ;  /* 0x0000004000017945 */ /* 0x000fe20003800000 */
[----:B------:R-:W-:Y:S05]  /*21f0*/  @!P3 BRA `(.L_x_23329) ;  /* 0x000000200000b947 */ /* 0x000fea0003800000 */
[----:B-----5:R-:W-:-:S04]  /*2200*/  FMUL.FTZ R49, R29, c[0x0][0x1ec] ;  /* 0x00007b001d317a20 */ /* 0x020fc80000410000 */
[----:B------:R-:W-:Y:S02]  /*2210*/  @P2 FADD.FTZ R49, R21, R49 ;  /* 0x0000003115312221 */ /* 0x000fe40000010000 */
.L_x_23329:
[----:B------:R-:W-:Y:S05]  /*2220*/  BSYNC B1 ;  /* 0x0000000000017941 */ /* 0x000fea0003800000 */
.L_x_23328:
[----:B------:R-:W-:Y:S01]  /*2230*/  BSSY B1, `(.L_x_23330) ;  /* 0x0000004000017945 */ /* 0x000fe20003800000 */
[----:B------:R-:W-:Y:S05]  /*2240*/  @!P3 BRA `(.L_x_23331) ;  /* 0x000000200000b947 */ /* 0x000fea0003800000 */
[----:B-----5:R-:W-:-:S04]  /*2250*/  FMUL.FTZ R50, R30, c[0x0][0x1ec] ;  /* 0x00007b001e327a20 */ /* 0x020fc80000410000 */
[----:B------:R-:W-:Y:S02]  /*2260*/  @P2 FADD.FTZ R50, R22, R50 ;  /* 0x0000003216322221 */ /* 0x000fe40000010000 */
.L_x_23331:
[----:B------:R-:W-:Y:S05]  /*2270*/  BSYNC B1 ;  /* 0x0000000000017941 */ /* 0x000fea0003800000 */
.L_x_23330:
[----:B------:R-:W-:Y:S01]  /*2280*/  BSSY B1, `(.L_x_23332) ;  /* 0x0000004000017945 */ /* 0x000fe20003800000 */
[----:B------:R-:W-:Y:S05]  /*2290*/  @!P3 BRA `(.L_x_23333) ;  /* 0x000000200000b947 */ /* 0x000fea0003800000 */
[----:B-----5:R-:W-:-:S04]  /*22a0*/  FMUL.FTZ R51, R31, c[0x0][0x1ec] ;  /* 0x00007b001f337a20 */ /* 0x020fc80000410000 */
[----:B------:R-:W-:Y:S02]  /*22b0*/  @P2 FADD.FTZ R51, R23, R51 ;  /* 0x0000003317332221 */ /* 0x000fe40000010000 */
.L_x_23333:
[----:B------:R-:W-:Y:S05]  /*22c0*/  BSYNC B1 ;  /* 0x0000000000017941 */ /* 0x000fea0003800000 */
.L_x_23332:
[----:B------:R-:W-:Y:S01]  /*22d0*/  HFMA2.MMA R61, -RZ, RZ, 0, 9.5367431640625e-07 ;  /* 0x00000010ff3d7435 */ /* 0x000fe200000001ff */
[----:B------:R-:W-:-:S09]  /*22e0*/  IADD3 R114, R114, 0x20, RZ ;  /* 0x0000002072727810 */ /* 0x000fd20007ffe0ff */
[C---:B------:R-:W-:Y:S01]  /*22f0*/  IMAD.WIDE.U32 R60, R112.reuse, R61, c[0x0][0x188] ;  /* 0x00006200703c7625 */ /* 0x040fe200078e003d */
[----:B------:R-:W-:-:S04]  /*2300*/  IADD3 R112, R112, 0x20, RZ ;  /* 0x0000002070707810 */ /* 0x000fc80007ffe0ff */
[----:B------:R0:W-:Y:S03]  /*2310*/  STG.E.128 [R60.64], R48 ;  /* 0x000000303c007986 */ /* 0x0001e6000c101d04 */
.L_x_23325:
[----:B------:R-:W-:Y:S05]  /*2320*/  BSYNC B0 ;  /* 0x0000000000007941 */ /* 0x000fea0003800000 */
.L_x_23324:
        /* <DEDUP_REMOVED lines=28> */
.L_x_23337:
[----:B0-----:R-:W-:Y:S05]  /*24f0*/  BSYNC B1 ;  /* 0x0000000000017941 */ /* 0x001fea0003800000 */
.L_x_23336:
[----:B------:R-:W-:Y:S01]  /*2500*/  BSSY B1, `(.L_x_23338) ;  /* 0x0000004000017945 */ /* 0x000fe20003800000 */
[----:B------:R-:W-:Y:S05]  /*2510*/  @!P3 BRA `(.L_x_23339) ;  /* 0x000000200000b947 */ /* 0x000fea0003800000 */
[----:B-----5:R-:W-:-:S04]  /*2520*/  FMUL.FTZ R53, R29, c[0x0][0x1ec] ;  /* 0x00007b001d357a20 */ /* 0x020fc80000410000 */
[----:B------:R-:W-:Y:S02]  /*2530*/  @P2 FADD.FTZ R53, R21, R53 ;  /* 0x0000003515352221 */ /* 0x000fe40000010000 */
.L_x_23339:
[----:B------:R-:W-:Y:S05]  /*2540*/  BSYNC B1 ;  /* 0x0000000000017941 */ /* 0x000fea0003800000 */
.L_x_23338:
[----:B------:R-:W-:Y:S01]  /*2550*/  BSSY B1, `(.L_x_23340) ;  /* 0x0000004000017945 */ /* 0x000fe20003800000 */
[----:B------:R-:W-:Y:S05]  /*2560*/  @!P3 BRA `(.L_x_23341) ;  /* 0x000000200000b947 */ /* 0x000fea0003800000 */
[----:B-----5:R-:W-:-:S04]  /*2570*/  FMUL.FTZ R54, R30, c[0x0][0x1ec] ;  /* 0x00007b001e367a20 */ /* 0x020fc80000410000 */
[----:B------:R-:W-:Y:S02]  /*2580*/  @P2 FADD.FTZ R54, R22, R54 ;  /* 0x0000003616362221 */ /* 0x000fe40000010000 */
.L_x_23341:
[----:B------:R-:W-:Y:S05]  /*2590*/  BSYNC B1 ;  /* 0x0000000000017941 */ /* 0x000fea0003800000 */
.L_x_23340:
[----:B------:R-:W-:Y:S01]  /*25a0*/  BSSY B1, `(.L_x_23342) ;  /* 0x0000004000017945 */ /* 0x000fe20003800000 */
[----:B------:R-:W-:Y:S05]  /*25b0*/  @!P3 BRA `(.L_x_23343) ;  /* 0x000000200000b947 */ /* 0x000fea0003800000 */
[----:B-----5:R-:W-:-:S04]  /*25c0*/  FMUL.FTZ R55, R31, c[0x0][0x1ec] ;  /* 0x00007b001f377a20 */ /* 0x020fc80000410000 */
[----:B------:R-:W-:Y:S02]  /*25d0*/  @P2 FADD.FTZ R55, R23, R55 ;  /* 0x0000003717372221 */ /* 0x000fe40000010000 */
.L_x_23343:
[----:B------:R-:W-:Y:S05]  /*25e0*/  BSYNC B1 ;  /* 0x0000000000017941 */ /* 0x000fea0003800000 */
.L_x_23342:
[----:B------:R-:W-:Y:S01]  /*25f0*/  IMAD.MOV.U32 R61, RZ, RZ, 0x10 ;  /* 0x00000010ff3d7424 */ /* 0x000fe200078e00ff */
[----:B------:R-:W-:-:S03]  /*2600*/  IADD3 R114, R114, 0x20, RZ ;  /* 0x0000002072727810 */ /* 0x000fc60007ffe0ff */
[C---:B------:R-:W-:Y:S01]  /*2610*/  IMAD.WIDE.U32 R60, R112.reuse, R61, c[0x0][0x188] ;  /* 0x00006200703c7625 */ /* 0x040fe200078e003d */
[----:B------:R-:W-:-:S04]  /*2620*/  IADD3 R112, R112, 0x20, RZ ;  /* 0x0000002070707810 */ /* 0x000fc80007ffe0ff */
[----:B------:R0:W-:Y:S03]  /*2630*/  STG.E.128 [R60.64], R52 ;  /* 0x000000343c007986 */ /* 0x0001e6000c101d04 */
.L_x_23335:
[----:B------:R-:W-:Y:S05]  /*2640*/  BSYNC B0 ;  /* 0x0000000000007941 */ /* 0x000fea0003800000 */
.L_x_23334:
[----:B------:R-:W-:Y:S01]  /*2650*/  ISETP.GE.U32.AND P2, PT, R110, 0x100, PT ;  /* 0x000001006e00780c */ /* 0x000fe20003f46070 */
[----:B------:R-:W-:-:S12]  /*2660*/  BSSY B0, `(.L_x_23344) ;  /* 0x000002e000007945 */ /* 0x000fd80003800000 */
[----:B------:R-:W-:Y:S05]  /*2670*/  @!P2 BRA `(.L_x_23345) ;  /* 0x000002c00000a947 */ /* 0x000fea0003800000 */
[----:B------:R-:W-:-:S05]  /*2680*/  @P1 MOV R115, 0x10 ;  /* 0x0000001000731802 */ /* 0x000fca0000000f00 */
[----:B------:R-:W-:-:S05]  /*2690*/  @P1 IMAD.WIDE.U32 R114, R114, R115, c[0x0][0x170] ;  /* 0x00005c0072721625 */ /* 0x000fca00078e0073 */
[----:B-----5:R1:W5:Y:S01]  /*26a0*/  @P1 LDG.E.128 R28, [R114.64] ;  /* 0x00000004721c1981 */ /* 0x020362000c1e1d00 */
[----:B------:R-:W-:-:S04]  /*26b0*/  ISETP.NE.U32.AND P1, PT, RZ, c[0x0][0x180], PT ;  /* 0x00006000ff007a0c */ /* 0x000fc80003f25070 */
[----:B------:R-:W-:-:S13]  /*26c0*/  ISETP.NE.AND.EX P1, PT, RZ, c[0x0][0x184], PT, P1 ;  /* 0x00006100ff007a0c */ /* 0x000fda0003f25310 */
[----:B0-----:R-:W-:-:S05]  /*26d0*/  @P1 MOV R61, 0x10 ;  /* 0x00000010003d1802 */ /* 0x001fca0000000f00 */
[----:B------:R-:W-:-:S05]  /*26e0*/  @P1 IMAD.WIDE.U32 R60, R112, R61, c[0x0][0x180] ;  /* 0x00006000703c1625 */ /* 0x000fca00078e003d */
[----:B------:R-:W2:Y:S01]  /*26f0*/  @P1 LDG.E.128 R20, [R60.64] ;  /* 0x000000043c141981 */ /* 0x000ea2000c1e1d00 */
[----:B------:R-:W-:Y:S01]  /*2700*/  ISETP.GT.AND P2, PT, R111, RZ, PT ;  /* 0x000000ff6f00720c */ /* 0x000fe20003f44270 */
[----:B------:R-:W-:-:S12]  /*2710*/  BSSY B1, `(.L_x_23346) ;  /* 0x0000010000017945 */ /* 0x000fd80003800000 */
[----:B------:R-:W-:-:S04]  /*2720*/  @!P2 ISETP.NE.U32.AND P3, PT, RZ, c[0x0][0x180], PT ;  /* 0x00006000ff00aa0c */ /* 0x000fc80003f65070 */
[----:B------:R-:W-:-:S04]  /*2730*/  @!P2 ISETP.NE.AND.EX P3, PT, RZ, c[0x0][0x184], PT, P3 ;  /* 0x00006100ff00aa0c */ /* 0x000fc80003f65330 */
        /* <DEDUP_REMOVED lines=11> */
[----:B-1---5:R-:W-:-:S04]  /*27f0*/  FMUL.FTZ R56, R28, c[0x0][0x1ec] ;  /* 0x00007b001c387a20 */ /* 0x022fc80000410000 */
[----:B------:R-:W-:Y:S02]  /*2800*/  @P1 FADD.FTZ R56, R20, R56 ;  /* 0x0000003814381221 */ /* 0x000fe40000010000 */
.L_x_23347:
[----:B-1----:R-:W-:Y:S05]  /*2810*/  BSYNC B1 ;  /* 0x0000000000017941 */ /* 0x002fea0003800000 */
.L_x_23346:
[----:B------:R-:W-:Y:S01]  /*2820*/  BSSY B1, `(.L_x_23348) ;  /* 0x0000004000017945 */ /* 0x000fe20003800000 */
[----:B------:R-:W-:Y:S05]  /*2830*/  @!P2 BRA `(.L_x_23349) ;  /* 0x000000200000a947 */ /* 0x000fea0003800000 */
[----:B-----5:R-:W-:-:S04]  /*2840*/  FMUL.FTZ R57, R29, c[0x0][0x1ec] ;  /* 0x00007b001d397a20 */ /* 0x020fc80000410000 */
[----:B------:R-:W-:Y:S02]  /*2850*/  @P1 FADD.FTZ R57, R21, R57 ;  /* 0x0000003915391221 */ /* 0x000fe40000010000 */
.L_x_23349:
[----:B------:R-:W-:Y:S05]  /*2860*/  BSYNC B1 ;  /* 0x0000000000017941 */ /* 0x000fea0003800000 */
.L_x_23348:
[----:B------:R-:W-:Y:S01]  /*2870*/  BSSY B1, `(.L_x_23350) ;  /* 0x0000004000017945 */ /* 0x000fe20003800000 */
[----:B------:R-:W-:Y:S05]  /*2880*/  @!P2 BRA `(.L_x_23351) ;  /* 0x000000200000a947 */ /* 0x000fea0003800000 */
[----:B-----5:R-:W-:-:S04]  /*2890*/  FMUL.FTZ R58, R30, c[0x0][0x1ec] ;  /* 0x00007b001e3a7a20 */ /* 0x020fc80000410000 */
[----:B------:R-:W-:Y:S02]  /*28a0*/  @P1 FADD.FTZ R58, R22, R58 ;  /* 0x0000003a163a1221 */ /* 0x000fe40000010000 */
.L_x_23351:
[----:B------:R-:W-:Y:S05]  /*28b0*/  BSYNC B1 ;  /* 0x0000000000017941 */ /* 0x000fea0003800000 */
.L_x_23350:
[----:B------:R-:W-:Y:S01]  /*28c0*/  BSSY B1, `(.L_x_23352) ;  /* 0x0000004000017945 */ /* 0x000fe20003800000 */
[----:B------:R-:W-:Y:S05]  /*28d0*/  @!P2 BRA `(.L_x_23353) ;  /* 0x000000200000a947 */ /* 0x000fea0003800000 */
[----:B-----5:R-:W-:-:S04]  /*28e0*/  FMUL.FTZ R59, R31, c[0x0][0x1ec] ;  /* 0x00007b001f3b7a20 */ /* 0x020fc80000410000 */
[----:B------:R-:W-:Y:S02]  /*28f0*/  @P1 FADD.FTZ R59, R23, R59 ;  /* 0x0000003b173b1221 */ /* 0x000fe40000010000 */
.L_x_23353:
[----:B------:R-:W-:Y:S05]  /*2900*/  BSYNC B1 ;  /* 0x0000000000017941 */ /* 0x000fea0003800000 */
.L_x_23352:
[----:B------:R-:W-:-:S10]  /*2910*/  HFMA2.MMA R61, -RZ, RZ, 0, 9.5367431640625e-07 ;  /* 0x00000010ff3d7435 */ /* 0x000fd400000001ff */
[----:B------:R-:W-:-:S05]  /*2920*/  IMAD.WIDE.U32 R60, R112, R61, c[0x0][0x188] ;  /* 0x00006200703c7625 */ /* 0x000fca00078e003d */
[----:B------:R0:W-:Y:S02]  /*2930*/  STG.E.128 [R60.64], R56 ;  /* 0x000000383c007986 */ /* 0x0001e4000c101d04 */
.L_x_23345:
[----:B------:R-:W-:Y:S05]  /*2940*/  BSYNC B0 ;  /* 0x0000000000007941 */ /* 0x000fea0003800000 */
.L_x_23344:
[----:B0-----:R-:W-:Y:S01]  /*2950*/  FADD.FTZ R60, RZ, R24 ;  /* 0x00000018ff3c7221 */ /* 0x001fe20000010000 */
[C---:B------:R-:W-:Y:S02]  /*2960*/  ISETP.GT.U32.AND P1, PT, R110.reuse, 0x3f, PT ;  /* 0x0000003f6e00780c */ /* 0x040fe40003f24070 */
[C---:B------:R-:W-:Y:S01]  /*2970*/  ISETP.GT.U32.AND P2, PT, R110.reuse, 0x7f, PT ;  /* 0x0000007f6e00780c */ /* 0x040fe20003f44070 */
[----:B------:R-:W-:Y:S01]  /*2980*/  FADD.FTZ R61, R25, R60 ;  /* 0x0000003c193d7221 */ /* 0x000fe20000010000 */
[C---:B------:R-:W-:Y:S02]  /*2990*/  ISETP.GT.U32.AND P3, PT, R110.reuse, 0x9f, PT ;  /* 0x0000009f6e00780c */ /* 0x040fe40003f64070 */
[----:B------:R-:W-:Y:S01]  /*29a0*/  ISETP.GT.U32.AND P4, PT, R110, 0xbf, PT ;  /* 0x000000bf6e00780c */ /* 0x000fe20003f84070 */
[----:B------:R-:W-:Y:S01]  /*29b0*/  FADD.FTZ R60, R26, R61 ;  /* 0x0000003d1a3c7221 */ /* 0x000fe20000010000 */
[C---:B------:R-:W-:Y:S02]  /*29c0*/  ISETP.GT.U32.AND P5, PT, R110.reuse, 0xdf, PT ;  /* 0x000000df6e00780c */ /* 0x040fe40003fa4070 */
[----:B------:R-:W-:Y:S01]  /*29d0*/  ISETP.GT.U32.AND P6, PT, R110, 0xff, PT ;  /* 0x000000ff6e00780c */ /* 0x000fe20003fc4070 */
[----:B------:R-:W-:Y:S01]  /*29e0*/  FADD.FTZ R60, R27, R60 ;  /* 0x0000003c1b3c7221 */ /* 0x000fe20000010000 */
[----:B------:R-:W-:-:S04]  /*29f0*/  P2R R112, PR, RZ, 0x1 ;  /* 0x00000001ff707803 */ /* 0x000fc80000000000 */
[----:B------:R-:W-:Y:S02]  /*2a00*/  FSEL R111, R60, RZ, P0 ;  /* 0x000000ff3c6f7208 */ /* 0x000fe40000000000 */
[----:B------:R-:W-:-:S03]  /*2a10*/  LOP3.LUT P0, RZ, R62, 0x1f, RZ, 0xc0, !PT ;  /* 0x0000001f3eff7812 */ /* 0x000fc6000780c0ff */
        /* <DEDUP_REMOVED lines=34> */
.L_x_23374:
[----:B-1----:R-:W-:Y:S01]  /*2c40*/  FADD.FTZ R118, R111, R115 ;  /* 0x000000736f767221 */ /* 0x002fe20000010000 */
[----:B------:R-:W-:Y:S05]  /*2c50*/  BRA.DIV ~URZ, `(.L_x_23355) ;  /* 0x000011927f007947 */ /* 0x000fea000b800000 */
[----:B------:R-:W1:Y:S01]  /*2c60*/  SHFL.BFLY PT, R60, R118, 0x2, 0x1f ;  /* 0x0c401f00763c7f89 */ /* 0x000e6200000e0000 */
[----:B------:R-:W-:Y:S02]  /*2c70*/  P2R R116, PR, RZ, 0x40 ;  /* 0x00000040ff747803 */ /* 0x000fe40000000000 */
[----:B------:R-:W-:Y:S01]  /*2c80*/  ISETP.GT.U32.AND P6, PT, R110, 0x3f, PT ;  /* 0x0000003f6e00780c */ /* 0x000fe20003fc4070 */
        /* <DEDUP_REMOVED lines=24> */
[----:B------:R-:W-:Y:S01]  /*2e10*/  @P6 FFMA.FTZ R60, R112, R112, R61 ;  /* 0x00000070703c6223 */ /* 0x000fe2000001003d */
[----:B------:R-:W-:Y:S01]  /*2e20*/  ISETP.NE.AND P6, PT, R116, RZ, PT ;  /* 0x000000ff7400720c */ /* 0x000fe20003fc5270 */
[--C-:B------:R-:W-:Y:S02]  /*2e30*/  FADD.FTZ R61, R36, -R111.reuse ;  /* 0x8000006f243d7221 */ /* 0x100fe40000010000 */
[----:B------:R-:W-:Y:S02]  /*2e40*/  FADD.FTZ R112, R37, -R111 ;  /* 0x8000006f25707221 */ /* 0x000fe40000010000 */
[----:B------:R-:W-:-:S04]  /*2e50*/  FFMA.FTZ R61, R61, R61, R60 ;  /* 0x0000003d3d3d7223 */ /* 0x000fc8000001003c */
        /* <DEDUP_REMOVED lines=54> */
.L_x_23375:
[----:B------:R-:W-:Y:S01]  /*31c0*/  LOP3.LUT P2, RZ, R62, 0x1f, RZ, 0xc0, !PT ;  /* 0x0000001f3eff7812 */ /* 0x000fe2000784c0ff */
[----:B-1----:R-:W-:Y:S01]  /*31d0*/  FADD.FTZ R117, R117, R116 ;  /* 0x0000007475757221 */ /* 0x002fe20000010000 */
[----:B------:R-:W-:Y:S01]  /*31e0*/  MOV R112, c[0x0][0x1e0] ;  /* 0x0000780000707a02 */ /* 0x000fe20000000f00 */
[----:B------:R-:W-:Y:S04]  /*31f0*/  BSSY B0, `(.L_x_23356) ;  /* 0x00000b2000007945 */ /* 0x000fe80003800000 */
[----:B------:R-:W-:-:S06]  /*3200*/  FFMA.FTZ R112, R117, R112, c[0x0][0x228] ;  /* 0x00008a0075707623 */ /* 0x000fcc0000010070 */
[----:B------:R-:W-:-:S04]  /*3210*/  @!P2 LEA R114, P1, R108, c[0x0][0x1a0], 0x2 ;  /* 0x000068006c72aa11 */ /* 0x000fc800078210ff */
[C---:B------:R-:W-:Y:S02]  /*3220*/  @!P2 LEA.HI.X R115, R108.reuse, c[0x0][0x1a4], R113, 0x2, P1 ;  /* 0x000069006c73aa11 */ /* 0x040fe400008f1471 */
[----:B------:R-:W-:-:S03]  /*3230*/  @!P2 LEA R60, P1, R108, c[0x0][0x1a8], 0x2 ;  /* 0x00006a006c3caa11 */ /* 0x000fc600078210ff */
[----:B------:R1:W-:Y:S01]  /*3240*/  @!P2 STG.E [R114.64], R111 ;  /* 0x0000006f7200a986 */ /* 0x0003e2000c101904 */
[----:B------:R-:W-:Y:S01]  /*3250*/  @!P2 LEA.HI.X R61, R108, c[0x0][0x1ac], R113, 0x2, P1 ;  /* 0x00006b006c3daa11 */ /* 0x000fe200008f1471 */
[----:B------:R-:W-:Y:S01]  /*3260*/  FMUL.FTZ R113, R111, R111 ;  /* 0x0000006f6f717220 */ /* 0x000fe20000410000 */
[----:B------:R-:W-:-:S04]  /*3270*/  ISETP.NE.AND P1, PT, RZ, UR6, PT ;  /* 0x00000006ff007c0c */ /* 0x000fc8000bf25270 */
[----:B------:R-:W-:-:S05]  /*3280*/  FSEL R113, R113, RZ, P1 ;  /* 0x000000ff71717208 */ /* 0x000fca0000800000 */
[----:B------:R-:W-:-:S06]  /*3290*/  FADD.FTZ R112, R112, R113 ;  /* 0x0000007170707221 */ /* 0x000fcc0000010000 */
[----:B------:R-:W2:Y:S02]  /*32a0*/  MUFU.RSQ R112, R112 ;  /* 0x0000007000707308 */ /* 0x000ea40000001400 */
[----:B--2---:R1:W-:Y:S01]  /*32b0*/  @!P2 STG.E [R60.64], R112 ;  /* 0x000000703c00a986 */ /* 0x0043e2000c101904 */
[----:B-----5:R-:W-:-:S13]  /*32c0*/  ISETP.GE.AND P2, PT, R63, 0x1, PT ;  /* 0x000000013f00780c */ /* 0x020fda0003f46270 */
[----:B------:R-:W-:Y:S05]  /*32d0*/  @!P2 BRA `(.L_x_23357) ;  /* 0x00000a300000a947 */ /* 0x000fea0003800000 */
[----:B-1----:R-:W-:Y:S01]  /*32e0*/  IADD3 R63, R63, -0x1, RZ ;  /* 0xffffffff3f3f7810 */ /* 0x002fe20007ffe0ff */
[----:B------:R-:W-:Y:S01]  /*32f0*/  BSSY B1, `(.L_x_23358) ;  /* 0x0000018000017945 */ /* 0x000fe20003800000 */
[----:B------:R-:W-:Y:S02]  /*3300*/  LOP3.LUT R113, R62, 0x1f, RZ, 0xc0, !PT ;  /* 0x0000001f3e717812 */ /* 0x000fe400078ec0ff */
        /* <DEDUP_REMOVED lines=22> */
.L_x_23359:
[----:B------:R-:W-:Y:S05]  /*3470*/  BSYNC B1 ;  /* 0x0000000000017941 */ /* 0x000fea0003800000 */
.L_x_23358:
[----:B------:R-:W-:Y:S01]  /*3480*/  ISETP.GE.U32.AND P1, PT, R110, 0x40, PT ;  /* 0x000000406e00780c */ /* 0x000fe20003f26070 */
[----:B------:R-:W-:-:S12]  /*3490*/  BSSY B1, `(.L_x_23360) ;  /* 0x0000012000017945 */ /* 0x000fd80003800000 */
[----:B------:R-:W-:Y:S05]  /*34a0*/  @!P1 BRA `(.L_x_23361) ;  /* 0x0000010000009947 */ /* 0x000fea0003800000 */
[--C-:B-1----:R-:W-:Y:S01]  /*34b0*/  FADD.FTZ R61, R32, -R111.reuse ;  /* 0x8000006f203d7221 */ /* 0x102fe20000010000 */
        /* <DEDUP_REMOVED lines=15> */
.L_x_23361:
[----:B------:R-:W-:Y:S05]  /*35b0*/  BSYNC B1 ;  /* 0x0000000000017941 */ /* 0x000fea0003800000 */
.L_x_23360:
[----:B------:R-:W-:Y:S01]  /*35c0*/  ISETP.GE.U32.AND P1, PT, R110, 0x60, PT ;  /* 0x000000606e00780c */ /* 0x000fe20003f26070 */
[----:B------:R-:W-:-:S12]  /*35d0*/  BSSY B1, `(.L_x_23362) ;  /* 0x0000012000017945 */ /* 0x000fd80003800000 */
[----:B------:R-:W-:Y:S05]  /*35e0*/  @!P1 BRA `(.L_x_23363) ;  /* 0x0000010000009947 */ /* 0x000fea0003800000 */
[--C-:B-1----:R-:W-:Y:S01]  /*35f0*/  FADD.FTZ R61, R36, -R111.reuse ;  /* 0x8000006f243d7221 */ /* 0x102fe20000010000 */
        /* <DEDUP_REMOVED lines=15> */
.L_x_23363:
[----:B------:R-:W-:Y:S05]  /*36f0*/  BSYNC B1 ;  /* 0x0000000000017941 */ /* 0x000fea0003800000 */
.L_x_23362:
        /* <DEDUP_REMOVED lines=19> */
.L_x_23365:
[----:B------:R-:W-:Y:S05]  /*3830*/  BSYNC B1 ;  /* 0x0000000000017941 */ /* 0x000fea0003800000 */
.L_x_23364:
        /* <DEDUP_REMOVED lines=19> */
.L_x_23367:
[----:B------:R-:W-:Y:S05]  /*3970*/  BSYNC B1 ;  /* 0x0000000000017941 */ /* 0x000fea0003800000 */
.L_x_23366:
        /* <DEDUP_REMOVED lines=19> */
.L_x_23369:
[----:B------:R-:W-:Y:S05]  /*3ab0*/  BSYNC B1 ;  /* 0x0000000000017941 */ /* 0x000fea0003800000 */
.L_x_23368:
        /* <DEDUP_REMOVED lines=19> */
.L_x_23371:
[----:B------:R-:W-:Y:S05]  /*3bf0*/  BSYNC B1 ;  /* 0x0000000000017941 */ /* 0x000fea0003800000 */
.L_x_23370:
[----:B------:R-:W-:-:S13]  /*3c00*/  ISETP.GE.U32.AND P1, PT, R110, 0x100, PT ;  /* 0x000001006e00780c */ /* 0x000fda0003f26070 */
[----:B------:R-:W-:Y:S05]  /*3c10*/  @!P1 BRA `(.L_x_23357) ;  /* 0x000000f000009947 */ /* 0x000fea0003800000 */
[--C-:B-1----:R-:W-:Y:S02]  /*3c20*/  FADD.FTZ R61, R56, -R111.reuse ;  /* 0x8000006f383d7221 */ /* 0x102fe40000010000 */
[--C-:B------:R-:W-:Y:S02]  /*3c30*/  FADD.FTZ R63, R57, -R111.reuse ;  /* 0x8000006f393f7221 */ /* 0x100fe40000010000 */
[--C-:B------:R-:W-:Y:S02]  /*3c40*/  FADD.FTZ R115, R58, -R111.reuse ;  /* 0x8000006f3a737221 */ /* 0x100fe40000010000 */
[----:B------:R-:W-:Y:S02]  /*3c50*/  FADD.FTZ R111, R59, -R111 ;  /* 0x8000006f3b6f7221 */ /* 0x000fe40000010000 */
[C---:B------:R-:W-:Y:S02]  /*3c60*/  FMUL.FTZ R60, R112.reuse, R61 ;  /* 0x0000003d703c7220 */ /* 0x040fe40000410000 */
[----:B------:R-:W-:-:S02]  /*3c70*/  FMUL.FTZ R61, R112, R63 ;  /* 0x0000003f703d7220 */ /* 0x000fc40000410000 */
[----:B------:R-:W-:Y:S02]  /*3c80*/  IMAD.MOV.U32 R114, RZ, RZ, 0x10 ;  /* 0x00000010ff727424 */ /* 0x000fe400078e00ff */
        /* <DEDUP_REMOVED lines=8> */
.L_x_23357:
[----:B-1----:R-:W-:Y:S05]  /*3d10*/  BSYNC B0 ;  /* 0x0000000000007941 */ /* 0x002fea0003800000 */
.L_x_23356:
[----:B------:R-:W-:-:S04]  /*3d20*/  MOV R61, c[0x0][0x160] ;  /* 0x00005800003d7a02 */ /* 0x000fc80000000f00 */
[----:B------:R-:W-:-:S04]  /*3d30*/  LEA R108, R61, R108, 0x2 ;  /* 0x0000006c3d6c7211 */ /* 0x000fc800078e10ff */
[----:B------:R-:W-:-:S13]  /*3d40*/  ISETP.GE.AND P1, PT, R108, c[0x0][0x164], PT ;  /* 0x000059006c007a0c */ /* 0x000fda0003f26270 */
[----:B0-----:R-:W-:Y:S01]  /*3d50*/  @P1 CALL.REL.NOINC `(.L_x_23372) ;  /* 0x0000001000001944 */ /* 0x001fe20003c00000 */
[----:B------:R-:W-:Y:S05]  /*3d60*/  BRA `(.L_x_23373) ;  /* 0xffffd1e000007947 */ /* 0x000fea000383ffff */
.L_x_23372:
[----:B------:R-:W-:Y:S05]  /*3d70*/  EXIT ;  /* 0x000000000000794d */ /* 0x000fea0003800000 */
.L_x_23354:
[----:B------:R-:W-:Y:S01]  /*3d80*/  HFMA2.MMA R115, -RZ, RZ, 0, 5.9604644775390625e-08 ;  /* 0x00000001ff737435 */ /* 0x000fe200000001ff */
[----:B------:R-:W-:Y:S02]  /*3d90*/  MOV R112, R111 ;  /* 0x0000006f00707202 */ /* 0x000fe40000000f00 */
[----:B------:R-:W-:Y:S02]  /*3da0*/  MOV R114, 0x1f ;  /* 0x0000001f00727802 */ /* 0x000fe40000000f00 */
[----:B------:R-:W-:Y:S02]  /*3db0*/  MOV R117, 0xffffffff ;  /* 0xffffffff00757802 */ /* 0x000fe40000000f00 */
[----:B------:R-:W-:Y:S02]  /*3dc0*/  MOV R60, 0x3de0 ;  /* 0x00003de0003c7802 */ /* 0x000fe40000000f00 */
[----:B-----5:R-:W-:Y:S05]  /*3dd0*/  CALL.REL.NOINC `($__internal_130_$__cuda_sm70_shflsync_bfly_p) ;  /* 0x000007f000007944 */ /* 0x020fea0003c00000 */
[----:B01----:R-:W-:Y:S05]  /*3de0*/  BRA `(.L_x_23374) ;  /* 0xffffee5000007947 */ /* 0x003fea000383ffff */
.L_x_23355:
[----:B------:R-:W-:Y:S01]  /*3df0*/  HFMA2.MMA R115, -RZ, RZ, 0, 1.1920928955078125e-07 ;  /* 0x00000002ff737435 */ /* 0x000fe200000001ff */
[----:B------:R-:W-:Y:S02]  /*3e00*/  MOV R112, R118 ;  /* 0x0000007600707202 */ /* 0x000fe40000000f00 */
[----:B------:R-:W-:-:S02]  /*3e10*/  MOV R114, 0x1f ;  /* 0x0000001f00727802 */ /* 0x000fc40000000f00 */
[----:B------:R-:W-:Y:S02]  /*3e20*/  MOV R117, 0xffffffff ;  /* 0xffffffff00757802 */ /* 0x000fe40000000f00 */
[----:B------:R-:W-:Y:S02]  /*3e30*/  MOV R60, 0x3e50 ;  /* 0x00003e50003c7802 */ /* 0x000fe40000000f00 */
[----:B0----5:R-:W-:Y:S05]  /*3e40*/  CALL.REL.NOINC `($__internal_130_$__cuda_sm70_shflsync_bfly_p) ;  /* 0x0000078000007944 */ /* 0x021fea0003c00000 */
[----:B01----:R-:W-:Y:S01]  /*3e50*/  FADD.FTZ R112, R118, R115 ;  /* 0x0000007376707221 */ /* 0x003fe20000010000 */
[----:B------:R-:W-:Y:S01]  /*3e60*/  HFMA2.MMA R115, -RZ, RZ, 0, 2.384185791015625e-07 ;  /* 0x00000004ff737435 */ /* 0x000fe200000001ff */
[----:B------:R-:W-:Y:S01]  /*3e70*/  IMAD.MOV.U32 R114, RZ, RZ, 0x1f ;  /* 0x0000001fff727424 */ /* 0x000fe200078e00ff */
[----:B------:R-:W-:Y:S02]  /*3e80*/  MOV R117, 0xffffffff ;  /* 0xffffffff00757802 */ /* 0x000fe40000000f00 */
[----:B------:R-:W-:Y:S02]  /*3e90*/  MOV R60, 0x3eb0 ;  /* 0x00003eb0003c7802 */ /* 0x000fe40000000f00 */
[----:B------:R-:W-:Y:S05]  /*3ea0*/  CALL.REL.NOINC `($__internal_130_$__cuda_sm70_shflsync_bfly_p) ;  /* 0x0000072000007944 */ /* 0x000fea0003c00000 */
[----:B01----:R-:W-:Y:S01]  /*3eb0*/  FADD.FTZ R112, R112, R115 ;  /* 0x0000007370707221 */ /* 0x003fe20000010000 */
[----:B------:R-:W-:Y:S01]  /*3ec0*/  HFMA2.MMA R115, -RZ, RZ, 0, 4.76837158203125e-07 ;  /* 0x00000008ff737435 */ /* 0x000fe200000001ff */
[----:B------:R-:W-:Y:S02]  /*3ed0*/  MOV R114, 0x1f ;  /* 0x0000001f00727802 */ /* 0x000fe40000000f00 */
[----:B------:R-:W-:-:S02]  /*3ee0*/  MOV R117, 0xffffffff ;  /* 0xffffffff00757802 */ /* 0x000fc40000000f00 */
[----:B------:R-:W-:Y:S02]  /*3ef0*/  MOV R60, 0x3f10 ;  /* 0x00003f10003c7802 */ /* 0x000fe40000000f00 */
[----:B------:R-:W-:Y:S05]  /*3f00*/  CALL.REL.NOINC `($__internal_130_$__cuda_sm70_shflsync_bfly_p) ;  /* 0x000006c000007944 */ /* 0x000fea0003c00000 */
[----:B01----:R-:W-:Y:S01]  /*3f10*/  FADD.FTZ R112, R112, R115 ;  /* 0x0000007370707221 */ /* 0x003fe20000010000 */
[----:B------:R-:W-:Y:S01]  /*3f20*/  HFMA2.MMA R115, -RZ, RZ, 0, 9.5367431640625e-07 ;  /* 0x00000010ff737435 */ /* 0x000fe200000001ff */
[----:B------:R-:W-:Y:S02]  /*3f30*/  MOV R114, 0x1f ;  /* 0x0000001f00727802 */ /* 0x000fe40000000f00 */
[----:B------:R-:W-:Y:S02]  /*3f40*/  MOV R117, 0xffffffff ;  /* 0xffffffff00757802 */ /* 0x000fe40000000f00 */
[----:B------:R-:W-:Y:S02]  /*3f50*/  MOV R60, 0x3f70 ;  /* 0x00003f70003c7802 */ /* 0x000fe40000000f00 */
[----:B------:R-:W-:Y:S05]  /*3f60*/  CALL.REL.NOINC `($__internal_130_$__cuda_sm70_shflsync_bfly_p) ;  /* 0x0000066000007944 */ /* 0x000fea0003c00000 */
[----:B-1----:R-:W-:Y:S01]  /*3f70*/  FADD.FTZ R111, R112, R115 ;  /* 0x00000073706f7221 */ /* 0x002fe20000010000 */
[----:B0-----:R-:W-:Y:S02]  /*3f80*/  P2R R114, PR, RZ, 0x40 ;  /* 0x00000040ff727803 */ /* 0x001fe40000000000 */
[----:B------:R-:W-:Y:S01]  /*3f90*/  ISETP.GT.U32.AND P6, PT, R110, 0x3f, PT ;  /* 0x0000003f6e00780c */ /* 0x000fe20003fc4070 */
        /* <DEDUP_REMOVED lines=19> */
[----:B------:R-:W-:Y:S01]  /*40d0*/  @P6 FFMA.FTZ R112, R60, R60, R61 ;  /* 0x0000003c3c706223 */ /* 0x000fe2000001003d */
[----:B------:R-:W-:Y:S01]  /*40e0*/  ISETP.NE.AND P6, PT, R114, RZ, PT ;  /* 0x000000ff7200720c */ /* 0x000fe20003fc5270 */
[--C-:B------:R-:W-:Y:S01]  /*40f0*/  FADD.FTZ R61, R36, -R111.reuse ;  /* 0x8000006f243d7221 */ /* 0x100fe20000010000 */
[----:B------:R-:W-:Y:S01]  /*4100*/  MOV R114, 0x1f ;  /* 0x0000001f00727802 */ /* 0x000fe20000000f00 */
        /* <DEDUP_REMOVED lines=46> */
[----:B------:R-:W-:Y:S01]  /*43f0*/  @P6 FFMA.FTZ R112, R60, R60, R61 ;  /* 0x0000003c3c706223 */ /* 0x000fe2000001003d */
[----:B------:R-:W-:Y:S02]  /*4400*/  MOV R60, 0x4420 ;  /* 0x00004420003c7802 */ /* 0x000fe40000000f00 */
[----:B------:R-:W-:Y:S05]  /*4410*/  CALL.REL.NOINC `($__internal_130_$__cuda_sm70_shflsync_bfly_p) ;  /* 0x000001b000007944 */ /* 0x000fea0003c00000 */
[----:B01----:R-:W-:Y:S01]  /*4420*/  FADD.FTZ R112, R112, R115 ;  /* 0x0000007370707221 */ /* 0x003fe20000010000 */
[----:B------:R-:W-:Y:S01]  /*4430*/  HFMA2.MMA R115, -RZ, RZ, 0, 1.1920928955078125e-07 ;  /* 0x00000002ff737435 */ /* 0x000fe200000001ff */
[----:B------:R-:W-:Y:S01]  /*4440*/  MOV R114, 0x1f ;  /* 0x0000001f00727802 */ /* 0x000fe20000000f00 */
[----:B------:R-:W-:Y:S01]  /*4450*/  IMAD.MOV.U32 R117, RZ, RZ, -0x1 ;  /* 0xffffffffff757424 */ /* 0x000fe200078e00ff */
[----:B------:R-:W-:-:S03]  /*4460*/  MOV R60, 0x4480 ;  /* 0x00004480003c7802 */ /* 0x000fc60000000f00 */
[----:B------:R-:W-:Y:S05]  /*4470*/  CALL.REL.NOINC `($__internal_130_$__cuda_sm70_shflsync_bfly_p) ;  /* 0x0000015000007944 */ /* 0x000fea0003c00000 */
[----:B01----:R-:W-:Y:S01]  /*4480*/  FADD.FTZ R112, R112, R115 ;  /* 0x0000007370707221 */ /* 0x003fe20000010000 */
[----:B------:R-:W-:Y:S01]  /*4490*/  HFMA2.MMA R115, -RZ, RZ, 0, 2.384185791015625e-07 ;  /* 0x00000004ff737435 */ /* 0x000fe200000001ff */
[----:B------:R-:W-:Y:S02]  /*44a0*/  MOV R114, 0x1f ;  /* 0x0000001f00727802 */ /* 0x000fe40000000f00 */
[----:B------:R-:W-:Y:S02]  /*44b0*/  MOV R117, 0xffffffff ;  /* 0xffffffff00757802 */ /* 0x000fe40000000f00 */
[----:B------:R-:W-:-:S02]  /*44c0*/  MOV R60, 0x44e0 ;  /* 0x000044e0003c7802 */ /* 0x000fc40000000f00 */
[----:B------:R-:W-:Y:S05]  /*44d0*/  CALL.REL.NOINC `($__internal_130_$__cuda_sm70_shflsync_bfly_p) ;  /* 0x000000f000007944 */ /* 0x000fea0003c00000 */
[----:B01----:R-:W-:Y:S01]  /*44e0*/  FADD.FTZ R112, R112, R115 ;  /* 0x0000007370707221 */ /* 0x003fe20000010000 */
[----:B------:R-:W-:Y:S01]  /*44f0*/  HFMA2.MMA R115, -RZ, RZ, 0, 4.76837158203125e-07 ;  /* 0x00000008ff737435 */ /* 0x000fe200000001ff */
[----:B------:R-:W-:-:S02]  /*4500*/  MOV R114, 0x1f ;  /* 0x0000001f00727802 */ /* 0x000fc40000000f00 */
[----:B------:R-:W-:Y:S02]  /*4510*/  MOV R117, 0xffffffff ;  /* 0xffffffff00757802 */ /* 0x000fe40000000f00 */
[----:B------:R-:W-:Y:S02]  /*4520*/  MOV R60, 0x4540 ;  /* 0x00004540003c7802 */ /* 0x000fe40000000f00 */
[----:B------:R-:W-:Y:S05]  /*4530*/  CALL.REL.NOINC `($__internal_130_$__cuda_sm70_shflsync_bfly_p) ;  /* 0x0000009000007944 */ /* 0x000fea0003c00000 */
[----:B-1----:R-:W-:Y:S01]  /*4540*/  FADD.FTZ R116, R112, R115 ;  /* 0x0000007370747221 */ /* 0x002fe20000010000 */
[----:B------:R-:W-:Y:S01]  /*4550*/  HFMA2.MMA R115, -RZ, RZ, 0, 9.5367431640625e-07 ;  /* 0x00000010ff737435 */ /* 0x000fe200000001ff */
[----:B0-----:R-:W-:Y:S02]  /*4560*/  MOV R114, 0x1f ;  /* 0x0000001f00727802 */ /* 0x001fe40000000f00 */
[----:B------:R-:W-:Y:S02]  /*4570*/  MOV R117, 0xffffffff ;  /* 0xffffffff00757802 */ /* 0x000fe40000000f00 */
[----:B------:R-:W-:Y:S02]  /*4580*/  MOV R112, R116 ;  /* 0x0000007400707202 */ /* 0x000fe40000000f00 */
[----:B------:R-:W-:-:S02]  /*4590*/  MOV R60, 0x45b0 ;  /* 0x000045b0003c7802 */ /* 0x000fc40000000f00 */
[----:B------:R-:W-:Y:S05]  /*45a0*/  CALL.REL.NOINC `($__internal_130_$__cuda_sm70_shflsync_bfly_p) ;  /* 0x0000002000007944 */ /* 0x000fea0003c00000 */
[----:B01----:R-:W-:Y:S01]  /*45b0*/  MOV R117, R115 ;  /* 0x0000007300757202 */ /* 0x003fe20000000f00 */
[----:B------:R-:W-:Y:S05]  /*45c0*/  BRA `(.L_x_23375) ;  /* 0xffffebf000007947 */ /* 0x000fea000383ffff */
        .weak           $__internal_130_$__cuda_sm70_shflsync_bfly_p
        .type           $__internal_130_$__cuda_sm70_shflsync_bfly_p,@function
        .size           $__internal_130_$__cuda_sm70_shflsync_bfly_p,(.L_x_29270 - $__internal_130_$__cuda_sm70_shflsync_bfly_p)
$__internal_130_$__cuda_sm70_shflsync_bfly_p:
[----:B------:R-:W-:Y:S01]  /*45d0*/  HFMA2.MMA R61, -RZ, RZ, 0, 0 ;  /* 0x00000000ff3d7435 */ /* 0x000fe200000001ff */
[----:B------:R-:W-:Y:S04]  /*45e0*/  WARPSYNC R117 ;  /* 0x0000007500007348 */ /* 0x000fe80003800000 */
[----:B------:R0:W1:Y:S01]  /*45f0*/  SHFL.BFLY PT, R115, R112, R115, R114 ;  /* 0x0c00007370737389 */ /* 0x00006200000e0072 */
[----:B------:R-:W-:Y:S05]  /*4600*/  RET.REL.NODEC R60 `(_ZN10layer_norm13ln_fwd_kernelINS_13Kernel_traitsI6__halfffffjLj1024ELj1ELj4ELj1ELj16ENS_18Kernel_traits_baseILj1024ES2_ffffjLj128EEEEELb0ELb0ELb1ELb0EEEvNS_9FwdParamsE) ;  /* 0xffffb9f03c007950 */ /* 0x000fea0003c3ffff */
.L_x_23376:
        /* <DEDUP_REMOVED lines=15> */
.L_x_29270:


//--------------------- .text._ZN10layer_norm13ln_fwd_kernelINS_13Kernel_traitsI6__halfffffjLj1024ELj1ELj4ELj1ELj16ENS_18Kernel_traits_baseILj1024ES2_ffffjLj128EEEEELb0ELb0ELb1ELb1EEEvNS_9FwdParamsE --------------------------
	.section	.text._ZN10layer_norm13ln_fwd_kernelINS_13Kernel_traitsI6__halfffffjLj1024ELj1ELj4ELj1ELj16ENS_18Kernel_traits_baseILj1024ES2_ffffjLj128EEEEELb0ELb0ELb1ELb1EEEvNS_9FwdParamsE,"ax",@progbits
	.sectioninfo	@"SHI_REGISTERS=128"
	.align	128
        .global         _ZN10layer_norm13ln_fwd_kernelINS_13Kernel_traitsI6__halfffffjLj1024ELj1ELj4ELj1ELj16ENS_18Kernel_traits_baseILj1024ES2_ffffjLj128EEEEELb0ELb0ELb1ELb1EEEvNS_9FwdParamsE
        .type           _ZN10layer_norm13ln_fwd_kernelINS_13Kernel_traitsI6__halfffffjLj1024ELj1ELj4ELj1ELj16ENS_18Kernel_traits_baseILj1024ES2_ffffjLj128EEEEELb0ELb0ELb1ELb1EEEvNS_9FwdParamsE,@function
        .size           _ZN10layer_norm13ln_fwd_kernelINS_13Kernel_traitsI6__halfffffjLj1024ELj1ELj4ELj1ELj16ENS_18Kernel_traits_baseILj1024ES2_ffffjLj128EEEEELb0ELb0ELb1ELb1EEEvNS_9FwdParamsE,(.L_x_29271 - _ZN10layer_norm13ln_fwd_kernelINS_13Kernel_traitsI6__halfffffjLj1024ELj1ELj4ELj1ELj16ENS_18Kernel_traits_baseILj1024ES2_ffffjLj128EEEEELb0ELb0ELb1ELb1EEEvNS_9FwdParamsE)
        .other          _ZN10layer_norm13ln_fwd_kernelINS_13Kernel_traitsI6__halfffffjLj1024ELj1ELj4ELj1ELj16ENS_18Kernel_traits_baseILj1024ES2_ffffjLj128EEEEELb0ELb0ELb1ELb1EEEvNS_9FwdParamsE,@"STO_CUDA_ENTRY STV_DEFAULT"
_ZN10layer_norm13ln_fwd_kernelINS_13Kernel_traitsI6__halfffffjLj1024ELj1ELj4ELj1ELj16ENS_18Kernel_traits_baseILj1024ES2_ffffjLj128EEEEELb0ELb0ELb1ELb1EEEvNS_9FwdParamsE:
.text._ZN10layer_norm13ln_fwd_kernelINS_13Kernel_traitsI6__halfffffjLj1024ELj1ELj4ELj1ELj16ENS_18Kernel_traits_baseILj1024ES2_ffffjLj128EEEEELb0ELb0ELb1ELb1EEEvNS_9FwdParamsE:
        /* <DEDUP_REMOVED lines=25> */
[----:B------:R0:W3:Y:S04]  /*0190*/  LDG.E.64 R34, [R2.64] ;  /* 0x0000000402227981 */ /* 0x0000e8000c1e1b00 */
[----:B------:R0:W4:Y:S04]  /*01a0*/  LDG.E.64 R36, [R2.64+0x100] ;  /* 0x0001000402247981 */ /* 0x000128000c1e1b00 */
        /* <DEDUP_REMOVED lines=13> */
[--C-:B------:R-:W-:Y:S01]  /*0280*/  SHF.R.U64 R26, R14, 0x10, R15.reuse ;  /* 0x000000100e1a7819 */ /* 0x100fe2000000120f */
[----:B------:R-:W-:Y:S01]  /*0290*/  HADD2.F32 R16, -RZ, R14.H0_H0 ;  /* 0x2000000eff107230 */ /* 0x000fe20000004100 */
[----:B------:R-:W-:Y:S01]  /*02a0*/  SHF.R.U32.HI R68, RZ, 0x10, R15 ;  /* 0x00000010ff447819 */ /* 0x000fe2000001160f */
[----:B------:R-:W-:Y:S01]  /*02b0*/  HADD2.F32 R14, -RZ, R12.H0_H0 ;  /* 0x2000000cff0e7230 */ /* 0x000fe20000004100 */
        /* <DEDUP_REMOVED lines=13> */
[----:B------:R-:W-:Y:S01]  /*0390*/  SHF.R.U32.HI R82, RZ, 0x10, R29 ;  /* 0x00000010ff527819 */ /* 0x000fe2000001161d */
        /* <DEDUP_REMOVED lines=11> */
[----:B0-----:R-:W-:-:S02]  /*0450*/  HADD2.F32 R3, -RZ, R31.H0_H0 ;  /* 0x2000001fff037230 */ /* 0x001fc40000004100 */
        /* <DEDUP_REMOVED lines=22> */
[----:B---3--:R-:W-:-:S02]  /*05c0*/  SHF.R.U64 R103, R34, 0x10, R35 ;  /* 0x0000001022677819 */ /* 0x008fc40000001223 */
[----:B------:R-:W-:Y:S02]  /*05d0*/  SHF.R.U32.HI R101, RZ, 0x10, R35 ;  /* 0x00000010ff657819 */ /* 0x000fe40000011623 */
[--C-:B----4-:R-:W-:Y:S02]  /*05e0*/  SHF.R.U64 R100, R36, 0x10, R37.reuse ;  /* 0x0000001024647819 */ /* 0x110fe40000001225 */
[----:B------:R-:W-:Y:S02]  /*05f0*/  SHF.R.U32.HI R97, RZ, 0x10, R37 ;  /* 0x00000010ff617819 */ /* 0x000fe40000011625 */
[--C-:B------:R-:W-:Y:S02]  /*0600*/  SHF.R.U64 R96, R38, 0x10, R39.reuse ;  /* 0x0000001026607819 */ /* 0x100fe40000001227 */
[----:B------:R-:W-:Y:S02]  /*0610*/  SHF.R.U32.HI R83, RZ, 0x10, R39 ;  /* 0x00000010ff537819 */ /* 0x000fe40000011627 */
[--C-:B------:R-:W-:Y:S01]  /*0620*/  SHF.R.U64 R86, R20, 0x10, R21.reuse ;  /* 0x0000001014567819 */ /* 0x100fe20000001215 */
[----:B------:R-:W-:Y:S01]  /*0630*/  HADD2.F32 R19, -RZ, R20.H0_H0 ;  /* 0x20000014ff137230 */ /* 0x000fe20000004100 */
[----:B------:R-:W-:-:S02]  /*0640*/  SHF.R.U32.HI R87, RZ, 0x10, R21 ;  /* 0x00000010ff577819 */ /* 0x000fc40000011615 */
[--C-:B------:R-:W-:Y:S02]  /*0650*/  SHF.R.U64 R88, R22, 0x10, R23.reuse ;  /* 0x0000001016587819 */ /* 0x100fe40000001217 */
[----:B------:R-:W-:Y:S02]  /*0660*/  SHF.R.U32.HI R89, RZ, 0x10, R23 ;  /* 0x00000010ff597819 */ /* 0x000fe40000011617 */
[--C-:B------:R-:W-:Y:S02]  /*0670*/  SHF.R.U64 R90, R24, 0x10, R25.reuse ;  /* 0x00000010185a7819 */ /* 0x100fe40000001219 */
[----:B------:R-:W-:Y:S02]  /*0680*/  SHF.R.U32.HI R91, RZ, 0x10, R25 ;  /* 0x00000010ff5b7819 */ /* 0x000fe40000011619 */
[--C-:B------:R-:W-:Y:S02]  /*0690*/  SHF.R.U64 R92, R66, 0x10, R67.reuse ;  /* 0x00000010425c7819 */ /* 0x100fe40000001243 */
        /* <DEDUP_REMOVED lines=31> */
.L_x_23446:
[----:B------:R-:W-:Y:S01]  /*0890*/  HFMA2.MMA R37, -RZ, RZ, 0, 2.384185791015625e-07 ;  /* 0x00000004ff257435 */ /* 0x000fe200000001ff */
[----:B------:R-:W0:Y:S09]  /*08a0*/  S2R R107, SR_TID.X ;  /* 0x00000000006b7919 */ /* 0x000e320000002100 */
[----:B------:R-:W-:-:S05]  /*08b0*/  IMAD.WIDE R34, R104, R37, c[0x0][0x1d0] ;  /* 0x0000740068227625 */ /* 0x000fca00078e0225 */
        /* <DEDUP_REMOVED lines=10> */
[----:B------:R0:W3:Y:S01]  /*0960*/  @P0 LDG.E.128 R24, [R32.64] ;  /* 0x0000000420180981 */ /* 0x0000e2000c1e1d00 */
[----:B-1----:R-:W-:Y:S01]  /*0970*/  IMAD.WIDE R34, R104, R37, c[0x0][0x1d8] ;  /* 0x0000760068227625 */ /* 0x002fe200078e0225 */
[----:B------:R-:W-:Y:S02]  /*0980*/  HFMA2.MMA R111, -RZ, RZ, 0, 0 ;  /* 0x00000000ff6f7435 */ /* 0x000fe400000001ff */
[----:B------:R-:W-:Y:S01]  /*0990*/  HFMA2.MMA R106, -RZ, RZ, 0, 9.5367431640625e-07 ;  /* 0x00000010ff6a7435 */ /* 0x000fe200000001ff */
[----:B------:R-:W-:Y:S01]  /*09a0*/  IADD3 R43, R63, 0x20, RZ ;  /* 0x000000203f2b7810 */ /* 0x000fe20007ffe0ff */
[----:B------:R-:W-:Y:S01]  /*09b0*/  BSSY B0, `(.L_x_23377) ;  /* 0x000001d000007945 */ /* 0x000fe20003800000 */
[----:B------:R3:W5:Y:S01]  /*09c0*/  LDG.E R110, [R34.64] ;  /* 0x00000004226e7981 */ /* 0x000762000c1e1900 */
        /* <DEDUP_REMOVED lines=15> */
[----:B------:R-:W-:Y:S01]  /*0ac0*/  @!P6 ISETP.NE.AND.EX P2, PT, RZ, c[0x0][0x184], PT, P2 ;  /* 0x00006100ff00ea0c */ /* 0x000fe20003f45320 */
[----:B------:R-:W-:Y:S01]  /*0ad0*/  IMAD.WIDE.U32 R38, R63, R106, c[0x0][0x188] ;  /* 0x000062003f267625 */ /* 0x000fe200078e006a */
[----:B------:R-:W-:-:S02]  /*0ae0*/  @!P6 ISETP.NE.AND.EX P4, PT, RZ, c[0x0][0x184], PT, P4 ;  /* 0x00006100ff00ea0c */ /* 0x000fc40003f85340 */
[----:B------:R-:W-:Y:S01]  /*0af0*/  @!P6 ISETP.NE.AND.EX P3, PT, RZ, c[0x0][0x184], PT, P3 ;  /* 0x00006100ff00ea0c */ /* 0x000fe20003f65330 */
[----:B------:R-:W-:Y:S01]  /*0b00*/  @P0 IMAD.WIDE.U32 R36, R43, R106, c[0x0][0x180] ;  /* 0x000060002b240625 */ /* 0x000fe200078e006a */
[----:B---3--:R-:W-:Y:S02]  /*0b10*/  @!P6 FSEL R34, R26, RZ, P2 ;  /* 0x000000ff1a22e208 */ /* 0x008fe40001000000 */
[----:B------:R-:W-:Y:S02]  /*0b20*/  @!P6 FSEL R35, R27, RZ, P4 ;  /* 0x000000ff1b23e208 */ /* 0x000fe40002000000 */
[----:B0-----:R-:W-:Y:S02]  /*0b30*/  @!P6 FSEL R33, R25, RZ, P1 ;  /* 0x000000ff1921e208 */ /* 0x001fe40000800000 */
[----:B------:R-:W-:Y:S01]  /*0b40*/  @!P6 FSEL R32, R24, RZ, P3 ;  /* 0x000000ff1820e208 */ /* 0x000fe20001800000 */
[----:B------:R-:W-:Y:S05]  /*0b50*/  @!P6 BRA `(.L_x_23378) ;  /* 0x000000200000e947 */ /* 0x000fea0003800000 */
[----:B-----5:R-:W-:-:S04]  /*0b60*/  FMUL.FTZ R32, R28, c[0x0][0x1ec] ;  /* 0x00007b001c207a20 */ /* 0x020fc80000410000 */
[----:B------:R-:W-:Y:S02]  /*0b70*/  @P0 FADD.FTZ R32, R24, R32 ;  /* 0x0000002018200221 */ /* 0x000fe40000010000 */
.L_x_23378:
[----:B------:R-:W-:Y:S05]  /*0b80*/  BSYNC B0 ;  /* 0x0000000000007941 */ /* 0x000fea0003800000 */
.L_x_23377:
[----:B------:R-:W-:Y:S01]  /*0b90*/  BSSY B0, `(.L_x_23379) ;  /* 0x0000004000007945 */ /* 0x000fe20003800000 */
[----:B------:R-:W-:Y:S05]  /*0ba0*/  @!P6 BRA `(.L_x_23380) ;  /* 0x000000200000e947 */ /* 0x000fea0003800000 */
[----:B-----5:R-:W-:-:S04]  /*0bb0*/  FMUL.FTZ R33, R29, c[0x0][0x1ec] ;  /* 0x00007b001d217a20 */ /* 0x020fc80000410000 */
[----:B------:R-:W-:Y:S02]  /*0bc0*/  @P0 FADD.FTZ R33, R25, R33 ;  /* 0x0000002119210221 */ /* 0x000fe40000010000 */
.L_x_23380:
[----:B------:R-:W-:Y:S05]  /*0bd0*/  BSYNC B0 ;  /* 0x0000000000007941 */ /* 0x000fea0003800000 */
.L_x_23379:
[----:B------:R-:W-:Y:S01]  /*0be0*/  BSSY B0, `(.L_x_23381) ;  /* 0x0000004000007945 */ /* 0x000fe20003800000 */
[----:B------:R-:W-:Y:S05]  /*0bf0*/  @!P6 BRA `(.L_x_23382) ;  /* 0x000000200000e947 */ /* 0x000fea0003800000 */
[----:B-----5:R-:W-:-:S04]  /*0c00*/  FMUL.FTZ R34, R30, c[0x0][0x1ec] ;  /* 0x00007b001e227a20 */ /* 0x020fc80000410000 */
[----:B------:R-:W-:Y:S02]  /*0c10*/  @P0 FADD.FTZ R34, R26, R34 ;  /* 0x000000221a220221 */ /* 0x000fe40000010000 */
.L_x_23382:
[----:B------:R-:W-:Y:S05]  /*0c20*/  BSYNC B0 ;  /* 0x0000000000007941 */ /* 0x000fea0003800000 */
.L_x_23381:
[----:B------:R-:W-:Y:S01]  /*0c30*/  BSSY B0, `(.L_x_23383) ;  /* 0x0000004000007945 */ /* 0x000fe20003800000 */
[----:B------:R-:W-:Y:S05]  /*0c40*/  @!P6 BRA `(.L_x_23384) ;  /* 0x000000200000e947 */ /* 0x000fea0003800000 */
[----:B-----5:R-:W-:-:S04]  /*0c50*/  FMUL.FTZ R35, R31, c[0x0][0x1ec] ;  /* 0x00007b001f237a20 */ /* 0x020fc80000410000 */
[----:B------:R-:W-:Y:S02]  /*0c60*/  @P0 FADD.FTZ R35, R27, R35 ;  /* 0x000000231b230221 */ /* 0x000fe40000010000 */
.L_x_23384:
[----:B------:R-:W-:Y:S05]  /*0c70*/  BSYNC B0 ;  /* 0x0000000000007941 */ /* 0x000fea0003800000 */
.L_x_23383:
[----:B------:R-:W-:Y:S01]  /*0c80*/  @P5 IADD3 R45, R111, 0x20, RZ ;  /* 0x000000206f2d5810 */ /* 0x000fe20007ffe0ff */
[----:B------:R0:W-:Y:S04]  /*0c90*/  STG.E.128 [R38.64], R32 ;  /* 0x0000002026007986 */ /* 0x0001e8000c101d04 */
[----:B------:R-:W-:Y:S01]  /*0ca0*/  @P5 IMAD.WIDE.U32 R44, R45, R106, c[0x0][0x170] ;  /* 0x00005c002d2c5625 */ /* 0x000fe200078e006a */
[----:B------:R-:W2:Y:S01]  /*0cb0*/  @P0 LDG.E.128 R24, [R36.64] ;  /* 0x0000000424180981 */ /* 0x000ea2000c1e1d00 */
[----:B------:R-:W-:-:S03]  /*0cc0*/  IADD3 R47, R63, 0x40, RZ ;  /* 0x000000403f2f7810 */ /* 0x000fc60007ffe0ff */
[----:B-----5:R1:W5:Y:S01]  /*0cd0*/  @P5 LDG.E.128 R28, [R44.64] ;  /* 0x000000042c1c5981 */ /* 0x020362000c1e1d00 */
[----:B------:R-:W-:Y:S01]  /*0ce0*/  @!P6 ISETP.NE.U32.AND P3, PT, RZ, c[0x0][0x180], PT ;  /* 0x00006000ff00ea0c */ /* 0x000fe20003f65070 */
[----:B------:R-:W-:Y:S01]  /*0cf0*/  BSSY B0, `(.L_x_23385) ;  /* 0x0000011000007945 */ /* 0x000fe20003800000 */
[----:B------:R-:W-:Y:S01]  /*0d00*/  @!P6 ISETP.NE.U32.AND P1, PT, RZ, c[0x0][0x180], PT ;  /* 0x00006000ff00ea0c */ /* 0x000fe20003f25070 */
[-C--:B------:R-:W-:Y:S01]  /*0d10*/  IMAD.WIDE.U32 R42, R43, R106.reuse, c[0x0][0x188] ;  /* 0x000062002b2a7625 */ /* 0x080fe200078e006a */
[----:B------:R-:W-:Y:S02]  /*0d20*/  @!P6 ISETP.NE.U32.AND P2, PT, RZ, c[0x0][0x180], PT ;  /* 0x00006000ff00ea0c */ /* 0x000fe40003f45070 */
[----:B------:R-:W-:Y:S01]  /*0d30*/  @!P6 ISETP.NE.U32.AND P4, PT, RZ, c[0x0][0x180], PT ;  /* 0x00006000ff00ea0c */ /* 0x000fe20003f85070 */
[----:B------:R-:W-:Y:S01]  /*0d40*/  @P0 IMAD.WIDE.U32 R40, R47, R106, c[0x0][0x180] ;  /* 0x000060002f280625 */ /* 0x000fe200078e006a */
[----:B------:R-:W-:Y:S02]  /*0d50*/  @!P6 ISETP.NE.AND.EX P1, PT, RZ, c[0x0][0x184], PT, P1 ;  /* 0x00006100ff00ea0c */ /* 0x000fe40003f25310 */
[----:B------:R-:W-:-:S02]  /*0d60*/  @!P6 ISETP.NE.AND.EX P2, PT, RZ, c[0x0][0x184], PT, P2 ;  /* 0x00006100ff00ea0c */ /* 0x000fc40003f45320 */
[----:B------:R-:W-:Y:S02]  /*0d70*/  @!P6 ISETP.NE.AND.EX P4, PT, RZ, c[0x0][0x184], PT, P4 ;  /* 0x00006100ff00ea0c */ /* 0x000fe40003f85340 */
[----:B------:R-:W-:Y:S02]  /*0d80*/  @!P6 ISETP.NE.AND.EX P3, PT, RZ, c[0x0][0x184], PT, P3 ;  /* 0x00006100ff00ea0c */ /* 0x000fe40003f65330 */
[----:B--2---:R-:W-:Y:S02]  /*0d90*/  @!P6 FSEL R37, R25, RZ, P1 ;  /* 0x000000ff1925e208 */ /* 0x004fe40000800000 */
[----:B0-----:R-:W-:Y:S02]  /*0da0*/  @!P6 FSEL R38, R26, RZ, P2 ;  /* 0x000000ff1a26e208 */ /* 0x001fe40001000000 */
[----:B------:R-:W-:Y:S02]  /*0db0*/  @!P6 FSEL R39, R27, RZ, P4 ;  /* 0x000000ff1b27e208 */ /* 0x000fe40002000000 */
[----:B------:R-:W-:Y:S01]  /*0dc0*/  @!P6 FSEL R36, R24, RZ, P3 ;  /* 0x000000ff1824e208 */ /* 0x000fe20001800000 */
[----:B------:R-:W-:Y:S05]  /*0dd0*/  @!P6 BRA `(.L_x_23386) ;  /* 0x000000200000e947 */ /* 0x000fea0003800000 */
[----:B-1---5:R-:W-:-:S04]  /*0de0*/  FMUL.FTZ R36, R28, c[0x0][0x1ec] ;  /* 0x00007b001c247a20 */ /* 0x022fc80000410000 */
[----:B------:R-:W-:Y:S02]  /*0df0*/  @P0 FADD.FTZ R36, R24, R36 ;  /* 0x0000002418240221 */ /* 0x000fe40000010000 */
.L_x_23386:
[----:B-1----:R-:W-:Y:S05]  /*0e00*/  BSYNC B0 ;  /* 0x0000000000007941 */ /* 0x002fea0003800000 */
.L_x_23385:
[----:B------:R-:W-:Y:S01]  /*0e10*/  BSSY B0, `(.L_x_23387) ;  /* 0x0000004000007945 */ /* 0x000fe20003800000 */
[----:B------:R-:W-:Y:S05]  /*0e20*/  @!P6 BRA `(.L_x_23388) ;  /* 0x000000200000e947 */ /* 0x000fea0003800000 */
[----:B-----5:R-:W-:-:S04]  /*0e30*/  FMUL.FTZ R37, R29, c[0x0][0x1ec] ;  /* 0x00007b001d257a20 */ /* 0x020fc80000410000 */
[----:B------:R-:W-:Y:S02]  /*0e40*/  @P0 FADD.FTZ R37, R25, R37 ;  /* 0x0000002519250221 */ /* 0x000fe40000010000 */
.L_x_23388:
[----:B------:R-:W-:Y:S05]  /*0e50*/  BSYNC B0 ;  /* 0x0000000000007941 */ /* 0x000fea0003800000 */
.L_x_23387:
[----:B------:R-:W-:Y:S01]  /*0e60*/  BSSY B0, `(.L_x_23389) ;  /* 0x0000004000007945 */ /* 0x000fe20003800000 */
[----:B------:R-:W-:Y:S05]  /*0e70*/  @!P6 BRA `(.L_x_23390) ;  /* 0x000000200000e947 */ /* 0x000fea0003800000 */
[----:B-----5:R-:W-:-:S04]  /*0e80*/  FMUL.FTZ R38, R30, c[0x0][0x1ec] ;  /* 0x00007b001e267a20 */ /* 0x020fc80000410000 */
[----:B------:R-:W-:Y:S02]  /*0e90*/  @P0 FADD.FTZ R38, R26, R38 ;  /* 0x000000261a260221 */ /* 0x000fe40000010000 */
.L_x_23390:
[----:B------:R-:W-:Y:S05]  /*0ea0*/  BSYNC B0 ;  /* 0x0000000000007941 */ /* 0x000fea0003800000 */
.L_x_23389:
[----:B------:R-:W-:Y:S01]  /*0eb0*/  BSSY B0, `(.L_x_23391) ;  /* 0x0000004000007945 */ /* 0x000fe20003800000 */
[----:B------:R-:W-:Y:S05]  /*0ec0*/  @!P6 BRA `(.L_x_23392) ;  /* 0x000000200000e947 */ /* 0x000fea0003800000 */
[----:B-----5:R-:W-:-:S04]  /*0ed0*/  FMUL.FTZ R39, R31, c[0x0][0x1ec] ;  /* 0x00007b001f277a20 */ /* 0x020fc80000410000 */
[----:B------:R-:W-:Y:S02]  /*0ee0*/  @P0 FADD.FTZ R39, R27, R39 ;  /* 0x000000271b270221 */ /* 0x000fe40000010000 */
.L_x_23392:
[----:B------:R-:W-:Y:S05]  /*0ef0*/  BSYNC B0 ;  /* 0x0000000000007941 */ /* 0x000fea0003800000 */
.L_x_23391:
        /* <DEDUP_REMOVED lines=24> */
.L_x_23394:
[----:B-1----:R-:W-:Y:S05]  /*1080*/  BSYNC B0 ;  /* 0x0000000000007941 */ /* 0x002fea0003800000 */
.L_x_23393:
[----:B------:R-:W-:Y:S01]  /*1090*/  BSSY B0, `(.L_x_23395) ;  /* 0x0000004000007945 */ /* 0x000fe20003800000 */
[----:B------:R-:W-:Y:S05]  /*10a0*/  @!P6 BRA `(.L_x_23396) ;  /* 0x000000200000e947 */ /* 0x000fea0003800000 */
[----:B-----5:R-:W-:-:S04]  /*10b0*/  FMUL.FTZ R41, R29, c[0x0][0x1ec] ;  /* 0x00007b001d297a20 */ /* 0x020fc80000410000 */
[----:B------:R-:W-:Y:S02]  /*10c0*/  @P0 FADD.FTZ R41, R25, R41 ;  /* 0x0000002919290221 */ /* 0x000fe40000010000 */
.L_x_23396:
[----:B------:R-:W-:Y:S05]  /*10d0*/  BSYNC B0 ;  /* 0x0000000000007941 */ /* 0x000fea0003800000 */
.L_x_23395:
[----:B------:R-:W-:Y:S01]  /*10e0*/  BSSY B0, `(.L_x_23397) ;  /* 0x0000004000007945 */ /* 0x000fe20003800000 */
[----:B------:R-:W-:Y:S05]  /*10f0*/  @!P6 BRA `(.L_x_23398) ;  /* 0x000000200000e947 */ /* 0x000fea0003800000 */
[----:B-----5:R-:W-:-:S04]  /*1100*/  FMUL.FTZ R42, R30, c[0x0][0x1ec] ;  /* 0x00007b001e2a7a20 */ /* 0x020fc80000410000 */
[----:B------:R-:W-:Y:S02]  /*1110*/  @P0 FADD.FTZ R42, R26, R42 ;  /* 0x0000002a1a2a0221 */ /* 0x000fe40000010000 */
.L_x_23398:
[----:B------:R-:W-:Y:S05]  /*1120*/  BSYNC B0 ;  /* 0x0000000000007941 */ /* 0x000fea0003800000 */
.L_x_23397:
[----:B------:R-:W-:Y:S01]  /*1130*/  BSSY B0, `(.L_x_23399) ;  /* 0x0000004000007945 */ /* 0x000fe20003800000 */
[----:B------:R-:W-:Y:S05]  /*1140*/  @!P6 BRA `(.L_x_23400) ;  /* 0x000000200000e947 */ /* 0x000fea0003800000 */
[----:B-----5:R-:W-:-:S04]  /*1150*/  FMUL.FTZ R43, R31, c[0x0][0x1ec] ;  /* 0x00007b001f2b7a20 */ /* 0x020fc80000410000 */
[----:B------:R-:W-:Y:S02]  /*1160*/  @P0 FADD.FTZ R43, R27, R43 ;  /* 0x0000002b1b2b0221 */ /* 0x000fe40000010000 */
.L_x_23400:
[----:B------:R-:W-:Y:S05]  /*1170*/  BSYNC B0 ;  /* 0x0000000000007941 */ /* 0x000fea0003800000 */
.L_x_23399:
[----:B------:R-:W-:Y:S01]  /*1180*/  @P5 IADD3 R53, R111, 0x60, RZ ;  /* 0x000000606f355810 */ /* 0x000fe20007ffe0ff */
[----:B------:R0:W-:Y:S04]  /*1190*/  STG.E.128 [R46.64], R40 ;  /* 0x000000282e007986 */ /* 0x0001e8000c101d04 */
[-C--:B------:R-:W-:Y:S01]  /*11a0*/  @P5 IMAD.WIDE.U32 R52, R53, R106.reuse, c[0x0][0x170] ;  /* 0x00005c0035345625 */ /* 0x080fe200078e006a */
[----:B------:R-:W2:Y:S04]  /*11b0*/  @P0 LDG.E.128 R24, [R44.64] ;  /* 0x000000042c180981 */ /* 0x000ea8000c1e1d00 */
[----:B-----5:R1:W5:Y:S01]  /*11c0*/  @P5 LDG.E.128 R28, [R52.64] ;  /* 0x00000004341c5981 */ /* 0x020362000c1e1d00 */
[----:B------:R-:W-:Y:S01]  /*11d0*/  @!P6 ISETP.NE.U32.AND P3, PT, RZ, c[0x0][0x180], PT ;  /* 0x00006000ff00ea0c */ /* 0x000fe20003f65070 */
[----:B------:R-:W-:Y:S01]  /*11e0*/  BSSY B0, `(.L_x_23401) ;  /* 0x0000012000007945 */ /* 0x000fe20003800000 */
[----:B------:R-:W-:Y:S01]  /*11f0*/  @!P6 ISETP.NE.U32.AND P1, PT, RZ, c[0x0][0x180], PT ;  /* 0x00006000ff00ea0c */ /* 0x000fe20003f25070 */
[----:B------:R-:W-:Y:S01]  /*1200*/  IMAD.WIDE.U32 R50, R51, R106, c[0x0][0x188] ;  /* 0x0000620033327625 */ /* 0x000fe200078e006a */
[----:B------:R-:W-:-:S02]  /*1210*/  @!P6 ISETP.NE.U32.AND P2, PT, RZ, c[0x0][0x180], PT ;  /* 0x00006000ff00ea0c */ /* 0x000fc40003f45070 */
[----:B------:R-:W-:Y:S02]  /*1220*/  @!P6 ISETP.NE.U32.AND P4, PT, RZ, c[0x0][0x180], PT ;  /* 0x00006000ff00ea0c */ /* 0x000fe40003f85070 */
[----:B------:R-:W-:Y:S02]  /*1230*/  IADD3 R55, R63, 0x80, RZ ;  /* 0x000000803f377810 */ /* 0x000fe40007ffe0ff */
[----:B------:R-:W-:Y:S02]  /*1240*/  @!P6 ISETP.NE.AND.EX P1, PT, RZ, c[0x0][0x184], PT, P1 ;  /* 0x00006100ff00ea0c */ /* 0x000fe40003f25310 */
[----:B------:R-:W-:Y:S01]  /*1250*/  @!P6 ISETP.NE.AND.EX P2, PT, RZ, c[0x0][0x184], PT, P2 ;  /* 0x00006100ff00ea0c */ /* 0x000fe20003f45320 */
[----:B------:R-:W-:Y:S01]  /*1260*/  @P0 IMAD.WIDE.U32 R48, R55, R106, c[0x0][0x180] ;  /* 0x0000600037300625 */ /* 0x000fe200078e006a */
[----:B------:R-:W-:Y:S02]  /*1270*/  @!P6 ISETP.NE.AND.EX P4, PT, RZ, c[0x0][0x184], PT, P4 ;  /* 0x00006100ff00ea0c */ /* 0x000fe40003f85340 */
[----:B------:R-:W-:-:S02]  /*1280*/  @!P6 ISETP.NE.AND.EX P3, PT, RZ, c[0x0][0x184], PT, P3 ;  /* 0x00006100ff00ea0c */ /* 0x000fc40003f65330 */
[----:B--2---:R-:W-:Y:S02]  /*1290*/  @!P6 FSEL R45, R25, RZ, P1 ;  /* 0x000000ff192de208 */ /* 0x004fe40000800000 */
[----:B0-----:R-:W-:Y:S02]  /*12a0*/  @!P6 FSEL R46, R26, RZ, P2 ;  /* 0x000000ff1a2ee208 */ /* 0x001fe40001000000 */
[----:B------:R-:W-:Y:S02]  /*12b0*/  @!P6 FSEL R47, R27, RZ, P4 ;  /* 0x000000ff1b2fe208 */ /* 0x000fe40002000000 */
[----:B------:R-:W-:Y:S01]  /*12c0*/  @!P6 FSEL R44, R24, RZ, P3 ;  /* 0x000000ff182ce208 */ /* 0x000fe20001800000 */
[----:B------:R-:W-:Y:S05]  /*12d0*/  @!P6 BRA `(.L_x_23402) ;  /* 0x000000200000e947 */ /* 0x000fea0003800000 */
[----:B-1---5:R-:W-:-:S04]  /*12e0*/  FMUL.FTZ R44, R28, c[0x0][0x1ec] ;  /* 0x00007b001c2c7a20 */ /* 0x022fc80000410000 */
[----:B------:R-:W-:Y:S02]  /*12f0*/  @P0 FADD.FTZ R44, R24, R44 ;  /* 0x0000002c182c0221 */ /* 0x000fe40000010000 */
.L_x_23402:
[----:B-1----:R-:W-:Y:S05]  /*1300*/  BSYNC B0 ;  /* 0x0000000000007941 */ /* 0x002fea0003800000 */
.L_x_23401:
[----:B------:R-:W-:Y:S01]  /*1310*/  BSSY B0, `(.L_x_23403) ;  /* 0x0000004000007945 */ /* 0x000fe20003800000 */
[----:B------:R-:W-:Y:S05]  /*1320*/  @!P6 BRA `(.L_x_23404) ;  /* 0x000000200000e947 */ /* 0x000fea0003800000 */
[----:B-----5:R-:W-:-:S04]  /*1330*/  FMUL.FTZ R45, R29, c[0x0][0x1ec] ;  /* 0x00007b001d2d7a20 */ /* 0x020fc80000410000 */
[----:B------:R-:W-:Y:S02]  /*1340*/  @P0 FADD.FTZ R45, R25, R45 ;  /* 0x0000002d192d0221 */ /* 0x000fe40000010000 */
.L_x_23404:
[----:B------:R-:W-:Y:S05]  /*1350*/  BSYNC B0 ;  /* 0x0000000000007941 */ /* 0x000fea0003800000 */
.L_x_23403:
[----:B------:R-:W-:Y:S01]  /*1360*/  BSSY B0, `(.L_x_23405) ;  /* 0x0000004000007945 */ /* 0x000fe20003800000 */
[----:B------:R-:W-:Y:S05]  /*1370*/  @!P6 BRA `(.L_x_23406) ;  /* 0x000000200000e947 */ /* 0x000fea0003800000 */
[----:B-----5:R-:W-:-:S04]  /*1380*/  FMUL.FTZ R46, R30, c[0x0][0x1ec] ;  /* 0x00007b001e2e7a20 */ /* 0x020fc80000410000 */
[----:B------:R-:W-:Y:S02]  /*1390*/  @P0 FADD.FTZ R46, R26, R46 ;  /* 0x0000002e1a2e0221 */ /* 0x000fe40000010000 */
.L_x_23406:
[----:B------:R-:W-:Y:S05]  /*13a0*/  BSYNC B0 ;  /* 0x0000000000007941 */ /* 0x000fea0003800000 */
.L_x_23405:
[----:B------:R-:W-:Y:S01]  /*13b0*/  BSSY B0, `(.L_x_23407) ;  /* 0x0000004000007945 */ /* 0x000fe20003800000 */
[----:B------:R-:W-:Y:S05]  /*13c0*/  @!P6 BRA `(.L_x_23408) ;  /* 0x000000200000e947 */ /* 0x000fea0003800000 */
[----:B-----5:R-:W-:-:S04]  /*13d0*/  FMUL.FTZ R47, R31, c[0x0][0x1ec] ;  /* 0x00007b001f2f7a20 */ /* 0x020fc80000410000 */
[----:B------:R-:W-:Y:S02]  /*13e0*/  @P0 FADD.FTZ R47, R27, R47 ;  /* 0x0000002f1b2f0221 */ /* 0x000fe40000010000 */
.L_x_23408:
[----:B------:R-:W-:Y:S05]  /*13f0*/  BSYNC B0 ;  /* 0x0000000000007941 */ /* 0x000fea0003800000 */
.L_x_23407:
        /* <DEDUP_REMOVED lines=24> */
.L_x_23410:
[----:B-1----:R-:W-:Y:S05]  /*1580*/  BSYNC B0 ;  /* 0x0000000000007941 */ /* 0x002fea0003800000 */
.L_x_23409:
[----:B------:R-:W-:Y:S01]  /*1590*/  BSSY B0, `(.L_x_23411) ;  /* 0x0000004000007945 */ /* 0x000fe20003800000 */
[----:B------:R-:W-:Y:S05]  /*15a0*/  @!P6 BRA `(.L_x_23412) ;  /* 0x000000200000e947 */ /* 0x000fea0003800000 */
[----:B-----5:R-:W-:-:S04]  /*15b0*/  FMUL.FTZ R49, R29, c[0x0][0x1ec] ;  /* 0x00007b001d317a20 */ /* 0x020fc80000410000 */
[----:B------:R-:W-:Y:S02]  /*15c0*/  @P0 FADD.FTZ R49, R25, R49 ;  /* 0x0000003119310221 */ /* 0x000fe40000010000 */
.L_x_23412:
[----:B------:R-:W-:Y:S05]  /*15d0*/  BSYNC B0 ;  /* 0x0000000000007941 */ /* 0x000fea0003800000 */
.L_x_23411:
[----:B------:R-:W-:Y:S01]  /*15e0*/  BSSY B0, `(.L_x_23413) ;  /* 0x0000004000007945 */ /* 0x000fe20003800000 */
[----:B------:R-:W-:Y:S05]  /*15f0*/  @!P6 BRA `(.L_x_23414) ;  /* 0x000000200000e947 */ /* 0x000fea0003800000 */
[----:B-----5:R-:W-:-:S04]  /*1600*/  FMUL.FTZ R50, R30, c[0x0][0x1ec] ;  /* 0x00007b001e327a20 */ /* 0x020fc80000410000 */
[----:B------:R-:W-:Y:S02]  /*1610*/  @P0 FADD.FTZ R50, R26, R50 ;  /* 0x000000321a320221 */ /* 0x000fe40000010000 */
.L_x_23414:
[----:B------:R-:W-:Y:S05]  /*1620*/  BSYNC B0 ;  /* 0x0000000000007941 */ /* 0x000fea0003800000 */
.L_x_23413:
[----:B------:R-:W-:Y:S01]  /*1630*/  BSSY B0, `(.L_x_23415) ;  /* 0x0000004000007945 */ /* 0x000fe20003800000 */
[----:B------:R-:W-:Y:S05]  /*1640*/  @!P6 BRA `(.L_x_23416) ;  /* 0x000000200000e947 */ /* 0x000fea0003800000 */
[----:B-----5:R-:W-:-:S04]  /*1650*/  FMUL.FTZ R51, R31, c[0x0][0x1ec] ;  /* 0x00007b001f337a20 */ /* 0x020fc80000410000 */
[----:B------:R-:W-:Y:S02]  /*1660*/  @P0 FADD.FTZ R51, R27, R51 ;  /* 0x000000331b330221 */ /* 0x000fe40000010000 */
.L_x_23416:
[----:B------:R-:W-:Y:S05]  /*1670*/  BSYNC B0 ;  /* 0x0000000000007941 */ /* 0x000fea0003800000 */
.L_x_23415:
        /* <DEDUP_REMOVED lines=24> */
.L_x_23418:
[----:B-1----:R-:W-:Y:S05]  /*1800*/  BSYNC B0 ;  /* 0x0000000000007941 */ /* 0x002fea0003800000 */
.L_x_23417:
[----:B------:R-:W-:Y:S01]  /*1810*/  BSSY B0, `(.L_x_23419) ;  /* 0x0000004000007945 */ /* 0x000fe20003800000 */
[----:B------:R-:W-:Y:S05]  /*1820*/  @!P6 BRA `(.L_x_23420) ;  /* 0x000000200000e947 */ /* 0x000fea0003800000 */
[----:B-----5:R-:W-:-:S04]  /*1830*/  FMUL.FTZ R53, R29, c[0x0][0x1ec] ;  /* 0x00007b001d357a20 */ /* 0x020fc80000410000 */
[----:B------:R-:W-:Y:S02]  /*1840*/  @P0 FADD.FTZ R53, R25, R53 ;  /* 0x0000003519350221 */ /* 0x000fe40000010000 */
.L_x_23420:
[----:B------:R-:W-:Y:S05]  /*1850*/  BSYNC B0 ;  /* 0x0000000000007941 */ /* 0x000fea0003800000 */
.L_x_23419:
[----:B------:R-:W-:Y:S01]  /*1860*/  BSSY B0, `(.L_x_23421) ;  /* 0x0000004000007945 */ /* 0x000fe20003800000 */
[----:B------:R-:W-:Y:S05]  /*1870*/  @!P6 BRA `(.L_x_23422) ;  /* 0x000000200000e947 */ /* 0x000fea0003800000 */
[----:B-----5:R-:W-:-:S04]  /*1880*/  FMUL.FTZ R54, R30, c[0x0][0x1ec] ;  /* 0x00007b001e367a20 */ /* 0x020fc80000410000 */
[----:B------:R-:W-:Y:S02]  /*1890*/  @P0 FADD.FTZ R54, R26, R54 ;  /* 0x000000361a360221 */ /* 0x000fe40000010000 */
.L_x_23422:
[----:B------:R-:W-:Y:S05]  /*18a0*/  BSYNC B0 ;  /* 0x0000000000007941 */ /* 0x000fea0003800000 */
.L_x_23421:
[----:B------:R-:W-:Y:S01]  /*18b0*/  BSSY B0, `(.L_x_23423) ;  /* 0x0000004000007945 */ /* 0x000fe20003800000 */
[----:B------:R-:W-:Y:S05]  /*18c0*/  @!P6 BRA `(.L_x_23424) ;  /* 0x000000200000e947 */ /* 0x000fea0003800000 */
[----:B-----5:R-:W-:-:S04]  /*18d0*/  FMUL.FTZ R55, R31, c[0x0][0x1ec] ;  /* 0x00007b001f377a20 */ /* 0x020fc80000410000 */
[----:B------:R-:W-:Y:S02]  /*18e0*/  @P0 FADD.FTZ R55, R27, R55 ;  /* 0x000000371b370221 */ /* 0x000fe40000010000 */
.L_x_23424:
[----:B------:R-:W-:Y:S05]  /*18f0*/  BSYNC B0 ;  /* 0x0000000000007941 */ /* 0x000fea0003800000 */
.L_x_23423:
[----:B------:R-:W-:Y:S01]  /*1900*/  @P5 IADD3 R109, R111, 0xc0, RZ ;  /* 0x000000c06f6d5810 */ /* 0x000fe20007ffe0ff */
[----:B------:R0:W-:Y:S04]  /*1910*/  STG.E.128 [R58.64], R52 ;  /* 0x000000343a007986 */ /* 0x0001e8000c101d04 */
[----:B------:R-:W-:Y:S01]  /*1920*/  @P5 IMAD.WIDE.U32 R108, R109, R106, c[0x0][0x170] ;  /* 0x00005c006d6c5625 */ /* 0x000fe200078e006a */
[----:B------:R-:W2:Y:S04]  /*1930*/  @P0 LDG.E.128 R24, [R56.64] ;  /* 0x0000000438180981 */ /* 0x000ea8000c1e1d00 */
[----:B-----5:R1:W5:Y:S01]  /*1940*/  @P5 LDG.E.128 R28, [R108.64] ;  /* 0x000000046c1c5981 */ /* 0x020362000c1e1d00 */
[----:B------:R-:W-:Y:S01]  /*1950*/  @!P6 ISETP.NE.U32.AND P3, PT, RZ, c[0x0][0x180], PT ;  /* 0x00006000ff00ea0c */ /* 0x000fe20003f65070 */
[----:B------:R-:W-:Y:S01]  /*1960*/  BSSY B0, `(.L_x_23425) ;  /* 0x0000012000007945 */ /* 0x000fe20003800000 */
[----:B------:R-:W-:-:S02]  /*1970*/  @!P6 ISETP.NE.U32.AND P1, PT, RZ, c[0x0][0x180], PT ;  /* 0x00006000ff00ea0c */ /* 0x000fc40003f25070 */
[----:B------:R-:W-:Y:S02]  /*1980*/  @!P6 ISETP.NE.U32.AND P2, PT, RZ, c[0x0][0x180], PT ;  /* 0x00006000ff00ea0c */ /* 0x000fe40003f45070 */
[----:B------:R-:W-:Y:S02]  /*1990*/  @!P6 ISETP.NE.U32.AND P4, PT, RZ, c[0x0][0x180], PT ;  /* 0x00006000ff00ea0c */ /* 0x000fe40003f85070 */
[----:B------:R-:W-:Y:S01]  /*19a0*/  IADD3 R113, R63, 0xe0, RZ ;  /* 0x000000e03f717810 */ /* 0x000fe20007ffe0ff */
[-C--:B------:R-:W-:Y:S01]  /*19b0*/  IMAD.WIDE.U32 R62, R115, R106.reuse, c[0x0][0x188] ;  /* 0x00006200733e7625 */ /* 0x080fe200078e006a */
[----:B------:R-:W-:Y:S02]  /*19c0*/  @!P6 ISETP.NE.AND.EX P1, PT, RZ, c[0x0][0x184], PT, P1 ;  /* 0x00006100ff00ea0c */ /* 0x000fe40003f25310 */
[----:B------:R-:W-:Y:S01]  /*19d0*/  @!P6 ISETP.NE.AND.EX P2, PT, RZ, c[0x0][0x184], PT, P2 ;  /* 0x00006100ff00ea0c */ /* 0x000fe20003f45320 */
[----:B------:R-:W-:Y:S01]  /*19e0*/  @P0 IMAD.WIDE.U32 R60, R113, R106, c[0x0][0x180] ;  /* 0x00006000713c0625 */ /* 0x000fe200078e006a */
[----:B------:R-:W-:-:S02]  /*19f0*/  @!P6 ISETP.NE.AND.EX P4, PT, RZ, c[0x0][0x184], PT, P4 ;  /* 0x00006100ff00ea0c */ /* 0x000fc40003f85340 */
        /* <DEDUP_REMOVED lines=8> */
.L_x_23426:
[----:B-1----:R-:W-:Y:S05]  /*1a80*/  BSYNC B0 ;  /* 0x0000000000007941 */ /* 0x002fea0003800000 */
.L_x_23425:
[----:B------:R-:W-:Y:S01]  /*1a90*/  BSSY B0, `(.L_x_23427) ;  /* 0x0000004000007945 */ /* 0x000fe20003800000 */
[----:B------:R-:W-:Y:S05]  /*1aa0*/  @!P6 BRA `(.L_x_23428) ;  /* 0x000000200000e947 */ /* 0x000fea0003800000 */
[----:B-----5:R-:W-:-:S04]  /*1ab0*/  FMUL.FTZ R57, R29, c[0x0][0x1ec] ;  /* 0x00007b001d397a20 */ /* 0x020fc80000410000 */
[----:B------:R-:W-:Y:S02]  /*1ac0*/  @P0 FADD.FTZ R57, R25, R57 ;  /* 0x0000003919390221 */ /* 0x000fe40000010000 */
.L_x_23428:
[----:B------:R-:W-:Y:S05]  /*1ad0*/  BSYNC B0 ;  /* 0x0000000000007941 */ /* 0x000fea0003800000 */
.L_x_23427:
[----:B------:R-:W-:Y:S01]  /*1ae0*/  BSSY B0, `(.L_x_23429) ;  /* 0x0000004000007945 */ /* 0x000fe20003800000 */
[----:B------:R-:W-:Y:S05]  /*1af0*/  @!P6 BRA `(.L_x_23430) ;  /* 0x000000200000e947 */ /* 0x000fea0003800000 */
[----:B-----5:R-:W-:-:S04]  /*1b00*/  FMUL.FTZ R58, R30, c[0x0][0x1ec] ;  /* 0x00007b001e3a7a20 */ /* 0x020fc80000410000 */
[----:B------:R-:W-:Y:S02]  /*1b10*/  @P0 FADD.FTZ R58, R26, R58 ;  /* 0x0000003a1a3a0221 */ /* 0x000fe40000010000 */
.L_x_23430:
[----:B------:R-:W-:Y:S05]  /*1b20*/  BSYNC B0 ;  /* 0x0000000000007941 */ /* 0x000fea0003800000 */
.L_x_23429:
[----:B------:R-:W-:Y:S01]  /*1b30*/  BSSY B0, `(.L_x_23431) ;  /* 0x0000004000007945 */ /* 0x000fe20003800000 */
[----:B------:R-:W-:Y:S05]  /*1b40*/  @!P6 BRA `(.L_x_23432) ;  /* 0x000000200000e947 */ /* 0x000fea0003800000 */
[----:B-----5:R-:W-:-:S04]  /*1b50*/  FMUL.FTZ R59, R31, c[0x0][0x1ec] ;  /* 0x00007b001f3b7a20 */ /* 0x020fc80000410000 */
[----:B------:R-:W-:Y:S02]  /*1b60*/  @P0 FADD.FTZ R59, R27, R59 ;  /* 0x0000003b1b3b0221 */ /* 0x000fe40000010000 */
.L_x_23432:
[----:B------:R-:W-:Y:S05]  /*1b70*/  BSYNC B0 ;  /* 0x0000000000007941 */ /* 0x000fea0003800000 */
.L_x_23431:
        /* <DEDUP_REMOVED lines=10> */
[----:B------:R-:W-:Y:S02]  /*1c20*/  @!P6 ISETP.NE.AND.EX P3, PT, RZ, c[0x0][0x184], PT, P3 ;  /* 0x00006100ff00ea0c */ /* 0x000fe40003f65330 */
[----:B------:R-:W-:Y:S02]  /*1c30*/  @!P6 ISETP.NE.AND.EX P4, PT, RZ, c[0x0][0x184], PT, P4 ;  /* 0x00006100ff00ea0c */ /* 0x000fe40003f85340 */
        /* <DEDUP_REMOVED lines=9> */
.L_x_23434:
[----:B-1----:R-:W-:Y:S05]  /*1cd0*/  BSYNC B0 ;  /* 0x0000000000007941 */ /* 0x002fea0003800000 */
.L_x_23433:
[----:B------:R-:W-:Y:S01]  /*1ce0*/  BSSY B0, `(.L_x_23435) ;  /* 0x0000004000007945 */ /* 0x000fe20003800000 */
[----:B------:R-:W-:Y:S05]  /*1cf0*/  @!P6 BRA `(.L_x_23436) ;  /* 0x000000200000e947 */ /* 0x000fea0003800000 */
[----:B-----5:R-:W-:-:S04]  /*1d00*/  FMUL.FTZ R61, R29, c[0x0][0x1ec] ;  /* 0x00007b001d3d7a20 */ /* 0x020fc80000410000 */
[----:B------:R-:W-:Y:S02]  /*1d10*/  @P0 FADD.FTZ R61, R25, R61 ;  /* 0x0000003d193d0221 */ /* 0x000fe40000010000 */
.L_x_23436:
[----:B------:R-:W-:Y:S05]  /*1d20*/  BSYNC B0 ;  /* 0x0000000000007941 */ /* 0x000fea0003800000 */
.L_x_23435:
[----:B------:R-:W-:Y:S01]  /*1d30*/  BSSY B0, `(.L_x_23437) ;  /* 0x0000004000007945 */ /* 0x000fe20003800000 */
[----:B------:R-:W-:Y:S05]  /*1d40*/  @!P6 BRA `(.L_x_23438) ;  /* 0x000000200000e947 */ /* 0x000fea0003800000 */
[----:B-----5:R-:W-:-:S04]  /*1d50*/  FMUL.FTZ R62, R30, c[0x0][0x1ec] ;  /* 0x00007b001e3e7a20 */ /* 0x020fc80000410000 */
[----:B------:R-:W-:Y:S02]  /*1d60*/  @P0 FADD.FTZ R62, R26, R62 ;  /* 0x0000003e1a3e0221 */ /* 0x000fe40000010000 */
.L_x_23438:
[----:B------:R-:W-:Y:S05]  /*1d70*/  BSYNC B0 ;  /* 0x0000000000007941 */ /* 0x000fea0003800000 */
.L_x_23437:
[----:B------:R-:W-:Y:S01]  /*1d80*/  BSSY B0, `(.L_x_23439) ;  /* 0x0000004000007945 */ /* 0x000fe20003800000 */
[----:B------:R-:W-:Y:S05]  /*1d90*/  @!P6 BRA `(.L_x_23440) ;  /* 0x000000200000e947 */ /* 0x000fea0003800000 */
[----:B-----5:R-:W-:-:S04]  /*1da0*/  FMUL.FTZ R63, R31, c[0x0][0x1ec] ;  /* 0x00007b001f3f7a20 */ /* 0x020fc80000410000 */
[----:B------:R-:W-:Y:S02]  /*1db0*/  @P0 FADD.FTZ R63, R27, R63 ;  /* 0x0000003f1b3f0221 */ /* 0x000fe40000010000 */
.L_x_23440:
[----:B------:R-:W-:Y:S05]  /*1dc0*/  BSYNC B0 ;  /* 0x0000000000007941 */ /* 0x000fea0003800000 */
.L_x_23439:
[----:B------:R-:W-:Y:S01]  /*1dd0*/  FADD.FTZ R108, RZ, R32 ;  /* 0x00000020ff6c7221 */ /* 0x000fe20000010000 */
        /* <DEDUP_REMOVED lines=37> */
.L_x_23447:
        /* <DEDUP_REMOVED lines=84> */
.L_x_23448:
[----:B------:R-:W-:Y:S01]  /*2570*/  FMUL.FTZ R106, R115, R115 ;  /* 0x00000073736a7220 */ /* 0x000fe20000410000 */
[----:B------:R-:W-:Y:S01]  /*2580*/  ISETP.NE.AND P1, PT, RZ, UR6, PT ;  /* 0x00000006ff007c0c */ /* 0x000fe2000bf25270 */
[----:B-1----:R-:W-:Y:S01]  /*2590*/  FADD.FTZ R117, R117, R114 ;  /* 0x0000007275757221 */ /* 0x002fe20000010000 */
        /* <DEDUP_REMOVED lines=8> */
[----:B------:R-:W-:-:S03]  /*2620*/  @!P0 LEA.HI.X R109, R104, c[0x0][0x1ac], R111, 0x2, P3 ;  /* 0x00006b00686d8a11 */ /* 0x000fc600018f146f */
[----:B------:R1:W-:Y:S02]  /*2630*/  @!P0 STG.E [R112.64], R115 ;  /* 0x0000007370008986 */ /* 0x0003e4000c101904 */
[----:B------:R-:W2:Y:S02]  /*2640*/  MUFU.RSQ R106, R106 ;  /* 0x0000006a006a7308 */ /* 0x000ea40000001400 */
[----:B--2---:R1:W-:Y:S01]  /*2650*/  @!P0 STG.E [R108.64], R106 ;  /* 0x0000006a6c008986 */ /* 0x0043e2000c101904 */
[----:B------:R-:W-:-:S13]  /*2660*/  ISETP.GE.AND P0, PT, R110, 0x1, PT ;  /* 0x000000016e00780c */ /* 0x000fda0003f06270 */
[----:B------:R-:W-:Y:S05]  /*2670*/  @!P0 BRA `(.L_x_23444) ;  /* 0x000007f000008947 */ /* 0x000fea0003800000 */
[----:B-1----:R-:W-:Y:S02]  /*2680*/  IADD3 R110, R110, -0x1, RZ ;  /* 0xffffffff6e6e7810 */ /* 0x002fe40007ffe0ff */
[----:B------:R-:W-:-:S03]  /*2690*/  FSEL R108, R115, RZ, !P1 ;  /* 0x000000ff736c7208 */ /* 0x000fc60004800000 */
[----:B------:R-:W-:Y:S02]  /*26a0*/  IMAD R110, R110, c[0x0][0x168], RZ ;  /* 0x00005a006e6e7a24 */ /* 0x000fe400078e02ff */
[C---:B------:R-:W-:Y:S02]  /*26b0*/  FADD.FTZ R111, -R108.reuse, R34 ;  /* 0x000000226c6f7221 */ /* 0x040fe40000010100 */
[C---:B------:R-:W-:Y:S01]  /*26c0*/  FADD.FTZ R34, -R108.reuse, R53 ;  /* 0x000000356c227221 */ /* 0x040fe20000010100 */
[----:B------:R-:W-:Y:S01]  /*26d0*/  SHF.R.S32.HI R53, RZ, 0x1f, R110 ;  /* 0x0000001fff357819 */ /* 0x000fe2000001146e */
[C---:B------:R-:W-:Y:S02]  /*26e0*/  FADD.FTZ R109, -R108.reuse, R32 ;  /* 0x000000206c6d7221 */ /* 0x040fe40000010100 */
[C---:B------:R-:W-:Y:S01]  /*26f0*/  FADD.FTZ R32, -R108.reuse, R52 ;  /* 0x000000346c207221 */ /* 0x040fe20000010100 */
[----:B------:R-:W-:Y:S01]  /*2700*/  LEA.HI R52, R53, R110, RZ, 0x2 ;  /* 0x0000006e35347211 */ /* 0x000fe200078f10ff */
[C---:B------:R-:W-:Y:S01]  /*2710*/  FADD.FTZ R35, -R108.reuse, R35 ;  /* 0x000000236c237221 */ /* 0x040fe20000010100 */
[----:B------:R-:W-:Y:S01]  /*2720*/  LOP3.LUT R53, R107, 0x1f, RZ, 0xc0, !PT ;  /* 0x0000001f6b357812 */ /* 0x000fe200078ec0ff */
[----:B------:R-:W-:-:S02]  /*2730*/  FADD.FTZ R43, -R108, R43 ;  /* 0x0000002b6c2b7221 */ /* 0x000fc40000010100 */
[----:B0-----:R-:W-:Y:S01]  /*2740*/  FMUL.FTZ R114, R106, R35 ;  /* 0x000000236a727220 */ /* 0x001fe20000410000 */
[----:B------:R-:W-:Y:S01]  /*2750*/  LEA.HI.SX32 R52, R52, R53, 0x1e ;  /* 0x0000003534347211 */ /* 0x000fe200078ff2ff */
[----:B------:R-:W-:Y:S01]  /*2760*/  HFMA2.MMA R53, -RZ, RZ, 0, 9.5367431640625e-07 ;  /* 0x00000010ff357435 */ /* 0x000fe200000001ff */
[C---:B------:R-:W-:Y:S02]  /*2770*/  FADD.FTZ R33, -R108.reuse, R33 ;  /* 0x000000216c217221 */ /* 0x040fe40000010100 */
[C---:B------:R-:W-:Y:S02]  /*2780*/  FADD.FTZ R113, -R108.reuse, R36 ;  /* 0x000000246c717221 */ /* 0x040fe40000010100 */
[C---:B------:R-:W-:Y:S02]  /*2790*/  FADD.FTZ R37, -R108.reuse, R37 ;  /* 0x000000256c257221 */ /* 0x040fe40000010100 */
[C---:B------:R-:W-:Y:S02]  /*27a0*/  FADD.FTZ R115, -R108.reuse, R38 ;  /* 0x000000266c737221 */ /* 0x040fe40000010100 */
[----:B------:R-:W-:-:S02]  /*27b0*/  FADD.FTZ R39, -R108, R39 ;  /* 0x000000276c277221 */ /* 0x000fc40000010100 */
[----:B------:R-:W-:Y:S02]  /*27c0*/  FADD.FTZ R51, -R108, R51 ;  /* 0x000000336c337221 */ /* 0x000fe40000010100 */
[----:B------:R-:W-:Y:S02]  /*27d0*/  FMUL.FTZ R112, R106, R43 ;  /* 0x0000002b6a707220 */ /* 0x000fe40000410000 */
[C---:B------:R-:W-:Y:S02]  /*27e0*/  FADD.FTZ R117, -R108.reuse, R40 ;  /* 0x000000286c757221 */ /* 0x040fe40000010100 */
[C---:B------:R-:W-:Y:S02]  /*27f0*/  FADD.FTZ R41, -R108.reuse, R41 ;  /* 0x000000296c297221 */ /* 0x040fe40000010100 */
[C---:B------:R-:W-:Y:S02]  /*2800*/  FADD.FTZ R119, -R108.reuse, R42 ;  /* 0x0000002a6c777221 */ /* 0x040fe40000010100 */
[----:B------:R-:W-:-:S02]  /*2810*/  FADD.FTZ R121, -R108, R44 ;  /* 0x0000002c6c797221 */ /* 0x000fc40000010100 */
[----:B------:R-:W-:Y:S01]  /*2820*/  FFMA.FTZ R43, R101, R114, R68 ;  /* 0x00000072652b7223 */ /* 0x000fe20000010044 */
[----:B------:R-:W-:Y:S01]  /*2830*/  IADD3 R114, R52, 0x20, RZ ;  /* 0x0000002034727810 */ /* 0x000fe20007ffe0ff */
        /* <DEDUP_REMOVED lines=11> */
[----:B------:R-:W-:Y:S02]  /*28f0*/  FMUL.FTZ R110, R106, R51 ;  /* 0x000000336a6e7220 */ /* 0x000fe40000410000 */
[----:B------:R-:W-:Y:S02]  /*2900*/  FADD.FTZ R58, -R108, R58 ;  /* 0x0000003a6c3a7221 */ /* 0x000fe40000010100 */
[C---:B------:R-:W-:Y:S02]  /*2910*/  FMUL.FTZ R48, R106.reuse, R117 ;  /* 0x000000756a307220 */ /* 0x040fe40000410000 */
[----:B------:R-:W-:Y:S02]  /*2920*/  FMUL.FTZ R39, R106, R41 ;  /* 0x000000296a277220 */ /* 0x000fe40000410000 */
[----:B------:R-:W-:Y:S01]  /*2930*/  FFMA.FTZ R51, R83, R112, R72 ;  /* 0x0000007053337223 */ /* 0x000fe20000010048 */
[----:B------:R-:W-:Y:S01]  /*2940*/  IADD3 R112, R52, 0x40, RZ ;  /* 0x0000004034707810 */ /* 0x000fe20007ffe0ff */
[----:B------:R-:W-:-:S02]  /*2950*/  FADD.FTZ R49, -R108, R49 ;  /* 0x000000316c317221 */ /* 0x000fc40000010100 */
[C---:B------:R-:W-:Y:S02]  /*2960*/  FADD.FTZ R50, -R108.reuse, R50 ;  /* 0x000000326c327221 */ /* 0x040fe40000010100 */
[----:B------:R-:W-:Y:S02]  /*2970*/  FADD.FTZ R56, -R108, R56 ;  /* 0x000000386c387221 */ /* 0x000fe40000010100 */
[C---:B------:R-:W-:Y:S02]  /*2980*/  FMUL.FTZ R33, R106.reuse, R45 ;  /* 0x0000002d6a217220 */ /* 0x040fe40000410000 */
[----:B------:R-:W-:Y:S02]  /*2990*/  FMUL.FTZ R111, R106, R47 ;  /* 0x0000002f6a6f7220 */ /* 0x000fe40000410000 */
[----:B------:R-:W-:Y:S02]  /*29a0*/  FFMA.FTZ R42, R102, R42, R15 ;  /* 0x0000002a662a7223 */ /* 0x000fe4000001000f */
[----:B------:R-:W-:-:S02]  /*29b0*/  FFMA.FTZ R41, R103, R38, R66 ;  /* 0x0000002667297223 */ /* 0x000fc40000010042 */
[----:B------:R-:W-:Y:S02]  /*29c0*/  FFMA.FTZ R40, R105, R40, R16 ;  /* 0x0000002869287223 */ /* 0x000fe40000010010 */
[----:B------:R-:W-:-:S04]  /*29d0*/  IMAD.WIDE.U32 R116, R52, R53, c[0x0][0x208] ;  /* 0x0000820034747625 */ /* 0x000fc800078e0035 */
[C---:B------:R-:W-:Y:S01]  /*29e0*/  FADD.FTZ R54, -R108.reuse, R54 ;  /* 0x000000366c367221 */ /* 0x040fe20000010100 */
[----:B------:R0:W-:Y:S01]  /*29f0*/  STG.E.128 [R116.64], R40 ;  /* 0x0000002874007986 */ /* 0x0001e2000c101d04 */
[----:B------:R-:W-:Y:S02]  /*2a00*/  FADD.FTZ R107, -R108, R60 ;  /* 0x0000003c6c6b7221 */ /* 0x000fe40000010100 */
[----:B------:R-:W-:Y:S02]  /*2a10*/  FMUL.FTZ R119, R106, R119 ;  /* 0x000000776a777220 */ /* 0x000fe40000410000 */
[----:B------:R-:W-:Y:S02]  /*2a20*/  FFMA.FTZ R47, R97, R113, R70 ;  /* 0x00000071612f7223 */ /* 0x000fe40000010046 */
[----:B------:R-:W-:Y:S02]  /*2a30*/  FFMA.FTZ R46, R98, R46, R13 ;  /* 0x0000002e622e7223 */ /* 0x000fe4000001000d */
[----:B------:R-:W-:-:S02]  /*2a40*/  FFMA.FTZ R45, R100, R35, R69 ;  /* 0x00000023642d7223 */ /* 0x000fc40000010045 */
[----:B------:R-:W-:Y:S02]  /*2a50*/  FFMA.FTZ R44, R99, R44, R14 ;  /* 0x0000002c632c7223 */ /* 0x000fe4000001000e */
[----:B------:R-:W-:-:S04]  /*2a60*/  IMAD.WIDE.U32 R114, R114, R53, c[0x0][0x208] ;  /* 0x0000820072727625 */ /* 0x000fc800078e0035 */
[----:B------:R-:W-:Y:S01]  /*2a70*/  FADD.FTZ R36, -R108, R55 ;  /* 0x000000376c247221 */ /* 0x000fe20000010100 */
[----:B------:R1:W-:Y:S01]  /*2a80*/  STG.E.128 [R114.64], R44 ;  /* 0x0000002c72007986 */ /* 0x0003e2000c101d04 */
[----:B------:R-:W-:Y:S02]  /*2a90*/  FMUL.FTZ R60, R106, R32 ;  /* 0x000000206a3c7220 */ /* 0x000fe40000410000 */
        /* <DEDUP_REMOVED lines=13> */
[----:B------:R-:W-:-:S04]  /*2b70*/  IMAD.WIDE.U32 R112, R112, R53, c[0x0][0x208] ;  /* 0x0000820070707625 */ /* 0x000fc800078e0035 */
[----:B0-----:R-:W-:Y:S01]  /*2b80*/  FFMA.FTZ R40, R21, R60, R6 ;  /* 0x0000003c15287223 */ /* 0x001fe20000010006 */
[----:B------:R-:W-:Y:S01]  /*2b90*/  IADD3 R60, R52, 0x60, RZ ;  /* 0x00000060343c7810 */ /* 0x000fe20007ffe0ff */
[----:B------:R-:W-:Y:S01]  /*2ba0*/  FMUL.FTZ R61, R106, R61 ;  /* 0x0000003d6a3d7220 */ /* 0x000fe20000410000 */
[----:B------:R0:W-:Y:S01]  /*2bb0*/  STG.E.128 [R112.64], R48 ;  /* 0x0000003070007986 */ /* 0x0001e2000c101d04 */
[----:B-1----:R-:W-:Y:S01]  /*2bc0*/  FFMA.FTZ R46, R64, R58, R3 ;  /* 0x0000003a402e7223 */ /* 0x002fe20000010003 */
[----:B------:R-:W-:Y:S01]  /*2bd0*/  IADD3 R58, R52, 0x80, RZ ;  /* 0x00000080343a7810 */ /* 0x000fe20007ffe0ff */
[C---:B------:R-:W-:Y:S02]  /*2be0*/  FMUL.FTZ R121, R106.reuse, R121 ;  /* 0x000000796a797220 */ /* 0x040fe40000410000 */
[C---:B------:R-:W-:Y:S02]  /*2bf0*/  FMUL.FTZ R123, R106.reuse, R123 ;  /* 0x0000007b6a7b7220 */ /* 0x040fe40000410000 */
[----:B------:R-:W-:-:S02]  /*2c00*/  FMUL.FTZ R59, R106, R59 ;  /* 0x0000003b6a3b7220 */ /* 0x000fc40000410000 */
[----:B------:R-:W-:Y:S01]  /*2c10*/  FFMA.FTZ R44, R23, R56, R4 ;  /* 0x00000038172c7223 */ /* 0x000fe20000010004 */
[----:B------:R-:W-:Y:S01]  /*2c20*/  IADD3 R56, R52, 0xa0, RZ ;  /* 0x000000a034387810 */ /* 0x000fe20007ffe0ff */
[C---:B------:R-:W-:Y:S02]  /*2c30*/  FMUL.FTZ R125, R106.reuse, R125 ;  /* 0x0000007d6a7d7220 */ /* 0x040fe40000410000 */
[----:B------:R-:W-:Y:S02]  /*2c40*/  FMUL.FTZ R57, R106, R57 ;  /* 0x000000396a397220 */ /* 0x000fe40000410000 */
[----:B------:R-:W-:Y:S01]  /*2c50*/  FFMA.FTZ R42, R22, R54, R5 ;  /* 0x00000036162a7223 */ /* 0x000fe20000010005 */
[----:B------:R-:W-:Y:S01]  /*2c60*/  IADD3 R54, R52, 0xc0, RZ ;  /* 0x000000c034367810 */ /* 0x000fe20007ffe0ff */
[----:B------:R-:W-:Y:S01]  /*2c70*/  FMUL.FTZ R62, R106, R34 ;  /* 0x000000226a3e7220 */ /* 0x000fe20000410000 */
[----:B------:R-:W-:Y:S01]  /*2c80*/  IADD3 R52, R52, 0xe0, RZ ;  /* 0x000000e034347810 */ /* 0x000fe20007ffe0ff */
[----:B------:R-:W-:-:S02]  /*2c90*/  FMUL.FTZ R109, R106, R36 ;  /* 0x000000246a6d7220 */ /* 0x000fc40000410000 */
[----:B------:R-:W-:Y:S02]  /*2ca0*/  FMUL.FTZ R55, R106, R55 ;  /* 0x000000376a377220 */ /* 0x000fe40000410000 */
[----:B0-----:R-:W-:Y:S02]  /*2cb0*/  FFMA.FTZ R49, R92, R61, R81 ;  /* 0x0000003d5c317223 */ /* 0x001fe40000010051 */
[C---:B------:R-:W-:Y:S02]  /*2cc0*/  FMUL.FTZ R107, R106.reuse, R107 ;  /* 0x0000006b6a6b7220 */ /* 0x040fe40000410000 */
[----:B------:R-:W-:Y:S02]  /*2cd0*/  FMUL.FTZ R63, R106, R63 ;  /* 0x0000003f6a3f7220 */ /* 0x000fe40000410000 */
[----:B------:R-:W-:Y:S02]  /*2ce0*/  FFMA.FTZ R35, R85, R111, R74 ;  /* 0x0000006f55237223 */ /* 0x000fe4000001004a */
[----:B------:R-:W-:-:S02]  /*2cf0*/  FFMA.FTZ R34, R18, R123, R9 ;  /* 0x0000007b12227223 */ /* 0x000fc40000010009 */
[----:B------:R-:W-:Y:S02]  /*2d00*/  FFMA.FTZ R33, R84, R33, R73 ;  /* 0x0000002154217223 */ /* 0x000fe40000010049 */
[----:B------:R-:W-:Y:S02]  /*2d10*/  FFMA.FTZ R32, R17, R121, R10 ;  /* 0x0000007911207223 */ /* 0x000fe4000001000a */
[----:B------:R-:W-:Y:S02]  /*2d20*/  FFMA.FTZ R47, R91, R59, R80 ;  /* 0x0000003b5b2f7223 */ /* 0x000fe40000010050 */
[----:B------:R-:W-:-:S04]  /*2d30*/  IMAD.WIDE.U32 R60, R60, R53, c[0x0][0x208] ;  /* 0x000082003c3c7625 */ /* 0x000fc800078e0035 */
[----:B------:R-:W-:Y:S01]  /*2d40*/  FFMA.FTZ R39, R87, R110, R76 ;  /* 0x0000006e57277223 */ /* 0x000fe2000001004c */
[----:B------:R0:W-:Y:S01]  /*2d50*/  STG.E.128 [R60.64], R32 ;  /* 0x000000203c007986 */ /* 0x0001e2000c101d04 */
[----:B------:R-:W-:Y:S02]  /*2d60*/  FFMA.FTZ R38, R20, R108, R7 ;  /* 0x0000006c14267223 */ /* 0x000fe40000010007 */
        /* <DEDUP_REMOVED lines=8> */
[----:B------:R-:W-:-:S04]  /*2df0*/  IMAD.WIDE.U32 R56, R56, R53, c[0x0][0x208] ;  /* 0x0000820038387625 */ /* 0x000fc800078e0035 */
[----:B------:R-:W-:Y:S01]  /*2e00*/  IMAD.WIDE.U32 R54, R54, R53, c[0x0][0x208] ;  /* 0x0000820036367625 */ /* 0x000fe200078e0035 */
[----:B------:R0:W-:Y:S03]  /*2e10*/  STG.E.128 [R56.64], R40 ;  /* 0x0000002838007986 */ /* 0x0001e6000c101d04 */
[----:B------:R-:W-:Y:S01]  /*2e20*/  FFMA.FTZ R51, R93, R63, R82 ;  /* 0x0000003f5d337223 */ /* 0x000fe20000010052 */
[----:B------:R0:W-:Y:S01]  /*2e30*/  STG.E.128 [R54.64], R44 ;  /* 0x0000002c36007986 */ /* 0x0001e2000c101d04 */
[----:B------:R-:W-:Y:S02]  /*2e40*/  FFMA.FTZ R48, R65, R107, R2 ;  /* 0x0000006b41307223 */ /* 0x000fe40000010002 */
[----:B------:R-:W-:-:S05]  /*2e50*/  IMAD.WIDE.U32 R52, R52, R53, c[0x0][0x208] ;  /* 0x0000820034347625 */ /* 0x000fca00078e0035 */
[----:B------:R0:W-:Y:S02]  /*2e60*/  STG.E.128 [R52.64], R48 ;  /* 0x0000003034007986 */ /* 0x0001e4000c101d04 */
.L_x_23444:
[----:B-1----:R-:W-:Y:S05]  /*2e70*/  BSYNC B0 ;  /* 0x0000000000007941 */ /* 0x002fea0003800000 */
.L_x_23443:
[----:B0-----:R-:W-:-:S04]  /*2e80*/  MOV R33, c[0x0][0x160] ;  /* 0x0000580000217a02 */ /* 0x001fc80000000f00 */
[----:B------:R-:W-:-:S04]  /*2e90*/  LEA R104, R33, R104, 0x2 ;  /* 0x0000006821687211 */ /* 0x000fc800078e10ff */
[----:B------:R-:W-:-:S13]  /*2ea0*/  ISETP.GE.AND P0, PT, R104, c[0x0][0x164], PT ;  /* 0x0000590068007a0c */ /* 0x000fda0003f06270 */
[----:B-----5:R-:W-:Y:S01]  /*2eb0*/  @P0 CALL.REL.NOINC `(.L_x_23445) ;  /* 0x0000001000000944 */ /* 0x020fe20003c00000 */
[----:B------:R-:W-:Y:S05]  /*2ec0*/  BRA `(.L_x_23446) ;  /* 0xffffd9c000007947 */ /* 0x000fea000383ffff */
.L_x_23445:
[----:B------:R-:W-:Y:S05]  /*2ed0*/  EXIT ;  /* 0x000000000000794d */ /* 0x000fea0003800000 */
.L_x_23441:
[----:B0-----:R-:W-:Y:S01]  /*2ee0*/  HFMA2.MMA R113, -RZ, RZ, 0, 5.9604644775390625e-08 ;  /* 0x00000001ff717435 */ /* 0x001fe200000001ff */
[----:B------:R-:W-:Y:S02]  /*2ef0*/  MOV R106, 0x1f ;  /* 0x0000001f006a7802 */ /* 0x000fe40000000f00 */
[----:B------:R-:W-:Y:S02]  /*2f00*/  MOV R117, 0xffffffff ;  /* 0xffffffff00757802 */ /* 0x000fe40000000f00 */
[----:B------:R-:W-:Y:S02]  /*2f10*/  MOV R108, 0x2f30 ;  /* 0x00002f30006c7802 */ /* 0x000fe40000000f00 */
[----:B-----5:R-:W-:Y:S05]  /*2f20*/  CALL.REL.NOINC `($__internal_131_$__cuda_sm70_shflsync_bfly_p) ;  /* 0x0000079000007944 */ /* 0x020fea0003c00000 */
[----:B01----:R-:W-:Y:S05]  /*2f30*/  BRA `(.L_x_23447) ;  /* 0xfffff0f000007947 */ /* 0x003fea000383ffff */
.L_x_23442:
[----:B------:R-:W-:Y:S01]  /*2f40*/  HFMA2.MMA R113, -RZ, RZ, 0, 1.1920928955078125e-07 ;  /* 0x00000002ff717435 */ /* 0x000fe200000001ff */
[----:B------:R-:W-:Y:S02]  /*2f50*/  MOV R106, 0x1f ;  /* 0x0000001f006a7802 */ /* 0x000fe40000000f00 */
[----:B------:R-:W-:Y:S02]  /*2f60*/  MOV R117, 0xffffffff ;  /* 0xffffffff00757802 */ /* 0x000fe40000000f00 */
[----:B------:R-:W-:-:S02]  /*2f70*/  MOV R108, 0x2f90 ;  /* 0x00002f90006c7802 */ /* 0x000fc40000000f00 */
[----:B-----5:R-:W-:Y:S05]  /*2f80*/  CALL.REL.NOINC `($__internal_131_$__cuda_sm70_shflsync_bfly_p) ;  /* 0x0000073000007944 */ /* 0x020fea0003c00000 */
[----:B0-----:R-:W-:Y:S01]  /*2f90*/  HFMA2.MMA R113, -RZ, RZ, 0, 2.384185791015625e-07 ;  /* 0x00000004ff717435 */ /* 0x001fe200000001ff */
[----:B-1----:R-:W-:Y:S01]  /*2fa0*/  FADD.FTZ R114, R114, R106 ;  /* 0x0000006a72727221 */ /* 0x002fe20000010000 */
[----:B------:R-:W-:-:S02]  /*2fb0*/  MOV R106, 0x1f ;  /* 0x0000001f006a7802 */ /* 0x000fc40000000f00 */
[----:B------:R-:W-:Y:S02]  /*2fc0*/  MOV R117, 0xffffffff ;  /* 0xffffffff00757802 */ /* 0x000fe40000000f00 */
[----:B------:R-:W-:Y:S02]  /*2fd0*/  MOV R108, 0x2ff0 ;  /* 0x00002ff0006c7802 */ /* 0x000fe40000000f00 */
[----:B------:R-:W-:Y:S05]  /*2fe0*/  CALL.REL.NOINC `($__internal_131_$__cuda_sm70_shflsync_bfly_p) ;  /* 0x000006d000007944 */ /* 0x000fea0003c00000 */
[----:B0-----:R-:W-:Y:S01]  /*2ff0*/  HFMA2.MMA R113, -RZ, RZ, 0, 4.76837158203125e-07 ;  /* 0x00000008ff717435 */ /* 0x001fe200000001ff */
[----:B-1----:R-:W-:Y:S01]  /*3000*/  FADD.FTZ R114, R114, R106 ;  /* 0x0000006a72727221 */ /* 0x002fe20000010000 */
[----:B------:R-:W-:Y:S02]  /*3010*/  MOV R106, 0x1f ;  /* 0x0000001f006a7802 */ /* 0x000fe40000000f00 */
[----:B------:R-:W-:Y:S02]  /*3020*/  MOV R117, 0xffffffff ;  /* 0xffffffff00757802 */ /* 0x000fe40000000f00 */
[----:B------:R-:W-:Y:S02]  /*3030*/  MOV R108, 0x3050 ;  /* 0x00003050006c7802 */ /* 0x000fe40000000f00 */
[----:B------:R-:W-:Y:S05]  /*3040*/  CALL.REL.NOINC `($__internal_131_$__cuda_sm70_shflsync_bfly_p) ;  /* 0x0000067000007944 */ /* 0x000fea0003c00000 */
[----:B0-----:R-:W-:Y:S01]  /*3050*/  HFMA2.MMA R113, -RZ, RZ, 0, 9.5367431640625e-07 ;  /* 0x00000010ff717435 */ /* 0x001fe200000001ff */
[----:B-1----:R-:W-:Y:S01]  /*3060*/  FADD.FTZ R114, R114, R106 ;  /* 0x0000006a72727221 */ /* 0x002fe20000010000 */
[----:B------:R-:W-:-:S02]  /*3070*/  MOV R106, 0x1f ;  /* 0x0000001f006a7802 */ /* 0x000fc40000000f00 */
[----:B------:R-:W-:Y:S02]  /*3080*/  MOV R117, 0xffffffff ;  /* 0xffffffff00757802 */ /* 0x000fe40000000f00 */
[----:B------:R-:W-:Y:S02]  /*3090*/  MOV R108, 0x30b0 ;  /* 0x000030b0006c7802 */ /* 0x000fe40000000f00 */
[----:B------:R-:W-:Y:S05]  /*30a0*/  CALL.REL.NOINC `($__internal_131_$__cuda_sm70_shflsync_bfly_p) ;  /* 0x0000061000007944 */ /* 0x000fea0003c00000 */
[----:B-1----:R-:W-:Y:S01]  /*30b0*/  FADD.FTZ R106, R114, R106 ;  /* 0x0000006a726a7221 */ /* 0x002fe20000010000 */
[----:B0-----:R-:W-:Y:S02]  /*30c0*/  MOV R117, 0xffffffff ;  /* 0xffffffff00757802 */ /* 0x001fe40000000f00 */
        /* <DEDUP_REMOVED lines=66> */
[----:B------:R-:W-:Y:S01]  /*34f0*/  FFMA.FTZ R114, R109, R109, R106 ;  /* 0x0000006d6d727223 */ /* 0x000fe2000001006a */
[----:B------:R-:W-:Y:S02]  /*3500*/  MOV R106, 0x1f ;  /* 0x0000001f006a7802 */ /* 0x000fe40000000f00 */
[----:B------:R-:W-:Y:S05]  /*3510*/  CALL.REL.NOINC `($__internal_131_$__cuda_sm70_shflsync_bfly_p) ;  /* 0x000001a000007944 */ /* 0x000fea0003c00000 */
[----:B0-----:R-:W-:Y:S01]  /*3520*/  HFMA2.MMA R113, -RZ, RZ, 0, 1.1920928955078125e-07 ;  /* 0x00000002ff717435 */ /* 0x001fe200000001ff */
[----:B-1----:R-:W-:Y:S01]  /*3530*/  FADD.FTZ R114, R114, R106 ;  /* 0x0000006a72727221 */ /* 0x002fe20000010000 */
[----:B------:R-:W-:Y:S02]  /*3540*/  MOV R106, 0x1f ;  /* 0x0000001f006a7802 */ /* 0x000fe40000000f00 */
[----:B------:R-:W-:Y:S02]  /*3550*/  MOV R117, 0xffffffff ;  /* 0xffffffff00757802 */ /* 0x000fe40000000f00 */
[----:B------:R-:W-:Y:S02]  /*3560*/  MOV R108, 0x3580 ;  /* 0x00003580006c7802 */ /* 0x000fe40000000f00 */
[----:B------:R-:W-:Y:S05]  /*3570*/  CALL.REL.NOINC `($__internal_131_$__cuda_sm70_shflsync_bfly_p) ;  /* 0x0000014000007944 */ /* 0x000fea0003c00000 */
[----:B0-----:R-:W-:Y:S01]  /*3580*/  HFMA2.MMA R113, -RZ, RZ, 0, 2.384185791015625e-07 ;  /* 0x00000004ff717435 */ /* 0x001fe200000001ff */
[----:B-1----:R-:W-:Y:S01]  /*3590*/  FADD.FTZ R114, R114, R106 ;  /* 0x0000006a72727221 */ /* 0x002fe20000010000 */
[----:B------:R-:W-:Y:S02]  /*35a0*/  MOV R106, 0x1f ;  /* 0x0000001f006a7802 */ /* 0x000fe40000000f00 */
[----:B------:R-:W-:-:S02]  /*35b0*/  MOV R117, 0xffffffff ;  /* 0xffffffff00757802 */ /* 0x000fc40000000f00 */
        /* <DEDUP_REMOVED lines=10> */
[----:B------:R-:W-:Y:S02]  /*3660*/  MOV R106, 0x1f ;  /* 0x0000001f006a7802 */ /* 0x000fe40000000f00 */
[----:B------:R-:W-:-:S02]  /*3670*/  MOV R117, 0xffffffff ;  /* 0xffffffff00757802 */ /* 0x000fc40000000f00 */
[----:B------:R-:W-:Y:S02]  /*3680*/  MOV R108, 0x36a0 ;  /* 0x000036a0006c7802 */ /* 0x000fe40000000f00 */
[----:B------:R-:W-:Y:S05]  /*3690*/  CALL.REL.NOINC `($__internal_131_$__cuda_sm70_shflsync_bfly_p) ;  /* 0x0000002000007944 */ /* 0x000fea0003c00000 */
[----:B01----:R-:W-:Y:S01]  /*36a0*/  MOV R117, R106 ;  /* 0x0000006a00757202 */ /* 0x003fe20000000f00 */
[----:B------:R-:W-:Y:S05]  /*36b0*/  BRA `(.L_x_23448) ;  /* 0xffffeeb000007947 */ /* 0x000fea000383ffff */
        .weak           $__internal_131_$__cuda_sm70_shflsync_bfly_p
        .type           $__internal_131_$__cuda_sm70_shflsync_bfly_p,@function
        .size           $__internal_131_$__cuda_sm70_shflsync_bfly_p,(.L_x_29271 - $__internal_131_$__cuda_sm70_shflsync_bfly_p)
$__internal_131_$__cuda_sm70_shflsync_bfly_p:
[----:B------:R-:W-:Y:S01]  /*36c0*/  HFMA2.MMA R109, -RZ, RZ, 0, 0 ;  /* 0x00000000ff6d7435 */ /* 0x000fe200000001ff */
[----:B------:R-:W-:Y:S04]  /*36d0*/  WARPSYNC R117 ;  /* 0x0000007500007348 */ /* 0x000fe80003800000 */
[----:B------:R0:W1:Y:S01]  /*36e0*/  SHFL.BFLY PT, R106, R114, R113, R106 ;  /* 0x0c000071726a7389 */ /* 0x00006200000e006a */
[----:B------:R-:W-:Y:S05]  /*36f0*/  RET.REL.NODEC R108 `(_ZN10layer_norm13ln_fwd_kernelINS_13Kernel_traitsI6__halfffffjLj1024ELj1ELj4ELj1ELj16ENS_18Kernel_traits_baseILj1024ES2_ffffjLj128EEEEELb0ELb0ELb1ELb1EEEvNS_9FwdParamsE) ;  /* 0xffffc9006c007950 */ /* 0x000fea0003c3ffff */
.L_x_23449:
        /* <DEDUP_REMOVED lines=16> */
.L_x_29271:


//--------------------- .text._ZN10layer_norm13ln_fwd_kernelINS_13Kernel_traitsI6__halfffffjLj1024ELj1ELj4ELj1ELj16ENS_18Kernel_traits_baseILj1024ES2_ffffjLj128EEEEELb0ELb1ELb0ELb0EEEvNS_9FwdParamsE --------------------------
	.section	.text._ZN10layer_norm13ln_fwd_kernelINS_13Kernel_traitsI6__halfffffjLj1024ELj1ELj4ELj1ELj16ENS_18Kernel_traits_baseILj1024ES2_ffffjLj128EEEEELb0ELb1ELb0ELb0EEEvNS_9FwdParamsE,"ax",@progbits
	.sectioninfo	@"SHI_REGISTERS=151"
	.align	128
        .global         _ZN10layer_norm13ln_fwd_kernelINS_13Kernel_traitsI6__halfffffjLj1024ELj1ELj4ELj1ELj16ENS_18Kernel_traits_baseILj1024ES2_ffffjLj128EEEEELb0ELb1ELb0ELb0EEEvNS_9FwdParamsE
        .type           _ZN10layer_norm13ln_fwd_kernelINS_13Kernel_traitsI6__halfffffjLj1024ELj1ELj4ELj1ELj16ENS_18Kernel_traits_baseILj1024ES2_ffffjLj128EEEEELb0ELb1ELb0ELb0EEEvNS_9FwdParamsE,@function
        .size           _ZN10layer_norm13ln_fwd_kernelINS_13Kernel_traitsI6__halfffffjLj1024ELj1ELj4ELj1ELj16ENS_18Kernel_traits_baseILj1024ES2_ffffjLj128EEEEELb0ELb1ELb0ELb0EEEvNS_9FwdParamsE,(.L_x_29272 - _ZN10layer_norm13ln_fwd_kernelINS_13Kernel_traitsI6__halfffffjLj1024ELj1ELj4ELj1ELj16ENS_18Kernel_traits_baseILj1024ES2_ffffjLj128EEEEELb0ELb1ELb0ELb0EEEvNS_9FwdParamsE)
        .other          _ZN10layer_norm13ln_fwd_kernelINS_13Kernel_traitsI6__halfffffjLj1024ELj1ELj4ELj1ELj16ENS_18Kernel_traits_baseILj1024ES2_ffffjLj128EEEEELb0ELb1ELb0ELb0EEEvNS_9FwdParamsE,@"STO_CUDA_ENTRY STV_DEFAULT"
_ZN10layer_norm13ln_fwd_kernelINS_13Kernel_traitsI6__halfffffjLj1024ELj1ELj4ELj1ELj16ENS_18Kernel_traits_baseILj1024ES2_ffffjLj128EEEEELb0ELb1ELb0ELb0EEEvNS_9FwdParamsE:
.text._ZN10layer_norm13ln_fwd_kernelINS_13Kernel_traitsI6__halfffffjLj1024ELj1ELj4ELj1ELj16ENS_18Kernel_traits_baseILj1024ES2_ffffjLj128EEEEELb0ELb1ELb0ELb0EEEvNS_9FwdParamsE:
        /* <DEDUP_REMOVED lines=25> */
[C---:B------:R-:W-:Y:S02]  /*0190*/  @P1 LEA.HI.X R3, R0.reuse, c[0x0][0x21c], RZ, 0x3, P2 ;  /* 0x0000870000031a11 */ /* 0x040fe400010f1cff */
[C---:B------:R-:W-:Y:S01]  /*01a0*/  LEA R4, P2, R0.reuse, c[0x0][0x1c8], 0x3 ;  /* 0x0000720000047a11 */ /* 0x040fe200078418ff */
[C---:B------:R-:W-:Y:S02]  /*01b0*/  IMAD.WIDE.U32 R32, R0.reuse, R33, c[0x0][0x1b0] ;  /* 0x00006c0000207625 */ /* 0x040fe400078e0021 */
[----:B------:R0:W5:Y:S01]  /*01c0*/  @P1 LDG.E.64 R14, [R2.64] ;  /* 0x00000004020e1981 */ /* 0x000162000c1e1b00 */
[----:B------:R-:W-:-:S03]  /*01d0*/  LEA.HI.X R5, R0, c[0x0][0x1cc], RZ, 0x3, P2 ;  /* 0x0000730000057a11 */ /* 0x000fc600010f1cff */
[----:B------:R-:W5:Y:S04]  /*01e0*/  LDG.E.64 R32, [R32.64] ;  /* 0x0000000420207981 */ /* 0x000f68000c1e1b00 */
[----:B------:R0:W5:Y:S01]  /*01f0*/  LDG.E.64 R38, [R4.64] ;  /* 0x0000000404267981 */ /* 0x000162000c1e1b00 */
[----:B------:R-:W-:Y:S01]  /*0200*/  LOP3.LUT R0, R0, 0x20, RZ, 0xfc, !PT ;  /* 0x0000002000007812 */ /* 0x000fe200078efcff */
[----:B------:R-:W-:Y:S02]  /*0210*/  @!P1 CS2R R14, SRZ ;  /* 0x00000000000e9805 */ /* 0x000fe4000001ff00 */
.L_x_23451:
[----:B01----:R-:W-:Y:S05]  /*0220*/  BSYNC B0 ;  /* 0x0000000000007941 */ /* 0x003fea0003800000 */
.L_x_23450:
[----:B------:R-:W-:Y:S01]  /*0230*/  BSSY B0, `(.L_x_23452) ;  /* 0x000000f000007945 */ /* 0x000fe20003800000 */
[----:B------:R-:W-:Y:S05]  /*0240*/  @!P6 BRA `(.L_x_23453) ;  /* 0x000000d00000e947 */ /* 0x000fea0003800000 */
[----:B------:R-:W-:Y:S02]  /*0250*/  ISETP.NE.U32.AND P1, PT, RZ, c[0x0][0x218], PT ;  /* 0x00008600ff007a0c */ /* 0x000fe40003f25070 */
[----:B------:R-:W-:Y:S02]  /*0260*/  MOV R31, 0x8 ;  /* 0x00000008001f7802 */ /* 0x000fe40000000f00 */
[----:B------:R-:W-:-:S03]  /*0270*/  ISETP.NE.AND.EX P1, PT, RZ, c[0x0][0x21c], PT, P1 ;  /* 0x00008700ff007a0c */ /* 0x000fc60003f25310 */
[----:B------:R-:W-:-:S06]  /*0280*/  IMAD.WIDE.U32 R30, R0, R31, c[0x0][0x1b0] ;  /* 0x00006c00001e7625 */ /* 0x000fcc00078e001f */
[----:B------:R-:W5:Y:S04]  /*0290*/  LDG.E.64 R30, [R30.64] ;  /* 0x000000041e1e7981 */ /* 0x000f68000c1e1b00 */
[----:B------:R-:W-:-:S04]  /*02a0*/  @P1 LEA R2, P2, R0, c[0x0][0x218], 0x3 ;  /* 0x0000860000021a11 */ /* 0x000fc800078418ff */
[C---:B------:R-:W-:Y:S02]  /*02b0*/  @P1 LEA.HI.X R3, R0.reuse, c[0x0][0x21c], RZ, 0x3, P2 ;  /* 0x0000870000031a11 */ /* 0x040fe400010f1cff */
[----:B------:R-:W-:-:S03]  /*02c0*/  LEA R4, P2, R0, c[0x0][0x1c8], 0x3 ;  /* 0x0000720000047a11 */ /* 0x000fc600078418ff */
[----:B------:R0:W5:Y:S01]  /*02d0*/  @P1 LDG.E.64 R12, [R2.64] ;  /* 0x00000004020c1981 */ /* 0x000162000c1e1b00 */
[----:B------:R-:W-:-:S05]  /*02e0*/  LEA.HI.X R5, R0, c[0x0][0x1cc], RZ, 0x3, P2 ;  /* 0x0000730000057a11 */ /* 0x000fca00010f1cff */
[----:B------:R0:W5:Y:S01]  /*02f0*/  LDG.E.64 R40, [R4.64] ;  /* 0x0000000404287981 */ /* 0x000162000c1e1b00 */
[----:B------:R-:W-:Y:S01]  /*0300*/  IADD3 R0, R0, 0x20, RZ ;  /* 0x0000002000007810 */ /* 0x000fe20007ffe0ff */
[----:B------:R-:W-:Y:S02]  /*0310*/  @!P1 CS2R R12, SRZ ;  /* 0x00000000000c9805 */ /* 0x000fe4000001ff00 */
.L_x_23453:
[----:B0-----:R-:W-:Y:S05]  /*0320*/  BSYNC B0 ;  /* 0x0000000000007941 */ /* 0x001fea0003800000 */
.L_x_23452:
[----:B------:R-:W-:Y:S01]  /*0330*/  BSSY B0, `(.L_x_23454) ;  /* 0x000000f000007945 */ /* 0x000fe20003800000 */
[----:B------:R-:W-:Y:S05]  /*0340*/  @!P5 BRA `(.L_x_23455) ;  /* 0x000000d00000d947 */ /* 0x000fea0003800000 */
[----:B------:R-:W-:Y:S01]  /*0350*/  ISETP.NE.U32.AND P1, PT, RZ, c[0x0][0x218], PT ;  /* 0x00008600ff007a0c */ /* 0x000fe20003f25070 */
        /* <DEDUP_REMOVED lines=10> */
[----:B------:R-:W-:Y:S01]  /*0400*/  IADD3 R0, R0, 0x20, RZ ;  /* 0x0000002000007810 */ /* 0x000fe20007ffe0ff */
[----:B------:R-:W-:Y:S02]  /*0410*/  @!P1 CS2R R10, SRZ ;  /* 0x00000000000a9805 */ /* 0x000fe4000001ff00 */
.L_x_23455:
[----:B0-----:R-:W-:Y:S05]  /*0420*/  BSYNC B0 ;  /* 0x0000000000007941 */ /* 0x001fea0003800000 */
.L_x_23454:
        /* <DEDUP_REMOVED lines=15> */
.L_x_23457:
[----:B0-----:R-:W-:Y:S05]  /*0520*/  BSYNC B0 ;  /* 0x0000000000007941 */ /* 0x001fea0003800000 */
.L_x_23456:
        /* <DEDUP_REMOVED lines=15> */
.L_x_23459:
[----:B0-----:R-:W-:Y:S05]  /*0620*/  BSYNC B0 ;  /* 0x0000000000007941 */ /* 0x001fea0003800000 */
.L_x_23458:
[----:B------:R-:W-:Y:S01]  /*0630*/  ISETP.GE.U32.AND P1, PT, R138, 0xc0, PT ;  /* 0x000000c08a00780c */ /* 0x000fe20003f26070 */
[----:B------:R-:W-:Y:S03]  /*0640*/  BSSY B0, `(.L_x_23460) ;  /* 0x0000010000007945 */ /* 0x000fe60003800000 */
[----:B------:R-:W-:-:S09]  /*0650*/  P2R R2, PR, RZ, 0x2 ;  /* 0x00000002ff027803 */ /* 0x000fd20000000000 */
        /* <DEDUP_REMOVED lines=14> */
.L_x_23461:
[----:B0-----:R-:W-:Y:S05]  /*0740*/  BSYNC B0 ;  /* 0x0000000000007941 */ /* 0x001fea0003800000 */
.L_x_23460:
        /* <DEDUP_REMOVED lines=19> */
.L_x_23463:
[----:B0-----:R-:W-:Y:S05]  /*0880*/  BSYNC B0 ;  /* 0x0000000000007941 */ /* 0x001fea0003800000 */
.L_x_23462:
[----:B------:R-:W-:Y:S01]  /*0890*/  ISETP.GE.U32.AND P1, PT, R138, 0x100, PT ;  /* 0x000001008a00780c */ /* 0x000fe20003f26070 */
[----:B------:R-:W-:Y:S03]  /*08a0*/  BSSY B0, `(.L_x_23464) ;  /* 0x000000f000007945 */ /* 0x000fe60003800000 */
[----:B------:R-:W-:-:S09]  /*08b0*/  P2R R18, PR, RZ, 0x2 ;  /* 0x00000002ff127803 */ /* 0x000fd20000000000 */
[----:B------:R-:W-:Y:S05]  /*08c0*/  @!P1 BRA `(.L_x_23465) ;  /* 0x000000c000009947 */ /* 0x000fea0003800000 */
[----:B------:R-:W-:-:S04]  /*08d0*/  ISETP.NE.U32.AND P1, PT, RZ, c[0x0][0x218], PT ;  /* 0x00008600ff007a0c */ /* 0x000fc80003f25070 */
[----:B------:R-:W-:Y:S02]  /*08e0*/  ISETP.NE.AND.EX P1, PT, RZ, c[0x0][0x21c], PT, P1 ;  /* 0x00008700ff007a0c */ /* 0x000fe40003f25310 */
[----:B------:R-:W-:-:S11]  /*08f0*/  MOV R25, 0x8 ;  /* 0x0000000800197802 */ /* 0x000fd60000000f00 */
[----:B------:R-:W-:-:S04]  /*0900*/  @P1 LEA R34, P2, R0, c[0x0][0x218], 0x3 ;  /* 0x0000860000221a11 */ /* 0x000fc800078418ff */
[C---:B------:R-:W-:Y:S02]  /*0910*/  @P1 LEA.HI.X R35, R0.reuse, c[0x0][0x21c], RZ, 0x3, P2 ;  /* 0x0000870000231a11 */ /* 0x040fe400010f1cff */
[C---:B------:R-:W-:Y:S01]  /*0920*/  LEA R36, P2, R0.reuse, c[0x0][0x1c8], 0x3 ;  /* 0x0000720000247a11 */ /* 0x040fe200078418ff */
[C---:B------:R-:W-:Y:S02]  /*0930*/  IMAD.WIDE.U32 R24, R0.reuse, R25, c[0x0][0x1b0] ;  /* 0x00006c0000187625 */ /* 0x040fe400078e0019 */
[----:B------:R0:W5:Y:S01]  /*0940*/  @P1 LDG.E.64 R18, [R34.64] ;  /* 0x0000000422121981 */ /* 0x000162000c1e1b00 */
[----:B------:R-:W-:-:S03]  /*0950*/  LEA.HI.X R37, R0, c[0x0][0x1cc], RZ, 0x3, P2 ;  /* 0x0000730000257a11 */ /* 0x000fc600010f1cff */
[----:B------:R-:W5:Y:S04]  /*0960*/  LDG.E.64 R24, [R24.64] ;  /* 0x0000000418187981 */ /* 0x000f68000c1e1b00 */
[----:B------:R-:W5:Y:S01]  /*0970*/  LDG.E.64 R36, [R36.64] ;  /* 0x0000000424247981 */ /* 0x000f62000c1e1b00 */
[----:B------:R-:W-:-:S03]  /*0980*/  @!P1 CS2R R18, SRZ ;  /* 0x0000000000129805 */ /* 0x000fc6000001ff00 */
.L_x_23465:
[----:B0-----:R-:W-:Y:S05]  /*0990*/  BSYNC B0 ;  /* 0x0000000000007941 */ /* 0x001fea0003800000 */
.L_x_23464:
[----:B------:R-:W-:-:S13]  /*09a0*/  ISETP.GE.AND P1, PT, R137, c[0x0][0x164], PT ;  /* 0x0000590089007a0c */ /* 0x000fda0003f26270 */
[----:B------:R-:W-:Y:S05]  /*09b0*/  @P1 EXIT ;  /* 0x000000000000194d */ /* 0x000fea0003800000 */
[--C-:B-----5:R-:W-:Y:S01]  /*09c0*/  SHF.R.U64 R123, R44, 0x10, R45.reuse ;  /* 0x000000102c7b7819 */ /* 0x120fe2000000122d */
[----:B------:R-:W-:Y:S01]  /*09d0*/  HADD2.F32 R0, -RZ, R19.H0_H0 ;  /* 0x20000013ff007230 */ /* 0x000fe20000004100 */
[----:B------:R-:W-:Y:S01]  /*09e0*/  MOV R122, R45 ;  /* 0x0000002d007a7202 */ /* 0x000fe20000000f00 */
[----:B------:R-:W-:Y:S01]  /*09f0*/  ULDC.U8 UR6, c[0x0][0x1f0] ;  /* 0x00007c0000067ab9 */ /* 0x000fe20000000000 */
        /* <DEDUP_REMOVED lines=48> */
[----:B------:R-:W-:-:S02]  /*0d00*/  SHF.R.U32.HI R39, RZ, 0x10, R31 ;  /* 0x00000010ff277819 */ /* 0x000fc4000001161f */
[----:B------:R-:W-:Y:S02]  /*0d10*/  SHF.R.U64 R28, R28, 0x10, R29 ;  /* 0x000000101c1c7819 */ /* 0x000fe4000000121d */
[----:B------:R-:W-:Y:S01]  /*0d20*/  SHF.R.U64 R93, R12, 0x10, R13 ;  /* 0x000000100c5d7819 */ /* 0x000fe2000000120d */
[----:B------:R-:W-:Y:S01]  /*0d30*/  HADD2.F32 R12, -RZ, R10.H0_H0 ;  /* 0x2000000aff0c7230 */ /* 0x000fe20000004100 */
[----:B------:R-:W-:Y:S02]  /*0d40*/  MOV R40, R32 ;  /* 0x0000002000287202 */ /* 0x000fe40000000f00 */
[--C-:B------:R-:W-:Y:S01]  /*0d50*/  SHF.R.U64 R44, R32, 0x10, R33.reuse ;  /* 0x00000010202c7819 */ /* 0x100fe20000001221 */
[----:B------:R-:W-:Y:S01]  /*0d60*/  HADD2.F32 R93, -RZ, R93.H0_H0 ;  /* 0x2000005dff5d7230 */ /* 0x000fe20000004100 */
[----:B------:R-:W-:Y:S02]  /*0d70*/  MOV R41, R33 ;  /* 0x0000002100297202 */ /* 0x000fe40000000f00 */
[----:B------:R-:W-:-:S02]  /*0d80*/  SHF.R.U32.HI R43, RZ, 0x10, R33 ;  /* 0x00000010ff2b7819 */ /* 0x000fc40000011621 */
[----:B------:R-:W-:Y:S02]  /*0d90*/  MOV R42, R30 ;  /* 0x0000001e002a7202 */ /* 0x000fe40000000f00 */
[----:B------:R-:W-:Y:S02]  /*0da0*/  MOV R31, R29 ;  /* 0x0000001d001f7202 */ /* 0x000fe40000000f00 */
[----:B------:R-:W-:Y:S01]  /*0db0*/  SHF.R.U64 R95, R10, 0x10, R11 ;  /* 0x000000100a5f7819 */ /* 0x000fe2000000120b */
[----:B------:R-:W-:Y:S01]  /*0dc0*/  HADD2.F32 R10, -RZ, R8.H0_H0 ;  /* 0x20000008ff0a7230 */ /* 0x000fe20000004100 */
[----:B------:R-:W-:Y:S02]  /*0dd0*/  MOV R120, R46 ;  /* 0x0000002e00787202 */ /* 0x000fe40000000f00 */
        /* <DEDUP_REMOVED lines=111> */
.L_x_23501:
        /* <DEDUP_REMOVED lines=15> */
[----:B0-----:R-:W-:-:S04]  /*15c0*/  ISETP.NE.U32.AND P1, PT, RZ, c[0x0][0x180], PT ;  /* 0x00006000ff007a0c */ /* 0x001fc80003f25070 */
[----:B------:R-:W-:Y:S02]  /*15d0*/  ISETP.NE.AND.EX P1, PT, RZ, c[0x0][0x184], PT, P1 ;  /* 0x00006100ff007a0c */ /* 0x000fe40003f25310 */
[----:B------:R-:W-:-:S05]  /*15e0*/  MOV R142, 0x10 ;  /* 0x00000010008e7802 */ /* 0x000fca0000000f00 */
[----:B------:R-:W-:-:S05]  /*15f0*/  IMAD.WIDE.U32 R142, R139, R142, c[0x0][0x170] ;  /* 0x00005c008b8e7625 */ /* 0x000fca00078e008e */
[----:B------:R-:W2:Y:S01]  /*1600*/  LDG.E.128 R36, [R142.64] ;  /* 0x000000048e247981 */ /* 0x000ea2000c1e1d00 */
[----:B------:R-:W-:-:S04]  /*1610*/  @P1 LEA R140, P2, R139, c[0x0][0x180], 0x4 ;  /* 0x000060008b8c1a11 */ /* 0x000fc800078420ff */
[C---:B------:R-:W-:Y:S02]  /*1620*/  @P1 LEA.HI.X R141, R139.reuse, c[0x0][0x184], RZ, 0x4, P2 ;  /* 0x000061008b8d1a11 */ /* 0x040fe400010f24ff */
[----:B------:R-:W-:-:S03]  /*1630*/  LEA R70, P2, R139, c[0x0][0x188], 0x4 ;  /* 0x000062008b467a11 */ /* 0x000fc600078420ff */
[----:B------:R0:W3:Y:S01]  /*1640*/  @P1 LDG.E.128 R32, [R140.64] ;  /* 0x000000048c201981 */ /* 0x0000e2000c1e1d00 */
[----:B------:R-:W-:Y:S02]  /*1650*/  ISETP.NE.U32.AND P1, PT, RZ, c[0x0][0x180], PT ;  /* 0x00006000ff007a0c */ /* 0x000fe40003f25070 */
[C---:B------:R-:W-:Y:S02]  /*1660*/  LEA.HI.X R71, R139.reuse, c[0x0][0x18c], RZ, 0x4, P2 ;  /* 0x000063008b477a11 */ /* 0x040fe400010f24ff */
[----:B------:R-:W-:Y:S02]  /*1670*/  ISETP.NE.AND.EX P1, PT, RZ, c[0x0][0x184], PT, P1 ;  /* 0x00006100ff007a0c */ /* 0x000fe40003f25310 */
[----:B0-----:R-:W-:Y:S01]  /*1680*/  IADD3 R140, R139, 0x20, RZ ;  /* 0x000000208b8c7810 */ /* 0x001fe20007ffe0ff */
[-C--:B--2--5:R-:W-:Y:S02]  /*1690*/  FMUL.FTZ R145, R36, R69.reuse ;  /* 0x0000004524917220 */ /* 0x0a4fe40000410000 */
[----:B------:R-:W-:-:S02]  /*16a0*/  FMUL.FTZ R144, R37, R69 ;  /* 0x0000004525907220 */ /* 0x000fc40000410000 */
[-C--:B------:R-:W-:Y:S02]  /*16b0*/  FMUL.FTZ R147, R38, R69.reuse ;  /* 0x0000004526937220 */ /* 0x080fe40000410000 */
        /* <DEDUP_REMOVED lines=8> */
[----:B------:R-:W-:-:S05]  /*1740*/  @P1 FADD.FTZ R39, R35, R39 ;  /* 0x0000002723271221 */ /* 0x000fca0000010000 */
[----:B------:R0:W-:Y:S02]  /*1750*/  STG.E.128 [R70.64], R36 ;  /* 0x0000002446007986 */ /* 0x0001e4000c101d04 */
.L_x_23467:
[----:B0-----:R-:W-:Y:S05]  /*1760*/  BSYNC B0 ;  /* 0x0000000000007941 */ /* 0x001fea0003800000 */
.L_x_23466:
[----:B------:R-:W-:Y:S01]  /*1770*/  ISETP.GE.U32.AND P1, PT, R138, 0x40, PT ;  /* 0x000000408a00780c */ /* 0x000fe20003f26070 */
[----:B------:R-:W-:-:S12]  /*1780*/  BSSY B0, `(.L_x_23468) ;  /* 0x000001c000007945 */ /* 0x000fd80003800000 */
[----:B------:R-:W-:Y:S05]  /*1790*/  @!P1 BRA `(.L_x_23469) ;  /* 0x000001a000009947 */ /* 0x000fea0003800000 */
[----:B------:R-:W-:Y:S01]  /*17a0*/  ISETP.NE.U32.AND P1, PT, RZ, c[0x0][0x180], PT ;  /* 0x00006000ff007a0c */ /* 0x000fe20003f25070 */
[----:B------:R-:W-:-:S03]  /*17b0*/  HFMA2.MMA R145, -RZ, RZ, 0, 9.5367431640625e-07 ;  /* 0x00000010ff917435 */ /* 0x000fc600000001ff */
[----:B------:R-:W-:-:S07]  /*17c0*/  ISETP.NE.AND.EX P1, PT, RZ, c[0x0][0x184], PT, P1 ;  /* 0x00006100ff007a0c */ /* 0x000fce0003f25310 */
[----:B------:R-:W-:-:S05]  /*17d0*/  IMAD.WIDE.U32 R144, R140, R145, c[0x0][0x170] ;  /* 0x00005c008c907625 */ /* 0x000fca00078e0091 */
[----:B------:R-:W2:Y:S01]  /*17e0*/  LDG.E.128 R40, [R144.64] ;  /* 0x0000000490287981 */ /* 0x000ea2000c1e1d00 */
[----:B------:R-:W-:-:S04]  /*17f0*/  @P1 LEA R142, P2, R140, c[0x0][0x180], 0x4 ;  /* 0x000060008c8e1a11 */ /* 0x000fc800078420ff */
[C---:B------:R-:W-:Y:S02]  /*1800*/  @P1 LEA.HI.X R143, R140.reuse, c[0x0][0x184], RZ, 0x4, P2 ;  /* 0x000061008c8f1a11 */ /* 0x040fe400010f24ff */
[----:B------:R-:W-:-:S03]  /*1810*/  LEA R70, P2, R140, c[0x0][0x188], 0x4 ;  /* 0x000062008c467a11 */ /* 0x000fc600078420ff */
[----:B------:R-:W3:Y:S01]  /*1820*/  @P1 LDG.E.128 R32, [R142.64] ;  /* 0x000000048e201981 */ /* 0x000ee2000c1e1d00 */
[----:B------:R-:W-:Y:S02]  /*1830*/  ISETP.NE.U32.AND P1, PT, RZ, c[0x0][0x180], PT ;  /* 0x00006000ff007a0c */ /* 0x000fe40003f25070 */
[C---:B------:R-:W-:Y:S02]  /*1840*/  LEA.HI.X R71, R140.reuse, c[0x0][0x18c], RZ, 0x4, P2 ;  /* 0x000063008c477a11 */ /* 0x040fe400010f24ff */
[----:B------:R-:W-:Y:S02]  /*1850*/  ISETP.NE.AND.EX P1, PT, RZ, c[0x0][0x184], PT, P1 ;  /* 0x00006100ff007a0c */ /* 0x000fe40003f25310 */
[----:B------:R-:W-:Y:S01]  /*1860*/  IADD3 R140, R140, 0x20, RZ ;  /* 0x000000208c8c7810 */ /* 0x000fe20007ffe0ff */
        /* <DEDUP_REMOVED lines=13> */
.L_x_23469:
[----:B------:R-:W-:Y:S05]  /*1940*/  BSYNC B0 ;  /* 0x0000000000007941 */ /* 0x000fea0003800000 */
.L_x_23468:
[----:B------:R-:W-:Y:S01]  /*1950*/  ISETP.GE.U32.AND P1, PT, R138, 0x60, PT ;  /* 0x000000608a00780c */ /* 0x000fe20003f26070 */
[----:B------:R-:W-:-:S12]  /*1960*/  BSSY B0, `(.L_x_23470) ;  /* 0x000001c000007945 */ /* 0x000fd80003800000 */
[----:B------:R-:W-:Y:S05]  /*1970*/  @!P1 BRA `(.L_x_23471) ;  /* 0x000001a000009947 */ /* 0x000fea0003800000 */
[----:B------:R-:W-:-:S04]  /*1980*/  ISETP.NE.U32.AND P1, PT, RZ, c[0x0][0x180], PT ;  /* 0x00006000ff007a0c */ /* 0x000fc80003f25070 */
[----:B------:R-:W-:Y:S02]  /*1990*/  ISETP.NE.AND.EX P1, PT, RZ, c[0x0][0x184], PT, P1 ;  /* 0x00006100ff007a0c */ /* 0x000fe40003f25310 */
[----:B------:R-:W-:-:S05]  /*19a0*/  MOV R143, 0x10 ;  /* 0x00000010008f7802 */ /* 0x000fca0000000f00 */
[----:B------:R-:W-:-:S05]  /*19b0*/  IMAD.WIDE.U32 R142, R140, R143, c[0x0][0x170] ;  /* 0x00005c008c8e7625 */ /* 0x000fca00078e008f */
[----:B------:R-:W2:Y:S01]  /*19c0*/  LDG.E.128 R44, [R142.64] ;  /* 0x000000048e2c7981 */ /* 0x000ea2000c1e1d00 */
[----:B------:R-:W-:-:S04]  /*19d0*/  @P1 LEA R144, P2, R140, c[0x0][0x180], 0x4 ;  /* 0x000060008c901a11 */ /* 0x000fc800078420ff */
[C---:B------:R-:W-:Y:S02]  /*19e0*/  @P1 LEA.HI.X R145, R140.reuse, c[0x0][0x184], RZ, 0x4, P2 ;  /* 0x000061008c911a11 */ /* 0x040fe400010f24ff */
[----:B0-----:R-:W-:-:S03]  /*19f0*/  LEA R70, P2, R140, c[0x0][0x188], 0x4 ;  /* 0x000062008c467a11 */ /* 0x001fc600078420ff */
        /* <DEDUP_REMOVED lines=18> */
.L_x_23471:
[----:B------:R-:W-:Y:S05]  /*1b20*/  BSYNC B0 ;  /* 0x0000000000007941 */ /* 0x000fea0003800000 */
.L_x_23470:
        /* <DEDUP_REMOVED lines=29> */
.L_x_23473:
[----:B------:R-:W-:Y:S05]  /*1d00*/  BSYNC B0 ;  /* 0x0000000000007941 */ /* 0x000fea0003800000 */
.L_x_23472:
        /* <DEDUP_REMOVED lines=29> */
.L_x_23475:
[----:B------:R-:W-:Y:S05]  /*1ee0*/  BSYNC B0 ;  /* 0x0000000000007941 */ /* 0x000fea0003800000 */
.L_x_23474:
        /* <DEDUP_REMOVED lines=29> */
.L_x_23477:
[----:B------:R-:W-:Y:S05]  /*20c0*/  BSYNC B0 ;  /* 0x0000000000007941 */ /* 0x000fea0003800000 */
.L_x_23476:
        /* <DEDUP_REMOVED lines=29> */
.L_x_23479:
[----:B------:R-:W-:Y:S05]  /*22a0*/  BSYNC B0 ;  /* 0x0000000000007941 */ /* 0x000fea0003800000 */
.L_x_23478:
[----:B------:R-:W-:Y:S01]  /*22b0*/  ISETP.GE.U32.AND P1, PT, R138, 0x100, PT ;  /* 0x000001008a00780c */ /* 0x000fe20003f26070 */
[----:B------:R-:W-:-:S12]  /*22c0*/  BSSY B0, `(.L_x_23480) ;  /* 0x000001b000007945 */ /* 0x000fd80003800000 */
[----:B------:R-:W-:Y:S05]  /*22d0*/  @!P1 BRA `(.L_x_23481) ;  /* 0x0000019000009947 */ /* 0x000fea0003800000 */
[----:B------:R-:W-:-:S04]  /*22e0*/  ISETP.NE.U32.AND P1, PT, RZ, c[0x0][0x180], PT ;  /* 0x00006000ff007a0c */ /* 0x000fc80003f25070 */
[----:B------:R-:W-:Y:S01]  /*22f0*/  ISETP.NE.AND.EX P1, PT, RZ, c[0x0][0x184], PT, P1 ;  /* 0x00006100ff007a0c */ /* 0x000fe20003f25310 */
[----:B------:R-:W-:-:S12]  /*2300*/  HFMA2.MMA R141, -RZ, RZ, 0, 9.5367431640625e-07 ;  /* 0x00000010ff8d7435 */ /* 0x000fd800000001ff */
[----:B------:R-:W-:-:S04]  /*2310*/  @P1 LEA R142, P2, R140, c[0x0][0x180], 0x4 ;  /* 0x000060008c8e1a11 */ /* 0x000fc800078420ff */
[C---:B------:R-:W-:Y:S02]  /*2320*/  @P1 LEA.HI.X R143, R140.reuse, c[0x0][0x184], RZ, 0x4, P2 ;  /* 0x000061008c8f1a11 */ /* 0x040fe400010f24ff */
[----:B0-----:R-:W-:-:S03]  /*2330*/  LEA R70, P2, R140, c[0x0][0x188], 0x4 ;  /* 0x000062008c467a11 */ /* 0x001fc600078420ff */
[----:B------:R-:W2:Y:S01]  /*2340*/  @P1 LDG.E.128 R32, [R142.64] ;  /* 0x000000048e201981 */ /* 0x000ea2000c1e1d00 */
[C---:B------:R-:W-:Y:S01]  /*2350*/  LEA.HI.X R71, R140.reuse, c[0x0][0x18c], RZ, 0x4, P2 ;  /* 0x000063008c477a11 */ /* 0x040fe200010f24ff */
[----:B------:R-:W-:-:S05]  /*2360*/  IMAD.WIDE.U32 R140, R140, R141, c[0x0][0x170] ;  /* 0x00005c008c8c7625 */ /* 0x000fca00078e008d */
[----:B------:R-:W3:Y:S01]  /*2370*/  LDG.E.128 R64, [R140.64] ;  /* 0x000000048c407981 */ /* 0x000ee2000c1e1d00 */
[----:B------:R-:W-:-:S04]  /*2380*/  ISETP.NE.U32.AND P1, PT, RZ, c[0x0][0x180], PT ;  /* 0x00006000ff007a0c */ /* 0x000fc80003f25070 */
[----:B------:R-:W-:Y:S01]  /*2390*/  ISETP.NE.AND.EX P1, PT, RZ, c[0x0][0x184], PT, P1 ;  /* 0x00006100ff007a0c */ /* 0x000fe20003f25310 */
[-C--:B---3-5:R-:W-:Y:S02]  /*23a0*/  FMUL.FTZ R145, R64, R69.reuse ;  /* 0x0000004540917220 */ /* 0x0a8fe40000410000 */
[-C--:B------:R-:W-:Y:S02]  /*23b0*/  FMUL.FTZ R65, R65, R69.reuse ;  /* 0x0000004541417220 */ /* 0x080fe40000410000 */
[-C--:B------:R-:W-:Y:S02]  /*23c0*/  FMUL.FTZ R147, R66, R69.reuse ;  /* 0x0000004542937220 */ /* 0x080fe40000410000 */
[----:B------:R-:W-:Y:S02]  /*23d0*/  FMUL.FTZ R144, R67, R69 ;  /* 0x0000004543907220 */ /* 0x000fe40000410000 */
[----:B------:R-:W-:Y:S02]  /*23e0*/  FMUL.FTZ R64, R108, R145 ;  /* 0x000000916c407220 */ /* 0x000fe40000410000 */
[----:B------:R-:W-:-:S02]  /*23f0*/  FMUL.FTZ R65, R106, R65 ;  /* 0x000000416a417220 */ /* 0x000fc40000410000 */
[----:B------:R-:W-:Y:S02]  /*2400*/  FMUL.FTZ R66, R104, R147 ;  /* 0x0000009368427220 */ /* 0x000fe40000410000 */
[----:B------:R-:W-:Y:S02]  /*2410*/  FMUL.FTZ R67, R17, R144 ;  /* 0x0000009011437220 */ /* 0x000fe40000410000 */
[----:B--2---:R-:W-:Y:S02]  /*2420*/  @P1 FADD.FTZ R64, R32, R64 ;  /* 0x0000004020401221 */ /* 0x004fe40000010000 */
[----:B------:R-:W-:Y:S02]  /*2430*/  @P1 FADD.FTZ R65, R33, R65 ;  /* 0x0000004121411221 */ /* 0x000fe40000010000 */
[----:B------:R-:W-:Y:S02]  /*2440*/  @P1 FADD.FTZ R66, R34, R66 ;  /* 0x0000004222421221 */ /* 0x000fe40000010000 */
[----:B------:R-:W-:-:S05]  /*2450*/  @P1 FADD.FTZ R67, R35, R67 ;  /* 0x0000004323431221 */ /* 0x000fca0000010000 */
[----:B------:R0:W-:Y:S02]  /*2460*/  STG.E.128 [R70.64], R64 ;  /* 0x0000004046007986 */ /* 0x0001e4000c101d04 */
.L_x_23481:
[----:B------:R-:W-:Y:S05]  /*2470*/  BSYNC B0 ;  /* 0x0000000000007941 */ /* 0x000fea0003800000 */
.L_x_23480:
[----:B0-----:R-:W-:Y:S01]  /*2480*/  FADD.FTZ R70, RZ, R36 ;  /* 0x00000024ff467221 */ /* 0x001fe20000010000 */
[C---:B------:R-:W-:Y:S02]  /*2490*/  ISETP.GT.U32.AND P1, PT, R138.reuse, 0x3f, PT ;  /* 0x0000003f8a00780c */ /* 0x040fe40003f24070 */
[C---:B------:R-:W-:Y:S01]  /*24a0*/  ISETP.GT.U32.AND P2, PT, R138.reuse, 0x9f, PT ;  /* 0x0000009f8a00780c */ /* 0x040fe20003f44070 */
[----:B-----5:R-:W-:Y:S01]  /*24b0*/  FADD.FTZ R69, R37, R70 ;  /* 0x0000004625457221 */ /* 0x020fe20000010000 */
[C---:B------:R-:W-:Y:S02]  /*24c0*/  ISETP.GT.U32.AND P3, PT, R138.reuse, 0xbf, PT ;  /* 0x000000bf8a00780c */ /* 0x040fe40003f64070 */
[----:B------:R-:W-:Y:S01]  /*24d0*/  ISETP.GT.U32.AND P4, PT, R138, 0xdf, PT ;  /* 0x000000df8a00780c */ /* 0x000fe20003f84070 */
[----:B------:R-:W-:Y:S01]  /*24e0*/  FADD.FTZ R70, R38, R69 ;  /* 0x0000004526467221 */ /* 0x000fe20000010000 */
[----:B------:R-:W-:Y:S02]  /*24f0*/  ISETP.GT.U32.AND P5, PT, R138, 0xff, PT ;  /* 0x000000ff8a00780c */ /* 0x000fe40003fa4070 */
[----:B------:R-:W-:Y:S01]  /*2500*/  ISETP.NE.AND P6, PT, R68, RZ, PT ;  /* 0x000000ff4400720c */ /* 0x000fe20003fc5270 */
        /* <DEDUP_REMOVED lines=36> */
.L_x_23502:
        /* <DEDUP_REMOVED lines=89> */
.L_x_23503:
[----:B------:R-:W-:Y:S01]  /*2ce0*/  FMUL.FTZ R68, R143, R143 ;  /* 0x0000008f8f447220 */ /* 0x000fe20000410000 */
[----:B------:R-:W-:Y:S01]  /*2cf0*/  ISETP.NE.AND P1, PT, RZ, UR6, PT ;  /* 0x00000006ff007c0c */ /* 0x000fe2000bf25270 */
[----:B-1----:R-:W-:Y:S01]  /*2d00*/  FADD.FTZ R145, R145, R140 ;  /* 0x0000008c91917221 */ /* 0x002fe20000010000 */
        /* <DEDUP_REMOVED lines=8> */
[----:B0-----:R-:W-:Y:S01]  /*2d90*/  FADD.FTZ R140, R68, R69 ;  /* 0x00000045448c7221 */ /* 0x001fe20000010000 */
[----:B------:R-:W-:-:S05]  /*2da0*/  @!P6 MOV R68, 0x4 ;  /* 0x000000040044e802 */ /* 0x000fca0000000f00 */
[----:B------:R-:W0:Y:S01]  /*2db0*/  MUFU.RSQ R140, R140 ;  /* 0x0000008c008c7308 */ /* 0x000e220000001400 */
[----:B------:R-:W-:-:S05]  /*2dc0*/  @!P6 IMAD.WIDE R68, R137, R68, c[0x0][0x1a8] ;  /* 0x00006a008944e625 */ /* 0x000fca00078e0244 */
[----:B0-----:R1:W-:Y:S01]  /*2dd0*/  @!P6 STG.E [R68.64], R140 ;  /* 0x0000008c4400e986 */ /* 0x0013e2000c101904 */
        /* <DEDUP_REMOVED lines=10> */
[C---:B------:R-:W-:Y:S01]  /*2e80*/  IMAD.WIDE.U32 R142, R139.reuse, R142, c[0x0][0x208] ;  /* 0x000082008b8e7625 */ /* 0x040fe200078e008e */
[----:B------:R-:W-:-:S03]  /*2e90*/  IADD3 R139, R139, 0x20, RZ ;  /* 0x000000208b8b7810 */ /* 0x000fc60007ffe0ff */
[----:B------:R-:W-:Y:S02]  /*2ea0*/  FFMA.FTZ R68, R19, R68, R16 ;  /* 0x0000004413447223 */ /* 0x000fe40000010010 */
[----:B------:R-:W-:Y:S02]  /*2eb0*/  FFMA.FTZ R69, R18, R69, R91 ;  /* 0x0000004512457223 */ /* 0x000fe4000001005b */
[----:B------:R-:W-:Y:S02]  /*2ec0*/  FFMA.FTZ R70, R20, R70, R15 ;  /* 0x0000004614467223 */ /* 0x000fe4000001000f */
[----:B------:R-:W-:-:S05]  /*2ed0*/  FFMA.FTZ R71, R21, R71, R90 ;  /* 0x0000004715477223 */ /* 0x000fca000001005a */
[----:B------:R0:W-:Y:S02]  /*2ee0*/  STG.E.128 [R142.64], R68 ;  /* 0x000000448e007986 */ /* 0x0001e4000c101d04 */
.L_x_23485:
[----:B------:R-:W-:Y:S05]  /*2ef0*/  BSYNC B0 ;  /* 0x0000000000007941 */ /* 0x000fea0003800000 */
.L_x_23484:
[----:B------:R-:W-:Y:S01]  /*2f00*/  ISETP.GE.U32.AND P1, PT, R138, 0x40, PT ;  /* 0x000000408a00780c */ /* 0x000fe20003f26070 */
[----:B------:R-:W-:-:S12]  /*2f10*/  BSSY B0, `(.L_x_23486) ;  /* 0x0000012000007945 */ /* 0x000fd80003800000 */
[----:B------:R-:W-:Y:S05]  /*2f20*/  @!P1 BRA `(.L_x_23487) ;  /* 0x0000010000009947 */ /* 0x000fea0003800000 */
[--C-:B01----:R-:W-:Y:S01]  /*2f30*/  FADD.FTZ R69, R40, -R141.reuse ;  /* 0x8000008d28457221 */ /* 0x103fe20000010000 */
        /* <DEDUP_REMOVED lines=15> */
.L_x_23487:
[----:B------:R-:W-:Y:S05]  /*3030*/  BSYNC B0 ;  /* 0x0000000000007941 */ /* 0x000fea0003800000 */
.L_x_23486:
[----:B------:R-:W-:Y:S01]  /*3040*/  ISETP.GE.U32.AND P1, PT, R138, 0x60, PT ;  /* 0x000000608a00780c */ /* 0x000fe20003f26070 */
[----:B------:R-:W-:-:S12]  /*3050*/  BSSY B0, `(.L_x_23488) ;  /* 0x0000012000007945 */ /* 0x000fd80003800000 */
[----:B------:R-:W-:Y:S05]  /*3060*/  @!P1 BRA `(.L_x_23489) ;  /* 0x0000010000009947 */ /* 0x000fea0003800000 */
[--C-:B01----:R-:W-:Y:S01]  /*3070*/  FADD.FTZ R69, R44, -R141.reuse ;  /* 0x8000008d2c457221 */ /* 0x103fe20000010000 */
        /* <DEDUP_REMOVED lines=15> */
.L_x_23489:
[----:B------:R-:W-:Y:S05]  /*3170*/  BSYNC B0 ;  /* 0x0000000000007941 */ /* 0x000fea0003800000 */
.L_x_23488:
        /* <DEDUP_REMOVED lines=19> */
.L_x_23491:
[----:B------:R-:W-:Y:S05]  /*32b0*/  BSYNC B0 ;  /* 0x0000000000007941 */ /* 0x000fea0003800000 */
.L_x_23490:
        /* <DEDUP_REMOVED lines=19> */
.L_x_23493:
[----:B------:R-:W-:Y:S05]  /*33f0*/  BSYNC B0 ;  /* 0x0000000000007941 */ /* 0x000fea0003800000 */
.L_x_23492:
        /* <DEDUP_REMOVED lines=19> */
.L_x_23495:
[----:B------:R-:W-:Y:S05]  /*3530*/  BSYNC B0 ;  /* 0x0000000000007941 */ /* 0x000fea0003800000 */
.L_x_23494:
        /* <DEDUP_REMOVED lines=19> */
.L_x_23497:
[----:B------:R-:W-:Y:S05]  /*3670*/  BSYNC B0 ;  /* 0x0000000000007941 */ /* 0x000fea0003800000 */
.L_x_23496:
        /* <DEDUP_REMOVED lines=18> */
.L_x_23499:
[----:B------:R-:W-:Y:S05]  /*37a0*/  BSYNC B0 ;  /* 0x0000000000007941 */ /* 0x000fea0003800000 */
.L_x_23498:
[----:B01----:R-:W-:-:S10]  /*37b0*/  HFMA2.MMA R68, -RZ, RZ, 0, 2.384185791015625e-07 ;  /* 0x00000004ff447435 */ /* 0x003fd400000001ff */
[----:B------:R-:W-:-:S05]  /*37c0*/  IMAD R137, R68, c[0x0][0x160], R137 ;  /* 0x0000580044897a24 */ /* 0x000fca00078e0289 */
[----:B------:R-:W-:-:S13]  /*37d0*/  ISETP.GE.AND P1, PT, R137, c[0x0][0x164], PT ;  /* 0x0000590089007a0c */ /* 0x000fda0003f26270 */
[----:B------:R-:W-:Y:S01]  /*37e0*/  @P1 CALL.REL.NOINC `(.L_x_23500) ;  /* 0x0000001000001944 */ /* 0x000fe20003c00000 */
[----:B------:R-:W-:Y:S05]  /*37f0*/  BRA `(.L_x_23501) ;  /* 0xffffdcd000007947 */ /* 0x000fea000383ffff */
.L_x_23500:
[----:B------:R-:W-:Y:S05]  /*3800*/  EXIT ;  /* 0x000000000000794d */ /* 0x000fea0003800000 */
.L_x_23482:
[----:B------:R-:W-:Y:S01]  /*3810*/  HFMA2.MMA R145, -RZ, RZ, 0, 5.9604644775390625e-08 ;  /* 0x00000001ff917435 */ /* 0x000fe200000001ff */
[----:B------:R-:W-:Y:S02]  /*3820*/  MOV R70, R71 ;  /* 0x0000004700467202 */ /* 0x000fe40000000f00 */
[----:B------:R-:W-:Y:S02]  /*3830*/  MOV R141, 0x1f ;  /* 0x0000001f008d7802 */ /* 0x000fe40000000f00 */
[----:B------:R-:W-:Y:S02]  /*3840*/  MOV R142, 0xffffffff ;  /* 0xffffffff008e7802 */ /* 0x000fe40000000f00 */
[----:B------:R-:W-:Y:S02]  /*3850*/  MOV R68, 0x3870 ;  /* 0x0000387000447802 */ /* 0x000fe40000000f00 */
[----:B------:R-:W-:Y:S05]  /*3860*/  CALL.REL.NOINC `($__internal_132_$__cuda_sm70_shflsync_bfly_p) ;  /* 0x0000080000007944 */ /* 0x000fea0003c00000 */
[----:B-1----:R-:W-:Y:S01]  /*3870*/  MOV R68, R145 ;  /* 0x0000009100447202 */ /* 0x002fe20000000f00 */
[----:B0-----:R-:W-:Y:S05]  /*3880*/  BRA `(.L_x_23502) ;  /* 0xffffeec000007947 */ /* 0x001fea000383ffff */
.L_x_23483:
[----:B------:R-:W-:Y:S01]  /*3890*/  HFMA2.MMA R145, -RZ, RZ, 0, 1.1920928955078125e-07 ;  /* 0x00000002ff917435 */ /* 0x000fe200000001ff */
[----:B------:R-:W-:Y:S02]  /*38a0*/  MOV R70, R144 ;  /* 0x0000009000467202 */ /* 0x000fe40000000f00 */
[----:B------:R-:W-:-:S02]  /*38b0*/  MOV R141, 0x1f ;  /* 0x0000001f008d7802 */ /* 0x000fc40000000f00 */
[----:B------:R-:W-:Y:S02]  /*38c0*/  MOV R142, 0xffffffff ;  /* 0xffffffff008e7802 */ /* 0x000fe40000000f00 */
[----:B------:R-:W-:Y:S02]  /*38d0*/  MOV R68, 0x38f0 ;  /* 0x000038f000447802 */ /* 0x000fe40000000f00 */
[----:B0-----:R-:W-:Y:S05]  /*38e0*/  CALL.REL.NOINC `($__internal_132_$__cuda_sm70_shflsync_bfly_p) ;  /* 0x0000078000007944 */ /* 0x001fea0003c00000 */
[----:B01----:R-:W-:Y:S01]  /*38f0*/  FADD.FTZ R70, R144, R145 ;  /* 0x0000009190467221 */ /* 0x003fe20000010000 */
[----:B------:R-:W-:Y:S01]  /*3900*/  HFMA2.MMA R145, -RZ, RZ, 0, 2.384185791015625e-07 ;  /* 0x00000004ff917435 */ /* 0x000fe200000001ff */
[----:B------:R-:W-:Y:S02]  /*3910*/  MOV R141, 0x1f ;  /* 0x0000001f008d7802 */ /* 0x000fe40000000f00 */
[----:B------:R-:W-:Y:S02]  /*3920*/  MOV R142, 0xffffffff ;  /* 0xffffffff008e7802 */ /* 0x000fe40000000f00 */
[----:B------:R-:W-:Y:S02]  /*3930*/  MOV R68, 0x3950 ;  /* 0x0000395000447802 */ /* 0x000fe40000000f00 */
[----:B------:R-:W-:Y:S05]  /*3940*/  CALL.REL.NOINC `($__internal_132_$__cuda_sm70_shflsync_bfly_p) ;  /* 0x0000072000007944 */ /* 0x000fea0003c00000 */
[----:B01----:R-:W-:Y:S01]  /*3950*/  FADD.FTZ R70, R70, R145 ;  /* 0x0000009146467221 */ /* 0x003fe20000010000 */
[----:B------:R-:W-:Y:S01]  /*3960*/  HFMA2.MMA R145, -RZ, RZ, 0, 4.76837158203125e-07 ;  /* 0x00000008ff917435 */ /* 0x000fe200000001ff */
[----:B------:R-:W-:-:S02]  /*3970*/  MOV R141, 0x1f ;  /* 0x0000001f008d7802 */ /* 0x000fc40000000f00 */
[----:B------:R-:W-:Y:S02]  /*3980*/  MOV R142, 0xffffffff ;  /* 0xffffffff008e7802 */ /* 0x000fe40000000f00 */
[----:B------:R-:W-:Y:S02]  /*3990*/  MOV R68, 0x39b0 ;  /* 0x000039b000447802 */ /* 0x000fe40000000f00 */
[----:B------:R-:W-:Y:S05]  /*39a0*/  CALL.REL.NOINC `($__internal_132_$__cuda_sm70_shflsync_bfly_p) ;  /* 0x000006c000007944 */ /* 0x000fea0003c00000 */
[----:B01----:R-:W-:Y:S01]  /*39b0*/  FADD.FTZ R70, R70, R145 ;  /* 0x0000009146467221 */ /* 0x003fe20000010000 */
[----:B------:R-:W-:Y:S01]  /*39c0*/  HFMA2.MMA R145, -RZ, RZ, 0, 9.5367431640625e-07 ;  /* 0x00000010ff917435 */ /* 0x000fe200000001ff */
[----:B------:R-:W-:Y:S02]  /*39d0*/  MOV R141, 0x1f ;  /* 0x0000001f008d7802 */ /* 0x000fe40000000f00 */
[----:B------:R-:W-:Y:S02]  /*39e0*/  MOV R142, 0xffffffff ;  /* 0xffffffff008e7802 */ /* 0x000fe40000000f00 */
[----:B------:R-:W-:Y:S02]  /*39f0*/  MOV R68, 0x3a10 ;  /* 0x00003a1000447802 */ /* 0x000fe40000000f00 */
[----:B------:R-:W-:Y:S05]  /*3a00*/  CALL.REL.NOINC `($__internal_132_$__cuda_sm70_shflsync_bfly_p) ;  /* 0x0000066000007944 */ /* 0x000fea0003c00000 */
[----:B-1----:R-:W-:Y:S01]  /*3a10*/  FADD.FTZ R143, R70, R145 ;  /* 0x00000091468f7221 */ /* 0x002fe20000010000 */
[----:B0-----:R-:W-:Y:S01]  /*3a20*/  P2R R141, PR, RZ, 0x40 ;  /* 0x00000040ff8d7803 */ /* 0x001fe20000000000 */
[----:B------:R-:W-:Y:S01]  /*3a30*/  HFMA2.MMA R145, -RZ, RZ, 0, 5.9604644775390625e-08 ;  /* 0x00000001ff917435 */ /* 0x000fe200000001ff */
        /* <DEDUP_REMOVED lines=31> */
[--C-:B------:R-:W-:Y:S01]  /*3c30*/  FADD.FTZ R69, R48, -R143.reuse ;  /* 0x8000008f30457221 */ /* 0x100fe20000010000 */
[----:B------:R-:W-:Y:S01]  /*3c40*/  MOV R141, 0x1f ;  /* 0x0000001f008d7802 */ /* 0x000fe20000000f00 */
[----:B------:R-:W-:-:S02]  /*3c50*/  FADD.FTZ R68, R49, -R143 ;  /* 0x8000008f31447221 */ /* 0x000fc40000010000 */
        /* <DEDUP_REMOVED lines=38> */
[----:B------:R-:W-:Y:S05]  /*3ec0*/  CALL.REL.NOINC `($__internal_132_$__cuda_sm70_shflsync_bfly_p) ;  /* 0x000001a000007944 */ /* 0x000fea0003c00000 */
[----:B01----:R-:W-:Y:S01]  /*3ed0*/  FADD.FTZ R70, R70, R145 ;  /* 0x0000009146467221 */ /* 0x003fe20000010000 */
[----:B------:R-:W-:Y:S01]  /*3ee0*/  HFMA2.MMA R145, -RZ, RZ, 0, 1.1920928955078125e-07 ;  /* 0x00000002ff917435 */ /* 0x000fe200000001ff */
[----:B------:R-:W-:Y:S02]  /*3ef0*/  MOV R141, 0x1f ;  /* 0x0000001f008d7802 */ /* 0x000fe40000000f00 */
[----:B------:R-:W-:Y:S02]  /*3f00*/  MOV R142, 0xffffffff ;  /* 0xffffffff008e7802 */ /* 0x000fe40000000f00 */
[----:B------:R-:W-:Y:S02]  /*3f10*/  MOV R68, 0x3f30 ;  /* 0x00003f3000447802 */ /* 0x000fe40000000f00 */
[----:B------:R-:W-:Y:S05]  /*3f20*/  CALL.REL.NOINC `($__internal_132_$__cuda_sm70_shflsync_bfly_p) ;  /* 0x0000014000007944 */ /* 0x000fea0003c00000 */
[----:B01----:R-:W-:Y:S01]  /*3f30*/  FADD.FTZ R70, R70, R145 ;  /* 0x0000009146467221 */ /* 0x003fe20000010000 */
[----:B------:R-:W-:Y:S01]  /*3f40*/  HFMA2.MMA R145, -RZ, RZ, 0, 2.384185791015625e-07 ;  /* 0x00000004ff917435 */ /* 0x000fe200000001ff */
[----:B------:R-:W-:Y:S02]  /*3f50*/  MOV R141, 0x1f ;  /* 0x0000001f008d7802 */ /* 0x000fe40000000f00 */
[----:B------:R-:W-:-:S02]  /*3f60*/  MOV R142, 0xffffffff ;  /* 0xffffffff008e7802 */ /* 0x000fc40000000f00 */
[----:B------:R-:W-:Y:S02]  /*3f70*/  MOV R68, 0x3f90 ;  /* 0x00003f9000447802 */ /* 0x000fe40000000f00 */
[----:B------:R-:W-:Y:S05]  /*3f80*/  CALL.REL.NOINC `($__internal_132_$__cuda_sm70_shflsync_bfly_p) ;  /* 0x000000e000007944 */ /* 0x000fea0003c00000 */
[----:B01----:R-:W-:Y:S01]  /*3f90*/  FADD.FTZ R70, R70, R145 ;  /* 0x0000009146467221 */ /* 0x003fe20000010000 */
[----:B------:R-:W-:Y:S01]  /*3fa0*/  HFMA2.MMA R145, -RZ, RZ, 0, 4.76837158203125e-07 ;  /* 0x00000008ff917435 */ /* 0x000fe200000001ff */
[----:B------:R-:W-:Y:S02]  /*3fb0*/  MOV R141, 0x1f ;  /* 0x0000001f008d7802 */ /* 0x000fe40000000f00 */
[----:B------:R-:W-:Y:S02]  /*3fc0*/  MOV R142, 0xffffffff ;  /* 0xffffffff008e7802 */ /* 0x000fe40000000f00 */
[----:B------:R-:W-:Y:S02]  /*3fd0*/  MOV R68, 0x3ff0 ;  /* 0x00003ff000447802 */ /* 0x000fe40000000f00 */
[----:B------:R-:W-:Y:S05]  /*3fe0*/  CALL.REL.NOINC `($__internal_132_$__cuda_sm70_shflsync_bfly_p) ;  /* 0x0000008000007944 */ /* 0x000fea0003c00000 */
[----:B-1----:R-:W-:Y:S01]  /*3ff0*/  FADD.FTZ R140, R70, R145 ;  /* 0x00000091468c7221 */ /* 0x002fe20000010000 */
[----:B------:R-:W-:Y:S01]  /*4000*/  HFMA2.MMA R145, -RZ, RZ, 0, 9.5367431640625e-07 ;  /* 0x00000010ff917435 */ /* 0x000fe200000001ff */
[----:B0-----:R-:W-:Y:S02]  /*4010*/  MOV R141, 0x1f ;  /* 0x0000001f008d7802 */ /* 0x001fe40000000f00 */
[----:B------:R-:W-:-:S02]  /*4020*/  MOV R142, 0xffffffff ;  /* 0xffffffff008e7802 */ /* 0x000fc40000000f00 */
[----:B------:R-:W-:Y:S02]  /*4030*/  MOV R70, R140 ;  /* 0x0000008c00467202 */ /* 0x000fe40000000f00 */
[----:B------:R-:W-:Y:S02]  /*4040*/  MOV R68, 0x4060 ;  /* 0x0000406000447802 */ /* 0x000fe40000000f00 */
[----:B------:R-:W-:Y:S05]  /*4050*/  CALL.REL.NOINC `($__internal_132_$__cuda_sm70_shflsync_bfly_p) ;  /* 0x0000001000007944 */ /* 0x000fea0003c00000 */
[----:B01----:R-:W-:Y:S05]  /*4060*/  BRA `(.L_x_23503) ;  /* 0xffffec7000007947 */ /* 0x003fea000383ffff */
        .weak           $__internal_132_$__cuda_sm70_shflsync_bfly_p
        .type           $__internal_132_$__cuda_sm70_shflsync_bfly_p,@function
        .size           $__internal_132_$__cuda_sm70_shflsync_bfly_p,(.L_x_29272 - $__internal_132_$__cuda_sm70_shflsync_bfly_p)
$__internal_132_$__cuda_sm70_shflsync_bfly_p:
[----:B------:R-:W-:Y:S01]  /*4070*/  HFMA2.MMA R69, -RZ, RZ, 0, 0 ;  /* 0x00000000ff457435 */ /* 0x000fe200000001ff */
[----:B------:R-:W-:Y:S04]  /*4080*/  WARPSYNC R142 ;  /* 0x0000008e00007348 */ /* 0x000fe80003800000 */
[----:B------:R0:W1:Y:S01]  /*4090*/  SHFL.BFLY PT, R145, R70, R145, R141 ;  /* 0x0c00009146917389 */ /* 0x00006200000e008d */
[----:B------:R-:W-:Y:S05]  /*40a0*/  RET.REL.NODEC R68 `(_ZN10layer_norm13ln_fwd_kernelINS_13Kernel_traitsI6__halfffffjLj1024ELj1ELj4ELj1ELj16ENS_18Kernel_traits_baseILj1024ES2_ffffjLj128EEEEELb0ELb1ELb0ELb0EEEvNS_9FwdParamsE) ;  /* 0xffffbf5044007950 */ /* 0x000fea0003c3ffff */
.L_x_23504:
        /* <DEDUP_REMOVED lines=13> */
.L_x_29272:


//--------------------- .text._ZN10layer_norm13ln_fwd_kernelINS_13Kernel_traitsI6__halfffffjLj1024ELj1ELj4ELj1ELj16ENS_18Kernel_traits_baseILj1024ES2_ffffjLj128EEEEELb0ELb1ELb0ELb1EEEvNS_9FwdParamsE --------------------------
	.section	.text._ZN10layer_norm13ln_fwd_kernelINS_13Kernel_traitsI6__halfffffjLj1024ELj1ELj4ELj1ELj16ENS_18Kernel_traits_baseILj1024ES2_ffffjLj128EEEEELb0ELb1ELb0ELb1EEEvNS_9FwdParamsE,"ax",@progbits
	.sectioninfo	@"SHI_REGISTERS=158"
	.align	128
        .global         _ZN10layer_norm13ln_fwd_kernelINS_13Kernel_traitsI6__halfffffjLj1024ELj1ELj4ELj1ELj16ENS_18Kernel_traits_baseILj1024ES2_ffffjLj128EEEEELb0ELb1ELb0ELb1EEEvNS_9FwdParamsE
        .type           _ZN10layer_norm13ln_fwd_kernelINS_13Kernel_traitsI6__halfffffjLj1024ELj1ELj4ELj1ELj16ENS_18Kernel_traits_baseILj1024ES2_ffffjLj128EEEEELb0ELb1ELb0ELb1EEEvNS_9FwdParamsE,@function
        .size           _ZN10layer_norm13ln_fwd_kernelINS_13Kernel_traitsI6__halfffffjLj1024ELj1ELj4ELj1ELj16ENS_18Kernel_traits_baseILj1024ES2_ffffjLj128EEEEELb0ELb1ELb0ELb1EEEvNS_9FwdParamsE,(.L_x_29273 - _ZN10layer_norm13ln_fwd_kernelINS_13Kernel_traitsI6__halfffffjLj1024ELj1ELj4ELj1ELj16ENS_18Kernel_traits_baseILj1024ES2_ffffjLj128EEEEELb0ELb1ELb0ELb1EEEvNS_9FwdParamsE)
        .other          _ZN10layer_norm13ln_fwd_kernelINS_13Kernel_traitsI6__halfffffjLj1024ELj1ELj4ELj1ELj16ENS_18Kernel_traits_baseILj1024ES2_ffffjLj128EEEEELb0ELb1ELb0ELb1EEEvNS_9FwdParamsE,@"STO_CUDA_ENTRY STV_DEFAULT"
_ZN10layer_norm13ln_fwd_kernelINS_13Kernel_traitsI6__halfffffjLj1024ELj1ELj4ELj1ELj16ENS_18Kernel_traits_baseILj1024ES2_ffffjLj128EEEEELb0ELb1ELb0ELb1EEEvNS_9FwdParamsE:
.text._ZN10layer_norm13ln_fwd_kernelINS_13Kernel_traitsI6__halfffffjLj1024ELj1ELj4ELj1ELj16ENS_18Kernel_traits_baseILj1024ES2_ffffjLj128EEEEELb0ELb1ELb0ELb1EEEvNS_9FwdParamsE:
        /* <DEDUP_REMOVED lines=24> */
[----:B0-----:R-:W-:Y:S01]  /*0180*/  LOP3.LUT R138, R138, 0x1f, RZ, 0xc0, !PT ;  /* 0x0000001f8a8a7812 */ /* 0x001fe200078ec0ff */
[----:B------:R0:W2:Y:S03]  /*0190*/  LDG.E.64 R24, [R2.64+0x100] ;  /* 0x0001000402187981 */ /* 0x0000a6000c1e1b00 */
[----:B------:R-:W-:Y:S01]  /*01a0*/  LEA R4, P1, R138, c[0x0][0x1c8], 0x3 ;  /* 0x000072008a047a11 */ /* 0x000fe200078218ff */
[----:B------:R0:W3:Y:S03]  /*01b0*/  LDG.E.64 R104, [R2.64] ;  /* 0x0000000402687981 */ /* 0x0000e6000c1e1b00 */
[----:B------:R-:W-:Y:S01]  /*01c0*/  IADD3.X R5, RZ, c[0x0][0x1cc], RZ, P1, !PT ;  /* 0x00007300ff057a10 */ /* 0x000fe20000ffe4ff */
[----:B------:R0:W4:Y:S04]  /*01d0*/  LDG.E.64 R34, [R2.64+0x200] ;  /* 0x0002000402227981 */ /* 0x000128000c1e1b00 */
[----:B------:R0:W4:Y:S04]  /*01e0*/  LDG.E.64 R36, [R2.64+0x300] ;  /* 0x0003000402247981 */ /* 0x000128000c1e1b00 */
[----:B------:R0:W4:Y:S04]  /*01f0*/  LDG.E.64 R38, [R2.64+0x400] ;  /* 0x0004000402267981 */ /* 0x000128000c1e1b00 */
[----:B------:R0:W4:Y:S04]  /*0200*/  LDG.E.64 R26, [R2.64+0x500] ;  /* 0x00050004021a7981 */ /* 0x000128000c1e1b00 */
[----:B------:R0:W4:Y:S04]  /*0210*/  LDG.E.64 R28, [R2.64+0x600] ;  /* 0x00060004021c7981 */ /* 0x000128000c1e1b00 */
[----:B------:R0:W4:Y:S04]  /*0220*/  LDG.E.64 R30, [R2.64+0x700] ;  /* 0x00070004021e7981 */ /* 0x000128000c1e1b00 */
[----:B------:R1:W4:Y:S04]  /*0230*/  LDG.E.64 R136, [R4.64] ;  /* 0x0000000404887981 */ /* 0x000328000c1e1b00 */
[----:B------:R1:W4:Y:S04]  /*0240*/  LDG.E.64 R132, [R4.64+0x100] ;  /* 0x0001000404847981 */ /* 0x000328000c1e1b00 */
        /* <DEDUP_REMOVED lines=14> */
[----:B------:R-:W-:Y:S01]  /*0330*/  SHF.R.U64 R33, R14, 0x10, R15 ;  /* 0x000000100e217819 */ /* 0x000fe2000000120f */
[----:B------:R-:W-:Y:S01]  /*0340*/  HADD2.F32 R16, -RZ, R14.H0_H0 ;  /* 0x2000000eff107230 */ /* 0x000fe20000004100 */
        /* <DEDUP_REMOVED lines=9> */
[----:B0-----:R-:W-:Y:S01]  /*03e0*/  HADD2.F32 R2, -RZ, R18.H0_H0 ;  /* 0x20000012ff027230 */ /* 0x001fe20000004100 */
[--C-:B------:R-:W-:Y:S01]  /*03f0*/  SHF.R.U64 R81, R22, 0x10, R23.reuse ;  /* 0x0000001016517819 */ /* 0x100fe20000001217 */
[----:B------:R-:W-:Y:S01]  /*0400*/  HADD2.F32 R6, -RZ, R22.H0_H0 ;  /* 0x20000016ff067230 */ /* 0x000fe20000004100 */
[----:B------:R-:W-:Y:S01]  /*0410*/  SHF.R.U32.HI R82, RZ, 0x10, R23 ;  /* 0x00000010ff527819 */ /* 0x000fe20000011617 */
[----:B-1----:R-:W-:Y:S01]  /*0420*/  HADD2.F32 R5, -RZ, R23.H0_H0 ;  /* 0x20000017ff057230 */ /* 0x002fe20000004100 */
[--C-:B------:R-:W-:Y:S01]  /*0430*/  SHF.R.U64 R83, R20, 0x10, R21.reuse ;  /* 0x0000001014537819 */ /* 0x100fe20000001215 */
[----:B------:R-:W-:Y:S01]  /*0440*/  HADD2.F32 R4, -RZ, R20.H0_H0 ;  /* 0x20000014ff047230 */ /* 0x000fe20000004100 */
[----:B------:R-:W-:Y:S01]  /*0450*/  SHF.R.U32.HI R84, RZ, 0x10, R21 ;  /* 0x00000010ff547819 */ /* 0x000fe20000011615 */
[----:B------:R-:W-:Y:S01]  /*0460*/  HADD2.F32 R3, -RZ, R21.H0_H0 ;  /* 0x20000015ff037230 */ /* 0x000fe20000004100 */
[----:B------:R-:W-:Y:S01]  /*0470*/  SHF.R.U32.HI R86, RZ, 0x10, R19 ;  /* 0x00000010ff567819 */ /* 0x000fe20000011613 */
[----:B------:R-:W-:Y:S01]  /*0480*/  HADD2.F32 R0, -RZ, R19.H0_H0 ;  /* 0x20000013ff007230 */ /* 0x000fe20000004100 */
[----:B------:R-:W-:-:S02]  /*0490*/  SHF.R.U32.HI R72, RZ, 0x10, R15 ;  /* 0x00000010ff487819 */ /* 0x000fc4000001160f */
[----:B------:R-:W-:Y:S02]  /*04a0*/  SHF.R.U32.HI R74, RZ, 0x10, R13 ;  /* 0x00000010ff4a7819 */ /* 0x000fe4000001160d */
[----:B------:R-:W-:Y:S02]  /*04b0*/  SHF.R.U32.HI R76, RZ, 0x10, R11 ;  /* 0x00000010ff4c7819 */ /* 0x000fe4000001160b */
[----:B------:R-:W-:Y:S02]  /*04c0*/  SHF.R.U32.HI R78, RZ, 0x10, R9 ;  /* 0x00000010ff4e7819 */ /* 0x000fe40000011609 */
[----:B------:R-:W-:Y:S01]  /*04d0*/  SHF.R.U32.HI R80, RZ, 0x10, R7 ;  /* 0x00000010ff507819 */ /* 0x000fe20000011607 */
        /* <DEDUP_REMOVED lines=27> */
[----:B------:R-:W-:-:S02]  /*0690*/  SHF.R.U32.HI R87, RZ, 0x10, R105 ;  /* 0x00000010ff577819 */ /* 0x000fc40000011669 */
[--C-:B----4-:R-:W-:Y:S01]  /*06a0*/  SHF.R.U64 R90, R34, 0x10, R35.reuse ;  /* 0x00000010225a7819 */ /* 0x110fe20000001223 */
        /* <DEDUP_REMOVED lines=39> */
[----:B------:R-:W-:Y:S01]  /*0920*/  HADD2.F32 R134, -RZ, R137.H0_H0 ;  /* 0x20000089ff867230 */ /* 0x000fe20000004100 */
[----:B------:R-:W-:Y:S01]  /*0930*/  MOV R137, R32 ;  /* 0x0000002000897202 */ /* 0x000fe20000000f00 */
        /* <DEDUP_REMOVED lines=49> */
.L_x_23508:
[----:B------:R-:W-:Y:S01]  /*0c50*/  ISETP.NE.U32.AND P1, PT, RZ, c[0x0][0x1c0], PT ;  /* 0x00007000ff007a0c */ /* 0x000fe20003f25070 */
[----:B------:R-:W-:Y:S01]  /*0c60*/  IMAD R36, R137, c[0x0][0x168], RZ ;  /* 0x00005a0089247a24 */ /* 0x000fe200078e02ff */
[----:B------:R-:W-:Y:S01]  /*0c70*/  HFMA2.MMA R141, -RZ, RZ, 0, 9.5367431640625e-07 ;  /* 0x00000010ff8d7435 */ /* 0x000fe200000001ff */
[----:B------:R-:W-:Y:S01]  /*0c80*/  ISETP.NE.U32.AND P0, PT, RZ, c[0x0][0x180], PT ;  /* 0x00006000ff007a0c */ /* 0x000fe20003f05070 */
[----:B------:R-:W-:Y:S01]  /*0c90*/  HFMA2.MMA R142, -RZ, RZ, 1.875, 0 ;  /* 0x3f800000ff8e7435 */ /* 0x000fe200000001ff */
[----:B------:R-:W-:-:S02]  /*0ca0*/  ISETP.NE.AND.EX P1, PT, RZ, c[0x0][0x1c4], PT, P1 ;  /* 0x00007100ff007a0c */ /* 0x000fc40003f25310 */
[----:B------:R-:W-:Y:S02]  /*0cb0*/  SHF.R.S32.HI R37, RZ, 0x1f, R36 ;  /* 0x0000001fff257819 */ /* 0x000fe40000011424 */
[----:B------:R-:W-:Y:S02]  /*0cc0*/  ISETP.NE.AND.EX P0, PT, RZ, c[0x0][0x184], PT, P0 ;  /* 0x00006100ff007a0c */ /* 0x000fe40003f05300 */
[----:B------:R-:W-:-:S04]  /*0cd0*/  LEA.HI R37, R37, R36, RZ, 0x2 ;  /* 0x0000002425257211 */ /* 0x000fc800078f10ff */
[----:B------:R-:W-:-:S03]  /*0ce0*/  LEA.HI.SX32 R140, R37, R138, 0x1e ;  /* 0x0000008a258c7211 */ /* 0x000fc600078ff2ff */
[----:B------:R-:W-:Y:S02]  /*0cf0*/  @P1 MOV R42, 0x4 ;  /* 0x00000004002a1802 */ /* 0x000fe40000000f00 */
[----:B------:R-:W-:-:S04]  /*0d00*/  IMAD.WIDE.U32 R36, R140, R141, c[0x0][0x170] ;  /* 0x00005c008c247625 */ /* 0x000fc800078e008d */
[----:B------:R-:W-:Y:S02]  /*0d10*/  @P1 IMAD.WIDE R42, R137, R42, c[0x0][0x1c0] ;  /* 0x00007000892a1625 */ /* 0x000fe400078e022a */
[----:B------:R-:W2:Y:S04]  /*0d20*/  LDG.E.128 R36, [R36.64] ;  /* 0x0000000424247981 */ /* 0x000ea8000c1e1d00 */
[----:B------:R0:W2:Y:S01]  /*0d30*/  @P1 LDG.E R142, [R42.64] ;  /* 0x000000042a8e1981 */ /* 0x0000a2000c1e1900 */
[----:B------:R-:W-:-:S05]  /*0d40*/  @P0 IMAD.WIDE.U32 R40, R140, R141, c[0x0][0x180] ;  /* 0x000060008c280625 */ /* 0x000fca00078e008d */
[----:B------:R1:W3:Y:S01]  /*0d50*/  @P0 LDG.E.128 R32, [R40.64] ;  /* 0x0000000428200981 */ /* 0x0002e2000c1e1d00 */
[----:B------:R-:W-:-:S04]  /*0d60*/  ISETP.NE.U32.AND P1, PT, RZ, c[0x0][0x180], PT ;  /* 0x00006000ff007a0c */ /* 0x000fc80003f25070 */
[----:B------:R-:W-:Y:S02]  /*0d70*/  ISETP.NE.AND.EX P1, PT, RZ, c[0x0][0x184], PT, P1 ;  /* 0x00006100ff007a0c */ /* 0x000fe40003f25310 */
[C---:B------:R-:W-:Y:S01]  /*0d80*/  IADD3 R144, R140.reuse, 0x20, RZ ;  /* 0x000000208c907810 */ /* 0x040fe20007ffe0ff */
[----:B0-----:R-:W-:-:S04]  /*0d90*/  IMAD.WIDE.U32 R42, R140, R141, c[0x0][0x188] ;  /* 0x000062008c2a7625 */ /* 0x001fc800078e008d */
[----:B-1----:R-:W-:-:S04]  /*0da0*/  IMAD.WIDE.U32 R40, R144, R141, c[0x0][0x170] ;  /* 0x00005c0090287625 */ /* 0x002fc800078e008d */
[-C--:B--2---:R-:W-:Y:S02]  /*0db0*/  FMUL.FTZ R45, R36, R142.reuse ;  /* 0x0000008e242d7220 */ /* 0x084fe40000410000 */
[-C--:B------:R-:W-:Y:S02]  /*0dc0*/  FMUL.FTZ R44, R37, R142.reuse ;  /* 0x0000008e252c7220 */ /* 0x080fe40000410000 */
[-C--:B------:R-:W-:Y:S02]  /*0dd0*/  FMUL.FTZ R47, R38, R142.reuse ;  /* 0x0000008e262f7220 */ /* 0x080fe40000410000 */
[----:B------:R-:W-:Y:S02]  /*0de0*/  FMUL.FTZ R46, R39, R142 ;  /* 0x0000008e272e7220 */ /* 0x000fe40000410000 */
[----:B------:R-:W-:Y:S02]  /*0df0*/  FMUL.FTZ R36, R136, R45 ;  /* 0x0000002d88247220 */ /* 0x000fe40000410000 */
[----:B------:R-:W-:-:S02]  /*0e00*/  FMUL.FTZ R37, R135, R44 ;  /* 0x0000002c87257220 */ /* 0x000fc40000410000 */
[----:B------:R-:W-:Y:S02]  /*0e10*/  FMUL.FTZ R38, R134, R47 ;  /* 0x0000002f86267220 */ /* 0x000fe40000410000 */
[----:B------:R-:W-:Y:S02]  /*0e20*/  FMUL.FTZ R39, R133, R46 ;  /* 0x0000002e85277220 */ /* 0x000fe40000410000 */
[----:B---3--:R-:W-:Y:S02]  /*0e30*/  @P1 FADD.FTZ R36, R32, R36 ;  /* 0x0000002420241221 */ /* 0x008fe40000010000 */
[----:B------:R-:W-:Y:S02]  /*0e40*/  @P1 FADD.FTZ R37, R33, R37 ;  /* 0x0000002521251221 */ /* 0x000fe40000010000 */
[----:B------:R-:W-:Y:S02]  /*0e50*/  @P1 FADD.FTZ R38, R34, R38 ;  /* 0x0000002622261221 */ /* 0x000fe40000010000 */
[----:B------:R-:W-:Y:S01]  /*0e60*/  @P1 FADD.FTZ R39, R35, R39 ;  /* 0x0000002723271221 */ /* 0x000fe20000010000 */
[----:B------:R-:W-:-:S04]  /*0e70*/  MOV R64, R32 ;  /* 0x0000002000407202 */ /* 0x000fc80000000f00 */
[----:B------:R0:W-:Y:S01]  /*0e80*/  STG.E.128 [R42.64], R36 ;  /* 0x000000242a007986 */ /* 0x0001e2000c101d04 */
[----:B------:R-:W-:Y:S01]  /*0e90*/  MOV R65, R33 ;  /* 0x0000002100417202 */ /* 0x000fe20000000f00 */
[----:B------:R-:W-:Y:S01]  /*0ea0*/  @P0 IMAD.WIDE.U32 R44, R141, R144, c[0x0][0x180] ;  /* 0x000060008d2c0625 */ /* 0x000fe200078e0090 */
[----:B------:R-:W-:Y:S02]  /*0eb0*/  MOV R66, R34 ;  /* 0x0000002200427202 */ /* 0x000fe40000000f00 */
[----:B------:R-:W-:-:S06]  /*0ec0*/  MOV R67, R35 ;  /* 0x0000002300437202 */ /* 0x000fcc0000000f00 */
[----:B------:R1:W2:Y:S04]  /*0ed0*/  @P0 LDG.E.128 R64, [R44.64] ;  /* 0x000000042c400981 */ /* 0x0002a8000c1e1d00 */
[----:B0-----:R-:W3:Y:S01]  /*0ee0*/  LDG.E.128 R40, [R40.64] ;  /* 0x0000000428287981 */ /* 0x001ee2000c1e1d00 */
[----:B------:R-:W-:Y:S01]  /*0ef0*/  IADD3 R146, R140, 0x40, RZ ;  /* 0x000000408c927810 */ /* 0x000fe20007ffe0ff */
[----:B------:R-:W-:-:S04]  /*0f00*/  IMAD.WIDE.U32 R46, R141, R144, c[0x0][0x188] ;  /* 0x000062008d2e7625 */ /* 0x000fc800078e0090 */
[----:B-1----:R-:W-:-:S04]  /*0f10*/  IMAD.WIDE.U32 R44, R146, R141, c[0x0][0x170] ;  /* 0x00005c00922c7625 */ /* 0x002fc800078e008d */
[-C--:B---3--:R-:W-:Y:S02]  /*0f20*/  FMUL.FTZ R49, R40, R142.reuse ;  /* 0x0000008e28317220 */ /* 0x088fe40000410000 */
        /* <DEDUP_REMOVED lines=11> */
[----:B------:R0:W-:Y:S01]  /*0fe0*/  STG.E.128 [R46.64], R40 ;  /* 0x000000282e007986 */ /* 0x0001e2000c101d04 */
[C---:B------:R-:W-:Y:S01]  /*0ff0*/  @P0 IMAD.WIDE.U32 R48, R141.reuse, R146, c[0x0][0x180] ;  /* 0x000060008d300625 */ /* 0x040fe200078e0092 */
[----:B------:R-:W-:Y:S02]  /*1000*/  @P0 MOV R32, R64 ;  /* 0x0000004000200202 */ /* 0x000fe40000000f00 */
[----:B------:R-:W-:Y:S02]  /*1010*/  @P0 MOV R33, R65 ;  /* 0x0000004100210202 */ /* 0x000fe40000000f00 */
[----:B------:R-:W-:Y:S02]  /*1020*/  @P0 MOV R34, R66 ;  /* 0x0000004200220202 */ /* 0x000fe40000000f00 */
[----:B------:R-:W-:Y:S02]  /*1030*/  @P0 MOV R35, R67 ;  /* 0x0000004300230202 */ /* 0x000fe40000000f00 */
        /* <DEDUP_REMOVED lines=108> */
[----:B------:R-:W-:Y:S01]  /*1700*/  @P1 FADD.FTZ R63, R67, R63 ;  /* 0x0000003f433f1221 */ /* 0x000fe20000010000 */
[----:B------:R-:W-:Y:S01]  /*1710*/  @P0 MOV R32, R64 ;  /* 0x0000004000200202 */ /* 0x000fe20000000f00 */
[----:B------:R-:W-:Y:S01]  /*1720*/  @P0 IMAD.WIDE.U32 R150, R141, R147, c[0x0][0x180] ;  /* 0x000060008d960625 */ /* 0x000fe200078e0093 */
[----:B------:R-:W-:-:S02]  /*1730*/  @P0 MOV R33, R65 ;  /* 0x0000004100210202 */ /* 0x000fc40000000f00 */
[----:B------:R-:W-:Y:S02]  /*1740*/  @P0 MOV R34, R66 ;  /* 0x0000004200220202 */ /* 0x000fe40000000f00 */
[----:B------:R-:W-:Y:S01]  /*1750*/  @P0 MOV R35, R67 ;  /* 0x0000004300230202 */ /* 0x000fe20000000f00 */
[----:B------:R0:W-:Y:S05]  /*1760*/  STG.E.128 [R70.64], R60 ;  /* 0x0000003c46007986 */ /* 0x0001ea000c101d04 */
[----:B------:R1:W2:Y:S04]  /*1770*/  @P0 LDG.E.128 R32, [R150.64] ;  /* 0x0000000496200981 */ /* 0x0002a8000c1e1d00 */
[----:B0-----:R-:W3:Y:S01]  /*1780*/  LDG.E.128 R68, [R68.64] ;  /* 0x0000000444447981 */ /* 0x001ee2000c1e1d00 */
[----:B------:R-:W-:-:S04]  /*1790*/  FADD.FTZ R152, RZ, R36 ;  /* 0x00000024ff987221 */ /* 0x000fc80000010000 */
        /* <DEDUP_REMOVED lines=23> */
[----:B--2---:R-:W-:Y:S02]  /*1910*/  @P0 MOV R64, R32 ;  /* 0x0000002000400202 */ /* 0x004fe40000000f00 */
[----:B------:R-:W-:Y:S02]  /*1920*/  @P0 MOV R65, R33 ;  /* 0x0000002100410202 */ /* 0x000fe40000000f00 */
[----:B------:R-:W-:Y:S01]  /*1930*/  @P0 MOV R66, R34 ;  /* 0x0000002200420202 */ /* 0x000fe20000000f00 */
[-C--:B---3--:R-:W-:Y:S02]  /*1940*/  FMUL.FTZ R149, R68, R142.reuse ;  /* 0x0000008e44957220 */ /* 0x088fe40000410000 */
[----:B------:R-:W-:Y:S02]  /*1950*/  FMUL.FTZ R150, R69, R142 ;  /* 0x0000008e45967220 */ /* 0x000fe40000410000 */
[----:B------:R-:W-:-:S02]  /*1960*/  FMUL.FTZ R68, R108, R149 ;  /* 0x000000956c447220 */ /* 0x000fc40000410000 */
[-C--:B------:R-:W-:Y:S02]  /*1970*/  FMUL.FTZ R149, R70, R142.reuse ;  /* 0x0000008e46957220 */ /* 0x080fe40000410000 */
[----:B------:R-:W-:Y:S01]  /*1980*/  FMUL.FTZ R142, R71, R142 ;  /* 0x0000008e478e7220 */ /* 0x000fe20000410000 */
[----:B------:R-:W-:Y:S01]  /*1990*/  @P0 MOV R67, R35 ;  /* 0x0000002300430202 */ /* 0x000fe20000000f00 */
[----:B------:R-:W-:Y:S02]  /*19a0*/  @P1 FADD.FTZ R68, R68, R64 ;  /* 0x0000004044441221 */ /* 0x000fe40000010000 */
[----:B------:R-:W-:Y:S02]  /*19b0*/  FADD.FTZ R64, R60, R151 ;  /* 0x000000973c407221 */ /* 0x000fe40000010000 */
[----:B------:R-:W-:Y:S02]  /*19c0*/  FMUL.FTZ R69, R107, R150 ;  /* 0x000000966b457220 */ /* 0x000fe40000410000 */
[----:B------:R-:W-:-:S02]  /*19d0*/  FMUL.FTZ R70, R106, R149 ;  /* 0x000000956a467220 */ /* 0x000fc40000410000 */
[----:B------:R-:W-:Y:S02]  /*19e0*/  FMUL.FTZ R71, R105, R142 ;  /* 0x0000008e69477220 */ /* 0x000fe40000410000 */
[----:B------:R-:W-:Y:S02]  /*19f0*/  @P1 FADD.FTZ R69, R69, R65 ;  /* 0x0000004145451221 */ /* 0x000fe40000010000 */
[----:B------:R-:W-:Y:S02]  /*1a00*/  FADD.FTZ R149, R61, R64 ;  /* 0x000000403d957221 */ /* 0x000fe40000010000 */
[----:B------:R-:W-:Y:S02]  /*1a10*/  @P1 FADD.FTZ R70, R70, R66 ;  /* 0x0000004246461221 */ /* 0x000fe40000010000 */
[----:B------:R-:W-:Y:S02]  /*1a20*/  @P1 FADD.FTZ R71, R71, R67 ;  /* 0x0000004347471221 */ /* 0x000fe40000010000 */
[----:B------:R-:W-:-:S04]  /*1a30*/  IMAD.WIDE.U32 R64, R141, R147, c[0x0][0x188] ;  /* 0x000062008d407625 */ /* 0x000fc800078e0093 */
[----:B------:R-:W-:Y:S01]  /*1a40*/  FADD.FTZ R66, R62, R149 ;  /* 0x000000953e427221 */ /* 0x000fe20000010000 */
[----:B------:R0:W-:Y:S03]  /*1a50*/  STG.E.128 [R64.64], R68 ;  /* 0x0000004440007986 */ /* 0x0001e6000c101d04 */
        /* <DEDUP_REMOVED lines=8> */
.L_x_23509:
        /* <DEDUP_REMOVED lines=84> */
.L_x_23510:
[----:B01----:R-:W-:Y:S01]  /*2020*/  FADD.FTZ R149, R142, R149 ;  /* 0x000000958e957221 */ /* 0x003fe20000010000 */
[----:B------:R-:W-:Y:S01]  /*2030*/  MOV R142, c[0x0][0x1e0] ;  /* 0x00007800008e7a02 */ /* 0x000fe20000000f00 */
[----:B------:R-:W-:Y:S01]  /*2040*/  FMUL.FTZ R65, R141, R141 ;  /* 0x0000008d8d417220 */ /* 0x000fe20000410000 */
[----:B------:R-:W-:Y:S01]  /*2050*/  ISETP.NE.AND P0, PT, RZ, UR6, PT ;  /* 0x00000006ff007c0c */ /* 0x000fe2000bf05270 */
[----:B------:R-:W-:Y:S02]  /*2060*/  HFMA2.MMA R64, -RZ, RZ, 0, 2.384185791015625e-07 ;  /* 0x00000004ff407435 */ /* 0x000fe400000001ff */
[----:B------:R-:W-:Y:S01]  /*2070*/  FFMA.FTZ R142, R149, R142, c[0x0][0x228] ;  /* 0x00008a00958e7623 */ /* 0x000fe2000001008e */
[----:B------:R-:W-:Y:S02]  /*2080*/  FSEL R149, R65, RZ, P0 ;  /* 0x000000ff41957208 */ /* 0x000fe40000000000 */
[----:B------:R-:W-:-:S03]  /*2090*/  FSEL R65, R141, RZ, !P0 ;  /* 0x000000ff8d417208 */ /* 0x000fc60004000000 */
[----:B------:R-:W-:Y:S02]  /*20a0*/  FADD.FTZ R152, R142, R149 ;  /* 0x000000958e987221 */ /* 0x000fe40000010000 */
[----:B------:R-:W-:Y:S02]  /*20b0*/  FADD.FTZ R150, R52, -R65 ;  /* 0x8000004134967221 */ /* 0x000fe40000010000 */
[----:B------:R-:W0:Y:S01]  /*20c0*/  MUFU.RSQ R52, R152 ;  /* 0x0000009800347308 */ /* 0x000e220000001400 */
        /* <DEDUP_REMOVED lines=14> */
[--C-:B-1----:R-:W-:Y:S02]  /*21b0*/  FADD.FTZ R66, R48, -R65.reuse ;  /* 0x8000004130427221 */ /* 0x102fe40000010000 */
[--C-:B------:R-:W-:Y:S02]  /*21c0*/  FADD.FTZ R67, R49, -R65.reuse ;  /* 0x8000004131437221 */ /* 0x100fe40000010000 */
[----:B------:R-:W-:Y:S01]  /*21d0*/  FADD.FTZ R151, R53, -R65 ;  /* 0x8000004135977221 */ /* 0x000fe20000010000 */
[----:B------:R-:W-:Y:S01]  /*21e0*/  MOV R53, 0x10 ;  /* 0x0000001000357802 */ /* 0x000fe20000000f00 */
[----:B------:R-:W-:-:S04]  /*21f0*/  @!P1 IMAD.WIDE R48, R137, R64, c[0x0][0x1a8] ;  /* 0x00006a0089309625 */ /* 0x000fc800078e0240 */
[C---:B0-----:R-:W-:Y:S01]  /*2200*/  FMUL.FTZ R36, R52.reuse, R36 ;  /* 0x0000002434247220 */ /* 0x041fe20000410000 */
[----:B------:R0:W-:Y:S01]  /*2210*/  @!P1 STG.E [R48.64], R52 ;  /* 0x0000003430009986 */ /* 0x0001e2000c101904 */
[C---:B------:R-:W-:Y:S02]  /*2220*/  FMUL.FTZ R37, R52.reuse, R37 ;  /* 0x0000002534257220 */ /* 0x040fe40000410000 */
[C---:B------:R-:W-:Y:S02]  /*2230*/  FMUL.FTZ R38, R52.reuse, R38 ;  /* 0x0000002634267220 */ /* 0x040fe40000410000 */
[C---:B------:R-:W-:Y:S02]  /*2240*/  FMUL.FTZ R39, R52.reuse, R39 ;  /* 0x0000002734277220 */ /* 0x040fe40000410000 */
[C---:B------:R-:W-:Y:S02]  /*2250*/  FMUL.FTZ R40, R52.reuse, R40 ;  /* 0x0000002834287220 */ /* 0x040fe40000410000 */
[----:B------:R-:W-:-:S02]  /*2260*/  FMUL.FTZ R41, R52, R41 ;  /* 0x0000002934297220 */ /* 0x000fc40000410000 */
[C---:B------:R-:W-:Y:S02]  /*2270*/  FMUL.FTZ R42, R52.reuse, R42 ;  /* 0x0000002a342a7220 */ /* 0x040fe40000410000 */
[----:B------:R-:W-:Y:S02]  /*2280*/  FMUL.FTZ R43, R52, R43 ;  /* 0x0000002b342b7220 */ /* 0x000fe40000410000 */
[--C-:B------:R-:W-:Y:S02]  /*2290*/  FADD.FTZ R142, R50, -R65.reuse ;  /* 0x80000041328e7221 */ /* 0x100fe40000010000 */
[----:B------:R-:W-:Y:S02]  /*22a0*/  FADD.FTZ R149, R51, -R65 ;  /* 0x8000004133957221 */ /* 0x000fe40000010000 */
[C---:B------:R-:W-:Y:S02]  /*22b0*/  FMUL.FTZ R44, R52.reuse, R44 ;  /* 0x0000002c342c7220 */ /* 0x040fe40000410000 */
[----:B------:R-:W-:-:S02]  /*22c0*/  FMUL.FTZ R45, R52, R45 ;  /* 0x0000002d342d7220 */ /* 0x000fc40000410000 */
[C---:B------:R-:W-:Y:S02]  /*22d0*/  FMUL.FTZ R46, R52.reuse, R46 ;  /* 0x0000002e342e7220 */ /* 0x040fe40000410000 */
[----:B------:R-:W-:Y:S02]  /*22e0*/  FMUL.FTZ R47, R52, R47 ;  /* 0x0000002f342f7220 */ /* 0x000fe40000410000 */
[--C-:B------:R-:W-:Y:S02]  /*22f0*/  FADD.FTZ R54, R54, -R65.reuse ;  /* 0x8000004136367221 */ /* 0x100fe40000010000 */
[--C-:B------:R-:W-:Y:S02]  /*2300*/  FADD.FTZ R55, R55, -R65.reuse ;  /* 0x8000004137377221 */ /* 0x100fe40000010000 */
[--C-:B------:R-:W-:Y:S02]  /*2310*/  FADD.FTZ R56, R56, -R65.reuse ;  /* 0x8000004138387221 */ /* 0x100fe40000010000 */
[----:B------:R-:W-:-:S02]  /*2320*/  FADD.FTZ R57, R57, -R65 ;  /* 0x8000004139397221 */ /* 0x000fc40000010000 */
[--C-:B------:R-:W-:Y:S02]  /*2330*/  FADD.FTZ R58, R58, -R65.reuse ;  /* 0x800000413a3a7221 */ /* 0x100fe40000010000 */
[----:B------:R-:W-:Y:S02]  /*2340*/  FADD.FTZ R59, R59, -R65 ;  /* 0x800000413b3b7221 */ /* 0x000fe40000010000 */
[----:B------:R-:W-:-:S04]  /*2350*/  IMAD.WIDE.U32 R140, R140, R53, c[0x0][0x208] ;  /* 0x000082008c8c7625 */ /* 0x000fc800078e0035 */
[----:B------:R-:W-:Y:S02]  /*2360*/  FFMA.FTZ R39, R87, R39, R72 ;  /* 0x0000002757277223 */ /* 0x000fe40000010048 */
[----:B------:R-:W-:Y:S02]  /*2370*/  FFMA.FTZ R38, R102, R38, R15 ;  /* 0x0000002666267223 */ /* 0x000fe4000001000f */
[----:B------:R-:W-:Y:S02]  /*2380*/  FFMA.FTZ R37, R103, R37, R31 ;  /* 0x0000002567257223 */ /* 0x000fe4000001001f */
[----:B------:R-:W-:Y:S02]  /*2390*/  FFMA.FTZ R36, R104, R36, R16 ;  /* 0x0000002468247223 */ /* 0x000fe40000010010 */
[--C-:B------:R-:W-:Y:S02]  /*23a0*/  FADD.FTZ R60, R60, -R65.reuse ;  /* 0x800000413c3c7221 */ /* 0x100fe40000010000 */
[--C-:B------:R-:W-:Y:S01]  /*23b0*/  FADD.FTZ R61, R61, -R65.reuse ;  /* 0x800000413d3d7221 */ /* 0x100fe20000010000 */
[----:B------:R1:W-:Y:S01]  /*23c0*/  STG.E.128 [R140.64], R36 ;  /* 0x000000248c007986 */ /* 0x0003e2000c101d04 */
[----:B------:R-:W-:-:S02]  /*23d0*/  FADD.FTZ R62, R62, -R65 ;  /* 0x800000413e3e7221 */ /* 0x000fc40000010000 */
[--C-:B------:R-:W-:Y:S02]  /*23e0*/  FADD.FTZ R63, R63, -R65.reuse ;  /* 0x800000413f3f7221 */ /* 0x100fe40000010000 */
[--C-:B------:R-:W-:Y:S02]  /*23f0*/  FADD.FTZ R68, R68, -R65.reuse ;  /* 0x8000004144447221 */ /* 0x100fe40000010000 */
[--C-:B------:R-:W-:Y:S02]  /*2400*/  FADD.FTZ R69, R69, -R65.reuse ;  /* 0x8000004145457221 */ /* 0x100fe40000010000 */
[----:B------:R-:W-:Y:S02]  /*2410*/  FADD.FTZ R70, R70, -R65 ;  /* 0x8000004146467221 */ /* 0x000fe40000010000 */
[----:B0-----:R-:W-:-:S04]  /*2420*/  IMAD.WIDE.U32 R48, R144, R53, c[0x0][0x208] ;  /* 0x0000820090307625 */ /* 0x001fc800078e0035 */
[----:B------:R-:W-:Y:S02]  /*2430*/  FFMA.FTZ R43, R89, R43, R74 ;  /* 0x0000002b592b7223 */ /* 0x000fe4000001004a */
[----:B------:R-:W-:Y:S02]  /*2440*/  FFMA.FTZ R42, R18, R42, R13 ;  /* 0x0000002a122a7223 */ /* 0x000fe4000001000d */
[----:B------:R-:W-:Y:S02]  /*2450*/  FFMA.FTZ R41, R88, R41, R73 ;  /* 0x0000002958297223 */ /* 0x000fe40000010049 */
[----:B------:R-:W-:Y:S02]  /*2460*/  FFMA.FTZ R40, R17, R40, R14 ;  /* 0x0000002811287223 */ /* 0x000fe4000001000e */
[----:B------:R-:W-:Y:S02]  /*2470*/  FADD.FTZ R65, R71, -R65 ;  /* 0x8000004147417221 */ /* 0x000fe40000010000 */
[----:B------:R-:W-:Y:S01]  /*2480*/  IMAD.WIDE.U32 R50, R146, R53, c[0x0][0x208] ;  /* 0x0000820092327625 */ /* 0x000fe200078e0035 */
[----:B------:R0:W-:Y:S03]  /*2490*/  STG.E.128 [R48.64], R40 ;  /* 0x0000002830007986 */ /* 0x0001e6000c101d04 */
        /* <DEDUP_REMOVED lines=8> */
[C---:B------:R-:W-:Y:S02]  /*2520*/  FMUL.FTZ R150, R52.reuse, R150 ;  /* 0x0000009634967220 */ /* 0x040fe40000410000 */
[C---:B------:R-:W-:Y:S01]  /*2530*/  FMUL.FTZ R151, R52.reuse, R151 ;  /* 0x0000009734977220 */ /* 0x040fe20000410000 */
[----:B------:R2:W-:Y:S01]  /*2540*/  STG.E.128 [R50.64], R44 ;  /* 0x0000002c32007986 */ /* 0x0005e2000c101d04 */
        /* <DEDUP_REMOVED lines=14> */
[----:B-1----:R-:W-:-:S04]  /*2630*/  IMAD.WIDE.U32 R140, R139, R53, c[0x0][0x208] ;  /* 0x000082008b8c7625 */ /* 0x002fc800078e0035 */
[----:B------:R-:W-:Y:S02]  /*2640*/  FFMA.FTZ R39, R93, R149, R78 ;  /* 0x000000955d277223 */ /* 0x000fe4000001004e */
[----:B------:R-:W-:Y:S02]  /*2650*/  FFMA.FTZ R38, R22, R142, R9 ;  /* 0x0000008e16267223 */ /* 0x000fe40000010009 */
[----:B------:R-:W-:Y:S02]  /*2660*/  FFMA.FTZ R37, R92, R67, R77 ;  /* 0x000000435c257223 */ /* 0x000fe4000001004d */
[----:B------:R-:W-:Y:S02]  /*2670*/  FFMA.FTZ R36, R21, R66, R10 ;  /* 0x0000004215247223 */ /* 0x000fe4000001000a */
[----:B------:R-:W-:-:S03]  /*2680*/  IMAD.WIDE.U32 R152, R143, R53, c[0x0][0x208] ;  /* 0x000082008f987625 */ /* 0x000fc600078e0035 */
[----:B------:R1:W-:Y:S01]  /*2690*/  STG.E.128 [R140.64], R36 ;  /* 0x000000248c007986 */ /* 0x0003e2000c101d04 */
[----:B0-----:R-:W-:Y:S02]  /*26a0*/  FFMA.FTZ R43, R95, R55, R80 ;  /* 0x000000375f2b7223 */ /* 0x001fe40000010050 */
[----:B------:R-:W-:Y:S02]  /*26b0*/  FFMA.FTZ R42, R24, R54, R7 ;  /* 0x00000036182a7223 */ /* 0x000fe40000010007 */
[----:B------:R-:W-:Y:S02]  /*26c0*/  FFMA.FTZ R41, R94, R151, R79 ;  /* 0x000000975e297223 */ /* 0x000fe4000001004f */
[----:B------:R-:W-:Y:S02]  /*26d0*/  FFMA.FTZ R40, R23, R150, R8 ;  /* 0x0000009617287223 */ /* 0x000fe40000010008 */
[----:B------:R-:W-:-:S03]  /*26e0*/  IMAD.WIDE.U32 R144, R145, R53, c[0x0][0x208] ;  /* 0x0000820091907625 */ /* 0x000fc600078e0035 */
[----:B------:R1:W-:Y:S01]  /*26f0*/  STG.E.128 [R152.64], R40 ;  /* 0x0000002898007986 */ /* 0x0003e2000c101d04 */
[----:B--2---:R-:W-:Y:S02]  /*2700*/  FFMA.FTZ R47, R97, R59, R82 ;  /* 0x0000003b612f7223 */ /* 0x004fe40000010052 */
[----:B------:R-:W-:Y:S02]  /*2710*/  FFMA.FTZ R46, R26, R58, R5 ;  /* 0x0000003a1a2e7223 */ /* 0x000fe40000010005 */
[----:B------:R-:W-:Y:S02]  /*2720*/  FFMA.FTZ R45, R96, R57, R81 ;  /* 0x00000039602d7223 */ /* 0x000fe40000010051 */
[----:B------:R-:W-:Y:S02]  /*2730*/  FFMA.FTZ R44, R25, R56, R6 ;  /* 0x00000038192c7223 */ /* 0x000fe40000010006 */
[----:B------:R-:W-:-:S03]  /*2740*/  IMAD.WIDE.U32 R154, R148, R53, c[0x0][0x208] ;  /* 0x00008200949a7625 */ /* 0x000fc600078e0035 */
[----:B------:R1:W-:Y:S01]  /*2750*/  STG.E.128 [R144.64], R44 ;  /* 0x0000002c90007986 */ /* 0x0003e2000c101d04 */
[----:B------:R-:W-:-:S04]  /*2760*/  IMAD.WIDE.U32 R146, R147, R53, c[0x0][0x208] ;  /* 0x0000820093927625 */ /* 0x000fc800078e0035 */
[----:B------:R-:W-:Y:S02]  /*2770*/  FFMA.FTZ R51, R99, R63, R84 ;  /* 0x0000003f63337223 */ /* 0x000fe40000010054 */
[----:B------:R-:W-:Y:S02]  /*2780*/  FFMA.FTZ R50, R28, R62, R3 ;  /* 0x0000003e1c327223 */ /* 0x000fe40000010003 */
[----:B------:R-:W-:Y:S02]  /*2790*/  FFMA.FTZ R49, R98, R61, R83 ;  /* 0x0000003d62317223 */ /* 0x000fe40000010053 */
[----:B------:R-:W-:Y:S02]  /*27a0*/  FFMA.FTZ R48, R27, R60, R4 ;  /* 0x0000003c1b307223 */ /* 0x000fe40000010004 */
[----:B------:R-:W-:Y:S02]  /*27b0*/  FFMA.FTZ R55, R101, R65, R86 ;  /* 0x0000004165377223 */ /* 0x000fe40000010056 */
[----:B------:R-:W-:Y:S01]  /*27c0*/  FFMA.FTZ R54, R30, R70, R0 ;  /* 0x000000461e367223 */ /* 0x000fe20000010000 */
[----:B------:R1:W-:Y:S01]  /*27d0*/  STG.E.128 [R154.64], R48 ;  /* 0x000000309a007986 */ /* 0x0003e2000c101d04 */
[----:B------:R-:W-:-:S02]  /*27e0*/  FFMA.FTZ R53, R100, R69, R85 ;  /* 0x0000004564357223 */ /* 0x000fc40000010055 */
[----:B------:R-:W-:Y:S02]  /*27f0*/  FFMA.FTZ R52, R29, R68, R2 ;  /* 0x000000441d347223 */ /* 0x000fe40000010002 */
[----:B------:R-:W-:-:S03]  /*2800*/  IMAD R137, R64, c[0x0][0x160], R137 ;  /* 0x0000580040897a24 */ /* 0x000fc600078e0289 */
[----:B------:R1:W-:Y:S02]  /*2810*/  STG.E.128 [R146.64], R52 ;  /* 0x0000003492007986 */ /* 0x0003e4000c101d04 */
[----:B------:R-:W-:-:S13]  /*2820*/  ISETP.GE.AND P0, PT, R137, c[0x0][0x164], PT ;  /* 0x0000590089007a0c */ /* 0x000fda0003f06270 */
[----:B-1----:R-:W-:Y:S01]  /*2830*/  @P0 CALL.REL.NOINC `(.L_x_23507) ;  /* 0x0000001000000944 */ /* 0x002fe20003c00000 */
[----:B------:R-:W-:Y:S05]  /*2840*/  BRA `(.L_x_23508) ;  /* 0xffffe40000007947 */ /* 0x000fea000383ffff */
.L_x_23507:
[----:B------:R-:W-:Y:S05]  /*2850*/  EXIT ;  /* 0x000000000000794d */ /* 0x000fea0003800000 */
.L_x_23505:
[----:B0-----:R-:W-:Y:S02]  /*2860*/  MOV R142, 0x1 ;  /* 0x00000001008e7802 */ /* 0x001fe40000000f00 */
[----:B------:R-:W-:Y:S02]  /*2870*/  MOV R66, 0x1f ;  /* 0x0000001f00427802 */ /* 0x000fe40000000f00 */
[----:B------:R-:W-:Y:S02]  /*2880*/  MOV R67, 0xffffffff ;  /* 0xffffffff00437802 */ /* 0x000fe40000000f00 */
[----:B------:R-:W-:Y:S02]  /*2890*/  MOV R64, 0x28b0 ;  /* 0x000028b000407802 */ /* 0x000fe40000000f00 */
[----:B------:R-:W-:Y:S05]  /*28a0*/  CALL.REL.NOINC `($__internal_133_$__cuda_sm70_shflsync_bfly_p) ;  /* 0x0000079000007944 */ /* 0x000fea0003c00000 */
[----:B-1----:R-:W-:Y:S01]  /*28b0*/  MOV R64, R142 ;  /* 0x0000008e00407202 */ /* 0x002fe20000000f00 */
[----:B0-----:R-:W-:Y:S05]  /*28c0*/  BRA `(.L_x_23509) ;  /* 0xfffff21000007947 */ /* 0x001fea000383ffff */
.L_x_23506:
[----:B------:R-:W-:Y:S01]  /*28d0*/  HFMA2.MMA R142, -RZ, RZ, 0, 1.1920928955078125e-07 ;  /* 0x00000002ff8e7435 */ /* 0x000fe200000001ff */
[----:B------:R-:W-:Y:S02]  /*28e0*/  MOV R66, 0x1f ;  /* 0x0000001f00427802 */ /* 0x000fe40000000f00 */
[----:B------:R-:W-:-:S02]  /*28f0*/  MOV R67, 0xffffffff ;  /* 0xffffffff00437802 */ /* 0x000fc40000000f00 */
[----:B------:R-:W-:Y:S02]  /*2900*/  MOV R64, 0x2920 ;  /* 0x0000292000407802 */ /* 0x000fe40000000f00 */
[----:B------:R-:W-:Y:S05]  /*2910*/  CALL.REL.NOINC `($__internal_133_$__cuda_sm70_shflsync_bfly_p) ;  /* 0x0000072000007944 */ /* 0x000fea0003c00000 */
[----:B01----:R-:W-:Y:S01]  /*2920*/  FADD.FTZ R149, R149, R142 ;  /* 0x0000008e95957221 */ /* 0x003fe20000010000 */
[----:B------:R-:W-:Y:S01]  /*2930*/  HFMA2.MMA R142, -RZ, RZ, 0, 2.384185791015625e-07 ;  /* 0x00000004ff8e7435 */ /* 0x000fe200000001ff */
[----:B------:R-:W-:Y:S02]  /*2940*/  MOV R66, 0x1f ;  /* 0x0000001f00427802 */ /* 0x000fe40000000f00 */
[----:B------:R-:W-:Y:S02]  /*2950*/  MOV R67, 0xffffffff ;  /* 0xffffffff00437802 */ /* 0x000fe40000000f00 */
[----:B------:R-:W-:Y:S02]  /*2960*/  MOV R64, 0x2980 ;  /* 0x0000298000407802 */ /* 0x000fe40000000f00 */
[----:B------:R-:W-:Y:S05]  /*2970*/  CALL.REL.NOINC `($__internal_133_$__cuda_sm70_shflsync_bfly_p) ;  /* 0x000006c000007944 */ /* 0x000fea0003c00000 */
[----:B01----:R-:W-:Y:S01]  /*2980*/  FADD.FTZ R149, R149, R142 ;  /* 0x0000008e95957221 */ /* 0x003fe20000010000 */
[----:B------:R-:W-:Y:S01]  /*2990*/  HFMA2.MMA R142, -RZ, RZ, 0, 4.76837158203125e-07 ;  /* 0x00000008ff8e7435 */ /* 0x000fe200000001ff */
[----:B------:R-:W-:Y:S02]  /*29a0*/  MOV R66, 0x1f ;  /* 0x0000001f00427802 */ /* 0x000fe40000000f00 */
[----:B------:R-:W-:-:S02]  /*29b0*/  MOV R67, 0xffffffff ;  /* 0xffffffff00437802 */ /* 0x000fc40000000f00 */
[----:B------:R-:W-:Y:S02]  /*29c0*/  MOV R64, 0x29e0 ;  /* 0x000029e000407802 */ /* 0x000fe40000000f00 */
[----:B------:R-:W-:Y:S05]  /*29d0*/  CALL.REL.NOINC `($__internal_133_$__cuda_sm70_shflsync_bfly_p) ;  /* 0x0000066000007944 */ /* 0x000fea0003c00000 */
[----:B01----:R-:W-:Y:S01]  /*29e0*/  FADD.FTZ R149, R149, R142 ;  /* 0x0000008e95957221 */ /* 0x003fe20000010000 */
[----:B------:R-:W-:Y:S01]  /*29f0*/  HFMA2.MMA R142, -RZ, RZ, 0, 9.5367431640625e-07 ;  /* 0x00000010ff8e7435 */ /* 0x000fe200000001ff */
[----:B------:R-:W-:Y:S02]  /*2a00*/  MOV R66, 0x1f ;  /* 0x0000001f00427802 */ /* 0x000fe40000000f00 */
[----:B------:R-:W-:Y:S02]  /*2a10*/  MOV R67, 0xffffffff ;  /* 0xffffffff00437802 */ /* 0x000fe40000000f00 */
[----:B------:R-:W-:Y:S02]  /*2a20*/  MOV R64, 0x2a40 ;  /* 0x00002a4000407802 */ /* 0x000fe40000000f00 */
[----:B------:R-:W-:Y:S05]  /*2a30*/  CALL.REL.NOINC `($__internal_133_$__cuda_sm70_shflsync_bfly_p) ;  /* 0x0000060000007944 */ /* 0x000fea0003c00000 */
        /* <DEDUP_REMOVED lines=70> */
[----:B------:R-:W-:Y:S05]  /*2ea0*/  CALL.REL.NOINC `($__internal_133_$__cuda_sm70_shflsync_bfly_p) ;  /* 0x0000019000007944 */ /* 0x000fea0003c00000 */
[----:B01----:R-:W-:Y:S01]  /*2eb0*/  FADD.FTZ R149, R149, R142 ;  /* 0x0000008e95957221 */ /* 0x003fe20000010000 */
[----:B------:R-:W-:Y:S01]  /*2ec0*/  HFMA2.MMA R142, -RZ, RZ, 0, 1.1920928955078125e-07 ;  /* 0x00000002ff8e7435 */ /* 0x000fe200000001ff */
[----:B------:R-:W-:Y:S02]  /*2ed0*/  MOV R66, 0x1f ;  /* 0x0000001f00427802 */ /* 0x000fe40000000f00 */
[----:B------:R-:W-:Y:S02]  /*2ee0*/  MOV R67, 0xffffffff ;  /* 0xffffffff00437802 */ /* 0x000fe40000000f00 */
[----:B------:R-:W-:Y:S02]  /*2ef0*/  MOV R64, 0x2f10 ;  /* 0x00002f1000407802 */ /* 0x000fe40000000f00 */
[----:B------:R-:W-:Y:S05]  /*2f00*/  CALL.REL.NOINC `($__internal_133_$__cuda_sm70_shflsync_bfly_p) ;  /* 0x0000013000007944 */ /* 0x000fea0003c00000 */
[----:B01----:R-:W-:Y:S01]  /*2f10*/  FADD.FTZ R149, R149, R142 ;  /* 0x0000008e95957221 */ /* 0x003fe20000010000 */
[----:B------:R-:W-:Y:S01]  /*2f20*/  HFMA2.MMA R142, -RZ, RZ, 0, 2.384185791015625e-07 ;  /* 0x00000004ff8e7435 */ /* 0x000fe200000001ff */
[----:B------:R-:W-:Y:S02]  /*2f30*/  MOV R66, 0x1f ;  /* 0x0000001f00427802 */ /* 0x000fe40000000f00 */
[----:B------:R-:W-:-:S02]  /*2f40*/  MOV R67, 0xffffffff ;  /* 0xffffffff00437802 */ /* 0x000fc40000000f00 */
[----:B------:R-:W-:Y:S02]  /*2f50*/  MOV R64, 0x2f70 ;  /* 0x00002f7000407802 */ /* 0x000fe40000000f00 */
[----:B------:R-:W-:Y:S05]  /*2f60*/  CALL.REL.NOINC `($__internal_133_$__cuda_sm70_shflsync_bfly_p) ;  /* 0x000000d000007944 */ /* 0x000fea0003c00000 */
[----:B01----:R-:W-:Y:S01]  /*2f70*/  FADD.FTZ R149, R149, R142 ;  /* 0x0000008e95957221 */ /* 0x003fe20000010000 */
[----:B------:R-:W-:Y:S01]  /*2f80*/  HFMA2.MMA R142, -RZ, RZ, 0, 4.76837158203125e-07 ;  /* 0x00000008ff8e7435 */ /* 0x000fe200000001ff */
[----:B------:R-:W-:Y:S02]  /*2f90*/  MOV R66, 0x1f ;  /* 0x0000001f00427802 */ /* 0x000fe40000000f00 */
[----:B------:R-:W-:Y:S02]  /*2fa0*/  MOV R67, 0xffffffff ;  /* 0xffffffff00437802 */ /* 0x000fe40000000f00 */
[----:B------:R-:W-:Y:S02]  /*2fb0*/  MOV R64, 0x2fd0 ;  /* 0x00002fd000407802 */ /* 0x000fe40000000f00 */
[----:B------:R-:W-:Y:S05]  /*2fc0*/  CALL.REL.NOINC `($__internal_133_$__cuda_sm70_shflsync_bfly_p) ;  /* 0x0000007000007944 */ /* 0x000fea0003c00000 */
[----:B01----:R-:W-:Y:S01]  /*2fd0*/  FADD.FTZ R149, R149, R142 ;  /* 0x0000008e95957221 */ /* 0x003fe20000010000 */
[----:B------:R-:W-:Y:S01]  /*2fe0*/  HFMA2.MMA R142, -RZ, RZ, 0, 9.5367431640625e-07 ;  /* 0x00000010ff8e7435 */ /* 0x000fe200000001ff */
[----:B------:R-:W-:Y:S02]  /*2ff0*/  MOV R66, 0x1f ;  /* 0x0000001f00427802 */ /* 0x000fe40000000f00 */
[----:B------:R-:W-:-:S02]  /*3000*/  MOV R67, 0xffffffff ;  /* 0xffffffff00437802 */ /* 0x000fc40000000f00 */
[----:B------:R-:W-:Y:S02]  /*3010*/  MOV R64, 0x3030 ;  /* 0x0000303000407802 */ /* 0x000fe40000000f00 */
[----:B------:R-:W-:Y:S05]  /*3020*/  CALL.REL.NOINC `($__internal_133_$__cuda_sm70_shflsync_bfly_p) ;  /* 0x0000001000007944 */ /* 0x000fea0003c00000 */
[----:B01----:R-:W-:Y:S05]  /*3030*/  BRA `(.L_x_23510) ;  /* 0xffffefe000007947 */ /* 0x003fea000383ffff */
        .weak           $__internal_133_$__cuda_sm70_shflsync_bfly_p
        .type           $__internal_133_$__cuda_sm70_shflsync_bfly_p,@function
        .size           $__internal_133_$__cuda_sm70_shflsync_bfly_p,(.L_x_29273 - $__internal_133_$__cuda_sm70_shflsync_bfly_p)
$__internal_133_$__cuda_sm70_shflsync_bfly_p:
[----:B------:R-:W-:Y:S01]  /*3040*/  HFMA2.MMA R65, -RZ, RZ, 0, 0 ;  /* 0x00000000ff417435 */ /* 0x000fe200000001ff */
[----:B------:R-:W-:Y:S04]  /*3050*/  WARPSYNC R67 ;  /* 0x0000004300007348 */ /* 0x000fe80003800000 */
[----:B------:R0:W1:Y:S01]  /*3060*/  SHFL.BFLY PT, R142, R149, R142, R66 ;  /* 0x0c00008e958e7389 */ /* 0x00006200000e0042 */
[----:B------:R-:W-:Y:S05]  /*3070*/  RET.REL.NODEC R64 `(_ZN10layer_norm13ln_fwd_kernelINS_13Kernel_traitsI6__halfffffjLj1024ELj1ELj4ELj1ELj16ENS_18Kernel_traits_baseILj1024ES2_ffffjLj128EEEEELb0ELb1ELb0ELb1EEEvNS_9FwdParamsE) ;  /* 0xffffcf8040007950 */ /* 0x000fea0003c3ffff */
.L_x_23511:
        /* <DEDUP_REMOVED lines=16> */
.L_x_29273:


//--------------------- .text._ZN10layer_norm13ln_fwd_kernelINS_13Kernel_traitsI6__halfffffjLj1024ELj1ELj4ELj1ELj16ENS_18Kernel_traits_baseILj1024ES2_ffffjLj128EEEEELb0ELb1ELb1ELb0EEEvNS_9FwdParamsE --------------------------
	.section	.text._ZN10layer_norm13ln_fwd_kernelINS_13Kernel_traitsI6__halfffffjLj1024ELj1ELj4ELj1ELj16ENS_18Kernel_traits_baseILj1024ES2_ffffjLj128EEEEELb0ELb1ELb1ELb0EEEvNS_9FwdParamsE,"ax",@progbits
	.sectioninfo	@"SHI_REGISTERS=154"
	.align	128
        .global         _ZN10layer_norm13ln_fwd_kernelINS_13Kernel_traitsI6__halfffffjLj1024ELj1ELj4ELj1ELj16ENS_18Kernel_traits_baseILj1024ES2_ffffjLj128EEEEELb0ELb1ELb1ELb0EEEvNS_9FwdParamsE
        .type           _ZN10layer_norm13ln_fwd_kernelINS_13Kernel_traitsI6__halfffffjLj1024ELj1ELj4ELj1ELj16ENS_18Kernel_traits_baseILj1024ES2_ffffjLj128EEEEELb0ELb1ELb1ELb0EEEvNS_9FwdParamsE,@function
        .size           _ZN10layer_norm13ln_fwd_kernelINS_13Kernel_traitsI6__halfffffjLj1024ELj1ELj4ELj1ELj16ENS_18Kernel_traits_baseILj1024ES2_ffffjLj128EEEEELb0ELb1ELb1ELb0EEEvNS_9FwdParamsE,(.L_x_29274 - _ZN10layer_norm13ln_fwd_kernelINS_13Kernel_traitsI6__halfffffjLj1024ELj1ELj4ELj1ELj16ENS_18Kernel_traits_baseILj1024ES2_ffffjLj128EEEEELb0ELb1ELb1ELb0EEEvNS_9FwdParamsE)
        .other          _ZN10layer_norm13ln_fwd_kernelINS_13Kernel_traitsI6__halfffffjLj1024ELj1ELj4ELj1ELj16ENS_18Kernel_traits_baseILj1024ES2_ffffjLj128EEEEELb0ELb1ELb1ELb0EEEvNS_9FwdParamsE,@"STO_CUDA_ENTRY STV_DEFAULT"
_ZN10layer_norm13ln_fwd_kernelINS_13Kernel_traitsI6__halfffffjLj1024ELj1ELj4ELj1ELj16ENS_18Kernel_traits_baseILj1024ES2_ffffjLj128EEEEELb0ELb1ELb1ELb0EEEvNS_9FwdParamsE:
.text._ZN10layer_norm13ln_fwd_kernelINS_13Kernel_traitsI6__halfffffjLj1024ELj1ELj4ELj1ELj16ENS_18Kernel_traits_baseILj1024ES2_ffffjLj128EEEEELb0ELb1ELb1ELb0EEEvNS_9FwdParamsE:
        /* <DEDUP_REMOVED lines=34> */
.L_x_23513:
[----:B01----:R-:W-:Y:S05]  /*0220*/  BSYNC B0 ;  /* 0x0000000000007941 */ /* 0x003fea0003800000 */
.L_x_23512:
        /* <DEDUP_REMOVED lines=15> */
.L_x_23515:
[----:B0-----:R-:W-:Y:S05]  /*0320*/  BSYNC B0 ;  /* 0x0000000000007941 */ /* 0x001fea0003800000 */
.L_x_23514:
        /* <DEDUP_REMOVED lines=15> */
.L_x_23517:
[----:B0-----:R-:W-:Y:S05]  /*0420*/  BSYNC B0 ;  /* 0x0000000000007941 */ /* 0x001fea0003800000 */
.L_x_23516:
        /* <DEDUP_REMOVED lines=15> */
.L_x_23519:
[----:B0-----:R-:W-:Y:S05]  /*0520*/  BSYNC B0 ;  /* 0x0000000000007941 */ /* 0x001fea0003800000 */
.L_x_23518:
[----:B------:R-:W-:Y:S01]  /*0530*/  BSSY B0, `(.L_x_23520) ;  /* 0x000000f000007945 */ /* 0x000fe20003800000 */
[----:B------:R-:W-:Y:S05]  /*0540*/  @!P3 BRA `(.L_x_23521) ;  /* 0x000000d00000b947 */ /* 0x000fea0003800000 */
[----:B------:R-:W-:Y:S01]  /*0550*/  ISETP.NE.U32.AND P1, PT, RZ, c[0x0][0x218], PT ;  /* 0x00008600ff007a0c */ /* 0x000fe20003f25070 */
[----:B------:R-:W-:-:S03]  /*0560*/  IMAD.MOV.U32 R21, RZ, RZ, 0x8 ;  /* 0x00000008ff157424 */ /* 0x000fc600078e00ff */
[----:B------:R-:W-:Y:S01]  /*0570*/  ISETP.NE.AND.EX P1, PT, RZ, c[0x0][0x21c], PT, P1 ;  /* 0x00008700ff007a0c */ /* 0x000fe20003f25310 */
[----:B------:R-:W-:-:S06]  /*0580*/  IMAD.WIDE.U32 R20, R0, R21, c[0x0][0x1b0] ;  /* 0x00006c0000147625 */ /* 0x000fcc00078e0015 */
[----:B------:R-:W5:Y:S06]  /*0590*/  LDG.E.64 R20, [R20.64] ;  /* 0x0000000414147981 */ /* 0x000f6c000c1e1b00 */
        /* <DEDUP_REMOVED lines=8> */
.L_x_23521:
[----:B0-----:R-:W-:Y:S05]  /*0620*/  BSYNC B0 ;  /* 0x0000000000007941 */ /* 0x001fea0003800000 */
.L_x_23520:
[----:B------:R-:W-:Y:S01]  /*0630*/  ISETP.GE.U32.AND P1, PT, R142, 0xc0, PT ;  /* 0x000000c08e00780c */ /* 0x000fe20003f26070 */
[----:B------:R-:W-:Y:S03]  /*0640*/  BSSY B0, `(.L_x_23522) ;  /* 0x0000010000007945 */ /* 0x000fe60003800000 */
[----:B------:R-:W-:-:S09]  /*0650*/  P2R R2, PR, RZ, 0x2 ;  /* 0x00000002ff027803 */ /* 0x000fd20000000000 */
        /* <DEDUP_REMOVED lines=14> */
.L_x_23523:
[----:B0-----:R-:W-:Y:S05]  /*0740*/  BSYNC B0 ;  /* 0x0000000000007941 */ /* 0x001fea0003800000 */
.L_x_23522:
[----:B------:R-:W-:Y:S01]  /*0750*/  ISETP.GE.U32.AND P1, PT, R142, 0xe0, PT ;  /* 0x000000e08e00780c */ /* 0x000fe20003f26070 */
[----:B------:R-:W-:Y:S01]  /*0760*/  BSSY B0, `(.L_x_23524) ;  /* 0x0000012000007945 */ /* 0x000fe20003800000 */
[----:B------:R-:W-:-:S04]  /*0770*/  SHF.R.U32.HI R2, RZ, 0x5, R22 ;  /* 0x00000005ff027819 */ /* 0x000fc80000011616 */
[----:B------:R-:W-:Y:S02]  /*0780*/  LEA R141, R141, R2, 0x2 ;  /* 0x000000028d8d7211 */ /* 0x000fe400078e10ff */
[----:B------:R-:W-:-:S05]  /*0790*/  P2R R2, PR, RZ, 0x2 ;  /* 0x00000002ff027803 */ /* 0x000fca0000000000 */
        /* <DEDUP_REMOVED lines=14> */
.L_x_23525:
[----:B0-----:R-:W-:Y:S05]  /*0880*/  BSYNC B0 ;  /* 0x0000000000007941 */ /* 0x001fea0003800000 */
.L_x_23524:
[----:B------:R-:W-:Y:S01]  /*0890*/  ISETP.GE.U32.AND P1, PT, R142, 0x100, PT ;  /* 0x000001008e00780c */ /* 0x000fe20003f26070 */
[----:B------:R-:W-:Y:S03]  /*08a0*/  BSSY B0, `(.L_x_23526) ;  /* 0x000000f000007945 */ /* 0x000fe60003800000 */
[----:B------:R-:W-:-:S09]  /*08b0*/  P2R R18, PR, RZ, 0x2 ;  /* 0x00000002ff127803 */ /* 0x000fd20000000000 */
        /* <DEDUP_REMOVED lines=13> */
.L_x_23527:
[----:B0-----:R-:W-:Y:S05]  /*0990*/  BSYNC B0 ;  /* 0x0000000000007941 */ /* 0x001fea0003800000 */
.L_x_23526:
[----:B------:R-:W-:-:S13]  /*09a0*/  ISETP.GE.AND P1, PT, R141, c[0x0][0x164], PT ;  /* 0x000059008d007a0c */ /* 0x000fda0003f26270 */
[----:B------:R-:W-:Y:S05]  /*09b0*/  @P1 EXIT ;  /* 0x000000000000194d */ /* 0x000fea0003800000 */
[----:B-----5:R-:W-:Y:S01]  /*09c0*/  SHF.R.U64 R138, R38, 0x10, R39 ;  /* 0x00000010268a7819 */ /* 0x020fe20000001227 */
[----:B------:R-:W-:Y:S01]  /*09d0*/  IMAD.MOV.U32 R35, RZ, RZ, R40 ;  /* 0x000000ffff237224 */ /* 0x000fe200078e0028 */
[----:B------:R-:W-:Y:S01]  /*09e0*/  MOV R136, R39 ;  /* 0x0000002700887202 */ /* 0x000fe20000000f00 */
[----:B------:R-:W-:Y:S01]  /*09f0*/  IMAD.MOV.U32 R76, RZ, RZ, R47 ;  /* 0x000000ffff4c7224 */ /* 0x000fe200078e002f */
[----:B------:R-:W-:Y:S01]  /*0a00*/  SHF.R.U32.HI R55, RZ, 0x10, R39 ;  /* 0x00000010ff377819 */ /* 0x000fe20000011627 */
[----:B------:R-:W-:Y:S01]  /*0a10*/  IMAD.MOV.U32 R90, RZ, RZ, R36 ;  /* 0x000000ffff5a7224 */ /* 0x000fe200078e0024 */
[----:B------:R-:W-:Y:S01]  /*0a20*/  MOV R111, R16 ;  /* 0x00000010006f7202 */ /* 0x000fe20000000f00 */
[----:B------:R-:W-:Y:S01]  /*0a30*/  IMAD.MOV.U32 R104, RZ, RZ, R27 ;  /* 0x000000ffff687224 */ /* 0x000fe200078e001b */
[----:B------:R-:W-:Y:S01]  /*0a40*/  SHF.R.U64 R110, R16, 0x10, R17 ;  /* 0x00000010106e7819 */ /* 0x000fe20000001211 */
        /* <DEDUP_REMOVED lines=21> */
[----:B------:R-:W-:Y:S01]  /*0ba0*/  SHF.R.U64 R125, R12, 0x10, R13 ;  /* 0x000000100c7d7819 */ /* 0x000fe2000000120d */
[----:B------:R-:W-:Y:S01]  /*0bb0*/  HADD2.F32 R12, -RZ, R10.H0_H0 ;  /* 0x2000000aff0c7230 */ /* 0x000fe20000004100 */
[----:B------:R-:W-:Y:S01]  /*0bc0*/  MOV R38, R42 ;  /* 0x0000002a00267202 */ /* 0x000fe20000000f00 */
[----:B------:R-:W-:Y:S01]  /*0bd0*/  HADD2.F32 R123, -RZ, R123.H0_H0 ;  /* 0x2000007bff7b7230 */ /* 0x000fe20000004100 */
[----:B------:R-:W-:Y:S01]  /*0be0*/  MOV R43, R45 ;  /* 0x0000002d002b7202 */ /* 0x000fe20000000f00 */
[----:B------:R-:W-:Y:S01]  /*0bf0*/  HADD2.F32 R125, -RZ, R125.H0_H0 ;  /* 0x2000007dff7d7230 */ /* 0x000fe20000004100 */
[----:B------:R-:W-:Y:S01]  /*0c00*/  SHF.R.U32.HI R44, RZ, 0x10, R45 ;  /* 0x00000010ff2c7819 */ /* 0x000fe2000001162d */
[----:B------:R-:W-:Y:S01]  /*0c10*/  ULDC.U8 UR6, c[0x0][0x1f0] ;  /* 0x00007c0000067ab9 */ /* 0x000fe20000000000 */
[----:B------:R-:W-:-:S02]  /*0c20*/  MOV R87, R32 ;  /* 0x0000002000577202 */ /* 0x000fc40000000f00 */
[--C-:B------:R-:W-:Y:S01]  /*0c30*/  SHF.R.U64 R86, R32, 0x10, R33.reuse ;  /* 0x0000001020567819 */ /* 0x100fe20000001221 */
[----:B------:R-:W-:Y:S01]  /*0c40*/  IMAD.MOV.U32 R32, RZ, RZ, R22 ;  /* 0x000000ffff207224 */ /* 0x000fe200078e0016 */
        /* <DEDUP_REMOVED lines=136> */
.L_x_23627:
        /* <DEDUP_REMOVED lines=8> */
[----:B0-----:R-:W-:Y:S02]  /*1550*/  MOV R145, RZ ;  /* 0x000000ff00917202 */ /* 0x001fe40000000f00 */
        /* <DEDUP_REMOVED lines=36> */
[----:B------:R-:W-:-:S04]  /*17a0*/  FMUL.FTZ R36, R140, R73 ;  /* 0x000000498c247220 */ /* 0x000fc80000410000 */
[----:B------:R-:W-:Y:S02]  /*17b0*/  @P2 FADD.FTZ R36, R32, R36 ;  /* 0x0000002420242221 */ /* 0x000fe40000010000 */
.L_x_23531:
[----:B0-----:R-:W-:Y:S05]  /*17c0*/  BSYNC B1 ;  /* 0x0000000000017941 */ /* 0x001fea0003800000 */
.L_x_23530:
[----:B------:R-:W-:Y:S01]  /*17d0*/  BSSY B1, `(.L_x_23532) ;  /* 0x0000005000017945 */ /* 0x000fe20003800000 */
[----:B------:R-:W-:Y:S05]  /*17e0*/  @!P3 BRA `(.L_x_23533) ;  /* 0x000000300000b947 */ /* 0x000fea0003800000 */
[----:B-----5:R-:W-:-:S04]  /*17f0*/  FMUL.FTZ R37, R41, c[0x0][0x1ec] ;  /* 0x00007b0029257a20 */ /* 0x020fc80000410000 */
[----:B------:R-:W-:-:S04]  /*1800*/  FMUL.FTZ R37, R138, R37 ;  /* 0x000000258a257220 */ /* 0x000fc80000410000 */
[----:B------:R-:W-:Y:S02]  /*1810*/  @P2 FADD.FTZ R37, R33, R37 ;  /* 0x0000002521252221 */ /* 0x000fe40000010000 */
.L_x_23533:
[----:B------:R-:W-:Y:S05]  /*1820*/  BSYNC B1 ;  /* 0x0000000000017941 */ /* 0x000fea0003800000 */
.L_x_23532:
[----:B------:R-:W-:Y:S01]  /*1830*/  BSSY B1, `(.L_x_23534) ;  /* 0x0000005000017945 */ /* 0x000fe20003800000 */
[----:B------:R-:W-:Y:S05]  /*1840*/  @!P3 BRA `(.L_x_23535) ;  /* 0x000000300000b947 */ /* 0x000fea0003800000 */
[----:B-----5:R-:W-:-:S04]  /*1850*/  FMUL.FTZ R73, R42, c[0x0][0x1ec] ;  /* 0x00007b002a497a20 */ /* 0x020fc80000410000 */
[----:B------:R-:W-:-:S04]  /*1860*/  FMUL.FTZ R38, R136, R73 ;  /* 0x0000004988267220 */ /* 0x000fc80000410000 */
[----:B------:R-:W-:Y:S02]  /*1870*/  @P2 FADD.FTZ R38, R34, R38 ;  /* 0x0000002622262221 */ /* 0x000fe40000010000 */
.L_x_23535:
[----:B------:R-:W-:Y:S05]  /*1880*/  BSYNC B1 ;  /* 0x0000000000017941 */ /* 0x000fea0003800000 */
.L_x_23534:
[----:B------:R-:W-:Y:S01]  /*1890*/  BSSY B1, `(.L_x_23536) ;  /* 0x0000005000017945 */ /* 0x000fe20003800000 */
[----:B------:R-:W-:Y:S05]  /*18a0*/  @!P3 BRA `(.L_x_23537) ;  /* 0x000000300000b947 */ /* 0x000fea0003800000 */
[----:B-----5:R-:W-:-:S04]  /*18b0*/  FMUL.FTZ R72, R43, c[0x0][0x1ec] ;  /* 0x00007b002b487a20 */ /* 0x020fc80000410000 */
[----:B------:R-:W-:-:S04]  /*18c0*/  FMUL.FTZ R39, R17, R72 ;  /* 0x0000004811277220 */ /* 0x000fc80000410000 */
[----:B------:R-:W-:Y:S02]  /*18d0*/  @P2 FADD.FTZ R39, R35, R39 ;  /* 0x0000002723272221 */ /* 0x000fe40000010000 */
.L_x_23537:
[----:B------:R-:W-:Y:S05]  /*18e0*/  BSYNC B1 ;  /* 0x0000000000017941 */ /* 0x000fea0003800000 */
.L_x_23536:
[----:B------:R-:W-:Y:S01]  /*18f0*/  HFMA2.MMA R73, -RZ, RZ, 0, 9.5367431640625e-07 ;  /* 0x00000010ff497435 */ /* 0x000fe200000001ff */
[----:B------:R-:W-:-:S09]  /*1900*/  IADD3 R145, R145, 0x20, RZ ;  /* 0x0000002091917810 */ /* 0x000fd20007ffe0ff */
[C---:B------:R-:W-:Y:S01]  /*1910*/  IMAD.WIDE.U32 R72, R144.reuse, R73, c[0x0][0x188] ;  /* 0x0000620090487625 */ /* 0x040fe200078e0049 */
[----:B------:R-:W-:-:S04]  /*1920*/  IADD3 R144, R144, 0x20, RZ ;  /* 0x0000002090907810 */ /* 0x000fc80007ffe0ff */
[----:B------:R0:W-:Y:S03]  /*1930*/  STG.E.128 [R72.64], R36 ;  /* 0x0000002448007986 */ /* 0x0001e6000c101d04 */
.L_x_23529:
[----:B-1----:R-:W-:Y:S05]  /*1940*/  BSYNC B0 ;  /* 0x0000000000007941 */ /* 0x002fea0003800000 */
.L_x_23528:
[----:B------:R-:W-:Y:S01]  /*1950*/  ISETP.GE.U32.AND P2, PT, R142, 0x40, PT ;  /* 0x000000408e00780c */ /* 0x000fe20003f46070 */
[----:B------:R-:W-:-:S12]  /*1960*/  BSSY B0, `(.L_x_23538) ;  /* 0x0000034000007945 */ /* 0x000fd80003800000 */
[----:B------:R-:W-:Y:S05]  /*1970*/  @!P2 BRA `(.L_x_23539) ;  /* 0x000003200000a947 */ /* 0x000fea0003800000 */
[----:B------:R-:W-:-:S04]  /*1980*/  ISETP.NE.U32.AND P2, PT, RZ, c[0x0][0x180], PT ;  /* 0x00006000ff007a0c */ /* 0x000fc80003f45070 */
[----:B------:R-:W-:-:S13]  /*1990*/  ISETP.NE.AND.EX P2, PT, RZ, c[0x0][0x184], PT, P2 ;  /* 0x00006100ff007a0c */ /* 0x000fda0003f45320 */
[----:B0-----:R-:W-:-:S04]  /*19a0*/  @P2 IMAD.MOV.U32 R73, RZ, RZ, 0x10 ;  /* 0x00000010ff492424 */ /* 0x001fc800078e00ff */
        /* <DEDUP_REMOVED lines=23> */
.L_x_23541:
[----:B0-----:R-:W-:Y:S05]  /*1b20*/  BSYNC B1 ;  /* 0x0000000000017941 */ /* 0x001fea0003800000 */
.L_x_23540:
[----:B------:R-:W-:Y:S01]  /*1b30*/  BSSY B1, `(.L_x_23542) ;  /* 0x0000005000017945 */ /* 0x000fe20003800000 */
[----:B------:R-:W-:Y:S05]  /*1b40*/  @!P3 BRA `(.L_x_23543) ;  /* 0x000000300000b947 */ /* 0x000fea0003800000 */
[----:B-----5:R-:W-:-:S04]  /*1b50*/  FMUL.FTZ R72, R41, c[0x0][0x1ec] ;  /* 0x00007b0029487a20 */ /* 0x020fc80000410000 */
[----:B------:R-:W-:-:S04]  /*1b60*/  FMUL.FTZ R45, R19, R72 ;  /* 0x00000048132d7220 */ /* 0x000fc80000410000 */
[----:B------:R-:W-:Y:S02]  /*1b70*/  @P2 FADD.FTZ R45, R33, R45 ;  /* 0x0000002d212d2221 */ /* 0x000fe40000010000 */
.L_x_23543:
[----:B------:R-:W-:Y:S05]  /*1b80*/  BSYNC B1 ;  /* 0x0000000000017941 */ /* 0x000fea0003800000 */
.L_x_23542:
[----:B------:R-:W-:Y:S01]  /*1b90*/  BSSY B1, `(.L_x_23544) ;  /* 0x0000005000017945 */ /* 0x000fe20003800000 */
[----:B------:R-:W-:Y:S05]  /*1ba0*/  @!P3 BRA `(.L_x_23545) ;  /* 0x000000300000b947 */ /* 0x000fea0003800000 */
[----:B-----5:R-:W-:-:S04]  /*1bb0*/  FMUL.FTZ R73, R42, c[0x0][0x1ec] ;  /* 0x00007b002a497a20 */ /* 0x020fc80000410000 */
[----:B------:R-:W-:-:S04]  /*1bc0*/  FMUL.FTZ R46, R20, R73 ;  /* 0x00000049142e7220 */ /* 0x000fc80000410000 */
[----:B------:R-:W-:Y:S02]  /*1bd0*/  @P2 FADD.FTZ R46, R34, R46 ;  /* 0x0000002e222e2221 */ /* 0x000fe40000010000 */
.L_x_23545:
[----:B------:R-:W-:Y:S05]  /*1be0*/  BSYNC B1 ;  /* 0x0000000000017941 */ /* 0x000fea0003800000 */
.L_x_23544:
[----:B------:R-:W-:Y:S01]  /*1bf0*/  BSSY B1, `(.L_x_23546) ;  /* 0x0000005000017945 */ /* 0x000fe20003800000 */
[----:B------:R-:W-:Y:S05]  /*1c00*/  @!P3 BRA `(.L_x_23547) ;  /* 0x000000300000b947 */ /* 0x000fea0003800000 */
[----:B-----5:R-:W-:-:S04]  /*1c10*/  FMUL.FTZ R72, R43, c[0x0][0x1ec] ;  /* 0x00007b002b487a20 */ /* 0x020fc80000410000 */
[----:B------:R-:W-:-:S04]  /*1c20*/  FMUL.FTZ R47, R21, R72 ;  /* 0x00000048152f7220 */ /* 0x000fc80000410000 */
[----:B------:R-:W-:Y:S02]  /*1c30*/  @P2 FADD.FTZ R47, R35, R47 ;  /* 0x0000002f232f2221 */ /* 0x000fe40000010000 */
.L_x_23547:
[----:B------:R-:W-:Y:S05]  /*1c40*/  BSYNC B1 ;  /* 0x0000000000017941 */ /* 0x000fea0003800000 */
.L_x_23546:
[----:B------:R-:W-:Y:S01]  /*1c50*/  HFMA2.MMA R73, -RZ, RZ, 0, 9.5367431640625e-07 ;  /* 0x00000010ff497435 */ /* 0x000fe200000001ff */
[----:B------:R-:W-:-:S09]  /*1c60*/  IADD3 R145, R145, 0x20, RZ ;  /* 0x0000002091917810 */ /* 0x000fd20007ffe0ff */
[C---:B------:R-:W-:Y:S01]  /*1c70*/  IMAD.WIDE.U32 R72, R144.reuse, R73, c[0x0][0x188] ;  /* 0x0000620090487625 */ /* 0x040fe200078e0049 */
[----:B------:R-:W-:-:S04]  /*1c80*/  IADD3 R144, R144, 0x20, RZ ;  /* 0x0000002090907810 */ /* 0x000fc80007ffe0ff */
[----:B------:R0:W-:Y:S03]  /*1c90*/  STG.E.128 [R72.64], R44 ;  /* 0x0000002c48007986 */ /* 0x0001e6000c101d04 */
.L_x_23539:
[----:B------:R-:W-:Y:S05]  /*1ca0*/  BSYNC B0 ;  /* 0x0000000000007941 */ /* 0x000fea0003800000 */
.L_x_23538:
        /* <DEDUP_REMOVED lines=29> */
.L_x_23551:
[----:B0-----:R-:W-:Y:S05]  /*1e80*/  BSYNC B1 ;  /* 0x0000000000017941 */ /* 0x001fea0003800000 */
.L_x_23550:
[----:B------:R-:W-:Y:S01]  /*1e90*/  BSSY B1, `(.L_x_23552) ;  /* 0x0000005000017945 */ /* 0x000fe20003800000 */
[----:B------:R-:W-:Y:S05]  /*1ea0*/  @!P3 BRA `(.L_x_23553) ;  /* 0x000000300000b947 */ /* 0x000fea0003800000 */
[----:B-----5:R-:W-:-:S04]  /*1eb0*/  FMUL.FTZ R72, R41, c[0x0][0x1ec] ;  /* 0x00007b0029487a20 */ /* 0x020fc80000410000 */
[----:B------:R-:W-:-:S04]  /*1ec0*/  FMUL.FTZ R49, R23, R72 ;  /* 0x0000004817317220 */ /* 0x000fc80000410000 */
[----:B------:R-:W-:Y:S02]  /*1ed0*/  @P2 FADD.FTZ R49, R33, R49 ;  /* 0x0000003121312221 */ /* 0x000fe40000010000 */
.L_x_23553:
[----:B------:R-:W-:Y:S05]  /*1ee0*/  BSYNC B1 ;  /* 0x0000000000017941 */ /* 0x000fea0003800000 */
.L_x_23552:
[----:B------:R-:W-:Y:S01]  /*1ef0*/  BSSY B1, `(.L_x_23554) ;  /* 0x0000005000017945 */ /* 0x000fe20003800000 */
[----:B------:R-:W-:Y:S05]  /*1f00*/  @!P3 BRA `(.L_x_23555) ;  /* 0x000000300000b947 */ /* 0x000fea0003800000 */
[----:B-----5:R-:W-:-:S04]  /*1f10*/  FMUL.FTZ R73, R42, c[0x0][0x1ec] ;  /* 0x00007b002a497a20 */ /* 0x020fc80000410000 */
[----:B------:R-:W-:-:S04]  /*1f20*/  FMUL.FTZ R50, R24, R73 ;  /* 0x0000004918327220 */ /* 0x000fc80000410000 */
[----:B------:R-:W-:Y:S02]  /*1f30*/  @P2 FADD.FTZ R50, R34, R50 ;  /* 0x0000003222322221 */ /* 0x000fe40000010000 */
.L_x_23555:
[----:B------:R-:W-:Y:S05]  /*1f40*/  BSYNC B1 ;  /* 0x0000000000017941 */ /* 0x000fea0003800000 */
.L_x_23554:
[----:B------:R-:W-:Y:S01]  /*1f50*/  BSSY B1, `(.L_x_23556) ;  /* 0x0000005000017945 */ /* 0x000fe20003800000 */
[----:B------:R-:W-:Y:S05]  /*1f60*/  @!P3 BRA `(.L_x_23557) ;  /* 0x000000300000b947 */ /* 0x000fea0003800000 */
[----:B-----5:R-:W-:-:S04]  /*1f70*/  FMUL.FTZ R72, R43, c[0x0][0x1ec] ;  /* 0x00007b002b487a20 */ /* 0x020fc80000410000 */
[----:B------:R-:W-:-:S04]  /*1f80*/  FMUL.FTZ R51, R25, R72 ;  /* 0x0000004819337220 */ /* 0x000fc80000410000 */
[----:B------:R-:W-:Y:S02]  /*1f90*/  @P2 FADD.FTZ R51, R35, R51 ;  /* 0x0000003323332221 */ /* 0x000fe40000010000 */
.L_x_23557:
[----:B------:R-:W-:Y:S05]  /*1fa0*/  BSYNC B1 ;  /* 0x0000000000017941 */ /* 0x000fea0003800000 */
.L_x_23556:
[----:B------:R-:W-:Y:S01]  /*1fb0*/  HFMA2.MMA R73, -RZ, RZ, 0, 9.5367431640625e-07 ;  /* 0x00000010ff497435 */ /* 0x000fe200000001ff */
[----:B------:R-:W-:-:S09]  /*1fc0*/  IADD3 R145, R145, 0x20, RZ ;  /* 0x0000002091917810 */ /* 0x000fd20007ffe0ff */
[C---:B------:R-:W-:Y:S01]  /*1fd0*/  IMAD.WIDE.U32 R72, R144.reuse, R73, c[0x0][0x188] ;  /* 0x0000620090487625 */ /* 0x040fe200078e0049 */
[----:B------:R-:W-:-:S04]  /*1fe0*/  IADD3 R144, R144, 0x20, RZ ;  /* 0x0000002090907810 */ /* 0x000fc80007ffe0ff */
[----:B------:R0:W-:Y:S03]  /*1ff0*/  STG.E.128 [R72.64], R48 ;  /* 0x0000003048007986 */ /* 0x0001e6000c101d04 */
.L_x_23549:
[----:B------:R-:W-:Y:S05]  /*2000*/  BSYNC B0 ;  /* 0x0000000000007941 */ /* 0x000fea0003800000 */
.L_x_23548:
        /* <DEDUP_REMOVED lines=8> */
[----:B------:R-:W-:Y:S01]  /*2090*/  ISETP.GT.AND P3, PT, R143, RZ, PT ;  /* 0x000000ff8f00720c */ /* 0x000fe20003f64270 */
[----:B0-----:R-:W-:-:S04]  /*20a0*/  @P1 IMAD.MOV.U32 R72, RZ, RZ, 0x10 ;  /* 0x00000010ff481424 */ /* 0x001fc800078e00ff */
[----:B------:R-:W-:-:S08]  /*20b0*/  @P1 IMAD.WIDE.U32 R72, R145, R72, c[0x0][0x170] ;  /* 0x00005c0091481625 */ /* 0x000fd000078e0048 */
[----:B------:R-:W-:Y:S01]  /*20c0*/  @!P3 ISETP.NE.U32.AND P4, PT, RZ, c[0x0][0x180], PT ;  /* 0x00006000ff00ba0c */ /* 0x000fe20003f85070 */
[----:B-----5:R0:W5:Y:S03]  /*20d0*/  @P1 LDG.E.128 R40, [R72.64] ;  /* 0x0000000448281981 */ /* 0x020166000c1e1d00 */
[----:B------:R-:W-:Y:S01]  /*20e0*/  @!P3 ISETP.NE.AND.EX P4, PT, RZ, c[0x0][0x184], PT, P4 ;  /* 0x00006100ff00ba0c */ /* 0x000fe20003f85340 */
[----:B------:R-:W-:Y:S03]  /*20f0*/  BSSY B1, `(.L_x_23560) ;  /* 0x000000f000017945 */ /* 0x000fe60003800000 */
        /* <DEDUP_REMOVED lines=14> */
.L_x_23561:
[----:B0-----:R-:W-:Y:S05]  /*21e0*/  BSYNC B1 ;  /* 0x0000000000017941 */ /* 0x001fea0003800000 */
.L_x_23560:
[----:B------:R-:W-:Y:S01]  /*21f0*/  BSSY B1, `(.L_x_23562) ;  /* 0x0000005000017945 */ /* 0x000fe20003800000 */
[----:B------:R-:W-:Y:S05]  /*2200*/  @!P3 BRA `(.L_x_23563) ;  /* 0x000000300000b947 */ /* 0x000fea0003800000 */
[----:B-----5:R-:W-:-:S04]  /*2210*/  FMUL.FTZ R72, R41, c[0x0][0x1ec] ;  /* 0x00007b0029487a20 */ /* 0x020fc80000410000 */
[----:B------:R-:W-:-:S04]  /*2220*/  FMUL.FTZ R53, R27, R72 ;  /* 0x000000481b357220 */ /* 0x000fc80000410000 */
[----:B------:R-:W-:Y:S02]  /*2230*/  @P2 FADD.FTZ R53, R33, R53 ;  /* 0x0000003521352221 */ /* 0x000fe40000010000 */
.L_x_23563:
[----:B------:R-:W-:Y:S05]  /*2240*/  BSYNC B1 ;  /* 0x0000000000017941 */ /* 0x000fea0003800000 */
.L_x_23562:
[----:B------:R-:W-:Y:S01]  /*2250*/  BSSY B1, `(.L_x_23564) ;  /* 0x0000005000017945 */ /* 0x000fe20003800000 */
[----:B------:R-:W-:Y:S05]  /*2260*/  @!P3 BRA `(.L_x_23565) ;  /* 0x000000300000b947 */ /* 0x000fea0003800000 */
[----:B-----5:R-:W-:-:S04]  /*2270*/  FMUL.FTZ R73, R42, c[0x0][0x1ec] ;  /* 0x00007b002a497a20 */ /* 0x020fc80000410000 */
[----:B------:R-:W-:-:S04]  /*2280*/  FMUL.FTZ R54, R28, R73 ;  /* 0x000000491c367220 */ /* 0x000fc80000410000 */
[----:B------:R-:W-:Y:S02]  /*2290*/  @P2 FADD.FTZ R54, R34, R54 ;  /* 0x0000003622362221 */ /* 0x000fe40000010000 */
.L_x_23565:
[----:B------:R-:W-:Y:S05]  /*22a0*/  BSYNC B1 ;  /* 0x0000000000017941 */ /* 0x000fea0003800000 */
.L_x_23564:
[----:B------:R-:W-:Y:S01]  /*22b0*/  BSSY B1, `(.L_x_23566) ;  /* 0x0000005000017945 */ /* 0x000fe20003800000 */
[----:B------:R-:W-:Y:S05]  /*22c0*/  @!P3 BRA `(.L_x_23567) ;  /* 0x000000300000b947 */ /* 0x000fea0003800000 */
[----:B-----5:R-:W-:-:S04]  /*22d0*/  FMUL.FTZ R72, R43, c[0x0][0x1ec] ;  /* 0x00007b002b487a20 */ /* 0x020fc80000410000 */
[----:B------:R-:W-:-:S04]  /*22e0*/  FMUL.FTZ R55, R29, R72 ;  /* 0x000000481d377220 */ /* 0x000fc80000410000 */
[----:B------:R-:W-:Y:S02]  /*22f0*/  @P2 FADD.FTZ R55, R35, R55 ;  /* 0x0000003723372221 */ /* 0x000fe40000010000 */
.L_x_23567:
[----:B------:R-:W-:Y:S05]  /*2300*/  BSYNC B1 ;  /* 0x0000000000017941 */ /* 0x000fea0003800000 */
.L_x_23566:
[----:B------:R-:W-:Y:S01]  /*2310*/  HFMA2.MMA R73, -RZ, RZ, 0, 9.5367431640625e-07 ;  /* 0x00000010ff497435 */ /* 0x000fe200000001ff */
[----:B------:R-:W-:-:S09]  /*2320*/  IADD3 R145, R145, 0x20, RZ ;  /* 0x0000002091917810 */ /* 0x000fd20007ffe0ff */
[C---:B------:R-:W-:Y:S01]  /*2330*/  IMAD.WIDE.U32 R72, R144.reuse, R73, c[0x0][0x188] ;  /* 0x0000620090487625 */ /* 0x040fe200078e0049 */
[----:B------:R-:W-:-:S04]  /*2340*/  IADD3 R144, R144, 0x20, RZ ;  /* 0x0000002090907810 */ /* 0x000fc80007ffe0ff */
[----:B------:R0:W-:Y:S03]  /*2350*/  STG.E.128 [R72.64], R52 ;  /* 0x0000003448007986 */ /* 0x0001e6000c101d04 */
.L_x_23559:
[----:B------:R-:W-:Y:S05]  /*2360*/  BSYNC B0 ;  /* 0x0000000000007941 */ /* 0x000fea0003800000 */
.L_x_23558:
        /* <DEDUP_REMOVED lines=29> */
.L_x_23571:
[----:B0-----:R-:W-:Y:S05]  /*2540*/  BSYNC B1 ;  /* 0x0000000000017941 */ /* 0x001fea0003800000 */
.L_x_23570:
[----:B------:R-:W-:Y:S01]  /*2550*/  BSSY B1, `(.L_x_23572) ;  /* 0x0000005000017945 */ /* 0x000fe20003800000 */
[----:B------:R-:W-:Y:S05]  /*2560*/  @!P3 BRA `(.L_x_23573) ;  /* 0x000000300000b947 */ /* 0x000fea0003800000 */
[----:B-----5:R-:W-:-:S04]  /*2570*/  FMUL.FTZ R72, R41, c[0x0][0x1ec] ;  /* 0x00007b0029487a20 */ /* 0x020fc80000410000 */
[----:B------:R-:W-:-:S04]  /*2580*/  FMUL.FTZ R57, R31, R72 ;  /* 0x000000481f397220 */ /* 0x000fc80000410000 */
[----:B------:R-:W-:Y:S02]  /*2590*/  @P2 FADD.FTZ R57, R33, R57 ;  /* 0x0000003921392221 */ /* 0x000fe40000010000 */
.L_x_23573:
[----:B------:R-:W-:Y:S05]  /*25a0*/  BSYNC B1 ;  /* 0x0000000000017941 */ /* 0x000fea0003800000 */
.L_x_23572:
[----:B------:R-:W-:Y:S01]  /*25b0*/  BSSY B1, `(.L_x_23574) ;  /* 0x0000005000017945 */ /* 0x000fe20003800000 */
[----:B------:R-:W-:Y:S05]  /*25c0*/  @!P3 BRA `(.L_x_23575) ;  /* 0x000000300000b947 */ /* 0x000fea0003800000 */
[----:B-----5:R-:W-:-:S04]  /*25d0*/  FMUL.FTZ R73, R42, c[0x0][0x1ec] ;  /* 0x00007b002a497a20 */ /* 0x020fc80000410000 */
[----:B------:R-:W-:-:S04]  /*25e0*/  FMUL.FTZ R58, R76, R73 ;  /* 0x000000494c3a7220 */ /* 0x000fc80000410000 */
[----:B------:R-:W-:Y:S02]  /*25f0*/  @P2 FADD.FTZ R58, R34, R58 ;  /* 0x0000003a223a2221 */ /* 0x000fe40000010000 */
.L_x_23575:
[----:B------:R-:W-:Y:S05]  /*2600*/  BSYNC B1 ;  /* 0x0000000000017941 */ /* 0x000fea0003800000 */
.L_x_23574:
[----:B------:R-:W-:Y:S01]  /*2610*/  BSSY B1, `(.L_x_23576) ;  /* 0x0000005000017945 */ /* 0x000fe20003800000 */
[----:B------:R-:W-:Y:S05]  /*2620*/  @!P3 BRA `(.L_x_23577) ;  /* 0x000000300000b947 */ /* 0x000fea0003800000 */
[----:B-----5:R-:W-:-:S04]  /*2630*/  FMUL.FTZ R72, R43, c[0x0][0x1ec] ;  /* 0x00007b002b487a20 */ /* 0x020fc80000410000 */
[----:B------:R-:W-:-:S04]  /*2640*/  FMUL.FTZ R59, R77, R72 ;  /* 0x000000484d3b7220 */ /* 0x000fc80000410000 */
[----:B------:R-:W-:Y:S02]  /*2650*/  @P2 FADD.FTZ R59, R35, R59 ;  /* 0x0000003b233b2221 */ /* 0x000fe40000010000 */
.L_x_23577:
[----:B------:R-:W-:Y:S05]  /*2660*/  BSYNC B1 ;  /* 0x0000000000017941 */ /* 0x000fea0003800000 */
.L_x_23576:
[----:B------:R-:W-:Y:S01]  /*2670*/  HFMA2.MMA R73, -RZ, RZ, 0, 9.5367431640625e-07 ;  /* 0x00000010ff497435 */ /* 0x000fe200000001ff */
[----:B------:R-:W-:-:S09]  /*2680*/  IADD3 R145, R145, 0x20, RZ ;  /* 0x0000002091917810 */ /* 0x000fd20007ffe0ff */
[C---:B------:R-:W-:Y:S01]  /*2690*/  IMAD.WIDE.U32 R72, R144.reuse, R73, c[0x0][0x188] ;  /* 0x0000620090487625 */ /* 0x040fe200078e0049 */
[----:B------:R-:W-:-:S04]  /*26a0*/  IADD3 R144, R144, 0x20, RZ ;  /* 0x0000002090907810 */ /* 0x000fc80007ffe0ff */
[----:B------:R0:W-:Y:S03]  /*26b0*/  STG.E.128 [R72.64], R56 ;  /* 0x0000003848007986 */ /* 0x0001e6000c101d04 */
.L_x_23569:
[----:B------:R-:W-:Y:S05]  /*26c0*/  BSYNC B0 ;  /* 0x0000000000007941 */ /* 0x000fea0003800000 */
.L_x_23568:
        /* <DEDUP_REMOVED lines=29> */
.L_x_23581:
[----:B0-----:R-:W-:Y:S05]  /*28a0*/  BSYNC B1 ;  /* 0x0000000000017941 */ /* 0x001fea0003800000 */
.L_x_23580:
[----:B------:R-:W-:Y:S01]  /*28b0*/  BSSY B1, `(.L_x_23582) ;  /* 0x0000005000017945 */ /* 0x000fe20003800000 */
[----:B------:R-:W-:Y:S05]  /*28c0*/  @!P3 BRA `(.L_x_23583) ;  /* 0x000000300000b947 */ /* 0x000fea0003800000 */
[----:B-----5:R-:W-:-:S04]  /*28d0*/  FMUL.FTZ R72, R41, c[0x0][0x1ec] ;  /* 0x00007b0029487a20 */ /* 0x020fc80000410000 */
[----:B------:R-:W-:-:S04]  /*28e0*/  FMUL.FTZ R61, R79, R72 ;  /* 0x000000484f3d7220 */ /* 0x000fc80000410000 */
[----:B------:R-:W-:Y:S02]  /*28f0*/  @P2 FADD.FTZ R61, R33, R61 ;  /* 0x0000003d213d2221 */ /* 0x000fe40000010000 */
.L_x_23583:
[----:B------:R-:W-:Y:S05]  /*2900*/  BSYNC B1 ;  /* 0x0000000000017941 */ /* 0x000fea0003800000 */
.L_x_23582:
[----:B------:R-:W-:Y:S01]  /*2910*/  BSSY B1, `(.L_x_23584) ;  /* 0x0000005000017945 */ /* 0x000fe20003800000 */
[----:B------:R-:W-:Y:S05]  /*2920*/  @!P3 BRA `(.L_x_23585) ;  /* 0x000000300000b947 */ /* 0x000fea0003800000 */
[----:B-----5:R-:W-:-:S04]  /*2930*/  FMUL.FTZ R73, R42, c[0x0][0x1ec] ;  /* 0x00007b002a497a20 */ /* 0x020fc80000410000 */
[----:B------:R-:W-:-:S04]  /*2940*/  FMUL.FTZ R62, R80, R73 ;  /* 0x00000049503e7220 */ /* 0x000fc80000410000 */
[----:B------:R-:W-:Y:S02]  /*2950*/  @P2 FADD.FTZ R62, R34, R62 ;  /* 0x0000003e223e2221 */ /* 0x000fe40000010000 */
.L_x_23585:
[----:B------:R-:W-:Y:S05]  /*2960*/  BSYNC B1 ;  /* 0x0000000000017941 */ /* 0x000fea0003800000 */
.L_x_23584:
[----:B------:R-:W-:Y:S01]  /*2970*/  BSSY B1, `(.L_x_23586) ;  /* 0x0000005000017945 */ /* 0x000fe20003800000 */
[----:B------:R-:W-:Y:S05]  /*2980*/  @!P3 BRA `(.L_x_23587) ;  /* 0x000000300000b947 */ /* 0x000fea0003800000 */
[----:B-----5:R-:W-:-:S04]  /*2990*/  FMUL.FTZ R72, R43, c[0x0][0x1ec] ;  /* 0x00007b002b487a20 */ /* 0x020fc80000410000 */
[----:B------:R-:W-:-:S04]  /*29a0*/  FMUL.FTZ R63, R81, R72 ;  /* 0x00000048513f7220 */ /* 0x000fc80000410000 */
[----:B------:R-:W-:Y:S02]  /*29b0*/  @P2 FADD.FTZ R63, R35, R63 ;  /* 0x0000003f233f2221 */ /* 0x000fe40000010000 */
.L_x_23587:
[----:B------:R-:W-:Y:S05]  /*29c0*/  BSYNC B1 ;  /* 0x0000000000017941 */ /* 0x000fea0003800000 */
.L_x_23586:
[----:B------:R-:W-:Y:S01]  /*29d0*/  IMAD.MOV.U32 R73, RZ, RZ, 0x10 ;  /* 0x00000010ff497424 */ /* 0x000fe200078e00ff */
[----:B------:R-:W-:-:S03]  /*29e0*/  IADD3 R145, R145, 0x20, RZ ;  /* 0x0000002091917810 */ /* 0x000fc60007ffe0ff */
[C---:B------:R-:W-:Y:S01]  /*29f0*/  IMAD.WIDE.U32 R72, R144.reuse, R73, c[0x0][0x188] ;  /* 0x0000620090487625 */ /* 0x040fe200078e0049 */
[----:B------:R-:W-:-:S04]  /*2a00*/  IADD3 R144, R144, 0x20, RZ ;  /* 0x0000002090907810 */ /* 0x000fc80007ffe0ff */
[----:B------:R0:W-:Y:S03]  /*2a10*/  STG.E.128 [R72.64], R60 ;  /* 0x0000003c48007986 */ /* 0x0001e6000c101d04 */
.L_x_23579:
[----:B------:R-:W-:Y:S05]  /*2a20*/  BSYNC B0 ;  /* 0x0000000000007941 */ /* 0x000fea0003800000 */
.L_x_23578:
        /* <DEDUP_REMOVED lines=29> */
.L_x_23591:
[----:B0-----:R-:W-:Y:S05]  /*2c00*/  BSYNC B1 ;  /* 0x0000000000017941 */ /* 0x001fea0003800000 */
.L_x_23590:
[----:B------:R-:W-:Y:S01]  /*2c10*/  BSSY B1, `(.L_x_23592) ;  /* 0x0000005000017945 */ /* 0x000fe20003800000 */
[----:B------:R-:W-:Y:S05]  /*2c20*/  @!P3 BRA `(.L_x_23593) ;  /* 0x000000300000b947 */ /* 0x000fea0003800000 */
[----:B-----5:R-:W-:-:S04]  /*2c30*/  FMUL.FTZ R72, R41, c[0x0][0x1ec] ;  /* 0x00007b0029487a20 */ /* 0x020fc80000410000 */
[----:B------:R-:W-:-:S04]  /*2c40*/  FMUL.FTZ R65, R83, R72 ;  /* 0x0000004853417220 */ /* 0x000fc80000410000 */
[----:B------:R-:W-:Y:S02]  /*2c50*/  @P2 FADD.FTZ R65, R33, R65 ;  /* 0x0000004121412221 */ /* 0x000fe40000010000 */
.L_x_23593:
[----:B------:R-:W-:Y:S05]  /*2c60*/  BSYNC B1 ;  /* 0x0000000000017941 */ /* 0x000fea0003800000 */
.L_x_23592:
[----:B------:R-:W-:Y:S01]  /*2c70*/  BSSY B1, `(.L_x_23594) ;  /* 0x0000005000017945 */ /* 0x000fe20003800000 */
[----:B------:R-:W-:Y:S05]  /*2c80*/  @!P3 BRA `(.L_x_23595) ;  /* 0x000000300000b947 */ /* 0x000fea0003800000 */
[----:B-----5:R-:W-:-:S04]  /*2c90*/  FMUL.FTZ R73, R42, c[0x0][0x1ec] ;  /* 0x00007b002a497a20 */ /* 0x020fc80000410000 */
[----:B------:R-:W-:-:S04]  /*2ca0*/  FMUL.FTZ R66, R84, R73 ;  /* 0x0000004954427220 */ /* 0x000fc80000410000 */
[----:B------:R-:W-:Y:S02]  /*2cb0*/  @P2 FADD.FTZ R66, R34, R66 ;  /* 0x0000004222422221 */ /* 0x000fe40000010000 */
.L_x_23595:
[----:B------:R-:W-:Y:S05]  /*2cc0*/  BSYNC B1 ;  /* 0x0000000000017941 */ /* 0x000fea0003800000 */
.L_x_23594:
[----:B------:R-:W-:Y:S01]  /*2cd0*/  BSSY B1, `(.L_x_23596) ;  /* 0x0000005000017945 */ /* 0x000fe20003800000 */
[----:B------:R-:W-:Y:S05]  /*2ce0*/  @!P3 BRA `(.L_x_23597) ;  /* 0x000000300000b947 */ /* 0x000fea0003800000 */
[----:B-----5:R-:W-:-:S04]  /*2cf0*/  FMUL.FTZ R72, R43, c[0x0][0x1ec] ;  /* 0x00007b002b487a20 */ /* 0x020fc80000410000 */
[----:B------:R-:W-:-:S04]  /*2d00*/  FMUL.FTZ R67, R85, R72 ;  /* 0x0000004855437220 */ /* 0x000fc80000410000 */
[----:B------:R-:W-:Y:S02]  /*2d10*/  @P2 FADD.FTZ R67, R35, R67 ;  /* 0x0000004323432221 */ /* 0x000fe40000010000 */
.L_x_23597:
[----:B------:R-:W-:Y:S05]  /*2d20*/  BSYNC B1 ;  /* 0x0000000000017941 */ /* 0x000fea0003800000 */
.L_x_23596:
[----:B------:R-:W-:Y:S01]  /*2d30*/  HFMA2.MMA R73, -RZ, RZ, 0, 9.5367431640625e-07 ;  /* 0x00000010ff497435 */ /* 0x000fe200000001ff */
[----:B------:R-:W-:-:S09]  /*2d40*/  IADD3 R145, R145, 0x20, RZ ;  /* 0x0000002091917810 */ /* 0x000fd20007ffe0ff */
[C---:B------:R-:W-:Y:S01]  /*2d50*/  IMAD.WIDE.U32 R72, R144.reuse, R73, c[0x0][0x188] ;  /* 0x0000620090487625 */ /* 0x040fe200078e0049 */
[----:B------:R-:W-:-:S04]  /*2d60*/  IADD3 R144, R144, 0x20, RZ ;  /* 0x0000002090907810 */ /* 0x000fc80007ffe0ff */
[----:B------:R0:W-:Y:S03]  /*2d70*/  STG.E.128 [R72.64], R64 ;  /* 0x0000004048007986 */ /* 0x0001e6000c101d04 */
.L_x_23589:
[----:B------:R-:W-:Y:S05]  /*2d80*/  BSYNC B0 ;  /* 0x0000000000007941 */ /* 0x000fea0003800000 */
.L_x_23588:
        /* <DEDUP_REMOVED lines=24> */
[----:B------:R-:W-:Y:S01]  /*2f10*/  @!P2 FSEL R68, R32, RZ, P3 ;  /* 0x000000ff2044a208 */ /* 0x000fe20001800000 */
[----:B------:R-:W-:Y:S05]  /*2f20*/  @!P2 BRA `(.L_x_23601) ;  /* 0x000000300000a947 */ /* 0x000fea0003800000 */
[----:B-----5:R-:W-:-:S04]  /*2f30*/  FMUL.FTZ R73, R40, c[0x0][0x1ec] ;  /* 0x00007b0028497a20 */ /* 0x020fc80000410000 */
[----:B------:R-:W-:-:S04]  /*2f40*/  FMUL.FTZ R68, R90, R73 ;  /* 0x000000495a447220 */ /* 0x000fc80000410000 */
[----:B------:R-:W-:Y:S02]  /*2f50*/  @P1 FADD.FTZ R68, R32, R68 ;  /* 0x0000004420441221 */ /* 0x000fe40000010000 */
.L_x_23601:
[----:B------:R-:W-:Y:S05]  /*2f60*/  BSYNC B1 ;  /* 0x0000000000017941 */ /* 0x000fea0003800000 */
.L_x_23600:
[----:B------:R-:W-:Y:S01]  /*2f70*/  BSSY B1, `(.L_x_23602) ;  /* 0x0000005000017945 */ /* 0x000fe20003800000 */
[----:B------:R-:W-:Y:S05]  /*2f80*/  @!P2 BRA `(.L_x_23603) ;  /* 0x000000300000a947 */ /* 0x000fea0003800000 */
[----:B-----5:R-:W-:-:S04]  /*2f90*/  FMUL.FTZ R72, R41, c[0x0][0x1ec] ;  /* 0x00007b0029487a20 */ /* 0x020fc80000410000 */
[----:B------:R-:W-:-:S04]  /*2fa0*/  FMUL.FTZ R69, R91, R72 ;  /* 0x000000485b457220 */ /* 0x000fc80000410000 */
[----:B------:R-:W-:Y:S02]  /*2fb0*/  @P1 FADD.FTZ R69, R33, R69 ;  /* 0x0000004521451221 */ /* 0x000fe40000010000 */
.L_x_23603:
[----:B------:R-:W-:Y:S05]  /*2fc0*/  BSYNC B1 ;  /* 0x0000000000017941 */ /* 0x000fea0003800000 */
.L_x_23602:
[----:B------:R-:W-:Y:S01]  /*2fd0*/  BSSY B1, `(.L_x_23604) ;  /* 0x0000005000017945 */ /* 0x000fe20003800000 */
[----:B------:R-:W-:Y:S05]  /*2fe0*/  @!P2 BRA `(.L_x_23605) ;  /* 0x000000300000a947 */ /* 0x000fea0003800000 */
[----:B-----5:R-:W-:-:S04]  /*2ff0*/  FMUL.FTZ R73, R42, c[0x0][0x1ec] ;  /* 0x00007b002a497a20 */ /* 0x020fc80000410000 */
[----:B------:R-:W-:-:S04]  /*3000*/  FMUL.FTZ R70, R92, R73 ;  /* 0x000000495c467220 */ /* 0x000fc80000410000 */
[----:B------:R-:W-:Y:S02]  /*3010*/  @P1 FADD.FTZ R70, R34, R70 ;  /* 0x0000004622461221 */ /* 0x000fe40000010000 */
.L_x_23605:
[----:B------:R-:W-:Y:S05]  /*3020*/  BSYNC B1 ;  /* 0x0000000000017941 */ /* 0x000fea0003800000 */
.L_x_23604:
[----:B------:R-:W-:Y:S01]  /*3030*/  BSSY B1, `(.L_x_23606) ;  /* 0x0000005000017945 */ /* 0x000fe20003800000 */
[----:B------:R-:W-:Y:S05]  /*3040*/  @!P2 BRA `(.L_x_23607) ;  /* 0x000000300000a947 */ /* 0x000fea0003800000 */
[----:B-----5:R-:W-:-:S04]  /*3050*/  FMUL.FTZ R72, R43, c[0x0][0x1ec] ;  /* 0x00007b002b487a20 */ /* 0x020fc80000410000 */
[----:B------:R-:W-:-:S04]  /*3060*/  FMUL.FTZ R71, R93, R72 ;  /* 0x000000485d477220 */ /* 0x000fc80000410000 */
[----:B------:R-:W-:Y:S02]  /*3070*/  @P1 FADD.FTZ R71, R35, R71 ;  /* 0x0000004723471221 */ /* 0x000fe40000010000 */
.L_x_23607:
[----:B------:R-:W-:Y:S05]  /*3080*/  BSYNC B1 ;  /* 0x0000000000017941 */ /* 0x000fea0003800000 */
.L_x_23606:
[----:B------:R-:W-:-:S10]  /*3090*/  HFMA2.MMA R145, -RZ, RZ, 0, 9.5367431640625e-07 ;  /* 0x00000010ff917435 */ /* 0x000fd400000001ff */
[----:B------:R-:W-:-:S05]  /*30a0*/  IMAD.WIDE.U32 R144, R144, R145, c[0x0][0x188] ;  /* 0x0000620090907625 */ /* 0x000fca00078e0091 */
[----:B------:R0:W-:Y:S02]  /*30b0*/  STG.E.128 [R144.64], R68 ;  /* 0x0000004490007986 */ /* 0x0001e4000c101d04 */
.L_x_23599:
[----:B------:R-:W-:Y:S05]  /*30c0*/  BSYNC B0 ;  /* 0x0000000000007941 */ /* 0x000fea0003800000 */
.L_x_23598:
        /* <DEDUP_REMOVED lines=47> */
.L_x_23628:
        /* <DEDUP_REMOVED lines=88> */
.L_x_23629:
[----:B------:R-:W-:Y:S01]  /*3940*/  LOP3.LUT P2, RZ, R74, 0x1f, RZ, 0xc0, !PT ;  /* 0x0000001f4aff7812 */ /* 0x000fe2000784c0ff */
[----:B------:R-:W-:Y:S01]  /*3950*/  FMUL.FTZ R144, R143, R143 ;  /* 0x0000008f8f907220 */ /* 0x000fe20000410000 */
[----:B------:R-:W-:Y:S01]  /*3960*/  BSSY B0, `(.L_x_23610) ;  /* 0x00000b3000007945 */ /* 0x000fe20003800000 */
[----:B01----:R-:W-:-:S10]  /*3970*/  FADD.FTZ R147, R150, R147 ;  /* 0x0000009396937221 */ /* 0x003fd40000010000 */
[----:B------:R-:W-:-:S04]  /*3980*/  @!P2 LEA R148, P1, R141, c[0x0][0x1a0], 0x2 ;  /* 0x000068008d94aa11 */ /* 0x000fc800078210ff */
[C---:B------:R-:W-:Y:S02]  /*3990*/  @!P2 LEA.HI.X R149, R141.reuse, c[0x0][0x1a4], R146, 0x2, P1 ;  /* 0x000069008d95aa11 */ /* 0x040fe400008f1492 */
[----:B------:R-:W-:-:S03]  /*39a0*/  @!P2 LEA R72, P1, R141, c[0x0][0x1a8], 0x2 ;  /* 0x00006a008d48aa11 */ /* 0x000fc600078210ff */
[----:B------:R0:W-:Y:S01]  /*39b0*/  @!P2 STG.E [R148.64], R143 ;  /* 0x0000008f9400a986 */ /* 0x0001e2000c101904 */
[----:B------:R-:W-:Y:S01]  /*39c0*/  @!P2 LEA.HI.X R73, R141, c[0x0][0x1ac], R146, 0x2, P1 ;  /* 0x00006b008d49aa11 */ /* 0x000fe200008f1492 */
[----:B------:R-:W-:Y:S01]  /*39d0*/  IMAD.MOV.U32 R146, RZ, RZ, c[0x0][0x1e0] ;  /* 0x00007800ff927624 */ /* 0x000fe200078e00ff */
[----:B------:R-:W-:-:S04]  /*39e0*/  ISETP.NE.AND P1, PT, RZ, UR6, PT ;  /* 0x00000006ff007c0c */ /* 0x000fc8000bf25270 */
[----:B------:R-:W-:Y:S01]  /*39f0*/  FSEL R145, R144, RZ, P1 ;  /* 0x000000ff90917208 */ /* 0x000fe20000800000 */
[----:B------:R-:W-:-:S04]  /*3a00*/  FFMA.FTZ R144, R147, R146, c[0x0][0x228] ;  /* 0x00008a0093907623 */ /* 0x000fc80000010092 */
[----:B------:R-:W-:-:S06]  /*3a10*/  FADD.FTZ R144, R144, R145 ;  /* 0x0000009190907221 */ /* 0x000fcc0000010000 */
[----:B------:R-:W1:Y:S02]  /*3a20*/  MUFU.RSQ R144, R144 ;  /* 0x0000009000907308 */ /* 0x000e640000001400 */
[----:B-1----:R0:W-:Y:S01]  /*3a30*/  @!P2 STG.E [R72.64], R144 ;  /* 0x000000904800a986 */ /* 0x0021e2000c101904 */
[----:B-----5:R-:W-:-:S13]  /*3a40*/  ISETP.GE.AND P2, PT, R75, 0x1, PT ;  /* 0x000000014b00780c */ /* 0x020fda0003f46270 */
[----:B------:R-:W-:Y:S05]  /*3a50*/  @!P2 BRA `(.L_x_23611) ;  /* 0x00000a300000a947 */ /* 0x000fea0003800000 */
[----:B0-----:R-:W-:Y:S01]  /*3a60*/  IADD3 R75, R75, -0x1, RZ ;  /* 0xffffffff4b4b7810 */ /* 0x001fe20007ffe0ff */
        /* <DEDUP_REMOVED lines=24> */
.L_x_23613:
[----:B------:R-:W-:Y:S05]  /*3bf0*/  BSYNC B1 ;  /* 0x0000000000017941 */ /* 0x000fea0003800000 */
.L_x_23612:
[----:B------:R-:W-:Y:S01]  /*3c00*/  ISETP.GE.U32.AND P1, PT, R142, 0x40, PT ;  /* 0x000000408e00780c */ /* 0x000fe20003f26070 */
[----:B------:R-:W-:-:S12]  /*3c10*/  BSSY B1, `(.L_x_23614) ;  /* 0x0000012000017945 */ /* 0x000fd80003800000 */
[----:B------:R-:W-:Y:S05]  /*3c20*/  @!P1 BRA `(.L_x_23615) ;  /* 0x0000010000009947 */ /* 0x000fea0003800000 */
[--C-:B0-----:R-:W-:Y:S01]  /*3c30*/  FADD.FTZ R73, R44, -R143.reuse ;  /* 0x8000008f2c497221 */ /* 0x101fe20000010000 */
        /* <DEDUP_REMOVED lines=15> */
.L_x_23615:
[----:B------:R-:W-:Y:S05]  /*3d30*/  BSYNC B1 ;  /* 0x0000000000017941 */ /* 0x000fea0003800000 */
.L_x_23614:
        /* <DEDUP_REMOVED lines=19> */
.L_x_23617:
[----:B------:R-:W-:Y:S05]  /*3e70*/  BSYNC B1 ;  /* 0x0000000000017941 */ /* 0x000fea0003800000 */
.L_x_23616:
        /* <DEDUP_REMOVED lines=19> */
.L_x_23619:
[----:B------:R-:W-:Y:S05]  /*3fb0*/  BSYNC B1 ;  /* 0x0000000000017941 */ /* 0x000fea0003800000 */
.L_x_23618:
        /* <DEDUP_REMOVED lines=19> */
.L_x_23621:
[----:B------:R-:W-:Y:S05]  /*40f0*/  BSYNC B1 ;  /* 0x0000000000017941 */ /* 0x000fea0003800000 */
.L_x_23620:
        /* <DEDUP_REMOVED lines=19> */
.L_x_23623:
[----:B------:R-:W-:Y:S05]  /*4230*/  BSYNC B1 ;  /* 0x0000000000017941 */ /* 0x000fea0003800000 */
.L_x_23622:
        /* <DEDUP_REMOVED lines=19> */
.L_x_23625:
[----:B------:R-:W-:Y:S05]  /*4370*/  BSYNC B1 ;  /* 0x0000000000017941 */ /* 0x000fea0003800000 */
.L_x_23624:
[----:B------:R-:W-:-:S13]  /*4380*/  ISETP.GE.U32.AND P1, PT, R142, 0x100, PT ;  /* 0x000001008e00780c */ /* 0x000fda0003f26070 */
        /* <DEDUP_REMOVED lines=16> */
.L_x_23611:
[----:B0-----:R-:W-:Y:S05]  /*4490*/  BSYNC B0 ;  /* 0x0000000000007941 */ /* 0x001fea0003800000 */
.L_x_23610:
[----:B------:R-:W-:-:S04]  /*44a0*/  MOV R72, c[0x0][0x160] ;  /* 0x0000580000487a02 */ /* 0x000fc80000000f00 */
[----:B------:R-:W-:-:S04]  /*44b0*/  LEA R141, R72, R141, 0x2 ;  /* 0x0000008d488d7211 */ /* 0x000fc800078e10ff */
[----:B------:R-:W-:-:S13]  /*44c0*/  ISETP.GE.AND P1, PT, R141, c[0x0][0x164], PT ;  /* 0x000059008d007a0c */ /* 0x000fda0003f26270 */
[----:B------:R-:W-:Y:S01]  /*44d0*/  @P1 CALL.REL.NOINC `(.L_x_23626) ;  /* 0x0000001000001944 */ /* 0x000fe20003c00000 */
[----:B------:R-:W-:Y:S05]  /*44e0*/  BRA `(.L_x_23627) ;  /* 0xffffcfe000007947 */ /* 0x000fea000383ffff */
.L_x_23626:
[----:B------:R-:W-:Y:S05]  /*44f0*/  EXIT ;  /* 0x000000000000794d */ /* 0x000fea0003800000 */
.L_x_23608:
[----:B------:R-:W-:Y:S01]  /*4500*/  HFMA2.MMA R145, -RZ, RZ, 0, 5.9604644775390625e-08 ;  /* 0x00000001ff917435 */ /* 0x000fe200000001ff */
[----:B------:R-:W-:Y:S01]  /*4510*/  MOV R144, R143 ;  /* 0x0000008f00907202 */ /* 0x000fe20000000f00 */
[----:B------:R-:W-:Y:S01]  /*4520*/  IMAD.MOV.U32 R149, RZ, RZ, -0x1 ;  /* 0xffffffffff957424 */ /* 0x000fe200078e00ff */
[----:B------:R-:W-:Y:S02]  /*4530*/  MOV R150, 0x1f ;  /* 0x0000001f00967802 */ /* 0x000fe40000000f00 */
[----:B------:R-:W-:Y:S02]  /*4540*/  MOV R72, 0x4560 ;  /* 0x0000456000487802 */ /* 0x000fe40000000f00 */
[----:B-----5:R-:W-:Y:S05]  /*4550*/  CALL.REL.NOINC `($__internal_134_$__cuda_sm70_shflsync_bfly_p) ;  /* 0x000007f000007944 */ /* 0x020fea0003c00000 */
[----:B-1----:R-:W-:Y:S01]  /*4560*/  MOV R72, R150 ;  /* 0x0000009600487202 */ /* 0x002fe20000000f00 */
[----:B0-----:R-:W-:Y:S05]  /*4570*/  BRA `(.L_x_23628) ;  /* 0xffffee4000007947 */ /* 0x001fea000383ffff */
.L_x_23609:
[----:B------:R-:W-:Y:S01]  /*4580*/  HFMA2.MMA R145, -RZ, RZ, 0, 1.1920928955078125e-07 ;  /* 0x00000002ff917435 */ /* 0x000fe200000001ff */
[----:B------:R-:W-:Y:S02]  /*4590*/  MOV R144, R151 ;  /* 0x0000009700907202 */ /* 0x000fe40000000f00 */
[----:B------:R-:W-:Y:S02]  /*45a0*/  MOV R150, 0x1f ;  /* 0x0000001f00967802 */ /* 0x000fe40000000f00 */
[----:B------:R-:W-:-:S02]  /*45b0*/  MOV R149, 0xffffffff ;  /* 0xffffffff00957802 */ /* 0x000fc40000000f00 */
[----:B------:R-:W-:Y:S02]  /*45c0*/  MOV R72, 0x45e0 ;  /* 0x000045e000487802 */ /* 0x000fe40000000f00 */
[----:B0----5:R-:W-:Y:S05]  /*45d0*/  CALL.REL.NOINC `($__internal_134_$__cuda_sm70_shflsync_bfly_p) ;  /* 0x0000077000007944 */ /* 0x021fea0003c00000 */
[----:B0-----:R-:W-:Y:S01]  /*45e0*/  HFMA2.MMA R145, -RZ, RZ, 0, 2.384185791015625e-07 ;  /* 0x00000004ff917435 */ /* 0x001fe200000001ff */
[----:B-1----:R-:W-:Y:S01]  /*45f0*/  FADD.FTZ R144, R151, R150 ;  /* 0x0000009697907221 */ /* 0x002fe20000010000 */
[----:B------:R-:W-:Y:S01]  /*4600*/  MOV R150, 0x1f ;  /* 0x0000001f00967802 */ /* 0x000fe20000000f00 */
[----:B------:R-:W-:Y:S01]  /*4610*/  IMAD.MOV.U32 R149, RZ, RZ, -0x1 ;  /* 0xffffffffff957424 */ /* 0x000fe200078e00ff */
[----:B------:R-:W-:Y:S02]  /*4620*/  MOV R72, 0x4640 ;  /* 0x0000464000487802 */ /* 0x000fe40000000f00 */
[----:B------:R-:W-:Y:S05]  /*4630*/  CALL.REL.NOINC `($__internal_134_$__cuda_sm70_shflsync_bfly_p) ;  /* 0x0000071000007944 */ /* 0x000fea0003c00000 */
[----:B0-----:R-:W-:Y:S01]  /*4640*/  HFMA2.MMA R145, -RZ, RZ, 0, 4.76837158203125e-07 ;  /* 0x00000008ff917435 */ /* 0x001fe200000001ff */
[----:B-1----:R-:W-:Y:S01]  /*4650*/  FADD.FTZ R144, R144, R150 ;  /* 0x0000009690907221 */ /* 0x002fe20000010000 */
[----:B------:R-:W-:Y:S02]  /*4660*/  MOV R150, 0x1f ;  /* 0x0000001f00967802 */ /* 0x000fe40000000f00 */
[----:B------:R-:W-:Y:S02]  /*4670*/  MOV R149, 0xffffffff ;  /* 0xffffffff00957802 */ /* 0x000fe40000000f00 */
[----:B------:R-:W-:-:S02]  /*4680*/  MOV R72, 0x46a0 ;  /* 0x000046a000487802 */ /* 0x000fc40000000f00 */
[----:B------:R-:W-:Y:S05]  /*4690*/  CALL.REL.NOINC `($__internal_134_$__cuda_sm70_shflsync_bfly_p) ;  /* 0x000006b000007944 */ /* 0x000fea0003c00000 */
[----:B0-----:R-:W-:Y:S01]  /*46a0*/  HFMA2.MMA R145, -RZ, RZ, 0, 9.5367431640625e-07 ;  /* 0x00000010ff917435 */ /* 0x001fe200000001ff */
[----:B-1----:R-:W-:Y:S01]  /*46b0*/  FADD.FTZ R144, R144, R150 ;  /* 0x0000009690907221 */ /* 0x002fe20000010000 */
[----:B------:R-:W-:-:S02]  /*46c0*/  MOV R150, 0x1f ;  /* 0x0000001f00967802 */ /* 0x000fc40000000f00 */
[----:B------:R-:W-:Y:S02]  /*46d0*/  MOV R149, 0xffffffff ;  /* 0xffffffff00957802 */ /* 0x000fe40000000f00 */
[----:B------:R-:W-:Y:S02]  /*46e0*/  MOV R72, 0x4700 ;  /* 0x0000470000487802 */ /* 0x000fe40000000f00 */
[----:B------:R-:W-:Y:S05]  /*46f0*/  CALL.REL.NOINC `($__internal_134_$__cuda_sm70_shflsync_bfly_p) ;  /* 0x0000065000007944 */ /* 0x000fea0003c00000 */
[----:B-1----:R-:W-:Y:S01]  /*4700*/  FADD.FTZ R143, R144, R150 ;  /* 0x00000096908f7221 */ /* 0x002fe20000010000 */
[----:B------:R-:W-:Y:S01]  /*4710*/  P2R R147, PR, RZ, 0x40 ;  /* 0x00000040ff937803 */ /* 0x000fe20000000000 */
[----:B------:R-:W-:Y:S01]  /*4720*/  IMAD.MOV.U32 R150, RZ, RZ, 0x1f ;  /* 0x0000001fff967424 */ /* 0x000fe200078e00ff */
[----:B------:R-:W-:Y:S01]  /*4730*/  ISETP.GT.U32.AND P6, PT, R142, 0x3f, PT ;  /* 0x0000003f8e00780c */ /* 0x000fe20003fc4070 */
[----:B------:R-:W-:Y:S01]  /*4740*/  FMUL.FTZ R143, R143, c[0x0][0x1e0] ;  /* 0x000078008f8f7a20 */ /* 0x000fe20000410000 */
[----:B0-----:R-:W-:-:S03]  /*4750*/  MOV R149, 0xffffffff ;  /* 0xffffffff00957802 */ /* 0x001fc60000000f00 */
        /* <DEDUP_REMOVED lines=68> */
[----:B------:R-:W-:Y:S05]  /*4ba0*/  CALL.REL.NOINC `($__internal_134_$__cuda_sm70_shflsync_bfly_p) ;  /* 0x000001a000007944 */ /* 0x000fea0003c00000 */
[----:B0-----:R-:W-:Y:S01]  /*4bb0*/  HFMA2.MMA R145, -RZ, RZ, 0, 1.1920928955078125e-07 ;  /* 0x00000002ff917435 */ /* 0x001fe200000001ff */
[----:B-1----:R-:W-:Y:S01]  /*4bc0*/  FADD.FTZ R144, R144, R150 ;  /* 0x0000009690907221 */ /* 0x002fe20000010000 */
[----:B------:R-:W-:Y:S02]  /*4bd0*/  MOV R150, 0x1f ;  /* 0x0000001f00967802 */ /* 0x000fe40000000f00 */
[----:B------:R-:W-:Y:S02]  /*4be0*/  MOV R149, 0xffffffff ;  /* 0xffffffff00957802 */ /* 0x000fe40000000f00 */
[----:B------:R-:W-:Y:S02]  /*4bf0*/  MOV R72, 0x4c10 ;  /* 0x00004c1000487802 */ /* 0x000fe40000000f00 */
[----:B------:R-:W-:Y:S05]  /*4c00*/  CALL.REL.NOINC `($__internal_134_$__cuda_sm70_shflsync_bfly_p) ;  /* 0x0000014000007944 */ /* 0x000fea0003c00000 */
[----:B0-----:R-:W-:Y:S01]  /*4c10*/  HFMA2.MMA R145, -RZ, RZ, 0, 2.384185791015625e-07 ;  /* 0x00000004ff917435 */ /* 0x001fe200000001ff */
[----:B-1----:R-:W-:Y:S01]  /*4c20*/  FADD.FTZ R144, R144, R150 ;  /* 0x0000009690907221 */ /* 0x002fe20000010000 */
[----:B------:R-:W-:Y:S02]  /*4c30*/  MOV R150, 0x1f ;  /* 0x0000001f00967802 */ /* 0x000fe40000000f00 */
[----:B------:R-:W-:-:S02]  /*4c40*/  MOV R149, 0xffffffff ;  /* 0xffffffff00957802 */ /* 0x000fc40000000f00 */
[----:B------:R-:W-:Y:S02]  /*4c50*/  MOV R72, 0x4c70 ;  /* 0x00004c7000487802 */ /* 0x000fe40000000f00 */
[----:B------:R-:W-:Y:S05]  /*4c60*/  CALL.REL.NOINC `($__internal_134_$__cuda_sm70_shflsync_bfly_p) ;  /* 0x000000e000007944 */ /* 0x000fea0003c00000 */
[----:B01----:R-:W-:Y:S01]  /*4c70*/  FADD.FTZ R144, R144, R150 ;  /* 0x0000009690907221 */ /* 0x003fe20000010000 */
[----:B------:R-:W-:Y:S01]  /*4c80*/  HFMA2.MMA R150, -RZ, RZ, 0, 1.847743988037109375e-06 ;  /* 0x0000001fff967435 */ /* 0x000fe200000001ff */
[----:B------:R-:W-:Y:S01]  /*4c90*/  IMAD.MOV.U32 R145, RZ, RZ, 0x8 ;  /* 0x00000008ff917424 */ /* 0x000fe200078e00ff */
[----:B------:R-:W-:Y:S02]  /*4ca0*/  MOV R149, 0xffffffff ;  /* 0xffffffff00957802 */ /* 0x000fe40000000f00 */
[----:B------:R-:W-:Y:S02]  /*4cb0*/  MOV R72, 0x4cd0 ;  /* 0x00004cd000487802 */ /* 0x000fe40000000f00 */
[----:B------:R-:W-:Y:S05]  /*4cc0*/  CALL.REL.NOINC `($__internal_134_$__cuda_sm70_shflsync_bfly_p) ;  /* 0x0000008000007944 */ /* 0x000fea0003c00000 */
[----:B-1----:R-:W-:Y:S01]  /*4cd0*/  FADD.FTZ R147, R144, R150 ;  /* 0x0000009690937221 */ /* 0x002fe20000010000 */
[----:B0-----:R-:W-:Y:S01]  /*4ce0*/  HFMA2.MMA R145, -RZ, RZ, 0, 9.5367431640625e-07 ;  /* 0x00000010ff917435 */ /* 0x001fe200000001ff */
[----:B------:R-:W-:Y:S02]  /*4cf0*/  MOV R150, 0x1f ;  /* 0x0000001f00967802 */ /* 0x000fe40000000f00 */
[----:B------:R-:W-:Y:S02]  /*4d00*/  MOV R149, 0xffffffff ;  /* 0xffffffff00957802 */ /* 0x000fe40000000f00 */
[----:B------:R-:W-:-:S02]  /*4d10*/  MOV R144, R147 ;  /* 0x0000009300907202 */ /* 0x000fc40000000f00 */
[----:B------:R-:W-:Y:S02]  /*4d20*/  MOV R72, 0x4d40 ;  /* 0x00004d4000487802 */ /* 0x000fe40000000f00 */
[----:B------:R-:W-:Y:S05]  /*4d30*/  CALL.REL.NOINC `($__internal_134_$__cuda_sm70_shflsync_bfly_p) ;  /* 0x0000001000007944 */ /* 0x000fea0003c00000 */
[----:B01----:R-:W-:Y:S05]  /*4d40*/  BRA `(.L_x_23629) ;  /* 0xffffebf000007947 */ /* 0x003fea000383ffff */
        .weak           $__internal_134_$__cuda_sm70_shflsync_bfly_p
        .type           $__internal_134_$__cuda_sm70_shflsync_bfly_p,@function
        .size           $__internal_134_$__cuda_sm70_shflsync_bfly_p,(.L_x_29274 - $__internal_134_$__cuda_sm70_shflsync_bfly_p)
$__internal_134_$__cuda_sm70_shflsync_bfly_p:
[----:B------:R-:W-:Y:S01]  /*4d50*/  HFMA2.MMA R73, -RZ, RZ, 0, 0 ;  /* 0x00000000ff497435 */ /* 0x000fe200000001ff */
[----:B------:R-:W-:Y:S04]  /*4d60*/  WARPSYNC R149 ;  /* 0x0000009500007348 */ /* 0x000fe80003800000 */
[----:B------:R0:W1:Y:S01]  /*4d70*/  SHFL.BFLY PT, R150, R144, R145, R150 ;  /* 0x0c00009190967389 */ /* 0x00006200000e0096 */
[----:B------:R-:W-:Y:S05]  /*4d80*/  RET.REL.NODEC R72 `(_ZN10layer_norm13ln_fwd_kernelINS_13Kernel_traitsI6__halfffffjLj1024ELj1ELj4ELj1ELj16ENS_18Kernel_traits_baseILj1024ES2_ffffjLj128EEEEELb0ELb1ELb1ELb0EEEvNS_9FwdParamsE) ;  /* 0xffffb27048007950 */ /* 0x000fea0003c3ffff */
.L_x_23630:
        /* <DEDUP_REMOVED lines=15> */
.L_x_29274:


//--------------------- .text._ZN10layer_norm13ln_fwd_kernelINS_13Kernel_traitsI6__halfffffjLj1024ELj1ELj4ELj1ELj16ENS_18Kernel_traits_baseILj1024ES2_ffffjLj128EEEEELb0ELb1ELb1ELb1EEEvNS_9FwdParamsE --------------------------
	.section	.text._ZN10layer_norm13ln_fwd_kernelINS_13Kernel_traitsI6__halfffffjLj1024ELj1ELj4ELj1ELj16ENS_18Kernel_traits_baseILj1024ES2_ffffjLj128EEEEELb0ELb1ELb1ELb1EEEvNS_9FwdParamsE,"ax",@progbits
	.sectioninfo	@"SHI_REGISTERS=167"
	.align	128
        .global         _ZN10layer_norm13ln_fwd_kernelINS_13Kernel_traitsI6__halfffffjLj1024ELj1ELj4ELj1ELj16ENS_18Kernel_traits_baseILj1024ES2_ffffjLj128EEEEELb0ELb1ELb1ELb1EEEvNS_9FwdParamsE
        .type           _ZN10layer_norm13ln_fwd_kernelINS_13Kernel_traitsI6__halfffffjLj1024ELj1ELj4ELj1ELj16ENS_18Kernel_traits_baseILj1024ES2_ffffjLj128EEEEELb0ELb1ELb1ELb1EEEvNS_9FwdParamsE,@function
        .size           _ZN10layer_norm13ln_fwd_kernelINS_13Kernel_traitsI6__halfffffjLj1024ELj1ELj4ELj1ELj16ENS_18Kernel_traits_baseILj1024ES2_ffffjLj128EEEEELb0ELb1ELb1ELb1EEEvNS_9FwdParamsE,(.L_x_29275 - _ZN10layer_norm13ln_fwd_kernelINS_13Kernel_traitsI6__halfffffjLj1024ELj1ELj4ELj1ELj16ENS_18Kernel_traits_baseILj1024ES2_ffffjLj128EEEEELb0ELb1ELb1ELb1EEEvNS_9FwdParamsE)
        .other          _ZN10layer_norm13ln_fwd_kernelINS_13Kernel_traitsI6__halfffffjLj1024ELj1ELj4ELj1ELj16ENS_18Kernel_traits_baseILj1024ES2_ffffjLj128EEEEELb0ELb1ELb1ELb1EEEvNS_9FwdParamsE,@"STO_CUDA_ENTRY STV_DEFAULT"
_ZN10layer_norm13ln_fwd_kernelINS_13Kernel_traitsI6__halfffffjLj1024ELj1ELj4ELj1ELj16ENS_18Kernel_traits_baseILj1024ES2_ffffjLj128EEEEELb0ELb1ELb1ELb1EEEvNS_9FwdParamsE:
.text._ZN10layer_norm13ln_fwd_kernelINS_13Kernel_traitsI6__halfffffjLj1024ELj1ELj4ELj1ELj16ENS_18Kernel_traits_baseILj1024ES2_ffffjLj128EEEEELb0ELb1ELb1ELb1EEEvNS_9FwdParamsE:
        /* <DEDUP_REMOVED lines=25> */
[----:B------:R-:W2:Y:S03]  /*0190*/  LDG.E.64 R50, [R6.64] ;  /* 0x0000000406327981 */ /* 0x000ea6000c1e1b00 */
[----:B------:R-:W-:Y:S01]  /*01a0*/  LEA R8, P1, R138, c[0x0][0x1c8], 0x3 ;  /* 0x000072008a087a11 */ /* 0x000fe200078218ff */
[----:B------:R-:W3:Y:S03]  /*01b0*/  LDG.E.64 R52, [R6.64+0x100] ;  /* 0x0001000406347981 */ /* 0x000ee6000c1e1b00 */
[----:B------:R-:W-:Y:S01]  /*01c0*/  IADD3.X R9, RZ, c[0x0][0x1cc], RZ, P1, !PT ;  /* 0x00007300ff097a10 */ /* 0x000fe20000ffe4ff */
[----:B------:R-:W4:Y:S04]  /*01d0*/  LDG.E.64 R54, [R6.64+0x200] ;  /* 0x0002000406367981 */ /* 0x000f28000c1e1b00 */
[----:B------:R-:W4:Y:S04]  /*01e0*/  LDG.E.64 R56, [R6.64+0x300] ;  /* 0x0003000406387981 */ /* 0x000f28000c1e1b00 */
[----:B------:R-:W4:Y:S04]  /*01f0*/  LDG.E.64 R58, [R6.64+0x400] ;  /* 0x00040004063a7981 */ /* 0x000f28000c1e1b00 */
        /* <DEDUP_REMOVED lines=76> */
[--C-:B----4-:R-:W-:Y:S01]  /*06c0*/  SHF.R.U64 R108, R54, 0x10, R55.reuse ;  /* 0x00000010366c7819 */ /* 0x110fe20000001237 */
[----:B------:R-:W-:Y:S01]  /*06d0*/  HADD2.F32 R12, -RZ, R54.H0_H0 ;  /* 0x20000036ff0c7230 */ /* 0x000fe20000004100 */
[----:B------:R-:W-:Y:S01]  /*06e0*/  SHF.R.U32.HI R107, RZ, 0x10, R55 ;  /* 0x00000010ff6b7819 */ /* 0x000fe20000011637 */
[----:B------:R-:W-:Y:S01]  /*06f0*/  HADD2.F32 R11, -RZ, R55.H0_H0 ;  /* 0x20000037ff0b7230 */ /* 0x000fe20000004100 */
[--C-:B------:R-:W-:Y:S01]  /*0700*/  SHF.R.U64 R110, R56, 0x10, R57.reuse ;  /* 0x00000010386e7819 */ /* 0x100fe20000001239 */
[----:B------:R-:W-:Y:S01]  /*0710*/  HADD2.F32 R10, -RZ, R56.H0_H0 ;  /* 0x20000038ff0a7230 */ /* 0x000fe20000004100 */
[----:B------:R-:W-:Y:S01]  /*0720*/  SHF.R.U32.HI R109, RZ, 0x10, R57 ;  /* 0x00000010ff6d7819 */ /* 0x000fe20000011639 */
[----:B-1----:R-:W-:Y:S01]  /*0730*/  HADD2.F32 R9, -RZ, R57.H0_H0 ;  /* 0x20000039ff097230 */ /* 0x002fe20000004100 */
[--C-:B------:R-:W-:Y:S01]  /*0740*/  SHF.R.U64 R112, R58, 0x10, R59.reuse ;  /* 0x000000103a707819 */ /* 0x100fe2000000123b */
[----:B------:R-:W-:Y:S01]  /*0750*/  HADD2.F32 R8, -RZ, R58.H0_H0 ;  /* 0x2000003aff087230 */ /* 0x000fe20000004100 */
[----:B------:R-:W-:Y:S01]  /*0760*/  SHF.R.U32.HI R111, RZ, 0x10, R59 ;  /* 0x00000010ff6f7819 */ /* 0x000fe2000001163b */
[----:B0-----:R-:W-:Y:S01]  /*0770*/  HADD2.F32 R7, -RZ, R59.H0_H0 ;  /* 0x2000003bff077230 */ /* 0x001fe20000004100 */
        /* <DEDUP_REMOVED lines=44> */
[----:B------:R-:W-:Y:S01]  /*0a40*/  MOV R137, R48 ;  /* 0x0000003000897202 */ /* 0x000fe20000000f00 */
        /* <DEDUP_REMOVED lines=32> */
.L_x_23700:
[----:B------:R-:W-:-:S10]  /*0c50*/  HFMA2.MMA R42, -RZ, RZ, 0, 2.384185791015625e-07 ;  /* 0x00000004ff2a7435 */ /* 0x000fd400000001ff */
[----:B------:R-:W-:-:S05]  /*0c60*/  IMAD.WIDE R44, R137, R42, c[0x0][0x1d0] ;  /* 0x00007400892c7625 */ /* 0x000fca00078e022a */
[----:B------:R-:W2:Y:S01]  /*0c70*/  LDG.E R46, [R44.64] ;  /* 0x000000042c2e7981 */ /* 0x000ea2000c1e1900 */
        /* <DEDUP_REMOVED lines=8> */
[----:B------:R0:W3:Y:S01]  /*0d00*/  @P0 LDG.E.128 R32, [R40.64] ;  /* 0x0000000428200981 */ /* 0x0000e2000c1e1d00 */
[----:B------:R-:W-:Y:S01]  /*0d10*/  HFMA2.MMA R142, -RZ, RZ, 0, 0 ;  /* 0x00000000ff8e7435 */ /* 0x000fe200000001ff */
[----:B------:R-:W-:Y:S01]  /*0d20*/  IMAD.WIDE R42, R137, R42, c[0x0][0x1d8] ;  /* 0x00007600892a7625 */ /* 0x000fe200078e022a */
[----:B------:R-:W-:Y:S01]  /*0d30*/  HFMA2.MMA R139, -RZ, RZ, 0, 9.5367431640625e-07 ;  /* 0x00000010ff8b7435 */ /* 0x000fe200000001ff */
[----:B------:R-:W-:Y:S01]  /*0d40*/  IADD3 R50, R70, 0x20, RZ ;  /* 0x0000002046327810 */ /* 0x000fe20007ffe0ff */
[----:B------:R-:W-:Y:S02]  /*0d50*/  BSSY B0, `(.L_x_23631) ;  /* 0x000001e000007945 */ /* 0x000fe40003800000 */
        /* <DEDUP_REMOVED lines=27> */
[----:B------:R-:W-:-:S04]  /*0f10*/  FMUL.FTZ R40, R136, R49 ;  /* 0x0000003188287220 */ /* 0x000fc80000410000 */
[----:B------:R-:W-:Y:S02]  /*0f20*/  @P0 FADD.FTZ R40, R32, R40 ;  /* 0x0000002820280221 */ /* 0x000fe40000010000 */
.L_x_23632:
[----:B------:R-:W-:Y:S05]  /*0f30*/  BSYNC B0 ;  /* 0x0000000000007941 */ /* 0x000fea0003800000 */
.L_x_23631:
[----:B------:R-:W-:Y:S01]  /*0f40*/  BSSY B0, `(.L_x_23633) ;  /* 0x0000005000007945 */ /* 0x000fe20003800000 */
[----:B------:R-:W-:Y:S05]  /*0f50*/  @!P6 BRA `(.L_x_23634) ;  /* 0x000000300000e947 */ /* 0x000fea0003800000 */
[----:B-----5:R-:W-:-:S04]  /*0f60*/  FMUL.FTZ R48, R37, c[0x0][0x1ec] ;  /* 0x00007b0025307a20 */ /* 0x020fc80000410000 */
[----:B------:R-:W-:-:S04]  /*0f70*/  FMUL.FTZ R41, R135, R48 ;  /* 0x0000003087297220 */ /* 0x000fc80000410000 */
[----:B------:R-:W-:Y:S02]  /*0f80*/  @P0 FADD.FTZ R41, R33, R41 ;  /* 0x0000002921290221 */ /* 0x000fe40000010000 */
.L_x_23634:
[----:B------:R-:W-:Y:S05]  /*0f90*/  BSYNC B0 ;  /* 0x0000000000007941 */ /* 0x000fea0003800000 */
.L_x_23633:
[----:B------:R-:W-:Y:S01]  /*0fa0*/  BSSY B0, `(.L_x_23635) ;  /* 0x0000005000007945 */ /* 0x000fe20003800000 */
[----:B------:R-:W-:Y:S05]  /*0fb0*/  @!P6 BRA `(.L_x_23636) ;  /* 0x000000300000e947 */ /* 0x000fea0003800000 */
[----:B-----5:R-:W-:-:S04]  /*0fc0*/  FMUL.FTZ R49, R38, c[0x0][0x1ec] ;  /* 0x00007b0026317a20 */ /* 0x020fc80000410000 */
[----:B------:R-:W-:-:S04]  /*0fd0*/  FMUL.FTZ R42, R134, R49 ;  /* 0x00000031862a7220 */ /* 0x000fc80000410000 */
[----:B------:R-:W-:Y:S02]  /*0fe0*/  @P0 FADD.FTZ R42, R34, R42 ;  /* 0x0000002a222a0221 */ /* 0x000fe40000010000 */
.L_x_23636:
[----:B------:R-:W-:Y:S05]  /*0ff0*/  BSYNC B0 ;  /* 0x0000000000007941 */ /* 0x000fea0003800000 */
.L_x_23635:
[----:B------:R-:W-:Y:S01]  /*1000*/  BSSY B0, `(.L_x_23637) ;  /* 0x0000005000007945 */ /* 0x000fe20003800000 */
[----:B------:R-:W-:Y:S05]  /*1010*/  @!P6 BRA `(.L_x_23638) ;  /* 0x000000300000e947 */ /* 0x000fea0003800000 */
[----:B-----5:R-:W-:-:S04]  /*1020*/  FMUL.FTZ R48, R39, c[0x0][0x1ec] ;  /* 0x00007b0027307a20 */ /* 0x020fc80000410000 */
[----:B------:R-:W-:-:S04]  /*1030*/  FMUL.FTZ R43, R119, R48 ;  /* 0x00000030772b7220 */ /* 0x000fc80000410000 */
[----:B------:R-:W-:Y:S02]  /*1040*/  @P0 FADD.FTZ R43, R35, R43 ;  /* 0x0000002b232b0221 */ /* 0x000fe40000010000 */
.L_x_23638:
[----:B------:R-:W-:Y:S05]  /*1050*/  BSYNC B0 ;  /* 0x0000000000007941 */ /* 0x000fea0003800000 */
.L_x_23637:
        /* <DEDUP_REMOVED lines=23> */
[----:B------:R-:W-:-:S04]  /*11d0*/  FMUL.FTZ R44, R72, R53 ;  /* 0x00000035482c7220 */ /* 0x000fc80000410000 */
[----:B------:R-:W-:Y:S02]  /*11e0*/  @P0 FADD.FTZ R44, R32, R44 ;  /* 0x0000002c202c0221 */ /* 0x000fe40000010000 */
.L_x_23640:
[----:B-1----:R-:W-:Y:S05]  /*11f0*/  BSYNC B0 ;  /* 0x0000000000007941 */ /* 0x002fea0003800000 */
.L_x_23639:
[----:B------:R-:W-:Y:S01]  /*1200*/  BSSY B0, `(.L_x_23641) ;  /* 0x0000005000007945 */ /* 0x000fe20003800000 */
[----:B------:R-:W-:Y:S05]  /*1210*/  @!P6 BRA `(.L_x_23642) ;  /* 0x000000300000e947 */ /* 0x000fea0003800000 */
[----:B-----5:R-:W-:-:S04]  /*1220*/  FMUL.FTZ R45, R37, c[0x0][0x1ec] ;  /* 0x00007b00252d7a20 */ /* 0x020fc80000410000 */
[----:B------:R-:W-:-:S04]  /*1230*/  FMUL.FTZ R45, R120, R45 ;  /* 0x0000002d782d7220 */ /* 0x000fc80000410000 */
[----:B------:R-:W-:Y:S02]  /*1240*/  @P0 FADD.FTZ R45, R33, R45 ;  /* 0x0000002d212d0221 */ /* 0x000fe40000010000 */
.L_x_23642:
[----:B------:R-:W-:Y:S05]  /*1250*/  BSYNC B0 ;  /* 0x0000000000007941 */ /* 0x000fea0003800000 */
.L_x_23641:
[----:B------:R-:W-:Y:S01]  /*1260*/  BSSY B0, `(.L_x_23643) ;  /* 0x0000005000007945 */ /* 0x000fe20003800000 */
[----:B------:R-:W-:Y:S05]  /*1270*/  @!P6 BRA `(.L_x_23644) ;  /* 0x000000300000e947 */ /* 0x000fea0003800000 */
[----:B-----5:R-:W-:-:S04]  /*1280*/  FMUL.FTZ R53, R38, c[0x0][0x1ec] ;  /* 0x00007b0026357a20 */ /* 0x020fc80000410000 */
[----:B------:R-:W-:-:S04]  /*1290*/  FMUL.FTZ R46, R74, R53 ;  /* 0x000000354a2e7220 */ /* 0x000fc80000410000 */
[----:B------:R-:W-:Y:S02]  /*12a0*/  @P0 FADD.FTZ R46, R34, R46 ;  /* 0x0000002e222e0221 */ /* 0x000fe40000010000 */
.L_x_23644:
[----:B------:R-:W-:Y:S05]  /*12b0*/  BSYNC B0 ;  /* 0x0000000000007941 */ /* 0x000fea0003800000 */
.L_x_23643:
[----:B------:R-:W-:Y:S01]  /*12c0*/  BSSY B0, `(.L_x_23645) ;  /* 0x0000005000007945 */ /* 0x000fe20003800000 */
[----:B------:R-:W-:Y:S05]  /*12d0*/  @!P6 BRA `(.L_x_23646) ;  /* 0x000000300000e947 */ /* 0x000fea0003800000 */
[----:B-----5:R-:W-:-:S04]  /*12e0*/  FMUL.FTZ R52, R39, c[0x0][0x1ec] ;  /* 0x00007b0027347a20 */ /* 0x020fc80000410000 */
[----:B------:R-:W-:-:S04]  /*12f0*/  FMUL.FTZ R47, R121, R52 ;  /* 0x00000034792f7220 */ /* 0x000fc80000410000 */
[----:B------:R-:W-:Y:S02]  /*1300*/  @P0 FADD.FTZ R47, R35, R47 ;  /* 0x0000002f232f0221 */ /* 0x000fe40000010000 */
.L_x_23646:
[----:B------:R-:W-:Y:S05]  /*1310*/  BSYNC B0 ;  /* 0x0000000000007941 */ /* 0x000fea0003800000 */
.L_x_23645:
        /* <DEDUP_REMOVED lines=25> */
.L_x_23648:
[----:B-1----:R-:W-:Y:S05]  /*14b0*/  BSYNC B0 ;  /* 0x0000000000007941 */ /* 0x002fea0003800000 */
.L_x_23647:
[----:B------:R-:W-:Y:S01]  /*14c0*/  BSSY B0, `(.L_x_23649) ;  /* 0x0000005000007945 */ /* 0x000fe20003800000 */
[----:B------:R-:W-:Y:S05]  /*14d0*/  @!P6 BRA `(.L_x_23650) ;  /* 0x000000300000e947 */ /* 0x000fea0003800000 */
[----:B-----5:R-:W-:-:S04]  /*14e0*/  FMUL.FTZ R49, R37, c[0x0][0x1ec] ;  /* 0x00007b0025317a20 */ /* 0x020fc80000410000 */
[----:B------:R-:W-:-:S04]  /*14f0*/  FMUL.FTZ R49, R122, R49 ;  /* 0x000000317a317220 */ /* 0x000fc80000410000 */
[----:B------:R-:W-:Y:S02]  /*1500*/  @P0 FADD.FTZ R49, R33, R49 ;  /* 0x0000003121310221 */ /* 0x000fe40000010000 */
.L_x_23650:
[----:B------:R-:W-:Y:S05]  /*1510*/  BSYNC B0 ;  /* 0x0000000000007941 */ /* 0x000fea0003800000 */
.L_x_23649:
[----:B------:R-:W-:Y:S01]  /*1520*/  BSSY B0, `(.L_x_23651) ;  /* 0x0000005000007945 */ /* 0x000fe20003800000 */
[----:B------:R-:W-:Y:S05]  /*1530*/  @!P6 BRA `(.L_x_23652) ;  /* 0x000000300000e947 */ /* 0x000fea0003800000 */
[----:B-----5:R-:W-:-:S04]  /*1540*/  FMUL.FTZ R57, R38, c[0x0][0x1ec] ;  /* 0x00007b0026397a20 */ /* 0x020fc80000410000 */
[----:B------:R-:W-:-:S04]  /*1550*/  FMUL.FTZ R50, R76, R57 ;  /* 0x000000394c327220 */ /* 0x000fc80000410000 */
[----:B------:R-:W-:Y:S02]  /*1560*/  @P0 FADD.FTZ R50, R34, R50 ;  /* 0x0000003222320221 */ /* 0x000fe40000010000 */
.L_x_23652:
[----:B------:R-:W-:Y:S05]  /*1570*/  BSYNC B0 ;  /* 0x0000000000007941 */ /* 0x000fea0003800000 */
.L_x_23651:
[----:B------:R-:W-:Y:S01]  /*1580*/  BSSY B0, `(.L_x_23653) ;  /* 0x0000005000007945 */ /* 0x000fe20003800000 */
[----:B------:R-:W-:Y:S05]  /*1590*/  @!P6 BRA `(.L_x_23654) ;  /* 0x000000300000e947 */ /* 0x000fea0003800000 */
[----:B-----5:R-:W-:-:S04]  /*15a0*/  FMUL.FTZ R56, R39, c[0x0][0x1ec] ;  /* 0x00007b0027387a20 */ /* 0x020fc80000410000 */
[----:B------:R-:W-:-:S04]  /*15b0*/  FMUL.FTZ R51, R123, R56 ;  /* 0x000000387b337220 */ /* 0x000fc80000410000 */
[----:B------:R-:W-:Y:S02]  /*15c0*/  @P0 FADD.FTZ R51, R35, R51 ;  /* 0x0000003323330221 */ /* 0x000fe40000010000 */
.L_x_23654:
[----:B------:R-:W-:Y:S05]  /*15d0*/  BSYNC B0 ;  /* 0x0000000000007941 */ /* 0x000fea0003800000 */
.L_x_23653:
        /* <DEDUP_REMOVED lines=25> */
.L_x_23656:
[----:B-1----:R-:W-:Y:S05]  /*1770*/  BSYNC B0 ;  /* 0x0000000000007941 */ /* 0x002fea0003800000 */
.L_x_23655:
[----:B------:R-:W-:Y:S01]  /*1780*/  BSSY B0, `(.L_x_23657) ;  /* 0x0000005000007945 */ /* 0x000fe20003800000 */
[----:B------:R-:W-:Y:S05]  /*1790*/  @!P6 BRA `(.L_x_23658) ;  /* 0x000000300000e947 */ /* 0x000fea0003800000 */
[----:B-----5:R-:W-:-:S04]  /*17a0*/  FMUL.FTZ R53, R37, c[0x0][0x1ec] ;  /* 0x00007b0025357a20 */ /* 0x020fc80000410000 */
[----:B------:R-:W-:-:S04]  /*17b0*/  FMUL.FTZ R53, R124, R53 ;  /* 0x000000357c357220 */ /* 0x000fc80000410000 */
[----:B------:R-:W-:Y:S02]  /*17c0*/  @P0 FADD.FTZ R53, R33, R53 ;  /* 0x0000003521350221 */ /* 0x000fe40000010000 */
.L_x_23658:
[----:B------:R-:W-:Y:S05]  /*17d0*/  BSYNC B0 ;  /* 0x0000000000007941 */ /* 0x000fea0003800000 */
.L_x_23657:
[----:B------:R-:W-:Y:S01]  /*17e0*/  BSSY B0, `(.L_x_23659) ;  /* 0x0000005000007945 */ /* 0x000fe20003800000 */
[----:B------:R-:W-:Y:S05]  /*17f0*/  @!P6 BRA `(.L_x_23660) ;  /* 0x000000300000e947 */ /* 0x000fea0003800000 */
[----:B-----5:R-:W-:-:S04]  /*1800*/  FMUL.FTZ R61, R38, c[0x0][0x1ec] ;  /* 0x00007b00263d7a20 */ /* 0x020fc80000410000 */
[----:B------:R-:W-:-:S04]  /*1810*/  FMUL.FTZ R54, R78, R61 ;  /* 0x0000003d4e367220 */ /* 0x000fc80000410000 */
[----:B------:R-:W-:Y:S02]  /*1820*/  @P0 FADD.FTZ R54, R34, R54 ;  /* 0x0000003622360221 */ /* 0x000fe40000010000 */
.L_x_23660:
[----:B------:R-:W-:Y:S05]  /*1830*/  BSYNC B0 ;  /* 0x0000000000007941 */ /* 0x000fea0003800000 */
.L_x_23659:
[----:B------:R-:W-:Y:S01]  /*1840*/  BSSY B0, `(.L_x_23661) ;  /* 0x0000005000007945 */ /* 0x000fe20003800000 */
[----:B------:R-:W-:Y:S05]  /*1850*/  @!P6 BRA `(.L_x_23662) ;  /* 0x000000300000e947 */ /* 0x000fea0003800000 */
[----:B-----5:R-:W-:-:S04]  /*1860*/  FMUL.FTZ R60, R39, c[0x0][0x1ec] ;  /* 0x00007b00273c7a20 */ /* 0x020fc80000410000 */
[----:B------:R-:W-:-:S04]  /*1870*/  FMUL.FTZ R55, R125, R60 ;  /* 0x0000003c7d377220 */ /* 0x000fc80000410000 */
[----:B------:R-:W-:Y:S02]  /*1880*/  @P0 FADD.FTZ R55, R35, R55 ;  /* 0x0000003723370221 */ /* 0x000fe40000010000 */
.L_x_23662:
[----:B------:R-:W-:Y:S05]  /*1890*/  BSYNC B0 ;  /* 0x0000000000007941 */ /* 0x000fea0003800000 */
.L_x_23661:
        /* <DEDUP_REMOVED lines=25> */
.L_x_23664:
[----:B-1----:R-:W-:Y:S05]  /*1a30*/  BSYNC B0 ;  /* 0x0000000000007941 */ /* 0x002fea0003800000 */
.L_x_23663:
[----:B------:R-:W-:Y:S01]  /*1a40*/  BSSY B0, `(.L_x_23665) ;  /* 0x0000005000007945 */ /* 0x000fe20003800000 */
[----:B------:R-:W-:Y:S05]  /*1a50*/  @!P6 BRA `(.L_x_23666) ;  /* 0x000000300000e947 */ /* 0x000fea0003800000 */
[----:B-----5:R-:W-:-:S04]  /*1a60*/  FMUL.FTZ R57, R37, c[0x0][0x1ec] ;  /* 0x00007b0025397a20 */ /* 0x020fc80000410000 */
[----:B------:R-:W-:-:S04]  /*1a70*/  FMUL.FTZ R57, R126, R57 ;  /* 0x000000397e397220 */ /* 0x000fc80000410000 */
[----:B------:R-:W-:Y:S02]  /*1a80*/  @P0 FADD.FTZ R57, R33, R57 ;  /* 0x0000003921390221 */ /* 0x000fe40000010000 */
.L_x_23666:
[----:B------:R-:W-:Y:S05]  /*1a90*/  BSYNC B0 ;  /* 0x0000000000007941 */ /* 0x000fea0003800000 */
.L_x_23665:
[----:B------:R-:W-:Y:S01]  /*1aa0*/  BSSY B0, `(.L_x_23667) ;  /* 0x0000005000007945 */ /* 0x000fe20003800000 */
[----:B------:R-:W-:Y:S05]  /*1ab0*/  @!P6 BRA `(.L_x_23668) ;  /* 0x000000300000e947 */ /* 0x000fea0003800000 */
[----:B-----5:R-:W-:-:S04]  /*1ac0*/  FMUL.FTZ R65, R38, c[0x0][0x1ec] ;  /* 0x00007b0026417a20 */ /* 0x020fc80000410000 */
[----:B------:R-:W-:-:S04]  /*1ad0*/  FMUL.FTZ R58, R80, R65 ;  /* 0x00000041503a7220 */ /* 0x000fc80000410000 */
[----:B------:R-:W-:Y:S02]  /*1ae0*/  @P0 FADD.FTZ R58, R34, R58 ;  /* 0x0000003a223a0221 */ /* 0x000fe40000010000 */
.L_x_23668:
[----:B------:R-:W-:Y:S05]  /*1af0*/  BSYNC B0 ;  /* 0x0000000000007941 */ /* 0x000fea0003800000 */
.L_x_23667:
[----:B------:R-:W-:Y:S01]  /*1b00*/  BSSY B0, `(.L_x_23669) ;  /* 0x0000005000007945 */ /* 0x000fe20003800000 */
[----:B------:R-:W-:Y:S05]  /*1b10*/  @!P6 BRA `(.L_x_23670) ;  /* 0x000000300000e947 */ /* 0x000fea0003800000 */
[----:B-----5:R-:W-:-:S04]  /*1b20*/  FMUL.FTZ R64, R39, c[0x0][0x1ec] ;  /* 0x00007b0027407a20 */ /* 0x020fc80000410000 */
[----:B------:R-:W-:-:S04]  /*1b30*/  FMUL.FTZ R59, R127, R64 ;  /* 0x000000407f3b7220 */ /* 0x000fc80000410000 */
[----:B------:R-:W-:Y:S02]  /*1b40*/  @P0 FADD.FTZ R59, R35, R59 ;  /* 0x0000003b233b0221 */ /* 0x000fe40000010000 */
.L_x_23670:
[----:B------:R-:W-:Y:S05]  /*1b50*/  BSYNC B0 ;  /* 0x0000000000007941 */ /* 0x000fea0003800000 */
.L_x_23669:
        /* <DEDUP_REMOVED lines=25> */
.L_x_23672:
[----:B-1----:R-:W-:Y:S05]  /*1cf0*/  BSYNC B0 ;  /* 0x0000000000007941 */ /* 0x002fea0003800000 */
.L_x_23671:
[----:B------:R-:W-:Y:S01]  /*1d00*/  BSSY B0, `(.L_x_23673) ;  /* 0x0000005000007945 */ /* 0x000fe20003800000 */
[----:B------:R-:W-:Y:S05]  /*1d10*/  @!P6 BRA `(.L_x_23674) ;  /* 0x000000300000e947 */ /* 0x000fea0003800000 */
[----:B-----5:R-:W-:-:S04]  /*1d20*/  FMUL.FTZ R61, R37, c[0x0][0x1ec] ;  /* 0x00007b00253d7a20 */ /* 0x020fc80000410000 */
[----:B------:R-:W-:-:S04]  /*1d30*/  FMUL.FTZ R61, R128, R61 ;  /* 0x0000003d803d7220 */ /* 0x000fc80000410000 */
[----:B------:R-:W-:Y:S02]  /*1d40*/  @P0 FADD.FTZ R61, R33, R61 ;  /* 0x0000003d213d0221 */ /* 0x000fe40000010000 */
.L_x_23674:
[----:B------:R-:W-:Y:S05]  /*1d50*/  BSYNC B0 ;  /* 0x0000000000007941 */ /* 0x000fea0003800000 */
.L_x_23673:
[----:B------:R-:W-:Y:S01]  /*1d60*/  BSSY B0, `(.L_x_23675) ;  /* 0x0000005000007945 */ /* 0x000fe20003800000 */
[----:B------:R-:W-:Y:S05]  /*1d70*/  @!P6 BRA `(.L_x_23676) ;  /* 0x000000300000e947 */ /* 0x000fea0003800000 */
[----:B-----5:R-:W-:-:S04]  /*1d80*/  FMUL.FTZ R69, R38, c[0x0][0x1ec] ;  /* 0x00007b0026457a20 */ /* 0x020fc80000410000 */
[----:B------:R-:W-:-:S04]  /*1d90*/  FMUL.FTZ R62, R82, R69 ;  /* 0x00000045523e7220 */ /* 0x000fc80000410000 */
[----:B------:R-:W-:Y:S02]  /*1da0*/  @P0 FADD.FTZ R62, R34, R62 ;  /* 0x0000003e223e0221 */ /* 0x000fe40000010000 */
.L_x_23676:
[----:B------:R-:W-:Y:S05]  /*1db0*/  BSYNC B0 ;  /* 0x0000000000007941 */ /* 0x000fea0003800000 */
.L_x_23675:
[----:B------:R-:W-:Y:S01]  /*1dc0*/  BSSY B0, `(.L_x_23677) ;  /* 0x0000005000007945 */ /* 0x000fe20003800000 */
[----:B------:R-:W-:Y:S05]  /*1dd0*/  @!P6 BRA `(.L_x_23678) ;  /* 0x000000300000e947 */ /* 0x000fea0003800000 */
[----:B-----5:R-:W-:-:S04]  /*1de0*/  FMUL.FTZ R68, R39, c[0x0][0x1ec] ;  /* 0x00007b0027447a20 */ /* 0x020fc80000410000 */
[----:B------:R-:W-:-:S04]  /*1df0*/  FMUL.FTZ R63, R129, R68 ;  /* 0x00000044813f7220 */ /* 0x000fc80000410000 */
[----:B------:R-:W-:Y:S02]  /*1e00*/  @P0 FADD.FTZ R63, R35, R63 ;  /* 0x0000003f233f0221 */ /* 0x000fe40000010000 */
.L_x_23678:
[----:B------:R-:W-:Y:S05]  /*1e10*/  BSYNC B0 ;  /* 0x0000000000007941 */ /* 0x000fea0003800000 */
.L_x_23677:
        /* <DEDUP_REMOVED lines=25> */
.L_x_23680:
[----:B-1----:R-:W-:Y:S05]  /*1fb0*/  BSYNC B0 ;  /* 0x0000000000007941 */ /* 0x002fea0003800000 */
.L_x_23679:
[----:B------:R-:W-:Y:S01]  /*1fc0*/  BSSY B0, `(.L_x_23681) ;  /* 0x0000005000007945 */ /* 0x000fe20003800000 */
[----:B------:R-:W-:Y:S05]  /*1fd0*/  @!P6 BRA `(.L_x_23682) ;  /* 0x000000300000e947 */ /* 0x000fea0003800000 */
[----:B-----5:R-:W-:-:S04]  /*1fe0*/  FMUL.FTZ R65, R37, c[0x0][0x1ec] ;  /* 0x00007b0025417a20 */ /* 0x020fc80000410000 */
[----:B------:R-:W-:-:S04]  /*1ff0*/  FMUL.FTZ R65, R130, R65 ;  /* 0x0000004182417220 */ /* 0x000fc80000410000 */
[----:B------:R-:W-:Y:S02]  /*2000*/  @P0 FADD.FTZ R65, R33, R65 ;  /* 0x0000004121410221 */ /* 0x000fe40000010000 */
.L_x_23682:
[----:B------:R-:W-:Y:S05]  /*2010*/  BSYNC B0 ;  /* 0x0000000000007941 */ /* 0x000fea0003800000 */
.L_x_23681:
[----:B------:R-:W-:Y:S01]  /*2020*/  BSSY B0, `(.L_x_23683) ;  /* 0x0000005000007945 */ /* 0x000fe20003800000 */
[----:B------:R-:W-:Y:S05]  /*2030*/  @!P6 BRA `(.L_x_23684) ;  /* 0x000000300000e947 */ /* 0x000fea0003800000 */
[----:B-----5:R-:W-:-:S04]  /*2040*/  FMUL.FTZ R141, R38, c[0x0][0x1ec] ;  /* 0x00007b00268d7a20 */ /* 0x020fc80000410000 */
[----:B------:R-:W-:-:S04]  /*2050*/  FMUL.FTZ R66, R84, R141 ;  /* 0x0000008d54427220 */ /* 0x000fc80000410000 */
[----:B------:R-:W-:Y:S02]  /*2060*/  @P0 FADD.FTZ R66, R34, R66 ;  /* 0x0000004222420221 */ /* 0x000fe40000010000 */
.L_x_23684:
[----:B------:R-:W-:Y:S05]  /*2070*/  BSYNC B0 ;  /* 0x0000000000007941 */ /* 0x000fea0003800000 */
.L_x_23683:
[----:B------:R-:W-:Y:S01]  /*2080*/  BSSY B0, `(.L_x_23685) ;  /* 0x0000005000007945 */ /* 0x000fe20003800000 */
[----:B------:R-:W-:Y:S05]  /*2090*/  @!P6 BRA `(.L_x_23686) ;  /* 0x000000300000e947 */ /* 0x000fea0003800000 */
[----:B-----5:R-:W-:-:S04]  /*20a0*/  FMUL.FTZ R140, R39, c[0x0][0x1ec] ;  /* 0x00007b00278c7a20 */ /* 0x020fc80000410000 */
[----:B------:R-:W-:-:S04]  /*20b0*/  FMUL.FTZ R67, R131, R140 ;  /* 0x0000008c83437220 */ /* 0x000fc80000410000 */
[----:B------:R-:W-:Y:S02]  /*20c0*/  @P0 FADD.FTZ R67, R35, R67 ;  /* 0x0000004323430221 */ /* 0x000fe40000010000 */
.L_x_23686:
[----:B------:R-:W-:Y:S05]  /*20d0*/  BSYNC B0 ;  /* 0x0000000000007941 */ /* 0x000fea0003800000 */
.L_x_23685:
        /* <DEDUP_REMOVED lines=22> */
.L_x_23688:
[----:B-1----:R-:W-:Y:S05]  /*2240*/  BSYNC B0 ;  /* 0x0000000000007941 */ /* 0x002fea0003800000 */
.L_x_23687:
[----:B------:R-:W-:Y:S01]  /*2250*/  BSSY B0, `(.L_x_23689) ;  /* 0x0000005000007945 */ /* 0x000fe20003800000 */
[----:B------:R-:W-:Y:S05]  /*2260*/  @!P6 BRA `(.L_x_23690) ;  /* 0x000000300000e947 */ /* 0x000fea0003800000 */
[----:B-----5:R-:W-:-:S04]  /*2270*/  FMUL.FTZ R69, R37, c[0x0][0x1ec] ;  /* 0x00007b0025457a20 */ /* 0x020fc80000410000 */
[----:B------:R-:W-:-:S04]  /*2280*/  FMUL.FTZ R69, R132, R69 ;  /* 0x0000004584457220 */ /* 0x000fc80000410000 */
[----:B------:R-:W-:Y:S02]  /*2290*/  @P0 FADD.FTZ R69, R33, R69 ;  /* 0x0000004521450221 */ /* 0x000fe40000010000 */
.L_x_23690:
[----:B------:R-:W-:Y:S05]  /*22a0*/  BSYNC B0 ;  /* 0x0000000000007941 */ /* 0x000fea0003800000 */
.L_x_23689:
[----:B------:R-:W-:Y:S01]  /*22b0*/  BSSY B0, `(.L_x_23691) ;  /* 0x0000005000007945 */ /* 0x000fe20003800000 */
[----:B------:R-:W-:Y:S05]  /*22c0*/  @!P6 BRA `(.L_x_23692) ;  /* 0x000000300000e947 */ /* 0x000fea0003800000 */
[----:B-----5:R-:W-:-:S04]  /*22d0*/  FMUL.FTZ R141, R38, c[0x0][0x1ec] ;  /* 0x00007b00268d7a20 */ /* 0x020fc80000410000 */
[----:B------:R-:W-:-:S04]  /*22e0*/  FMUL.FTZ R70, R86, R141 ;  /* 0x0000008d56467220 */ /* 0x000fc80000410000 */
[----:B------:R-:W-:Y:S02]  /*22f0*/  @P0 FADD.FTZ R70, R34, R70 ;  /* 0x0000004622460221 */ /* 0x000fe40000010000 */
.L_x_23692:
[----:B------:R-:W-:Y:S05]  /*2300*/  BSYNC B0 ;  /* 0x0000000000007941 */ /* 0x000fea0003800000 */
.L_x_23691:
[----:B------:R-:W-:Y:S01]  /*2310*/  BSSY B0, `(.L_x_23693) ;  /* 0x0000005000007945 */ /* 0x000fe20003800000 */
[----:B------:R-:W-:Y:S05]  /*2320*/  @!P6 BRA `(.L_x_23694) ;  /* 0x000000300000e947 */ /* 0x000fea0003800000 */
[----:B-----5:R-:W-:-:S04]  /*2330*/  FMUL.FTZ R140, R39, c[0x0][0x1ec] ;  /* 0x00007b00278c7a20 */ /* 0x020fc80000410000 */
[----:B------:R-:W-:-:S04]  /*2340*/  FMUL.FTZ R71, R133, R140 ;  /* 0x0000008c85477220 */ /* 0x000fc80000410000 */
[----:B------:R-:W-:Y:S02]  /*2350*/  @P0 FADD.FTZ R71, R35, R71 ;  /* 0x0000004723470221 */ /* 0x000fe40000010000 */
.L_x_23694:
[----:B------:R-:W-:Y:S05]  /*2360*/  BSYNC B0 ;  /* 0x0000000000007941 */ /* 0x000fea0003800000 */
.L_x_23693:
        /* <DEDUP_REMOVED lines=27> */
[----:B------:R-:W-:Y:S01]  /*2520*/  IMAD.WIDE.U32 R140, R144, R139, c[0x0][0x188] ;  /* 0x00006200908c7625 */ /* 0x000fe200078e008b */
[----:B------:R-:W-:-:S03]  /*2530*/  SHF.R.S32.HI R144, RZ, 0x1f, R137 ;  /* 0x0000001fff907819 */ /* 0x000fc60000011489 */
[----:B------:R-:W-:Y:S01]  /*2540*/  FADD.FTZ R142, R143, R66 ;  /* 0x000000428f8e7221 */ /* 0x000fe20000010000 */
[----:B------:R0:W-:Y:S03]  /*2550*/  STG.E.128 [R140.64], R68 ;  /* 0x000000448c007986 */ /* 0x0001e6000c101d04 */
[----:B------:R-:W-:-:S04]  /*2560*/  FADD.FTZ R139, R142, R67 ;  /* 0x000000438e8b7221 */ /* 0x000fc80000010000 */
[----:B------:R-:W-:-:S04]  /*2570*/  FADD.FTZ R142, R139, R68 ;  /* 0x000000448b8e7221 */ /* 0x000fc80000010000 */
[----:B------:R-:W-:-:S04]  /*2580*/  FADD.FTZ R139, R142, R69 ;  /* 0x000000458e8b7221 */ /* 0x000fc80000010000 */
[----:B------:R-:W-:-:S04]  /*2590*/  FADD.FTZ R142, R139, R70 ;  /* 0x000000468b8e7221 */ /* 0x000fc80000010000 */
[----:B------:R-:W-:Y:S01]  /*25a0*/  FADD.FTZ R146, R142, R71 ;  /* 0x000000478e927221 */ /* 0x000fe20000010000 */
[----:B------:R-:W-:Y:S05]  /*25b0*/  BRA.DIV ~URZ, `(.L_x_23695) ;  /* 0x00000eb27f007947 */ /* 0x000fea000b800000 */
[----:B0-----:R0:W1:Y:S02]  /*25c0*/  SHFL.BFLY PT, R139, R146, 0x1, 0x1f ;  /* 0x0c201f00928b7f89 */ /* 0x00106400000e0000 */
.L_x_23701:
        /* <DEDUP_REMOVED lines=84> */
.L_x_23702:
        /* <DEDUP_REMOVED lines=8> */
[----:B------:R-:W-:Y:S01]  /*2b90*/  @!P1 LEA.HI.X R143, R137, c[0x0][0x1a4], R144, 0x2, P2 ;  /* 0x00006900898f9a11 */ /* 0x000fe200010f1490 */
[----:B------:R-:W-:Y:S01]  /*2ba0*/  FADD.FTZ R139, R139, R140 ;  /* 0x0000008c8b8b7221 */ /* 0x000fe20000010000 */
[----:B------:R-:W-:-:S03]  /*2bb0*/  @!P1 LEA R140, P3, R137, c[0x0][0x1a8], 0x2 ;  /* 0x00006a00898c9a11 */ /* 0x000fc600078610ff */
[----:B------:R0:W-:Y:S01]  /*2bc0*/  @!P1 STG.E [R142.64], R147 ;  /* 0x000000938e009986 */ /* 0x0001e2000c101904 */
[----:B------:R-:W-:Y:S01]  /*2bd0*/  @!P1 LEA.HI.X R141, R137, c[0x0][0x1ac], R144, 0x2, P3 ;  /* 0x00006b00898d9a11 */ /* 0x000fe200018f1490 */
[----:B------:R-:W1:Y:S04]  /*2be0*/  MUFU.RSQ R139, R139 ;  /* 0x0000008b008b7308 */ /* 0x000e680000001400 */
[----:B-1----:R0:W-:Y:S01]  /*2bf0*/  @!P1 STG.E [R140.64], R139 ;  /* 0x0000008b8c009986 */ /* 0x0021e2000c101904 */
[----:B------:R-:W-:-:S13]  /*2c00*/  ISETP.GE.AND P1, PT, R145, 0x1, PT ;  /* 0x000000019100780c */ /* 0x000fda0003f26270 */
[----:B------:R-:W-:Y:S05]  /*2c10*/  @!P1 BRA `(.L_x_23698) ;  /* 0x000007e000009947 */ /* 0x000fea0003800000 */
[----:B0-----:R-:W-:Y:S02]  /*2c20*/  IADD3 R145, R145, -0x1, RZ ;  /* 0xffffffff91917810 */ /* 0x001fe40007ffe0ff */
[----:B------:R-:W-:-:S03]  /*2c30*/  FSEL R140, R147, RZ, !P0 ;  /* 0x000000ff938c7208 */ /* 0x000fc60004000000 */
[----:B------:R-:W-:Y:S02]  /*2c40*/  IMAD R145, R145, c[0x0][0x168], RZ ;  /* 0x00005a0091917a24 */ /* 0x000fe400078e02ff */
[C---:B------:R-:W-:Y:S02]  /*2c50*/  FADD.FTZ R162, -R140.reuse, R60 ;  /* 0x0000003c8ca27221 */ /* 0x040fe40000010100 */
[C---:B------:R-:W-:Y:S01]  /*2c60*/  FADD.FTZ R142, -R140.reuse, R41 ;  /* 0x000000298c8e7221 */ /* 0x040fe20000010100 */
[----:B------:R-:W-:Y:S01]  /*2c70*/  SHF.R.S32.HI R60, RZ, 0x1f, R145 ;  /* 0x0000001fff3c7819 */ /* 0x000fe20000011491 */
[C---:B------:R-:W-:Y:S02]  /*2c80*/  FADD.FTZ R40, -R140.reuse, R40 ;  /* 0x000000288c287221 */ /* 0x040fe40000010100 */
[----:B------:R-:W-:Y:S01]  /*2c90*/  FADD.FTZ R42, -R140, R42 ;  /* 0x0000002a8c2a7221 */ /* 0x000fe20000010100 */
[----:B------:R-:W-:Y:S01]  /*2ca0*/  LEA.HI R41, R60, R145, RZ, 0x2 ;  /* 0x000000913c297211 */ /* 0x000fe200078f10ff */
[----:B------:R-:W-:Y:S01]  /*2cb0*/  HFMA2.MMA R60, -RZ, RZ, 0, 9.5367431640625e-07 ;  /* 0x00000010ff3c7435 */ /* 0x000fe200000001ff */
[----:B------:R-:W-:-:S02]  /*2cc0*/  FADD.FTZ R144, -R140, R43 ;  /* 0x0000002b8c907221 */ /* 0x000fc40000010100 */
[----:B------:R-:W-:Y:S01]  /*2cd0*/  LEA.HI.SX32 R143, R41, R138, 0x1e ;  /* 0x0000008a298f7211 */ /* 0x000fe200078ff2ff */
[C---:B------:R-:W-:Y:S02]  /*2ce0*/  FADD.FTZ R44, -R140.reuse, R44 ;  /* 0x0000002c8c2c7221 */ /* 0x040fe40000010100 */
[C---:B------:R-:W-:Y:S01]  /*2cf0*/  FADD.FTZ R146, -R140.reuse, R45 ;  /* 0x0000002d8c927221 */ /* 0x040fe20000010100 */
[C---:B------:R-:W-:Y:S01]  /*2d00*/  IADD3 R147, R143.reuse, 0x20, RZ ;  /* 0x000000208f937810 */ /* 0x040fe20007ffe0ff */
[C---:B------:R-:W-:Y:S01]  /*2d10*/  FADD.FTZ R46, -R140.reuse, R46 ;  /* 0x0000002e8c2e7221 */ /* 0x040fe20000010100 */
[----:B------:R-:W-:Y:S01]  /*2d20*/  IADD3 R145, R143, 0x40, RZ ;  /* 0x000000408f917810 */ /* 0x000fe20007ffe0ff */
        /* <DEDUP_REMOVED lines=37> */
[----:B------:R-:W-:Y:S02]  /*2f80*/  FMUL.FTZ R46, R139, R54 ;  /* 0x000000368b2e7220 */ /* 0x000fe40000410000 */
[----:B------:R-:W-:-:S02]  /*2f90*/  FFMA.FTZ R51, R103, R51, R88 ;  /* 0x0000003367337223 */ /* 0x000fc40000010058 */
[----:B------:R-:W-:Y:S02]  /*2fa0*/  FFMA.FTZ R50, R15, R47, R30 ;  /* 0x0000002f0f327223 */ /* 0x000fe4000001001e */
[----:B------:R-:W-:Y:S02]  /*2fb0*/  FFMA.FTZ R49, R104, R49, R87 ;  /* 0x0000003168317223 */ /* 0x000fe40000010057 */
[----:B------:R-:W-:Y:S02]  /*2fc0*/  FFMA.FTZ R48, R16, R43, R73 ;  /* 0x0000002b10307223 */ /* 0x000fe40000010049 */
[----:B------:R-:W-:-:S04]  /*2fd0*/  IMAD.WIDE.U32 R148, R143, R60, c[0x0][0x208] ;  /* 0x000082008f947625 */ /* 0x000fc800078e003c */
[C---:B------:R-:W-:Y:S01]  /*2fe0*/  FMUL.FTZ R61, R139.reuse, R56 ;  /* 0x000000388b3d7220 */ /* 0x040fe20000410000 */
[----:B------:R-:W-:Y:S01]  /*2ff0*/  STG.E.128 [R148.64], R48 ;  /* 0x0000003094007986 */ /* 0x000fe2000c101d04 */
[----:B------:R-:W-:Y:S02]  /*3000*/  FMUL.FTZ R71, R139, R58 ;  /* 0x0000003a8b477220 */ /* 0x000fe40000410000 */
[----:B------:R-:W-:Y:S02]  /*3010*/  FFMA.FTZ R55, R105, R55, R90 ;  /* 0x0000003769377223 */ /* 0x000fe4000001005a */
[----:B------:R-:W-:Y:S02]  /*3020*/  FFMA.FTZ R54, R13, R59, R28 ;  /* 0x0000003b0d367223 */ /* 0x000fe4000001001c */
[----:B------:R-:W-:Y:S02]  /*3030*/  FFMA.FTZ R53, R106, R53, R89 ;  /* 0x000000356a357223 */ /* 0x000fe40000010059 */
[----:B------:R-:W-:-:S02]  /*3040*/  FFMA.FTZ R52, R14, R44, R31 ;  /* 0x0000002c0e347223 */ /* 0x000fc4000001001f */
[----:B------:R-:W-:-:S04]  /*3050*/  IMAD.WIDE.U32 R146, R147, R60, c[0x0][0x208] ;  /* 0x0000820093927625 */ /* 0x000fc800078e003c */
[----:B------:R-:W-:Y:S01]  /*3060*/  FFMA.FTZ R59, R107, R152, R92 ;  /* 0x000000986b3b7223 */ /* 0x000fe2000001005c */
[----:B------:R0:W-:Y:S01]  /*3070*/  STG.E.128 [R146.64], R52 ;  /* 0x0000003492007986 */ /* 0x0001e2000c101d04 */
[----:B------:R-:W-:Y:S02]  /*3080*/  FFMA.FTZ R58, R11, R141, R26 ;  /* 0x0000008d0b3a7223 */ /* 0x000fe4000001001a */
[----:B------:R-:W-:Y:S02]  /*3090*/  FFMA.FTZ R57, R108, R57, R91 ;  /* 0x000000396c397223 */ /* 0x000fe4000001005b */
[----:B------:R-:W-:Y:S02]  /*30a0*/  FFMA.FTZ R56, R12, R42, R29 ;  /* 0x0000002a0c387223 */ /* 0x000fe4000001001d */
[----:B------:R-:W-:-:S04]  /*30b0*/  IMAD.WIDE.U32 R144, R145, R60, c[0x0][0x208] ;  /* 0x0000820091907625 */ /* 0x000fc800078e003c */
[C---:B------:R-:W-:Y:S01]  /*30c0*/  FMUL.FTZ R69, R139.reuse, R69 ;  /* 0x000000458b457220 */ /* 0x040fe20000410000 */
[----:B------:R1:W-:Y:S01]  /*30d0*/  STG.E.128 [R144.64], R56 ;  /* 0x0000003890007986 */ /* 0x0003e2000c101d04 */
[C---:B------:R-:W-:Y:S02]  /*30e0*/  FMUL.FTZ R67, R139.reuse, R67 ;  /* 0x000000438b437220 */ /* 0x040fe40000410000 */
[C---:B------:R-:W-:Y:S02]  /*30f0*/  FMUL.FTZ R65, R139.reuse, R65 ;  /* 0x000000418b417220 */ /* 0x040fe40000410000 */
[C---:B------:R-:W-:Y:S02]  /*3100*/  FMUL.FTZ R63, R139.reuse, R63 ;  /* 0x0000003f8b3f7220 */ /* 0x040fe40000410000 */
[----:B------:R-:W-:Y:S02]  /*3110*/  FMUL.FTZ R68, R139, R68 ;  /* 0x000000448b447220 */ /* 0x000fe40000410000 */
[----:B0-----:R-:W-:Y:S01]  /*3120*/  FFMA.FTZ R55, R115, R67, R100 ;  /* 0x0000004373377223 */ /* 0x001fe20000010064 */
[----:B------:R-:W-:Y:S01]  /*3130*/  IADD3 R67, R143, 0x80, RZ ;  /* 0x000000808f437810 */ /* 0x000fe20007ffe0ff */
[----:B------:R-:W-:-:S02]  /*3140*/  FMUL.FTZ R154, R139, R154 ;  /* 0x0000009a8b9a7220 */ /* 0x000fc40000410000 */
[C---:B------:R-:W-:Y:S02]  /*3150*/  FMUL.FTZ R156, R139.reuse, R156 ;  /* 0x0000009c8b9c7220 */ /* 0x040fe40000410000 */
[----:B------:R-:W-:Y:S02]  /*3160*/  FMUL.FTZ R66, R139, R66 ;  /* 0x000000428b427220 */ /* 0x000fe40000410000 */
[----:B------:R-:W-:Y:S01]  /*3170*/  FFMA.FTZ R53, R116, R65, R99 ;  /* 0x0000004174357223 */ /* 0x000fe20000010063 */
[C---:B------:R-:W-:Y:S01]  /*3180*/  IADD3 R65, R143.reuse, 0xa0, RZ ;  /* 0x000000a08f417810 */ /* 0x040fe20007ffe0ff */
[----:B-1----:R-:W-:Y:S01]  /*3190*/  FFMA.FTZ R57, R118, R69, R101 ;  /* 0x0000004576397223 */ /* 0x002fe20000010065 */
[----:B------:R-:W-:Y:S01]  /*31a0*/  IADD3 R69, R143, 0x60, RZ ;  /* 0x000000608f457810 */ /* 0x000fe20007ffe0ff */
[C---:B------:R-:W-:Y:S02]  /*31b0*/  FMUL.FTZ R45, R139.reuse, R158 ;  /* 0x0000009e8b2d7220 */ /* 0x040fe40000410000 */
[----:B------:R-:W-:-:S02]  /*31c0*/  FMUL.FTZ R160, R139, R160 ;  /* 0x000000a08ba07220 */ /* 0x000fc40000410000 */
[----:B------:R-:W-:Y:S02]  /*31d0*/  FMUL.FTZ R64, R139, R64 ;  /* 0x000000408b407220 */ /* 0x000fe40000410000 */
[----:B------:R-:W-:Y:S01]  /*31e0*/  FFMA.FTZ R51, R113, R63, R98 ;  /* 0x0000003f71337223 */ /* 0x000fe20000010062 */
[----:B------:R-:W-:Y:S01]  /*31f0*/  IADD3 R63, R143, 0xc0, RZ ;  /* 0x000000c08f3f7810 */ /* 0x000fe20007ffe0ff */
[C---:B------:R-:W-:Y:S02]  /*3200*/  FMUL.FTZ R162, R139.reuse, R162 ;  /* 0x000000a28ba27220 */ /* 0x040fe40000410000 */
[C---:B------:R-:W-:Y:S02]  /*3210*/  FMUL.FTZ R164, R139.reuse, R164 ;  /* 0x000000a48ba47220 */ /* 0x040fe40000410000 */
[----:B------:R-:W-:Y:S02]  /*3220*/  FMUL.FTZ R62, R139, R62 ;  /* 0x0000003e8b3e7220 */ /* 0x000fe40000410000 */
[----:B------:R-:W-:Y:S01]  /*3230*/  FFMA.FTZ R44, R8, R61, R25 ;  /* 0x0000003d082c7223 */ /* 0x000fe20000010019 */
[----:B------:R-:W-:Y:S01]  /*3240*/  IADD3 R61, R143, 0xe0, RZ ;  /* 0x000000e08f3d7810 */ /* 0x000fe20007ffe0ff */
[----:B------:R-:W-:-:S02]  /*3250*/  FFMA.FTZ R56, R2, R68, R19 ;  /* 0x0000004402387223 */ /* 0x000fc40000010013 */
[C---:B------:R-:W-:Y:S02]  /*3260*/  FMUL.FTZ R70, R139.reuse, R70 ;  /* 0x000000468b467220 */ /* 0x040fe40000410000 */
[----:B------:R-:W-:Y:S02]  /*3270*/  FMUL.FTZ R140, R139, R140 ;  /* 0x0000008c8b8c7220 */ /* 0x000fe40000410000 */
[----:B------:R-:W-:Y:S02]  /*3280*/  FFMA.FTZ R43, R109, R156, R94 ;  /* 0x0000009c6d2b7223 */ /* 0x000fe4000001005e */
[----:B------:R-:W-:Y:S02]  /*3290*/  FFMA.FTZ R42, R9, R46, R24 ;  /* 0x0000002e092a7223 */ /* 0x000fe40000010018 */
[----:B------:R-:W-:Y:S02]  /*32a0*/  FFMA.FTZ R41, R110, R154, R93 ;  /* 0x0000009a6e297223 */ /* 0x000fe4000001005d */
[----:B------:R-:W-:-:S02]  /*32b0*/  FFMA.FTZ R40, R10, R40, R27 ;  /* 0x000000280a287223 */ /* 0x000fc4000001001b */
[----:B------:R-:W-:Y:S02]  /*32c0*/  FFMA.FTZ R54, R3, R66, R18 ;  /* 0x0000004203367223 */ /* 0x000fe40000010012 */
[----:B------:R-:W-:-:S04]  /*32d0*/  IMAD.WIDE.U32 R68, R69, R60, c[0x0][0x208] ;  /* 0x0000820045447625 */ /* 0x000fc800078e003c */
[----:B------:R-:W-:Y:S01]  /*32e0*/  FFMA.FTZ R47, R111, R160, R96 ;  /* 0x000000a06f2f7223 */ /* 0x000fe20000010060 */
[----:B------:R0:W-:Y:S01]  /*32f0*/  STG.E.128 [R68.64], R40 ;  /* 0x0000002844007986 */ /* 0x0001e2000c101d04 */
        /* <DEDUP_REMOVED lines=16> */
.L_x_23698:
[----:B0-----:R-:W-:Y:S05]  /*3400*/  BSYNC B0 ;  /* 0x0000000000007941 */ /* 0x001fea0003800000 */
.L_x_23697:
[----:B------:R-:W-:-:S04]  /*3410*/  MOV R40, c[0x0][0x160] ;  /* 0x0000580000287a02 */ /* 0x000fc80000000f00 */
[----:B------:R-:W-:-:S04]  /*3420*/  LEA R137, R40, R137, 0x2 ;  /* 0x0000008928897211 */ /* 0x000fc800078e10ff */
[----:B------:R-:W-:-:S13]  /*3430*/  ISETP.GE.AND P0, PT, R137, c[0x0][0x164], PT ;  /* 0x0000590089007a0c */ /* 0x000fda0003f06270 */
[----:B-----5:R-:W-:Y:S01]  /*3440*/  @P0 CALL.REL.NOINC `(.L_x_23699) ;  /* 0x0000001000000944 */ /* 0x020fe20003c00000 */
[----:B------:R-:W-:Y:S05]  /*3450*/  BRA `(.L_x_23700) ;  /* 0xffffd7f000007947 */ /* 0x000fea000383ffff */
.L_x_23699:
[----:B------:R-:W-:Y:S05]  /*3460*/  EXIT ;  /* 0x000000000000794d */ /* 0x000fea0003800000 */
.L_x_23695:
[----:B0-----:R-:W-:Y:S01]  /*3470*/  HFMA2.MMA R139, -RZ, RZ, 0, 5.9604644775390625e-08 ;  /* 0x00000001ff8b7435 */ /* 0x001fe200000001ff */
[----:B------:R-:W-:Y:S02]  /*3480*/  MOV R142, 0x1f ;  /* 0x0000001f008e7802 */ /* 0x000fe40000000f00 */
[----:B------:R-:W-:Y:S02]  /*3490*/  MOV R143, 0xffffffff ;  /* 0xffffffff008f7802 */ /* 0x000fe40000000f00 */
[----:B------:R-:W-:Y:S02]  /*34a0*/  MOV R140, 0x34c0 ;  /* 0x000034c0008c7802 */ /* 0x000fe40000000f00 */
[----:B-----5:R-:W-:Y:S05]  /*34b0*/  CALL.REL.NOINC `($__internal_135_$__cuda_sm70_shflsync_bfly_p) ;  /* 0x0000079000007944 */ /* 0x020fea0003c00000 */
[----:B01----:R-:W-:Y:S05]  /*34c0*/  BRA `(.L_x_23701) ;  /* 0xfffff10000007947 */ /* 0x003fea000383ffff */
.L_x_23696:
[----:B------:R-:W-:Y:S01]  /*34d0*/  HFMA2.MMA R139, -RZ, RZ, 0, 1.1920928955078125e-07 ;  /* 0x00000002ff8b7435 */ /* 0x000fe200000001ff */
[----:B------:R-:W-:Y:S02]  /*34e0*/  MOV R142, 0x1f ;  /* 0x0000001f008e7802 */ /* 0x000fe40000000f00 */
[----:B------:R-:W-:Y:S02]  /*34f0*/  MOV R143, 0xffffffff ;  /* 0xffffffff008f7802 */ /* 0x000fe40000000f00 */
[----:B------:R-:W-:-:S02]  /*3500*/  MOV R140, 0x3520 ;  /* 0x00003520008c7802 */ /* 0x000fc40000000f00 */
[----:B-----5:R-:W-:Y:S05]  /*3510*/  CALL.REL.NOINC `($__internal_135_$__cuda_sm70_shflsync_bfly_p) ;  /* 0x0000073000007944 */ /* 0x020fea0003c00000 */
[----:B01----:R-:W-:Y:S01]  /*3520*/  FADD.FTZ R146, R146, R139 ;  /* 0x0000008b92927221 */ /* 0x003fe20000010000 */
[----:B------:R-:W-:Y:S01]  /*3530*/  HFMA2.MMA R139, -RZ, RZ, 0, 2.384185791015625e-07 ;  /* 0x00000004ff8b7435 */ /* 0x000fe200000001ff */
[----:B------:R-:W-:-:S02]  /*3540*/  MOV R142, 0x1f ;  /* 0x0000001f008e7802 */ /* 0x000fc40000000f00 */
[----:B------:R-:W-:Y:S02]  /*3550*/  MOV R143, 0xffffffff ;  /* 0xffffffff008f7802 */ /* 0x000fe40000000f00 */
[----:B------:R-:W-:Y:S02]  /*3560*/  MOV R140, 0x3580 ;  /* 0x00003580008c7802 */ /* 0x000fe40000000f00 */
[----:B------:R-:W-:Y:S05]  /*3570*/  CALL.REL.NOINC `($__internal_135_$__cuda_sm70_shflsync_bfly_p) ;  /* 0x000006d000007944 */ /* 0x000fea0003c00000 */
[----:B01----:R-:W-:Y:S01]  /*3580*/  FADD.FTZ R146, R146, R139 ;  /* 0x0000008b92927221 */ /* 0x003fe20000010000 */
[----:B------:R-:W-:Y:S01]  /*3590*/  HFMA2.MMA R139, -RZ, RZ, 0, 4.76837158203125e-07 ;  /* 0x00000008ff8b7435 */ /* 0x000fe200000001ff */
[----:B------:R-:W-:Y:S02]  /*35a0*/  MOV R142, 0x1f ;  /* 0x0000001f008e7802 */ /* 0x000fe40000000f00 */
[----:B------:R-:W-:Y:S02]  /*35b0*/  MOV R143, 0xffffffff ;  /* 0xffffffff008f7802 */ /* 0x000fe40000000f00 */
[----:B------:R-:W-:Y:S02]  /*35c0*/  MOV R140, 0x35e0 ;  /* 0x000035e0008c7802 */ /* 0x000fe40000000f00 */
[----:B------:R-:W-:Y:S05]  /*35d0*/  CALL.REL.NOINC `($__internal_135_$__cuda_sm70_shflsync_bfly_p) ;  /* 0x0000067000007944 */ /* 0x000fea0003c00000 */
[----:B01----:R-:W-:Y:S01]  /*35e0*/  FADD.FTZ R146, R146, R139 ;  /* 0x0000008b92927221 */ /* 0x003fe20000010000 */
[----:B------:R-:W-:Y:S01]  /*35f0*/  HFMA2.MMA R139, -RZ, RZ, 0, 9.5367431640625e-07 ;  /* 0x00000010ff8b7435 */ /* 0x000fe200000001ff */
[----:B------:R-:W-:-:S02]  /*3600*/  MOV R142, 0x1f ;  /* 0x0000001f008e7802 */ /* 0x000fc40000000f00 */
[----:B------:R-:W-:Y:S02]  /*3610*/  MOV R143, 0xffffffff ;  /* 0xffffffff008f7802 */ /* 0x000fe40000000f00 */
[----:B------:R-:W-:Y:S02]  /*3620*/  MOV R140, 0x3640 ;  /* 0x00003640008c7802 */ /* 0x000fe40000000f00 */
[----:B------:R-:W-:Y:S05]  /*3630*/  CALL.REL.NOINC `($__internal_135_$__cuda_sm70_shflsync_bfly_p) ;  /* 0x0000061000007944 */ /* 0x000fea0003c00000 */
[----:B-1----:R-:W-:Y:S01]  /*3640*/  FADD.FTZ R139, R146, R139 ;  /* 0x0000008b928b7221 */ /* 0x002fe20000010000 */
[----:B0-----:R-:W-:-:S03]  /*3650*/  MOV R143, 0xffffffff ;  /* 0xffffffff008f7802 */ /* 0x001fc60000000f00 */
        /* <DEDUP_REMOVED lines=63> */
[----:B------:R-:W-:Y:S01]  /*3a50*/  FFMA.FTZ R139, R142, R142, R139 ;  /* 0x0000008e8e8b7223 */ /* 0x000fe2000001008b */
[----:B------:R-:W-:-:S03]  /*3a60*/  MOV R142, 0x1f ;  /* 0x0000001f008e7802 */ /* 0x000fc60000000f00 */
[----:B------:R-:W-:Y:S01]  /*3a70*/  FFMA.FTZ R146, R140, R140, R139 ;  /* 0x0000008c8c927223 */ /* 0x000fe2000001008b */
[----:B------:R-:W-:Y:S01]  /*3a80*/  HFMA2.MMA R139, -RZ, RZ, 0, 5.9604644775390625e-08 ;  /* 0x00000001ff8b7435 */ /* 0x000fe200000001ff */
[----:B------:R-:W-:-:S05]  /*3a90*/  MOV R140, 0x3ab0 ;  /* 0x00003ab0008c7802 */ /* 0x000fca0000000f00 */
[----:B------:R-:W-:Y:S05]  /*3aa0*/  CALL.REL.NOINC `($__internal_135_$__cuda_sm70_shflsync_bfly_p) ;  /* 0x000001a000007944 */ /* 0x000fea0003c00000 */
[----:B01----:R-:W-:Y:S01]  /*3ab0*/  FADD.FTZ R146, R146, R139 ;  /* 0x0000008b92927221 */ /* 0x003fe20000010000 */
[----:B------:R-:W-:Y:S01]  /*3ac0*/  HFMA2.MMA R139, -RZ, RZ, 0, 1.1920928955078125e-07 ;  /* 0x00000002ff8b7435 */ /* 0x000fe200000001ff */
[----:B------:R-:W-:Y:S02]  /*3ad0*/  MOV R142, 0x1f ;  /* 0x0000001f008e7802 */ /* 0x000fe40000000f00 */
[----:B------:R-:W-:Y:S02]  /*3ae0*/  MOV R143, 0xffffffff ;  /* 0xffffffff008f7802 */ /* 0x000fe40000000f00 */
[----:B------:R-:W-:Y:S02]  /*3af0*/  MOV R140, 0x3b10 ;  /* 0x00003b10008c7802 */ /* 0x000fe40000000f00 */
[----:B------:R-:W-:Y:S05]  /*3b00*/  CALL.REL.NOINC `($__internal_135_$__cuda_sm70_shflsync_bfly_p) ;  /* 0x0000014000007944 */ /* 0x000fea0003c00000 */
        /* <DEDUP_REMOVED lines=18> */
[----:B01----:R-:W-:Y:S01]  /*3c30*/  MOV R143, R139 ;  /* 0x0000008b008f7202 */ /* 0x003fe20000000f00 */
[----:B------:R-:W-:Y:S05]  /*3c40*/  BRA `(.L_x_23702) ;  /* 0xffffeec000007947 */ /* 0x000fea000383ffff */
        .weak           $__internal_135_$__cuda_sm70_shflsync_bfly_p
        .type           $__internal_135_$__cuda_sm70_shflsync_bfly_p,@function
        .size           $__internal_135_$__cuda_sm70_shflsync_bfly_p,(.L_x_29275 - $__internal_135_$__cuda_sm70_shflsync_bfly_p)
$__internal_135_$__cuda_sm70_shflsync_bfly_p:
[----:B------:R-:W-:Y:S01]  /*3c50*/  HFMA2.MMA R141, -RZ, RZ, 0, 0 ;  /* 0x00000000ff8d7435 */ /* 0x000fe200000001ff */
[----:B------:R-:W-:Y:S04]  /*3c60*/  WARPSYNC R143 ;  /* 0x0000008f00007348 */ /* 0x000fe80003800000 */
[----:B------:R0:W1:Y:S01]  /*3c70*/  SHFL.BFLY PT, R139, R146, R139, R142 ;  /* 0x0c00008b928b7389 */ /* 0x00006200000e008e */
[----:B------:R-:W-:Y:S05]  /*3c80*/  RET.REL.NODEC R140 `(_ZN10layer_norm13ln_fwd_kernelINS_13Kernel_traitsI6__halfffffjLj1024ELj1ELj4ELj1ELj16ENS_18Kernel_traits_baseILj1024ES2_ffffjLj128EEEEELb0ELb1ELb1ELb1EEEvNS_9FwdParamsE) ;  /* 0xffffc3708c007950 */ /* 0x000fea0003c3ffff */
.L_x_23703:
        /* <DEDUP_REMOVED lines=15> */
.L_x_29275:


//--------------------- .text._ZN10layer_norm13ln_fwd_kernelINS_13Kernel_traitsI6__halfffffjLj1024ELj1ELj4ELj1ELj16ENS_18Kernel_traits_baseILj1024ES2_ffffjLj128EEEEELb1ELb0ELb0ELb0EEEvNS_9FwdParamsE --------------------------
	.section	.text._ZN10layer_norm13ln_fwd_kernelINS_13Kernel_traitsI6__halfffffjLj1024ELj1ELj4ELj1ELj16ENS_18Kernel_traits_baseILj1024ES2_ffffjLj128EEEEELb1ELb0ELb0ELb0EEEvNS_9FwdParamsE,"ax",@progbits
	.sectioninfo	@"SHI_REGISTERS=133"
	.align	128
        .global         _ZN10layer_norm13ln_fwd_kernelINS_13Kernel_traitsI6__halfffffjLj1024ELj1ELj4ELj1ELj16ENS_18Kernel_traits_baseILj1024ES2_ffffjLj128EEEEELb1ELb0ELb0ELb0EEEvNS_9FwdParamsE
        .type           _ZN10layer_norm13ln_fwd_kernelINS_13Kernel_traitsI6__halfffffjLj1024ELj1ELj4ELj1ELj16ENS_18Kernel_traits_baseILj1024ES2_ffffjLj128EEEEELb1ELb0ELb0ELb0EEEvNS_9FwdParamsE,@function
        .size           _ZN10layer_norm13ln_fwd_kernelINS_13Kernel_traitsI6__halfffffjLj1024ELj1ELj4ELj1ELj16ENS_18Kernel_traits_baseILj1024ES2_ffffjLj128EEEEELb1ELb0ELb0ELb0EEEvNS_9FwdParamsE,(.L_x_29276 - _ZN10layer_norm13ln_fwd_kernelINS_13Kernel_traitsI6__halfffffjLj1024ELj1ELj4ELj1ELj16ENS_18Kernel_traits_baseILj1024ES2_ffffjLj128EEEEELb1ELb0ELb0ELb0EEEvNS_9FwdParamsE)
        .other          _ZN10layer_norm13ln_fwd_kernelINS_13Kernel_traitsI6__halfffffjLj1024ELj1ELj4ELj1ELj16ENS_18Kernel_traits_baseILj1024ES2_ffffjLj128EEEEELb1ELb0ELb0ELb0EEEvNS_9FwdParamsE,@"STO_CUDA_ENTRY STV_DEFAULT"
_ZN10layer_norm13ln_fwd_kernelINS_13Kernel_traitsI6__halfffffjLj1024ELj1ELj4ELj1ELj16ENS_18Kernel_traits_baseILj1024ES2_ffffjLj128EEEEELb1ELb0ELb0ELb0EEEvNS_9FwdParamsE:
.text._ZN10layer_norm13ln_fwd_kernelINS_13Kernel_traitsI6__halfffffjLj1024ELj1ELj4ELj1ELj16ENS_18Kernel_traits_baseILj1024ES2_ffffjLj128EEEEELb1ELb0ELb0ELb0EEEvNS_9FwdParamsE:
        /* <DEDUP_REMOVED lines=29> */
[----:B------:R-:W-:Y:S01]  /*01d0*/  LOP3.LUT R0, R115, 0x1f, RZ, 0xc0, !PT ;  /* 0x0000001f73007812 */ /* 0x000fe200078ec0ff */
[----:B--2---:R-:W-:Y:S01]  /*01e0*/  UIADD3 UR10, UR5, -0x4498517b, URZ ;  /* 0xbb67ae85050a7890 */ /* 0x004fe2000fffe03f */
[----:B------:R-:W-:Y:S01]  /*01f0*/  LOP3.LUT R8, R5, UR5, RZ, 0x3c, !PT ;  /* 0x0000000505087c12 */ /* 0x000fe2000f8e3cff */
[----:B------:R-:W-:Y:S01]  /*0200*/  UIADD3 UR12, UR5, 0x76cf5d0a, URZ ;  /* 0x76cf5d0a050c7890 */ /* 0x000fe2000fffe03f */
[----:B------:R-:W-:Y:S01]  /*0210*/  LOP3.LUT R10, R0, 0x1f, RZ, 0x3c, !PT ;  /* 0x0000001f000a7812 */ /* 0x000fe200078e3cff */
[----:B------:R-:W-:-:S02]  /*0220*/  UIADD3 UR14, UR5, 0x32370b8f, URZ ;  /* 0x32370b8f050e7890 */ /* 0x000fc4000fffe03f */
[----:B------:R-:W-:Y:S01]  /*0230*/  IMAD.WIDE.U32 R8, R8, -0x326172a9, RZ ;  /* 0xcd9e8d5708087825 */ /* 0x000fe200078e00ff */
[----:B------:R-:W-:Y:S01]  /*0240*/  LOP3.LUT R7, R3, UR10, R4, 0x96, !PT ;  /* 0x0000000a03077c12 */ /* 0x000fe2000f8e9604 */
[----:B------:R-:W-:Y:S02]  /*0250*/  UIADD3 UR13, UR4, -0x255992d5, URZ ;  /* 0xdaa66d2b040d7890 */ /* 0x000fe4000fffe03f */
[----:B------:R-:W-:Y:S01]  /*0260*/  UIADD3 UR15, UR4, 0x78dde6e4, URZ ;  /* 0x78dde6e4040f7890 */ /* 0x000fe2000fffe03f */
[----:B------:R-:W-:Y:S01]  /*0270*/  LOP3.LUT R4, R9, UR9, R6, 0x96, !PT ;  /* 0x0000000909047c12 */ /* 0x000fe2000f8e9606 */
[----:B------:R-:W-:Y:S01]  /*0280*/  IMAD.WIDE.U32 R6, R7, -0x326172a9, RZ ;  /* 0xcd9e8d5707067825 */ /* 0x000fe200078e00ff */
[----:B------:R-:W-:Y:S02]  /*0290*/  UIADD3 UR16, UR5, -0x126145ec, URZ ;  /* 0xed9eba1405107890 */ /* 0x000fe4000fffe03f */
[----:B------:R-:W-:Y:S01]  /*02a0*/  UIADD3 UR17, UR4, 0x1715609d, URZ ;  /* 0x1715609d04117890 */ /* 0x000fe2000fffe03f */
[----:B------:R-:W-:Y:S01]  /*02b0*/  IMAD.WIDE.U32 R4, R4, -0x2daee0ad, RZ ;  /* 0xd2511f5304047825 */ /* 0x000fe200078e00ff */
[----:B------:R-:W-:Y:S01]  /*02c0*/  LOP3.LUT R3, R7, UR11, R8, 0x96, !PT ;  /* 0x0000000b07037c12 */ /* 0x000fe2000f8e9608 */
[----:B------:R-:W-:-:S02]  /*02d0*/  UIADD3 UR18, UR5, -0x56f99767, URZ ;  /* 0xa906689905127890 */ /* 0x000fc4000fffe03f */
[----:B------:R-:W-:Y:S01]  /*02e0*/  UIADD3 UR19, UR4, -0x4ab325aa, URZ ;  /* 0xb54cda5604137890 */ /* 0x000fe2000fffe03f */
[----:B------:R-:W-:Y:S01]  /*02f0*/  LOP3.LUT R8, R5, UR12, R2, 0x96, !PT ;  /* 0x0000000c05087c12 */ /* 0x000fe2000f8e9602 */
[----:B------:R-:W-:Y:S01]  /*0300*/  IMAD.MOV.U32 R5, RZ, RZ, c[0x0][0x168] ;  /* 0x00005a00ff057624 */ /* 0x000fe200078e00ff */
[----:B------:R-:W-:Y:S01]  /*0310*/  UIADD3 UR20, UR5, 0x646e171e, URZ ;  /* 0x646e171e05147890 */ /* 0x000fe2000fffe03f */
[----:B------:R-:W-:Y:S01]  /*0320*/  IMAD.WIDE.U32 R2, R3, -0x2daee0ad, RZ ;  /* 0xd2511f5303027825 */ /* 0x000fe200078e00ff */
[----:B------:R-:W-:Y:S02]  /*0330*/  UIADD3 UR21, UR4, 0x5384540f, URZ ;  /* 0x5384540f04157890 */ /* 0x000fe4000fffe03f */
[----:B------:R-:W-:Y:S01]  /*0340*/  SHF.R.S32.HI R5, RZ, 0x1f, R5 ;  /* 0x0000001fff057819 */ /* 0x000fe20000011405 */
[----:B------:R-:W-:Y:S01]  /*0350*/  IMAD.WIDE.U32 R8, R8, -0x326172a9, RZ ;  /* 0xcd9e8d5708087825 */ /* 0x000fe200078e00ff */
[----:B------:R-:W-:Y:S01]  /*0360*/  LOP3.LUT R7, R3, UR14, R4, 0x96, !PT ;  /* 0x0000000e03077c12 */ /* 0x000fe2000f8e9604 */
[----:B------:R-:W-:Y:S01]  /*0370*/  UIADD3 UR22, UR5, 0x1fd5c5a3, URZ ;  /* 0x1fd5c5a305167890 */ /* 0x000fe2000fffe03f */
[----:B------:R-:W-:Y:S01]  /*0380*/  LEA.HI R17, R5, c[0x0][0x168], RZ, 0x2 ;  /* 0x00005a0005117a11 */ /* 0x000fe200078f10ff */
[----:B------:R-:W-:Y:S01]  /*0390*/  UIADD3 UR23, UR4, -0xe443238, URZ ;  /* 0xf1bbcdc804177890 */ /* 0x000fe2000fffe03f */
[----:B------:R-:W-:Y:S01]  /*03a0*/  LOP3.LUT R4, R9, UR13, R6, 0x96, !PT ;  /* 0x0000000d09047c12 */ /* 0x000fe2000f8e9606 */
[----:B------:R-:W-:Y:S01]  /*03b0*/  IMAD.WIDE.U32 R6, R7, -0x326172a9, RZ ;  /* 0xcd9e8d5707067825 */ /* 0x000fe200078e00ff */
[----:B------:R-:W-:-:S03]  /*03c0*/  LEA.HI.SX32 R17, R17, R10, 0x1e ;  /* 0x0000000a11117211 */ /* 0x000fc600078ff2ff */
[----:B------:R-:W-:Y:S01]  /*03d0*/  IMAD.WIDE.U32 R4, R4, -0x2daee0ad, RZ ;  /* 0xd2511f5304047825 */ /* 0x000fe200078e00ff */
[----:B------:R-:W-:Y:S02]  /*03e0*/  LOP3.LUT P0, RZ, R17, 0xffffffe0, RZ, 0xc0, !PT ;  /* 0xffffffe011ff7812 */ /* 0x000fe4000780c0ff */
[----:B------:R-:W-:Y:S02]  /*03f0*/  LOP3.LUT R20, R7, UR15, R8, 0x96, !PT ;  /* 0x0000000f07147c12 */ /* 0x000fe4000f8e9608 */
[----:B------:R-:W-:Y:S02]  /*0400*/  LOP3.LUT R22, R5, UR16, R2, 0x96, !PT ;  /* 0x0000001005167c12 */ /* 0x000fe4000f8e9602 */
[C---:B------:R-:W-:Y:S01]  /*0410*/  ISETP.GE.U32.AND P6, PT, R17.reuse, 0x40, PT ;  /* 0x000000401100780c */ /* 0x040fe20003fc6070 */
[----:B------:R-:W-:Y:S01]  /*0420*/  IMAD.WIDE.U32 R20, R20, -0x2daee0ad, RZ ;  /* 0xd2511f5314147825 */ /* 0x000fe200078e00ff */
[C---:B------:R-:W-:Y:S02]  /*0430*/  ISETP.GE.U32.AND P5, PT, R17.reuse, 0x60, PT ;  /* 0x000000601100780c */ /* 0x040fe40003fa6070 */
[C---:B------:R-:W-:Y:S01]  /*0440*/  ISETP.GE.U32.AND P4, PT, R17.reuse, 0x80, PT ;  /* 0x000000801100780c */ /* 0x040fe20003f86070 */
[----:B------:R-:W-:Y:S01]  /*0450*/  IMAD.WIDE.U32 R22, R22, -0x326172a9, RZ ;  /* 0xcd9e8d5716167825 */ /* 0x000fe200078e00ff */
[----:B------:R-:W-:-:S02]  /*0460*/  ISETP.GE.U32.AND P3, PT, R17, 0xa0, PT ;  /* 0x000000a01100780c */ /* 0x000fc40003f66070 */
[----:B------:R-:W-:Y:S02]  /*0470*/  P2R R122, PR, RZ, 0x40 ;  /* 0x00000040ff7a7803 */ /* 0x000fe40000000000 */
[----:B------:R-:W-:Y:S02]  /*0480*/  P2R R121, PR, RZ, 0x20 ;  /* 0x00000020ff797803 */ /* 0x000fe40000000000 */
[----:B------:R-:W-:Y:S02]  /*0490*/  P2R R120, PR, RZ, 0x10 ;  /* 0x00000010ff787803 */ /* 0x000fe40000000000 */
[----:B------:R-:W-:Y:S02]  /*04a0*/  P2R R119, PR, RZ, 0x8 ;  /* 0x00000008ff777803 */ /* 0x000fe40000000000 */
[----:B------:R-:W-:Y:S02]  /*04b0*/  LOP3.LUT R24, R21, UR18, R4, 0x96, !PT ;  /* 0x0000001215187c12 */ /* 0x000fe4000f8e9604 */
[----:B------:R-:W-:Y:S01]  /*04c0*/  LOP3.LUT R16, R23, UR17, R6, 0x96, !PT ;  /* 0x0000001117107c12 */ /* 0x000fe2000f8e9606 */
        /* <DEDUP_REMOVED lines=11> */
.L_x_23705:
[----:B0-----:R-:W-:Y:S05]  /*0580*/  BSYNC B0 ;  /* 0x0000000000007941 */ /* 0x001fea0003800000 */
.L_x_23704:
[----:B------:R-:W-:Y:S01]  /*0590*/  BSSY B0, `(.L_x_23706) ;  /* 0x000000c000007945 */ /* 0x000fe20003800000 */
[----:B------:R-:W-:Y:S05]  /*05a0*/  @!P6 BRA `(.L_x_23707) ;  /* 0x000000a00000e947 */ /* 0x000fea0003800000 */
[----:B------:R-:W-:Y:S01]  /*05b0*/  ISETP.NE.U32.AND P1, PT, RZ, c[0x0][0x218], PT ;  /* 0x00008600ff007a0c */ /* 0x000fe20003f25070 */
[----:B------:R-:W-:-:S03]  /*05c0*/  IMAD.MOV.U32 R5, RZ, RZ, 0x8 ;  /* 0x00000008ff057424 */ /* 0x000fc600078e00ff */
[----:B------:R-:W-:Y:S01]  /*05d0*/  ISETP.NE.AND.EX P1, PT, RZ, c[0x0][0x21c], PT, P1 ;  /* 0x00008700ff007a0c */ /* 0x000fe20003f25310 */
[----:B------:R-:W-:-:S05]  /*05e0*/  IMAD.WIDE.U32 R4, R0, R5, c[0x0][0x1b0] ;  /* 0x00006c0000047625 */ /* 0x000fca00078e0005 */
[----:B------:R0:W5:Y:S07]  /*05f0*/  LDG.E.64 R32, [R4.64] ;  /* 0x0000000604207981 */ /* 0x00016e000c1e1b00 */
[----:B------:R-:W-:-:S04]  /*0600*/  @P1 LEA R2, P2, R0, c[0x0][0x218], 0x3 ;  /* 0x0000860000021a11 */ /* 0x000fc800078418ff */
[----:B------:R-:W-:-:S05]  /*0610*/  @P1 LEA.HI.X R3, R0, c[0x0][0x21c], RZ, 0x3, P2 ;  /* 0x0000870000031a11 */ /* 0x000fca00010f1cff */
[----:B------:R0:W5:Y:S01]  /*0620*/  @P1 LDG.E.64 R12, [R2.64] ;  /* 0x00000006020c1981 */ /* 0x000162000c1e1b00 */
[----:B------:R-:W-:Y:S01]  /*0630*/  IADD3 R0, R0, 0x20, RZ ;  /* 0x0000002000007810 */ /* 0x000fe20007ffe0ff */
[----:B------:R-:W-:Y:S02]  /*0640*/  @!P1 CS2R R12, SRZ ;  /* 0x00000000000c9805 */ /* 0x000fe4000001ff00 */
.L_x_23707:
[----:B0-----:R-:W-:Y:S05]  /*0650*/  BSYNC B0 ;  /* 0x0000000000007941 */ /* 0x001fea0003800000 */
.L_x_23706:
        /* <DEDUP_REMOVED lines=12> */
.L_x_23709:
[----:B0-----:R-:W-:Y:S05]  /*0720*/  BSYNC B0 ;  /* 0x0000000000007941 */ /* 0x001fea0003800000 */
.L_x_23708:
        /* <DEDUP_REMOVED lines=12> */
.L_x_23711:
[----:B0-----:R-:W-:Y:S05]  /*07f0*/  BSYNC B0 ;  /* 0x0000000000007941 */ /* 0x001fea0003800000 */
.L_x_23710:
        /* <DEDUP_REMOVED lines=12> */
.L_x_23713:
[----:B0-----:R-:W-:Y:S05]  /*08c0*/  BSYNC B0 ;  /* 0x0000000000007941 */ /* 0x001fea0003800000 */
.L_x_23712:
[----:B------:R-:W-:Y:S01]  /*08d0*/  ISETP.GE.U32.AND P1, PT, R17, 0xc0, PT ;  /* 0x000000c01100780c */ /* 0x000fe20003f26070 */
[----:B------:R-:W-:Y:S01]  /*08e0*/  IMAD.WIDE.U32 R24, R24, -0x326172a9, RZ ;  /* 0xcd9e8d5718187825 */ /* 0x000fe200078e00ff */
[----:B------:R-:W-:Y:S01]  /*08f0*/  UIADD3 UR24, UR5, -0x24c28bd8, URZ ;  /* 0xdb3d742805187890 */ /* 0x000fe2000fffe03f */
[----:B------:R-:W-:Y:S01]  /*0900*/  BSSY B0, `(.L_x_23714) ;  /* 0x0000012000007945 */ /* 0x000fe20003800000 */
[----:B------:R-:W-:Y:S01]  /*0910*/  UIADD3 UR25, UR4, -0x700cb87f, URZ ;  /* 0x8ff3478104197890 */ /* 0x000fe2000fffe03f */
[----:B------:R-:W-:Y:S01]  /*0920*/  IMAD.WIDE.U32 R2, R16, -0x2daee0ad, RZ ;  /* 0xd2511f5310027825 */ /* 0x000fe200078e00ff */
[----:B------:R-:W-:Y:S02]  /*0930*/  P2R R118, PR, RZ, 0x2 ;  /* 0x00000002ff767803 */ /* 0x000fe40000000000 */
[----:B------:R-:W-:-:S02]  /*0940*/  LOP3.LUT R26, R25, UR19, R22, 0x96, !PT ;  /* 0x00000013191a7c12 */ /* 0x000fc4000f8e9616 */
[----:B------:R-:W-:Y:S02]  /*0950*/  LOP3.LUT R28, R3, UR20, R20, 0x96, !PT ;  /* 0x00000014031c7c12 */ /* 0x000fe4000f8e9614 */
[----:B------:R-:W-:Y:S01]  /*0960*/  SHF.R.U32.HI R115, RZ, 0x5, R115 ;  /* 0x00000005ff737819 */ /* 0x000fe20000011673 */
        /* <DEDUP_REMOVED lines=11> */
.L_x_23715:
[----:B0-----:R-:W-:Y:S05]  /*0a20*/  BSYNC B0 ;  /* 0x0000000000007941 */ /* 0x001fea0003800000 */
.L_x_23714:
[----:B------:R-:W-:Y:S01]  /*0a30*/  ISETP.GE.U32.AND P1, PT, R17, 0xe0, PT ;  /* 0x000000e01100780c */ /* 0x000fe20003f26070 */
[----:B------:R-:W-:Y:S01]  /*0a40*/  IMAD.WIDE.U32 R26, R26, -0x2daee0ad, RZ ;  /* 0xd2511f531a1a7825 */ /* 0x000fe200078e00ff */
[----:B------:R-:W-:Y:S01]  /*0a50*/  UIADD3 UR26, UR5, -0x695add53, URZ ;  /* 0x96a522ad051a7890 */ /* 0x000fe2000fffe03f */
[----:B------:R-:W-:Y:S01]  /*0a60*/  BSSY B0, `(.L_x_23716) ;  /* 0x0000011000007945 */ /* 0x000fe20003800000 */
[----:B------:R-:W-:Y:S01]  /*0a70*/  P2R R117, PR, RZ, 0x2 ;  /* 0x00000002ff757803 */ /* 0x000fe20000000000 */
[----:B------:R-:W-:Y:S01]  /*0a80*/  IMAD.WIDE.U32 R28, R28, -0x326172a9, RZ ;  /* 0xcd9e8d571c1c7825 */ /* 0x000fe200078e00ff */
[----:B------:R-:W-:-:S03]  /*0a90*/  LOP3.LUT R106, R27, UR22, R2, 0x96, !PT ;  /* 0x000000161b6a7c12 */ /* 0x000fc6000f8e9602 */
[----:B------:R-:W-:Y:S01]  /*0aa0*/  IMAD R115, R42, 0x4, R115 ;  /* 0x000000042a737824 */ /* 0x000fe200078e0273 */
[----:B------:R-:W-:-:S03]  /*0ab0*/  LOP3.LUT R108, R29, UR21, R24, 0x96, !PT ;  /* 0x000000151d6c7c12 */ /* 0x000fc6000f8e9618 */
[----:B------:R-:W-:Y:S05]  /*0ac0*/  @!P1 BRA `(.L_x_23717) ;  /* 0x000000a000009947 */ /* 0x000fea0003800000 */
[----:B------:R-:W-:-:S04]  /*0ad0*/  ISETP.NE.U32.AND P1, PT, RZ, c[0x0][0x218], PT ;  /* 0x00008600ff007a0c */ /* 0x000fc80003f25070 */
[----:B------:R-:W-:Y:S01]  /*0ae0*/  ISETP.NE.AND.EX P1, PT, RZ, c[0x0][0x21c], PT, P1 ;  /* 0x00008700ff007a0c */ /* 0x000fe20003f25310 */
[----:B------:R-:W-:-:S04]  /*0af0*/  IMAD.MOV.U32 R23, RZ, RZ, 0x8 ;  /* 0x00000008ff177424 */ /* 0x000fc800078e00ff */
[----:B------:R-:W-:-:S05]  /*0b00*/  IMAD.WIDE.U32 R22, R0, R23, c[0x0][0x1b0] ;  /* 0x00006c0000167625 */ /* 0x000fca00078e0017 */
[----:B------:R0:W5:Y:S03]  /*0b10*/  LDG.E.64 R42, [R22.64] ;  /* 0x00000006162a7981 */ /* 0x000166000c1e1b00 */
[----:B------:R-:W-:-:S04]  /*0b20*/  @P1 LEA R20, P2, R0, c[0x0][0x218], 0x3 ;  /* 0x0000860000141a11 */ /* 0x000fc800078418ff */
[----:B------:R-:W-:-:S05]  /*0b30*/  @P1 LEA.HI.X R21, R0, c[0x0][0x21c], RZ, 0x3, P2 ;  /* 0x0000870000151a11 */ /* 0x000fca00010f1cff */
[----:B------:R0:W5:Y:S01]  /*0b40*/  @P1 LDG.E.64 R2, [R20.64] ;  /* 0x0000000614021981 */ /* 0x000162000c1e1b00 */
[----:B------:R-:W-:Y:S01]  /*0b50*/  IADD3 R0, R0, 0x20, RZ ;  /* 0x0000002000007810 */ /* 0x000fe20007ffe0ff */
[----:B------:R-:W-:Y:S02]  /*0b60*/  @!P1 CS2R R2, SRZ ;  /* 0x0000000000029805 */ /* 0x000fe4000001ff00 */
.L_x_23717:
[----:B0-----:R-:W-:Y:S05]  /*0b70*/  BSYNC B0 ;  /* 0x0000000000007941 */ /* 0x001fea0003800000 */
.L_x_23716:
[----:B------:R-:W-:Y:S01]  /*0b80*/  ISETP.GE.U32.AND P1, PT, R17, 0x100, PT ;  /* 0x000001001100780c */ /* 0x000fe20003f26070 */
[----:B------:R-:W-:Y:S01]  /*0b90*/  BSSY B0, `(.L_x_23718) ;  /* 0x000000e000007945 */ /* 0x000fe20003800000 */
[----:B------:R-:W-:Y:S02]  /*0ba0*/  IMAD.HI.U32 R45, R106, -0x326172a9, RZ ;  /* 0xcd9e8d576a2d7827 */ /* 0x000fe400078e00ff */
[----:B------:R-:W-:Y:S02]  /*0bb0*/  P2R R116, PR, RZ, 0x2 ;  /* 0x00000002ff747803 */ /* 0x000fe40000000000 */
[----:B------:R-:W-:-:S07]  /*0bc0*/  IMAD.HI.U32 R19, R108, -0x2daee0ad, RZ ;  /* 0xd2511f536c137827 */ /* 0x000fce00078e00ff */
[----:B------:R-:W-:Y:S05]  /*0bd0*/  @!P1 BRA `(.L_x_23719) ;  /* 0x0000009000009947 */ /* 0x000fea0003800000 */
[----:B------:R-:W-:-:S04]  /*0be0*/  ISETP.NE.U32.AND P1, PT, RZ, c[0x0][0x218], PT ;  /* 0x00008600ff007a0c */ /* 0x000fc80003f25070 */
[----:B------:R-:W-:Y:S01]  /*0bf0*/  ISETP.NE.AND.EX P1, PT, RZ, c[0x0][0x21c], PT, P1 ;  /* 0x00008700ff007a0c */ /* 0x000fe20003f25310 */
[----:B------:R-:W-:-:S04]  /*0c00*/  IMAD.MOV.U32 R23, RZ, RZ, 0x8 ;  /* 0x00000008ff177424 */ /* 0x000fc800078e00ff */
[----:B------:R-:W-:-:S06]  /*0c10*/  IMAD.WIDE.U32 R22, R0, R23, c[0x0][0x1b0] ;  /* 0x00006c0000167625 */ /* 0x000fcc00078e0017 */
[----:B------:R-:W5:Y:S02]  /*0c20*/  LDG.E.64 R22, [R22.64] ;  /* 0x0000000616167981 */ /* 0x000f64000c1e1b00 */
[----:B------:R-:W-:-:S04]  /*0c30*/  @P1 LEA R24, P2, R0, c[0x0][0x218], 0x3 ;  /* 0x0000860000181a11 */ /* 0x000fc800078418ff */
[----:B------:R-:W-:-:S05]  /*0c40*/  @P1 LEA.HI.X R25, R0, c[0x0][0x21c], RZ, 0x3, P2 ;  /* 0x0000870000191a11 */ /* 0x000fca00010f1cff */
[----:B------:R0:W5:Y:S01]  /*0c50*/  @P1 LDG.E.64 R20, [R24.64] ;  /* 0x0000000618141981 */ /* 0x000162000c1e1b00 */
[----:B------:R-:W-:-:S03]  /*0c60*/  @!P1 CS2R R20, SRZ ;  /* 0x0000000000149805 */ /* 0x000fc6000001ff00 */
.L_x_23719:
[----:B0-----:R-:W-:Y:S05]  /*0c70*/  BSYNC B0 ;  /* 0x0000000000007941 */ /* 0x001fea0003800000 */
.L_x_23718:
[----:B------:R-:W-:Y:S02]  /*0c80*/  ISETP.GE.AND P1, PT, R115, c[0x0][0x164], PT ;  /* 0x0000590073007a0c */ /* 0x000fe40003f26270 */
[----:B------:R-:W-:Y:S02]  /*0c90*/  LOP3.LUT R110, R45, UR23, R28, 0x96, !PT ;  /* 0x000000172d6e7c12 */ /* 0x000fe4000f8e961c */
[----:B------:R-:W-:-:S09]  /*0ca0*/  LOP3.LUT R112, R19, UR24, R26, 0x96, !PT ;  /* 0x0000001813707c12 */ /* 0x000fd2000f8e961a */
[----:B------:R-:W-:Y:S05]  /*0cb0*/  @P1 EXIT ;  /* 0x000000000000194d */ /* 0x000fea0003800000 */
[----:B-----5:R-:W-:Y:S01]  /*0cc0*/  SHF.R.U64 R91, R14, 0x10, R15 ;  /* 0x000000100e5b7819 */ /* 0x020fe2000000120f */
[----:B------:R-:W-:Y:S01]  /*0cd0*/  HADD2.F32 R16, -RZ, R14.H0_H0 ;  /* 0x2000000eff107230 */ /* 0x000fe20000004100 */
[----:B------:R-:W-:Y:S01]  /*0ce0*/  SHF.R.U64 R93, R12, 0x10, R13 ;  /* 0x000000100c5d7819 */ /* 0x000fe2000000120d */
[----:B------:R-:W-:Y:S01]  /*0cf0*/  HADD2.F32 R14, -RZ, R12.H0_H0 ;  /* 0x2000000cff0e7230 */ /* 0x000fe20000004100 */
[----:B------:R-:W-:Y:S01]  /*0d00*/  SHF.R.U64 R95, R10, 0x10, R11 ;  /* 0x000000100a5f7819 */ /* 0x000fe2000000120b */
[----:B------:R-:W-:Y:S01]  /*0d10*/  HADD2.F32 R12, -RZ, R10.H0_H0 ;  /* 0x2000000aff0c7230 */ /* 0x000fe20000004100 */
[----:B------:R-:W-:Y:S01]  /*0d20*/  MOV R24, R31 ;  /* 0x0000001f00187202 */ /* 0x000fe20000000f00 */
[----:B------:R-:W-:Y:S01]  /*0d30*/  HADD2.F32 R10, -RZ, R8.H0_H0 ;  /* 0x20000008ff0a7230 */ /* 0x000fe20000004100 */
[----:B------:R-:W-:Y:S01]  /*0d40*/  SHF.R.U64 R97, R8, 0x10, R9 ;  /* 0x0000001008617819 */ /* 0x000fe20000001209 */
[----:B------:R-:W-:Y:S01]  /*0d50*/  IMAD.MOV.U32 R19, RZ, RZ, R30 ;  /* 0x000000ffff137224 */ /* 0x000fe200078e001e */
[--C-:B------:R-:W-:Y:S01]  /*0d60*/  SHF.R.U64 R47, R30, 0x10, R31.reuse ;  /* 0x000000101e2f7819 */ /* 0x100fe2000000121f */
[----:B------:R-:W-:Y:S01]  /*0d70*/  IMAD.MOV.U32 R25, RZ, RZ, R32 ;  /* 0x000000ffff197224 */ /* 0x000fe200078e0020 */
[----:B------:R-:W-:Y:S01]  /*0d80*/  SHF.R.U32.HI R46, RZ, 0x10, R31 ;  /* 0x00000010ff2e7819 */ /* 0x000fe2000001161f */
[--C-:B------:R-:W-:Y:S01]  /*0d90*/  IMAD.MOV.U32 R26, RZ, RZ, R33.reuse ;  /* 0x000000ffff1a7224 */ /* 0x100fe200078e0021 */
[--C-:B------:R-:W-:Y:S01]  /*0da0*/  SHF.R.U64 R45, R32, 0x10, R33.reuse ;  /* 0x00000010202d7819 */ /* 0x100fe20000001221 */
[----:B------:R-:W-:Y:S01]  /*0db0*/  IMAD.MOV.U32 R27, RZ, RZ, R34 ;  /* 0x000000ffff1b7224 */ /* 0x000fe200078e0022 */
[----:B------:R-:W-:Y:S01]  /*0dc0*/  SHF.R.U32.HI R44, RZ, 0x10, R33 ;  /* 0x00000010ff2c7819 */ /* 0x000fe20000011621 */
[----:B------:R-:W-:Y:S01]  /*0dd0*/  IMAD R108, R108, -0x2daee0ad, RZ ;  /* 0xd2511f536c6c7824 */ /* 0x000fe200078e02ff */
[----:B------:R-:W-:Y:S01]  /*0de0*/  SHF.R.U64 R99, R6, 0x10, R7 ;  /* 0x0000001006637819 */ /* 0x000fe20000001207 */
[----:B------:R-:W-:Y:S01]  /*0df0*/  IMAD.HI.U32 R29, R110, -0x2daee0ad, RZ ;  /* 0xd2511f536e1d7827 */ /* 0x000fe200078e00ff */
[----:B------:R-:W-:Y:S01]  /*0e00*/  HADD2.F32 R8, -RZ, R6.H0_H0 ;  /* 0x20000006ff087230 */ /* 0x000fe20000004100 */
[--C-:B------:R-:W-:Y:S01]  /*0e10*/  SHF.R.U64 R34, R34, 0x10, R35.reuse ;  /* 0x0000001022227819 */ /* 0x100fe20000001223 */
[----:B------:R-:W-:Y:S01]  /*0e20*/  HADD2.F32 R6, -RZ, R4.H0_H0 ;  /* 0x20000004ff067230 */ /* 0x000fe20000004100 */
[--C-:B------:R-:W-:Y:S01]  /*0e30*/  IMAD.MOV.U32 R28, RZ, RZ, R35.reuse ;  /* 0x000000ffff1c7224 */ /* 0x100fe200078e0023 */
[----:B------:R-:W-:Y:S01]  /*0e40*/  SHF.R.U32.HI R32, RZ, 0x10, R35 ;  /* 0x00000010ff207819 */ /* 0x000fe20000011623 */
[--C-:B------:R-:W-:Y:S01]  /*0e50*/  IMAD.MOV.U32 R72, RZ, RZ, R37.reuse ;  /* 0x000000ffff487224 */ /* 0x100fe200078e0025 */
[----:B------:R-:W-:Y:S01]  /*0e60*/  MOV R31, R36 ;  /* 0x00000024001f7202 */ /* 0x000fe20000000f00 */
[----:B------:R-:W-:Y:S01]  /*0e70*/  IMAD.MOV.U32 R75, RZ, RZ, R38 ;  /* 0x000000ffff4b7224 */ /* 0x000fe200078e0026 */
[----:B------:R-:W-:Y:S01]  /*0e80*/  SHF.R.U64 R30, R36, 0x10, R37 ;  /* 0x00000010241e7819 */ /* 0x000fe20000001225 */
[----:B------:R-:W-:Y:S01]  /*0e90*/  IMAD.MOV.U32 R76, RZ, RZ, R39 ;  /* 0x000000ffff4c7224 */ /* 0x000fe200078e0027 */
[----:B------:R-:W-:Y:S01]  /*0ea0*/  SHF.R.U32.HI R73, RZ, 0x10, R37 ;  /* 0x00000010ff497819 */ /* 0x000fe20000011625 */
[----:B------:R-:W-:Y:S01]  /*0eb0*/  IMAD.MOV.U32 R79, RZ, RZ, R40 ;  /* 0x000000ffff4f7224 */ /* 0x000fe200078e0028 */
[--C-:B------:R-:W-:Y:S01]  /*0ec0*/  SHF.R.U64 R74, R38, 0x10, R39.reuse ;  /* 0x00000010264a7819 */ /* 0x100fe20000001227 */
[----:B------:R-:W-:Y:S01]  /*0ed0*/  IMAD.MOV.U32 R83, RZ, RZ, R42 ;  /* 0x000000ffff537224 */ /* 0x000fe200078e002a */
[----:B------:R-:W-:Y:S01]  /*0ee0*/  SHF.R.U32.HI R77, RZ, 0x10, R39 ;  /* 0x00000010ff4d7819 */ /* 0x000fe20000011627 */
[----:B------:R-:W-:Y:S01]  /*0ef0*/  IMAD.MOV.U32 R84, RZ, RZ, R43 ;  /* 0x000000ffff547224 */ /* 0x000fe200078e002b */
[--C-:B------:R-:W-:Y:S01]  /*0f00*/  SHF.R.U64 R78, R40, 0x10, R41.reuse ;  /* 0x00000010284e7819 */ /* 0x100fe20000001229 */
[----:B------:R-:W-:Y:S01]  /*0f10*/  IMAD R106, R106, -0x326172a9, RZ ;  /* 0xcd9e8d576a6a7824 */ /* 0x000fe200078e02ff */
[----:B------:R-:W-:Y:S01]  /*0f20*/  MOV R80, R41 ;  /* 0x0000002900507202 */ /* 0x000fe20000000f00 */
[----:B------:R-:W-:Y:S01]  /*0f30*/  IMAD.HI.U32 R33, R112, -0x326172a9, RZ ;  /* 0xcd9e8d5770217827 */ /* 0x000fe200078e00ff */
[----:B------:R-:W-:Y:S01]  /*0f40*/  SHF.R.U32.HI R81, RZ, 0x10, R41 ;  /* 0x00000010ff517819 */ /* 0x000fe20000011629 */
[----:B------:R-:W-:Y:S01]  /*0f50*/  HFMA2.MMA R104, -RZ, RZ, 0, 0 ;  /* 0x00000000ff687435 */ /* 0x000fe200000001ff */
[--C-:B------:R-:W-:Y:S01]  /*0f60*/  SHF.R.U64 R82, R42, 0x10, R43.reuse ;  /* 0x000000102a527819 */ /* 0x100fe2000000122b */
[----:B------:R-:W-:Y:S01]  /*0f70*/  IMAD.MOV.U32 R87, RZ, RZ, R22 ;  /* 0x000000ffff577224 */ /* 0x000fe200078e0016 */
[----:B------:R-:W-:Y:S01]  /*0f80*/  SHF.R.U32.HI R85, RZ, 0x10, R43 ;  /* 0x00000010ff557819 */ /* 0x000fe2000001162b */
[--C-:B------:R-:W-:Y:S01]  /*0f90*/  IMAD.MOV.U32 R89, RZ, RZ, R23.reuse ;  /* 0x000000ffff597224 */ /* 0x100fe200078e0017 */
[--C-:B------:R-:W-:Y:S01]  /*0fa0*/  SHF.R.U64 R86, R22, 0x10, R23.reuse ;  /* 0x0000001016567819 */ /* 0x100fe20000001217 */
[----:B------:R-:W-:Y:S01]  /*0fb0*/  BSSY B0, `(.L_x_23720) ;  /* 0x0000cd2000007945 */ /* 0x000fe20003800000 */
        /* <DEDUP_REMOVED lines=24> */
[----:B------:R-:W-:Y:S01]  /*1140*/  LOP3.LUT R108, R29, UR26, R108, 0x96, !PT ;  /* 0x0000001a1d6c7c12 */ /* 0x000fe2000f8e966c */
[----:B------:R-:W-:Y:S01]  /*1150*/  HADD2.F32 R3, -RZ, R3.H0_H0 ;  /* 0x20000003ff037230 */ /* 0x000fe20000004100 */
[----:B------:R-:W-:Y:S01]  /*1160*/  LOP3.LUT R109, R18, 0x3, RZ, 0xc0, !PT ;  /* 0x00000003126d7812 */ /* 0x000fe200078ec0ff */
[----:B------:R-:W-:Y:S01]  /*1170*/  IMAD R112, R112, -0x326172a9, RZ ;  /* 0xcd9e8d5770707824 */ /* 0x000fe200078e02ff */
[----:B------:R-:W-:Y:S01]  /*1180*/  LOP3.LUT R106, R33, UR25, R106, 0x96, !PT ;  /* 0x00000019216a7c12 */ /* 0x000fe2000f8e966a */
[----:B------:R-:W-:Y:S01]  /*1190*/  IMAD R110, R110, -0x2daee0ad, RZ ;  /* 0xd2511f536e6e7824 */ /* 0x000fe200078e02ff */
        /* <DEDUP_REMOVED lines=46> */
.L_x_23980:
[----:B------:R-:W-:Y:S01]  /*1480*/  ISETP.NE.U32.AND P1, PT, RZ, c[0x0][0x1c0], PT ;  /* 0x00007000ff007a0c */ /* 0x000fe20003f25070 */
[----:B------:R-:W-:-:S03]  /*1490*/  IMAD.MOV.U32 R124, RZ, RZ, 0x3f800000 ;  /* 0x3f800000ff7c7424 */ /* 0x000fc600078e00ff */
[----:B------:R-:W-:-:S13]  /*14a0*/  ISETP.NE.AND.EX P1, PT, RZ, c[0x0][0x1c4], PT, P1 ;  /* 0x00007100ff007a0c */ /* 0x000fda0003f25310 */
[----:B------:R-:W-:-:S04]  /*14b0*/  @P1 IMAD.MOV.U32 R68, RZ, RZ, 0x4 ;  /* 0x00000004ff441424 */ /* 0x000fc800078e00ff */
        /* <DEDUP_REMOVED lines=8> */
[----:B------:R-:W-:-:S05]  /*1540*/  LEA.HI.SX32 R123, R70, R125, 0x1e ;  /* 0x0000007d467b7211 */ /* 0x000fca00078ff2ff */
[----:B------:R-:W-:Y:S01]  /*1550*/  IMAD.MOV.U32 R126, RZ, RZ, R123 ;  /* 0x000000ffff7e7224 */ /* 0x000fe200078e007b */
[----:B------:R-:W-:Y:S05]  /*1560*/  @!P0 BRA `(.L_x_23722) ;  /* 0x0000164000008947 */ /* 0x000fea0003800000 */
[----:B0-----:R-:W-:Y:S01]  /*1570*/  IMAD.MOV.U32 R36, RZ, RZ, 0x10 ;  /* 0x00000010ff247424 */ /* 0x001fe200078e00ff */
[----:B------:R-:W-:-:S03]  /*1580*/  ISETP.NE.U32.AND P1, PT, RZ, c[0x0][0x180], PT ;  /* 0x00006000ff007a0c */ /* 0x000fc60003f25070 */
[----:B------:R-:W-:Y:S01]  /*1590*/  IMAD.WIDE.U32 R36, R123, R36, c[0x0][0x170] ;  /* 0x00005c007b247625 */ /* 0x000fe200078e0024 */
[----:B------:R-:W-:-:S05]  /*15a0*/  ISETP.NE.AND.EX P1, PT, RZ, c[0x0][0x184], PT, P1 ;  /* 0x00006100ff007a0c */ /* 0x000fca0003f25310 */
[----:B------:R-:W5:Y:S08]  /*15b0*/  LDG.E.128 R36, [R36.64] ;  /* 0x0000000624247981 */ /* 0x000f70000c1e1d00 */
        /* <DEDUP_REMOVED lines=15> */
.L_x_23724:
[----:B0-----:R-:W-:Y:S02]  /*16b0*/  IMAD.MOV.U32 R127, RZ, RZ, R112 ;  /* 0x000000ffff7f7224 */ /* 0x001fe400078e0070 */
.L_x_23725:
[----:B------:R-:W-:Y:S05]  /*16c0*/  BSYNC B2 ;  /* 0x0000000000027941 */ /* 0x000fea0003800000 */
.L_x_23723:
        /* <DEDUP_REMOVED lines=16> */
.L_x_23729:
[----:B------:R-:W-:Y:S05]  /*17d0*/  BSYNC B3 ;  /* 0x0000000000037941 */ /* 0x000fea0003800000 */
.L_x_23728:
        /* <DEDUP_REMOVED lines=44> */
.L_x_23727:
[----:B------:R-:W-:Y:S05]  /*1aa0*/  BSYNC B2 ;  /* 0x0000000000027941 */ /* 0x000fea0003800000 */
.L_x_23726:
[----:B------:R-:W0:Y:S01]  /*1ab0*/  I2F.U32 R69, R127 ;  /* 0x0000007f00457306 */ /* 0x000e220000201000 */
[----:B------:R-:W-:Y:S01]  /*1ac0*/  HFMA2.MMA R126, -RZ, RZ, 0.1171875, 0 ;  /* 0x2f800000ff7e7435 */ /* 0x000fe200000001ff */
[----:B------:R-:W-:Y:S01]  /*1ad0*/  ISETP.NE.U32.AND P1, PT, RZ, c[0x0][0x180], PT ;  /* 0x00006000ff007a0c */ /* 0x000fe20003f25070 */
[----:B-----5:R-:W-:Y:S01]  /*1ae0*/  FMUL.FTZ R36, R36, R124 ;  /* 0x0000007c24247220 */ /* 0x020fe20000410000 */
[----:B------:R-:W-:Y:S01]  /*1af0*/  ISETP.NE.AND P3, PT, R70, 0x1, PT ;  /* 0x000000014600780c */ /* 0x000fe20003f65270 */
[----:B------:R-:W-:Y:S01]  /*1b00*/  BSSY B2, `(.L_x_23730) ;  /* 0x0000012000027945 */ /* 0x000fe20003800000 */
[----:B------:R-:W-:Y:S01]  /*1b10*/  ISETP.NE.AND.EX P1, PT, RZ, c[0x0][0x184], PT, P1 ;  /* 0x00006100ff007a0c */ /* 0x000fe20003f25310 */
[----:B------:R-:W-:Y:S01]  /*1b20*/  FMUL.FTZ R36, R36, c[0x0][0x1e8] ;  /* 0x00007a0024247a20 */ /* 0x000fe20000410000 */
[----:B------:R-:W-:-:S03]  /*1b30*/  IADD3 R68, R70, 0x1, RZ ;  /* 0x0000000146447810 */ /* 0x000fc60007ffe0ff */
        /* <DEDUP_REMOVED lines=13> */
.L_x_23731:
[----:B------:R-:W-:Y:S02]  /*1c10*/  IMAD.MOV.U32 R127, RZ, RZ, R112 ;  /* 0x000000ffff7f7224 */ /* 0x000fe400078e0070 */
.L_x_23732:
[----:B------:R-:W-:Y:S05]  /*1c20*/  BSYNC B2 ;  /* 0x0000000000027941 */ /* 0x000fea0003800000 */
.L_x_23730:
        /* <DEDUP_REMOVED lines=16> */
.L_x_23736:
[----:B------:R-:W-:Y:S05]  /*1d30*/  BSYNC B3 ;  /* 0x0000000000037941 */ /* 0x000fea0003800000 */
.L_x_23735:
        /* <DEDUP_REMOVED lines=43> */
[----:B------:R-:W-:Y:S02]  /*1ff0*/  MOV R68, RZ ;  /* 0x000000ff00447202 */ /* 0x000fe40000000f00 */
.L_x_23734:
[----:B------:R-:W-:Y:S05]  /*2000*/  BSYNC B2 ;  /* 0x0000000000027941 */ /* 0x000fea0003800000 */
.L_x_23733:
[----:B------:R-:W0:Y:S01]  /*2010*/  I2F.U32 R69, R127 ;  /* 0x0000007f00457306 */ /* 0x000e220000201000 */
[----:B------:R-:W-:Y:S01]  /*2020*/  ISETP.NE.AND P4, PT, R68, 0x1, PT ;  /* 0x000000014400780c */ /* 0x000fe20003f85270 */
[----:B------:R-:W-:Y:S01]  /*2030*/  FMUL.FTZ R37, R37, R124 ;  /* 0x0000007c25257220 */ /* 0x000fe20000410000 */
[----:B------:R-:W-:Y:S03]  /*2040*/  BSSY B2, `(.L_x_23737) ;  /* 0x0000011000027945 */ /* 0x000fe60003800000 */
        /* <DEDUP_REMOVED lines=15> */
.L_x_23738:
[----:B------:R-:W-:Y:S02]  /*2140*/  IMAD.MOV.U32 R127, RZ, RZ, R112 ;  /* 0x000000ffff7f7224 */ /* 0x000fe400078e0070 */
.L_x_23739:
[----:B------:R-:W-:Y:S05]  /*2150*/  BSYNC B2 ;  /* 0x0000000000027941 */ /* 0x000fea0003800000 */
.L_x_23737:
        /* <DEDUP_REMOVED lines=16> */
.L_x_23743:
[----:B------:R-:W-:Y:S05]  /*2260*/  BSYNC B3 ;  /* 0x0000000000037941 */ /* 0x000fea0003800000 */
.L_x_23742:
        /* <DEDUP_REMOVED lines=44> */
.L_x_23741:
[----:B------:R-:W-:Y:S05]  /*2530*/  BSYNC B2 ;  /* 0x0000000000027941 */ /* 0x000fea0003800000 */
.L_x_23740:
[----:B------:R-:W0:Y:S01]  /*2540*/  I2F.U32 R71, R127 ;  /* 0x0000007f00477306 */ /* 0x000e220000201000 */
[C---:B------:R-:W-:Y:S01]  /*2550*/  ISETP.NE.AND P5, PT, R69.reuse, 0x1, PT ;  /* 0x000000014500780c */ /* 0x040fe20003fa5270 */
[----:B------:R-:W-:Y:S01]  /*2560*/  FMUL.FTZ R38, R38, R124 ;  /* 0x0000007c26267220 */ /* 0x000fe20000410000 */
[----:B------:R-:W-:Y:S01]  /*2570*/  BSSY B2, `(.L_x_23744) ;  /* 0x0000011000027945 */ /* 0x000fe20003800000 */
[----:B------:R-:W-:Y:S02]  /*2580*/  IADD3 R109, R69, 0x1, RZ ;  /* 0x00000001456d7810 */ /* 0x000fe40007ffe0ff */
        /* <DEDUP_REMOVED lines=14> */
.L_x_23745:
[----:B------:R-:W-:Y:S02]  /*2670*/  IMAD.MOV.U32 R127, RZ, RZ, R112 ;  /* 0x000000ffff7f7224 */ /* 0x000fe400078e0070 */
.L_x_23746:
[----:B------:R-:W-:Y:S05]  /*2680*/  BSYNC B2 ;  /* 0x0000000000027941 */ /* 0x000fea0003800000 */
.L_x_23744:
        /* <DEDUP_REMOVED lines=16> */
.L_x_23750:
[----:B------:R-:W-:Y:S05]  /*2790*/  BSYNC B3 ;  /* 0x0000000000037941 */ /* 0x000fea0003800000 */
.L_x_23749:
        /* <DEDUP_REMOVED lines=36> */
[----:B------:R-:W-:-:S04]  /*29e0*/  MOV R109, RZ ;  /* 0x000000ff006d7202 */ /* 0x000fc80000000f00 */
[----:B------:R-:W-:Y:S01]  /*29f0*/  LOP3.LUT R71, R71, UR23, R68, 0x96, !PT ;  /* 0x0000001747477c12 */ /* 0x000fe2000f8e9644 */
[----:B------:R-:W-:-:S04]  /*2a00*/  IMAD.WIDE.U32 R68, R69, -0x326172a9, RZ ;  /* 0xcd9e8d5745447825 */ /* 0x000fc800078e00ff */
[----:B------:R-:W-:Y:S01]  /*2a10*/  IMAD.MOV.U32 R112, RZ, RZ, R68 ;  /* 0x000000ffff707224 */ /* 0x000fe200078e0044 */
[----:B------:R-:W-:Y:S01]  /*2a20*/  LOP3.LUT R106, R69, UR25, R70, 0x96, !PT ;  /* 0x00000019456a7c12 */ /* 0x000fe2000f8e9646 */
[----:B------:R-:W-:-:S04]  /*2a30*/  IMAD.WIDE.U32 R68, R71, -0x2daee0ad, RZ ;  /* 0xd2511f5347447825 */ /* 0x000fc800078e00ff */
[----:B------:R-:W-:Y:S01]  /*2a40*/  IMAD.MOV.U32 R110, RZ, RZ, R68 ;  /* 0x000000ffff6e7224 */ /* 0x000fe200078e0044 */
[----:B------:R-:W-:Y:S02]  /*2a50*/  LOP3.LUT R108, R69, UR26, R108, 0x96, !PT ;  /* 0x0000001a456c7c12 */ /* 0x000fe4000f8e966c */
.L_x_23748:
[----:B------:R-:W-:Y:S05]  /*2a60*/  BSYNC B2 ;  /* 0x0000000000027941 */ /* 0x000fea0003800000 */
.L_x_23747:
[----:B------:R-:W0:Y:S01]  /*2a70*/  I2F.U32 R69, R127 ;  /* 0x0000007f00457306 */ /* 0x000e220000201000 */
[----:B------:R-:W-:Y:S01]  /*2a80*/  FMUL.FTZ R39, R39, R124 ;  /* 0x0000007c27277220 */ /* 0x000fe20000410000 */
[----:B------:R-:W-:-:S03]  /*2a90*/  SEL R129, RZ, 0x1, P2 ;  /* 0x00000001ff817807 */ /* 0x000fc60001000000 */
[----:B------:R-:W-:Y:S02]  /*2aa0*/  FMUL.FTZ R39, R39, c[0x0][0x1e8] ;  /* 0x00007a0027277a20 */ /* 0x000fe40000410000 */
[----:B0-----:R-:W-:Y:S01]  /*2ab0*/  FFMA.FTZ R69, R69, R126, 1.1641532182693481445e-10 ;  /* 0x2f00000045457423 */ /* 0x001fe2000001007e */
[----:B------:R-:W-:-:S04]  /*2ac0*/  SEL R126, RZ, 0x100, P3 ;  /* 0x00000100ff7e7807 */ /* 0x000fc80001800000 */
[----:B------:R-:W-:Y:S02]  /*2ad0*/  FSETP.GTU.FTZ.AND P5, PT, R69, c[0x0][0x1e4], PT ;  /* 0x0000790045007a0b */ /* 0x000fe40003fbc000 */
[----:B------:R-:W-:Y:S02]  /*2ae0*/  SEL R69, RZ, 0x10000, P4 ;  /* 0x00010000ff457807 */ /* 0x000fe40002000000 */
[----:B------:R-:W-:Y:S02]  /*2af0*/  FSEL R39, R39, RZ, !P5 ;  /* 0x000000ff27277208 */ /* 0x000fe40006800000 */
[----:B------:R-:W-:-:S03]  /*2b00*/  SEL R68, RZ, 0x1000000, P5 ;  /* 0x01000000ff447807 */ /* 0x000fc60002800000 */
[----:B------:R-:W-:Y:S01]  /*2b10*/  @P1 FADD.FTZ R39, R35, R39 ;  /* 0x0000002723271221 */ /* 0x000fe20000010000 */
[C---:B------:R-:W-:Y:S02]  /*2b20*/  LEA R70, P1, R123.reuse, c[0x0][0x188], 0x4 ;  /* 0x000062007b467a11 */ /* 0x040fe400078220ff */
[----:B------:R-:W-:Y:S02]  /*2b30*/  IADD3 R126, R126, R68, R69 ;  /* 0x000000447e7e7210 */ /* 0x000fe40007ffe045 */
[C---:B------:R-:W-:Y:S02]  /*2b40*/  LEA.HI.X R71, R123.reuse, c[0x0][0x18c], RZ, 0x4, P1 ;  /* 0x000063007b477a11 */ /* 0x040fe400008f24ff */
[C---:B------:R-:W-:Y:S01]  /*2b50*/  LEA R68, P1, R123.reuse, c[0x0][0x190], 0x2 ;  /* 0x000064007b447a11 */ /* 0x040fe200078210ff */
[----:B------:R-:W-:Y:S01]  /*2b60*/  IMAD.IADD R129, R126, 0x1, R129 ;  /* 0x000000017e817824 */ /* 0x000fe200078e0281 */
[C---:B------:R-:W-:Y:S01]  /*2b70*/  IADD3 R126, R123.reuse, 0x20, RZ ;  /* 0x000000207b7e7810 */ /* 0x040fe20007ffe0ff */
[----:B------:R0:W-:Y:S01]  /*2b80*/  STG.E.128 [R70.64], R36 ;  /* 0x0000002446007986 */ /* 0x0001e2000c101d06 */
[----:B------:R-:W-:-:S05]  /*2b90*/  LEA.HI.X R69, R123, c[0x0][0x194], RZ, 0x2, P1 ;  /* 0x000065007b457a11 */ /* 0x000fca00008f14ff */
[----:B------:R0:W-:Y:S04]  /*2ba0*/  STG.E [R68.64], R129 ;  /* 0x0000008144007986 */ /* 0x0001e8000c101906 */
.L_x_23722:
[----:B0-----:R-:W-:Y:S05]  /*2bb0*/  BSYNC B1 ;  /* 0x0000000000017941 */ /* 0x001fea0003800000 */
.L_x_23721:
        /* <DEDUP_REMOVED lines=23> */
.L_x_23754:
[----:B0-----:R-:W-:Y:S02]  /*2d30*/  IMAD.MOV.U32 R128, RZ, RZ, R112 ;  /* 0x000000ffff807224 */ /* 0x001fe400078e0070 */
.L_x_23755:
[----:B------:R-:W-:Y:S05]  /*2d40*/  BSYNC B2 ;  /* 0x0000000000027941 */ /* 0x000fea0003800000 */
.L_x_23753:
        /* <DEDUP_REMOVED lines=16> */
.L_x_23759:
[----:B------:R-:W-:Y:S05]  /*2e50*/  BSYNC B3 ;  /* 0x0000000000037941 */ /* 0x000fea0003800000 */
.L_x_23758:
        /* <DEDUP_REMOVED lines=40> */
[----:B------:R-:W-:Y:S01]  /*30e0*/  MOV R112, R68 ;  /* 0x0000004400707202 */ /* 0x000fe20000000f00 */
[----:B------:R-:W-:-:S04]  /*30f0*/  IMAD.WIDE.U32 R68, R71, -0x2daee0ad, RZ ;  /* 0xd2511f5347447825 */ /* 0x000fc800078e00ff */
[----:B------:R-:W-:Y:S01]  /*3100*/  IMAD.MOV.U32 R110, RZ, RZ, R68 ;  /* 0x000000ffff6e7224 */ /* 0x000fe200078e0044 */
[----:B------:R-:W-:Y:S02]  /*3110*/  LOP3.LUT R108, R69, UR26, R108, 0x96, !PT ;  /* 0x0000001a456c7c12 */ /* 0x000fe4000f8e966c */
.L_x_23757:
[----:B------:R-:W-:Y:S05]  /*3120*/  BSYNC B2 ;  /* 0x0000000000027941 */ /* 0x000fea0003800000 */
.L_x_23756:
[----:B------:R-:W0:Y:S01]  /*3130*/  I2F.U32 R68, R128 ;  /* 0x0000008000447306 */ /* 0x000e220000201000 */
[----:B------:R-:W-:Y:S01]  /*3140*/  IMAD.MOV.U32 R127, RZ, RZ, 0x2f800000 ;  /* 0x2f800000ff7f7424 */ /* 0x000fe200078e00ff */
[----:B------:R-:W-:Y:S01]  /*3150*/  ISETP.NE.U32.AND P1, PT, RZ, c[0x0][0x180], PT ;  /* 0x00006000ff007a0c */ /* 0x000fe20003f25070 */
[----:B-----5:R-:W-:Y:S01]  /*3160*/  FMUL.FTZ R40, R40, R124 ;  /* 0x0000007c28287220 */ /* 0x020fe20000410000 */
[----:B------:R-:W-:Y:S01]  /*3170*/  ISETP.NE.AND P3, PT, R70, 0x1, PT ;  /* 0x000000014600780c */ /* 0x000fe20003f65270 */
[----:B------:R-:W-:Y:S01]  /*3180*/  BSSY B2, `(.L_x_23760) ;  /* 0x0000012000027945 */ /* 0x000fe20003800000 */
[----:B------:R-:W-:Y:S01]  /*3190*/  ISETP.NE.AND.EX P1, PT, RZ, c[0x0][0x184], PT, P1 ;  /* 0x00006100ff007a0c */ /* 0x000fe20003f25310 */
        /* <DEDUP_REMOVED lines=15> */
.L_x_23761:
[----:B------:R-:W-:Y:S02]  /*3290*/  IMAD.MOV.U32 R128, RZ, RZ, R112 ;  /* 0x000000ffff807224 */ /* 0x000fe400078e0070 */
.L_x_23762:
[----:B------:R-:W-:Y:S05]  /*32a0*/  BSYNC B2 ;  /* 0x0000000000027941 */ /* 0x000fea0003800000 */
.L_x_23760:
        /* <DEDUP_REMOVED lines=16> */
.L_x_23766:
[----:B------:R-:W-:Y:S05]  /*33b0*/  BSYNC B3 ;  /* 0x0000000000037941 */ /* 0x000fea0003800000 */
.L_x_23765:
        /* <DEDUP_REMOVED lines=44> */
.L_x_23764:
[----:B------:R-:W-:Y:S05]  /*3680*/  BSYNC B2 ;  /* 0x0000000000027941 */ /* 0x000fea0003800000 */
.L_x_23763:
        /* <DEDUP_REMOVED lines=19> */
.L_x_23768:
[----:B------:R-:W-:Y:S02]  /*37c0*/  IMAD.MOV.U32 R128, RZ, RZ, R112 ;  /* 0x000000ffff807224 */ /* 0x000fe400078e0070 */
.L_x_23769:
[----:B------:R-:W-:Y:S05]  /*37d0*/  BSYNC B2 ;  /* 0x0000000000027941 */ /* 0x000fea0003800000 */
.L_x_23767:
        /* <DEDUP_REMOVED lines=16> */
.L_x_23773:
[----:B------:R-:W-:Y:S05]  /*38e0*/  BSYNC B3 ;  /* 0x0000000000037941 */ /* 0x000fea0003800000 */
.L_x_23772:
        /* <DEDUP_REMOVED lines=44> */
.L_x_23771:
[----:B------:R-:W-:Y:S05]  /*3bb0*/  BSYNC B2 ;  /* 0x0000000000027941 */ /* 0x000fea0003800000 */
.L_x_23770:
        /* <DEDUP_REMOVED lines=19> */
.L_x_23775:
[----:B------:R-:W-:Y:S02]  /*3cf0*/  IMAD.MOV.U32 R128, RZ, RZ, R112 ;  /* 0x000000ffff807224 */ /* 0x000fe400078e0070 */
.L_x_23776:
[----:B------:R-:W-:Y:S05]  /*3d00*/  BSYNC B2 ;  /* 0x0000000000027941 */ /* 0x000fea0003800000 */
.L_x_23774:
        /* <DEDUP_REMOVED lines=16> */
.L_x_23780:
[----:B------:R-:W-:Y:S05]  /*3e10*/  BSYNC B3 ;  /* 0x0000000000037941 */ /* 0x000fea0003800000 */
.L_x_23779:
        /* <DEDUP_REMOVED lines=41> */
[----:B------:R-:W-:-:S04]  /*40b0*/  IMAD.WIDE.U32 R68, R71, -0x2daee0ad, RZ ;  /* 0xd2511f5347447825 */ /* 0x000fc800078e00ff */
[----:B------:R-:W-:Y:S01]  /*40c0*/  IMAD.MOV.U32 R110, RZ, RZ, R68 ;  /* 0x000000ffff6e7224 */ /* 0x000fe200078e0044 */
[----:B------:R-:W-:Y:S02]  /*40d0*/  LOP3.LUT R108, R69, UR26, R108, 0x96, !PT ;  /* 0x0000001a456c7c12 */ /* 0x000fe4000f8e966c */
.L_x_23778:
[----:B------:R-:W-:Y:S05]  /*40e0*/  BSYNC B2 ;  /* 0x0000000000027941 */ /* 0x000fea0003800000 */
.L_x_23777:
[----:B------:R-:W0:Y:S01]  /*40f0*/  I2F.U32 R68, R128 ;  /* 0x0000008000447306 */ /* 0x000e220000201000 */
[----:B------:R-:W-:Y:S01]  /*4100*/  FMUL.FTZ R43, R43, R124 ;  /* 0x0000007c2b2b7220 */ /* 0x000fe20000410000 */
[----:B------:R-:W-:Y:S02]  /*4110*/  SEL R69, RZ, 0x10000, P4 ;  /* 0x00010000ff457807 */ /* 0x000fe40002000000 */
[----:B------:R-:W-:Y:S01]  /*4120*/  SEL R130, RZ, 0x1, P2 ;  /* 0x00000001ff827807 */ /* 0x000fe20001000000 */
[----:B------:R-:W-:Y:S02]  /*4130*/  FMUL.FTZ R43, R43, c[0x0][0x1e8] ;  /* 0x00007a002b2b7a20 */ /* 0x000fe40000410000 */
[----:B0-----:R-:W-:Y:S01]  /*4140*/  FFMA.FTZ R68, R68, R127, 1.1641532182693481445e-10 ;  /* 0x2f00000044447423 */ /* 0x001fe2000001007f */
[----:B------:R-:W-:-:S04]  /*4150*/  SEL R127, RZ, 0x100, P3 ;  /* 0x00000100ff7f7807 */ /* 0x000fc80001800000 */
[----:B------:R-:W-:-:S04]  /*4160*/  FSETP.GTU.FTZ.AND P5, PT, R68, c[0x0][0x1e4], PT ;  /* 0x0000790044007a0b */ /* 0x000fc80003fbc000 */
[----:B------:R-:W-:Y:S02]  /*4170*/  FSEL R43, R43, RZ, !P5 ;  /* 0x000000ff2b2b7208 */ /* 0x000fe40006800000 */
[----:B------:R-:W-:-:S03]  /*4180*/  SEL R68, RZ, 0x1000000, P5 ;  /* 0x01000000ff447807 */ /* 0x000fc60002800000 */
[----:B------:R-:W-:Y:S01]  /*4190*/  @P1 FADD.FTZ R43, R35, R43 ;  /* 0x0000002b232b1221 */ /* 0x000fe20000010000 */
[C---:B------:R-:W-:Y:S02]  /*41a0*/  LEA R70, P1, R126.reuse, c[0x0][0x188], 0x4 ;  /* 0x000062007e467a11 */ /* 0x040fe400078220ff */
[----:B------:R-:W-:Y:S02]  /*41b0*/  IADD3 R127, R127, R68, R69 ;  /* 0x000000447f7f7210 */ /* 0x000fe40007ffe045 */
[C---:B------:R-:W-:Y:S02]  /*41c0*/  LEA.HI.X R71, R126.reuse, c[0x0][0x18c], RZ, 0x4, P1 ;  /* 0x000063007e477a11 */ /* 0x040fe400008f24ff */
[C---:B------:R-:W-:Y:S01]  /*41d0*/  LEA R68, P1, R126.reuse, c[0x0][0x190], 0x2 ;  /* 0x000064007e447a11 */ /* 0x040fe200078210ff */
[----:B------:R-:W-:Y:S02]  /*41e0*/  IMAD.IADD R127, R127, 0x1, R130 ;  /* 0x000000017f7f7824 */ /* 0x000fe400078e0282 */
[----:B------:R0:W-:Y:S01]  /*41f0*/  STG.E.128 [R70.64], R40 ;  /* 0x0000002846007986 */ /* 0x0001e2000c101d06 */
[----:B------:R-:W-:-:S02]  /*4200*/  LEA.HI.X R69, R126, c[0x0][0x194], RZ, 0x2, P1 ;  /* 0x000065007e457a11 */ /* 0x000fc400008f14ff */
[----:B------:R-:W-:-:S03]  /*4210*/  IADD3 R126, R126, 0x20, RZ ;  /* 0x000000207e7e7810 */ /* 0x000fc60007ffe0ff */
[----:B------:R0:W-:Y:S04]  /*4220*/  STG.E [R68.64], R127 ;  /* 0x0000007f44007986 */ /* 0x0001e8000c101906 */
.L_x_23752:
[----:B------:R-:W-:Y:S05]  /*4230*/  BSYNC B1 ;  /* 0x0000000000017941 */ /* 0x000fea0003800000 */
.L_x_23751:
        /* <DEDUP_REMOVED lines=8> */
[----:B0-----:R-:W-:-:S04]  /*42c0*/  @P1 LEA R68, P2, R126, c[0x0][0x180], 0x4 ;  /* 0x000060007e441a11 */ /* 0x001fc800078420ff */
        /* <DEDUP_REMOVED lines=14> */
.L_x_23784:
[----:B0-----:R-:W-:Y:S02]  /*43b0*/  IMAD.MOV.U32 R128, RZ, RZ, R112 ;  /* 0x000000ffff807224 */ /* 0x001fe400078e0070 */
.L_x_23785:
[----:B------:R-:W-:Y:S05]  /*43c0*/  BSYNC B2 ;  /* 0x0000000000027941 */ /* 0x000fea0003800000 */
.L_x_23783:
        /* <DEDUP_REMOVED lines=16> */
.L_x_23789:
[----:B------:R-:W-:Y:S05]  /*44d0*/  BSYNC B3 ;  /* 0x0000000000037941 */ /* 0x000fea0003800000 */
.L_x_23788:
        /* <DEDUP_REMOVED lines=41> */
[----:B------:R-:W-:-:S03]  /*4770*/  MOV R70, RZ ;  /* 0x000000ff00467202 */ /* 0x000fc60000000f00 */
[----:B------:R-:W-:Y:S01]  /*4780*/  IMAD.MOV.U32 R110, RZ, RZ, R68 ;  /* 0x000000ffff6e7224 */ /* 0x000fe200078e0044 */
[----:B------:R-:W-:Y:S02]  /*4790*/  LOP3.LUT R108, R69, UR26, R108, 0x96, !PT ;  /* 0x0000001a456c7c12 */ /* 0x000fe4000f8e966c */
.L_x_23787:
[----:B------:R-:W-:Y:S05]  /*47a0*/  BSYNC B2 ;  /* 0x0000000000027941 */ /* 0x000fea0003800000 */
.L_x_23786:
        /* <DEDUP_REMOVED lines=22> */
.L_x_23791:
[----:B------:R-:W-:Y:S02]  /*4910*/  MOV R128, R112 ;  /* 0x0000007000807202 */ /* 0x000fe40000000f00 */
.L_x_23792:
[----:B------:R-:W-:Y:S05]  /*4920*/  BSYNC B2 ;  /* 0x0000000000027941 */ /* 0x000fea0003800000 */
.L_x_23790:
        /* <DEDUP_REMOVED lines=16> */
.L_x_23796:
[----:B------:R-:W-:Y:S05]  /*4a30*/  BSYNC B3 ;  /* 0x0000000000037941 */ /* 0x000fea0003800000 */
.L_x_23795:
        /* <DEDUP_REMOVED lines=44> */
.L_x_23794:
[----:B------:R-:W-:Y:S05]  /*4d00*/  BSYNC B2 ;  /* 0x0000000000027941 */ /* 0x000fea0003800000 */
.L_x_23793:
        /* <DEDUP_REMOVED lines=19> */
.L_x_23798:
[----:B------:R-:W-:Y:S02]  /*4e40*/  MOV R128, R112 ;  /* 0x0000007000807202 */ /* 0x000fe40000000f00 */
.L_x_23799:
[----:B------:R-:W-:Y:S05]  /*4e50*/  BSYNC B2 ;  /* 0x0000000000027941 */ /* 0x000fea0003800000 */
.L_x_23797:
        /* <DEDUP_REMOVED lines=16> */
.L_x_23803:
[----:B------:R-:W-:Y:S05]  /*4f60*/  BSYNC B3 ;  /* 0x0000000000037941 */ /* 0x000fea0003800000 */
.L_x_23802:
        /* <DEDUP_REMOVED lines=44> */
.L_x_23801:
[----:B------:R-:W-:Y:S05]  /*5230*/  BSYNC B2 ;  /* 0x0000000000027941 */ /* 0x000fea0003800000 */
.L_x_23800:
        /* <DEDUP_REMOVED lines=19> */
.L_x_23805:
[----:B------:R-:W-:Y:S02]  /*5370*/  IMAD.MOV.U32 R128, RZ, RZ, R112 ;  /* 0x000000ffff807224 */ /* 0x000fe400078e0070 */
.L_x_23806:
[----:B------:R-:W-:Y:S05]  /*5380*/  BSYNC B2 ;  /* 0x0000000000027941 */ /* 0x000fea0003800000 */
.L_x_23804:
        /* <DEDUP_REMOVED lines=16> */
.L_x_23810:
[----:B------:R-:W-:Y:S05]  /*5490*/  BSYNC B3 ;  /* 0x0000000000037941 */ /* 0x000fea0003800000 */
.L_x_23809:
        /* <DEDUP_REMOVED lines=44> */
.L_x_23808:
[----:B------:R-:W-:Y:S05]  /*5760*/  BSYNC B2 ;  /* 0x0000000000027941 */ /* 0x000fea0003800000 */
.L_x_23807:
        /* <DEDUP_REMOVED lines=14> */
[C---:B------:R-:W-:Y:S02]  /*5850*/  LEA R68, P1, R126.reuse, c[0x0][0x190], 0x2 ;  /* 0x000064007e447a11 */ /* 0x040fe400078210ff */
[----:B------:R-:W-:Y:S01]  /*5860*/  IADD3 R127, R127, R130, RZ ;  /* 0x000000827f7f7210 */ /* 0x000fe20007ffe0ff */
[----:B------:R0:W-:Y:S01]  /*5870*/  STG.E.128 [R70.64], R44 ;  /* 0x0000002c46007986 */ /* 0x0001e2000c101d06 */
[----:B------:R-:W-:-:S02]  /*5880*/  LEA.HI.X R69, R126, c[0x0][0x194], RZ, 0x2, P1 ;  /* 0x000065007e457a11 */ /* 0x000fc400008f14ff */
[----:B------:R-:W-:-:S03]  /*5890*/  IADD3 R126, R126, 0x20, RZ ;  /* 0x000000207e7e7810 */ /* 0x000fc60007ffe0ff */
[----:B------:R0:W-:Y:S04]  /*58a0*/  STG.E [R68.64], R127 ;  /* 0x0000007f44007986 */ /* 0x0001e8000c101906 */
.L_x_23782:
[----:B------:R-:W-:Y:S05]  /*58b0*/  BSYNC B1 ;  /* 0x0000000000017941 */ /* 0x000fea0003800000 */
.L_x_23781:
        /* <DEDUP_REMOVED lines=23> */
.L_x_23814:
[----:B0-----:R-:W-:Y:S02]  /*5a30*/  IMAD.MOV.U32 R128, RZ, RZ, R112 ;  /* 0x000000ffff807224 */ /* 0x001fe400078e0070 */
.L_x_23815:
[----:B------:R-:W-:Y:S05]  /*5a40*/  BSYNC B2 ;  /* 0x0000000000027941 */ /* 0x000fea0003800000 */
.L_x_23813:
        /* <DEDUP_REMOVED lines=16> */
.L_x_23819:
[----:B------:R-:W-:Y:S05]  /*5b50*/  BSYNC B3 ;  /* 0x0000000000037941 */ /* 0x000fea0003800000 */
.L_x_23818:
        /* <DEDUP_REMOVED lines=44> */
.L_x_23817:
[----:B------:R-:W-:Y:S05]  /*5e20*/  BSYNC B2 ;  /* 0x0000000000027941 */ /* 0x000fea0003800000 */
.L_x_23816:
[----:B------:R-:W0:Y:S01]  /*5e30*/  I2F.U32 R68, R128 ;  /* 0x0000008000447306 */ /* 0x000e220000201000 */
[----:B------:R-:W-:Y:S01]  /*5e40*/  HFMA2.MMA R127, -RZ, RZ, 0.1171875, 0 ;  /* 0x2f800000ff7f7435 */ /* 0x000fe200000001ff */
[----:B------:R-:W-:Y:S01]  /*5e50*/  ISETP.NE.U32.AND P1, PT, RZ, c[0x0][0x180], PT ;  /* 0x00006000ff007a0c */ /* 0x000fe20003f25070 */
[----:B-----5:R-:W-:Y:S01]  /*5e60*/  FMUL.FTZ R48, R48, R124 ;  /* 0x0000007c30307220 */ /* 0x020fe20000410000 */
[----:B------:R-:W-:Y:S01]  /*5e70*/  ISETP.NE.AND P3, PT, R70, 0x1, PT ;  /* 0x000000014600780c */ /* 0x000fe20003f65270 */
[----:B------:R-:W-:Y:S01]  /*5e80*/  BSSY B2, `(.L_x_23820) ;  /* 0x0000012000027945 */ /* 0x000fe20003800000 */
[----:B------:R-:W-:Y:S01]  /*5e90*/  ISETP.NE.AND.EX P1, PT, RZ, c[0x0][0x184], PT, P1 ;  /* 0x00006100ff007a0c */ /* 0x000fe20003f25310 */
[----:B------:R-:W-:-:S04]  /*5ea0*/  FMUL.FTZ R48, R48, c[0x0][0x1e8] ;  /* 0x00007a0030307a20 */ /* 0x000fc80000410000 */
        /* <DEDUP_REMOVED lines=14> */
.L_x_23821:
[----:B------:R-:W-:Y:S02]  /*5f90*/  MOV R128, R112 ;  /* 0x0000007000807202 */ /* 0x000fe40000000f00 */
.L_x_23822:
[----:B------:R-:W-:Y:S05]  /*5fa0*/  BSYNC B2 ;  /* 0x0000000000027941 */ /* 0x000fea0003800000 */
.L_x_23820:
        /* <DEDUP_REMOVED lines=16> */
.L_x_23826:
[----:B------:R-:W-:Y:S05]  /*60b0*/  BSYNC B3 ;  /* 0x0000000000037941 */ /* 0x000fea0003800000 */
.L_x_23825:
        /* <DEDUP_REMOVED lines=44> */
.L_x_23824:
[----:B------:R-:W-:Y:S05]  /*6380*/  BSYNC B2 ;  /* 0x0000000000027941 */ /* 0x000fea0003800000 */
.L_x_23823:
        /* <DEDUP_REMOVED lines=19> */
.L_x_23828:
[----:B------:R-:W-:Y:S02]  /*64c0*/  IMAD.MOV.U32 R128, RZ, RZ, R112 ;  /* 0x000000ffff807224 */ /* 0x000fe400078e0070 */
.L_x_23829:
[----:B------:R-:W-:Y:S05]  /*64d0*/  BSYNC B2 ;  /* 0x0000000000027941 */ /* 0x000fea0003800000 */
.L_x_23827:
        /* <DEDUP_REMOVED lines=16> */
.L_x_23833:
[----:B------:R-:W-:Y:S05]  /*65e0*/  BSYNC B3 ;  /* 0x0000000000037941 */ /* 0x000fea0003800000 */
.L_x_23832:
        /* <DEDUP_REMOVED lines=44> */
.L_x_23831:
[----:B------:R-:W-:Y:S05]  /*68b0*/  BSYNC B2 ;  /* 0x0000000000027941 */ /* 0x000fea0003800000 */
.L_x_23830:
        /* <DEDUP_REMOVED lines=19> */
.L_x_23835:
[----:B------:R-:W-:Y:S02]  /*69f0*/  MOV R128, R112 ;  /* 0x0000007000807202 */ /* 0x000fe40000000f00 */
.L_x_23836:
[----:B------:R-:W-:Y:S05]  /*6a00*/  BSYNC B2 ;  /* 0x0000000000027941 */ /* 0x000fea0003800000 */
.L_x_23834:
        /* <DEDUP_REMOVED lines=16> */
.L_x_23840:
[----:B------:R-:W-:Y:S05]  /*6b10*/  BSYNC B3 ;  /* 0x0000000000037941 */ /* 0x000fea0003800000 */
.L_x_23839:
        /* <DEDUP_REMOVED lines=41> */
[----:B------:R-:W-:-:S04]  /*6db0*/  IMAD.WIDE.U32 R68, R71, -0x2daee0ad, RZ ;  /* 0xd2511f5347447825 */ /* 0x000fc800078e00ff */
[----:B------:R-:W-:Y:S01]  /*6dc0*/  IMAD.MOV.U32 R110, RZ, RZ, R68 ;  /* 0x000000ffff6e7224 */ /* 0x000fe200078e0044 */
[----:B------:R-:W-:Y:S02]  /*6dd0*/  LOP3.LUT R108, R69, UR26, R108, 0x96, !PT ;  /* 0x0000001a456c7c12 */ /* 0x000fe4000f8e966c */
.L_x_23838:
[----:B------:R-:W-:Y:S05]  /*6de0*/  BSYNC B2 ;  /* 0x0000000000027941 */ /* 0x000fea0003800000 */
.L_x_23837:
        /* <DEDUP_REMOVED lines=20> */
.L_x_23812:
[----:B------:R-:W-:Y:S05]  /*6f30*/  BSYNC B1 ;  /* 0x0000000000017941 */ /* 0x000fea0003800000 */
.L_x_23811:
        /* <DEDUP_REMOVED lines=23> */
.L_x_23844:
[----:B0-----:R-:W-:Y:S02]  /*70b0*/  MOV R128, R112 ;  /* 0x0000007000807202 */ /* 0x001fe40000000f00 */
.L_x_23845:
[----:B------:R-:W-:Y:S05]  /*70c0*/  BSYNC B2 ;  /* 0x0000000000027941 */ /* 0x000fea0003800000 */
.L_x_23843:
        /* <DEDUP_REMOVED lines=16> */
.L_x_23849:
[----:B------:R-:W-:Y:S05]  /*71d0*/  BSYNC B3 ;  /* 0x0000000000037941 */ /* 0x000fea0003800000 */
.L_x_23848:
        /* <DEDUP_REMOVED lines=44> */
.L_x_23847:
[----:B------:R-:W-:Y:S05]  /*74a0*/  BSYNC B2 ;  /* 0x0000000000027941 */ /* 0x000fea0003800000 */
.L_x_23846:
        /* <DEDUP_REMOVED lines=22> */
.L_x_23851:
[----:B------:R-:W-:Y:S02]  /*7610*/  IMAD.MOV.U32 R128, RZ, RZ, R112 ;  /* 0x000000ffff807224 */ /* 0x000fe400078e0070 */
.L_x_23852:
[----:B------:R-:W-:Y:S05]  /*7620*/  BSYNC B2 ;  /* 0x0000000000027941 */ /* 0x000fea0003800000 */
.L_x_23850:
        /* <DEDUP_REMOVED lines=16> */
.L_x_23856:
[----:B------:R-:W-:Y:S05]  /*7730*/  BSYNC B3 ;  /* 0x0000000000037941 */ /* 0x000fea0003800000 */
.L_x_23855:
        /* <DEDUP_REMOVED lines=44> */
.L_x_23854:
[----:B------:R-:W-:Y:S05]  /*7a00*/  BSYNC B2 ;  /* 0x0000000000027941 */ /* 0x000fea0003800000 */
.L_x_23853:
        /* <DEDUP_REMOVED lines=19> */
.L_x_23858:
[----:B------:R-:W-:Y:S02]  /*7b40*/  IMAD.MOV.U32 R128, RZ, RZ, R112 ;  /* 0x000000ffff807224 */ /* 0x000fe400078e0070 */
.L_x_23859:
[----:B------:R-:W-:Y:S05]  /*7b50*/  BSYNC B2 ;  /* 0x0000000000027941 */ /* 0x000fea0003800000 */
.L_x_23857:
        /* <DEDUP_REMOVED lines=16> */
.L_x_23863:
[----:B------:R-:W-:Y:S05]  /*7c60*/  BSYNC B3 ;  /* 0x0000000000037941 */ /* 0x000fea0003800000 */
.L_x_23862:
        /* <DEDUP_REMOVED lines=44> */
.L_x_23861:
[----:B------:R-:W-:Y:S05]  /*7f30*/  BSYNC B2 ;  /* 0x0000000000027941 */ /* 0x000fea0003800000 */
.L_x_23860:
        /* <DEDUP_REMOVED lines=19> */
.L_x_23865:
[----:B------:R-:W-:Y:S02]  /*8070*/  IMAD.MOV.U32 R128, RZ, RZ, R112 ;  /* 0x000000ffff807224 */ /* 0x000fe400078e0070 */
.L_x_23866:
[----:B------:R-:W-:Y:S05]  /*8080*/  BSYNC B2 ;  /* 0x0000000000027941 */ /* 0x000fea0003800000 */
.L_x_23864:
        /* <DEDUP_REMOVED lines=16> */
.L_x_23870:
[----:B------:R-:W-:Y:S05]  /*8190*/  BSYNC B3 ;  /* 0x0000000000037941 */ /* 0x000fea0003800000 */
.L_x_23869:
        /* <DEDUP_REMOVED lines=44> */
.L_x_23868:
[----:B------:R-:W-:Y:S05]  /*8460*/  BSYNC B2 ;  /* 0x0000000000027941 */ /* 0x000fea0003800000 */
.L_x_23867:
        /* <DEDUP_REMOVED lines=20> */
.L_x_23842:
[----:B------:R-:W-:Y:S05]  /*85b0*/  BSYNC B1 ;  /* 0x0000000000017941 */ /* 0x000fea0003800000 */
.L_x_23841:
        /* <DEDUP_REMOVED lines=23> */
.L_x_23874:
[----:B0-----:R-:W-:Y:S02]  /*8730*/  IMAD.MOV.U32 R128, RZ, RZ, R112 ;  /* 0x000000ffff807224 */ /* 0x001fe400078e0070 */
.L_x_23875:
[----:B------:R-:W-:Y:S05]  /*8740*/  BSYNC B2 ;  /* 0x0000000000027941 */ /* 0x000fea0003800000 */
.L_x_23873:
        /* <DEDUP_REMOVED lines=16> */
.L_x_23879:
[----:B------:R-:W-:Y:S05]  /*8850*/  BSYNC B3 ;  /* 0x0000000000037941 */ /* 0x000fea0003800000 */
.L_x_23878:
        /* <DEDUP_REMOVED lines=44> */
.L_x_23877:
[----:B------:R-:W-:Y:S05]  /*8b20*/  BSYNC B2 ;  /* 0x0000000000027941 */ /* 0x000fea0003800000 */
.L_x_23876:
[----:B------:R-:W0:Y:S01]  /*8b30*/  I2F.U32 R68, R128 ;  /* 0x0000008000447306 */ /* 0x000e220000201000 */
[----:B------:R-:W-:Y:S01]  /*8b40*/  IMAD.MOV.U32 R127, RZ, RZ, 0x2f800000 ;  /* 0x2f800000ff7f7424 */ /* 0x000fe200078e00ff */
[----:B------:R-:W-:Y:S01]  /*8b50*/  ISETP.NE.U32.AND P1, PT, RZ, c[0x0][0x180], PT ;  /* 0x00006000ff007a0c */ /* 0x000fe20003f25070 */
[----:B-----5:R-:W-:Y:S01]  /*8b60*/  FMUL.FTZ R56, R56, R124 ;  /* 0x0000007c38387220 */ /* 0x020fe20000410000 */
[----:B------:R-:W-:Y:S01]  /*8b70*/  ISETP.NE.AND P3, PT, R70, 0x1, PT ;  /* 0x000000014600780c */ /* 0x000fe20003f65270 */
[----:B------:R-:W-:Y:S01]  /*8b80*/  BSSY B2, `(.L_x_23880) ;  /* 0x0000012000027945 */ /* 0x000fe20003800000 */
[----:B------:R-:W-:Y:S01]  /*8b90*/  ISETP.NE.AND.EX P1, PT, RZ, c[0x0][0x184], PT, P1 ;  /* 0x00006100ff007a0c */ /* 0x000fe20003f25310 */
[----:B------:R-:W-:-:S02]  /*8ba0*/  FMUL.FTZ R56, R56, c[0x0][0x1e8] ;  /* 0x00007a0038387a20 */ /* 0x000fc40000410000 */
        /* <DEDUP_REMOVED lines=14> */
.L_x_23881:
[----:B------:R-:W-:Y:S02]  /*8c90*/  IMAD.MOV.U32 R128, RZ, RZ, R112 ;  /* 0x000000ffff807224 */ /* 0x000fe400078e0070 */
.L_x_23882:
[----:B------:R-:W-:Y:S05]  /*8ca0*/  BSYNC B2 ;  /* 0x0000000000027941 */ /* 0x000fea0003800000 */
.L_x_23880:
        /* <DEDUP_REMOVED lines=16> */
.L_x_23886:
[----:B------:R-:W-:Y:S05]  /*8db0*/  BSYNC B3 ;  /* 0x0000000000037941 */ /* 0x000fea0003800000 */
.L_x_23885:
        /* <DEDUP_REMOVED lines=44> */
.L_x_23884:
[----:B------:R-:W-:Y:S05]  /*9080*/  BSYNC B2 ;  /* 0x0000000000027941 */ /* 0x000fea0003800000 */
.L_x_23883:
        /* <DEDUP_REMOVED lines=19> */
.L_x_23888:
[----:B------:R-:W-:Y:S02]  /*91c0*/  MOV R128, R112 ;  /* 0x0000007000807202 */ /* 0x000fe40000000f00 */
.L_x_23889:
[----:B------:R-:W-:Y:S05]  /*91d0*/  BSYNC B2 ;  /* 0x0000000000027941 */ /* 0x000fea0003800000 */
.L_x_23887:
        /* <DEDUP_REMOVED lines=16> */
.L_x_23893:
[----:B------:R-:W-:Y:S05]  /*92e0*/  BSYNC B3 ;  /* 0x0000000000037941 */ /* 0x000fea0003800000 */
.L_x_23892:
        /* <DEDUP_REMOVED lines=44> */
.L_x_23891:
[----:B------:R-:W-:Y:S05]  /*95b0*/  BSYNC B2 ;  /* 0x0000000000027941 */ /* 0x000fea0003800000 */
.L_x_23890:
        /* <DEDUP_REMOVED lines=19> */
.L_x_23895:
[----:B------:R-:W-:Y:S02]  /*96f0*/  IMAD.MOV.U32 R128, RZ, RZ, R112 ;  /* 0x000000ffff807224 */ /* 0x000fe400078e0070 */
.L_x_23896:
[----:B------:R-:W-:Y:S05]  /*9700*/  BSYNC B2 ;  /* 0x0000000000027941 */ /* 0x000fea0003800000 */
.L_x_23894:
        /* <DEDUP_REMOVED lines=16> */
.L_x_23900:
[----:B------:R-:W-:Y:S05]  /*9810*/  BSYNC B3 ;  /* 0x0000000000037941 */ /* 0x000fea0003800000 */
.L_x_23899:
        /* <DEDUP_REMOVED lines=41> */
[----:B------:R-:W-:-:S04]  /*9ab0*/  IMAD.WIDE.U32 R68, R71, -0x2daee0ad, RZ ;  /* 0xd2511f5347447825 */ /* 0x000fc800078e00ff */
[----:B------:R-:W-:Y:S01]  /*9ac0*/  IMAD.MOV.U32 R110, RZ, RZ, R68 ;  /* 0x000000ffff6e7224 */ /* 0x000fe200078e0044 */
[----:B------:R-:W-:Y:S02]  /*9ad0*/  LOP3.LUT R108, R69, UR26, R108, 0x96, !PT ;  /* 0x0000001a456c7c12 */ /* 0x000fe4000f8e966c */
.L_x_23898:
[----:B------:R-:W-:Y:S05]  /*9ae0*/  BSYNC B2 ;  /* 0x0000000000027941 */ /* 0x000fea0003800000 */
.L_x_23897:
        /* <DEDUP_REMOVED lines=20> */
.L_x_23872:
[----:B------:R-:W-:Y:S05]  /*9c30*/  BSYNC B1 ;  /* 0x0000000000017941 */ /* 0x000fea0003800000 */
.L_x_23871:
        /* <DEDUP_REMOVED lines=23> */
.L_x_23904:
[----:B0-----:R-:W-:Y:S02]  /*9db0*/  IMAD.MOV.U32 R128, RZ, RZ, R112 ;  /* 0x000000ffff807224 */ /* 0x001fe400078e0070 */
.L_x_23905:
[----:B------:R-:W-:Y:S05]  /*9dc0*/  BSYNC B2 ;  /* 0x0000000000027941 */ /* 0x000fea0003800000 */
.L_x_23903:
        /* <DEDUP_REMOVED lines=16> */
.L_x_23909:
[----:B------:R-:W-:Y:S05]  /*9ed0*/  BSYNC B3 ;  /* 0x0000000000037941 */ /* 0x000fea0003800000 */
.L_x_23908:
        /* <DEDUP_REMOVED lines=41> */
[----:B------:R-:W-:-:S03]  /*a170*/  HFMA2.MMA R70, -RZ, RZ, 0, 0 ;  /* 0x00000000ff467435 */ /* 0x000fc600000001ff */
[----:B------:R-:W-:Y:S01]  /*a180*/  IMAD.MOV.U32 R110, RZ, RZ, R68 ;  /* 0x000000ffff6e7224 */ /* 0x000fe200078e0044 */
[----:B------:R-:W-:Y:S02]  /*a190*/  LOP3.LUT R108, R69, UR26, R108, 0x96, !PT ;  /* 0x0000001a456c7c12 */ /* 0x000fe4000f8e966c */
.L_x_23907:
[----:B------:R-:W-:Y:S05]  /*a1a0*/  BSYNC B2 ;  /* 0x0000000000027941 */ /* 0x000fea0003800000 */
.L_x_23906:
        /* <DEDUP_REMOVED lines=22> */
.L_x_23911:
[----:B------:R-:W-:Y:S02]  /*a310*/  IMAD.MOV.U32 R128, RZ, RZ, R112 ;  /* 0x000000ffff807224 */ /* 0x000fe400078e0070 */
.L_x_23912:
[----:B------:R-:W-:Y:S05]  /*a320*/  BSYNC B2 ;  /* 0x0000000000027941 */ /* 0x000fea0003800000 */
.L_x_23910:
        /* <DEDUP_REMOVED lines=16> */
.L_x_23916:
[----:B------:R-:W-:Y:S05]  /*a430*/  BSYNC B3 ;  /* 0x0000000000037941 */ /* 0x000fea0003800000 */
.L_x_23915:
        /* <DEDUP_REMOVED lines=44> */
.L_x_23914:
[----:B------:R-:W-:Y:S05]  /*a700*/  BSYNC B2 ;  /* 0x0000000000027941 */ /* 0x000fea0003800000 */
.L_x_23913:
        /* <DEDUP_REMOVED lines=19> */
.L_x_23918:
[----:B------:R-:W-:Y:S02]  /*a840*/  IMAD.MOV.U32 R128, RZ, RZ, R112 ;  /* 0x000000ffff807224 */ /* 0x000fe400078e0070 */
.L_x_23919:
[----:B------:R-:W-:Y:S05]  /*a850*/  BSYNC B2 ;  /* 0x0000000000027941 */ /* 0x000fea0003800000 */
.L_x_23917:
        /* <DEDUP_REMOVED lines=16> */
.L_x_23923:
[----:B------:R-:W-:Y:S05]  /*a960*/  BSYNC B3 ;  /* 0x0000000000037941 */ /* 0x000fea0003800000 */
.L_x_23922:
        /* <DEDUP_REMOVED lines=44> */
.L_x_23921:
[----:B------:R-:W-:Y:S05]  /*ac30*/  BSYNC B2 ;  /* 0x0000000000027941 */ /* 0x000fea0003800000 */
.L_x_23920:
        /* <DEDUP_REMOVED lines=19> */
.L_x_23925:
[----:B------:R-:W-:Y:S02]  /*ad70*/  IMAD.MOV.U32 R128, RZ, RZ, R112 ;  /* 0x000000ffff807224 */ /* 0x000fe400078e0070 */
.L_x_23926:
[----:B------:R-:W-:Y:S05]  /*ad80*/  BSYNC B2 ;  /* 0x0000000000027941 */ /* 0x000fea0003800000 */
.L_x_23924:
        /* <DEDUP_REMOVED lines=16> */
.L_x_23930:
[----:B------:R-:W-:Y:S05]  /*ae90*/  BSYNC B3 ;  /* 0x0000000000037941 */ /* 0x000fea0003800000 */
.L_x_23929:
        /* <DEDUP_REMOVED lines=44> */
.L_x_23928:
[----:B------:R-:W-:Y:S05]  /*b160*/  BSYNC B2 ;  /* 0x0000000000027941 */ /* 0x000fea0003800000 */
.L_x_23927:
        /* <DEDUP_REMOVED lines=20> */
.L_x_23902:
[----:B------:R-:W-:Y:S05]  /*b2b0*/  BSYNC B1 ;  /* 0x0000000000017941 */ /* 0x000fea0003800000 */
.L_x_23901:
        /* <DEDUP_REMOVED lines=23> */
.L_x_23934:
[----:B0-----:R-:W-:Y:S02]  /*b430*/  IMAD.MOV.U32 R128, RZ, RZ, R112 ;  /* 0x000000ffff807224 */ /* 0x001fe400078e0070 */
.L_x_23935:
[----:B------:R-:W-:Y:S05]  /*b440*/  BSYNC B2 ;  /* 0x0000000000027941 */ /* 0x000fea0003800000 */
.L_x_23933:
        /* <DEDUP_REMOVED lines=16> */
.L_x_23939:
[----:B------:R-:W-:Y:S05]  /*b550*/  BSYNC B3 ;  /* 0x0000000000037941 */ /* 0x000fea0003800000 */
.L_x_23938:
        /* <DEDUP_REMOVED lines=44> */
.L_x_23937:
[----:B------:R-:W-:Y:S05]  /*b820*/  BSYNC B2 ;  /* 0x0000000000027941 */ /* 0x000fea0003800000 */
.L_x_23936:
        /* <DEDUP_REMOVED lines=22> */
.L_x_23941:
[----:B------:R-:W-:Y:S02]  /*b990*/  MOV R128, R112 ;  /* 0x0000007000807202 */ /* 0x000fe40000000f00 */
.L_x_23942:
[----:B------:R-:W-:Y:S05]  /*b9a0*/  BSYNC B2 ;  /* 0x0000000000027941 */ /* 0x000fea0003800000 */
.L_x_23940:
        /* <DEDUP_REMOVED lines=16> */
.L_x_23946:
[----:B------:R-:W-:Y:S05]  /*bab0*/  BSYNC B3 ;  /* 0x0000000000037941 */ /* 0x000fea0003800000 */
.L_x_23945:
        /* <DEDUP_REMOVED lines=44> */
.L_x_23944:
[----:B------:R-:W-:Y:S05]  /*bd80*/  BSYNC B2 ;  /* 0x0000000000027941 */ /* 0x000fea0003800000 */
.L_x_23943:
        /* <DEDUP_REMOVED lines=19> */
.L_x_23948:
[----:B------:R-:W-:Y:S02]  /*bec0*/  IMAD.MOV.U32 R128, RZ, RZ, R112 ;  /* 0x000000ffff807224 */ /* 0x000fe400078e0070 */
.L_x_23949:
[----:B------:R-:W-:Y:S05]  /*bed0*/  BSYNC B2 ;  /* 0x0000000000027941 */ /* 0x000fea0003800000 */
.L_x_23947:
        /* <DEDUP_REMOVED lines=16> */
.L_x_23953:
[----:B------:R-:W-:Y:S05]  /*bfe0*/  BSYNC B3 ;  /* 0x0000000000037941 */ /* 0x000fea0003800000 */
.L_x_23952:
        /* <DEDUP_REMOVED lines=44> */
.L_x_23951:
[----:B------:R-:W-:Y:S05]  /*c2b0*/  BSYNC B2 ;  /* 0x0000000000027941 */ /* 0x000fea0003800000 */
.L_x_23950:
        /* <DEDUP_REMOVED lines=19> */
.L_x_23955:
[----:B------:R-:W-:Y:S02]  /*c3f0*/  MOV R128, R112 ;  /* 0x0000007000807202 */ /* 0x000fe40000000f00 */
.L_x_23956:
[----:B------:R-:W-:Y:S05]  /*c400*/  BSYNC B2 ;  /* 0x0000000000027941 */ /* 0x000fea0003800000 */
.L_x_23954:
        /* <DEDUP_REMOVED lines=16> */
.L_x_23960:
[----:B------:R-:W-:Y:S05]  /*c510*/  BSYNC B3 ;  /* 0x0000000000037941 */ /* 0x000fea0003800000 */
.L_x_23959:
        /* <DEDUP_REMOVED lines=44> */
.L_x_23958:
[----:B------:R-:W-:Y:S05]  /*c7e0*/  BSYNC B2 ;  /* 0x0000000000027941 */ /* 0x000fea0003800000 */
.L_x_23957:
[----:B------:R-:W-:Y:S01]  /*c7f0*/  FMUL.FTZ R67, R67, R124 ;  /* 0x0000007c43437220 */ /* 0x000fe20000410000 */
[C---:B------:R-:W-:Y:S01]  /*c800*/  LEA R70, P5, R126.reuse, c[0x0][0x188], 0x4 ;  /* 0x000062007e467a11 */ /* 0x040fe200078a20ff */
[----:B------:R-:W0:Y:S01]  /*c810*/  I2F.U32 R124, R128 ;  /* 0x00000080007c7306 */ /* 0x000e220000201000 */
[----:B------:R-:W-:Y:S01]  /*c820*/  SEL R129, RZ, 0x10000, P4 ;  /* 0x00010000ff817807 */ /* 0x000fe20002000000 */
[----:B------:R-:W-:Y:S01]  /*c830*/  FMUL.FTZ R67, R67, c[0x0][0x1e8] ;  /* 0x00007a0043437a20 */ /* 0x000fe20000410000 */
[C---:B------:R-:W-:Y:S02]  /*c840*/  LEA.HI.X R71, R126.reuse, c[0x0][0x18c], RZ, 0x4, P5 ;  /* 0x000063007e477a11 */ /* 0x040fe400028f24ff */
[----:B------:R-:W-:-:S04]  /*c850*/  LEA R68, P5, R126, c[0x0][0x190], 0x2 ;  /* 0x000064007e447a11 */ /* 0x000fc800078a10ff */
[----:B------:R-:W-:Y:S02]  /*c860*/  LEA.HI.X R69, R126, c[0x0][0x194], RZ, 0x2, P5 ;  /* 0x000065007e457a11 */ /* 0x000fe400028f14ff */
[----:B------:R-:W-:Y:S01]  /*c870*/  SEL R126, RZ, 0x100, P3 ;  /* 0x00000100ff7e7807 */ /* 0x000fe20001800000 */
[----:B0-----:R-:W-:Y:S01]  /*c880*/  FFMA.FTZ R124, R124, R127, 1.1641532182693481445e-10 ;  /* 0x2f0000007c7c7423 */ /* 0x001fe2000001007f */
[----:B------:R-:W-:-:S04]  /*c890*/  SEL R127, RZ, 0x1, P2 ;  /* 0x00000001ff7f7807 */ /* 0x000fc80001000000 */
[----:B------:R-:W-:-:S04]  /*c8a0*/  FSETP.GTU.FTZ.AND P3, PT, R124, c[0x0][0x1e4], PT ;  /* 0x000079007c007a0b */ /* 0x000fc80003f7c000 */
[----:B------:R-:W-:Y:S02]  /*c8b0*/  SEL R124, RZ, 0x1000000, P3 ;  /* 0x01000000ff7c7807 */ /* 0x000fe40001800000 */
[----:B------:R-:W-:Y:S02]  /*c8c0*/  FSEL R67, R67, RZ, !P3 ;  /* 0x000000ff43437208 */ /* 0x000fe40005800000 */
[----:B------:R-:W-:-:S03]  /*c8d0*/  IADD3 R124, R126, R124, R129 ;  /* 0x0000007c7e7c7210 */ /* 0x000fc60007ffe081 */
[----:B------:R-:W-:Y:S02]  /*c8e0*/  @P1 FADD.FTZ R67, R35, R67 ;  /* 0x0000004323431221 */ /* 0x000fe40000010000 */
[----:B------:R-:W-:-:S03]  /*c8f0*/  IMAD.IADD R127, R124, 0x1, R127 ;  /* 0x000000017c7f7824 */ /* 0x000fc600078e027f */
[----:B------:R0:W-:Y:S04]  /*c900*/  STG.E.128 [R70.64], R64 ;  /* 0x0000004046007986 */ /* 0x0001e8000c101d06 */
[----:B------:R0:W-:Y:S02]  /*c910*/  STG.E [R68.64], R127 ;  /* 0x0000007f44007986 */ /* 0x0001e4000c101906 */
.L_x_23932:
[----:B------:R-:W-:Y:S05]  /*c920*/  BSYNC B1 ;  /* 0x0000000000017941 */ /* 0x000fea0003800000 */
.L_x_23931:
[----:B0-----:R-:W-:Y:S01]  /*c930*/  FADD.FTZ R68, RZ, R36 ;  /* 0x00000024ff447221 */ /* 0x001fe20000010000 */
[C---:B------:R-:W-:Y:S02]  /*c940*/  ISETP.GT.U32.AND P1, PT, R17.reuse, 0x3f, PT ;  /* 0x0000003f1100780c */ /* 0x040fe40003f24070 */
[----:B------:R-:W-:Y:S01]  /*c950*/  ISETP.GT.U32.AND P2, PT, R17, 0x9f, PT ;  /* 0x0000009f1100780c */ /* 0x000fe20003f44070 */
[----:B------:R-:W-:Y:S01]  /*c960*/  FADD.FTZ R69, R37, R68 ;  /* 0x0000004425457221 */ /* 0x000fe20000010000 */
[----:B------:R-:W-:Y:S02]  /*c970*/  P2R R128, PR, RZ, 0x2 ;  /* 0x00000002ff807803 */ /* 0x000fe40000000000 */
[C---:B------:R-:W-:Y:S01]  /*c980*/  ISETP.GT.U32.AND P3, PT, R17.reuse, 0xbf, PT ;  /* 0x000000bf1100780c */ /* 0x040fe20003f64070 */
[----:B------:R-:W-:Y:S01]  /*c990*/  FADD.FTZ R68, R38, R69 ;  /* 0x0000004526447221 */ /* 0x000fe20000010000 */
[----:B------:R-:W-:-:S02]  /*c9a0*/  ISETP.GT.U32.AND P4, PT, R17, 0xdf, PT ;  /* 0x000000df1100780c */ /* 0x000fc40003f84070 */
[----:B------:R-:W-:Y:S01]  /*c9b0*/  ISETP.GT.U32.AND P5, PT, R17, 0xff, PT ;  /* 0x000000ff1100780c */ /* 0x000fe20003fa4070 */
[----:B------:R-:W-:Y:S01]  /*c9c0*/  FADD.FTZ R68, R39, R68 ;  /* 0x0000004427447221 */ /* 0x000fe20000010000 */
[----:B------:R-:W-:-:S04]  /*c9d0*/  ISETP.NE.AND P6, PT, R125, RZ, PT ;  /* 0x000000ff7d00720c */ /* 0x000fc80003fc5270 */
[----:B------:R-:W-:-:S05]  /*c9e0*/  FSEL R71, R68, RZ, P0 ;  /* 0x000000ff44477208 */ /* 0x000fca0000000000 */
[----:B------:R-:W-:-:S04]  /*c9f0*/  FADD.FTZ R68, R40, R71 ;  /* 0x0000004728447221 */ /* 0x000fc80000010000 */
[----:B------:R-:W-:-:S04]  /*ca00*/  FADD.FTZ R69, R41, R68 ;  /* 0x0000004429457221 */ /* 0x000fc80000010000 */
[----:B------:R-:W-:-:S04]  /*ca10*/  FADD.FTZ R68, R42, R69 ;  /* 0x000000452a447221 */ /* 0x000fc80000010000 */
[----:B------:R-:W-:Y:S01]  /*ca20*/  @P1 FADD.FTZ R71, R43, R68 ;  /* 0x000000442b471221 */ /* 0x000fe20000010000 */
[----:B------:R-:W-:-:S03]  /*ca30*/  ISETP.GT.U32.AND P1, PT, R17, 0x5f, PT ;  /* 0x0000005f1100780c */ /* 0x000fc60003f24070 */
[----:B------:R-:W-:Y:S01]  /*ca40*/  FADD.FTZ R68, R44, R71 ;  /* 0x000000472c447221 */ /* 0x000fe20000010000 */
[----:B------:R-:W-:-:S03]  /*ca50*/  P2R R130, PR, RZ, 0x2 ;  /* 0x00000002ff827803 */ /* 0x000fc60000000000 */
[----:B------:R-:W-:-:S04]  /*ca60*/  FADD.FTZ R69, R45, R68 ;  /* 0x000000442d457221 */ /* 0x000fc80000010000 */
[----:B------:R-:W-:-:S04]  /*ca70*/  FADD.FTZ R68, R46, R69 ;  /* 0x000000452e447221 */ /* 0x000fc80000010000 */
        /* <DEDUP_REMOVED lines=24> */
.L_x_23981:
[----:B-1---5:R-:W-:Y:S01]  /*cc00*/  FADD.FTZ R124, R71, R68 ;  /* 0x00000044477c7221 */ /* 0x022fe20000010000 */
[----:B------:R-:W-:Y:S05]  /*cc10*/  BRA.DIV ~URZ, `(.L_x_23962) ;  /* 0x000011527f007947 */ /* 0x000fea000b800000 */
[----:B------:R-:W1:Y:S01]  /*cc20*/  SHFL.BFLY PT, R68, R124, 0x2, 0x1f ;  /* 0x0c401f007c447f89 */ /* 0x000e6200000e0000 */
[----:B------:R-:W-:Y:S02]  /*cc30*/  P2R R126, PR, RZ, 0x20 ;  /* 0x00000020ff7e7803 */ /* 0x000fe40000000000 */
[----:B------:R-:W-:Y:S02]  /*cc40*/  ISETP.NE.AND P5, PT, R128, RZ, PT ;  /* 0x000000ff8000720c */ /* 0x000fe40003fa5270 */
[----:B------:R-:W-:Y:S02]  /*cc50*/  P2R R127, PR, RZ, 0x40 ;  /* 0x00000040ff7f7803 */ /* 0x000fe40000000000 */
        /* <DEDUP_REMOVED lines=18> */
[----:B------:R-:W-:-:S05]  /*cd80*/  FFMA.FTZ R68, R68, R68, R71 ;  /* 0x0000004444447223 */ /* 0x000fca0000010047 */
        /* <DEDUP_REMOVED lines=66> */
.L_x_23982:
[----:B------:R-:W-:Y:S01]  /*d1b0*/  FMUL.FTZ R69, R125, R125 ;  /* 0x0000007d7d457220 */ /* 0x000fe20000410000 */
[----:B------:R-:W-:Y:S01]  /*d1c0*/  MOV R68, c[0x0][0x1e0] ;  /* 0x0000780000447a02 */ /* 0x000fe20000000f00 */
[----:B-1----:R-:W-:Y:S01]  /*d1d0*/  FADD.FTZ R127, R127, R124 ;  /* 0x0000007c7f7f7221 */ /* 0x002fe20000010000 */
[----:B------:R-:W-:Y:S01]  /*d1e0*/  ISETP.NE.AND P1, PT, RZ, UR8, PT ;  /* 0x00000008ff007c0c */ /* 0x000fe2000bf25270 */
[----:B------:R-:W-:Y:S01]  /*d1f0*/  @!P6 IMAD.MOV.U32 R70, RZ, RZ, 0x4 ;  /* 0x00000004ff46e424 */ /* 0x000fe200078e00ff */
[----:B------:R-:W-:Y:S01]  /*d200*/  BSSY B1, `(.L_x_23963) ;  /* 0x000001c000017945 */ /* 0x000fe20003800000 */
[----:B------:R-:W-:Y:S01]  /*d210*/  FFMA.FTZ R68, R127, R68, c[0x0][0x228] ;  /* 0x00008a007f447623 */ /* 0x000fe20000010044 */
[----:B------:R-:W-:Y:S01]  /*d220*/  FSEL R69, R69, RZ, P1 ;  /* 0x000000ff45457208 */ /* 0x000fe20000800000 */
[----:B------:R-:W-:Y:S01]  /*d230*/  @!P6 IMAD.WIDE R70, R115, R70, c[0x0][0x1a0] ;  /* 0x000068007346e625 */ /* 0x000fe200078e0246 */
[----:B------:R-:W-:-:S03]  /*d240*/  FSEL R126, R125, RZ, !P1 ;  /* 0x000000ff7d7e7208 */ /* 0x000fc60004800000 */
        /* <DEDUP_REMOVED lines=8> */
[--C-:B0-----:R-:W-:Y:S02]  /*d2d0*/  FADD.FTZ R124, R38, -R126.reuse ;  /* 0x8000007e267c7221 */ /* 0x101fe40000010000 */
[--C-:B------:R-:W-:Y:S02]  /*d2e0*/  FADD.FTZ R68, R36, -R126.reuse ;  /* 0x8000007e24447221 */ /* 0x100fe40000010000 */
[----:B------:R-:W-:Y:S02]  /*d2f0*/  FADD.FTZ R128, R39, -R126 ;  /* 0x8000007e27807221 */ /* 0x000fe40000010000 */
[C---:B------:R-:W-:Y:S02]  /*d300*/  FMUL.FTZ R69, R127.reuse, R70 ;  /* 0x000000467f457220 */ /* 0x040fe40000410000 */
[----:B------:R-:W-:-:S02]  /*d310*/  FMUL.FTZ R70, R127, R124 ;  /* 0x0000007c7f467220 */ /* 0x000fc40000410000 */
[C---:B------:R-:W-:Y:S02]  /*d320*/  FMUL.FTZ R68, R127.reuse, R68 ;  /* 0x000000447f447220 */ /* 0x040fe40000410000 */
[----:B------:R-:W-:Y:S02]  /*d330*/  FMUL.FTZ R71, R127, R128 ;  /* 0x000000807f477220 */ /* 0x000fe40000410000 */
[----:B------:R-:W-:Y:S02]  /*d340*/  IMAD.MOV.U32 R124, RZ, RZ, 0x10 ;  /* 0x00000010ff7c7424 */ /* 0x000fe400078e00ff */
[----:B------:R-:W-:Y:S02]  /*d350*/  FFMA.FTZ R68, R19, R68, R16 ;  /* 0x0000004413447223 */ /* 0x000fe40000010010 */
[----:B------:R-:W-:Y:S02]  /*d360*/  FFMA.FTZ R69, R18, R69, R91 ;  /* 0x0000004512457223 */ /* 0x000fe4000001005b */
[----:B------:R-:W-:-:S02]  /*d370*/  FFMA.FTZ R70, R20, R70, R15 ;  /* 0x0000004614467223 */ /* 0x000fc4000001000f */
[----:B------:R-:W-:Y:S02]  /*d380*/  FFMA.FTZ R71, R21, R71, R90 ;  /* 0x0000004715477223 */ /* 0x000fe4000001005a */
[C---:B------:R-:W-:Y:S01]  /*d390*/  IMAD.WIDE.U32 R124, R123.reuse, R124, c[0x0][0x208] ;  /* 0x000082007b7c7625 */ /* 0x040fe200078e007c */
[----:B------:R-:W-:-:S04]  /*d3a0*/  IADD3 R123, R123, 0x20, RZ ;  /* 0x000000207b7b7810 */ /* 0x000fc80007ffe0ff */
[----:B------:R0:W-:Y:S03]  /*d3b0*/  STG.E.128 [R124.64], R68 ;  /* 0x000000447c007986 */ /* 0x0001e6000c101d06 */
.L_x_23964:
[----:B------:R-:W-:Y:S05]  /*d3c0*/  BSYNC B1 ;  /* 0x0000000000017941 */ /* 0x000fea0003800000 */
.L_x_23963:
[----:B------:R-:W-:Y:S01]  /*d3d0*/  ISETP.NE.AND P1, PT, R122, RZ, PT ;  /* 0x000000ff7a00720c */ /* 0x000fe20003f25270 */
[----:B------:R-:W-:-:S12]  /*d3e0*/  BSSY B1, `(.L_x_23965) ;  /* 0x0000012000017945 */ /* 0x000fd80003800000 */
[----:B------:R-:W-:Y:S05]  /*d3f0*/  @!P1 BRA `(.L_x_23966) ;  /* 0x0000010000009947 */ /* 0x000fea0003800000 */
[--C-:B01----:R-:W-:Y:S02]  /*d400*/  FADD.FTZ R70, R41, -R126.reuse ;  /* 0x8000007e29467221 */ /* 0x103fe40000010000 */
        /* <DEDUP_REMOVED lines=15> */
.L_x_23966:
[----:B------:R-:W-:Y:S05]  /*d500*/  BSYNC B1 ;  /* 0x0000000000017941 */ /* 0x000fea0003800000 */
.L_x_23965:
[----:B------:R-:W-:Y:S01]  /*d510*/  ISETP.NE.AND P1, PT, R121, RZ, PT ;  /* 0x000000ff7900720c */ /* 0x000fe20003f25270 */
        /* <DEDUP_REMOVED lines=18> */
.L_x_23968:
[----:B------:R-:W-:Y:S05]  /*d640*/  BSYNC B1 ;  /* 0x0000000000017941 */ /* 0x000fea0003800000 */
.L_x_23967:
        /* <DEDUP_REMOVED lines=19> */
.L_x_23970:
[----:B------:R-:W-:Y:S05]  /*d780*/  BSYNC B1 ;  /* 0x0000000000017941 */ /* 0x000fea0003800000 */
.L_x_23969:
        /* <DEDUP_REMOVED lines=19> */
.L_x_23972:
[----:B------:R-:W-:Y:S05]  /*d8c0*/  BSYNC B1 ;  /* 0x0000000000017941 */ /* 0x000fea0003800000 */
.L_x_23971:
        /* <DEDUP_REMOVED lines=19> */
.L_x_23974:
[----:B------:R-:W-:Y:S05]  /*da00*/  BSYNC B1 ;  /* 0x0000000000017941 */ /* 0x000fea0003800000 */
.L_x_23973:
        /* <DEDUP_REMOVED lines=19> */
.L_x_23976:
[----:B------:R-:W-:Y:S05]  /*db40*/  BSYNC B1 ;  /* 0x0000000000017941 */ /* 0x000fea0003800000 */
.L_x_23975:
        /* <DEDUP_REMOVED lines=13> */
[----:B------:R-:W-:-:S04]  /*dc20*/  IMAD.WIDE.U32 R124, R123, R124, c[0x0][0x208] ;  /* 0x000082007b7c7625 */ /* 0x000fc800078e007c */
[----:B------:R-:W-:Y:S02]  /*dc30*/  FFMA.FTZ R69, R86, R69, R105 ;  /* 0x0000004556457223 */ /* 0x000fe40000010069 */
[----:B------:R-:W-:Y:S02]  /*dc40*/  FFMA.FTZ R71, R88, R71, R107 ;  /* 0x0000004758477223 */ /* 0x000fe4000001006b */
[----:B------:R-:W-:-:S05]  /*dc50*/  FFMA.FTZ R70, R89, R70, R0 ;  /* 0x0000004659467223 */ /* 0x000fca0000010000 */
[----:B------:R0:W-:Y:S02]  /*dc60*/  STG.E.128 [R124.64], R68 ;  /* 0x000000447c007986 */ /* 0x0001e4000c101d06 */
.L_x_23978:
[----:B------:R-:W-:Y:S05]  /*dc70*/  BSYNC B1 ;  /* 0x0000000000017941 */ /* 0x000fea0003800000 */
.L_x_23977:
[----:B01----:R-:W-:-:S04]  /*dc80*/  IMAD.MOV.U32 R68, RZ, RZ, 0x4 ;  /* 0x00000004ff447424 */ /* 0x003fc800078e00ff */
[----:B------:R-:W-:-:S05]  /*dc90*/  IMAD R115, R68, c[0x0][0x160], R115 ;  /* 0x0000580044737a24 */ /* 0x000fca00078e0273 */
[----:B------:R-:W-:-:S13]  /*dca0*/  ISETP.GE.AND P1, PT, R115, c[0x0][0x164], PT ;  /* 0x0000590073007a0c */ /* 0x000fda0003f26270 */
[----:B------:R-:W-:Y:S01]  /*dcb0*/  @P1 CALL.REL.NOINC `(.L_x_23979) ;  /* 0x0000001000001944 */ /* 0x000fe20003c00000 */
[----:B------:R-:W-:Y:S05]  /*dcc0*/  BRA `(.L_x_23980) ;  /* 0xffff37b000007947 */ /* 0x000fea000383ffff */
.L_x_23979:
[----:B------:R-:W-:Y:S05]  /*dcd0*/  BSYNC B0 ;  /* 0x0000000000007941 */ /* 0x000fea0003800000 */
.L_x_23720:
[----:B------:R-:W-:Y:S05]  /*dce0*/  EXIT ;  /* 0x000000000000794d */ /* 0x000fea0003800000 */
.L_x_23961:
[----:B------:R-:W-:Y:S01]  /*dcf0*/  MOV R70, R71 ;  /* 0x0000004700467202 */ /* 0x000fe20000000f00 */
[----:B------:R-:W-:Y:S01]  /*dd00*/  IMAD.MOV.U32 R127, RZ, RZ, 0x1 ;  /* 0x00000001ff7f7424 */ /* 0x000fe200078e00ff */
[----:B------:R-:W-:Y:S01]  /*dd10*/  MOV R68, 0xdd50 ;  /* 0x0000dd5000447802 */ /* 0x000fe20000000f00 */
[----:B------:R-:W-:Y:S02]  /*dd20*/  IMAD.MOV.U32 R126, RZ, RZ, 0x1f ;  /* 0x0000001fff7e7424 */ /* 0x000fe400078e00ff */
[----:B------:R-:W-:Y:S02]  /*dd30*/  IMAD.MOV.U32 R129, RZ, RZ, -0x1 ;  /* 0xffffffffff817424 */ /* 0x000fe400078e00ff */
[----:B-----5:R-:W-:Y:S05]  /*dd40*/  CALL.REL.NOINC `($__internal_136_$__cuda_sm70_shflsync_bfly_p) ;  /* 0x0000082000007944 */ /* 0x020fea0003c00000 */
[----:B-1----:R-:W-:Y:S01]  /*dd50*/  MOV R68, R127 ;  /* 0x0000007f00447202 */ /* 0x002fe20000000f00 */
[----:B0-----:R-:W-:Y:S05]  /*dd60*/  BRA `(.L_x_23981) ;  /* 0xffffee9000007947 */ /* 0x001fea000383ffff */
.L_x_23962:
[----:B------:R-:W-:Y:S01]  /*dd70*/  IMAD.MOV.U32 R70, RZ, RZ, R124 ;  /* 0x000000ffff467224 */ /* 0x000fe200078e007c */
[----:B------:R-:W-:Y:S01]  /*dd80*/  MOV R129, 0xffffffff ;  /* 0xffffffff00817802 */ /* 0x000fe20000000f00 */
[----:B------:R-:W-:Y:S01]  /*dd90*/  IMAD.MOV.U32 R127, RZ, RZ, 0x2 ;  /* 0x00000002ff7f7424 */ /* 0x000fe200078e00ff */
[----:B------:R-:W-:Y:S01]  /*dda0*/  MOV R68, 0xddd0 ;  /* 0x0000ddd000447802 */ /* 0x000fe20000000f00 */
[----:B------:R-:W-:-:S02]  /*ddb0*/  IMAD.MOV.U32 R126, RZ, RZ, 0x1f ;  /* 0x0000001fff7e7424 */ /* 0x000fc400078e00ff */
[----:B0-----:R-:W-:Y:S05]  /*ddc0*/  CALL.REL.NOINC `($__internal_136_$__cuda_sm70_shflsync_bfly_p) ;  /* 0x000007a000007944 */ /* 0x001fea0003c00000 */
[----:B01----:R-:W-:Y:S01]  /*ddd0*/  FADD.FTZ R70, R124, R127 ;  /* 0x0000007f7c467221 */ /* 0x003fe20000010000 */
[----:B------:R-:W-:Y:S01]  /*dde0*/  MOV R68, 0xde30 ;  /* 0x0000de3000447802 */ /* 0x000fe20000000f00 */
[----:B------:R-:W-:-:S02]  /*ddf0*/  IMAD.MOV.U32 R127, RZ, RZ, 0x4 ;  /* 0x00000004ff7f7424 */ /* 0x000fc400078e00ff */
[----:B------:R-:W-:Y:S02]  /*de00*/  IMAD.MOV.U32 R126, RZ, RZ, 0x1f ;  /* 0x0000001fff7e7424 */ /* 0x000fe400078e00ff */
[----:B------:R-:W-:Y:S02]  /*de10*/  IMAD.MOV.U32 R129, RZ, RZ, -0x1 ;  /* 0xffffffffff817424 */ /* 0x000fe400078e00ff */
[----:B------:R-:W-:Y:S05]  /*de20*/  CALL.REL.NOINC `($__internal_136_$__cuda_sm70_shflsync_bfly_p) ;  /* 0x0000074000007944 */ /* 0x000fea0003c00000 */
[----:B01----:R-:W-:Y:S01]  /*de30*/  FADD.FTZ R70, R70, R127 ;  /* 0x0000007f46467221 */ /* 0x003fe20000010000 */
[----:B------:R-:W-:Y:S01]  /*de40*/  HFMA2.MMA R127, -RZ, RZ, 0, 4.76837158203125e-07 ;  /* 0x00000008ff7f7435 */ /* 0x000fe200000001ff */
[----:B------:R-:W-:Y:S01]  /*de50*/  IMAD.MOV.U32 R126, RZ, RZ, 0x1f ;  /* 0x0000001fff7e7424 */ /* 0x000fe200078e00ff */
[----:B------:R-:W-:Y:S01]  /*de60*/  MOV R68, 0xde90 ;  /* 0x0000de9000447802 */ /* 0x000fe20000000f00 */
[----:B------:R-:W-:-:S03]  /*de70*/  IMAD.MOV.U32 R129, RZ, RZ, -0x1 ;  /* 0xffffffffff817424 */ /* 0x000fc600078e00ff */
[----:B------:R-:W-:Y:S05]  /*de80*/  CALL.REL.NOINC `($__internal_136_$__cuda_sm70_shflsync_bfly_p) ;  /* 0x000006e000007944 */ /* 0x000fea0003c00000 */
[----:B01----:R-:W-:Y:S01]  /*de90*/  FADD.FTZ R70, R70, R127 ;  /* 0x0000007f46467221 */ /* 0x003fe20000010000 */
[----:B------:R-:W-:Y:S01]  /*dea0*/  MOV R126, 0x1f ;  /* 0x0000001f007e7802 */ /* 0x000fe20000000f00 */
[----:B------:R-:W-:Y:S01]  /*deb0*/  IMAD.MOV.U32 R127, RZ, RZ, 0x10 ;  /* 0x00000010ff7f7424 */ /* 0x000fe200078e00ff */
[----:B------:R-:W-:Y:S01]  /*dec0*/  MOV R68, 0xdef0 ;  /* 0x0000def000447802 */ /* 0x000fe20000000f00 */
[----:B------:R-:W-:-:S02]  /*ded0*/  IMAD.MOV.U32 R129, RZ, RZ, -0x1 ;  /* 0xffffffffff817424 */ /* 0x000fc400078e00ff */
[----:B------:R-:W-:Y:S05]  /*dee0*/  CALL.REL.NOINC `($__internal_136_$__cuda_sm70_shflsync_bfly_p) ;  /* 0x0000068000007944 */ /* 0x000fea0003c00000 */
[----:B-1----:R-:W-:Y:S01]  /*def0*/  FADD.FTZ R125, R70, R127 ;  /* 0x0000007f467d7221 */ /* 0x002fe20000010000 */
[----:B------:R-:W-:Y:S01]  /*df00*/  P2R R71, PR, RZ, 0x20 ;  /* 0x00000020ff477803 */ /* 0x000fe20000000000 */
[----:B------:R-:W-:Y:S01]  /*df10*/  IMAD.MOV.U32 R127, RZ, RZ, 0x1 ;  /* 0x00000001ff7f7424 */ /* 0x000fe200078e00ff */
[----:B------:R-:W-:Y:S01]  /*df20*/  ISETP.NE.AND P5, PT, R128, RZ, PT ;  /* 0x000000ff8000720c */ /* 0x000fe20003fa5270 */
[----:B------:R-:W-:Y:S01]  /*df30*/  FMUL.FTZ R125, R125, c[0x0][0x1e0] ;  /* 0x000078007d7d7a20 */ /* 0x000fe20000410000 */
[----:B------:R-:W-:Y:S01]  /*df40*/  P2R R124, PR, RZ, 0x40 ;  /* 0x00000040ff7c7803 */ /* 0x000fe20000000000 */
[----:B0-----:R-:W-:Y:S01]  /*df50*/  IMAD.MOV.U32 R126, RZ, RZ, 0x1f ;  /* 0x0000001fff7e7424 */ /* 0x001fe200078e00ff */
[----:B------:R-:W-:Y:S01]  /*df60*/  ISETP.NE.AND P6, PT, R130, RZ, PT ;  /* 0x000000ff8200720c */ /* 0x000fe20003fc5270 */
[--C-:B------:R-:W-:Y:S01]  /*df70*/  FADD.FTZ R68, R36, -R125.reuse ;  /* 0x8000007d24447221 */ /* 0x100fe20000010000 */
[----:B------:R-:W-:Y:S01]  /*df80*/  MOV R129, 0xffffffff ;  /* 0xffffffff00817802 */ /* 0x000fe20000000f00 */
[----:B------:R-:W-:-:S02]  /*df90*/  FADD.FTZ R69, R37, -R125 ;  /* 0x8000007d25457221 */ /* 0x000fc40000010000 */
[----:B------:R-:W-:-:S04]  /*dfa0*/  FFMA.FTZ R68, R68, R68, RZ ;  /* 0x0000004444447223 */ /* 0x000fc800000100ff */
        /* <DEDUP_REMOVED lines=65> */
[----:B------:R-:W-:Y:S05]  /*e3c0*/  CALL.REL.NOINC `($__internal_136_$__cuda_sm70_shflsync_bfly_p) ;  /* 0x000001a000007944 */ /* 0x000fea0003c00000 */
[----:B01----:R-:W-:Y:S01]  /*e3d0*/  FADD.FTZ R70, R70, R127 ;  /* 0x0000007f46467221 */ /* 0x003fe20000010000 */
[----:B------:R-:W-:Y:S01]  /*e3e0*/  MOV R68, 0xe430 ;  /* 0x0000e43000447802 */ /* 0x000fe20000000f00 */
[----:B------:R-:W-:Y:S02]  /*e3f0*/  IMAD.MOV.U32 R127, RZ, RZ, 0x2 ;  /* 0x00000002ff7f7424 */ /* 0x000fe400078e00ff */
[----:B------:R-:W-:Y:S02]  /*e400*/  IMAD.MOV.U32 R126, RZ, RZ, 0x1f ;  /* 0x0000001fff7e7424 */ /* 0x000fe400078e00ff */
[----:B------:R-:W-:Y:S02]  /*e410*/  IMAD.MOV.U32 R129, RZ, RZ, -0x1 ;  /* 0xffffffffff817424 */ /* 0x000fe400078e00ff */
[----:B------:R-:W-:Y:S05]  /*e420*/  CALL.REL.NOINC `($__internal_136_$__cuda_sm70_shflsync_bfly_p) ;  /* 0x0000014000007944 */ /* 0x000fea0003c00000 */
[----:B01----:R-:W-:Y:S01]  /*e430*/  FADD.FTZ R70, R70, R127 ;  /* 0x0000007f46467221 */ /* 0x003fe20000010000 */
[----:B------:R-:W-:Y:S01]  /*e440*/  HFMA2.MMA R127, -RZ, RZ, 0, 2.384185791015625e-07 ;  /* 0x00000004ff7f7435 */ /* 0x000fe200000001ff */
        /* <DEDUP_REMOVED lines=11> */
[----:B0-----:R-:W-:Y:S01]  /*e500*/  MOV R129, 0xffffffff ;  /* 0xffffffff00817802 */ /* 0x001fe20000000f00 */
[----:B------:R-:W-:Y:S01]  /*e510*/  IMAD.MOV.U32 R127, RZ, RZ, 0x10 ;  /* 0x00000010ff7f7424 */ /* 0x000fe200078e00ff */
[----:B------:R-:W-:Y:S01]  /*e520*/  MOV R68, 0xe560 ;  /* 0x0000e56000447802 */ /* 0x000fe20000000f00 */
[----:B------:R-:W-:-:S02]  /*e530*/  IMAD.MOV.U32 R126, RZ, RZ, 0x1f ;  /* 0x0000001fff7e7424 */ /* 0x000fc400078e00ff */
[----:B------:R-:W-:Y:S02]  /*e540*/  IMAD.MOV.U32 R70, RZ, RZ, R124 ;  /* 0x000000ffff467224 */ /* 0x000fe400078e007c */
[----:B------:R-:W-:Y:S05]  /*e550*/  CALL.REL.NOINC `($__internal_136_$__cuda_sm70_shflsync_bfly_p) ;  /* 0x0000001000007944 */ /* 0x000fea0003c00000 */
[----:B01----:R-:W-:Y:S05]  /*e560*/  BRA `(.L_x_23982) ;  /* 0xffffec4000007947 */ /* 0x003fea000383ffff */
        .weak           $__internal_136_$__cuda_sm70_shflsync_bfly_p
        .type           $__internal_136_$__cuda_sm70_shflsync_bfly_p,@function
        .size           $__internal_136_$__cuda_sm70_shflsync_bfly_p,(.L_x_29276 - $__internal_136_$__cuda_sm70_shflsync_bfly_p)
$__internal_136_$__cuda_sm70_shflsync_bfly_p:
[----:B------:R-:W-:Y:S01]  /*e570*/  IMAD.MOV.U32 R69, RZ, RZ, 0x0 ;  /* 0x00000000ff457424 */ /* 0x000fe200078e00ff */
[----:B------:R-:W-:Y:S04]  /*e580*/  WARPSYNC R129 ;  /* 0x0000008100007348 */ /* 0x000fe80003800000 */
[----:B------:R0:W1:Y:S01]  /*e590*/  SHFL.BFLY PT, R127, R70, R127, R126 ;  /* 0x0c00007f467f7389 */ /* 0x00006200000e007e */
[----:B------:R-:W-:Y:S05]  /*e5a0*/  RET.REL.NODEC R68 `(_ZN10layer_norm13ln_fwd_kernelINS_13Kernel_traitsI6__halfffffjLj1024ELj1ELj4ELj1ELj16ENS_18Kernel_traits_baseILj1024ES2_ffffjLj128EEEEELb1ELb0ELb0ELb0EEEvNS_9FwdParamsE) ;  /* 0xffff1a5044007950 */ /* 0x000fea0003c3ffff */
.L_x_23983:
        /* <DEDUP_REMOVED lines=13> */
.L_x_29276:


//--------------------- .text._ZN10layer_norm13ln_fwd_kernelINS_13Kernel_traitsI6__halfffffjLj1024ELj1ELj4ELj1ELj16ENS_18Kernel_traits_baseILj1024ES2_ffffjLj128EEEEELb1ELb0ELb0ELb1EEEvNS_9FwdParamsE --------------------------
	.section	.text._ZN10layer_norm13ln_fwd_kernelINS_13Kernel_traitsI6__halfffffjLj1024ELj1ELj4ELj1ELj16ENS_18Kernel_traits_baseILj1024ES2_ffffjLj128EEEEELb1ELb0ELb0ELb1EEEvNS_9FwdParamsE,"ax",@progbits
	.sectioninfo	@"SHI_REGISTERS=128"
	.align	128
        .global         _ZN10layer_norm13ln_fwd_kernelINS_13Kernel_traitsI6__halfffffjLj1024ELj1ELj4ELj1ELj16ENS_18Kernel_traits_baseILj1024ES2_ffffjLj128EEEEELb1ELb0ELb0ELb1EEEvNS_9FwdParamsE
        .type           _ZN10layer_norm13ln_fwd_kernelINS_13Kernel_traitsI6__halfffffjLj1024ELj1ELj4ELj1ELj16ENS_18Kernel_traits_baseILj1024ES2_ffffjLj128EEEEELb1ELb0ELb0ELb1EEEvNS_9FwdParamsE,@function
        .size           _ZN10layer_norm13ln_fwd_kernelINS_13Kernel_traitsI6__halfffffjLj1024ELj1ELj4ELj1ELj16ENS_18Kernel_traits_baseILj1024ES2_ffffjLj128EEEEELb1ELb0ELb0ELb1EEEvNS_9FwdParamsE,(.L_x_29277 - _ZN10layer_norm13ln_fwd_kernelINS_13Kernel_traitsI6__halfffffjLj1024ELj1ELj4ELj1ELj16ENS_18Kernel_traits_baseILj1024ES2_ffffjLj128EEEEELb1ELb0ELb0ELb1EEEvNS_9FwdParamsE)
        .other          _ZN10layer_norm13ln_fwd_kernelINS_13Kernel_traitsI6__halfffffjLj1024ELj1ELj4ELj1ELj16ENS_18Kernel_traits_baseILj1024ES2_ffffjLj128EEEEELb1ELb0ELb0ELb1EEEvNS_9FwdParamsE,@"STO_CUDA_ENTRY STV_DEFAULT"
_ZN10layer_norm13ln_fwd_kernelINS_13Kernel_traitsI6__halfffffjLj1024ELj1ELj4ELj1ELj16ENS_18Kernel_traits_baseILj1024ES2_ffffjLj128EEEEELb1ELb0ELb0ELb1EEEvNS_9FwdParamsE:
.text._ZN10layer_norm13ln_fwd_kernelINS_13Kernel_traitsI6__halfffffjLj1024ELj1ELj4ELj1ELj16ENS_18Kernel_traits_baseILj1024ES2_ffffjLj128EEEEELb1ELb0ELb0ELb1EEEvNS_9FwdParamsE:
        /* <DEDUP_REMOVED lines=43> */
[----:B------:R-:W-:-:S04]  /*02b0*/  LOP3.LUT R8, R7, UR11, R8, 0x96, !PT ;  /* 0x0000000b07087c12 */ /* 0x000fc8000f8e9608 */
[----:B------:R-:W-:Y:S01]  /*02c0*/  LOP3.LUT R10, R5, UR12, R2, 0x96, !PT ;  /* 0x0000000c050a7c12 */ /* 0x000fe2000f8e9602 */
[----:B------:R-:W-:Y:S02]  /*02d0*/  IMAD.SHL.U32 R2, R109, 0x8, RZ ;  /* 0x000000086d027824 */ /* 0x000fe400078e00ff */
[----:B------:R-:W-:-:S03]  /*02e0*/  IMAD.WIDE.U32 R8, R8, -0x2daee0ad, RZ ;  /* 0xd2511f5308087825 */ /* 0x000fc600078e00ff */
[----:B------:R-:W-:Y:S01]  /*02f0*/  LOP3.LUT R22, R2, 0xf8, RZ, 0xc0, !PT ;  /* 0x000000f802167812 */ /* 0x000fe200078ec0ff */
[----:B------:R-:W-:Y:S01]  /*0300*/  IMAD.WIDE.U32 R10, R10, -0x326172a9, RZ ;  /* 0xcd9e8d570a0a7825 */ /* 0x000fe200078e00ff */
[----:B------:R-:W-:Y:S02]  /*0310*/  LOP3.LUT R7, R9, UR14, R4, 0x96, !PT ;  /* 0x0000000e09077c12 */ /* 0x000fe4000f8e9604 */
[----:B------:R-:W-:Y:S02]  /*0320*/  IADD3 R2, P1, R22, c[0x0][0x218], RZ ;  /* 0x0000860016027a10 */ /* 0x000fe40007f3e0ff */
[----:B------:R-:W-:Y:S01]  /*0330*/  LOP3.LUT R4, R11, UR13, R6, 0x96, !PT ;  /* 0x0000000d0b047c12 */ /* 0x000fe2000f8e9606 */
[----:B------:R-:W-:Y:S01]  /*0340*/  IMAD.WIDE.U32 R6, R7, -0x326172a9, RZ ;  /* 0xcd9e8d5707067825 */ /* 0x000fe200078e00ff */
[----:B------:R-:W-:-:S03]  /*0350*/  IADD3.X R3, RZ, c[0x0][0x21c], RZ, P1, !PT ;  /* 0x00008700ff037a10 */ /* 0x000fc60000ffe4ff */
[----:B------:R-:W-:Y:S01]  /*0360*/  IMAD.WIDE.U32 R4, R4, -0x2daee0ad, RZ ;  /* 0xd2511f5304047825 */ /* 0x000fe200078e00ff */
[----:B------:R-:W-:Y:S01]  /*0370*/  LOP3.LUT R9, R7, UR15, R10, 0x96, !PT ;  /* 0x0000000f07097c12 */ /* 0x000fe2000f8e960a */
[----:B------:R0:W5:Y:S03]  /*0380*/  @P0 LDG.E.64 R68, [R2.64] ;  /* 0x0000000602440981 */ /* 0x000166000c1e1b00 */
[----:B------:R-:W-:Y:S01]  /*0390*/  LOP3.LUT R10, R5, UR16, R8, 0x96, !PT ;  /* 0x00000010050a7c12 */ /* 0x000fe2000f8e9608 */
[----:B------:R0:W5:Y:S04]  /*03a0*/  @P0 LDG.E.64 R62, [R2.64+0x100] ;  /* 0x00010006023e0981 */ /* 0x000168000c1e1b00 */
[----:B------:R0:W5:Y:S04]  /*03b0*/  @P0 LDG.E.64 R60, [R2.64+0x200] ;  /* 0x00020006023c0981 */ /* 0x000168000c1e1b00 */
[----:B------:R0:W5:Y:S04]  /*03c0*/  @P0 LDG.E.64 R28, [R2.64+0x300] ;  /* 0x00030006021c0981 */ /* 0x000168000c1e1b00 */
[----:B------:R0:W5:Y:S04]  /*03d0*/  @P0 LDG.E.64 R20, [R2.64+0x400] ;  /* 0x0004000602140981 */ /* 0x000168000c1e1b00 */
[----:B------:R0:W5:Y:S04]  /*03e0*/  @P0 LDG.E.64 R18, [R2.64+0x500] ;  /* 0x0005000602120981 */ /* 0x000168000c1e1b00 */
[----:B------:R0:W5:Y:S04]  /*03f0*/  @P0 LDG.E.64 R16, [R2.64+0x600] ;  /* 0x0006000602100981 */ /* 0x000168000c1e1b00 */
[----:B------:R0:W5:Y:S01]  /*0400*/  @P0 LDG.E.64 R14, [R2.64+0x700] ;  /* 0x00070006020e0981 */ /* 0x000162000c1e1b00 */
[----:B------:R-:W-:-:S04]  /*0410*/  IMAD.WIDE.U32 R8, R9, -0x2daee0ad, RZ ;  /* 0xd2511f5309087825 */ /* 0x000fc800078e00ff */
[----:B------:R-:W-:Y:S01]  /*0420*/  IMAD.WIDE.U32 R10, R10, -0x326172a9, RZ ;  /* 0xcd9e8d570a0a7825 */ /* 0x000fe200078e00ff */
[----:B------:R-:W-:Y:S01]  /*0430*/  LOP3.LUT R7, R9, UR18, R4, 0x96, !PT ;  /* 0x0000001209077c12 */ /* 0x000fe2000f8e9604 */
[----:B------:R-:W-:-:S03]  /*0440*/  UIADD3 UR19, UR4, -0x4ab325aa, URZ ;  /* 0xb54cda5604137890 */ /* 0x000fc6000fffe03f */
[----:B------:R-:W-:Y:S01]  /*0450*/  LOP3.LUT R4, R11, UR17, R6, 0x96, !PT ;  /* 0x000000110b047c12 */ /* 0x000fe2000f8e9606 */
[----:B------:R-:W-:Y:S01]  /*0460*/  UIADD3 UR20, UR5, 0x646e171e, URZ ;  /* 0x646e171e05147890 */ /* 0x000fe2000fffe03f */
[----:B------:R-:W-:Y:S01]  /*0470*/  IMAD.WIDE.U32 R6, R7, -0x326172a9, RZ ;  /* 0xcd9e8d5707067825 */ /* 0x000fe200078e00ff */
[----:B------:R-:W-:-:S03]  /*0480*/  SHF.R.U32.HI R109, RZ, 0x5, R109 ;  /* 0x00000005ff6d7819 */ /* 0x000fc6000001166d */
        /* <DEDUP_REMOVED lines=20> */
[----:B0-----:R0:W2:Y:S04]  /*05d0*/  LDG.E.64 R102, [R22.64] ;  /* 0x0000000616667981 */ /* 0x0010a8000c1e1b00 */
[----:B------:R0:W3:Y:S04]  /*05e0*/  LDG.E.64 R24, [R22.64+0x100] ;  /* 0x0001000616187981 */ /* 0x0000e8000c1e1b00 */
        /* <DEDUP_REMOVED lines=8> */
[----:B------:R-:W-:Y:S01]  /*0670*/  UIADD3 UR25, UR4, -0x700cb87f, URZ ;  /* 0x8ff3478104197890 */ /* 0x000fe2000fffe03f */
[----:B------:R-:W-:Y:S01]  /*0680*/  @!P0 CS2R R28, SRZ ;  /* 0x00000000001c8805 */ /* 0x000fe2000001ff00 */
[----:B------:R-:W-:Y:S01]  /*0690*/  UIADD3 UR26, UR5, -0x695add53, URZ ;  /* 0x96a522ad051a7890 */ /* 0x000fe2000fffe03f */
[----:B------:R-:W-:Y:S01]  /*06a0*/  IMAD R70, R70, -0x326172a9, RZ ;  /* 0xcd9e8d5746467824 */ /* 0x000fe200078e02ff */
[----:B------:R-:W-:Y:S01]  /*06b0*/  @!P0 CS2R R68, SRZ ;  /* 0x0000000000448805 */ /* 0x000fe2000001ff00 */
[----:B------:R-:W-:Y:S01]  /*06c0*/  IMAD.HI.U32 R27, R74, -0x326172a9, RZ ;  /* 0xcd9e8d574a1b7827 */ /* 0x000fe200078e00ff */
[----:B------:R-:W-:Y:S01]  /*06d0*/  @!P0 CS2R R20, SRZ ;  /* 0x0000000000148805 */ /* 0x000fe2000001ff00 */
[----:B------:R-:W-:Y:S01]  /*06e0*/  @!P0 CS2R R18, SRZ ;  /* 0x0000000000128805 */ /* 0x000fe2000001ff00 */
[----:B------:R-:W-:Y:S01]  /*06f0*/  @!P0 CS2R R16, SRZ ;  /* 0x0000000000108805 */ /* 0x000fe2000001ff00 */
[----:B------:R-:W-:Y:S01]  /*0700*/  IMAD R71, R71, -0x2daee0ad, RZ ;  /* 0xd2511f5347477824 */ /* 0x000fe200078e02ff */
[----:B------:R-:W-:Y:S01]  /*0710*/  @!P0 CS2R R14, SRZ ;  /* 0x00000000000e8805 */ /* 0x000fe2000001ff00 */
[----:B------:R-:W-:Y:S01]  /*0720*/  IMAD.HI.U32 R26, R72, -0x2daee0ad, RZ ;  /* 0xd2511f53481a7827 */ /* 0x000fe200078e00ff */
[----:B------:R-:W-:Y:S01]  /*0730*/  SHF.R.U64 R39, R62, 0x10, R63 ;  /* 0x000000103e277819 */ /* 0x000fe2000000123f */
[----:B------:R-:W-:Y:S01]  /*0740*/  HADD2.F32 R64, -RZ, R62.H0_H0 ;  /* 0x2000003eff407230 */ /* 0x000fe20000004100 */
[----:B------:R-:W-:Y:S01]  /*0750*/  SHF.R.U64 R37, R60, 0x10, R61 ;  /* 0x000000103c257819 */ /* 0x000fe2000000123d */
[----:B------:R-:W-:Y:S01]  /*0760*/  HADD2.F32 R62, -RZ, R60.H0_H0 ;  /* 0x2000003cff3e7230 */ /* 0x000fe20000004100 */
[----:B------:R-:W-:Y:S01]  /*0770*/  LOP3.LUT R70, R27, UR25, R70, 0x96, !PT ;  /* 0x000000191b467c12 */ /* 0x000fe2000f8e9646 */
[----:B------:R-:W-:Y:S01]  /*0780*/  HADD2.F32 R60, -RZ, R28.H0_H0 ;  /* 0x2000001cff3c7230 */ /* 0x000fe20000004100 */
[----:B------:R-:W-:Y:S01]  /*0790*/  LOP3.LUT R71, R26, UR26, R71, 0x96, !PT ;  /* 0x0000001a1a477c12 */ /* 0x000fe2000f8e9647 */
[----:B0-----:R-:W-:Y:S01]  /*07a0*/  HADD2.F32 R23, -RZ, R29.H0_H0 ;  /* 0x2000001dff177230 */ /* 0x001fe20000004100 */
[--C-:B------:R-:W-:Y:S01]  /*07b0*/  SHF.R.U64 R35, R28, 0x10, R29.reuse ;  /* 0x000000101c237819 */ /* 0x100fe2000000121d */
[----:B------:R-:W-:Y:S01]  /*07c0*/  HADD2.F32 R22, -RZ, R20.H0_H0 ;  /* 0x20000014ff167230 */ /* 0x000fe20000004100 */
[----:B------:R-:W-:Y:S01]  /*07d0*/  SHF.R.U32.HI R34, RZ, 0x10, R29 ;  /* 0x00000010ff227819 */ /* 0x000fe2000001161d */
[----:B------:R-:W-:Y:S01]  /*07e0*/  HADD2.F32 R66, -RZ, R69.H0_H0 ;  /* 0x20000045ff427230 */ /* 0x000fe20000004100 */
[--C-:B------:R-:W-:Y:S01]  /*07f0*/  SHF.R.U64 R67, R68, 0x10, R69.reuse ;  /* 0x0000001044437819 */ /* 0x100fe20000001245 */
[----:B------:R-:W-:Y:S01]  /*0800*/  BSSY B0, `(.L_x_23984) ;  /* 0x0000c47000007945 */ /* 0x000fe20003800000 */
[----:B------:R-:W-:Y:S01]  /*0810*/  SHF.R.U32.HI R65, RZ, 0x10, R69 ;  /* 0x00000010ff417819 */ /* 0x000fe20000011645 */
[----:B------:R-:W-:Y:S01]  /*0820*/  HFMA2.MMA R69, -RZ, RZ, 0, 0 ;  /* 0x00000000ff457435 */ /* 0x000fe200000001ff */
        /* <DEDUP_REMOVED lines=20> */
[----:B------:R-:W-:Y:S01]  /*0970*/  LOP3.LUT R111, R0, 0x3, RZ, 0xc0, !PT ;  /* 0x00000003006f7812 */ /* 0x000fe200078ec0ff */
[----:B------:R-:W-:Y:S01]  /*0980*/  IMAD R74, R74, -0x326172a9, RZ ;  /* 0xcd9e8d574a4a7824 */ /* 0x000fe200078e02ff */
[----:B------:R-:W-:Y:S01]  /*0990*/  HADD2.F32 R67, -RZ, R67.H0_H0 ;  /* 0x20000043ff437230 */ /* 0x000fe20000004100 */
[----:B------:R-:W-:Y:S01]  /*09a0*/  IMAD R72, R72, -0x2daee0ad, RZ ;  /* 0xd2511f5348487824 */ /* 0x000fe200078e02ff */
[----:B------:R-:W-:Y:S01]  /*09b0*/  HADD2.F32 R65, -RZ, R65.H0_H0 ;  /* 0x20000041ff417230 */ /* 0x000fe20000004100 */
[----:B------:R-:W-:Y:S01]  /*09c0*/  ULDC.U8 UR8, c[0x0][0x1f0] ;  /* 0x00007c0000087ab9 */ /* 0x000fe20000000000 */
[----:B------:R-:W-:-:S02]  /*09d0*/  HADD2.F32 R14, -RZ, R39.H0_H0 ;  /* 0x20000027ff0e7230 */ /* 0x000fc40000004100 */
        /* <DEDUP_REMOVED lines=61> */
.L_x_24212:
[----:B------:R-:W0:Y:S01]  /*0db0*/  S2R R112, SR_TID.X ;  /* 0x0000000000707919 */ /* 0x000e220000002100 */
[----:B------:R-:W-:Y:S01]  /*0dc0*/  IMAD R24, R109, c[0x0][0x168], RZ ;  /* 0x00005a006d187a24 */ /* 0x000fe200078e02ff */
[----:B------:R-:W-:Y:S01]  /*0dd0*/  ISETP.NE.U32.AND P0, PT, RZ, c[0x0][0x180], PT ;  /* 0x00006000ff007a0c */ /* 0x000fe20003f05070 */
[----:B------:R-:W-:Y:S01]  /*0de0*/  IMAD.MOV.U32 R113, RZ, RZ, 0x10 ;  /* 0x00000010ff717424 */ /* 0x000fe200078e00ff */
[----:B------:R-:W-:-:S02]  /*0df0*/  ISETP.NE.U32.AND P1, PT, RZ, c[0x0][0x1c0], PT ;  /* 0x00007000ff007a0c */ /* 0x000fc40003f25070 */
[----:B------:R-:W-:Y:S02]  /*0e00*/  SHF.R.S32.HI R25, RZ, 0x1f, R24 ;  /* 0x0000001fff197819 */ /* 0x000fe40000011418 */
[----:B------:R-:W-:Y:S02]  /*0e10*/  ISETP.NE.AND.EX P0, PT, RZ, c[0x0][0x184], PT, P0 ;  /* 0x00006100ff007a0c */ /* 0x000fe40003f05300 */
[----:B------:R-:W-:Y:S02]  /*0e20*/  LEA.HI R25, R25, R24, RZ, 0x2 ;  /* 0x0000001819197211 */ /* 0x000fe400078f10ff */
[----:B------:R-:W-:Y:S02]  /*0e30*/  ISETP.NE.AND.EX P1, PT, RZ, c[0x0][0x1c4], PT, P1 ;  /* 0x00007100ff007a0c */ /* 0x000fe40003f25310 */
[----:B------:R-:W-:Y:S02]  /*0e40*/  MOV R115, 0x3f800000 ;  /* 0x3f80000000737802 */ /* 0x000fe40000000f00 */
[----:B0-----:R-:W-:-:S09]  /*0e50*/  LOP3.LUT R112, R112, 0x1f, RZ, 0xc0, !PT ;  /* 0x0000001f70707812 */ /* 0x001fd200078ec0ff */
[----:B------:R-:W-:Y:S01]  /*0e60*/  @P1 IMAD.MOV.U32 R30, RZ, RZ, 0x4 ;  /* 0x00000004ff1e1424 */ /* 0x000fe200078e00ff */
[----:B------:R-:W-:-:S03]  /*0e70*/  LEA.HI.SX32 R110, R25, R112, 0x1e ;  /* 0x00000070196e7211 */ /* 0x000fc600078ff2ff */
[----:B------:R-:W-:-:S04]  /*0e80*/  @P1 IMAD.WIDE R30, R109, R30, c[0x0][0x1c0] ;  /* 0x000070006d1e1625 */ /* 0x000fc800078e021e */
[CC--:B------:R-:W-:Y:S01]  /*0e90*/  IMAD.WIDE.U32 R24, R110.reuse, R113.reuse, c[0x0][0x170] ;  /* 0x00005c006e187625 */ /* 0x0c0fe200078e0071 */
[----:B------:R0:W5:Y:S03]  /*0ea0*/  @P1 LDG.E R115, [R30.64] ;  /* 0x000000061e731981 */ /* 0x000166000c1e1900 */
        /* <DEDUP_REMOVED lines=15> */
.L_x_23986:
[----:B0-----:R-:W-:Y:S02]  /*0fa0*/  IMAD.MOV.U32 R36, RZ, RZ, R74 ;  /* 0x000000ffff247224 */ /* 0x001fe400078e004a */
.L_x_23987:
[----:B------:R-:W-:Y:S05]  /*0fb0*/  BSYNC B1 ;  /* 0x0000000000017941 */ /* 0x000fea0003800000 */
.L_x_23985:
        /* <DEDUP_REMOVED lines=16> */
.L_x_23991:
[----:B------:R-:W-:Y:S05]  /*10c0*/  BSYNC B2 ;  /* 0x0000000000027941 */ /* 0x000fea0003800000 */
.L_x_23990:
        /* <DEDUP_REMOVED lines=44> */
.L_x_23989:
[----:B------:R-:W-:Y:S05]  /*1390*/  BSYNC B1 ;  /* 0x0000000000017941 */ /* 0x000fea0003800000 */
.L_x_23988:
[----:B------:R-:W0:Y:S01]  /*13a0*/  I2F.U32 R29, R36 ;  /* 0x00000024001d7306 */ /* 0x000e220000201000 */
[----:B------:R-:W-:Y:S01]  /*13b0*/  IMAD.MOV.U32 R114, RZ, RZ, 0x2f800000 ;  /* 0x2f800000ff727424 */ /* 0x000fe200078e00ff */
[----:B------:R-:W-:Y:S01]  /*13c0*/  ISETP.NE.U32.AND P1, PT, RZ, c[0x0][0x180], PT ;  /* 0x00006000ff007a0c */ /* 0x000fe20003f25070 */
[----:B-----5:R-:W-:Y:S01]  /*13d0*/  FMUL.FTZ R24, R24, R115 ;  /* 0x0000007318187220 */ /* 0x020fe20000410000 */
[----:B------:R-:W-:Y:S01]  /*13e0*/  ISETP.NE.AND P3, PT, R32, 0x1, PT ;  /* 0x000000012000780c */ /* 0x000fe20003f65270 */
[----:B------:R-:W-:Y:S01]  /*13f0*/  BSSY B1, `(.L_x_23992) ;  /* 0x0000012000017945 */ /* 0x000fe20003800000 */
[----:B------:R-:W-:Y:S01]  /*1400*/  ISETP.NE.AND.EX P1, PT, RZ, c[0x0][0x184], PT, P1 ;  /* 0x00006100ff007a0c */ /* 0x000fe20003f25310 */
[----:B------:R-:W-:Y:S01]  /*1410*/  FMUL.FTZ R24, R24, c[0x0][0x1e8] ;  /* 0x00007a0018187a20 */ /* 0x000fe20000410000 */
[----:B------:R-:W-:Y:S01]  /*1420*/  IADD3 R28, R32, 0x1, RZ ;  /* 0x00000001201c7810 */ /* 0x000fe20007ffe0ff */
        /* <DEDUP_REMOVED lines=13> */
.L_x_23993:
[----:B------:R-:W-:Y:S02]  /*1500*/  MOV R24, R74 ;  /* 0x0000004a00187202 */ /* 0x000fe40000000f00 */
.L_x_23994:
[----:B------:R-:W-:Y:S05]  /*1510*/  BSYNC B1 ;  /* 0x0000000000017941 */ /* 0x000fea0003800000 */
.L_x_23992:
        /* <DEDUP_REMOVED lines=16> */
.L_x_23998:
[----:B------:R-:W-:Y:S05]  /*1620*/  BSYNC B2 ;  /* 0x0000000000027941 */ /* 0x000fea0003800000 */
.L_x_23997:
        /* <DEDUP_REMOVED lines=44> */
.L_x_23996:
[----:B------:R-:W-:Y:S05]  /*18f0*/  BSYNC B1 ;  /* 0x0000000000017941 */ /* 0x000fea0003800000 */
.L_x_23995:
[----:B------:R-:W0:Y:S01]  /*1900*/  I2F.U32 R29, R24 ;  /* 0x00000018001d7306 */ /* 0x000e220000201000 */
[----:B------:R-:W-:Y:S01]  /*1910*/  ISETP.NE.AND P4, PT, R28, 0x1, PT ;  /* 0x000000011c00780c */ /* 0x000fe20003f85270 */
[----:B------:R-:W-:Y:S01]  /*1920*/  FMUL.FTZ R25, R25, R115 ;  /* 0x0000007319197220 */ /* 0x000fe20000410000 */
[----:B------:R-:W-:Y:S03]  /*1930*/  BSSY B1, `(.L_x_23999) ;  /* 0x0000011000017945 */ /* 0x000fe60003800000 */
        /* <DEDUP_REMOVED lines=15> */
.L_x_24000:
[----:B------:R-:W-:Y:S02]  /*1a30*/  IMAD.MOV.U32 R34, RZ, RZ, R74 ;  /* 0x000000ffff227224 */ /* 0x000fe400078e004a */
.L_x_24001:
[----:B------:R-:W-:Y:S05]  /*1a40*/  BSYNC B1 ;  /* 0x0000000000017941 */ /* 0x000fea0003800000 */
.L_x_23999:
        /* <DEDUP_REMOVED lines=16> */
.L_x_24005:
[----:B------:R-:W-:Y:S05]  /*1b50*/  BSYNC B2 ;  /* 0x0000000000027941 */ /* 0x000fea0003800000 */
.L_x_24004:
        /* <DEDUP_REMOVED lines=44> */
.L_x_24003:
[----:B------:R-:W-:Y:S05]  /*1e20*/  BSYNC B1 ;  /* 0x0000000000017941 */ /* 0x000fea0003800000 */
.L_x_24002:
        /* <DEDUP_REMOVED lines=19> */
.L_x_24007:
[----:B------:R-:W-:Y:S02]  /*1f60*/  IMAD.MOV.U32 R26, RZ, RZ, R74 ;  /* 0x000000ffff1a7224 */ /* 0x000fe400078e004a */
.L_x_24008:
[----:B------:R-:W-:Y:S05]  /*1f70*/  BSYNC B1 ;  /* 0x0000000000017941 */ /* 0x000fea0003800000 */
.L_x_24006:
        /* <DEDUP_REMOVED lines=16> */
.L_x_24012:
[----:B------:R-:W-:Y:S05]  /*2080*/  BSYNC B2 ;  /* 0x0000000000027941 */ /* 0x000fea0003800000 */
.L_x_24011:
        /* <DEDUP_REMOVED lines=44> */
.L_x_24010:
[----:B------:R-:W-:Y:S05]  /*2350*/  BSYNC B1 ;  /* 0x0000000000017941 */ /* 0x000fea0003800000 */
.L_x_24009:
[----:B------:R-:W0:Y:S01]  /*2360*/  I2F.U32 R25, R26 ;  /* 0x0000001a00197306 */ /* 0x000e220000201000 */
[----:B------:R-:W-:Y:S01]  /*2370*/  FMUL.FTZ R27, R27, R115 ;  /* 0x000000731b1b7220 */ /* 0x000fe20000410000 */
[----:B------:R-:W-:Y:S01]  /*2380*/  SEL R28, RZ, 0x100, P3 ;  /* 0x00000100ff1c7807 */ /* 0x000fe20001800000 */
[----:B------:R-:W-:Y:S01]  /*2390*/  HFMA2.MMA R117, -RZ, RZ, 0, 2.384185791015625e-07 ;  /* 0x00000004ff757435 */ /* 0x000fe200000001ff */
[----:B------:R-:W-:Y:S01]  /*23a0*/  SEL R29, RZ, 0x1, P2 ;  /* 0x00000001ff1d7807 */ /* 0x000fe20001000000 */
[----:B------:R-:W-:Y:S01]  /*23b0*/  FMUL.FTZ R27, R27, c[0x0][0x1e8] ;  /* 0x00007a001b1b7a20 */ /* 0x000fe20000410000 */
[C---:B------:R-:W-:Y:S01]  /*23c0*/  IADD3 R34, R110.reuse, 0x20, RZ ;  /* 0x000000206e227810 */ /* 0x040fe20007ffe0ff */
[----:B------:R-:W-:-:S06]  /*23d0*/  IMAD.WIDE.U32 R32, R110, R113, c[0x0][0x188] ;  /* 0x000062006e207625 */ /* 0x000fcc00078e0071 */
[----:B------:R-:W-:-:S04]  /*23e0*/  IMAD.WIDE.U32 R30, R110, R117, c[0x0][0x190] ;  /* 0x000064006e1e7625 */ /* 0x000fc800078e0075 */
[----:B0-----:R-:W-:-:S05]  /*23f0*/  FFMA.FTZ R25, R25, R114, 1.1641532182693481445e-10 ;  /* 0x2f00000019197423 */ /* 0x001fca0000010072 */
[----:B------:R-:W-:Y:S02]  /*2400*/  FSETP.GTU.FTZ.AND P5, PT, R25, c[0x0][0x1e4], PT ;  /* 0x0000790019007a0b */ /* 0x000fe40003fbc000 */
[----:B------:R-:W-:Y:S02]  /*2410*/  SEL R25, RZ, 0x10000, P4 ;  /* 0x00010000ff197807 */ /* 0x000fe40002000000 */
[----:B------:R-:W-:Y:S02]  /*2420*/  SEL R24, RZ, 0x1000000, P5 ;  /* 0x01000000ff187807 */ /* 0x000fe40002800000 */
[----:B------:R-:W-:Y:S02]  /*2430*/  FSEL R51, R27, RZ, !P5 ;  /* 0x000000ff1b337208 */ /* 0x000fe40006800000 */
[----:B------:R-:W-:-:S03]  /*2440*/  IADD3 R24, R28, R24, R25 ;  /* 0x000000181c187210 */ /* 0x000fc60007ffe019 */
[----:B------:R-:W-:Y:S02]  /*2450*/  @P1 FADD.FTZ R51, R55, R51 ;  /* 0x0000003337331221 */ /* 0x000fe40000010000 */
[----:B------:R-:W-:Y:S02]  /*2460*/  IMAD.IADD R35, R24, 0x1, R29 ;  /* 0x0000000118237824 */ /* 0x000fe400078e021d */
[CC--:B------:R-:W-:Y:S01]  /*2470*/  IMAD.WIDE.U32 R24, R34.reuse, R113.reuse, c[0x0][0x170] ;  /* 0x00005c0022187625 */ /* 0x0c0fe200078e0071 */
[----:B------:R0:W-:Y:S03]  /*2480*/  STG.E.128 [R32.64], R48 ;  /* 0x0000003020007986 */ /* 0x0001e6000c101d06 */
[----:B------:R-:W-:Y:S01]  /*2490*/  @P0 IMAD.WIDE.U32 R28, R34, R113, c[0x0][0x180] ;  /* 0x00006000221c0625 */ /* 0x000fe200078e0071 */
[----:B------:R0:W-:Y:S04]  /*24a0*/  STG.E [R30.64], R35 ;  /* 0x000000231e007986 */ /* 0x0001e8000c101906 */
        /* <DEDUP_REMOVED lines=14> */
.L_x_24014:
[----:B0-----:R-:W-:Y:S02]  /*2590*/  IMAD.MOV.U32 R35, RZ, RZ, R74 ;  /* 0x000000ffff237224 */ /* 0x001fe400078e004a */
.L_x_24015:
[----:B------:R-:W-:Y:S05]  /*25a0*/  BSYNC B1 ;  /* 0x0000000000017941 */ /* 0x000fea0003800000 */
.L_x_24013:
        /* <DEDUP_REMOVED lines=16> */
.L_x_24019:
[----:B------:R-:W-:Y:S05]  /*26b0*/  BSYNC B2 ;  /* 0x0000000000027941 */ /* 0x000fea0003800000 */
.L_x_24018:
        /* <DEDUP_REMOVED lines=44> */
.L_x_24017:
[----:B------:R-:W-:Y:S05]  /*2980*/  BSYNC B1 ;  /* 0x0000000000017941 */ /* 0x000fea0003800000 */
.L_x_24016:
[----:B------:R-:W0:Y:S01]  /*2990*/  I2F.U32 R29, R35 ;  /* 0x00000023001d7306 */ /* 0x000e220000201000 */
[C---:B------:R-:W-:Y:S01]  /*29a0*/  ISETP.NE.AND P3, PT, R37.reuse, 0x1, PT ;  /* 0x000000012500780c */ /* 0x040fe20003f65270 */
[----:B-----5:R-:W-:Y:S01]  /*29b0*/  FMUL.FTZ R24, R24, R115 ;  /* 0x0000007318187220 */ /* 0x020fe20000410000 */
[----:B------:R-:W-:Y:S01]  /*29c0*/  BSSY B1, `(.L_x_24020) ;  /* 0x0000011000017945 */ /* 0x000fe20003800000 */
[----:B------:R-:W-:Y:S02]  /*29d0*/  IADD3 R28, R37, 0x1, RZ ;  /* 0x00000001251c7810 */ /* 0x000fe40007ffe0ff */
[----:B------:R-:W-:-:S02]  /*29e0*/  FMUL.FTZ R24, R24, c[0x0][0x1e8] ;  /* 0x00007a0018187a20 */ /* 0x000fc40000410000 */
        /* <DEDUP_REMOVED lines=13> */
.L_x_24021:
[----:B------:R-:W-:Y:S02]  /*2ac0*/  MOV R24, R74 ;  /* 0x0000004a00187202 */ /* 0x000fe40000000f00 */
.L_x_24022:
[----:B------:R-:W-:Y:S05]  /*2ad0*/  BSYNC B1 ;  /* 0x0000000000017941 */ /* 0x000fea0003800000 */
.L_x_24020:
        /* <DEDUP_REMOVED lines=16> */
.L_x_24026:
[----:B------:R-:W-:Y:S05]  /*2be0*/  BSYNC B2 ;  /* 0x0000000000027941 */ /* 0x000fea0003800000 */
.L_x_24025:
        /* <DEDUP_REMOVED lines=44> */
.L_x_24024:
[----:B------:R-:W-:Y:S05]  /*2eb0*/  BSYNC B1 ;  /* 0x0000000000017941 */ /* 0x000fea0003800000 */
.L_x_24023:
        /* <DEDUP_REMOVED lines=19> */
.L_x_24028:
[----:B------:R-:W-:Y:S02]  /*2ff0*/  IMAD.MOV.U32 R35, RZ, RZ, R74 ;  /* 0x000000ffff237224 */ /* 0x000fe400078e004a */
.L_x_24029:
[----:B------:R-:W-:Y:S05]  /*3000*/  BSYNC B1 ;  /* 0x0000000000017941 */ /* 0x000fea0003800000 */
.L_x_24027:
        /* <DEDUP_REMOVED lines=16> */
.L_x_24033:
[----:B------:R-:W-:Y:S05]  /*3110*/  BSYNC B2 ;  /* 0x0000000000027941 */ /* 0x000fea0003800000 */
.L_x_24032:
        /* <DEDUP_REMOVED lines=44> */
.L_x_24031:
[----:B------:R-:W-:Y:S05]  /*33e0*/  BSYNC B1 ;  /* 0x0000000000017941 */ /* 0x000fea0003800000 */
.L_x_24030:
        /* <DEDUP_REMOVED lines=19> */
.L_x_24035:
[----:B------:R-:W-:Y:S02]  /*3520*/  IMAD.MOV.U32 R26, RZ, RZ, R74 ;  /* 0x000000ffff1a7224 */ /* 0x000fe400078e004a */
.L_x_24036:
[----:B------:R-:W-:Y:S05]  /*3530*/  BSYNC B1 ;  /* 0x0000000000017941 */ /* 0x000fea0003800000 */
.L_x_24034:
        /* <DEDUP_REMOVED lines=16> */
.L_x_24040:
[----:B------:R-:W-:Y:S05]  /*3640*/  BSYNC B2 ;  /* 0x0000000000027941 */ /* 0x000fea0003800000 */
.L_x_24039:
        /* <DEDUP_REMOVED lines=44> */
.L_x_24038:
[----:B------:R-:W-:Y:S05]  /*3910*/  BSYNC B1 ;  /* 0x0000000000017941 */ /* 0x000fea0003800000 */
.L_x_24037:
[----:B------:R-:W0:Y:S01]  /*3920*/  I2F.U32 R25, R26 ;  /* 0x0000001a00197306 */ /* 0x000e220000201000 */
[----:B------:R-:W-:Y:S01]  /*3930*/  FMUL.FTZ R27, R27, R115 ;  /* 0x000000731b1b7220 */ /* 0x000fe20000410000 */
[----:B------:R-:W-:Y:S01]  /*3940*/  SEL R28, RZ, 0x100, P3 ;  /* 0x00000100ff1c7807 */ /* 0x000fe20001800000 */
[----:B------:R-:W-:Y:S01]  /*3950*/  IMAD.WIDE.U32 R32, R34, R113, c[0x0][0x188] ;  /* 0x0000620022207625 */ /* 0x000fe200078e0071 */
[----:B------:R-:W-:Y:S02]  /*3960*/  SEL R29, RZ, 0x1, P2 ;  /* 0x00000001ff1d7807 */ /* 0x000fe40001000000 */
[----:B------:R-:W-:Y:S01]  /*3970*/  IADD3 R36, R110, 0x40, RZ ;  /* 0x000000406e247810 */ /* 0x000fe20007ffe0ff */
[----:B------:R-:W-:-:S02]  /*3980*/  FMUL.FTZ R27, R27, c[0x0][0x1e8] ;  /* 0x00007a001b1b7a20 */ /* 0x000fc40000410000 */
[----:B------:R-:W-:-:S04]  /*3990*/  IMAD.WIDE.U32 R30, R34, R117, c[0x0][0x190] ;  /* 0x00006400221e7625 */ /* 0x000fc800078e0075 */
[----:B0-----:R-:W-:-:S05]  /*39a0*/  FFMA.FTZ R25, R25, R114, 1.1641532182693481445e-10 ;  /* 0x2f00000019197423 */ /* 0x001fca0000010072 */
[----:B------:R-:W-:Y:S02]  /*39b0*/  FSETP.GTU.FTZ.AND P5, PT, R25, c[0x0][0x1e4], PT ;  /* 0x0000790019007a0b */ /* 0x000fe40003fbc000 */
[----:B------:R-:W-:Y:S02]  /*39c0*/  SEL R25, RZ, 0x10000, P4 ;  /* 0x00010000ff197807 */ /* 0x000fe40002000000 */
[----:B------:R-:W-:Y:S02]  /*39d0*/  SEL R24, RZ, 0x1000000, P5 ;  /* 0x01000000ff187807 */ /* 0x000fe40002800000 */
[----:B------:R-:W-:Y:S02]  /*39e0*/  FSEL R47, R27, RZ, !P5 ;  /* 0x000000ff1b2f7208 */ /* 0x000fe40006800000 */
[----:B------:R-:W-:-:S03]  /*39f0*/  IADD3 R24, R28, R24, R25 ;  /* 0x000000181c187210 */ /* 0x000fc60007ffe019 */
[----:B------:R-:W-:Y:S01]  /*3a00*/  @P1 FADD.FTZ R47, R55, R47 ;  /* 0x0000002f372f1221 */ /* 0x000fe20000010000 */
[----:B------:R-:W-:Y:S01]  /*3a10*/  IADD3 R35, R24, R29, RZ ;  /* 0x0000001d18237210 */ /* 0x000fe20007ffe0ff */
[----:B------:R-:W-:-:S03]  /*3a20*/  IMAD.WIDE.U32 R24, R36, R113, c[0x0][0x170] ;  /* 0x00005c0024187625 */ /* 0x000fc600078e0071 */
[----:B------:R0:W-:Y:S01]  /*3a30*/  STG.E.128 [R32.64], R44 ;  /* 0x0000002c20007986 */ /* 0x0001e2000c101d06 */
[----:B------:R-:W-:-:S03]  /*3a40*/  @P0 IMAD.WIDE.U32 R28, R36, R113, c[0x0][0x180] ;  /* 0x00006000241c0625 */ /* 0x000fc600078e0071 */
        /* <DEDUP_REMOVED lines=15> */
.L_x_24042:
[----:B0-----:R-:W-:Y:S02]  /*3b40*/  IMAD.MOV.U32 R37, RZ, RZ, R74 ;  /* 0x000000ffff257224 */ /* 0x001fe400078e004a */
.L_x_24043:
[----:B------:R-:W-:Y:S05]  /*3b50*/  BSYNC B1 ;  /* 0x0000000000017941 */ /* 0x000fea0003800000 */
.L_x_24041:
        /* <DEDUP_REMOVED lines=16> */
.L_x_24047:
[----:B------:R-:W-:Y:S05]  /*3c60*/  BSYNC B2 ;  /* 0x0000000000027941 */ /* 0x000fea0003800000 */
.L_x_24046:
        /* <DEDUP_REMOVED lines=44> */
.L_x_24045:
[----:B------:R-:W-:Y:S05]  /*3f30*/  BSYNC B1 ;  /* 0x0000000000017941 */ /* 0x000fea0003800000 */
.L_x_24044:
[----:B------:R-:W0:Y:S01]  /*3f40*/  I2F.U32 R29, R37 ;  /* 0x00000025001d7306 */ /* 0x000e220000201000 */
[----:B------:R-:W-:Y:S01]  /*3f50*/  ISETP.NE.AND P3, PT, R34, 0x1, PT ;  /* 0x000000012200780c */ /* 0x000fe20003f65270 */
[----:B-----5:R-:W-:Y:S01]  /*3f60*/  FMUL.FTZ R24, R24, R115 ;  /* 0x0000007318187220 */ /* 0x020fe20000410000 */
        /* <DEDUP_REMOVED lines=16> */
.L_x_24049:
[----:B------:R-:W-:Y:S02]  /*4070*/  IMAD.MOV.U32 R24, RZ, RZ, R74 ;  /* 0x000000ffff187224 */ /* 0x000fe400078e004a */
.L_x_24050:
[----:B------:R-:W-:Y:S05]  /*4080*/  BSYNC B1 ;  /* 0x0000000000017941 */ /* 0x000fea0003800000 */
.L_x_24048:
        /* <DEDUP_REMOVED lines=16> */
.L_x_24054:
[----:B------:R-:W-:Y:S05]  /*4190*/  BSYNC B2 ;  /* 0x0000000000027941 */ /* 0x000fea0003800000 */
.L_x_24053:
        /* <DEDUP_REMOVED lines=44> */
.L_x_24052:
[----:B------:R-:W-:Y:S05]  /*4460*/  BSYNC B1 ;  /* 0x0000000000017941 */ /* 0x000fea0003800000 */
.L_x_24051:
[----:B------:R-:W0:Y:S01]  /*4470*/  I2F.U32 R29, R24 ;  /* 0x00000018001d7306 */ /* 0x000e220000201000 */
[----:B------:R-:W-:Y:S01]  /*4480*/  ISETP.NE.AND P4, PT, R28, 0x1, PT ;  /* 0x000000011c00780c */ /* 0x000fe20003f85270 */
[----:B------:R-:W-:Y:S01]  /*4490*/  FMUL.FTZ R25, R25, R115 ;  /* 0x0000007319197220 */ /* 0x000fe20000410000 */
[----:B------:R-:W-:Y:S03]  /*44a0*/  BSSY B1, `(.L_x_24055) ;  /* 0x0000011000017945 */ /* 0x000fe60003800000 */
[----:B------:R-:W-:-:S02]  /*44b0*/  FMUL.FTZ R25, R25, c[0x0][0x1e8] ;  /* 0x00007a0019197a20 */ /* 0x000fc40000410000 */
        /* <DEDUP_REMOVED lines=14> */
.L_x_24056:
[----:B------:R-:W-:Y:S02]  /*45a0*/  MOV R34, R74 ;  /* 0x0000004a00227202 */ /* 0x000fe40000000f00 */
.L_x_24057:
[----:B------:R-:W-:Y:S05]  /*45b0*/  BSYNC B1 ;  /* 0x0000000000017941 */ /* 0x000fea0003800000 */
.L_x_24055:
        /* <DEDUP_REMOVED lines=16> */
.L_x_24061:
[----:B------:R-:W-:Y:S05]  /*46c0*/  BSYNC B2 ;  /* 0x0000000000027941 */ /* 0x000fea0003800000 */
.L_x_24060:
        /* <DEDUP_REMOVED lines=44> */
.L_x_24059:
[----:B------:R-:W-:Y:S05]  /*4990*/  BSYNC B1 ;  /* 0x0000000000017941 */ /* 0x000fea0003800000 */
.L_x_24058:
        /* <DEDUP_REMOVED lines=19> */
.L_x_24063:
[----:B------:R-:W-:Y:S02]  /*4ad0*/  IMAD.MOV.U32 R26, RZ, RZ, R74 ;  /* 0x000000ffff1a7224 */ /* 0x000fe400078e004a */
.L_x_24064:
[----:B------:R-:W-:Y:S05]  /*4ae0*/  BSYNC B1 ;  /* 0x0000000000017941 */ /* 0x000fea0003800000 */
.L_x_24062:
        /* <DEDUP_REMOVED lines=16> */
.L_x_24068:
[----:B------:R-:W-:Y:S05]  /*4bf0*/  BSYNC B2 ;  /* 0x0000000000027941 */ /* 0x000fea0003800000 */
.L_x_24067:
        /* <DEDUP_REMOVED lines=44> */
.L_x_24066:
[----:B------:R-:W-:Y:S05]  /*4ec0*/  BSYNC B1 ;  /* 0x0000000000017941 */ /* 0x000fea0003800000 */
.L_x_24065:
        /* <DEDUP_REMOVED lines=34> */
.L_x_24070:
[----:B0-----:R-:W-:Y:S02]  /*50f0*/  MOV R35, R74 ;  /* 0x0000004a00237202 */ /* 0x001fe40000000f00 */
.L_x_24071:
[----:B------:R-:W-:Y:S05]  /*5100*/  BSYNC B1 ;  /* 0x0000000000017941 */ /* 0x000fea0003800000 */
.L_x_24069:
        /* <DEDUP_REMOVED lines=16> */
.L_x_24075:
[----:B------:R-:W-:Y:S05]  /*5210*/  BSYNC B2 ;  /* 0x0000000000027941 */ /* 0x000fea0003800000 */
.L_x_24074:
        /* <DEDUP_REMOVED lines=44> */
.L_x_24073:
[----:B------:R-:W-:Y:S05]  /*54e0*/  BSYNC B1 ;  /* 0x0000000000017941 */ /* 0x000fea0003800000 */
.L_x_24072:
        /* <DEDUP_REMOVED lines=19> */
.L_x_24077:
[----:B------:R-:W-:Y:S02]  /*5620*/  IMAD.MOV.U32 R24, RZ, RZ, R74 ;  /* 0x000000ffff187224 */ /* 0x000fe400078e004a */
.L_x_24078:
[----:B------:R-:W-:Y:S05]  /*5630*/  BSYNC B1 ;  /* 0x0000000000017941 */ /* 0x000fea0003800000 */
.L_x_24076:
        /* <DEDUP_REMOVED lines=16> */
.L_x_24082:
[----:B------:R-:W-:Y:S05]  /*5740*/  BSYNC B2 ;  /* 0x0000000000027941 */ /* 0x000fea0003800000 */
.L_x_24081:
        /* <DEDUP_REMOVED lines=44> */
.L_x_24080:
[----:B------:R-:W-:Y:S05]  /*5a10*/  BSYNC B1 ;  /* 0x0000000000017941 */ /* 0x000fea0003800000 */
.L_x_24079:
        /* <DEDUP_REMOVED lines=19> */
.L_x_24084:
[----:B------:R-:W-:Y:S02]  /*5b50*/  IMAD.MOV.U32 R35, RZ, RZ, R74 ;  /* 0x000000ffff237224 */ /* 0x000fe400078e004a */
.L_x_24085:
[----:B------:R-:W-:Y:S05]  /*5b60*/  BSYNC B1 ;  /* 0x0000000000017941 */ /* 0x000fea0003800000 */
.L_x_24083:
        /* <DEDUP_REMOVED lines=16> */
.L_x_24089:
[----:B------:R-:W-:Y:S05]  /*5c70*/  BSYNC B2 ;  /* 0x0000000000027941 */ /* 0x000fea0003800000 */
.L_x_24088:
        /* <DEDUP_REMOVED lines=44> */
.L_x_24087:
[----:B------:R-:W-:Y:S05]  /*5f40*/  BSYNC B1 ;  /* 0x0000000000017941 */ /* 0x000fea0003800000 */
.L_x_24086:
        /* <DEDUP_REMOVED lines=19> */
.L_x_24091:
[----:B------:R-:W-:Y:S02]  /*6080*/  IMAD.MOV.U32 R26, RZ, RZ, R74 ;  /* 0x000000ffff1a7224 */ /* 0x000fe400078e004a */
.L_x_24092:
[----:B------:R-:W-:Y:S05]  /*6090*/  BSYNC B1 ;  /* 0x0000000000017941 */ /* 0x000fea0003800000 */
.L_x_24090:
        /* <DEDUP_REMOVED lines=16> */
.L_x_24096:
[----:B------:R-:W-:Y:S05]  /*61a0*/  BSYNC B2 ;  /* 0x0000000000027941 */ /* 0x000fea0003800000 */
.L_x_24095:
        /* <DEDUP_REMOVED lines=44> */
.L_x_24094:
[----:B------:R-:W-:Y:S05]  /*6470*/  BSYNC B1 ;  /* 0x0000000000017941 */ /* 0x000fea0003800000 */
.L_x_24093:
        /* <DEDUP_REMOVED lines=34> */
.L_x_24098:
[----:B0-----:R-:W-:Y:S02]  /*66a0*/  MOV R56, R74 ;  /* 0x0000004a00387202 */ /* 0x001fe40000000f00 */
.L_x_24099:
[----:B------:R-:W-:Y:S05]  /*66b0*/  BSYNC B1 ;  /* 0x0000000000017941 */ /* 0x000fea0003800000 */
.L_x_24097:
        /* <DEDUP_REMOVED lines=16> */
.L_x_24103:
[----:B------:R-:W-:Y:S05]  /*67c0*/  BSYNC B2 ;  /* 0x0000000000027941 */ /* 0x000fea0003800000 */
.L_x_24102:
        /* <DEDUP_REMOVED lines=44> */
.L_x_24101:
[----:B------:R-:W-:Y:S05]  /*6a90*/  BSYNC B1 ;  /* 0x0000000000017941 */ /* 0x000fea0003800000 */
.L_x_24100:
[----:B------:R-:W0:Y:S01]  /*6aa0*/  I2F.U32 R29, R56 ;  /* 0x00000038001d7306 */ /* 0x000e220000201000 */
[----:B------:R-:W-:Y:S01]  /*6ab0*/  ISETP.NE.AND P3, PT, R34, 0x1, PT ;  /* 0x000000012200780c */ /* 0x000fe20003f65270 */
        /* <DEDUP_REMOVED lines=17> */
.L_x_24105:
[----:B------:R-:W-:Y:S02]  /*6bd0*/  MOV R24, R74 ;  /* 0x0000004a00187202 */ /* 0x000fe40000000f00 */
.L_x_24106:
[----:B------:R-:W-:Y:S05]  /*6be0*/  BSYNC B1 ;  /* 0x0000000000017941 */ /* 0x000fea0003800000 */
.L_x_24104:
        /* <DEDUP_REMOVED lines=16> */
.L_x_24110:
[----:B------:R-:W-:Y:S05]  /*6cf0*/  BSYNC B2 ;  /* 0x0000000000027941 */ /* 0x000fea0003800000 */
.L_x_24109:
        /* <DEDUP_REMOVED lines=44> */
.L_x_24108:
[----:B------:R-:W-:Y:S05]  /*6fc0*/  BSYNC B1 ;  /* 0x0000000000017941 */ /* 0x000fea0003800000 */
.L_x_24107:
        /* <DEDUP_REMOVED lines=19> */
.L_x_24112:
[----:B------:R-:W-:Y:S02]  /*7100*/  MOV R56, R74 ;  /* 0x0000004a00387202 */ /* 0x000fe40000000f00 */
.L_x_24113:
[----:B------:R-:W-:Y:S05]  /*7110*/  BSYNC B1 ;  /* 0x0000000000017941 */ /* 0x000fea0003800000 */
.L_x_24111:
        /* <DEDUP_REMOVED lines=16> */
.L_x_24117:
[----:B------:R-:W-:Y:S05]  /*7220*/  BSYNC B2 ;  /* 0x0000000000027941 */ /* 0x000fea0003800000 */
.L_x_24116:
        /* <DEDUP_REMOVED lines=44> */
.L_x_24115:
[----:B------:R-:W-:Y:S05]  /*74f0*/  BSYNC B1 ;  /* 0x0000000000017941 */ /* 0x000fea0003800000 */
.L_x_24114:
[----:B------:R-:W0:Y:S01]  /*7500*/  I2F.U32 R29, R56 ;  /* 0x00000038001d7306 */ /* 0x000e220000201000 */
[C---:B------:R-:W-:Y:S01]  /*7510*/  ISETP.NE.AND P5, PT, R25.reuse, 0x1, PT ;  /* 0x000000011900780c */ /* 0x040fe20003fa5270 */
[----:B------:R-:W-:Y:S01]  /*7520*/  FMUL.FTZ R26, R26, R115 ;  /* 0x000000731a1a7220 */ /* 0x000fe20000410000 */
[----:B------:R-:W-:Y:S01]  /*7530*/  BSSY B1, `(.L_x_24118) ;  /* 0x0000011000017945 */ /* 0x000fe20003800000 */
[----:B------:R-:W-:-:S02]  /*7540*/  IADD3 R59, R25, 0x1, RZ ;  /* 0x00000001193b7810 */ /* 0x000fc40007ffe0ff */
        /* <DEDUP_REMOVED lines=14> */
.L_x_24119:
[----:B------:R-:W-:Y:S02]  /*7630*/  MOV R26, R74 ;  /* 0x0000004a001a7202 */ /* 0x000fe40000000f00 */
.L_x_24120:
[----:B------:R-:W-:Y:S05]  /*7640*/  BSYNC B1 ;  /* 0x0000000000017941 */ /* 0x000fea0003800000 */
.L_x_24118:
        /* <DEDUP_REMOVED lines=16> */
.L_x_24124:
[----:B------:R-:W-:Y:S05]  /*7750*/  BSYNC B2 ;  /* 0x0000000000027941 */ /* 0x000fea0003800000 */
.L_x_24123:
        /* <DEDUP_REMOVED lines=44> */
.L_x_24122:
[----:B------:R-:W-:Y:S05]  /*7a20*/  BSYNC B1 ;  /* 0x0000000000017941 */ /* 0x000fea0003800000 */
.L_x_24121:
        /* <DEDUP_REMOVED lines=34> */
.L_x_24126:
[----:B0-----:R-:W-:Y:S02]  /*7c50*/  IMAD.MOV.U32 R111, RZ, RZ, R74 ;  /* 0x000000ffff6f7224 */ /* 0x001fe400078e004a */
.L_x_24127:
[----:B------:R-:W-:Y:S05]  /*7c60*/  BSYNC B1 ;  /* 0x0000000000017941 */ /* 0x000fea0003800000 */
.L_x_24125:
        /* <DEDUP_REMOVED lines=16> */
.L_x_24131:
[----:B------:R-:W-:Y:S05]  /*7d70*/  BSYNC B2 ;  /* 0x0000000000027941 */ /* 0x000fea0003800000 */
.L_x_24130:
        /* <DEDUP_REMOVED lines=44> */
.L_x_24129:
[----:B------:R-:W-:Y:S05]  /*8040*/  BSYNC B1 ;  /* 0x0000000000017941 */ /* 0x000fea0003800000 */
.L_x_24128:
        /* <DEDUP_REMOVED lines=19> */
.L_x_24133:
[----:B------:R-:W-:Y:S02]  /*8180*/  IMAD.MOV.U32 R24, RZ, RZ, R74 ;  /* 0x000000ffff187224 */ /* 0x000fe400078e004a */
.L_x_24134:
[----:B------:R-:W-:Y:S05]  /*8190*/  BSYNC B1 ;  /* 0x0000000000017941 */ /* 0x000fea0003800000 */
.L_x_24132:
        /* <DEDUP_REMOVED lines=16> */
.L_x_24138:
[----:B------:R-:W-:Y:S05]  /*82a0*/  BSYNC B2 ;  /* 0x0000000000027941 */ /* 0x000fea0003800000 */
.L_x_24137:
        /* <DEDUP_REMOVED lines=44> */
.L_x_24136:
[----:B------:R-:W-:Y:S05]  /*8570*/  BSYNC B1 ;  /* 0x0000000000017941 */ /* 0x000fea0003800000 */
.L_x_24135:
        /* <DEDUP_REMOVED lines=19> */
.L_x_24140:
[----:B------:R-:W-:Y:S02]  /*86b0*/  IMAD.MOV.U32 R111, RZ, RZ, R74 ;  /* 0x000000ffff6f7224 */ /* 0x000fe400078e004a */
.L_x_24141:
[----:B------:R-:W-:Y:S05]  /*86c0*/  BSYNC B1 ;  /* 0x0000000000017941 */ /* 0x000fea0003800000 */
.L_x_24139:
        /* <DEDUP_REMOVED lines=16> */
.L_x_24145:
[----:B------:R-:W-:Y:S05]  /*87d0*/  BSYNC B2 ;  /* 0x0000000000027941 */ /* 0x000fea0003800000 */
.L_x_24144:
        /* <DEDUP_REMOVED lines=44> */
.L_x_24143:
[----:B------:R-:W-:Y:S05]  /*8aa0*/  BSYNC B1 ;  /* 0x0000000000017941 */ /* 0x000fea0003800000 */
.L_x_24142:
        /* <DEDUP_REMOVED lines=19> */
.L_x_24147:
[----:B------:R-:W-:Y:S02]  /*8be0*/  IMAD.MOV.U32 R26, RZ, RZ, R74 ;  /* 0x000000ffff1a7224 */ /* 0x000fe400078e004a */
.L_x_24148:
[----:B------:R-:W-:Y:S05]  /*8bf0*/  BSYNC B1 ;  /* 0x0000000000017941 */ /* 0x000fea0003800000 */
.L_x_24146:
        /* <DEDUP_REMOVED lines=16> */
.L_x_24152:
[----:B------:R-:W-:Y:S05]  /*8d00*/  BSYNC B2 ;  /* 0x0000000000027941 */ /* 0x000fea0003800000 */
.L_x_24151:
        /* <DEDUP_REMOVED lines=44> */
.L_x_24150:
[----:B------:R-:W-:Y:S05]  /*8fd0*/  BSYNC B1 ;  /* 0x0000000000017941 */ /* 0x000fea0003800000 */
.L_x_24149:
[----:B------:R-:W0:Y:S01]  /*8fe0*/  I2F.U32 R25, R26 ;  /* 0x0000001a00197306 */ /* 0x000e220000201000 */
[----:B------:R-:W-:Y:S01]  /*8ff0*/  FMUL.FTZ R27, R27, R115 ;  /* 0x000000731b1b7220 */ /* 0x000fe20000410000 */
[----:B------:R-:W-:Y:S01]  /*9000*/  SEL R56, RZ, 0x100, P3 ;  /* 0x00000100ff387807 */ /* 0x000fe20001800000 */
[----:B------:R-:W-:-:S04]  /*9010*/  IMAD.WIDE.U32 R58, R116, R113, c[0x0][0x188] ;  /* 0x00006200743a7625 */ /* 0x000fc800078e0071 */
[----:B------:R-:W-:Y:S02]  /*9020*/  FMUL.FTZ R27, R27, c[0x0][0x1e8] ;  /* 0x00007a001b1b7a20 */ /* 0x000fe40000410000 */
[----:B------:R-:W-:Y:S01]  /*9030*/  IMAD.WIDE.U32 R118, R116, R117, c[0x0][0x190] ;  /* 0x0000640074767625 */ /* 0x000fe200078e0075 */
[----:B------:R-:W-:-:S03]  /*9040*/  IADD3 R116, R110, 0xc0, RZ ;  /* 0x000000c06e747810 */ /* 0x000fc60007ffe0ff */
[----:B0-----:R-:W-:-:S05]  /*9050*/  FFMA.FTZ R25, R25, R114, 1.1641532182693481445e-10 ;  /* 0x2f00000019197423 */ /* 0x001fca0000010072 */
[----:B------:R-:W-:Y:S02]  /*9060*/  FSETP.GTU.FTZ.AND P5, PT, R25, c[0x0][0x1e4], PT ;  /* 0x0000790019007a0b */ /* 0x000fe40003fbc000 */
[----:B------:R-:W-:Y:S02]  /*9070*/  SEL R25, RZ, 0x10000, P4 ;  /* 0x00010000ff197807 */ /* 0x000fe40002000000 */
[----:B------:R-:W-:Y:S02]  /*9080*/  SEL R24, RZ, 0x1000000, P5 ;  /* 0x01000000ff187807 */ /* 0x000fe40002800000 */
[----:B------:R-:W-:Y:S02]  /*9090*/  FSEL R31, R27, RZ, !P5 ;  /* 0x000000ff1b1f7208 */ /* 0x000fe40006800000 */
[----:B------:R-:W-:Y:S02]  /*90a0*/  SEL R27, RZ, 0x1, P2 ;  /* 0x00000001ff1b7807 */ /* 0x000fe40001000000 */
[----:B------:R-:W-:Y:S01]  /*90b0*/  IADD3 R24, R56, R24, R25 ;  /* 0x0000001838187210 */ /* 0x000fe20007ffe019 */
[----:B------:R-:W-:-:S02]  /*90c0*/  @P1 FADD.FTZ R31, R55, R31 ;  /* 0x0000001f371f1221 */ /* 0x000fc40000010000 */
[----:B------:R-:W-:Y:S01]  /*90d0*/  @P0 IMAD.WIDE.U32 R56, R116, R113, c[0x0][0x180] ;  /* 0x0000600074380625 */ /* 0x000fe200078e0071 */
[----:B------:R-:W-:Y:S02]  /*90e0*/  IADD3 R111, R24, R27, RZ ;  /* 0x0000001b186f7210 */ /* 0x000fe40007ffe0ff */
[----:B------:R0:W-:Y:S01]  /*90f0*/  STG.E.128 [R58.64], R28 ;  /* 0x0000001c3a007986 */ /* 0x0001e2000c101d06 */
[----:B------:R-:W-:-:S03]  /*9100*/  IMAD.WIDE.U32 R24, R116, R113, c[0x0][0x170] ;  /* 0x00005c0074187625 */ /* 0x000fc600078e0071 */
        /* <DEDUP_REMOVED lines=15> */
.L_x_24154:
[----:B0-----:R-:W-:Y:S02]  /*9200*/  MOV R111, R74 ;  /* 0x0000004a006f7202 */ /* 0x001fe40000000f00 */
.L_x_24155:
[----:B------:R-:W-:Y:S05]  /*9210*/  BSYNC B1 ;  /* 0x0000000000017941 */ /* 0x000fea0003800000 */
.L_x_24153:
        /* <DEDUP_REMOVED lines=16> */
.L_x_24159:
[----:B------:R-:W-:Y:S05]  /*9320*/  BSYNC B2 ;  /* 0x0000000000027941 */ /* 0x000fea0003800000 */
.L_x_24158:
        /* <DEDUP_REMOVED lines=44> */
.L_x_24157:
[----:B------:R-:W-:Y:S05]  /*95f0*/  BSYNC B1 ;  /* 0x0000000000017941 */ /* 0x000fea0003800000 */
.L_x_24156:
[----:B------:R-:W0:Y:S01]  /*9600*/  I2F.U32 R57, R111 ;  /* 0x0000006f00397306 */ /* 0x000e220000201000 */
[C---:B------:R-:W-:Y:S01]  /*9610*/  ISETP.NE.AND P3, PT, R121.reuse, 0x1, PT ;  /* 0x000000017900780c */ /* 0x040fe20003f65270 */
        /* <DEDUP_REMOVED lines=17> */
.L_x_24161:
[----:B------:R-:W-:Y:S02]  /*9730*/  MOV R111, R74 ;  /* 0x0000004a006f7202 */ /* 0x000fe40000000f00 */
.L_x_24162:
[----:B------:R-:W-:Y:S05]  /*9740*/  BSYNC B1 ;  /* 0x0000000000017941 */ /* 0x000fea0003800000 */
.L_x_24160:
        /* <DEDUP_REMOVED lines=16> */
.L_x_24166:
[----:B------:R-:W-:Y:S05]  /*9850*/  BSYNC B2 ;  /* 0x0000000000027941 */ /* 0x000fea0003800000 */
.L_x_24165:
        /* <DEDUP_REMOVED lines=44> */
.L_x_24164:
[----:B------:R-:W-:Y:S05]  /*9b20*/  BSYNC B1 ;  /* 0x0000000000017941 */ /* 0x000fea0003800000 */
.L_x_24163:
        /* <DEDUP_REMOVED lines=19> */
.L_x_24168:
[----:B------:R-:W-:Y:S02]  /*9c60*/  MOV R111, R74 ;  /* 0x0000004a006f7202 */ /* 0x000fe40000000f00 */
.L_x_24169:
[----:B------:R-:W-:Y:S05]  /*9c70*/  BSYNC B1 ;  /* 0x0000000000017941 */ /* 0x000fea0003800000 */
.L_x_24167:
        /* <DEDUP_REMOVED lines=16> */
.L_x_24173:
[----:B------:R-:W-:Y:S05]  /*9d80*/  BSYNC B2 ;  /* 0x0000000000027941 */ /* 0x000fea0003800000 */
.L_x_24172:
        /* <DEDUP_REMOVED lines=44> */
.L_x_24171:
[----:B------:R-:W-:Y:S05]  /*a050*/  BSYNC B1 ;  /* 0x0000000000017941 */ /* 0x000fea0003800000 */
.L_x_24170:
        /* <DEDUP_REMOVED lines=19> */
.L_x_24175:
[----:B------:R-:W-:Y:S02]  /*a190*/  MOV R111, R74 ;  /* 0x0000004a006f7202 */ /* 0x000fe40000000f00 */
.L_x_24176:
[----:B------:R-:W-:Y:S05]  /*a1a0*/  BSYNC B1 ;  /* 0x0000000000017941 */ /* 0x000fea0003800000 */
.L_x_24174:
        /* <DEDUP_REMOVED lines=16> */
.L_x_24180:
[----:B------:R-:W-:Y:S05]  /*a2b0*/  BSYNC B2 ;  /* 0x0000000000027941 */ /* 0x000fea0003800000 */
.L_x_24179:
        /* <DEDUP_REMOVED lines=44> */
.L_x_24178:
[----:B------:R-:W-:Y:S05]  /*a580*/  BSYNC B1 ;  /* 0x0000000000017941 */ /* 0x000fea0003800000 */
.L_x_24177:
[----:B------:R-:W0:Y:S01]  /*a590*/  I2F.U32 R57, R111 ;  /* 0x0000006f00397306 */ /* 0x000e220000201000 */
[----:B------:R-:W-:Y:S01]  /*a5a0*/  FMUL.FTZ R27, R27, R115 ;  /* 0x000000731b1b7220 */ /* 0x000fe20000410000 */
[----:B------:R-:W-:Y:S01]  /*a5b0*/  SEL R58, RZ, 0x100, P3 ;  /* 0x00000100ff3a7807 */ /* 0x000fe20001800000 */
[----:B------:R-:W-:-:S04]  /*a5c0*/  IMAD.WIDE.U32 R120, R116, R113, c[0x0][0x188] ;  /* 0x0000620074787625 */ /* 0x000fc800078e0071 */
[----:B------:R-:W-:Y:S02]  /*a5d0*/  FMUL.FTZ R27, R27, c[0x0][0x1e8] ;  /* 0x00007a001b1b7a20 */ /* 0x000fe40000410000 */
[----:B------:R-:W-:Y:S01]  /*a5e0*/  IMAD.WIDE.U32 R124, R116, R117, c[0x0][0x190] ;  /* 0x00006400747c7625 */ /* 0x000fe200078e0075 */
[----:B------:R-:W-:-:S05]  /*a5f0*/  IADD3 R116, R110, 0xe0, RZ ;  /* 0x000000e06e747810 */ /* 0x000fca0007ffe0ff */
[----:B------:R-:W-:-:S04]  /*a600*/  @P0 IMAD.WIDE.U32 R118, R113, R116, c[0x0][0x180] ;  /* 0x0000600071760625 */ /* 0x000fc800078e0074 */
[----:B0-----:R-:W-:-:S05]  /*a610*/  FFMA.FTZ R57, R57, R114, 1.1641532182693481445e-10 ;  /* 0x2f00000039397423 */ /* 0x001fca0000010072 */
[----:B------:R-:W-:Y:S02]  /*a620*/  FSETP.GTU.FTZ.AND P5, PT, R57, c[0x0][0x1e4], PT ;  /* 0x0000790039007a0b */ /* 0x000fe40003fbc000 */
[----:B------:R-:W-:Y:S02]  /*a630*/  SEL R57, RZ, 0x10000, P4 ;  /* 0x00010000ff397807 */ /* 0x000fe40002000000 */
[----:B------:R-:W-:Y:S02]  /*a640*/  SEL R56, RZ, 0x1000000, P5 ;  /* 0x01000000ff387807 */ /* 0x000fe40002800000 */
[----:B------:R-:W-:Y:S02]  /*a650*/  FSEL R27, R27, RZ, !P5 ;  /* 0x000000ff1b1b7208 */ /* 0x000fe40006800000 */
[----:B------:R-:W-:Y:S02]  /*a660*/  IADD3 R56, R58, R56, R57 ;  /* 0x000000383a387210 */ /* 0x000fe40007ffe039 */
[----:B------:R-:W-:Y:S01]  /*a670*/  SEL R57, RZ, 0x1, P2 ;  /* 0x00000001ff397807 */ /* 0x000fe20001000000 */
[----:B------:R-:W-:-:S04]  /*a680*/  @P1 FADD.FTZ R27, R55, R27 ;  /* 0x0000001b371b1221 */ /* 0x000fc80000010000 */
[----:B------:R-:W-:Y:S01]  /*a690*/  IMAD.IADD R111, R56, 0x1, R57 ;  /* 0x00000001386f7824 */ /* 0x000fe200078e0239 */
[----:B------:R0:W-:Y:S01]  /*a6a0*/  STG.E.128 [R120.64], R24 ;  /* 0x0000001878007986 */ /* 0x0001e2000c101d06 */
[----:B------:R-:W-:-:S03]  /*a6b0*/  IMAD.WIDE.U32 R56, R116, R113, c[0x0][0x170] ;  /* 0x00005c0074387625 */ /* 0x000fc600078e0071 */
[----:B------:R1:W-:Y:S04]  /*a6c0*/  STG.E [R124.64], R111 ;  /* 0x0000006f7c007986 */ /* 0x0003e8000c101906 */
[----:B------:R-:W5:Y:S04]  /*a6d0*/  LDG.E.128 R56, [R56.64] ;  /* 0x0000000638387981 */ /* 0x000f68000c1e1d00 */
[----:B------:R1:W5:Y:S01]  /*a6e0*/  @P0 LDG.E.128 R52, [R118.64] ;  /* 0x0000000676340981 */ /* 0x000362000c1e1d00 */
[C---:B------:R-:W-:Y:S01]  /*a6f0*/  ISETP.NE.AND P0, PT, R122.reuse, 0x1, PT ;  /* 0x000000017a00780c */ /* 0x040fe20003f05270 */
[----:B------:R-:W-:Y:S01]  /*a700*/  BSSY B1, `(.L_x_24181) ;  /* 0x000000c000017945 */ /* 0x000fe20003800000 */
[----:B0-----:R-:W-:-:S11]  /*a710*/  IADD3 R120, R122, 0x1, RZ ;  /* 0x000000017a787810 */ /* 0x001fd60007ffe0ff */
[----:B------:R-:W-:Y:S05]  /*a720*/  @!P0 BRA `(.L_x_24182) ;  /* 0x0000008000008947 */ /* 0x000fea0003800000 */
[----:B-1----:R-:W-:Y:S02]  /*a730*/  ISETP.NE.AND P0, PT, R122, 0x2, PT ;  /* 0x000000027a00780c */ /* 0x002fe40003f05270 */
[----:B------:R-:W-:-:S11]  /*a740*/  MOV R111, R71 ;  /* 0x00000047006f7202 */ /* 0x000fd60000000f00 */
[----:B------:R-:W-:Y:S05]  /*a750*/  @!P0 BRA `(.L_x_24183) ;  /* 0x0000006000008947 */ /* 0x000fea0003800000 */
[----:B------:R-:W-:Y:S01]  /*a760*/  ISETP.NE.AND P0, PT, R122, 0x3, PT ;  /* 0x000000037a00780c */ /* 0x000fe20003f05270 */
[----:B------:R-:W-:-:S12]  /*a770*/  IMAD.MOV.U32 R111, RZ, RZ, R70 ;  /* 0x000000ffff6f7224 */ /* 0x000fd800078e0046 */
[----:B------:R-:W-:Y:S05]  /*a780*/  @P0 BRA `(.L_x_24183) ;  /* 0x0000003000000947 */ /* 0x000fea0003800000 */
[----:B------:R-:W-:Y:S01]  /*a790*/  MOV R111, R72 ;  /* 0x00000048006f7202 */ /* 0x000fe20000000f00 */
[----:B------:R-:W-:Y:S05]  /*a7a0*/  BRA `(.L_x_24183) ;  /* 0x0000001000007947 */ /* 0x000fea0003800000 */
.L_x_24182:
[----:B-1----:R-:W-:Y:S02]  /*a7b0*/  IMAD.MOV.U32 R111, RZ, RZ, R74 ;  /* 0x000000ffff6f7224 */ /* 0x002fe400078e004a */
.L_x_24183:
[----:B------:R-:W-:Y:S05]  /*a7c0*/  BSYNC B1 ;  /* 0x0000000000017941 */ /* 0x000fea0003800000 */
.L_x_24181:
        /* <DEDUP_REMOVED lines=16> */
.L_x_24187:
[----:B------:R-:W-:Y:S05]  /*a8d0*/  BSYNC B2 ;  /* 0x0000000000027941 */ /* 0x000fea0003800000 */
.L_x_24186:
        /* <DEDUP_REMOVED lines=44> */
.L_x_24185:
[----:B------:R-:W-:Y:S05]  /*aba0*/  BSYNC B1 ;  /* 0x0000000000017941 */ /* 0x000fea0003800000 */
.L_x_24184:
[----:B------:R-:W0:Y:S01]  /*abb0*/  I2F.U32 R111, R111 ;  /* 0x0000006f006f7306 */ /* 0x000e220000201000 */
[----:B------:R-:W-:Y:S01]  /*abc0*/  ISETP.NE.AND P2, PT, R120, 0x1, PT ;  /* 0x000000017800780c */ /* 0x000fe20003f45270 */
[----:B-----5:R-:W-:Y:S01]  /*abd0*/  FMUL.FTZ R56, R56, R115 ;  /* 0x0000007338387220 */ /* 0x020fe20000410000 */
        /* <DEDUP_REMOVED lines=16> */
.L_x_24189:
[----:B------:R-:W-:Y:S02]  /*ace0*/  IMAD.MOV.U32 R111, RZ, RZ, R74 ;  /* 0x000000ffff6f7224 */ /* 0x000fe400078e004a */
.L_x_24190:
[----:B------:R-:W-:Y:S05]  /*acf0*/  BSYNC B1 ;  /* 0x0000000000017941 */ /* 0x000fea0003800000 */
.L_x_24188:
        /* <DEDUP_REMOVED lines=16> */
.L_x_24194:
[----:B------:R-:W-:Y:S05]  /*ae00*/  BSYNC B2 ;  /* 0x0000000000027941 */ /* 0x000fea0003800000 */
.L_x_24193:
        /* <DEDUP_REMOVED lines=44> */
.L_x_24192:
[----:B------:R-:W-:Y:S05]  /*b0d0*/  BSYNC B1 ;  /* 0x0000000000017941 */ /* 0x000fea0003800000 */
.L_x_24191:
        /* <DEDUP_REMOVED lines=19> */
.L_x_24196:
[----:B------:R-:W-:Y:S02]  /*b210*/  IMAD.MOV.U32 R122, RZ, RZ, R74 ;  /* 0x000000ffff7a7224 */ /* 0x000fe400078e004a */
.L_x_24197:
[----:B------:R-:W-:Y:S05]  /*b220*/  BSYNC B1 ;  /* 0x0000000000017941 */ /* 0x000fea0003800000 */
.L_x_24195:
        /* <DEDUP_REMOVED lines=16> */
.L_x_24201:
[----:B------:R-:W-:Y:S05]  /*b330*/  BSYNC B2 ;  /* 0x0000000000027941 */ /* 0x000fea0003800000 */
.L_x_24200:
        /* <DEDUP_REMOVED lines=44> */
.L_x_24199:
[----:B------:R-:W-:Y:S05]  /*b600*/  BSYNC B1 ;  /* 0x0000000000017941 */ /* 0x000fea0003800000 */
.L_x_24198:
        /* <DEDUP_REMOVED lines=19> */
.L_x_24203:
[----:B------:R-:W-:Y:S02]  /*b740*/  IMAD.MOV.U32 R122, RZ, RZ, R74 ;  /* 0x000000ffff7a7224 */ /* 0x000fe400078e004a */
.L_x_24204:
[----:B------:R-:W-:Y:S05]  /*b750*/  BSYNC B1 ;  /* 0x0000000000017941 */ /* 0x000fea0003800000 */
.L_x_24202:
        /* <DEDUP_REMOVED lines=16> */
.L_x_24208:
[----:B------:R-:W-:Y:S05]  /*b860*/  BSYNC B2 ;  /* 0x0000000000027941 */ /* 0x000fea0003800000 */
.L_x_24207:
        /* <DEDUP_REMOVED lines=44> */
.L_x_24206:
[----:B------:R-:W-:Y:S05]  /*bb30*/  BSYNC B1 ;  /* 0x0000000000017941 */ /* 0x000fea0003800000 */
.L_x_24205:
[----:B------:R-:W0:Y:S01]  /*bb40*/  I2F.U32 R119, R122 ;  /* 0x0000007a00777306 */ /* 0x000e220000201000 */
[----:B------:R-:W-:Y:S01]  /*bb50*/  FMUL.FTZ R59, R59, R115 ;  /* 0x000000733b3b7220 */ /* 0x000fe20000410000 */
[----:B------:R-:W-:Y:S01]  /*bb60*/  SEL R118, RZ, 0x10000, P3 ;  /* 0x00010000ff767807 */ /* 0x000fe20001800000 */
[----:B------:R-:W-:Y:S02]  /*bb70*/  FADD.FTZ R120, RZ, R48 ;  /* 0x00000030ff787221 */ /* 0x000fe40000010000 */
[----:B------:R-:W-:Y:S02]  /*bb80*/  FMUL.FTZ R59, R59, c[0x0][0x1e8] ;  /* 0x00007a003b3b7a20 */ /* 0x000fe40000410000 */
[----:B0-----:R-:W-:Y:S02]  /*bb90*/  FFMA.FTZ R119, R119, R114, 1.1641532182693481445e-10 ;  /* 0x2f00000077777423 */ /* 0x001fe40000010072 */
[----:B------:R-:W-:-:S03]  /*bba0*/  IMAD.WIDE.U32 R114, R116, R113, c[0x0][0x188] ;  /* 0x0000620074727625 */ /* 0x000fc600078e0071 */
[----:B------:R-:W-:Y:S02]  /*bbb0*/  FSETP.GTU.FTZ.AND P4, PT, R119, c[0x0][0x1e4], PT ;  /* 0x0000790077007a0b */ /* 0x000fe40003f9c000 */
[----:B------:R-:W-:Y:S02]  /*bbc0*/  SEL R119, RZ, 0x100, P2 ;  /* 0x00000100ff777807 */ /* 0x000fe40001000000 */
[----:B------:R-:W-:Y:S02]  /*bbd0*/  SEL R113, RZ, 0x1000000, P4 ;  /* 0x01000000ff717807 */ /* 0x000fe40002000000 */
[----:B------:R-:W-:Y:S02]  /*bbe0*/  FSEL R59, R59, RZ, !P4 ;  /* 0x000000ff3b3b7208 */ /* 0x000fe40006000000 */
[----:B------:R-:W-:Y:S02]  /*bbf0*/  IADD3 R113, R119, R113, R118 ;  /* 0x0000007177717210 */ /* 0x000fe40007ffe076 */
[----:B------:R-:W-:Y:S01]  /*bc00*/  SEL R118, RZ, 0x1, P0 ;  /* 0x00000001ff767807 */ /* 0x000fe20000000000 */
[----:B------:R-:W-:Y:S01]  /*bc10*/  @P1 FADD.FTZ R59, R55, R59 ;  /* 0x0000003b373b1221 */ /* 0x000fe20000010000 */
[----:B------:R-:W-:-:S02]  /*bc20*/  ISETP.NE.AND P1, PT, R112, RZ, PT ;  /* 0x000000ff7000720c */ /* 0x000fc40003f25270 */
[----:B------:R-:W-:Y:S01]  /*bc30*/  IADD3 R113, R113, R118, RZ ;  /* 0x0000007671717210 */ /* 0x000fe20007ffe0ff */
[----:B------:R-:W-:Y:S01]  /*bc40*/  IMAD.WIDE.U32 R118, R116, R117, c[0x0][0x190] ;  /* 0x0000640074767625 */ /* 0x000fe200078e0075 */
[----:B------:R0:W-:Y:S03]  /*bc50*/  STG.E.128 [R114.64], R56 ;  /* 0x0000003872007986 */ /* 0x0001e6000c101d06 */
[----:B------:R-:W-:Y:S01]  /*bc60*/  FADD.FTZ R117, R49, R120 ;  /* 0x0000007831757221 */ /* 0x000fe20000010000 */
[----:B------:R1:W-:Y:S03]  /*bc70*/  STG.E [R118.64], R113 ;  /* 0x0000007176007986 */ /* 0x0003e6000c101906 */
        /* <DEDUP_REMOVED lines=32> */
.L_x_24213:
        /* <DEDUP_REMOVED lines=84> */
.L_x_24214:
[----:B------:R-:W-:Y:S01]  /*c3c0*/  FMUL.FTZ R113, R115, R115 ;  /* 0x0000007373717220 */ /* 0x000fe20000410000 */
[----:B------:R-:W-:Y:S01]  /*c3d0*/  ISETP.NE.AND P0, PT, RZ, UR8, PT ;  /* 0x00000008ff007c0c */ /* 0x000fe2000bf05270 */
[----:B01----:R-:W-:Y:S02]  /*c3e0*/  FADD.FTZ R119, R114, R119 ;  /* 0x0000007772777221 */ /* 0x003fe40000010000 */
[----:B------:R-:W-:Y:S01]  /*c3f0*/  IMAD.MOV.U32 R112, RZ, RZ, c[0x0][0x1e0] ;  /* 0x00007800ff707624 */ /* 0x000fe200078e00ff */
[----:B------:R-:W-:-:S03]  /*c400*/  FSEL R113, R113, RZ, P0 ;  /* 0x000000ff71717208 */ /* 0x000fc60000000000 */
[----:B------:R-:W-:-:S04]  /*c410*/  FFMA.FTZ R112, R119, R112, c[0x0][0x228] ;  /* 0x00008a0077707623 */ /* 0x000fc80000010070 */
[----:B------:R-:W-:Y:S01]  /*c420*/  FADD.FTZ R114, R112, R113 ;  /* 0x0000007170727221 */ /* 0x000fe20000010000 */
[----:B------:R-:W-:Y:S01]  /*c430*/  FSEL R113, R115, RZ, !P0 ;  /* 0x000000ff73717208 */ /* 0x000fe20004000000 */
[----:B------:R-:W-:Y:S01]  /*c440*/  HFMA2.MMA R112, -RZ, RZ, 0, 2.384185791015625e-07 ;  /* 0x00000004ff707435 */ /* 0x000fe200000001ff */
[----:B------:R-:W-:-:S03]  /*c450*/  LEA R124, P0, R110, c[0x0][0x208], 0x4 ;  /* 0x000082006e7c7a11 */ /* 0x000fc600078020ff */
[----:B------:R-:W0:Y:S01]  /*c460*/  MUFU.RSQ R114, R114 ;  /* 0x0000007200727308 */ /* 0x000e220000001400 */
[--C-:B------:R-:W-:Y:S01]  /*c470*/  FADD.FTZ R123, R51, -R113.reuse ;  /* 0x80000071337b7221 */ /* 0x100fe20000010000 */
[----:B------:R-:W-:Y:S01]  /*c480*/  LEA.HI.X R125, R110, c[0x0][0x20c], RZ, 0x4, P0 ;  /* 0x000083006e7d7a11 */ /* 0x000fe200000f24ff */
[--C-:B------:R-:W-:Y:S02]  /*c490*/  FADD.FTZ R117, R50, -R113.reuse ;  /* 0x8000007132757221 */ /* 0x100fe40000010000 */
[--C-:B------:R-:W-:Y:S02]  /*c4a0*/  FADD.FTZ R51, R48, -R113.reuse ;  /* 0x8000007130337221 */ /* 0x100fe40000010000 */
[----:B------:R-:W-:Y:S02]  /*c4b0*/  FADD.FTZ R49, R49, -R113 ;  /* 0x8000007131317221 */ /* 0x000fe40000010000 */
[----:B------:R-:W-:-:S04]  /*c4c0*/  @!P1 IMAD.WIDE R120, R109, R112, c[0x0][0x1a0] ;  /* 0x000068006d789625 */ /* 0x000fc800078e0270 */
[----:B------:R-:W-:Y:S01]  /*c4d0*/  @!P1 IMAD.WIDE R118, R109, R112, c[0x0][0x1a8] ;  /* 0x00006a006d769625 */ /* 0x000fe200078e0270 */
[----:B------:R1:W-:Y:S03]  /*c4e0*/  @!P1 STG.E [R120.64], R115 ;  /* 0x0000007378009986 */ /* 0x0003e6000c101906 */
[C---:B0-----:R-:W-:Y:S01]  /*c4f0*/  FMUL.FTZ R123, R114.reuse, R123 ;  /* 0x0000007b727b7220 */ /* 0x041fe20000410000 */
[----:B------:R0:W-:Y:S01]  /*c500*/  @!P1 STG.E [R118.64], R114 ;  /* 0x0000007276009986 */ /* 0x0001e2000c101906 */
[C---:B------:R-:W-:Y:S02]  /*c510*/  FMUL.FTZ R50, R114.reuse, R117 ;  /* 0x0000007572327220 */ /* 0x040fe40000410000 */
[C---:B------:R-:W-:Y:S02]  /*c520*/  FMUL.FTZ R48, R114.reuse, R51 ;  /* 0x0000003372307220 */ /* 0x040fe40000410000 */
[----:B------:R-:W-:-:S02]  /*c530*/  FMUL.FTZ R49, R114, R49 ;  /* 0x0000003172317220 */ /* 0x000fc40000410000 */
[----:B------:R-:W-:Y:S01]  /*c540*/  FFMA.FTZ R51, R102, R123, R65 ;  /* 0x0000007b66337223 */ /* 0x000fe20000010041 */
[----:B-1----:R-:W-:Y:S01]  /*c550*/  IADD3 R120, R110, 0x20, RZ ;  /* 0x000000206e787810 */ /* 0x002fe20007ffe0ff */
[----:B------:R-:W-:Y:S02]  /*c560*/  FFMA.FTZ R50, R103, R50, R66 ;  /* 0x0000003267327223 */ /* 0x000fe40000010042 */
[----:B------:R-:W-:Y:S02]  /*c570*/  FFMA.FTZ R49, R104, R49, R67 ;  /* 0x0000003168317223 */ /* 0x000fe40000010043 */
[----:B------:R-:W-:Y:S02]  /*c580*/  FFMA.FTZ R48, R105, R48, R68 ;  /* 0x0000003069307223 */ /* 0x000fe40000010044 */
[--C-:B------:R-:W-:Y:S02]  /*c590*/  FADD.FTZ R115, R44, -R113.reuse ;  /* 0x800000712c737221 */ /* 0x100fe40000010000 */
[--C-:B------:R-:W-:Y:S01]  /*c5a0*/  FADD.FTZ R117, R45, -R113.reuse ;  /* 0x800000712d757221 */ /* 0x100fe20000010000 */
[----:B------:R1:W-:Y:S01]  /*c5b0*/  STG.E.128 [R124.64], R48 ;  /* 0x000000307c007986 */ /* 0x0003e2000c101d06 */
[----:B0-----:R-:W-:-:S02]  /*c5c0*/  FADD.FTZ R119, R46, -R113 ;  /* 0x800000712e777221 */ /* 0x001fc40000010000 */
[--C-:B------:R-:W-:Y:S02]  /*c5d0*/  FADD.FTZ R121, R47, -R113.reuse ;  /* 0x800000712f797221 */ /* 0x100fe40000010000 */
[--C-:B------:R-:W-:Y:S02]  /*c5e0*/  FADD.FTZ R45, R40, -R113.reuse ;  /* 0x80000071282d7221 */ /* 0x100fe40000010000 */
[--C-:B------:R-:W-:Y:S02]  /*c5f0*/  FADD.FTZ R123, R36, -R113.reuse ;  /* 0x80000071247b7221 */ /* 0x100fe40000010000 */
[----:B------:R-:W-:Y:S02]  /*c600*/  FADD.FTZ R40, R27, -R113 ;  /* 0x800000711b287221 */ /* 0x000fe40000010000 */
[----:B------:R-:W-:Y:S02]  /*c610*/  IMAD.MOV.U32 R36, RZ, RZ, 0x10 ;  /* 0x00000010ff247424 */ /* 0x000fe400078e00ff */
[----:B------:R-:W-:-:S02]  /*c620*/  FMUL.FTZ R27, R114, R121 ;  /* 0x00000079721b7220 */ /* 0x000fc40000410000 */
[--C-:B------:R-:W-:Y:S02]  /*c630*/  FADD.FTZ R41, R41, -R113.reuse ;  /* 0x8000007129297221 */ /* 0x100fe40000010000 */
[--C-:B------:R-:W-:Y:S02]  /*c640*/  FADD.FTZ R47, R42, -R113.reuse ;  /* 0x800000712a2f7221 */ /* 0x100fe40000010000 */
[--C-:B-1----:R-:W-:Y:S02]  /*c650*/  FADD.FTZ R49, R38, -R113.reuse ;  /* 0x8000007126317221 */ /* 0x102fe40000010000 */
[--C-:B------:R-:W-:Y:S02]  /*c660*/  FADD.FTZ R51, R32, -R113.reuse ;  /* 0x8000007120337221 */ /* 0x100fe40000010000 */
[--C-:B------:R-:W-:Y:S02]  /*c670*/  FADD.FTZ R125, R34, -R113.reuse ;  /* 0x80000071227d7221 */ /* 0x100fe40000010000 */
[----:B------:R-:W-:-:S02]  /*c680*/  FADD.FTZ R32, R24, -R113 ;  /* 0x8000007118207221 */ /* 0x000fc40000010000 */
[--C-:B------:R-:W-:Y:S02]  /*c690*/  FADD.FTZ R34, R25, -R113.reuse ;  /* 0x8000007119227221 */ /* 0x100fe40000010000 */
[--C-:B------:R-:W-:Y:S02]  /*c6a0*/  FADD.FTZ R38, R26, -R113.reuse ;  /* 0x800000711a267221 */ /* 0x100fe40000010000 */
[----:B------:R-:W-:Y:S01]  /*c6b0*/  FMUL.FTZ R26, R114, R119 ;  /* 0x00000077721a7220 */ /* 0x000fe20000410000 */
[----:B------:R-:W-:Y:S01]  /*c6c0*/  IADD3 R119, R110, 0x60, RZ ;  /* 0x000000606e777810 */ /* 0x000fe20007ffe0ff */
[C---:B------:R-:W-:Y:S02]  /*c6d0*/  FMUL.FTZ R25, R114.reuse, R117 ;  /* 0x0000007572197220 */ /* 0x040fe40000410000 */
[----:B------:R-:W-:Y:S02]  /*c6e0*/  FMUL.FTZ R24, R114, R115 ;  /* 0x0000007372187220 */ /* 0x000fe40000410000 */
        /* <DEDUP_REMOVED lines=9> */
[----:B------:R-:W-:Y:S02]  /*c780*/  FFMA.FTZ R27, R98, R27, R13 ;  /* 0x0000001b621b7223 */ /* 0x000fe4000001000d */
[----:B------:R-:W-:Y:S02]  /*c790*/  FFMA.FTZ R26, R100, R26, R63 ;  /* 0x0000001a641a7223 */ /* 0x000fe4000001003f */
[----:B------:R-:W-:Y:S02]  /*c7a0*/  FFMA.FTZ R25, R99, R25, R14 ;  /* 0x0000001963197223 */ /* 0x000fe4000001000e */
[----:B------:R-:W-:-:S02]  /*c7b0*/  FFMA.FTZ R24, R101, R24, R64 ;  /* 0x0000001865187223 */ /* 0x000fc40000010040 */
[----:B------:R-:W-:-:S04]  /*c7c0*/  IMAD.WIDE.U32 R120, R120, R36, c[0x0][0x208] ;  /* 0x0000820078787625 */ /* 0x000fc800078e0024 */
[--C-:B------:R-:W-:Y:S01]  /*c7d0*/  FADD.FTZ R115, R56, -R113.reuse ;  /* 0x8000007138737221 */ /* 0x100fe20000010000 */
[----:B------:R0:W-:Y:S01]  /*c7e0*/  STG.E.128 [R120.64], R24 ;  /* 0x0000001878007986 */ /* 0x0001e2000c101d06 */
[--C-:B------:R-:W-:Y:S02]  /*c7f0*/  FADD.FTZ R57, R57, -R113.reuse ;  /* 0x8000007139397221 */ /* 0x100fe40000010000 */
[--C-:B------:R-:W-:Y:S02]  /*c800*/  FADD.FTZ R117, R58, -R113.reuse ;  /* 0x800000713a757221 */ /* 0x100fe40000010000 */
[----:B------:R-:W-:Y:S01]  /*c810*/  FADD.FTZ R59, R59, -R113 ;  /* 0x800000713b3b7221 */ /* 0x000fe20000010000 */
[----:B------:R-:W-:Y:S01]  /*c820*/  IADD3 R113, R110, 0x40, RZ ;  /* 0x000000406e717810 */ /* 0x000fe20007ffe0ff */
        /* <DEDUP_REMOVED lines=13> */
[----:B------:R-:W-:Y:S01]  /*c900*/  FFMA.FTZ R32, R93, R123, R60 ;  /* 0x0000007b5d207223 */ /* 0x000fe2000001003c */
[----:B------:R-:W-:Y:S01]  /*c910*/  IADD3 R123, R110, 0x80, RZ ;  /* 0x000000806e7b7810 */ /* 0x000fe20007ffe0ff */
[----:B0-----:R-:W-:Y:S01]  /*c920*/  FMUL.FTZ R24, R114, R51 ;  /* 0x0000003372187220 */ /* 0x001fe20000410000 */
[----:B------:R-:W-:Y:S01]  /*c930*/  IADD3 R51, R110, 0xa0, RZ ;  /* 0x000000a06e337810 */ /* 0x000fe20007ffe0ff */
[----:B------:R-:W-:-:S02]  /*c940*/  FMUL.FTZ R25, R114, R33 ;  /* 0x0000002172197220 */ /* 0x000fc40000410000 */
[C---:B------:R-:W-:Y:S02]  /*c950*/  FMUL.FTZ R27, R114.reuse, R35 ;  /* 0x00000023721b7220 */ /* 0x040fe40000410000 */
[----:B------:R-:W-:Y:S02]  /*c960*/  FMUL.FTZ R41, R114, R34 ;  /* 0x0000002272297220 */ /* 0x000fe40000410000 */
[----:B------:R-:W-:-:S04]  /*c970*/  IMAD.WIDE.U32 R120, R113, R36, c[0x0][0x208] ;  /* 0x0000820071787625 */ /* 0x000fc800078e0024 */
[----:B------:R-:W-:Y:S02]  /*c980*/  FFMA.FTZ R31, R94, R56, R11 ;  /* 0x000000385e1f7223 */ /* 0x000fe4000001000b */
[----:B------:R-:W-:Y:S02]  /*c990*/  FFMA.FTZ R30, R96, R47, R61 ;  /* 0x0000002f601e7223 */ /* 0x000fe4000001003d */
[----:B------:R-:W-:Y:S01]  /*c9a0*/  FFMA.FTZ R29, R95, R44, R12 ;  /* 0x0000002c5f1d7223 */ /* 0x000fe2000001000c */
[----:B------:R-:W-:Y:S01]  /*c9b0*/  LEA R44, P0, R116, c[0x0][0x208], 0x4 ;  /* 0x00008200742c7a11 */ /* 0x000fe200078020ff */
[----:B------:R-:W-:Y:S02]  /*c9c0*/  FFMA.FTZ R28, R97, R45, R62 ;  /* 0x0000002d611c7223 */ /* 0x000fe4000001003e */
[----:B------:R-:W-:Y:S01]  /*c9d0*/  FMUL.FTZ R26, R114, R125 ;  /* 0x0000007d721a7220 */ /* 0x000fe20000410000 */
[----:B------:R-:W-:Y:S01]  /*c9e0*/  IADD3 R125, R110, 0xc0, RZ ;  /* 0x000000c06e7d7810 */ /* 0x000fe20007ffe0ff */
[----:B------:R-:W-:Y:S01]  /*c9f0*/  IMAD.WIDE.U32 R118, R119, R36, c[0x0][0x208] ;  /* 0x0000820077767625 */ /* 0x000fe200078e0024 */
[----:B------:R0:W-:Y:S01]  /*ca00*/  STG.E.128 [R120.64], R28 ;  /* 0x0000001c78007986 */ /* 0x0001e2000c101d06 */
[----:B------:R-:W-:-:S02]  /*ca10*/  LEA.HI.X R45, R116, c[0x0][0x20c], RZ, 0x4, P0 ;  /* 0x00008300742d7a11 */ /* 0x000fc400000f24ff */
[----:B------:R-:W-:Y:S02]  /*ca20*/  FFMA.FTZ R35, R90, R50, R9 ;  /* 0x000000325a237223 */ /* 0x000fe40000010009 */
[----:B------:R-:W-:Y:S02]  /*ca30*/  FFMA.FTZ R34, R92, R49, R23 ;  /* 0x000000315c227223 */ /* 0x000fe40000010017 */
[----:B------:R-:W-:Y:S02]  /*ca40*/  FFMA.FTZ R33, R91, R43, R10 ;  /* 0x0000002b5b217223 */ /* 0x000fe4000001000a */
[C---:B------:R-:W-:Y:S02]  /*ca50*/  FMUL.FTZ R38, R114.reuse, R38 ;  /* 0x0000002672267220 */ /* 0x040fe40000410000 */
[C---:B------:R-:W-:Y:S01]  /*ca60*/  FMUL.FTZ R40, R114.reuse, R40 ;  /* 0x0000002872287220 */ /* 0x040fe20000410000 */
[----:B------:R1:W-:Y:S01]  /*ca70*/  STG.E.128 [R118.64], R32 ;  /* 0x0000002076007986 */ /* 0x0003e2000c101d06 */
[----:B------:R-:W-:-:S02]  /*ca80*/  FMUL.FTZ R115, R114, R115 ;  /* 0x0000007372737220 */ /* 0x000fc40000410000 */
[C---:B------:R-:W-:Y:S02]  /*ca90*/  FMUL.FTZ R57, R114.reuse, R57 ;  /* 0x0000003972397220 */ /* 0x040fe40000410000 */
[C---:B------:R-:W-:Y:S02]  /*caa0*/  FMUL.FTZ R117, R114.reuse, R117 ;  /* 0x0000007572757220 */ /* 0x040fe40000410000 */
[----:B------:R-:W-:Y:S02]  /*cab0*/  FMUL.FTZ R59, R114, R59 ;  /* 0x0000003b723b7220 */ /* 0x000fe40000410000 */
[----:B------:R-:W-:-:S04]  /*cac0*/  IMAD.WIDE.U32 R122, R123, R36, c[0x0][0x208] ;  /* 0x000082007b7a7625 */ /* 0x000fc800078e0024 */
        /* <DEDUP_REMOVED lines=12> */
[----:B-1----:R-:W-:Y:S02]  /*cb90*/  FFMA.FTZ R35, R78, R40, R3 ;  /* 0x000000284e237223 */ /* 0x002fe40000010003 */
        /* <DEDUP_REMOVED lines=11> */
[----:B--2---:R-:W-:Y:S01]  /*cc50*/  @P0 CALL.REL.NOINC `(.L_x_24211) ;  /* 0x0000001000000944 */ /* 0x004fe20003c00000 */
[----:B------:R-:W-:Y:S05]  /*cc60*/  BRA `(.L_x_24212) ;  /* 0xffff414000007947 */ /* 0x000fea000383ffff */
.L_x_24211:
[----:B------:R-:W-:Y:S05]  /*cc70*/  BSYNC B0 ;  /* 0x0000000000007941 */ /* 0x000fea0003800000 */
.L_x_23984:
[----:B------:R-:W-:Y:S05]  /*cc80*/  EXIT ;  /* 0x000000000000794d */ /* 0x000fea0003800000 */
.L_x_24209:
[----:B------:R-:W-:Y:S01]  /*cc90*/  MOV R118, 0x1 ;  /* 0x0000000100767802 */ /* 0x000fe20000000f00 */
[----:B------:R-:W-:Y:S01]  /*cca0*/  IMAD.MOV.U32 R117, RZ, RZ, 0x1f ;  /* 0x0000001fff757424 */ /* 0x000fe200078e00ff */
[----:B------:R-:W-:Y:S02]  /*ccb0*/  MOV R114, 0xffffffff ;  /* 0xffffffff00727802 */ /* 0x000fe40000000f00 */
[----:B------:R-:W-:Y:S02]  /*ccc0*/  MOV R112, 0xcce0 ;  /* 0x0000cce000707802 */ /* 0x000fe40000000f00 */
[----:B------:R-:W-:Y:S05]  /*ccd0*/  CALL.REL.NOINC `($__internal_137_$__cuda_sm70_shflsync_bfly_p) ;  /* 0x0000078000007944 */ /* 0x000fea0003c00000 */
[----:B01----:R-:W-:Y:S05]  /*cce0*/  BRA `(.L_x_24213) ;  /* 0xfffff19000007947 */ /* 0x003fea000383ffff */
.L_x_24210:
[----:B------:R-:W-:Y:S01]  /*ccf0*/  HFMA2.MMA R117, -RZ, RZ, 0, 1.847743988037109375e-06 ;  /* 0x0000001fff757435 */ /* 0x000fe200000001ff */
[----:B------:R-:W-:Y:S01]  /*cd00*/  IMAD.MOV.U32 R118, RZ, RZ, 0x2 ;  /* 0x00000002ff767424 */ /* 0x000fe200078e00ff */
[----:B------:R-:W-:Y:S01]  /*cd10*/  MOV R112, 0xcd40 ;  /* 0x0000cd4000707802 */ /* 0x000fe20000000f00 */
[----:B------:R-:W-:-:S03]  /*cd20*/  IMAD.MOV.U32 R114, RZ, RZ, -0x1 ;  /* 0xffffffffff727424 */ /* 0x000fc600078e00ff */
[----:B------:R-:W-:Y:S05]  /*cd30*/  CALL.REL.NOINC `($__internal_137_$__cuda_sm70_shflsync_bfly_p) ;  /* 0x0000072000007944 */ /* 0x000fea0003c00000 */
[----:B01----:R-:W-:Y:S01]  /*cd40*/  FADD.FTZ R119, R119, R114 ;  /* 0x0000007277777221 */ /* 0x003fe20000010000 */
[----:B------:R-:W-:Y:S01]  /*cd50*/  MOV R118, 0x4 ;  /* 0x0000000400767802 */ /* 0x000fe20000000f00 */
[----:B------:R-:W-:Y:S01]  /*cd60*/  IMAD.MOV.U32 R117, RZ, RZ, 0x1f ;  /* 0x0000001fff757424 */ /* 0x000fe200078e00ff */
[----:B------:R-:W-:-:S02]  /*cd70*/  MOV R114, 0xffffffff ;  /* 0xffffffff00727802 */ /* 0x000fc40000000f00 */
[----:B------:R-:W-:Y:S02]  /*cd80*/  MOV R112, 0xcda0 ;  /* 0x0000cda000707802 */ /* 0x000fe40000000f00 */
[----:B------:R-:W-:Y:S05]  /*cd90*/  CALL.REL.NOINC `($__internal_137_$__cuda_sm70_shflsync_bfly_p) ;  /* 0x000006c000007944 */ /* 0x000fea0003c00000 */
[----:B0-----:R-:W-:Y:S01]  /*cda0*/  HFMA2.MMA R117, -RZ, RZ, 0, 1.847743988037109375e-06 ;  /* 0x0000001fff757435 */ /* 0x001fe200000001ff */
[----:B-1----:R-:W-:Y:S01]  /*cdb0*/  FADD.FTZ R119, R119, R114 ;  /* 0x0000007277777221 */ /* 0x002fe20000010000 */
[----:B------:R-:W-:Y:S01]  /*cdc0*/  MOV R112, 0xce00 ;  /* 0x0000ce0000707802 */ /* 0x000fe20000000f00 */
[----:B------:R-:W-:Y:S02]  /*cdd0*/  IMAD.MOV.U32 R118, RZ, RZ, 0x8 ;  /* 0x00000008ff767424 */ /* 0x000fe400078e00ff */
[----:B------:R-:W-:Y:S02]  /*cde0*/  IMAD.MOV.U32 R114, RZ, RZ, -0x1 ;  /* 0xffffffffff727424 */ /* 0x000fe400078e00ff */
[----:B------:R-:W-:Y:S05]  /*cdf0*/  CALL.REL.NOINC `($__internal_137_$__cuda_sm70_shflsync_bfly_p) ;  /* 0x0000066000007944 */ /* 0x000fea0003c00000 */
[----:B01----:R-:W-:Y:S01]  /*ce00*/  FADD.FTZ R119, R119, R114 ;  /* 0x0000007277777221 */ /* 0x003fe20000010000 */
[----:B------:R-:W-:Y:S01]  /*ce10*/  MOV R118, 0x10 ;  /* 0x0000001000767802 */ /* 0x000fe20000000f00 */
[----:B------:R-:W-:Y:S01]  /*ce20*/  IMAD.MOV.U32 R117, RZ, RZ, 0x1f ;  /* 0x0000001fff757424 */ /* 0x000fe200078e00ff */
[----:B------:R-:W-:Y:S02]  /*ce30*/  MOV R114, 0xffffffff ;  /* 0xffffffff00727802 */ /* 0x000fe40000000f00 */
[----:B------:R-:W-:-:S02]  /*ce40*/  MOV R112, 0xce60 ;  /* 0x0000ce6000707802 */ /* 0x000fc40000000f00 */
[----:B------:R-:W-:Y:S05]  /*ce50*/  CALL.REL.NOINC `($__internal_137_$__cuda_sm70_shflsync_bfly_p) ;  /* 0x0000060000007944 */ /* 0x000fea0003c00000 */
[----:B-1----:R-:W-:Y:S01]  /*ce60*/  FADD.FTZ R114, R119, R114 ;  /* 0x0000007277727221 */ /* 0x002fe20000010000 */
[----:B0-----:R-:W-:Y:S01]  /*ce70*/  HFMA2.MMA R117, -RZ, RZ, 0, 1.847743988037109375e-06 ;  /* 0x0000001fff757435 */ /* 0x001fe200000001ff */
[----:B------:R-:W-:-:S02]  /*ce80*/  IMAD.MOV.U32 R118, RZ, RZ, 0x1 ;  /* 0x00000001ff767424 */ /* 0x000fc400078e00ff */
[----:B------:R-:W-:Y:S02]  /*ce90*/  FMUL.FTZ R115, R114, c[0x0][0x1e0] ;  /* 0x0000780072737a20 */ /* 0x000fe40000410000 */
        /* <DEDUP_REMOVED lines=66> */
[----:B------:R-:W-:Y:S05]  /*d2c0*/  CALL.REL.NOINC `($__internal_137_$__cuda_sm70_shflsync_bfly_p) ;  /* 0x0000019000007944 */ /* 0x000fea0003c00000 */
[----:B01----:R-:W-:Y:S01]  /*d2d0*/  FADD.FTZ R119, R119, R114 ;  /* 0x0000007277777221 */ /* 0x003fe20000010000 */
[----:B------:R-:W-:Y:S01]  /*d2e0*/  MOV R118, 0x2 ;  /* 0x0000000200767802 */ /* 0x000fe20000000f00 */
[----:B------:R-:W-:Y:S01]  /*d2f0*/  IMAD.MOV.U32 R117, RZ, RZ, 0x1f ;  /* 0x0000001fff757424 */ /* 0x000fe200078e00ff */
[----:B------:R-:W-:Y:S02]  /*d300*/  MOV R114, 0xffffffff ;  /* 0xffffffff00727802 */ /* 0x000fe40000000f00 */
[----:B------:R-:W-:Y:S02]  /*d310*/  MOV R112, 0xd330 ;  /* 0x0000d33000707802 */ /* 0x000fe40000000f00 */
[----:B------:R-:W-:Y:S05]  /*d320*/  CALL.REL.NOINC `($__internal_137_$__cuda_sm70_shflsync_bfly_p) ;  /* 0x0000013000007944 */ /* 0x000fea0003c00000 */
[----:B0-----:R-:W-:Y:S01]  /*d330*/  HFMA2.MMA R117, -RZ, RZ, 0, 1.847743988037109375e-06 ;  /* 0x0000001fff757435 */ /* 0x001fe200000001ff */
[----:B-1----:R-:W-:Y:S01]  /*d340*/  FADD.FTZ R119, R119, R114 ;  /* 0x0000007277777221 */ /* 0x002fe20000010000 */
[----:B------:R-:W-:Y:S01]  /*d350*/  MOV R112, 0xd390 ;  /* 0x0000d39000707802 */ /* 0x000fe20000000f00 */
[----:B------:R-:W-:Y:S02]  /*d360*/  IMAD.MOV.U32 R118, RZ, RZ, 0x4 ;  /* 0x00000004ff767424 */ /* 0x000fe400078e00ff */
[----:B------:R-:W-:-:S02]  /*d370*/  IMAD.MOV.U32 R114, RZ, RZ, -0x1 ;  /* 0xffffffffff727424 */ /* 0x000fc400078e00ff */
        /* <DEDUP_REMOVED lines=13> */
[----:B01----:R-:W-:Y:S05]  /*d450*/  BRA `(.L_x_24214) ;  /* 0xffffef6000007947 */ /* 0x003fea000383ffff */
        .weak           $__internal_137_$__cuda_sm70_shflsync_bfly_p
        .type           $__internal_137_$__cuda_sm70_shflsync_bfly_p,@function
        .size           $__internal_137_$__cuda_sm70_shflsync_bfly_p,(.L_x_29277 - $__internal_137_$__cuda_sm70_shflsync_bfly_p)
$__internal_137_$__cuda_sm70_shflsync_bfly_p:
[----:B------:R-:W-:Y:S01]  /*d460*/  MOV R113, 0x0 ;  /* 0x0000000000717802 */ /* 0x000fe20000000f00 */
[----:B------:R-:W-:Y:S04]  /*d470*/  WARPSYNC R114 ;  /* 0x0000007200007348 */ /* 0x000fe80003800000 */
[----:B------:R0:W1:Y:S01]  /*d480*/  SHFL.BFLY PT, R114, R119, R118, R117 ;  /* 0x0c00007677727389 */ /* 0x00006200000e0075 */
[----:B------:R-:W-:Y:S05]  /*d490*/  RET.REL.NODEC R112 `(_ZN10layer_norm13ln_fwd_kernelINS_13Kernel_traitsI6__halfffffjLj1024ELj1ELj4ELj1ELj16ENS_18Kernel_traits_baseILj1024ES2_ffffjLj128EEEEELb1ELb0ELb0ELb1EEEvNS_9FwdParamsE) ;  /* 0xffff2b6070007950 */ /* 0x000fea0003c3ffff */
.L_x_24215:
        /* <DEDUP_REMOVED lines=14> */
.L_x_29277:


//--------------------- .text._ZN10layer_norm13ln_fwd_kernelINS_13Kernel_traitsI6__halfffffjLj1024ELj1ELj4ELj1ELj16ENS_18Kernel_traits_baseILj1024ES2_ffffjLj128EEEEELb1ELb0ELb1ELb0EEEvNS_9FwdParamsE --------------------------
	.section	.text._ZN10layer_norm13ln_fwd_kernelINS_13Kernel_traitsI6__halfffffjLj1024ELj1ELj4ELj1ELj16ENS_18Kernel_traits_baseILj1024ES2_ffffjLj128EEEEELb1ELb0ELb1ELb0EEEvNS_9FwdParamsE,"ax",@progbits
	.sectioninfo	@"SHI_REGISTERS=144"
	.align	128
        .global         _ZN10layer_norm13ln_fwd_kernelINS_13Kernel_traitsI6__halfffffjLj1024ELj1ELj4ELj1ELj16ENS_18Kernel_traits_baseILj1024ES2_ffffjLj128EEEEELb1ELb0ELb1ELb0EEEvNS_9FwdParamsE
        .type           _ZN10layer_norm13ln_fwd_kernelINS_13Kernel_traitsI6__halfffffjLj1024ELj1ELj4ELj1ELj16ENS_18Kernel_traits_baseILj1024ES2_ffffjLj128EEEEELb1ELb0ELb1ELb0EEEvNS_9FwdParamsE,@function
        .size           _ZN10layer_norm13ln_fwd_kernelINS_13Kernel_traitsI6__halfffffjLj1024ELj1ELj4ELj1ELj16ENS_18Kernel_traits_baseILj1024ES2_ffffjLj128EEEEELb1ELb0ELb1ELb0EEEvNS_9FwdParamsE,(.L_x_29278 - _ZN10layer_norm13ln_fwd_kernelINS_13Kernel_traitsI6__halfffffjLj1024ELj1ELj4ELj1ELj16ENS_18Kernel_traits_baseILj1024ES2_ffffjLj128EEEEELb1ELb0ELb1ELb0EEEvNS_9FwdParamsE)
        .other          _ZN10layer_norm13ln_fwd_kernelINS_13Kernel_traitsI6__halfffffjLj1024ELj1ELj4ELj1ELj16ENS_18Kernel_traits_baseILj1024ES2_ffffjLj128EEEEELb1ELb0ELb1ELb0EEEvNS_9FwdParamsE,@"STO_CUDA_ENTRY STV_DEFAULT"
_ZN10layer_norm13ln_fwd_kernelINS_13Kernel_traitsI6__halfffffjLj1024ELj1ELj4ELj1ELj16ENS_18Kernel_traits_baseILj1024ES2_ffffjLj128EEEEELb1ELb0ELb1ELb0EEEvNS_9FwdParamsE:
.text._ZN10layer_norm13ln_fwd_kernelINS_13Kernel_traitsI6__halfffffjLj1024ELj1ELj4ELj1ELj16ENS_18Kernel_traits_baseILj1024ES2_ffffjLj128EEEEELb1ELb0ELb1ELb0EEEvNS_9FwdParamsE:
        /* <DEDUP_REMOVED lines=42> */
[----:B------:R-:W-:-:S02]  /*02a0*/  UIADD3 UR17, UR4, 0x1715609d, URZ ;  /* 0x1715609d04117890 */ /* 0x000fc4000fffe03f */
[----:B------:R-:W-:Y:S01]  /*02b0*/  UIADD3 UR18, UR5, -0x56f99767, URZ ;  /* 0xa906689905127890 */ /* 0x000fe2000fffe03f */
[----:B------:R-:W-:Y:S01]  /*02c0*/  IMAD.WIDE.U32 R6, R6, -0x2daee0ad, RZ ;  /* 0xd2511f5306067825 */ /* 0x000fe200078e00ff */
[----:B------:R-:W-:Y:S01]  /*02d0*/  LOP3.LUT R10, R9, UR11, R10, 0x96, !PT ;  /* 0x0000000b090a7c12 */ /* 0x000fe2000f8e960a */
[----:B------:R-:W-:Y:S02]  /*02e0*/  UIADD3 UR19, UR4, -0x4ab325aa, URZ ;  /* 0xb54cda5604137890 */ /* 0x000fe4000fffe03f */
[----:B------:R-:W-:Y:S01]  /*02f0*/  UIADD3 UR20, UR5, 0x646e171e, URZ ;  /* 0x646e171e05147890 */ /* 0x000fe2000fffe03f */
[----:B------:R-:W-:Y:S01]  /*0300*/  LOP3.LUT R12, R7, UR12, R4, 0x96, !PT ;  /* 0x0000000c070c7c12 */ /* 0x000fe2000f8e9604 */
[----:B------:R-:W-:Y:S01]  /*0310*/  IMAD.MOV.U32 R4, RZ, RZ, c[0x0][0x168] ;  /* 0x00005a00ff047624 */ /* 0x000fe200078e00ff */
[----:B------:R-:W-:Y:S01]  /*0320*/  UIADD3 UR21, UR4, 0x5384540f, URZ ;  /* 0x5384540f04157890 */ /* 0x000fe2000fffe03f */
[----:B------:R-:W-:Y:S01]  /*0330*/  IMAD.WIDE.U32 R10, R10, -0x2daee0ad, RZ ;  /* 0xd2511f530a0a7825 */ /* 0x000fe200078e00ff */
[----:B------:R-:W-:-:S02]  /*0340*/  UIADD3 UR22, UR5, 0x1fd5c5a3, URZ ;  /* 0x1fd5c5a305167890 */ /* 0x000fc4000fffe03f */
[----:B------:R-:W-:Y:S01]  /*0350*/  SHF.R.S32.HI R4, RZ, 0x1f, R4 ;  /* 0x0000001fff047819 */ /* 0x000fe20000011404 */
[----:B------:R-:W-:Y:S01]  /*0360*/  IMAD.WIDE.U32 R12, R12, -0x326172a9, RZ ;  /* 0xcd9e8d570c0c7825 */ /* 0x000fe200078e00ff */
[----:B------:R-:W-:Y:S01]  /*0370*/  LOP3.LUT R9, R11, UR14, R6, 0x96, !PT ;  /* 0x0000000e0b097c12 */ /* 0x000fe2000f8e9606 */
[----:B------:R-:W-:Y:S01]  /*0380*/  UIADD3 UR23, UR4, -0xe443238, URZ ;  /* 0xf1bbcdc804177890 */ /* 0x000fe2000fffe03f */
[----:B------:R-:W-:Y:S02]  /*0390*/  LEA.HI R4, R4, c[0x0][0x168], RZ, 0x2 ;  /* 0x00005a0004047a11 */ /* 0x000fe400078f10ff */
[----:B------:R-:W-:Y:S01]  /*03a0*/  LOP3.LUT R6, R13, UR13, R8, 0x96, !PT ;  /* 0x0000000d0d067c12 */ /* 0x000fe2000f8e9608 */
[----:B------:R-:W-:Y:S01]  /*03b0*/  IMAD.WIDE.U32 R8, R9, -0x326172a9, RZ ;  /* 0xcd9e8d5709087825 */ /* 0x000fe200078e00ff */
[----:B------:R-:W-:-:S03]  /*03c0*/  LEA.HI.SX32 R4, R4, R5, 0x1e ;  /* 0x0000000504047211 */ /* 0x000fc600078ff2ff */
[----:B------:R-:W-:Y:S01]  /*03d0*/  IMAD.WIDE.U32 R6, R6, -0x2daee0ad, RZ ;  /* 0xd2511f5306067825 */ /* 0x000fe200078e00ff */
[C---:B------:R-:W-:Y:S02]  /*03e0*/  LOP3.LUT P0, RZ, R4.reuse, 0xffffffe0, RZ, 0xc0, !PT ;  /* 0xffffffe004ff7812 */ /* 0x040fe4000780c0ff */
[----:B------:R-:W-:Y:S02]  /*03f0*/  LOP3.LUT R18, R9, UR15, R12, 0x96, !PT ;  /* 0x0000000f09127c12 */ /* 0x000fe4000f8e960c */
[----:B------:R-:W-:Y:S02]  /*0400*/  LOP3.LUT R20, R7, UR16, R10, 0x96, !PT ;  /* 0x0000001007147c12 */ /* 0x000fe4000f8e960a */
[----:B------:R-:W-:Y:S01]  /*0410*/  ISETP.GE.U32.AND P6, PT, R4, 0x40, PT ;  /* 0x000000400400780c */ /* 0x000fe20003fc6070 */
[----:B------:R-:W-:Y:S01]  /*0420*/  IMAD.WIDE.U32 R18, R18, -0x2daee0ad, RZ ;  /* 0xd2511f5312127825 */ /* 0x000fe200078e00ff */
[C---:B------:R-:W-:Y:S02]  /*0430*/  ISETP.GE.U32.AND P5, PT, R4.reuse, 0x60, PT ;  /* 0x000000600400780c */ /* 0x040fe40003fa6070 */
[----:B------:R-:W-:Y:S01]  /*0440*/  ISETP.GE.U32.AND P4, PT, R4, 0x80, PT ;  /* 0x000000800400780c */ /* 0x000fe20003f86070 */
        /* <DEDUP_REMOVED lines=19> */
.L_x_24217:
[----:B0-----:R-:W-:Y:S05]  /*0580*/  BSYNC B0 ;  /* 0x0000000000007941 */ /* 0x001fea0003800000 */
.L_x_24216:
        /* <DEDUP_REMOVED lines=12> */
.L_x_24219:
[----:B0-----:R-:W-:Y:S05]  /*0650*/  BSYNC B0 ;  /* 0x0000000000007941 */ /* 0x001fea0003800000 */
.L_x_24218:
        /* <DEDUP_REMOVED lines=12> */
.L_x_24221:
[----:B0-----:R-:W-:Y:S05]  /*0720*/  BSYNC B0 ;  /* 0x0000000000007941 */ /* 0x001fea0003800000 */
.L_x_24220:
        /* <DEDUP_REMOVED lines=12> */
.L_x_24223:
[----:B0-----:R-:W-:Y:S05]  /*07f0*/  BSYNC B0 ;  /* 0x0000000000007941 */ /* 0x001fea0003800000 */
.L_x_24222:
        /* <DEDUP_REMOVED lines=12> */
.L_x_24225:
[----:B0-----:R-:W-:Y:S05]  /*08c0*/  BSYNC B0 ;  /* 0x0000000000007941 */ /* 0x001fea0003800000 */
.L_x_24224:
        /* <DEDUP_REMOVED lines=21> */
.L_x_24227:
[----:B0-----:R-:W-:Y:S05]  /*0a20*/  BSYNC B0 ;  /* 0x0000000000007941 */ /* 0x001fea0003800000 */
.L_x_24226:
        /* <DEDUP_REMOVED lines=20> */
.L_x_24229:
[----:B0-----:R-:W-:Y:S05]  /*0b70*/  BSYNC B0 ;  /* 0x0000000000007941 */ /* 0x001fea0003800000 */
.L_x_24228:
        /* <DEDUP_REMOVED lines=15> */
.L_x_24231:
[----:B0-----:R-:W-:Y:S05]  /*0c70*/  BSYNC B0 ;  /* 0x0000000000007941 */ /* 0x001fea0003800000 */
.L_x_24230:
[----:B------:R-:W-:Y:S02]  /*0c80*/  ISETP.GE.AND P1, PT, R5, c[0x0][0x164], PT ;  /* 0x0000590005007a0c */ /* 0x000fe40003f26270 */
[----:B------:R-:W-:Y:S02]  /*0c90*/  LOP3.LUT R49, R49, UR23, R28, 0x96, !PT ;  /* 0x0000001731317c12 */ /* 0x000fe4000f8e961c */
[----:B------:R-:W-:-:S09]  /*0ca0*/  LOP3.LUT R47, R47, UR24, R26, 0x96, !PT ;  /* 0x000000182f2f7c12 */ /* 0x000fd2000f8e961a */
[----:B------:R-:W-:Y:S05]  /*0cb0*/  @P1 EXIT ;  /* 0x000000000000194d */ /* 0x000fea0003800000 */
[----:B------:R-:W-:Y:S01]  /*0cc0*/  IMAD R25, R46, -0x2daee0ad, RZ ;  /* 0xd2511f532e197824 */ /* 0x000fe200078e02ff */
[----:B-----5:R-:W-:Y:S01]  /*0cd0*/  MOV R30, R33 ;  /* 0x00000021001e7202 */ /* 0x020fe20000000f00 */
[----:B------:R-:W-:Y:S01]  /*0ce0*/  IMAD.HI.U32 R26, R49, -0x2daee0ad, RZ ;  /* 0xd2511f53311a7827 */ /* 0x000fe200078e00ff */
[----:B------:R-:W-:Y:S01]  /*0cf0*/  SHF.R.U32.HI R31, RZ, 0x10, R33 ;  /* 0x00000010ff1f7819 */ /* 0x000fe20000011621 */
[----:B------:R-:W-:Y:S01]  /*0d00*/  BSSY B0, `(.L_x_24232) ;  /* 0x0000e40000007945 */ /* 0x000fe20003800000 */
[----:B------:R-:W-:Y:S01]  /*0d10*/  SHF.R.U64 R76, R34, 0x10, R35 ;  /* 0x00000010224c7819 */ /* 0x000fe20000001223 */
[----:B------:R-:W-:Y:S01]  /*0d20*/  IMAD.MOV.U32 R27, RZ, RZ, R32 ;  /* 0x000000ffff1b7224 */ /* 0x000fe200078e0020 */
[----:B------:R-:W-:Y:S01]  /*0d30*/  SHF.R.U64 R32, R32, 0x10, R33 ;  /* 0x0000001020207819 */ /* 0x000fe20000001221 */
[----:B------:R-:W-:Y:S01]  /*0d40*/  IMAD R28, R48, -0x326172a9, RZ ;  /* 0xcd9e8d57301c7824 */ /* 0x000fe200078e02ff */
[----:B------:R-:W-:Y:S01]  /*0d50*/  SHF.R.U32.HI R79, RZ, 0x10, R35 ;  /* 0x00000010ff4f7819 */ /* 0x000fe20000011623 */
[----:B------:R-:W-:Y:S01]  /*0d60*/  IMAD.HI.U32 R29, R47, -0x326172a9, RZ ;  /* 0xcd9e8d572f1d7827 */ /* 0x000fe200078e00ff */
[--C-:B------:R-:W-:Y:S01]  /*0d70*/  SHF.R.U64 R80, R36, 0x10, R37.reuse ;  /* 0x0000001024507819 */ /* 0x100fe20000001225 */
[----:B------:R-:W-:Y:S01]  /*0d80*/  HADD2.F32 R27, -RZ, R27.H0_H0 ;  /* 0x2000001bff1b7230 */ /* 0x000fe20000004100 */
[----:B------:R-:W-:Y:S01]  /*0d90*/  SHF.R.U32.HI R83, RZ, 0x10, R37 ;  /* 0x00000010ff537819 */ /* 0x000fe20000011625 */
[----:B------:R-:W-:Y:S01]  /*0da0*/  IMAD.MOV.U32 R77, RZ, RZ, R34 ;  /* 0x000000ffff4d7224 */ /* 0x000fe200078e0022 */
[----:B------:R-:W-:Y:S01]  /*0db0*/  MOV R85, R38 ;  /* 0x0000002600557202 */ /* 0x000fe20000000f00 */
[----:B------:R-:W-:Y:S01]  /*0dc0*/  IMAD.MOV.U32 R78, RZ, RZ, R35 ;  /* 0x000000ffff4e7224 */ /* 0x000fe200078e0023 */
[--C-:B------:R-:W-:Y:S01]  /*0dd0*/  SHF.R.U64 R84, R38, 0x10, R39.reuse ;  /* 0x0000001026547819 */ /* 0x100fe20000001227 */
[----:B------:R-:W-:Y:S01]  /*0de0*/  IMAD.MOV.U32 R81, RZ, RZ, R36 ;  /* 0x000000ffff517224 */ /* 0x000fe200078e0024 */
[----:B------:R-:W-:Y:S01]  /*0df0*/  SHF.R.U32.HI R87, RZ, 0x10, R39 ;  /* 0x00000010ff577819 */ /* 0x000fe20000011627 */
[----:B------:R-:W-:Y:S01]  /*0e00*/  IMAD.MOV.U32 R82, RZ, RZ, R37 ;  /* 0x000000ffff527224 */ /* 0x000fe200078e0025 */
[----:B------:R-:W-:Y:S01]  /*0e10*/  SHF.R.U64 R88, R40, 0x10, R41 ;  /* 0x0000001028587819 */ /* 0x000fe20000001229 */
[----:B------:R-:W-:Y:S01]  /*0e20*/  IMAD.MOV.U32 R86, RZ, RZ, R39 ;  /* 0x000000ffff567224 */ /* 0x000fe200078e0027 */
[----:B------:R-:W-:Y:S01]  /*0e30*/  SHF.R.U32.HI R91, RZ, 0x10, R41 ;  /* 0x00000010ff5b7819 */ /* 0x000fe20000011629 */
[----:B------:R-:W-:Y:S01]  /*0e40*/  IMAD.MOV.U32 R89, RZ, RZ, R40 ;  /* 0x000000ffff597224 */ /* 0x000fe200078e0028 */
[----:B------:R-:W-:Y:S01]  /*0e50*/  SHF.R.U64 R92, R42, 0x10, R43 ;  /* 0x000000102a5c7819 */ /* 0x000fe2000000122b */
[----:B------:R-:W-:Y:S01]  /*0e60*/  IMAD.MOV.U32 R90, RZ, RZ, R41 ;  /* 0x000000ffff5a7224 */ /* 0x000fe200078e0029 */
[----:B------:R-:W-:Y:S01]  /*0e70*/  MOV R94, R43 ;  /* 0x0000002b005e7202 */ /* 0x000fe20000000f00 */
[----:B------:R-:W-:Y:S01]  /*0e80*/  IMAD.MOV.U32 R93, RZ, RZ, R42 ;  /* 0x000000ffff5d7224 */ /* 0x000fe200078e002a */
[----:B------:R-:W-:Y:S01]  /*0e90*/  SHF.R.U32.HI R95, RZ, 0x10, R43 ;  /* 0x00000010ff5f7819 */ /* 0x000fe2000001162b */
[----:B------:R-:W-:Y:S01]  /*0ea0*/  IMAD.MOV.U32 R97, RZ, RZ, R44 ;  /* 0x000000ffff617224 */ /* 0x000fe200078e002c */
[--C-:B------:R-:W-:Y:S01]  /*0eb0*/  SHF.R.U64 R96, R44, 0x10, R45.reuse ;  /* 0x000000102c607819 */ /* 0x100fe2000000122d */
[--C-:B------:R-:W-:Y:S01]  /*0ec0*/  IMAD.MOV.U32 R98, RZ, RZ, R45.reuse ;  /* 0x000000ffff627224 */ /* 0x100fe200078e002d */
[----:B------:R-:W-:Y:S01]  /*0ed0*/  SHF.R.U32.HI R99, RZ, 0x10, R45 ;  /* 0x00000010ff637819 */ /* 0x000fe2000001162d */
[----:B------:R-:W-:Y:S01]  /*0ee0*/  IMAD.MOV.U32 R101, RZ, RZ, R6 ;  /* 0x000000ffff657224 */ /* 0x000fe200078e0006 */
[--C-:B------:R-:W-:Y:S01]  /*0ef0*/  SHF.R.U64 R100, R6, 0x10, R7.reuse ;  /* 0x0000001006647819 */ /* 0x100fe20000001207 */
[--C-:B------:R-:W-:Y:S01]  /*0f00*/  IMAD.MOV.U32 R102, RZ, RZ, R7.reuse ;  /* 0x000000ffff667224 */ /* 0x100fe200078e0007 */
        /* <DEDUP_REMOVED lines=35> */
[----:B------:R-:W-:Y:S01]  /*1140*/  HFMA2.MMA R25, -RZ, RZ, 0, 0 ;  /* 0x00000000ff197435 */ /* 0x000fe200000001ff */
[----:B------:R-:W-:Y:S01]  /*1150*/  LOP3.LUT R6, R29, UR25, R28, 0x96, !PT ;  /* 0x000000191d067c12 */ /* 0x000fe2000f8e961c */
[----:B------:R-:W-:Y:S01]  /*1160*/  IMAD R26, R47, -0x326172a9, RZ ;  /* 0xcd9e8d572f1a7824 */ /* 0x000fe200078e02ff */
[----:B------:R-:W-:Y:S01]  /*1170*/  LOP3.LUT R24, R24, 0x3, RZ, 0xc0, !PT ;  /* 0x0000000318187812 */ /* 0x000fe200078ec0ff */
        /* <DEDUP_REMOVED lines=48> */
.L_x_24570:
        /* <DEDUP_REMOVED lines=29> */
[----:B------:R-:W-:Y:S01]  /*1650*/  ISETP.GT.AND P3, PT, R75, RZ, PT ;  /* 0x000000ff4b00720c */ /* 0x000fe20003f64270 */
[----:B------:R-:W-:-:S12]  /*1660*/  BSSY B2, `(.L_x_24235) ;  /* 0x000005b000027945 */ /* 0x000fd80003800000 */
        /* <DEDUP_REMOVED lines=17> */
.L_x_24238:
[----:B------:R-:W-:Y:S02]  /*1780*/  IMAD.MOV.U32 R135, RZ, RZ, R26 ;  /* 0x000000ffff877224 */ /* 0x000fe400078e001a */
.L_x_24239:
[----:B------:R-:W-:Y:S05]  /*1790*/  BSYNC B3 ;  /* 0x0000000000037941 */ /* 0x000fea0003800000 */
.L_x_24237:
        /* <DEDUP_REMOVED lines=16> */
.L_x_24243:
[----:B------:R-:W-:Y:S05]  /*18a0*/  BSYNC B4 ;  /* 0x0000000000047941 */ /* 0x000fea0003800000 */
.L_x_24242:
        /* <DEDUP_REMOVED lines=44> */
.L_x_24241:
[----:B------:R-:W-:Y:S05]  /*1b70*/  BSYNC B3 ;  /* 0x0000000000037941 */ /* 0x000fea0003800000 */
.L_x_24240:
[----:B------:R-:W0:Y:S01]  /*1b80*/  I2F.U32 R24, R135 ;  /* 0x0000008700187306 */ /* 0x000e220000201000 */
[----:B------:R-:W-:Y:S02]  /*1b90*/  IMAD.MOV.U32 R37, RZ, RZ, 0x2f800000 ;  /* 0x2f800000ff257424 */ /* 0x000fe400078e00ff */
[----:B-----5:R-:W-:-:S04]  /*1ba0*/  FMUL.FTZ R36, R40, c[0x0][0x1ec] ;  /* 0x00007b0028247a20 */ /* 0x020fc80000410000 */
[----:B------:R-:W-:Y:S02]  /*1bb0*/  FMUL.FTZ R36, R36, c[0x0][0x1e8] ;  /* 0x00007a0024247a20 */ /* 0x000fe40000410000 */
[----:B0-----:R-:W-:-:S05]  /*1bc0*/  FFMA.FTZ R24, R24, R37, 1.1641532182693481445e-10 ;  /* 0x2f00000018187423 */ /* 0x001fca0000010025 */
[----:B------:R-:W-:-:S04]  /*1bd0*/  FSETP.GTU.FTZ.AND P4, PT, R24, c[0x0][0x1e4], PT ;  /* 0x0000790018007a0b */ /* 0x000fc80003f9c000 */
[----:B------:R-:W-:Y:S02]  /*1be0*/  FSEL R36, R36, RZ, !P4 ;  /* 0x000000ff24247208 */ /* 0x000fe40006000000 */
[----:B------:R-:W-:-:S03]  /*1bf0*/  SEL R119, RZ, 0x1, P4 ;  /* 0x00000001ff777807 */ /* 0x000fc60002000000 */
[----:B------:R-:W-:Y:S02]  /*1c00*/  @P2 FADD.FTZ R36, R32, R36 ;  /* 0x0000002420242221 */ /* 0x000fe40000010000 */
.L_x_24236:
[----:B0-----:R-:W-:Y:S05]  /*1c10*/  BSYNC B2 ;  /* 0x0000000000027941 */ /* 0x001fea0003800000 */
.L_x_24235:
        /* <DEDUP_REMOVED lines=18> */
.L_x_24247:
[----:B------:R-:W-:Y:S02]  /*1d40*/  IMAD.MOV.U32 R24, RZ, RZ, R26 ;  /* 0x000000ffff187224 */ /* 0x000fe400078e001a */
.L_x_24248:
[----:B------:R-:W-:Y:S05]  /*1d50*/  BSYNC B3 ;  /* 0x0000000000037941 */ /* 0x000fea0003800000 */
.L_x_24246:
        /* <DEDUP_REMOVED lines=16> */
.L_x_24252:
[----:B------:R-:W-:Y:S05]  /*1e60*/  BSYNC B4 ;  /* 0x0000000000047941 */ /* 0x000fea0003800000 */
.L_x_24251:
        /* <DEDUP_REMOVED lines=44> */
.L_x_24250:
[----:B------:R-:W-:Y:S05]  /*2130*/  BSYNC B3 ;  /* 0x0000000000037941 */ /* 0x000fea0003800000 */
.L_x_24249:
        /* <DEDUP_REMOVED lines=9> */
.L_x_24245:
[----:B------:R-:W-:Y:S05]  /*21d0*/  BSYNC B2 ;  /* 0x0000000000027941 */ /* 0x000fea0003800000 */
.L_x_24244:
        /* <DEDUP_REMOVED lines=18> */
.L_x_24256:
[----:B------:R-:W-:Y:S02]  /*2300*/  IMAD.MOV.U32 R24, RZ, RZ, R26 ;  /* 0x000000ffff187224 */ /* 0x000fe400078e001a */
.L_x_24257:
[----:B------:R-:W-:Y:S05]  /*2310*/  BSYNC B3 ;  /* 0x0000000000037941 */ /* 0x000fea0003800000 */
.L_x_24255:
        /* <DEDUP_REMOVED lines=16> */
.L_x_24261:
[----:B------:R-:W-:Y:S05]  /*2420*/  BSYNC B4 ;  /* 0x0000000000047941 */ /* 0x000fea0003800000 */
.L_x_24260:
        /* <DEDUP_REMOVED lines=44> */
.L_x_24259:
[----:B------:R-:W-:Y:S05]  /*26f0*/  BSYNC B3 ;  /* 0x0000000000037941 */ /* 0x000fea0003800000 */
.L_x_24258:
[----:B------:R-:W0:Y:S01]  /*2700*/  I2F.U32 R24, R24 ;  /* 0x0000001800187306 */ /* 0x000e220000201000 */
[----:B------:R-:W-:Y:S01]  /*2710*/  HFMA2.MMA R73, -RZ, RZ, 0.1171875, 0 ;  /* 0x2f800000ff497435 */ /* 0x000fe200000001ff */
[----:B-----5:R-:W-:-:S04]  /*2720*/  FMUL.FTZ R39, R42, c[0x0][0x1ec] ;  /* 0x00007b002a277a20 */ /* 0x020fc80000410000 */
[----:B------:R-:W-:-:S05]  /*2730*/  FMUL.FTZ R39, R39, c[0x0][0x1e8] ;  /* 0x00007a0027277a20 */ /* 0x000fca0000410000 */
[----:B0-----:R-:W-:-:S05]  /*2740*/  FFMA.FTZ R38, R24, R73, 1.1641532182693481445e-10 ;  /* 0x2f00000018267423 */ /* 0x001fca0000010049 */
[----:B------:R-:W-:-:S04]  /*2750*/  FSETP.GTU.FTZ.AND P4, PT, R38, c[0x0][0x1e4], PT ;  /* 0x0000790026007a0b */ /* 0x000fc80003f9c000 */
[----:B------:R-:W-:Y:S02]  /*2760*/  FSEL R38, R39, RZ, !P4 ;  /* 0x000000ff27267208 */ /* 0x000fe40006000000 */
[----:B------:R-:W-:-:S03]  /*2770*/  SEL R122, RZ, 0x1, P4 ;  /* 0x00000001ff7a7807 */ /* 0x000fc60002000000 */
[----:B------:R-:W-:Y:S02]  /*2780*/  @P2 FADD.FTZ R38, R34, R38 ;  /* 0x0000002622262221 */ /* 0x000fe40000010000 */
.L_x_24254:
[----:B------:R-:W-:Y:S05]  /*2790*/  BSYNC B2 ;  /* 0x0000000000027941 */ /* 0x000fea0003800000 */
.L_x_24253:
        /* <DEDUP_REMOVED lines=18> */
.L_x_24265:
[----:B------:R-:W-:Y:S02]  /*28c0*/  MOV R135, R26 ;  /* 0x0000001a00877202 */ /* 0x000fe40000000f00 */
.L_x_24266:
[----:B------:R-:W-:Y:S05]  /*28d0*/  BSYNC B3 ;  /* 0x0000000000037941 */ /* 0x000fea0003800000 */
.L_x_24264:
        /* <DEDUP_REMOVED lines=16> */
.L_x_24270:
[----:B------:R-:W-:Y:S05]  /*29e0*/  BSYNC B4 ;  /* 0x0000000000047941 */ /* 0x000fea0003800000 */
.L_x_24269:
        /* <DEDUP_REMOVED lines=44> */
.L_x_24268:
[----:B------:R-:W-:Y:S05]  /*2cb0*/  BSYNC B3 ;  /* 0x0000000000037941 */ /* 0x000fea0003800000 */
.L_x_24267:
        /* <DEDUP_REMOVED lines=9> */
.L_x_24263:
[----:B------:R-:W-:Y:S05]  /*2d50*/  BSYNC B2 ;  /* 0x0000000000027941 */ /* 0x000fea0003800000 */
.L_x_24262:
[----:B------:R-:W-:Y:S01]  /*2d60*/  IMAD.MOV.U32 R73, RZ, RZ, 0x10 ;  /* 0x00000010ff497424 */ /* 0x000fe200078e00ff */
[----:B------:R-:W-:Y:S03]  /*2d70*/  BSSY B2, `(.L_x_24271) ;  /* 0x000000e000027945 */ /* 0x000fe60003800000 */
[----:B------:R-:W-:-:S05]  /*2d80*/  IMAD.WIDE.U32 R72, R134, R73, c[0x0][0x188] ;  /* 0x0000620086487625 */ /* 0x000fca00078e0049 */
[----:B------:R0:W-:Y:S01]  /*2d90*/  STG.E.128 [R72.64], R36 ;  /* 0x0000002448007986 */ /* 0x0001e2000c101d06 */
[----:B------:R-:W-:Y:S05]  /*2da0*/  @!P1 BRA `(.L_x_24272) ;  /* 0x000000a000009947 */ /* 0x000fea0003800000 */
[----:B0-----:R-:W-:Y:S01]  /*2db0*/  IMAD.U32 R73, R122, 0x10000, RZ ;  /* 0x000100007a497824 */ /* 0x001fe200078e00ff */
[----:B------:R-:W-:Y:S02]  /*2dc0*/  LOP3.LUT R72, R123, 0xffff, RZ, 0xc0, !PT ;  /* 0x0000ffff7b487812 */ /* 0x000fe400078ec0ff */
[----:B------:R-:W-:Y:S02]  /*2dd0*/  LOP3.LUT R135, R121, 0xff, RZ, 0xc0, !PT ;  /* 0x000000ff79877812 */ /* 0x000fe400078ec0ff */
[----:B------:R-:W-:Y:S02]  /*2de0*/  LOP3.LUT R73, R73, 0xff0000, RZ, 0xc0, !PT ;  /* 0x00ff000049497812 */ /* 0x000fe400078ec0ff */
[----:B------:R-:W-:Y:S02]  /*2df0*/  LOP3.LUT R138, R119, 0xff, RZ, 0xc0, !PT ;  /* 0x000000ff778a7812 */ /* 0x000fe400078ec0ff */
[----:B------:R-:W-:-:S05]  /*2e00*/  LEA R72, R72, R73, 0x18 ;  /* 0x0000004948487211 */ /* 0x000fca00078ec0ff */
[----:B------:R-:W-:Y:S02]  /*2e10*/  IMAD R135, R135, 0x100, R72 ;  /* 0x0000010087877824 */ /* 0x000fe400078e0248 */
[----:B------:R-:W-:-:S04]  /*2e20*/  IMAD.WIDE.U32 R72, R133, R74, c[0x0][0x190] ;  /* 0x0000640085487625 */ /* 0x000fc800078e004a */
[----:B------:R-:W-:-:S05]  /*2e30*/  IMAD.IADD R135, R135, 0x1, R138 ;  /* 0x0000000187877824 */ /* 0x000fca00078e028a */
[----:B------:R0:W-:Y:S02]  /*2e40*/  STG.E [R72.64], R135 ;  /* 0x0000008748007986 */ /* 0x0001e4000c101906 */
.L_x_24272:
[----:B------:R-:W-:Y:S05]  /*2e50*/  BSYNC B2 ;  /* 0x0000000000027941 */ /* 0x000fea0003800000 */
.L_x_24271:
[----:B------:R-:W-:Y:S02]  /*2e60*/  IADD3 R134, R134, 0x20, RZ ;  /* 0x0000002086867810 */ /* 0x000fe40007ffe0ff */
[----:B------:R-:W-:Y:S02]  /*2e70*/  IADD3 R133, R133, 0x20, RZ ;  /* 0x0000002085857810 */ /* 0x000fe40007ffe0ff */
.L_x_24234:
[----:B-1----:R-:W-:Y:S05]  /*2e80*/  BSYNC B1 ;  /* 0x0000000000017941 */ /* 0x002fea0003800000 */
.L_x_24233:
[----:B------:R-:W-:Y:S01]  /*2e90*/  ISETP.NE.AND P2, PT, R124, RZ, PT ;  /* 0x000000ff7c00720c */ /* 0x000fe20003f45270 */
[----:B------:R-:W-:-:S12]  /*2ea0*/  BSSY B1, `(.L_x_24273) ;  /* 0x000018d000017945 */ /* 0x000fd80003800000 */
[----:B------:R-:W-:Y:S05]  /*2eb0*/  @!P2 BRA `(.L_x_24274) ;  /* 0x000018b00000a947 */ /* 0x000fea0003800000 */
[----:B------:R-:W-:-:S04]  /*2ec0*/  ISETP.NE.U32.AND P2, PT, RZ, c[0x0][0x180], PT ;  /* 0x00006000ff007a0c */ /* 0x000fc80003f45070 */
[----:B------:R-:W-:Y:S01]  /*2ed0*/  ISETP.NE.AND.EX P2, PT, RZ, c[0x0][0x184], PT, P2 ;  /* 0x00006100ff007a0c */ /* 0x000fe20003f45320 */
[----:B------:R-:W-:-:S04]  /*2ee0*/  @P1 IMAD.MOV.U32 R46, RZ, RZ, 0x10 ;  /* 0x00000010ff2e1424 */ /* 0x000fc800078e00ff */
[----:B------:R-:W-:-:S05]  /*2ef0*/  @P1 IMAD.WIDE.U32 R46, R133, R46, c[0x0][0x170] ;  /* 0x00005c00852e1625 */ /* 0x000fca00078e002e */
[----:B-----5:R1:W5:Y:S03]  /*2f00*/  @P1 LDG.E.128 R40, [R46.64] ;  /* 0x000000062e281981 */ /* 0x020366000c1e1d00 */
[----:B0-----:R-:W-:-:S04]  /*2f10*/  @P2 IMAD.MOV.U32 R73, RZ, RZ, 0x10 ;  /* 0x00000010ff492424 */ /* 0x001fc800078e00ff */
        /* <DEDUP_REMOVED lines=21> */
.L_x_24278:
[----:B------:R-:W-:Y:S02]  /*3070*/  IMAD.MOV.U32 R135, RZ, RZ, R26 ;  /* 0x000000ffff877224 */ /* 0x000fe400078e001a */
.L_x_24279:
[----:B------:R-:W-:Y:S05]  /*3080*/  BSYNC B3 ;  /* 0x0000000000037941 */ /* 0x000fea0003800000 */
.L_x_24277:
        /* <DEDUP_REMOVED lines=16> */
.L_x_24283:
[----:B------:R-:W-:Y:S05]  /*3190*/  BSYNC B4 ;  /* 0x0000000000047941 */ /* 0x000fea0003800000 */
.L_x_24282:
        /* <DEDUP_REMOVED lines=44> */
.L_x_24281:
[----:B------:R-:W-:Y:S05]  /*3460*/  BSYNC B3 ;  /* 0x0000000000037941 */ /* 0x000fea0003800000 */
.L_x_24280:
        /* <DEDUP_REMOVED lines=9> */
.L_x_24276:
[----:B-1----:R-:W-:Y:S05]  /*3500*/  BSYNC B2 ;  /* 0x0000000000027941 */ /* 0x002fea0003800000 */
.L_x_24275:
        /* <DEDUP_REMOVED lines=18> */
.L_x_24287:
[----:B------:R-:W-:Y:S02]  /*3630*/  IMAD.MOV.U32 R24, RZ, RZ, R26 ;  /* 0x000000ffff187224 */ /* 0x000fe400078e001a */
.L_x_24288:
[----:B------:R-:W-:Y:S05]  /*3640*/  BSYNC B3 ;  /* 0x0000000000037941 */ /* 0x000fea0003800000 */
.L_x_24286:
        /* <DEDUP_REMOVED lines=16> */
.L_x_24292:
[----:B------:R-:W-:Y:S05]  /*3750*/  BSYNC B4 ;  /* 0x0000000000047941 */ /* 0x000fea0003800000 */
.L_x_24291:
        /* <DEDUP_REMOVED lines=44> */
.L_x_24290:
[----:B------:R-:W-:Y:S05]  /*3a20*/  BSYNC B3 ;  /* 0x0000000000037941 */ /* 0x000fea0003800000 */
.L_x_24289:
        /* <DEDUP_REMOVED lines=9> */
.L_x_24285:
[----:B------:R-:W-:Y:S05]  /*3ac0*/  BSYNC B2 ;  /* 0x0000000000027941 */ /* 0x000fea0003800000 */
.L_x_24284:
        /* <DEDUP_REMOVED lines=18> */
.L_x_24296:
[----:B------:R-:W-:Y:S02]  /*3bf0*/  IMAD.MOV.U32 R24, RZ, RZ, R26 ;  /* 0x000000ffff187224 */ /* 0x000fe400078e001a */
.L_x_24297:
[----:B------:R-:W-:Y:S05]  /*3c00*/  BSYNC B3 ;  /* 0x0000000000037941 */ /* 0x000fea0003800000 */
.L_x_24295:
        /* <DEDUP_REMOVED lines=16> */
.L_x_24301:
[----:B------:R-:W-:Y:S05]  /*3d10*/  BSYNC B4 ;  /* 0x0000000000047941 */ /* 0x000fea0003800000 */
.L_x_24300:
        /* <DEDUP_REMOVED lines=44> */
.L_x_24299:
[----:B------:R-:W-:Y:S05]  /*3fe0*/  BSYNC B3 ;  /* 0x0000000000037941 */ /* 0x000fea0003800000 */
.L_x_24298:
        /* <DEDUP_REMOVED lines=9> */
.L_x_24294:
[----:B------:R-:W-:Y:S05]  /*4080*/  BSYNC B2 ;  /* 0x0000000000027941 */ /* 0x000fea0003800000 */
.L_x_24293:
        /* <DEDUP_REMOVED lines=18> */
.L_x_24305:
[----:B------:R-:W-:Y:S02]  /*41b0*/  MOV R135, R26 ;  /* 0x0000001a00877202 */ /* 0x000fe40000000f00 */
.L_x_24306:
[----:B------:R-:W-:Y:S05]  /*41c0*/  BSYNC B3 ;  /* 0x0000000000037941 */ /* 0x000fea0003800000 */
.L_x_24304:
        /* <DEDUP_REMOVED lines=16> */
.L_x_24310:
[----:B------:R-:W-:Y:S05]  /*42d0*/  BSYNC B4 ;  /* 0x0000000000047941 */ /* 0x000fea0003800000 */
.L_x_24309:
        /* <DEDUP_REMOVED lines=44> */
.L_x_24308:
[----:B------:R-:W-:Y:S05]  /*45a0*/  BSYNC B3 ;  /* 0x0000000000037941 */ /* 0x000fea0003800000 */
.L_x_24307:
        /* <DEDUP_REMOVED lines=9> */
.L_x_24303:
[----:B------:R-:W-:Y:S05]  /*4640*/  BSYNC B2 ;  /* 0x0000000000027941 */ /* 0x000fea0003800000 */
.L_x_24302:
        /* <DEDUP_REMOVED lines=15> */
.L_x_24312:
[----:B------:R-:W-:Y:S05]  /*4740*/  BSYNC B2 ;  /* 0x0000000000027941 */ /* 0x000fea0003800000 */
.L_x_24311:
[----:B------:R-:W-:Y:S02]  /*4750*/  IADD3 R134, R134, 0x20, RZ ;  /* 0x0000002086867810 */ /* 0x000fe40007ffe0ff */
[----:B------:R-:W-:Y:S02]  /*4760*/  IADD3 R133, R133, 0x20, RZ ;  /* 0x0000002085857810 */ /* 0x000fe40007ffe0ff */
.L_x_24274:
[----:B------:R-:W-:Y:S05]  /*4770*/  BSYNC B1 ;  /* 0x0000000000017941 */ /* 0x000fea0003800000 */
.L_x_24273:
        /* <DEDUP_REMOVED lines=30> */
.L_x_24318:
[----:B------:R-:W-:Y:S02]  /*4960*/  IMAD.MOV.U32 R135, RZ, RZ, R26 ;  /* 0x000000ffff877224 */ /* 0x000fe400078e001a */
.L_x_24319:
[----:B------:R-:W-:Y:S05]  /*4970*/  BSYNC B3 ;  /* 0x0000000000037941 */ /* 0x000fea0003800000 */
.L_x_24317:
        /* <DEDUP_REMOVED lines=16> */
.L_x_24323:
[----:B------:R-:W-:Y:S05]  /*4a80*/  BSYNC B4 ;  /* 0x0000000000047941 */ /* 0x000fea0003800000 */
.L_x_24322:
        /* <DEDUP_REMOVED lines=44> */
.L_x_24321:
[----:B------:R-:W-:Y:S05]  /*4d50*/  BSYNC B3 ;  /* 0x0000000000037941 */ /* 0x000fea0003800000 */
.L_x_24320:
        /* <DEDUP_REMOVED lines=9> */
.L_x_24316:
[----:B-1----:R-:W-:Y:S05]  /*4df0*/  BSYNC B2 ;  /* 0x0000000000027941 */ /* 0x002fea0003800000 */
.L_x_24315:
        /* <DEDUP_REMOVED lines=18> */
.L_x_24327:
[----:B------:R-:W-:Y:S02]  /*4f20*/  IMAD.MOV.U32 R24, RZ, RZ, R26 ;  /* 0x000000ffff187224 */ /* 0x000fe400078e001a */
.L_x_24328:
[----:B------:R-:W-:Y:S05]  /*4f30*/  BSYNC B3 ;  /* 0x0000000000037941 */ /* 0x000fea0003800000 */
.L_x_24326:
        /* <DEDUP_REMOVED lines=16> */
.L_x_24332:
[----:B------:R-:W-:Y:S05]  /*5040*/  BSYNC B4 ;  /* 0x0000000000047941 */ /* 0x000fea0003800000 */
.L_x_24331:
        /* <DEDUP_REMOVED lines=44> */
.L_x_24330:
[----:B------:R-:W-:Y:S05]  /*5310*/  BSYNC B3 ;  /* 0x0000000000037941 */ /* 0x000fea0003800000 */
.L_x_24329:
        /* <DEDUP_REMOVED lines=9> */
.L_x_24325:
[----:B------:R-:W-:Y:S05]  /*53b0*/  BSYNC B2 ;  /* 0x0000000000027941 */ /* 0x000fea0003800000 */
.L_x_24324:
        /* <DEDUP_REMOVED lines=18> */
.L_x_24336:
[----:B------:R-:W-:Y:S02]  /*54e0*/  IMAD.MOV.U32 R24, RZ, RZ, R26 ;  /* 0x000000ffff187224 */ /* 0x000fe400078e001a */
.L_x_24337:
[----:B------:R-:W-:Y:S05]  /*54f0*/  BSYNC B3 ;  /* 0x0000000000037941 */ /* 0x000fea0003800000 */
.L_x_24335:
        /* <DEDUP_REMOVED lines=16> */
.L_x_24341:
[----:B------:R-:W-:Y:S05]  /*5600*/  BSYNC B4 ;  /* 0x0000000000047941 */ /* 0x000fea0003800000 */
.L_x_24340:
        /* <DEDUP_REMOVED lines=44> */
.L_x_24339:
[----:B------:R-:W-:Y:S05]  /*58d0*/  BSYNC B3 ;  /* 0x0000000000037941 */ /* 0x000fea0003800000 */
.L_x_24338:
        /* <DEDUP_REMOVED lines=9> */
.L_x_24334:
[----:B------:R-:W-:Y:S05]  /*5970*/  BSYNC B2 ;  /* 0x0000000000027941 */ /* 0x000fea0003800000 */
.L_x_24333:
        /* <DEDUP_REMOVED lines=18> */
.L_x_24345:
[----:B------:R-:W-:Y:S02]  /*5aa0*/  MOV R135, R26 ;  /* 0x0000001a00877202 */ /* 0x000fe40000000f00 */
.L_x_24346:
[----:B------:R-:W-:Y:S05]  /*5ab0*/  BSYNC B3 ;  /* 0x0000000000037941 */ /* 0x000fea0003800000 */
.L_x_24344:
        /* <DEDUP_REMOVED lines=16> */
.L_x_24350:
[----:B------:R-:W-:Y:S05]  /*5bc0*/  BSYNC B4 ;  /* 0x0000000000047941 */ /* 0x000fea0003800000 */
.L_x_24349:
        /* <DEDUP_REMOVED lines=44> */
.L_x_24348:
[----:B------:R-:W-:Y:S05]  /*5e90*/  BSYNC B3 ;  /* 0x0000000000037941 */ /* 0x000fea0003800000 */
.L_x_24347:
        /* <DEDUP_REMOVED lines=9> */
.L_x_24343:
[----:B------:R-:W-:Y:S05]  /*5f30*/  BSYNC B2 ;  /* 0x0000000000027941 */ /* 0x000fea0003800000 */
.L_x_24342:
        /* <DEDUP_REMOVED lines=15> */
.L_x_24352:
[----:B------:R-:W-:Y:S05]  /*6030*/  BSYNC B2 ;  /* 0x0000000000027941 */ /* 0x000fea0003800000 */
.L_x_24351:
[----:B------:R-:W-:Y:S02]  /*6040*/  IADD3 R134, R134, 0x20, RZ ;  /* 0x0000002086867810 */ /* 0x000fe40007ffe0ff */
[----:B------:R-:W-:Y:S02]  /*6050*/  IADD3 R133, R133, 0x20, RZ ;  /* 0x0000002085857810 */ /* 0x000fe40007ffe0ff */
.L_x_24314:
[----:B------:R-:W-:Y:S05]  /*6060*/  BSYNC B1 ;  /* 0x0000000000017941 */ /* 0x000fea0003800000 */
.L_x_24313:
        /* <DEDUP_REMOVED lines=30> */
.L_x_24358:
[----:B------:R-:W-:Y:S02]  /*6250*/  IMAD.MOV.U32 R135, RZ, RZ, R26 ;  /* 0x000000ffff877224 */ /* 0x000fe400078e001a */
.L_x_24359:
[----:B------:R-:W-:Y:S05]  /*6260*/  BSYNC B3 ;  /* 0x0000000000037941 */ /* 0x000fea0003800000 */
.L_x_24357:
        /* <DEDUP_REMOVED lines=16> */
.L_x_24363:
[----:B------:R-:W-:Y:S05]  /*6370*/  BSYNC B4 ;  /* 0x0000000000047941 */ /* 0x000fea0003800000 */
.L_x_24362:
        /* <DEDUP_REMOVED lines=44> */
.L_x_24361:
[----:B------:R-:W-:Y:S05]  /*6640*/  BSYNC B3 ;  /* 0x0000000000037941 */ /* 0x000fea0003800000 */
.L_x_24360:
        /* <DEDUP_REMOVED lines=9> */
.L_x_24356:
[----:B-1----:R-:W-:Y:S05]  /*66e0*/  BSYNC B2 ;  /* 0x0000000000027941 */ /* 0x002fea0003800000 */
.L_x_24355:
        /* <DEDUP_REMOVED lines=18> */
.L_x_24367:
[----:B------:R-:W-:Y:S02]  /*6810*/  IMAD.MOV.U32 R24, RZ, RZ, R26 ;  /* 0x000000ffff187224 */ /* 0x000fe400078e001a */
.L_x_24368:
[----:B------:R-:W-:Y:S05]  /*6820*/  BSYNC B3 ;  /* 0x0000000000037941 */ /* 0x000fea0003800000 */
.L_x_24366:
        /* <DEDUP_REMOVED lines=16> */
.L_x_24372:
[----:B------:R-:W-:Y:S05]  /*6930*/  BSYNC B4 ;  /* 0x0000000000047941 */ /* 0x000fea0003800000 */
.L_x_24371:
        /* <DEDUP_REMOVED lines=44> */
.L_x_24370:
[----:B------:R-:W-:Y:S05]  /*6c00*/  BSYNC B3 ;  /* 0x0000000000037941 */ /* 0x000fea0003800000 */
.L_x_24369:
        /* <DEDUP_REMOVED lines=9> */
.L_x_24365:
[----:B------:R-:W-:Y:S05]  /*6ca0*/  BSYNC B2 ;  /* 0x0000000000027941 */ /* 0x000fea0003800000 */
.L_x_24364:
        /* <DEDUP_REMOVED lines=18> */
.L_x_24376:
[----:B------:R-:W-:Y:S02]  /*6dd0*/  IMAD.MOV.U32 R24, RZ, RZ, R26 ;  /* 0x000000ffff187224 */ /* 0x000fe400078e001a */
.L_x_24377:
[----:B------:R-:W-:Y:S05]  /*6de0*/  BSYNC B3 ;  /* 0x0000000000037941 */ /* 0x000fea0003800000 */
.L_x_24375:
        /* <DEDUP_REMOVED lines=16> */
.L_x_24381:
[----:B------:R-:W-:Y:S05]  /*6ef0*/  BSYNC B4 ;  /* 0x0000000000047941 */ /* 0x000fea0003800000 */
.L_x_24380:
        /* <DEDUP_REMOVED lines=44> */
.L_x_24379:
[----:B------:R-:W-:Y:S05]  /*71c0*/  BSYNC B3 ;  /* 0x0000000000037941 */ /* 0x000fea0003800000 */
.L_x_24378:
        /* <DEDUP_REMOVED lines=9> */
.L_x_24374:
[----:B------:R-:W-:Y:S05]  /*7260*/  BSYNC B2 ;  /* 0x0000000000027941 */ /* 0x000fea0003800000 */
.L_x_24373:
        /* <DEDUP_REMOVED lines=18> */
.L_x_24385:
[----:B------:R-:W-:Y:S02]  /*7390*/  MOV R135, R26 ;  /* 0x0000001a00877202 */ /* 0x000fe40000000f00 */
.L_x_24386:
[----:B------:R-:W-:Y:S05]  /*73a0*/  BSYNC B3 ;  /* 0x0000000000037941 */ /* 0x000fea0003800000 */
.L_x_24384:
        /* <DEDUP_REMOVED lines=16> */
.L_x_24390:
[----:B------:R-:W-:Y:S05]  /*74b0*/  BSYNC B4 ;  /* 0x0000000000047941 */ /* 0x000fea0003800000 */
.L_x_24389:
        /* <DEDUP_REMOVED lines=44> */
.L_x_24388:
[----:B------:R-:W-:Y:S05]  /*7780*/  BSYNC B3 ;  /* 0x0000000000037941 */ /* 0x000fea0003800000 */
.L_x_24387:
        /* <DEDUP_REMOVED lines=9> */
.L_x_24383:
[----:B------:R-:W-:Y:S05]  /*7820*/  BSYNC B2 ;  /* 0x0000000000027941 */ /* 0x000fea0003800000 */
.L_x_24382:
        /* <DEDUP_REMOVED lines=15> */
.L_x_24392:
[----:B------:R-:W-:Y:S05]  /*7920*/  BSYNC B2 ;  /* 0x0000000000027941 */ /* 0x000fea0003800000 */
.L_x_24391:
[----:B------:R-:W-:Y:S02]  /*7930*/  IADD3 R134, R134, 0x20, RZ ;  /* 0x0000002086867810 */ /* 0x000fe40007ffe0ff */
[----:B------:R-:W-:Y:S02]  /*7940*/  IADD3 R133, R133, 0x20, RZ ;  /* 0x0000002085857810 */ /* 0x000fe40007ffe0ff */
.L_x_24354:
[----:B------:R-:W-:Y:S05]  /*7950*/  BSYNC B1 ;  /* 0x0000000000017941 */ /* 0x000fea0003800000 */
.L_x_24353:
        /* <DEDUP_REMOVED lines=30> */
.L_x_24398:
[----:B------:R-:W-:Y:S02]  /*7b40*/  IMAD.MOV.U32 R135, RZ, RZ, R26 ;  /* 0x000000ffff877224 */ /* 0x000fe400078e001a */
.L_x_24399:
[----:B------:R-:W-:Y:S05]  /*7b50*/  BSYNC B3 ;  /* 0x0000000000037941 */ /* 0x000fea0003800000 */
.L_x_24397:
        /* <DEDUP_REMOVED lines=16> */
.L_x_24403:
[----:B------:R-:W-:Y:S05]  /*7c60*/  BSYNC B4 ;  /* 0x0000000000047941 */ /* 0x000fea0003800000 */
.L_x_24402:
        /* <DEDUP_REMOVED lines=44> */
.L_x_24401:
[----:B------:R-:W-:Y:S05]  /*7f30*/  BSYNC B3 ;  /* 0x0000000000037941 */ /* 0x000fea0003800000 */
.L_x_24400:
        /* <DEDUP_REMOVED lines=9> */
.L_x_24396:
[----:B-1----:R-:W-:Y:S05]  /*7fd0*/  BSYNC B2 ;  /* 0x0000000000027941 */ /* 0x002fea0003800000 */
.L_x_24395:
        /* <DEDUP_REMOVED lines=18> */
.L_x_24407:
[----:B------:R-:W-:Y:S02]  /*8100*/  IMAD.MOV.U32 R24, RZ, RZ, R26 ;  /* 0x000000ffff187224 */ /* 0x000fe400078e001a */
.L_x_24408:
[----:B------:R-:W-:Y:S05]  /*8110*/  BSYNC B3 ;  /* 0x0000000000037941 */ /* 0x000fea0003800000 */
.L_x_24406:
        /* <DEDUP_REMOVED lines=16> */
.L_x_24412:
[----:B------:R-:W-:Y:S05]  /*8220*/  BSYNC B4 ;  /* 0x0000000000047941 */ /* 0x000fea0003800000 */
.L_x_24411:
        /* <DEDUP_REMOVED lines=44> */
.L_x_24410:
[----:B------:R-:W-:Y:S05]  /*84f0*/  BSYNC B3 ;  /* 0x0000000000037941 */ /* 0x000fea0003800000 */
.L_x_24409:
        /* <DEDUP_REMOVED lines=9> */
.L_x_24405:
[----:B------:R-:W-:Y:S05]  /*8590*/  BSYNC B2 ;  /* 0x0000000000027941 */ /* 0x000fea0003800000 */
.L_x_24404:
        /* <DEDUP_REMOVED lines=18> */
.L_x_24416:
[----:B------:R-:W-:Y:S02]  /*86c0*/  IMAD.MOV.U32 R24, RZ, RZ, R26 ;  /* 0x000000ffff187224 */ /* 0x000fe400078e001a */
.L_x_24417:
[----:B------:R-:W-:Y:S05]  /*86d0*/  BSYNC B3 ;  /* 0x0000000000037941 */ /* 0x000fea0003800000 */
.L_x_24415:
        /* <DEDUP_REMOVED lines=16> */
.L_x_24421:
[----:B------:R-:W-:Y:S05]  /*87e0*/  BSYNC B4 ;  /* 0x0000000000047941 */ /* 0x000fea0003800000 */
.L_x_24420:
        /* <DEDUP_REMOVED lines=44> */
.L_x_24419:
[----:B------:R-:W-:Y:S05]  /*8ab0*/  BSYNC B3 ;  /* 0x0000000000037941 */ /* 0x000fea0003800000 */
.L_x_24418:
        /* <DEDUP_REMOVED lines=9> */
.L_x_24414:
[----:B------:R-:W-:Y:S05]  /*8b50*/  BSYNC B2 ;  /* 0x0000000000027941 */ /* 0x000fea0003800000 */
.L_x_24413:
        /* <DEDUP_REMOVED lines=18> */
.L_x_24425:
[----:B------:R-:W-:Y:S02]  /*8c80*/  IMAD.MOV.U32 R135, RZ, RZ, R26 ;  /* 0x000000ffff877224 */ /* 0x000fe400078e001a */
.L_x_24426:
[----:B------:R-:W-:Y:S05]  /*8c90*/  BSYNC B3 ;  /* 0x0000000000037941 */ /* 0x000fea0003800000 */
.L_x_24424:
        /* <DEDUP_REMOVED lines=16> */
.L_x_24430:
[----:B------:R-:W-:Y:S05]  /*8da0*/  BSYNC B4 ;  /* 0x0000000000047941 */ /* 0x000fea0003800000 */
.L_x_24429:
        /* <DEDUP_REMOVED lines=44> */
.L_x_24428:
[----:B------:R-:W-:Y:S05]  /*9070*/  BSYNC B3 ;  /* 0x0000000000037941 */ /* 0x000fea0003800000 */
.L_x_24427:
        /* <DEDUP_REMOVED lines=9> */
.L_x_24423:
[----:B------:R-:W-:Y:S05]  /*9110*/  BSYNC B2 ;  /* 0x0000000000027941 */ /* 0x000fea0003800000 */
.L_x_24422:
[----:B------:R-:W-:Y:S01]  /*9120*/  IMAD.MOV.U32 R73, RZ, RZ, 0x10 ;  /* 0x00000010ff497424 */ /* 0x000fe200078e00ff */
[----:B------:R-:W-:Y:S03]  /*9130*/  BSSY B2, `(.L_x_24431) ;  /* 0x000000e000027945 */ /* 0x000fe60003800000 */
[----:B------:R-:W-:-:S05]  /*9140*/  IMAD.WIDE.U32 R72, R134, R73, c[0x0][0x188] ;  /* 0x0000620086487625 */ /* 0x000fca00078e0049 */
[----:B------:R0:W-:Y:S01]  /*9150*/  STG.E.128 [R72.64], R56 ;  /* 0x0000003848007986 */ /* 0x0001e2000c101d06 */
[----:B------:R-:W-:Y:S05]  /*9160*/  @!P1 BRA `(.L_x_24432) ;  /* 0x000000a000009947 */ /* 0x000fea0003800000 */
[----:B0-----:R-:W-:Y:S02]  /*9170*/  SHF.L.U32 R73, R122, 0x10, RZ ;  /* 0x000000107a497819 */ /* 0x001fe400000006ff */
[----:B------:R-:W-:Y:S02]  /*9180*/  LOP3.LUT R72, R123, 0xffff, RZ, 0xc0, !PT ;  /* 0x0000ffff7b487812 */ /* 0x000fe400078ec0ff */
[----:B------:R-:W-:Y:S02]  /*9190*/  LOP3.LUT R73, R73, 0xff0000, RZ, 0xc0, !PT ;  /* 0x00ff000049497812 */ /* 0x000fe400078ec0ff */
[----:B------:R-:W-:Y:S02]  /*91a0*/  LOP3.LUT R135, R121, 0xff, RZ, 0xc0, !PT ;  /* 0x000000ff79877812 */ /* 0x000fe400078ec0ff */
[----:B------:R-:W-:Y:S01]  /*91b0*/  LOP3.LUT R138, R119, 0xff, RZ, 0xc0, !PT ;  /* 0x000000ff778a7812 */ /* 0x000fe200078ec0ff */
[----:B------:R-:W-:-:S04]  /*91c0*/  IMAD R72, R72, 0x1000000, R73 ;  /* 0x0100000048487824 */ /* 0x000fc800078e0249 */
[----:B------:R-:W-:Y:S02]  /*91d0*/  IMAD R135, R135, 0x100, R72 ;  /* 0x0000010087877824 */ /* 0x000fe400078e0248 */
[----:B------:R-:W-:-:S04]  /*91e0*/  IMAD.WIDE.U32 R72, R133, R74, c[0x0][0x190] ;  /* 0x0000640085487625 */ /* 0x000fc800078e004a */
[----:B------:R-:W-:-:S05]  /*91f0*/  IMAD.IADD R135, R135, 0x1, R138 ;  /* 0x0000000187877824 */ /* 0x000fca00078e028a */
[----:B------:R0:W-:Y:S02]  /*9200*/  STG.E [R72.64], R135 ;  /* 0x0000008748007986 */ /* 0x0001e4000c101906 */
.L_x_24432:
[----:B------:R-:W-:Y:S05]  /*9210*/  BSYNC B2 ;  /* 0x0000000000027941 */ /* 0x000fea0003800000 */
.L_x_24431:
[----:B------:R-:W-:Y:S02]  /*9220*/  IADD3 R134, R134, 0x20, RZ ;  /* 0x0000002086867810 */ /* 0x000fe40007ffe0ff */
[----:B------:R-:W-:Y:S02]  /*9230*/  IADD3 R133, R133, 0x20, RZ ;  /* 0x0000002085857810 */ /* 0x000fe40007ffe0ff */
.L_x_24394:
[----:B------:R-:W-:Y:S05]  /*9240*/  BSYNC B1 ;  /* 0x0000000000017941 */ /* 0x000fea0003800000 */
.L_x_24393:
[----:B------:R-:W-:Y:S01]  /*9250*/  ISETP.NE.AND P2, PT, R128, RZ, PT ;  /* 0x000000ff8000720c */ /* 0x000fe20003f45270 */
[----:B------:R-:W-:-:S12]  /*9260*/  BSSY B1, `(.L_x_24433) ;  /* 0x000018d000017945 */ /* 0x000fd80003800000 */
[----:B------:R-:W-:Y:S05]  /*9270*/  @!P2 BRA `(.L_x_24434) ;  /* 0x000018b00000a947 */ /* 0x000fea0003800000 */
[----:B------:R-:W-:-:S04]  /*9280*/  ISETP.NE.U32.AND P2, PT, RZ, c[0x0][0x180], PT ;  /* 0x00006000ff007a0c */ /* 0x000fc80003f45070 */
[----:B------:R-:W-:Y:S01]  /*9290*/  ISETP.NE.AND.EX P2, PT, RZ, c[0x0][0x184], PT, P2 ;  /* 0x00006100ff007a0c */ /* 0x000fe20003f45320 */
[----:B------:R-:W-:-:S12]  /*92a0*/  @P1 IMAD.MOV.U32 R62, RZ, RZ, 0x10 ;  /* 0x00000010ff3e1424 */ /* 0x000fd800078e00ff */
[----:B0-----:R-:W-:Y:S01]  /*92b0*/  @P2 MOV R73, 0x10 ;  /* 0x0000001000492802 */ /* 0x001fe20000000f00 */
[----:B------:R-:W-:-:S04]  /*92c0*/  @P1 IMAD.WIDE.U32 R62, R133, R62, c[0x0][0x170] ;  /* 0x00005c00853e1625 */ /* 0x000fc800078e003e */
[----:B------:R-:W-:Y:S01]  /*92d0*/  @P2 IMAD.WIDE.U32 R72, R134, R73, c[0x0][0x180] ;  /* 0x0000600086482625 */ /* 0x000fe200078e0049 */
[----:B-----5:R0:W5:Y:S04]  /*92e0*/  @P1 LDG.E.128 R40, [R62.64] ;  /* 0x000000063e281981 */ /* 0x020168000c1e1d00 */
[----:B------:R-:W2:Y:S01]  /*92f0*/  @P2 LDG.E.128 R32, [R72.64] ;  /* 0x0000000648202981 */ /* 0x000ea2000c1e1d00 */
[----:B------:R-:W-:Y:S01]  /*9300*/  ISETP.GT.AND P3, PT, R75, RZ, PT ;  /* 0x000000ff4b00720c */ /* 0x000fe20003f64270 */
[----:B------:R-:W-:-:S12]  /*9310*/  BSSY B2, `(.L_x_24435) ;  /* 0x000005b000027945 */ /* 0x000fd80003800000 */
        /* <DEDUP_REMOVED lines=17> */
.L_x_24438:
[----:B------:R-:W-:Y:S02]  /*9430*/  IMAD.MOV.U32 R135, RZ, RZ, R26 ;  /* 0x000000ffff877224 */ /* 0x000fe400078e001a */
.L_x_24439:
[----:B------:R-:W-:Y:S05]  /*9440*/  BSYNC B3 ;  /* 0x0000000000037941 */ /* 0x000fea0003800000 */
.L_x_24437:
        /* <DEDUP_REMOVED lines=16> */
.L_x_24443:
[----:B------:R-:W-:Y:S05]  /*9550*/  BSYNC B4 ;  /* 0x0000000000047941 */ /* 0x000fea0003800000 */
.L_x_24442:
        /* <DEDUP_REMOVED lines=44> */
.L_x_24441:
[----:B------:R-:W-:Y:S05]  /*9820*/  BSYNC B3 ;  /* 0x0000000000037941 */ /* 0x000fea0003800000 */
.L_x_24440:
        /* <DEDUP_REMOVED lines=9> */
.L_x_24436:
[----:B0-----:R-:W-:Y:S05]  /*98c0*/  BSYNC B2 ;  /* 0x0000000000027941 */ /* 0x001fea0003800000 */
.L_x_24435:
        /* <DEDUP_REMOVED lines=18> */
.L_x_24447:
[----:B------:R-:W-:Y:S02]  /*99f0*/  IMAD.MOV.U32 R24, RZ, RZ, R26 ;  /* 0x000000ffff187224 */ /* 0x000fe400078e001a */
.L_x_24448:
[----:B------:R-:W-:Y:S05]  /*9a00*/  BSYNC B3 ;  /* 0x0000000000037941 */ /* 0x000fea0003800000 */
.L_x_24446:
        /* <DEDUP_REMOVED lines=16> */
.L_x_24452:
[----:B------:R-:W-:Y:S05]  /*9b10*/  BSYNC B4 ;  /* 0x0000000000047941 */ /* 0x000fea0003800000 */
.L_x_24451:
        /* <DEDUP_REMOVED lines=44> */
.L_x_24450:
[----:B------:R-:W-:Y:S05]  /*9de0*/  BSYNC B3 ;  /* 0x0000000000037941 */ /* 0x000fea0003800000 */
.L_x_24449:
        /* <DEDUP_REMOVED lines=9> */
.L_x_24445:
[----:B------:R-:W-:Y:S05]  /*9e80*/  BSYNC B2 ;  /* 0x0000000000027941 */ /* 0x000fea0003800000 */
.L_x_24444:
        /* <DEDUP_REMOVED lines=18> */
.L_x_24456:
[----:B------:R-:W-:Y:S02]  /*9fb0*/  IMAD.MOV.U32 R24, RZ, RZ, R26 ;  /* 0x000000ffff187224 */ /* 0x000fe400078e001a */
.L_x_24457:
[----:B------:R-:W-:Y:S05]  /*9fc0*/  BSYNC B3 ;  /* 0x0000000000037941 */ /* 0x000fea0003800000 */
.L_x_24455:
        /* <DEDUP_REMOVED lines=16> */
.L_x_24461:
[----:B------:R-:W-:Y:S05]  /*a0d0*/  BSYNC B4 ;  /* 0x0000000000047941 */ /* 0x000fea0003800000 */
.L_x_24460:
        /* <DEDUP_REMOVED lines=44> */
.L_x_24459:
[----:B------:R-:W-:Y:S05]  /*a3a0*/  BSYNC B3 ;  /* 0x0000000000037941 */ /* 0x000fea0003800000 */
.L_x_24458:
        /* <DEDUP_REMOVED lines=9> */
.L_x_24454:
[----:B------:R-:W-:Y:S05]  /*a440*/  BSYNC B2 ;  /* 0x0000000000027941 */ /* 0x000fea0003800000 */
.L_x_24453:
        /* <DEDUP_REMOVED lines=18> */
.L_x_24465:
[----:B------:R-:W-:Y:S02]  /*a570*/  IMAD.MOV.U32 R135, RZ, RZ, R26 ;  /* 0x000000ffff877224 */ /* 0x000fe400078e001a */
.L_x_24466:
[----:B------:R-:W-:Y:S05]  /*a580*/  BSYNC B3 ;  /* 0x0000000000037941 */ /* 0x000fea0003800000 */
.L_x_24464:
        /* <DEDUP_REMOVED lines=16> */
.L_x_24470:
[----:B------:R-:W-:Y:S05]  /*a690*/  BSYNC B4 ;  /* 0x0000000000047941 */ /* 0x000fea0003800000 */
.L_x_24469:
[----:B------:R-:W-:Y:S01]  /*a6a0*/  IMAD.HI.U32 R6, R0, -0x326172a9, RZ ;  /* 0xcd9e8d5700067827 */ /* 0x000fe200078e00ff */
[----:B------:R-:W-:-:S03]  /*a6b0*/  LOP3.LUT R24, R24, UR5, R25, 0x96, !PT ;  /* 0x0000000518187c12 */ /* 0x000fc6000f8e9619 */
[----:B------:R-:W-:Y:S01]  /*a6c0*/  IMAD R7, R0, -0x326172a9, RZ ;  /* 0xcd9e8d5700077824 */ /* 0x000fe200078e02ff */
[----:B------:R-:W-:Y:S01]  /*a6d0*/  LOP3.LUT R6, R6, UR4, R3, 0x96, !PT ;  /* 0x0000000406067c12 */ /* 0x000fe2000f8e9603 */
[----:B------:R-:W-:Y:S01]  /*a6e0*/  IMAD.WIDE.U32 R72, R24, -0x326172a9, RZ ;  /* 0xcd9e8d5718487825 */ /* 0x000fe200078e00ff */
[----:B------:R-:W-:-:S03]  /*a6f0*/  HFMA2.MMA R24, -RZ, RZ, 0, 0 ;  /* 0x00000000ff187435 */ /* 0x000fc600000001ff */
        /* <DEDUP_REMOVED lines=38> */
.L_x_24468:
[----:B------:R-:W-:Y:S05]  /*a960*/  BSYNC B3 ;  /* 0x0000000000037941 */ /* 0x000fea0003800000 */
.L_x_24467:
        /* <DEDUP_REMOVED lines=9> */
.L_x_24463:
[----:B------:R-:W-:Y:S05]  /*aa00*/  BSYNC B2 ;  /* 0x0000000000027941 */ /* 0x000fea0003800000 */
.L_x_24462:
        /* <DEDUP_REMOVED lines=15> */
.L_x_24472:
[----:B------:R-:W-:Y:S05]  /*ab00*/  BSYNC B2 ;  /* 0x0000000000027941 */ /* 0x000fea0003800000 */
.L_x_24471:
[----:B------:R-:W-:Y:S02]  /*ab10*/  IADD3 R134, R134, 0x20, RZ ;  /* 0x0000002086867810 */ /* 0x000fe40007ffe0ff */
[----:B------:R-:W-:Y:S02]  /*ab20*/  IADD3 R133, R133, 0x20, RZ ;  /* 0x0000002085857810 */ /* 0x000fe40007ffe0ff */
.L_x_24434:
[----:B------:R-:W-:Y:S05]  /*ab30*/  BSYNC B1 ;  /* 0x0000000000017941 */ /* 0x000fea0003800000 */
.L_x_24433:
[----:B------:R-:W-:Y:S01]  /*ab40*/  ISETP.NE.AND P2, PT, R129, RZ, PT ;  /* 0x000000ff8100720c */ /* 0x000fe20003f45270 */
[----:B------:R-:W-:-:S12]  /*ab50*/  BSSY B1, `(.L_x_24473) ;  /* 0x000018d000017945 */ /* 0x000fd80003800000 */
[----:B------:R-:W-:Y:S05]  /*ab60*/  @!P2 BRA `(.L_x_24474) ;  /* 0x000018b00000a947 */ /* 0x000fea0003800000 */
[----:B------:R-:W-:-:S04]  /*ab70*/  ISETP.NE.U32.AND P2, PT, RZ, c[0x0][0x180], PT ;  /* 0x00006000ff007a0c */ /* 0x000fc80003f45070 */
[----:B------:R-:W-:Y:S02]  /*ab80*/  ISETP.NE.AND.EX P2, PT, RZ, c[0x0][0x184], PT, P2 ;  /* 0x00006100ff007a0c */ /* 0x000fe40003f45320 */
[----:B------:R-:W-:-:S11]  /*ab90*/  @P1 MOV R66, 0x10 ;  /* 0x0000001000421802 */ /* 0x000fd60000000f00 */
[----:B0-----:R-:W-:-:S04]  /*aba0*/  @P2 IMAD.MOV.U32 R73, RZ, RZ, 0x10 ;  /* 0x00000010ff492424 */ /* 0x001fc800078e00ff */
[----:B------:R-:W-:-:S04]  /*abb0*/  @P2 IMAD.WIDE.U32 R72, R134, R73, c[0x0][0x180] ;  /* 0x0000600086482625 */ /* 0x000fc800078e0049 */
[----:B------:R-:W-:Y:S01]  /*abc0*/  @P1 IMAD.WIDE.U32 R66, R133, R66, c[0x0][0x170] ;  /* 0x00005c0085421625 */ /* 0x000fe200078e0042 */
[----:B------:R-:W2:Y:S01]  /*abd0*/  @P2 LDG.E.128 R32, [R72.64] ;  /* 0x0000000648202981 */ /* 0x000ea2000c1e1d00 */
[----:B------:R-:W-:-:S03]  /*abe0*/  ISETP.GT.AND P3, PT, R75, RZ, PT ;  /* 0x000000ff4b00720c */ /* 0x000fc60003f64270 */
[----:B-----5:R0:W5:Y:S01]  /*abf0*/  @P1 LDG.E.128 R40, [R66.64] ;  /* 0x0000000642281981 */ /* 0x020162000c1e1d00 */
        /* <DEDUP_REMOVED lines=18> */
.L_x_24478:
[----:B------:R-:W-:Y:S02]  /*ad20*/  IMAD.MOV.U32 R135, RZ, RZ, R26 ;  /* 0x000000ffff877224 */ /* 0x000fe400078e001a */
.L_x_24479:
[----:B------:R-:W-:Y:S05]  /*ad30*/  BSYNC B3 ;  /* 0x0000000000037941 */ /* 0x000fea0003800000 */
.L_x_24477:
        /* <DEDUP_REMOVED lines=16> */
.L_x_24483:
[----:B------:R-:W-:Y:S05]  /*ae40*/  BSYNC B4 ;  /* 0x0000000000047941 */ /* 0x000fea0003800000 */
.L_x_24482:
        /* <DEDUP_REMOVED lines=44> */
.L_x_24481:
[----:B------:R-:W-:Y:S05]  /*b110*/  BSYNC B3 ;  /* 0x0000000000037941 */ /* 0x000fea0003800000 */
.L_x_24480:
        /* <DEDUP_REMOVED lines=9> */
.L_x_24476:
[----:B0-----:R-:W-:Y:S05]  /*b1b0*/  BSYNC B2 ;  /* 0x0000000000027941 */ /* 0x001fea0003800000 */
.L_x_24475:
        /* <DEDUP_REMOVED lines=18> */
.L_x_24487:
[----:B------:R-:W-:Y:S02]  /*b2e0*/  IMAD.MOV.U32 R24, RZ, RZ, R26 ;  /* 0x000000ffff187224 */ /* 0x000fe400078e001a */
.L_x_24488:
[----:B------:R-:W-:Y:S05]  /*b2f0*/  BSYNC B3 ;  /* 0x0000000000037941 */ /* 0x000fea0003800000 */
.L_x_24486:
        /* <DEDUP_REMOVED lines=16> */
.L_x_24492:
[----:B------:R-:W-:Y:S05]  /*b400*/  BSYNC B4 ;  /* 0x0000000000047941 */ /* 0x000fea0003800000 */
.L_x_24491:
        /* <DEDUP_REMOVED lines=44> */
.L_x_24490:
[----:B------:R-:W-:Y:S05]  /*b6d0*/  BSYNC B3 ;  /* 0x0000000000037941 */ /* 0x000fea0003800000 */
.L_x_24489:
        /* <DEDUP_REMOVED lines=9> */
.L_x_24485:
[----:B------:R-:W-:Y:S05]  /*b770*/  BSYNC B2 ;  /* 0x0000000000027941 */ /* 0x000fea0003800000 */
.L_x_24484:
        /* <DEDUP_REMOVED lines=18> */
.L_x_24496:
[----:B------:R-:W-:Y:S02]  /*b8a0*/  IMAD.MOV.U32 R24, RZ, RZ, R26 ;  /* 0x000000ffff187224 */ /* 0x000fe400078e001a */
.L_x_24497:
[----:B------:R-:W-:Y:S05]  /*b8b0*/  BSYNC B3 ;  /* 0x0000000000037941 */ /* 0x000fea0003800000 */
.L_x_24495:
        /* <DEDUP_REMOVED lines=16> */
.L_x_24501:
[----:B------:R-:W-:Y:S05]  /*b9c0*/  BSYNC B4 ;  /* 0x0000000000047941 */ /* 0x000fea0003800000 */
.L_x_24500:
        /* <DEDUP_REMOVED lines=44> */
.L_x_24499:
[----:B------:R-:W-:Y:S05]  /*bc90*/  BSYNC B3 ;  /* 0x0000000000037941 */ /* 0x000fea0003800000 */
.L_x_24498:
        /* <DEDUP_REMOVED lines=9> */
.L_x_24494:
[----:B------:R-:W-:Y:S05]  /*bd30*/  BSYNC B2 ;  /* 0x0000000000027941 */ /* 0x000fea0003800000 */
.L_x_24493:
        /* <DEDUP_REMOVED lines=18> */
.L_x_24505:
[----:B------:R-:W-:Y:S02]  /*be60*/  IMAD.MOV.U32 R135, RZ, RZ, R26 ;  /* 0x000000ffff877224 */ /* 0x000fe400078e001a */
.L_x_24506:
[----:B------:R-:W-:Y:S05]  /*be70*/  BSYNC B3 ;  /* 0x0000000000037941 */ /* 0x000fea0003800000 */
.L_x_24504:
        /* <DEDUP_REMOVED lines=16> */
.L_x_24510:
[----:B------:R-:W-:Y:S05]  /*bf80*/  BSYNC B4 ;  /* 0x0000000000047941 */ /* 0x000fea0003800000 */
.L_x_24509:
        /* <DEDUP_REMOVED lines=44> */
.L_x_24508:
[----:B------:R-:W-:Y:S05]  /*c250*/  BSYNC B3 ;  /* 0x0000000000037941 */ /* 0x000fea0003800000 */
.L_x_24507:
        /* <DEDUP_REMOVED lines=9> */
.L_x_24503:
[----:B------:R-:W-:Y:S05]  /*c2f0*/  BSYNC B2 ;  /* 0x0000000000027941 */ /* 0x000fea0003800000 */
.L_x_24502:
        /* <DEDUP_REMOVED lines=9> */
[----:B------:R-:W-:-:S03]  /*c390*/  LOP3.LUT R138, R119, 0xff, RZ, 0xc0, !PT ;  /* 0x000000ff778a7812 */ /* 0x000fc600078ec0ff */
[----:B------:R-:W-:-:S05]  /*c3a0*/  IMAD R72, R72, 0x1000000, R73 ;  /* 0x0100000048487824 */ /* 0x000fca00078e0249 */
[----:B------:R-:W-:Y:S01]  /*c3b0*/  LEA R135, R135, R72, 0x8 ;  /* 0x0000004887877211 */ /* 0x000fe200078e40ff */
[----:B------:R-:W-:-:S04]  /*c3c0*/  IMAD.WIDE.U32 R72, R133, R74, c[0x0][0x190] ;  /* 0x0000640085487625 */ /* 0x000fc800078e004a */
[----:B------:R-:W-:-:S05]  /*c3d0*/  IMAD.IADD R135, R135, 0x1, R138 ;  /* 0x0000000187877824 */ /* 0x000fca00078e028a */
[----:B------:R0:W-:Y:S02]  /*c3e0*/  STG.E [R72.64], R135 ;  /* 0x0000008748007986 */ /* 0x0001e4000c101906 */
.L_x_24512:
[----:B------:R-:W-:Y:S05]  /*c3f0*/  BSYNC B2 ;  /* 0x0000000000027941 */ /* 0x000fea0003800000 */
.L_x_24511:
[----:B------:R-:W-:Y:S02]  /*c400*/  IADD3 R134, R134, 0x20, RZ ;  /* 0x0000002086867810 */ /* 0x000fe40007ffe0ff */
[----:B------:R-:W-:Y:S02]  /*c410*/  IADD3 R133, R133, 0x20, RZ ;  /* 0x0000002085857810 */ /* 0x000fe40007ffe0ff */
.L_x_24474:
[----:B------:R-:W-:Y:S05]  /*c420*/  BSYNC B1 ;  /* 0x0000000000017941 */ /* 0x000fea0003800000 */
.L_x_24473:
[----:B------:R-:W-:Y:S01]  /*c430*/  ISETP.NE.AND P2, PT, R130, RZ, PT ;  /* 0x000000ff8200720c */ /* 0x000fe20003f45270 */
[----:B------:R-:W-:-:S12]  /*c440*/  BSSY B1, `(.L_x_24513) ;  /* 0x0000189000017945 */ /* 0x000fd80003800000 */
[----:B------:R-:W-:Y:S05]  /*c450*/  @!P2 BRA `(.L_x_24514) ;  /* 0x000018700000a947 */ /* 0x000fea0003800000 */
[----:B------:R-:W-:-:S04]  /*c460*/  ISETP.NE.U32.AND P2, PT, RZ, c[0x0][0x180], PT ;  /* 0x00006000ff007a0c */ /* 0x000fc80003f45070 */
[----:B------:R-:W-:Y:S01]  /*c470*/  ISETP.NE.AND.EX P2, PT, RZ, c[0x0][0x184], PT, P2 ;  /* 0x00006100ff007a0c */ /* 0x000fe20003f45320 */
[----:B0-----:R-:W-:-:S04]  /*c480*/  @P1 IMAD.MOV.U32 R72, RZ, RZ, 0x10 ;  /* 0x00000010ff481424 */ /* 0x001fc800078e00ff */
[----:B------:R-:W-:-:S05]  /*c490*/  @P1 IMAD.WIDE.U32 R72, R133, R72, c[0x0][0x170] ;  /* 0x00005c0085481625 */ /* 0x000fca00078e0048 */
[----:B-----5:R0:W5:Y:S03]  /*c4a0*/  @P1 LDG.E.128 R40, [R72.64] ;  /* 0x0000000648281981 */ /* 0x020166000c1e1d00 */
        /* <DEDUP_REMOVED lines=22> */
.L_x_24518:
[----:B------:R-:W-:Y:S02]  /*c610*/  MOV R75, R26 ;  /* 0x0000001a004b7202 */ /* 0x000fe40000000f00 */
.L_x_24519:
[----:B------:R-:W-:Y:S05]  /*c620*/  BSYNC B3 ;  /* 0x0000000000037941 */ /* 0x000fea0003800000 */
.L_x_24517:
        /* <DEDUP_REMOVED lines=16> */
.L_x_24523:
[----:B------:R-:W-:Y:S05]  /*c730*/  BSYNC B4 ;  /* 0x0000000000047941 */ /* 0x000fea0003800000 */
.L_x_24522:
        /* <DEDUP_REMOVED lines=44> */
.L_x_24521:
[----:B------:R-:W-:Y:S05]  /*ca00*/  BSYNC B3 ;  /* 0x0000000000037941 */ /* 0x000fea0003800000 */
.L_x_24520:
        /* <DEDUP_REMOVED lines=9> */
.L_x_24516:
[----:B0-----:R-:W-:Y:S05]  /*caa0*/  BSYNC B2 ;  /* 0x0000000000027941 */ /* 0x001fea0003800000 */
.L_x_24515:
        /* <DEDUP_REMOVED lines=18> */
.L_x_24527:
[----:B------:R-:W-:Y:S02]  /*cbd0*/  MOV R24, R26 ;  /* 0x0000001a00187202 */ /* 0x000fe40000000f00 */
.L_x_24528:
[----:B------:R-:W-:Y:S05]  /*cbe0*/  BSYNC B3 ;  /* 0x0000000000037941 */ /* 0x000fea0003800000 */
.L_x_24526:
        /* <DEDUP_REMOVED lines=16> */
.L_x_24532:
[----:B------:R-:W-:Y:S05]  /*ccf0*/  BSYNC B4 ;  /* 0x0000000000047941 */ /* 0x000fea0003800000 */
.L_x_24531:
        /* <DEDUP_REMOVED lines=44> */
.L_x_24530:
[----:B------:R-:W-:Y:S05]  /*cfc0*/  BSYNC B3 ;  /* 0x0000000000037941 */ /* 0x000fea0003800000 */
.L_x_24529:
        /* <DEDUP_REMOVED lines=9> */
.L_x_24525:
[----:B------:R-:W-:Y:S05]  /*d060*/  BSYNC B2 ;  /* 0x0000000000027941 */ /* 0x000fea0003800000 */
.L_x_24524:
        /* <DEDUP_REMOVED lines=18> */
.L_x_24536:
[----:B------:R-:W-:Y:S02]  /*d190*/  MOV R24, R26 ;  /* 0x0000001a00187202 */ /* 0x000fe40000000f00 */
.L_x_24537:
[----:B------:R-:W-:Y:S05]  /*d1a0*/  BSYNC B3 ;  /* 0x0000000000037941 */ /* 0x000fea0003800000 */
.L_x_24535:
        /* <DEDUP_REMOVED lines=16> */
.L_x_24541:
[----:B------:R-:W-:Y:S05]  /*d2b0*/  BSYNC B4 ;  /* 0x0000000000047941 */ /* 0x000fea0003800000 */
.L_x_24540:
        /* <DEDUP_REMOVED lines=44> */
.L_x_24539:
[----:B------:R-:W-:Y:S05]  /*d580*/  BSYNC B3 ;  /* 0x0000000000037941 */ /* 0x000fea0003800000 */
.L_x_24538:
        /* <DEDUP_REMOVED lines=9> */
.L_x_24534:
[----:B------:R-:W-:Y:S05]  /*d620*/  BSYNC B2 ;  /* 0x0000000000027941 */ /* 0x000fea0003800000 */
.L_x_24533:
        /* <DEDUP_REMOVED lines=18> */
.L_x_24545:
[----:B------:R-:W-:Y:S02]  /*d750*/  MOV R75, R26 ;  /* 0x0000001a004b7202 */ /* 0x000fe40000000f00 */
.L_x_24546:
[----:B------:R-:W-:Y:S05]  /*d760*/  BSYNC B3 ;  /* 0x0000000000037941 */ /* 0x000fea0003800000 */
.L_x_24544:
        /* <DEDUP_REMOVED lines=16> */
.L_x_24550:
[----:B------:R-:W-:Y:S05]  /*d870*/  BSYNC B4 ;  /* 0x0000000000047941 */ /* 0x000fea0003800000 */
.L_x_24549:
        /* <DEDUP_REMOVED lines=44> */
.L_x_24548:
[----:B------:R-:W-:Y:S05]  /*db40*/  BSYNC B3 ;  /* 0x0000000000037941 */ /* 0x000fea0003800000 */
.L_x_24547:
        /* <DEDUP_REMOVED lines=9> */
.L_x_24543:
[----:B------:R-:W-:Y:S05]  /*dbe0*/  BSYNC B2 ;  /* 0x0000000000027941 */ /* 0x000fea0003800000 */
.L_x_24542:
[----:B------:R-:W-:-:S10]  /*dbf0*/  HFMA2.MMA R135, -RZ, RZ, 0, 9.5367431640625e-07 ;  /* 0x00000010ff877435 */ /* 0x000fd400000001ff */
[----:B------:R-:W-:-:S05]  /*dc00*/  IMAD.WIDE.U32 R134, R134, R135, c[0x0][0x188] ;  /* 0x0000620086867625 */ /* 0x000fca00078e0087 */
[----:B------:R0:W-:Y:S01]  /*dc10*/  STG.E.128 [R134.64], R68 ;  /* 0x0000004486007986 */ /* 0x0001e2000c101d06 */
[----:B------:R-:W-:Y:S05]  /*dc20*/  @!P1 BRA `(.L_x_24514) ;  /* 0x000000a000009947 */ /* 0x000fea0003800000 */
[----:B------:R-:W-:Y:S01]  /*dc30*/  IMAD.U32 R73, R122, 0x10000, RZ ;  /* 0x000100007a497824 */ /* 0x000fe200078e00ff */
[----:B------:R-:W-:Y:S02]  /*dc40*/  LOP3.LUT R72, R123, 0xffff, RZ, 0xc0, !PT ;  /* 0x0000ffff7b487812 */ /* 0x000fe400078ec0ff */
[----:B------:R-:W-:Y:S02]  /*dc50*/  LOP3.LUT R75, R121, 0xff, RZ, 0xc0, !PT ;  /* 0x000000ff794b7812 */ /* 0x000fe400078ec0ff */
[----:B------:R-:W-:-:S05]  /*dc60*/  LOP3.LUT R73, R73, 0xff0000, RZ, 0xc0, !PT ;  /* 0x00ff000049497812 */ /* 0x000fca00078ec0ff */
[----:B------:R-:W-:Y:S01]  /*dc70*/  IMAD R72, R72, 0x1000000, R73 ;  /* 0x0100000048487824 */ /* 0x000fe200078e0249 */
[----:B------:R-:W-:-:S03]  /*dc80*/  LOP3.LUT R73, R119, 0xff, RZ, 0xc0, !PT ;  /* 0x000000ff77497812 */ /* 0x000fc600078ec0ff */
[----:B------:R-:W-:Y:S02]  /*dc90*/  IMAD R72, R75, 0x100, R72 ;  /* 0x000001004b487824 */ /* 0x000fe400078e0248 */
[----:B------:R-:W-:-:S03]  /*dca0*/  IMAD.WIDE.U32 R74, R133, R74, c[0x0][0x190] ;  /* 0x00006400854a7625 */ /* 0x000fc600078e004a */
[----:B------:R-:W-:-:S05]  /*dcb0*/  IADD3 R73, R72, R73, RZ ;  /* 0x0000004948497210 */ /* 0x000fca0007ffe0ff */
[----:B------:R1:W-:Y:S02]  /*dcc0*/  STG.E [R74.64], R73 ;  /* 0x000000494a007986 */ /* 0x0003e4000c101906 */
.L_x_24514:
[----:B------:R-:W-:Y:S05]  /*dcd0*/  BSYNC B1 ;  /* 0x0000000000017941 */ /* 0x000fea0003800000 */
.L_x_24513:
[----:B0-----:R-:W-:Y:S01]  /*dce0*/  FADD.FTZ R72, RZ, R36 ;  /* 0x00000024ff487221 */ /* 0x001fe20000010000 */
[C---:B------:R-:W-:Y:S02]  /*dcf0*/  ISETP.GT.U32.AND P1, PT, R4.reuse, 0x3f, PT ;  /* 0x0000003f0400780c */ /* 0x040fe40003f24070 */
[C---:B------:R-:W-:Y:S01]  /*dd00*/  ISETP.GT.U32.AND P2, PT, R4.reuse, 0x7f, PT ;  /* 0x0000007f0400780c */ /* 0x040fe20003f44070 */
[----:B-1----:R-:W-:Y:S01]  /*dd10*/  FADD.FTZ R73, R37, R72 ;  /* 0x0000004825497221 */ /* 0x002fe20000010000 */
[----:B------:R-:W-:Y:S02]  /*dd20*/  P2R R134, PR, RZ, 0x2 ;  /* 0x00000002ff867803 */ /* 0x000fe40000000000 */
[----:B------:R-:W-:Y:S01]  /*dd30*/  ISETP.GT.U32.AND P3, PT, R4, 0x9f, PT ;  /* 0x0000009f0400780c */ /* 0x000fe20003f64070 */
[----:B------:R-:W-:Y:S01]  /*dd40*/  FADD.FTZ R72, R38, R73 ;  /* 0x0000004926487221 */ /* 0x000fe20000010000 */
[C---:B------:R-:W-:Y:S02]  /*dd50*/  ISETP.GT.U32.AND P4, PT, R4.reuse, 0xbf, PT ;  /* 0x000000bf0400780c */ /* 0x040fe40003f84070 */
[C---:B------:R-:W-:Y:S01]  /*dd60*/  ISETP.GT.U32.AND P5, PT, R4.reuse, 0xdf, PT ;  /* 0x000000df0400780c */ /* 0x040fe20003fa4070 */
[----:B------:R-:W-:Y:S01]  /*dd70*/  FADD.FTZ R72, R39, R72 ;  /* 0x0000004827487221 */ /* 0x000fe20000010000 */
[----:B------:R-:W-:-:S02]  /*dd80*/  ISETP.GT.U32.AND P6, PT, R4, 0xff, PT ;  /* 0x000000ff0400780c */ /* 0x000fc40003fc4070 */
[----:B------:R-:W-:Y:S02]  /*dd90*/  P2R R74, PR, RZ, 0x1 ;  /* 0x00000001ff4a7803 */ /* 0x000fe40000000000 */
[----:B------:R-:W-:Y:S02]  /*dda0*/  FSEL R75, R72, RZ, P0 ;  /* 0x000000ff484b7208 */ /* 0x000fe40000000000 */
[----:B------:R-:W-:-:S03]  /*ddb0*/  LOP3.LUT P0, RZ, R132, 0x1f, RZ, 0xc0, !PT ;  /* 0x0000001f84ff7812 */ /* 0x000fc6000780c0ff */
[----:B------:R-:W-:-:S04]  /*ddc0*/  FADD.FTZ R72, R44, R75 ;  /* 0x0000004b2c487221 */ /* 0x000fc80000010000 */
        /* <DEDUP_REMOVED lines=32> */
.L_x_24571:
[----:B-1----:R-:W-:Y:S01]  /*dfd0*/  FADD.FTZ R139, R75, R72 ;  /* 0x000000484b8b7221 */ /* 0x002fe20000010000 */
[----:B------:R-:W-:Y:S05]  /*dfe0*/  BRA.DIV ~URZ, `(.L_x_24552) ;  /* 0x000011b27f007947 */ /* 0x000fea000b800000 */
[----:B------:R-:W1:Y:S01]  /*dff0*/  SHFL.BFLY PT, R72, R139, 0x2, 0x1f ;  /* 0x0c401f008b487f89 */ /* 0x000e6200000e0000 */
        /* <DEDUP_REMOVED lines=85> */
.L_x_24572:
[----:B------:R-:W-:Y:S01]  /*e550*/  LOP3.LUT P2, RZ, R132, 0x1f, RZ, 0xc0, !PT ;  /* 0x0000001f84ff7812 */ /* 0x000fe2000784c0ff */
[----:B-1----:R-:W-:Y:S01]  /*e560*/  FADD.FTZ R137, R133, R134 ;  /* 0x0000008685897221 */ /* 0x002fe20000010000 */
[----:B------:R-:W-:Y:S01]  /*e570*/  BSSY B1, `(.L_x_24553) ;  /* 0x00000b3000017945 */ /* 0x000fe20003800000 */
[----:B------:R-:W-:-:S10]  /*e580*/  FMUL.FTZ R133, R135, R135 ;  /* 0x0000008787857220 */ /* 0x000fd40000410000 */
[----:B------:R-:W-:-:S04]  /*e590*/  @!P2 LEA R74, P1, R5, c[0x0][0x1a0], 0x2 ;  /* 0x00006800054aaa11 */ /* 0x000fc800078210ff */
[C---:B------:R-:W-:Y:S02]  /*e5a0*/  @!P2 LEA.HI.X R75, R5.reuse, c[0x0][0x1a4], R136, 0x2, P1 ;  /* 0x00006900054baa11 */ /* 0x040fe400008f1488 */
[----:B------:R-:W-:-:S03]  /*e5b0*/  @!P2 LEA R72, P1, R5, c[0x0][0x1a8], 0x2 ;  /* 0x00006a000548aa11 */ /* 0x000fc600078210ff */
[----:B------:R1:W-:Y:S01]  /*e5c0*/  @!P2 STG.E [R74.64], R135 ;  /* 0x000000874a00a986 */ /* 0x0003e2000c101906 */
[----:B------:R-:W-:Y:S01]  /*e5d0*/  @!P2 LEA.HI.X R73, R5, c[0x0][0x1ac], R136, 0x2, P1 ;  /* 0x00006b000549aa11 */ /* 0x000fe200008f1488 */
[----:B------:R-:W-:Y:S01]  /*e5e0*/  IMAD.MOV.U32 R136, RZ, RZ, c[0x0][0x1e0] ;  /* 0x00007800ff887624 */ /* 0x000fe200078e00ff */
[----:B------:R-:W-:-:S04]  /*e5f0*/  ISETP.NE.AND P1, PT, RZ, UR8, PT ;  /* 0x00000008ff007c0c */ /* 0x000fc8000bf25270 */
[----:B0-----:R-:W-:Y:S01]  /*e600*/  FSEL R134, R133, RZ, P1 ;  /* 0x000000ff85867208 */ /* 0x001fe20000800000 */
[----:B------:R-:W-:-:S04]  /*e610*/  FFMA.FTZ R133, R137, R136, c[0x0][0x228] ;  /* 0x00008a0089857623 */ /* 0x000fc80000010088 */
[----:B------:R-:W-:-:S06]  /*e620*/  FADD.FTZ R134, R133, R134 ;  /* 0x0000008685867221 */ /* 0x000fcc0000010000 */
[----:B------:R-:W0:Y:S02]  /*e630*/  MUFU.RSQ R134, R134 ;  /* 0x0000008600867308 */ /* 0x000e240000001400 */
[----:B0-----:R1:W-:Y:S01]  /*e640*/  @!P2 STG.E [R72.64], R134 ;  /* 0x000000864800a986 */ /* 0x0013e2000c101906 */
        /* <DEDUP_REMOVED lines=27> */
.L_x_24556:
[----:B------:R-:W-:Y:S05]  /*e800*/  BSYNC B2 ;  /* 0x0000000000027941 */ /* 0x000fea0003800000 */
.L_x_24555:
[----:B------:R-:W-:Y:S01]  /*e810*/  ISETP.NE.AND P1, PT, R124, RZ, PT ;  /* 0x000000ff7c00720c */ /* 0x000fe20003f25270 */
        /* <DEDUP_REMOVED lines=18> */
.L_x_24558:
[----:B------:R-:W-:Y:S05]  /*e940*/  BSYNC B2 ;  /* 0x0000000000027941 */ /* 0x000fea0003800000 */
.L_x_24557:
[----:B------:R-:W-:Y:S01]  /*e950*/  ISETP.NE.AND P1, PT, R125, RZ, PT ;  /* 0x000000ff7d00720c */ /* 0x000fe20003f25270 */
        /* <DEDUP_REMOVED lines=18> */
.L_x_24560:
[----:B------:R-:W-:Y:S05]  /*ea80*/  BSYNC B2 ;  /* 0x0000000000027941 */ /* 0x000fea0003800000 */
.L_x_24559:
        /* <DEDUP_REMOVED lines=19> */
.L_x_24562:
[----:B------:R-:W-:Y:S05]  /*ebc0*/  BSYNC B2 ;  /* 0x0000000000027941 */ /* 0x000fea0003800000 */
.L_x_24561:
        /* <DEDUP_REMOVED lines=19> */
.L_x_24564:
[----:B------:R-:W-:Y:S05]  /*ed00*/  BSYNC B2 ;  /* 0x0000000000027941 */ /* 0x000fea0003800000 */
.L_x_24563:
        /* <DEDUP_REMOVED lines=19> */
.L_x_24566:
[----:B------:R-:W-:Y:S05]  /*ee40*/  BSYNC B2 ;  /* 0x0000000000027941 */ /* 0x000fea0003800000 */
.L_x_24565:
[----:B------:R-:W-:Y:S01]  /*ee50*/  ISETP.NE.AND P1, PT, R129, RZ, PT ;  /* 0x000000ff8100720c */ /* 0x000fe20003f25270 */
        /* <DEDUP_REMOVED lines=18> */
.L_x_24568:
[----:B------:R-:W-:Y:S05]  /*ef80*/  BSYNC B2 ;  /* 0x0000000000027941 */ /* 0x000fea0003800000 */
.L_x_24567:
[----:B------:R-:W-:-:S13]  /*ef90*/  ISETP.NE.AND P1, PT, R130, RZ, PT ;  /* 0x000000ff8200720c */ /* 0x000fda0003f25270 */
        /* <DEDUP_REMOVED lines=16> */
.L_x_24554:
[----:B-1----:R-:W-:Y:S05]  /*f0a0*/  BSYNC B1 ;  /* 0x0000000000017941 */ /* 0x002fea0003800000 */
.L_x_24553:
[----:B0-----:R-:W-:-:S04]  /*f0b0*/  IMAD.MOV.U32 R72, RZ, RZ, c[0x0][0x160] ;  /* 0x00005800ff487624 */ /* 0x001fc800078e00ff */
[----:B------:R-:W-:-:S05]  /*f0c0*/  IMAD R5, R72, 0x4, R5 ;  /* 0x0000000448057824 */ /* 0x000fca00078e0205 */
[----:B------:R-:W-:-:S13]  /*f0d0*/  ISETP.GE.AND P1, PT, R5, c[0x0][0x164], PT ;  /* 0x0000590005007a0c */ /* 0x000fda0003f26270 */
[----:B------:R-:W-:Y:S01]  /*f0e0*/  @P1 CALL.REL.NOINC `(.L_x_24569) ;  /* 0x0000001000001944 */ /* 0x000fe20003c00000 */
[----:B------:R-:W-:Y:S05]  /*f0f0*/  BRA `(.L_x_24570) ;  /* 0xffff238000007947 */ /* 0x000fea000383ffff */
.L_x_24569:
[----:B------:R-:W-:Y:S05]  /*f100*/  BSYNC B0 ;  /* 0x0000000000007941 */ /* 0x000fea0003800000 */
.L_x_24232:
[----:B------:R-:W-:Y:S05]  /*f110*/  EXIT ;  /* 0x000000000000794d */ /* 0x000fea0003800000 */
.L_x_24551:
[----:B------:R-:W-:Y:S01]  /*f120*/  MOV R74, R75 ;  /* 0x0000004b004a7202 */ /* 0x000fe20000000f00 */
[----:B------:R-:W-:Y:S01]  /*f130*/  IMAD.MOV.U32 R133, RZ, RZ, 0x1 ;  /* 0x00000001ff857424 */ /* 0x000fe200078e00ff */
[----:B------:R-:W-:Y:S01]  /*f140*/  MOV R72, 0xf180 ;  /* 0x0000f18000487802 */ /* 0x000fe20000000f00 */
[----:B------:R-:W-:Y:S02]  /*f150*/  IMAD.MOV.U32 R137, RZ, RZ, 0x1f ;  /* 0x0000001fff897424 */ /* 0x000fe400078e00ff */
[----:B------:R-:W-:Y:S02]  /*f160*/  IMAD.MOV.U32 R138, RZ, RZ, -0x1 ;  /* 0xffffffffff8a7424 */ /* 0x000fe400078e00ff */
[----:B-----5:R-:W-:Y:S05]  /*f170*/  CALL.REL.NOINC `($__internal_138_$__cuda_sm70_shflsync_bfly_p) ;  /* 0x000007f000007944 */ /* 0x020fea0003c00000 */
[----:B-1----:R-:W-:Y:S01]  /*f180*/  MOV R72, R133 ;  /* 0x0000008500487202 */ /* 0x002fe20000000f00 */
[----:B0-----:R-:W-:Y:S05]  /*f190*/  BRA `(.L_x_24571) ;  /* 0xffffee3000007947 */ /* 0x001fea000383ffff */
.L_x_24552:
[----:B------:R-:W-:Y:S01]  /*f1a0*/  IMAD.MOV.U32 R74, RZ, RZ, R139 ;  /* 0x000000ffff4a7224 */ /* 0x000fe200078e008b */
[----:B------:R-:W-:Y:S01]  /*f1b0*/  MOV R138, 0xffffffff ;  /* 0xffffffff008a7802 */ /* 0x000fe20000000f00 */
[----:B------:R-:W-:Y:S01]  /*f1c0*/  IMAD.MOV.U32 R133, RZ, RZ, 0x2 ;  /* 0x00000002ff857424 */ /* 0x000fe200078e00ff */
[----:B------:R-:W-:Y:S01]  /*f1d0*/  MOV R72, 0xf200 ;  /* 0x0000f20000487802 */ /* 0x000fe20000000f00 */
[----:B------:R-:W-:-:S02]  /*f1e0*/  IMAD.MOV.U32 R137, RZ, RZ, 0x1f ;  /* 0x0000001fff897424 */ /* 0x000fc400078e00ff */
[----:B0----5:R-:W-:Y:S05]  /*f1f0*/  CALL.REL.NOINC `($__internal_138_$__cuda_sm70_shflsync_bfly_p) ;  /* 0x0000077000007944 */ /* 0x021fea0003c00000 */
[----:B01----:R-:W-:Y:S01]  /*f200*/  FADD.FTZ R74, R139, R133 ;  /* 0x000000858b4a7221 */ /* 0x003fe20000010000 */
[----:B------:R-:W-:Y:S01]  /*f210*/  MOV R72, 0xf260 ;  /* 0x0000f26000487802 */ /* 0x000fe20000000f00 */
[----:B------:R-:W-:-:S02]  /*f220*/  IMAD.MOV.U32 R133, RZ, RZ, 0x4 ;  /* 0x00000004ff857424 */ /* 0x000fc400078e00ff */
[----:B------:R-:W-:Y:S02]  /*f230*/  IMAD.MOV.U32 R137, RZ, RZ, 0x1f ;  /* 0x0000001fff897424 */ /* 0x000fe400078e00ff */
[----:B------:R-:W-:Y:S02]  /*f240*/  IMAD.MOV.U32 R138, RZ, RZ, -0x1 ;  /* 0xffffffffff8a7424 */ /* 0x000fe400078e00ff */
[----:B------:R-:W-:Y:S05]  /*f250*/  CALL.REL.NOINC `($__internal_138_$__cuda_sm70_shflsync_bfly_p) ;  /* 0x0000071000007944 */ /* 0x000fea0003c00000 */
[----:B01----:R-:W-:Y:S01]  /*f260*/  FADD.FTZ R74, R74, R133 ;  /* 0x000000854a4a7221 */ /* 0x003fe20000010000 */
[----:B------:R-:W-:Y:S01]  /*f270*/  HFMA2.MMA R133, -RZ, RZ, 0, 4.76837158203125e-07 ;  /* 0x00000008ff857435 */ /* 0x000fe200000001ff */
[----:B------:R-:W-:Y:S01]  /*f280*/  IMAD.MOV.U32 R137, RZ, RZ, 0x1f ;  /* 0x0000001fff897424 */ /* 0x000fe200078e00ff */
[----:B------:R-:W-:Y:S01]  /*f290*/  MOV R72, 0xf2c0 ;  /* 0x0000f2c000487802 */ /* 0x000fe20000000f00 */
[----:B------:R-:W-:-:S03]  /*f2a0*/  IMAD.MOV.U32 R138, RZ, RZ, -0x1 ;  /* 0xffffffffff8a7424 */ /* 0x000fc600078e00ff */
[----:B------:R-:W-:Y:S05]  /*f2b0*/  CALL.REL.NOINC `($__internal_138_$__cuda_sm70_shflsync_bfly_p) ;  /* 0x000006b000007944 */ /* 0x000fea0003c00000 */
[----:B01----:R-:W-:Y:S01]  /*f2c0*/  FADD.FTZ R74, R74, R133 ;  /* 0x000000854a4a7221 */ /* 0x003fe20000010000 */
[----:B------:R-:W-:Y:S01]  /*f2d0*/  MOV R137, 0x1f ;  /* 0x0000001f00897802 */ /* 0x000fe20000000f00 */
[----:B------:R-:W-:Y:S01]  /*f2e0*/  IMAD.MOV.U32 R133, RZ, RZ, 0x10 ;  /* 0x00000010ff857424 */ /* 0x000fe200078e00ff */
[----:B------:R-:W-:Y:S01]  /*f2f0*/  MOV R72, 0xf320 ;  /* 0x0000f32000487802 */ /* 0x000fe20000000f00 */
[----:B------:R-:W-:-:S02]  /*f300*/  IMAD.MOV.U32 R138, RZ, RZ, -0x1 ;  /* 0xffffffffff8a7424 */ /* 0x000fc400078e00ff */
[----:B------:R-:W-:Y:S05]  /*f310*/  CALL.REL.NOINC `($__internal_138_$__cuda_sm70_shflsync_bfly_p) ;  /* 0x0000065000007944 */ /* 0x000fea0003c00000 */
[----:B-1----:R-:W-:Y:S01]  /*f320*/  FADD.FTZ R133, R74, R133 ;  /* 0x000000854a857221 */ /* 0x002fe20000010000 */
[----:B0-----:R-:W-:-:S02]  /*f330*/  P2R R137, PR, RZ, 0x40 ;  /* 0x00000040ff897803 */ /* 0x001fc40000000000 */
[----:B------:R-:W-:Y:S01]  /*f340*/  ISETP.NE.AND P6, PT, R134, RZ, PT ;  /* 0x000000ff8600720c */ /* 0x000fe20003fc5270 */
[----:B------:R-:W-:Y:S01]  /*f350*/  FMUL.FTZ R135, R133, c[0x0][0x1e0] ;  /* 0x0000780085877a20 */ /* 0x000fe20000410000 */
[----:B------:R-:W-:Y:S01]  /*f360*/  MOV R138, 0xffffffff ;  /* 0xffffffff008a7802 */ /* 0x000fe20000000f00 */
        /* <DEDUP_REMOVED lines=22> */
[----:B------:R-:W-:Y:S02]  /*f4d0*/  FFMA.FTZ R73, R73, R73, R74 ;  /* 0x0000004949497223 */ /* 0x000fe4000001004a */
[----:B------:R-:W-:Y:S02]  /*f4e0*/  IMAD.MOV.U32 R137, RZ, RZ, 0x1f ;  /* 0x0000001fff897424 */ /* 0x000fe400078e00ff */
[----:B------:R-:W-:Y:S02]  /*f4f0*/  FFMA.FTZ R73, R72, R72, R73 ;  /* 0x0000004848497223 */ /* 0x000fe40000010049 */
[----:B------:R-:W-:Y:S02]  /*f500*/  FADD.FTZ R72, R51, -R135 ;  /* 0x8000008733487221 */ /* 0x000fe40000010000 */
[----:B------:R-:W-:-:S02]  /*f510*/  FFMA.FTZ R73, R134, R134, R73 ;  /* 0x0000008686497223 */ /* 0x000fc40000010049 */
[----:B------:R-:W-:Y:S02]  /*f520*/  FADD.FTZ R134, R54, -R135 ;  /* 0x8000008736867221 */ /* 0x000fe40000010000 */
        /* <DEDUP_REMOVED lines=41> */
[----:B------:R-:W-:Y:S05]  /*f7c0*/  CALL.REL.NOINC `($__internal_138_$__cuda_sm70_shflsync_bfly_p) ;  /* 0x000001a000007944 */ /* 0x000fea0003c00000 */
[----:B01----:R-:W-:Y:S01]  /*f7d0*/  FADD.FTZ R74, R74, R133 ;  /* 0x000000854a4a7221 */ /* 0x003fe20000010000 */
[----:B------:R-:W-:Y:S01]  /*f7e0*/  MOV R72, 0xf830 ;  /* 0x0000f83000487802 */ /* 0x000fe20000000f00 */
[----:B------:R-:W-:Y:S02]  /*f7f0*/  IMAD.MOV.U32 R133, RZ, RZ, 0x2 ;  /* 0x00000002ff857424 */ /* 0x000fe400078e00ff */
[----:B------:R-:W-:Y:S02]  /*f800*/  IMAD.MOV.U32 R137, RZ, RZ, 0x1f ;  /* 0x0000001fff897424 */ /* 0x000fe400078e00ff */
[----:B------:R-:W-:Y:S02]  /*f810*/  IMAD.MOV.U32 R138, RZ, RZ, -0x1 ;  /* 0xffffffffff8a7424 */ /* 0x000fe400078e00ff */
[----:B------:R-:W-:Y:S05]  /*f820*/  CALL.REL.NOINC `($__internal_138_$__cuda_sm70_shflsync_bfly_p) ;  /* 0x0000014000007944 */ /* 0x000fea0003c00000 */
[----:B01----:R-:W-:Y:S01]  /*f830*/  FADD.FTZ R74, R74, R133 ;  /* 0x000000854a4a7221 */ /* 0x003fe20000010000 */
[----:B------:R-:W-:Y:S01]  /*f840*/  HFMA2.MMA R133, -RZ, RZ, 0, 2.384185791015625e-07 ;  /* 0x00000004ff857435 */ /* 0x000fe200000001ff */
        /* <DEDUP_REMOVED lines=11> */
[----:B0-----:R-:W-:Y:S01]  /*f900*/  MOV R138, 0xffffffff ;  /* 0xffffffff008a7802 */ /* 0x001fe20000000f00 */
[----:B------:R-:W-:Y:S01]  /*f910*/  IMAD.MOV.U32 R133, RZ, RZ, 0x10 ;  /* 0x00000010ff857424 */ /* 0x000fe200078e00ff */
[----:B------:R-:W-:Y:S01]  /*f920*/  MOV R72, 0xf960 ;  /* 0x0000f96000487802 */ /* 0x000fe20000000f00 */
[----:B------:R-:W-:-:S02]  /*f930*/  IMAD.MOV.U32 R137, RZ, RZ, 0x1f ;  /* 0x0000001fff897424 */ /* 0x000fc400078e00ff */
[----:B------:R-:W-:Y:S02]  /*f940*/  IMAD.MOV.U32 R74, RZ, RZ, R134 ;  /* 0x000000ffff4a7224 */ /* 0x000fe400078e0086 */
[----:B------:R-:W-:Y:S05]  /*f950*/  CALL.REL.NOINC `($__internal_138_$__cuda_sm70_shflsync_bfly_p) ;  /* 0x0000001000007944 */ /* 0x000fea0003c00000 */
[----:B01----:R-:W-:Y:S05]  /*f960*/  BRA `(.L_x_24572) ;  /* 0xffffebe000007947 */ /* 0x003fea000383ffff */
        .weak           $__internal_138_$__cuda_sm70_shflsync_bfly_p
        .type           $__internal_138_$__cuda_sm70_shflsync_bfly_p,@function
        .size           $__internal_138_$__cuda_sm70_shflsync_bfly_p,(.L_x_29278 - $__internal_138_$__cuda_sm70_shflsync_bfly_p)
$__internal_138_$__cuda_sm70_shflsync_bfly_p:
[----:B------:R-:W-:Y:S01]  /*f970*/  IMAD.MOV.U32 R73, RZ, RZ, 0x0 ;  /* 0x00000000ff497424 */ /* 0x000fe200078e00ff */
[----:B------:R-:W-:Y:S04]  /*f980*/  WARPSYNC R138 ;  /* 0x0000008a00007348 */ /* 0x000fe80003800000 */
[----:B------:R0:W1:Y:S01]  /*f990*/  SHFL.BFLY PT, R133, R74, R133, R137 ;  /* 0x0c0000854a857389 */ /* 0x00006200000e0089 */
[----:B------:R-:W-:Y:S05]  /*f9a0*/  RET.REL.NODEC R72 `(_ZN10layer_norm13ln_fwd_kernelINS_13Kernel_traitsI6__halfffffjLj1024ELj1ELj4ELj1ELj16ENS_18Kernel_traits_baseILj1024ES2_ffffjLj128EEEEELb1ELb0ELb1ELb0EEEvNS_9FwdParamsE) ;  /* 0xffff065048007950 */ /* 0x000fea0003c3ffff */
.L_x_24573:
        /* <DEDUP_REMOVED lines=13> */
.L_x_29278:


//--------------------- .text._ZN10layer_norm13ln_fwd_kernelINS_13Kernel_traitsI6__halfffffjLj1024ELj1ELj4ELj1ELj16ENS_18Kernel_traits_baseILj1024ES2_ffffjLj128EEEEELb1ELb0ELb1ELb1EEEvNS_9FwdParamsE --------------------------
	.section	.text._ZN10layer_norm13ln_fwd_kernelINS_13Kernel_traitsI6__halfffffjLj1024ELj1ELj4ELj1ELj16ENS_18Kernel_traits_baseILj1024ES2_ffffjLj128EEEEELb1ELb0ELb1ELb1EEEvNS_9FwdParamsE,"ax",@progbits
	.sectioninfo	@"SHI_REGISTERS=167"
	.align	128
        .global         _ZN10layer_norm13ln_fwd_kernelINS_13Kernel_traitsI6__halfffffjLj1024ELj1ELj4ELj1ELj16ENS_18Kernel_traits_baseILj1024ES2_ffffjLj128EEEEELb1ELb0ELb1ELb1EEEvNS_9FwdParamsE
        .type           _ZN10layer_norm13ln_fwd_kernelINS_13Kernel_traitsI6__halfffffjLj1024ELj1ELj4ELj1ELj16ENS_18Kernel_traits_baseILj1024ES2_ffffjLj128EEEEELb1ELb0ELb1ELb1EEEvNS_9FwdParamsE,@function
        .size           _ZN10layer_norm13ln_fwd_kernelINS_13Kernel_traitsI6__halfffffjLj1024ELj1ELj4ELj1ELj16ENS_18Kernel_traits_baseILj1024ES2_ffffjLj128EEEEELb1ELb0ELb1ELb1EEEvNS_9FwdParamsE,(.L_x_29279 - _ZN10layer_norm13ln_fwd_kernelINS_13Kernel_traitsI6__halfffffjLj1024ELj1ELj4ELj1ELj16ENS_18Kernel_traits_baseILj1024ES2_ffffjLj128EEEEELb1ELb0ELb1ELb1EEEvNS_9FwdParamsE)
        .other          _ZN10layer_norm13ln_fwd_kernelINS_13Kernel_traitsI6__halfffffjLj1024ELj1ELj4ELj1ELj16ENS_18Kernel_traits_baseILj1024ES2_ffffjLj128EEEEELb1ELb0ELb1ELb1EEEvNS_9FwdParamsE,@"STO_CUDA_ENTRY STV_DEFAULT"
_ZN10layer_norm13ln_fwd_kernelINS_13Kernel_traitsI6__halfffffjLj1024ELj1ELj4ELj1ELj16ENS_18Kernel_traits_baseILj1024ES2_ffffjLj128EEEEELb1ELb0ELb1ELb1EEEvNS_9FwdParamsE:
.text._ZN10layer_norm13ln_fwd_kernelINS_13Kernel_traitsI6__halfffffjLj1024ELj1ELj4ELj1ELj16ENS_18Kernel_traits_baseILj1024ES2_ffffjLj128EEEEELb1ELb0ELb1ELb1EEEvNS_9FwdParamsE:
        /* <DEDUP_REMOVED lines=53> */
[----:B------:R-:W-:-:S04]  /*0350*/  IMAD.WIDE.U32 R10, R10, -0x326172a9, RZ ;  /* 0xcd9e8d570a0a7825 */ /* 0x000fc800078e00ff */
[----:B------:R-:W-:Y:S01]  /*0360*/  IMAD.WIDE.U32 R6, R6, -0x2daee0ad, RZ ;  /* 0xd2511f5306067825 */ /* 0x000fe200078e00ff */
[----:B------:R-:W-:Y:S01]  /*0370*/  LOP3.LUT R3, R11, UR15, R8, 0x96, !PT ;  /* 0x0000000f0b037c12 */ /* 0x000fe2000f8e9608 */
[----:B------:R-:W-:Y:S01]  /*0380*/  UIADD3 UR20, UR5, 0x646e171e, URZ ;  /* 0x646e171e05147890 */ /* 0x000fe2000fffe03f */
[----:B------:R-:W-:Y:S01]  /*0390*/  SHF.R.U32.HI R0, RZ, 0x5, R13 ;  /* 0x00000005ff007819 */ /* 0x000fe2000001160d */
[----:B------:R-:W-:Y:S01]  /*03a0*/  IMAD.X R5, RZ, RZ, c[0x0][0x21c], P1 ;  /* 0x00008700ff057624 */ /* 0x000fe200008e06ff */
[----:B------:R-:W-:Y:S01]  /*03b0*/  LOP3.LUT R8, R7, UR16, R2, 0x96, !PT ;  /* 0x0000001007087c12 */ /* 0x000fe2000f8e9602 */
[----:B------:R-:W-:-:S03]  /*03c0*/  IMAD.WIDE.U32 R2, R3, -0x2daee0ad, RZ ;  /* 0xd2511f5303027825 */ /* 0x000fc600078e00ff */
[----:B------:R0:W5:Y:S01]  /*03d0*/  @P0 LDG.E.64 R38, [R4.64] ;  /* 0x0000000604260981 */ /* 0x000162000c1e1b00 */
[----:B------:R-:W-:Y:S01]  /*03e0*/  IMAD.WIDE.U32 R8, R8, -0x326172a9, RZ ;  /* 0xcd9e8d5708087825 */ /* 0x000fe200078e00ff */
[----:B------:R-:W-:Y:S02]  /*03f0*/  LOP3.LUT R11, R3, UR18, R6, 0x96, !PT ;  /* 0x00000012030b7c12 */ /* 0x000fe4000f8e9606 */
[----:B------:R0:W5:Y:S01]  /*0400*/  @P0 LDG.E.64 R26, [R4.64+0x100] ;  /* 0x00010006041a0981 */ /* 0x000162000c1e1b00 */
[----:B------:R-:W-:Y:S01]  /*0410*/  UIADD3 UR19, UR4, -0x4ab325aa, URZ ;  /* 0xb54cda5604137890 */ /* 0x000fe2000fffe03f */
[----:B------:R-:W-:Y:S01]  /*0420*/  LOP3.LUT R6, R9, UR17, R10, 0x96, !PT ;  /* 0x0000001109067c12 */ /* 0x000fe2000f8e960a */
[----:B------:R-:W-:Y:S01]  /*0430*/  IMAD R0, R14, 0x4, R0 ;  /* 0x000000040e007824 */ /* 0x000fe200078e0200 */
[----:B------:R0:W5:Y:S01]  /*0440*/  @P0 LDG.E.64 R24, [R4.64+0x200] ;  /* 0x0002000604180981 */ /* 0x000162000c1e1b00 */
[----:B------:R-:W-:-:S03]  /*0450*/  IMAD.WIDE.U32 R10, R11, -0x326172a9, RZ ;  /* 0xcd9e8d570b0a7825 */ /* 0x000fc600078e00ff */
[----:B------:R0:W5:Y:S01]  /*0460*/  @P0 LDG.E.64 R22, [R4.64+0x300] ;  /* 0x0003000604160981 */ /* 0x000162000c1e1b00 */
[----:B------:R-:W-:-:S03]  /*0470*/  IMAD.WIDE.U32 R6, R6, -0x2daee0ad, RZ ;  /* 0xd2511f5306067825 */ /* 0x000fc600078e00ff */
[----:B------:R0:W5:Y:S02]  /*0480*/  @P0 LDG.E.64 R20, [R4.64+0x400] ;  /* 0x0004000604140981 */ /* 0x000164000c1e1b00 */
[----:B------:R-:W-:Y:S02]  /*0490*/  LOP3.LUT R12, R7, UR20, R2, 0x96, !PT ;  /* 0x00000014070c7c12 */ /* 0x000fe4000f8e9602 */
[----:B------:R-:W-:Y:S01]  /*04a0*/  IADD3 R2, P2, R15, c[0x0][0x1b0], RZ ;  /* 0x00006c000f027a10 */ /* 0x000fe20007f5e0ff */
[----:B------:R0:W5:Y:S04]  /*04b0*/  @P0 LDG.E.64 R18, [R4.64+0x500] ;  /* 0x0005000604120981 */ /* 0x000168000c1e1b00 */
[----:B------:R0:W5:Y:S04]  /*04c0*/  @P0 LDG.E.64 R14, [R4.64+0x600] ;  /* 0x00060006040e0981 */ /* 0x000168000c1e1b00 */
[----:B------:R0:W5:Y:S01]  /*04d0*/  @P0 LDG.E.64 R16, [R4.64+0x700] ;  /* 0x0007000604100981 */ /* 0x000162000c1e1b00 */
[----:B------:R-:W-:Y:S01]  /*04e0*/  LOP3.LUT R8, R11, UR19, R8, 0x96, !PT ;  /* 0x000000130b087c12 */ /* 0x000fe2000f8e9608 */
[----:B------:R-:W-:Y:S01]  /*04f0*/  UIADD3 UR21, UR4, 0x5384540f, URZ ;  /* 0x5384540f04157890 */ /* 0x000fe2000fffe03f */
[----:B------:R-:W-:Y:S01]  /*0500*/  IMAD.WIDE.U32 R12, R12, -0x326172a9, RZ ;  /* 0xcd9e8d570c0c7825 */ /* 0x000fe200078e00ff */
[----:B------:R-:W-:Y:S01]  /*0510*/  UIADD3 UR22, UR5, 0x1fd5c5a3, URZ ;  /* 0x1fd5c5a305167890 */ /* 0x000fe2000fffe03f */
[----:B------:R-:W-:-:S02]  /*0520*/  ISETP.GE.AND P1, PT, R0, c[0x0][0x164], PT ;  /* 0x0000590000007a0c */ /* 0x000fc40003f26270 */
[----:B------:R-:W-:Y:S01]  /*0530*/  IMAD.WIDE.U32 R8, R8, -0x2daee0ad, RZ ;  /* 0xd2511f5308087825 */ /* 0x000fe200078e00ff */
[----:B------:R-:W-:-:S04]  /*0540*/  LOP3.LUT R10, R13, UR21, R10, 0x96, !PT ;  /* 0x000000150d0a7c12 */ /* 0x000fc8000f8e960a */
[----:B------:R-:W-:Y:S01]  /*0550*/  LOP3.LUT R6, R9, UR22, R6, 0x96, !PT ;  /* 0x0000001609067c12 */ /* 0x000fe2000f8e9606 */
[----:B------:R-:W-:Y:S01]  /*0560*/  UIADD3 UR23, UR4, -0xe443238, URZ ;  /* 0xf1bbcdc804177890 */ /* 0x000fe2000fffe03f */
[----:B------:R-:W-:Y:S01]  /*0570*/  IMAD.HI.U32 R7, R10, -0x2daee0ad, RZ ;  /* 0xd2511f530a077827 */ /* 0x000fe200078e00ff */
[----:B------:R-:W-:-:S03]  /*0580*/  UIADD3 UR24, UR5, -0x24c28bd8, URZ ;  /* 0xdb3d742805187890 */ /* 0x000fc6000fffe03f */
[----:B------:R-:W-:Y:S01]  /*0590*/  IMAD.HI.U32 R9, R6, -0x326172a9, RZ ;  /* 0xcd9e8d5706097827 */ /* 0x000fe200078e00ff */
[----:B------:R-:W-:Y:S02]  /*05a0*/  IADD3.X R3, RZ, c[0x0][0x1b4], RZ, P2, !PT ;  /* 0x00006d00ff037a10 */ /* 0x000fe400017fe4ff */
[----:B------:R-:W-:Y:S02]  /*05b0*/  LOP3.LUT R124, R7, UR24, R8, 0x96, !PT ;  /* 0x00000018077c7c12 */ /* 0x000fe4000f8e9608 */
        /* <DEDUP_REMOVED lines=18> */
[----:B------:R-:W-:Y:S01]  /*06e0*/  UIADD3 UR26, UR5, -0x695add53, URZ ;  /* 0x96a522ad051a7890 */ /* 0x000fe2000fffe03f */
[----:B------:R-:W-:Y:S01]  /*06f0*/  IMAD R106, R10, -0x2daee0ad, RZ ;  /* 0xd2511f530a6a7824 */ /* 0x000fe200078e02ff */
[----:B------:R-:W-:Y:S01]  /*0700*/  UIADD3 UR25, UR4, -0x700cb87f, URZ ;  /* 0x8ff3478104197890 */ /* 0x000fe2000fffe03f */
[----:B------:R-:W-:Y:S01]  /*0710*/  IMAD.HI.U32 R5, R102, -0x2daee0ad, RZ ;  /* 0xd2511f5366057827 */ /* 0x000fe200078e00ff */
[--C-:B------:R-:W-:Y:S01]  /*0720*/  SHF.R.U64 R78, R38, 0x10, R39.reuse ;  /* 0x00000010264e7819 */ /* 0x100fe20000001227 */
[----:B------:R-:W-:Y:S01]  /*0730*/  HADD2.F32 R4, -RZ, R26.H0_H0 ;  /* 0x2000001aff047230 */ /* 0x000fe20000004100 */
[----:B------:R-:W-:Y:S01]  /*0740*/  SHF.R.U32.HI R79, RZ, 0x10, R39 ;  /* 0x00000010ff4f7819 */ /* 0x000fe20000011627 */
[----:B------:R-:W-:Y:S01]  /*0750*/  IMAD R104, R6, -0x326172a9, RZ ;  /* 0xcd9e8d5706687824 */ /* 0x000fe200078e02ff */
[--C-:B------:R-:W-:Y:S01]  /*0760*/  SHF.R.U64 R80, R26, 0x10, R27.reuse ;  /* 0x000000101a507819 */ /* 0x100fe2000000121b */
[----:B------:R-:W-:Y:S01]  /*0770*/  IMAD.HI.U32 R7, R124, -0x326172a9, RZ ;  /* 0xcd9e8d577c077827 */ /* 0x000fe200078e00ff */
[----:B------:R-:W-:Y:S01]  /*0780*/  SHF.R.U32.HI R81, RZ, 0x10, R27 ;  /* 0x00000010ff517819 */ /* 0x000fe2000001161b */
[----:B------:R-:W-:Y:S01]  /*0790*/  BSSY B0, `(.L_x_24574) ;  /* 0x0000da7000007945 */ /* 0x000fe20003800000 */
        /* <DEDUP_REMOVED lines=26> */
[----:B------:R-:W-:Y:S01]  /*0940*/  LOP3.LUT R104, R7, UR25, R104, 0x96, !PT ;  /* 0x0000001907687c12 */ /* 0x000fe2000f8e9668 */
[----:B------:R-:W-:Y:S01]  /*0950*/  HADD2.F32 R7, -RZ, R25.H0_H0 ;  /* 0x20000019ff077230 */ /* 0x000fe20000004100 */
[----:B------:R-:W-:Y:S01]  /*0960*/  LOP3.LUT R105, R34, 0x3, RZ, 0xc0, !PT ;  /* 0x0000000322697812 */ /* 0x000fe200078ec0ff */
[----:B------:R-:W-:Y:S01]  /*0970*/  HADD2.F32 R17, -RZ, R17.H0_H0 ;  /* 0x20000011ff117230 */ /* 0x000fe20000004100 */
[----:B------:R-:W-:Y:S01]  /*0980*/  IMAD R124, R124, -0x326172a9, RZ ;  /* 0xcd9e8d577c7c7824 */ /* 0x000fe200078e02ff */
[----:B------:R-:W-:Y:S01]  /*0990*/  HADD2.F32 R78, -RZ, R78.H0_H0 ;  /* 0x2000004eff4e7230 */ /* 0x000fe20000004100 */
[----:B------:R-:W-:Y:S01]  /*09a0*/  IMAD R102, R102, -0x2daee0ad, RZ ;  /* 0xd2511f5366667824 */ /* 0x000fe200078e02ff */
[----:B------:R-:W-:Y:S01]  /*09b0*/  HADD2.F32 R79, -RZ, R79.H0_H0 ;  /* 0x2000004fff4f7230 */ /* 0x000fe20000004100 */
[----:B------:R-:W-:Y:S01]  /*09c0*/  IMAD.MOV.U32 R77, RZ, RZ, RZ ;  /* 0x000000ffff4d7224 */ /* 0x000fe200078e00ff */
        /* <DEDUP_REMOVED lines=63> */
.L_x_24884:
        /* <DEDUP_REMOVED lines=14> */
[----:B------:R-:W3:Y:S01]  /*0ea0*/  @P0 LDG.E.128 R32, [R46.64] ;  /* 0x000000062e200981 */ /* 0x000ee2000c1e1d00 */
        /* <DEDUP_REMOVED lines=31> */
.L_x_24578:
[----:B------:R-:W-:Y:S02]  /*10a0*/  IMAD.MOV.U32 R49, RZ, RZ, R124 ;  /* 0x000000ffff317224 */ /* 0x000fe400078e007c */
.L_x_24579:
[----:B------:R-:W-:Y:S05]  /*10b0*/  BSYNC B2 ;  /* 0x0000000000027941 */ /* 0x000fea0003800000 */
.L_x_24577:
        /* <DEDUP_REMOVED lines=16> */
.L_x_24583:
[----:B------:R-:W-:Y:S05]  /*11c0*/  BSYNC B3 ;  /* 0x0000000000037941 */ /* 0x000fea0003800000 */
.L_x_24582:
        /* <DEDUP_REMOVED lines=44> */
.L_x_24581:
[----:B------:R-:W-:Y:S05]  /*1490*/  BSYNC B2 ;  /* 0x0000000000027941 */ /* 0x000fea0003800000 */
.L_x_24580:
        /* <DEDUP_REMOVED lines=9> */
.L_x_24576:
[----:B0-----:R-:W-:Y:S05]  /*1530*/  BSYNC B1 ;  /* 0x0000000000017941 */ /* 0x001fea0003800000 */
.L_x_24575:
        /* <DEDUP_REMOVED lines=18> */
.L_x_24587:
[----:B------:R-:W-:Y:S02]  /*1660*/  IMAD.MOV.U32 R50, RZ, RZ, R124 ;  /* 0x000000ffff327224 */ /* 0x000fe400078e007c */
.L_x_24588:
[----:B------:R-:W-:Y:S05]  /*1670*/  BSYNC B2 ;  /* 0x0000000000027941 */ /* 0x000fea0003800000 */
.L_x_24586:
        /* <DEDUP_REMOVED lines=16> */
.L_x_24592:
[----:B------:R-:W-:Y:S05]  /*1780*/  BSYNC B3 ;  /* 0x0000000000037941 */ /* 0x000fea0003800000 */
.L_x_24591:
        /* <DEDUP_REMOVED lines=44> */
.L_x_24590:
[----:B------:R-:W-:Y:S05]  /*1a50*/  BSYNC B2 ;  /* 0x0000000000027941 */ /* 0x000fea0003800000 */
.L_x_24589:
        /* <DEDUP_REMOVED lines=9> */
.L_x_24585:
[----:B------:R-:W-:Y:S05]  /*1af0*/  BSYNC B1 ;  /* 0x0000000000017941 */ /* 0x000fea0003800000 */
.L_x_24584:
        /* <DEDUP_REMOVED lines=18> */
.L_x_24596:
[----:B------:R-:W-:Y:S02]  /*1c20*/  IMAD.MOV.U32 R50, RZ, RZ, R124 ;  /* 0x000000ffff327224 */ /* 0x000fe400078e007c */
.L_x_24597:
[----:B------:R-:W-:Y:S05]  /*1c30*/  BSYNC B2 ;  /* 0x0000000000027941 */ /* 0x000fea0003800000 */
.L_x_24595:
        /* <DEDUP_REMOVED lines=16> */
.L_x_24601:
[----:B------:R-:W-:Y:S05]  /*1d40*/  BSYNC B3 ;  /* 0x0000000000037941 */ /* 0x000fea0003800000 */
.L_x_24600:
        /* <DEDUP_REMOVED lines=44> */
.L_x_24599:
[----:B------:R-:W-:Y:S05]  /*2010*/  BSYNC B2 ;  /* 0x0000000000027941 */ /* 0x000fea0003800000 */
.L_x_24598:
        /* <DEDUP_REMOVED lines=9> */
.L_x_24594:
[----:B------:R-:W-:Y:S05]  /*20b0*/  BSYNC B1 ;  /* 0x0000000000017941 */ /* 0x000fea0003800000 */
.L_x_24593:
        /* <DEDUP_REMOVED lines=18> */
.L_x_24605:
[----:B------:R-:W-:Y:S02]  /*21e0*/  IMAD.MOV.U32 R52, RZ, RZ, R124 ;  /* 0x000000ffff347224 */ /* 0x000fe400078e007c */
.L_x_24606:
[----:B------:R-:W-:Y:S05]  /*21f0*/  BSYNC B2 ;  /* 0x0000000000027941 */ /* 0x000fea0003800000 */
.L_x_24604:
        /* <DEDUP_REMOVED lines=16> */
.L_x_24610:
[----:B------:R-:W-:Y:S05]  /*2300*/  BSYNC B3 ;  /* 0x0000000000037941 */ /* 0x000fea0003800000 */
.L_x_24609:
        /* <DEDUP_REMOVED lines=43> */
.L_x_24608:
[----:B------:R-:W-:Y:S05]  /*25c0*/  BSYNC B2 ;  /* 0x0000000000027941 */ /* 0x000fea0003800000 */
.L_x_24607:
        /* <DEDUP_REMOVED lines=9> */
.L_x_24603:
[----:B------:R-:W-:Y:S05]  /*2660*/  BSYNC B1 ;  /* 0x0000000000017941 */ /* 0x000fea0003800000 */
.L_x_24602:
[----:B------:R-:W-:Y:S01]  /*2670*/  IMAD.MOV.U32 R127, RZ, RZ, 0x10 ;  /* 0x00000010ff7f7424 */ /* 0x000fe200078e00ff */
[----:B------:R-:W-:Y:S01]  /*2680*/  IADD3 R58, R128, 0x20, RZ ;  /* 0x00000020803a7810 */ /* 0x000fe20007ffe0ff */
[----:B------:R-:W-:Y:S01]  /*2690*/  BSSY B1, `(.L_x_24611) ;  /* 0x0000010000017945 */ /* 0x000fe20003800000 */
[----:B------:R-:W-:Y:S01]  /*26a0*/  IADD3 R56, R126, 0x20, RZ ;  /* 0x000000207e387810 */ /* 0x000fe20007ffe0ff */
[----:B------:R-:W-:-:S04]  /*26b0*/  IMAD.WIDE.U32 R44, R128, R127, c[0x0][0x188] ;  /* 0x00006200802c7625 */ /* 0x000fc800078e007f */
[----:B------:R-:W-:Y:S01]  /*26c0*/  @P0 IMAD.WIDE.U32 R46, R58, R127, c[0x0][0x180] ;  /* 0x000060003a2e0625 */ /* 0x000fe200078e007f */
        /* <DEDUP_REMOVED lines=12> */
.L_x_24612:
[----:B------:R-:W-:Y:S05]  /*2790*/  BSYNC B1 ;  /* 0x0000000000017941 */ /* 0x000fea0003800000 */
.L_x_24611:
[----:B0-----:R-:W-:Y:S01]  /*27a0*/  @P2 IMAD.WIDE.U32 R48, R56, R127, c[0x0][0x170] ;  /* 0x00005c0038302625 */ /* 0x001fe200078e007f */
[----:B------:R-:W2:Y:S04]  /*27b0*/  @P0 LDG.E.128 R32, [R46.64] ;  /* 0x000000062e200981 */ /* 0x000ea8000c1e1d00 */
[----:B-----5:R0:W5:Y:S01]  /*27c0*/  @P2 LDG.E.128 R36, [R48.64] ;  /* 0x0000000630242981 */ /* 0x020162000c1e1d00 */
[----:B------:R-:W-:Y:S01]  /*27d0*/  @!P3 ISETP.NE.U32.AND P1, PT, RZ, c[0x0][0x180], PT ;  /* 0x00006000ff00ba0c */ /* 0x000fe20003f25070 */
[----:B------:R-:W-:Y:S01]  /*27e0*/  BSSY B1, `(.L_x_24613) ;  /* 0x000005a000017945 */ /* 0x000fe20003800000 */
[----:B------:R-:W-:Y:S02]  /*27f0*/  @!P3 IMAD.MOV.U32 R51, RZ, RZ, R50 ;  /* 0x000000ffff33b224 */ /* 0x000fe400078e0032 */
        /* <DEDUP_REMOVED lines=15> */
.L_x_24616:
[----:B------:R-:W-:Y:S02]  /*28f0*/  IMAD.MOV.U32 R52, RZ, RZ, R124 ;  /* 0x000000ffff347224 */ /* 0x000fe400078e007c */
.L_x_24617:
[----:B------:R-:W-:Y:S05]  /*2900*/  BSYNC B2 ;  /* 0x0000000000027941 */ /* 0x000fea0003800000 */
.L_x_24615:
        /* <DEDUP_REMOVED lines=16> */
.L_x_24621:
[----:B------:R-:W-:Y:S05]  /*2a10*/  BSYNC B3 ;  /* 0x0000000000037941 */ /* 0x000fea0003800000 */
.L_x_24620:
        /* <DEDUP_REMOVED lines=44> */
.L_x_24619:
[----:B------:R-:W-:Y:S05]  /*2ce0*/  BSYNC B2 ;  /* 0x0000000000027941 */ /* 0x000fea0003800000 */
.L_x_24618:
        /* <DEDUP_REMOVED lines=9> */
.L_x_24614:
[----:B0-----:R-:W-:Y:S05]  /*2d80*/  BSYNC B1 ;  /* 0x0000000000017941 */ /* 0x001fea0003800000 */
.L_x_24613:
        /* <DEDUP_REMOVED lines=18> */
.L_x_24625:
[----:B------:R-:W-:Y:S02]  /*2eb0*/  IMAD.MOV.U32 R54, RZ, RZ, R124 ;  /* 0x000000ffff367224 */ /* 0x000fe400078e007c */
.L_x_24626:
[----:B------:R-:W-:Y:S05]  /*2ec0*/  BSYNC B2 ;  /* 0x0000000000027941 */ /* 0x000fea0003800000 */
.L_x_24624:
        /* <DEDUP_REMOVED lines=16> */
.L_x_24630:
[----:B------:R-:W-:Y:S05]  /*2fd0*/  BSYNC B3 ;  /* 0x0000000000037941 */ /* 0x000fea0003800000 */
.L_x_24629:
        /* <DEDUP_REMOVED lines=44> */
.L_x_24628:
[----:B------:R-:W-:Y:S05]  /*32a0*/  BSYNC B2 ;  /* 0x0000000000027941 */ /* 0x000fea0003800000 */
.L_x_24627:
        /* <DEDUP_REMOVED lines=9> */
.L_x_24623:
[----:B------:R-:W-:Y:S05]  /*3340*/  BSYNC B1 ;  /* 0x0000000000017941 */ /* 0x000fea0003800000 */
.L_x_24622:
        /* <DEDUP_REMOVED lines=18> */
.L_x_24634:
[----:B------:R-:W-:Y:S02]  /*3470*/  IMAD.MOV.U32 R54, RZ, RZ, R124 ;  /* 0x000000ffff367224 */ /* 0x000fe400078e007c */
.L_x_24635:
[----:B------:R-:W-:Y:S05]  /*3480*/  BSYNC B2 ;  /* 0x0000000000027941 */ /* 0x000fea0003800000 */
.L_x_24633:
        /* <DEDUP_REMOVED lines=16> */
.L_x_24639:
[----:B------:R-:W-:Y:S05]  /*3590*/  BSYNC B3 ;  /* 0x0000000000037941 */ /* 0x000fea0003800000 */
.L_x_24638:
        /* <DEDUP_REMOVED lines=44> */
.L_x_24637:
[----:B------:R-:W-:Y:S05]  /*3860*/  BSYNC B2 ;  /* 0x0000000000027941 */ /* 0x000fea0003800000 */
.L_x_24636:
        /* <DEDUP_REMOVED lines=9> */
.L_x_24632:
[----:B------:R-:W-:Y:S05]  /*3900*/  BSYNC B1 ;  /* 0x0000000000017941 */ /* 0x000fea0003800000 */
.L_x_24631:
        /* <DEDUP_REMOVED lines=18> */
.L_x_24643:
[----:B------:R-:W-:Y:S02]  /*3a30*/  IMAD.MOV.U32 R57, RZ, RZ, R124 ;  /* 0x000000ffff397224 */ /* 0x000fe400078e007c */
.L_x_24644:
[----:B------:R-:W-:Y:S05]  /*3a40*/  BSYNC B2 ;  /* 0x0000000000027941 */ /* 0x000fea0003800000 */
.L_x_24642:
        /* <DEDUP_REMOVED lines=16> */
.L_x_24648:
[----:B------:R-:W-:Y:S05]  /*3b50*/  BSYNC B3 ;  /* 0x0000000000037941 */ /* 0x000fea0003800000 */
.L_x_24647:
        /* <DEDUP_REMOVED lines=43> */
.L_x_24646:
[----:B------:R-:W-:Y:S05]  /*3e10*/  BSYNC B2 ;  /* 0x0000000000027941 */ /* 0x000fea0003800000 */
.L_x_24645:
        /* <DEDUP_REMOVED lines=9> */
.L_x_24641:
[----:B------:R-:W-:Y:S05]  /*3eb0*/  BSYNC B1 ;  /* 0x0000000000017941 */ /* 0x000fea0003800000 */
.L_x_24640:
[-C--:B------:R-:W-:Y:S01]  /*3ec0*/  IMAD.WIDE.U32 R48, R58, R127.reuse, c[0x0][0x188] ;  /* 0x000062003a307625 */ /* 0x080fe200078e007f */
[----:B------:R-:W-:Y:S01]  /*3ed0*/  IADD3 R62, R128, 0x40, RZ ;  /* 0x00000040803e7810 */ /* 0x000fe20007ffe0ff */
[----:B------:R-:W-:Y:S01]  /*3ee0*/  BSSY B1, `(.L_x_24649) ;  /* 0x000000f000017945 */ /* 0x000fe20003800000 */
[----:B------:R-:W-:Y:S02]  /*3ef0*/  IADD3 R60, R126, 0x40, RZ ;  /* 0x000000407e3c7810 */ /* 0x000fe40007ffe0ff */
[----:B------:R0:W-:Y:S01]  /*3f00*/  STG.E.128 [R48.64], R44 ;  /* 0x0000002c30007986 */ /* 0x0001e2000c101d06 */
[----:B------:R-:W-:Y:S01]  /*3f10*/  @P0 IMAD.WIDE.U32 R50, R62, R127, c[0x0][0x180] ;  /* 0x000060003e320625 */ /* 0x000fe200078e007f */
[----:B------:R-:W-:Y:S05]  /*3f20*/  @!P2 BRA `(.L_x_24650) ;  /* 0x000000a00000a947 */ /* 0x000fea0003800000 */
[----:B0-----:R-:W-:Y:S01]  /*3f30*/  IMAD.U32 R49, R120, 0x10000, RZ ;  /* 0x0001000078317824 */ /* 0x001fe200078e00ff */
[----:B------:R-:W-:Y:S02]  /*3f40*/  LOP3.LUT R48, R103, 0xffff, RZ, 0xc0, !PT ;  /* 0x0000ffff67307812 */ /* 0x000fe400078ec0ff */
[----:B------:R-:W-:-:S02]  /*3f50*/  LOP3.LUT R53, R119, 0xff, RZ, 0xc0, !PT ;  /* 0x000000ff77357812 */ /* 0x000fc400078ec0ff */
[----:B------:R-:W-:Y:S02]  /*3f60*/  LOP3.LUT R49, R49, 0xff0000, RZ, 0xc0, !PT ;  /* 0x00ff000031317812 */ /* 0x000fe400078ec0ff */
[----:B------:R-:W-:-:S03]  /*3f70*/  LOP3.LUT R52, R118, 0xff, RZ, 0xc0, !PT ;  /* 0x000000ff76347812 */ /* 0x000fc600078ec0ff */
[----:B------:R-:W-:-:S04]  /*3f80*/  IMAD R48, R48, 0x1000000, R49 ;  /* 0x0100000030307824 */ /* 0x000fc800078e0231 */
[----:B------:R-:W-:Y:S02]  /*3f90*/  IMAD R53, R53, 0x100, R48 ;  /* 0x0000010035357824 */ /* 0x000fe400078e0230 */
[----:B------:R-:W-:-:S03]  /*3fa0*/  IMAD.WIDE.U32 R48, R56, R125, c[0x0][0x190] ;  /* 0x0000640038307625 */ /* 0x000fc600078e007d */
[----:B------:R-:W-:-:S05]  /*3fb0*/  IADD3 R53, R53, R52, RZ ;  /* 0x0000003435357210 */ /* 0x000fca0007ffe0ff */
[----:B------:R0:W-:Y:S02]  /*3fc0*/  STG.E [R48.64], R53 ;  /* 0x0000003530007986 */ /* 0x0001e4000c101906 */
.L_x_24650:
[----:B------:R-:W-:Y:S05]  /*3fd0*/  BSYNC B1 ;  /* 0x0000000000017941 */ /* 0x000fea0003800000 */
.L_x_24649:
        /* <DEDUP_REMOVED lines=21> */
.L_x_24654:
[----:B------:R-:W-:Y:S02]  /*4130*/  IMAD.MOV.U32 R56, RZ, RZ, R124 ;  /* 0x000000ffff387224 */ /* 0x000fe400078e007c */
.L_x_24655:
[----:B------:R-:W-:Y:S05]  /*4140*/  BSYNC B2 ;  /* 0x0000000000027941 */ /* 0x000fea0003800000 */
.L_x_24653:
        /* <DEDUP_REMOVED lines=16> */
.L_x_24659:
[----:B------:R-:W-:Y:S05]  /*4250*/  BSYNC B3 ;  /* 0x0000000000037941 */ /* 0x000fea0003800000 */
.L_x_24658:
        /* <DEDUP_REMOVED lines=44> */
.L_x_24657:
[----:B------:R-:W-:Y:S05]  /*4520*/  BSYNC B2 ;  /* 0x0000000000027941 */ /* 0x000fea0003800000 */
.L_x_24656:
        /* <DEDUP_REMOVED lines=9> */
.L_x_24652:
[----:B0-----:R-:W-:Y:S05]  /*45c0*/  BSYNC B1 ;  /* 0x0000000000017941 */ /* 0x001fea0003800000 */
.L_x_24651:
        /* <DEDUP_REMOVED lines=18> */
.L_x_24663:
[----:B------:R-:W-:Y:S02]  /*46f0*/  IMAD.MOV.U32 R58, RZ, RZ, R124 ;  /* 0x000000ffff3a7224 */ /* 0x000fe400078e007c */
.L_x_24664:
[----:B------:R-:W-:Y:S05]  /*4700*/  BSYNC B2 ;  /* 0x0000000000027941 */ /* 0x000fea0003800000 */
.L_x_24662:
        /* <DEDUP_REMOVED lines=16> */
.L_x_24668:
[----:B------:R-:W-:Y:S05]  /*4810*/  BSYNC B3 ;  /* 0x0000000000037941 */ /* 0x000fea0003800000 */
.L_x_24667:
        /* <DEDUP_REMOVED lines=44> */
.L_x_24666:
[----:B------:R-:W-:Y:S05]  /*4ae0*/  BSYNC B2 ;  /* 0x0000000000027941 */ /* 0x000fea0003800000 */
.L_x_24665:
        /* <DEDUP_REMOVED lines=9> */
.L_x_24661:
[----:B------:R-:W-:Y:S05]  /*4b80*/  BSYNC B1 ;  /* 0x0000000000017941 */ /* 0x000fea0003800000 */
.L_x_24660:
        /* <DEDUP_REMOVED lines=18> */
.L_x_24672:
[----:B------:R-:W-:Y:S02]  /*4cb0*/  IMAD.MOV.U32 R58, RZ, RZ, R124 ;  /* 0x000000ffff3a7224 */ /* 0x000fe400078e007c */
.L_x_24673:
[----:B------:R-:W-:Y:S05]  /*4cc0*/  BSYNC B2 ;  /* 0x0000000000027941 */ /* 0x000fea0003800000 */
.L_x_24671:
        /* <DEDUP_REMOVED lines=16> */
.L_x_24677:
[----:B------:R-:W-:Y:S05]  /*4dd0*/  BSYNC B3 ;  /* 0x0000000000037941 */ /* 0x000fea0003800000 */
.L_x_24676:
        /* <DEDUP_REMOVED lines=44> */
.L_x_24675:
[----:B------:R-:W-:Y:S05]  /*50a0*/  BSYNC B2 ;  /* 0x0000000000027941 */ /* 0x000fea0003800000 */
.L_x_24674:
        /* <DEDUP_REMOVED lines=9> */
.L_x_24670:
[----:B------:R-:W-:Y:S05]  /*5140*/  BSYNC B1 ;  /* 0x0000000000017941 */ /* 0x000fea0003800000 */
.L_x_24669:
        /* <DEDUP_REMOVED lines=18> */
.L_x_24681:
[----:B------:R-:W-:Y:S02]  /*5270*/  IMAD.MOV.U32 R61, RZ, RZ, R124 ;  /* 0x000000ffff3d7224 */ /* 0x000fe400078e007c */
.L_x_24682:
[----:B------:R-:W-:Y:S05]  /*5280*/  BSYNC B2 ;  /* 0x0000000000027941 */ /* 0x000fea0003800000 */
.L_x_24680:
        /* <DEDUP_REMOVED lines=16> */
.L_x_24686:
[----:B------:R-:W-:Y:S05]  /*5390*/  BSYNC B3 ;  /* 0x0000000000037941 */ /* 0x000fea0003800000 */
.L_x_24685:
        /* <DEDUP_REMOVED lines=43> */
.L_x_24684:
[----:B------:R-:W-:Y:S05]  /*5650*/  BSYNC B2 ;  /* 0x0000000000027941 */ /* 0x000fea0003800000 */
.L_x_24683:
        /* <DEDUP_REMOVED lines=9> */
.L_x_24679:
[----:B------:R-:W-:Y:S05]  /*56f0*/  BSYNC B1 ;  /* 0x0000000000017941 */ /* 0x000fea0003800000 */
.L_x_24678:
[-C--:B------:R-:W-:Y:S01]  /*5700*/  IMAD.WIDE.U32 R52, R62, R127.reuse, c[0x0][0x188] ;  /* 0x000062003e347625 */ /* 0x080fe200078e007f */
[----:B------:R-:W-:Y:S01]  /*5710*/  IADD3 R66, R128, 0x60, RZ ;  /* 0x0000006080427810 */ /* 0x000fe20007ffe0ff */
[----:B------:R-:W-:Y:S01]  /*5720*/  BSSY B1, `(.L_x_24687) ;  /* 0x000000f000017945 */ /* 0x000fe20003800000 */
[----:B------:R-:W-:Y:S02]  /*5730*/  IADD3 R64, R126, 0x60, RZ ;  /* 0x000000607e407810 */ /* 0x000fe40007ffe0ff */
[----:B------:R0:W-:Y:S01]  /*5740*/  STG.E.128 [R52.64], R48 ;  /* 0x0000003034007986 */ /* 0x0001e2000c101d06 */
[----:B------:R-:W-:Y:S01]  /*5750*/  @P0 IMAD.WIDE.U32 R54, R66, R127, c[0x0][0x180] ;  /* 0x0000600042360625 */ /* 0x000fe200078e007f */
[----:B------:R-:W-:Y:S05]  /*5760*/  @!P2 BRA `(.L_x_24688) ;  /* 0x000000a00000a947 */ /* 0x000fea0003800000 */
[----:B0-----:R-:W-:Y:S02]  /*5770*/  SHF.L.U32 R53, R120, 0x10, RZ ;  /* 0x0000001078357819 */ /* 0x001fe400000006ff */
[----:B------:R-:W-:Y:S02]  /*5780*/  LOP3.LUT R52, R103, 0xffff, RZ, 0xc0, !PT ;  /* 0x0000ffff67347812 */ /* 0x000fe400078ec0ff */
[----:B------:R-:W-:-:S02]  /*5790*/  LOP3.LUT R53, R53, 0xff0000, RZ, 0xc0, !PT ;  /* 0x00ff000035357812 */ /* 0x000fc400078ec0ff */
[----:B------:R-:W-:Y:S02]  /*57a0*/  LOP3.LUT R57, R119, 0xff, RZ, 0xc0, !PT ;  /* 0x000000ff77397812 */ /* 0x000fe400078ec0ff */
[----:B------:R-:W-:Y:S01]  /*57b0*/  LOP3.LUT R56, R118, 0xff, RZ, 0xc0, !PT ;  /* 0x000000ff76387812 */ /* 0x000fe200078ec0ff */
[----:B------:R-:W-:-:S04]  /*57c0*/  IMAD R52, R52, 0x1000000, R53 ;  /* 0x0100000034347824 */ /* 0x000fc800078e0235 */
[----:B------:R-:W-:Y:S02]  /*57d0*/  IMAD R57, R57, 0x100, R52 ;  /* 0x0000010039397824 */ /* 0x000fe400078e0234 */
[----:B------:R-:W-:-:S04]  /*57e0*/  IMAD.WIDE.U32 R52, R60, R125, c[0x0][0x190] ;  /* 0x000064003c347625 */ /* 0x000fc800078e007d */
[----:B------:R-:W-:-:S05]  /*57f0*/  IMAD.IADD R57, R57, 0x1, R56 ;  /* 0x0000000139397824 */ /* 0x000fca00078e0238 */
[----:B------:R0:W-:Y:S02]  /*5800*/  STG.E [R52.64], R57 ;  /* 0x0000003934007986 */ /* 0x0001e4000c101906 */
.L_x_24688:
[----:B------:R-:W-:Y:S05]  /*5810*/  BSYNC B1 ;  /* 0x0000000000017941 */ /* 0x000fea0003800000 */
.L_x_24687:
[----:B0-----:R-:W-:Y:S01]  /*5820*/  @P2 IMAD.WIDE.U32 R56, R64, R127, c[0x0][0x170] ;  /* 0x00005c0040382625 */ /* 0x001fe200078e007f */
[----:B------:R-:W2:Y:S04]  /*5830*/  @P0 LDG.E.128 R32, [R54.64] ;  /* 0x0000000636200981 */ /* 0x000ea8000c1e1d00 */
[----:B-----5:R0:W5:Y:S01]  /*5840*/  @P2 LDG.E.128 R36, [R56.64] ;  /* 0x0000000638242981 */ /* 0x020162000c1e1d00 */
[----:B------:R-:W-:Y:S01]  /*5850*/  @!P3 ISETP.NE.U32.AND P1, PT, RZ, c[0x0][0x180], PT ;  /* 0x00006000ff00ba0c */ /* 0x000fe20003f25070 */
[----:B------:R-:W-:Y:S01]  /*5860*/  BSSY B1, `(.L_x_24689) ;  /* 0x000005a000017945 */ /* 0x000fe20003800000 */
        /* <DEDUP_REMOVED lines=16> */
.L_x_24692:
[----:B------:R-:W-:Y:S02]  /*5970*/  MOV R60, R124 ;  /* 0x0000007c003c7202 */ /* 0x000fe40000000f00 */
.L_x_24693:
[----:B------:R-:W-:Y:S05]  /*5980*/  BSYNC B2 ;  /* 0x0000000000027941 */ /* 0x000fea0003800000 */
.L_x_24691:
        /* <DEDUP_REMOVED lines=16> */
.L_x_24697:
[----:B------:R-:W-:Y:S05]  /*5a90*/  BSYNC B3 ;  /* 0x0000000000037941 */ /* 0x000fea0003800000 */
.L_x_24696:
        /* <DEDUP_REMOVED lines=44> */
.L_x_24695:
[----:B------:R-:W-:Y:S05]  /*5d60*/  BSYNC B2 ;  /* 0x0000000000027941 */ /* 0x000fea0003800000 */
.L_x_24694:
        /* <DEDUP_REMOVED lines=9> */
.L_x_24690:
[----:B0-----:R-:W-:Y:S05]  /*5e00*/  BSYNC B1 ;  /* 0x0000000000017941 */ /* 0x001fea0003800000 */
.L_x_24689:
        /* <DEDUP_REMOVED lines=18> */
.L_x_24701:
[----:B------:R-:W-:Y:S02]  /*5f30*/  MOV R62, R124 ;  /* 0x0000007c003e7202 */ /* 0x000fe40000000f00 */
.L_x_24702:
[----:B------:R-:W-:Y:S05]  /*5f40*/  BSYNC B2 ;  /* 0x0000000000027941 */ /* 0x000fea0003800000 */
.L_x_24700:
        /* <DEDUP_REMOVED lines=16> */
.L_x_24706:
[----:B------:R-:W-:Y:S05]  /*6050*/  BSYNC B3 ;  /* 0x0000000000037941 */ /* 0x000fea0003800000 */
.L_x_24705:
        /* <DEDUP_REMOVED lines=44> */
.L_x_24704:
[----:B------:R-:W-:Y:S05]  /*6320*/  BSYNC B2 ;  /* 0x0000000000027941 */ /* 0x000fea0003800000 */
.L_x_24703:
        /* <DEDUP_REMOVED lines=9> */
.L_x_24699:
[----:B------:R-:W-:Y:S05]  /*63c0*/  BSYNC B1 ;  /* 0x0000000000017941 */ /* 0x000fea0003800000 */
.L_x_24698:
        /* <DEDUP_REMOVED lines=18> */
.L_x_24710:
[----:B------:R-:W-:Y:S02]  /*64f0*/  MOV R62, R124 ;  /* 0x0000007c003e7202 */ /* 0x000fe40000000f00 */
.L_x_24711:
[----:B------:R-:W-:Y:S05]  /*6500*/  BSYNC B2 ;  /* 0x0000000000027941 */ /* 0x000fea0003800000 */
.L_x_24709:
        /* <DEDUP_REMOVED lines=16> */
.L_x_24715:
[----:B------:R-:W-:Y:S05]  /*6610*/  BSYNC B3 ;  /* 0x0000000000037941 */ /* 0x000fea0003800000 */
.L_x_24714:
        /* <DEDUP_REMOVED lines=44> */
.L_x_24713:
[----:B------:R-:W-:Y:S05]  /*68e0*/  BSYNC B2 ;  /* 0x0000000000027941 */ /* 0x000fea0003800000 */
.L_x_24712:
        /* <DEDUP_REMOVED lines=9> */
.L_x_24708:
[----:B------:R-:W-:Y:S05]  /*6980*/  BSYNC B1 ;  /* 0x0000000000017941 */ /* 0x000fea0003800000 */
.L_x_24707:
        /* <DEDUP_REMOVED lines=18> */
.L_x_24719:
[----:B------:R-:W-:Y:S02]  /*6ab0*/  MOV R65, R124 ;  /* 0x0000007c00417202 */ /* 0x000fe40000000f00 */
.L_x_24720:
[----:B------:R-:W-:Y:S05]  /*6ac0*/  BSYNC B2 ;  /* 0x0000000000027941 */ /* 0x000fea0003800000 */
.L_x_24718:
        /* <DEDUP_REMOVED lines=16> */
.L_x_24724:
[----:B------:R-:W-:Y:S05]  /*6bd0*/  BSYNC B3 ;  /* 0x0000000000037941 */ /* 0x000fea0003800000 */
.L_x_24723:
        /* <DEDUP_REMOVED lines=43> */
.L_x_24722:
[----:B------:R-:W-:Y:S05]  /*6e90*/  BSYNC B2 ;  /* 0x0000000000027941 */ /* 0x000fea0003800000 */
.L_x_24721:
        /* <DEDUP_REMOVED lines=9> */
.L_x_24717:
[----:B------:R-:W-:Y:S05]  /*6f30*/  BSYNC B1 ;  /* 0x0000000000017941 */ /* 0x000fea0003800000 */
.L_x_24716:
        /* <DEDUP_REMOVED lines=12> */
[----:B------:R-:W-:-:S05]  /*7000*/  IMAD R56, R56, 0x1000000, R57 ;  /* 0x0100000038387824 */ /* 0x000fca00078e0239 */
[----:B------:R-:W-:Y:S01]  /*7010*/  LEA R61, R61, R56, 0x8 ;  /* 0x000000383d3d7211 */ /* 0x000fe200078e40ff */
[----:B------:R-:W-:-:S04]  /*7020*/  IMAD.WIDE.U32 R56, R64, R125, c[0x0][0x190] ;  /* 0x0000640040387625 */ /* 0x000fc800078e007d */
[----:B------:R-:W-:-:S05]  /*7030*/  IMAD.IADD R61, R61, 0x1, R60 ;  /* 0x000000013d3d7824 */ /* 0x000fca00078e023c */
[----:B------:R0:W-:Y:S02]  /*7040*/  STG.E [R56.64], R61 ;  /* 0x0000003d38007986 */ /* 0x0001e4000c101906 */
.L_x_24726:
[----:B------:R-:W-:Y:S05]  /*7050*/  BSYNC B1 ;  /* 0x0000000000017941 */ /* 0x000fea0003800000 */
.L_x_24725:
        /* <DEDUP_REMOVED lines=21> */
.L_x_24730:
[----:B------:R-:W-:Y:S02]  /*71b0*/  MOV R64, R124 ;  /* 0x0000007c00407202 */ /* 0x000fe40000000f00 */
.L_x_24731:
[----:B------:R-:W-:Y:S05]  /*71c0*/  BSYNC B2 ;  /* 0x0000000000027941 */ /* 0x000fea0003800000 */
.L_x_24729:
        /* <DEDUP_REMOVED lines=16> */
.L_x_24735:
[----:B------:R-:W-:Y:S05]  /*72d0*/  BSYNC B3 ;  /* 0x0000000000037941 */ /* 0x000fea0003800000 */
.L_x_24734:
        /* <DEDUP_REMOVED lines=44> */
.L_x_24733:
[----:B------:R-:W-:Y:S05]  /*75a0*/  BSYNC B2 ;  /* 0x0000000000027941 */ /* 0x000fea0003800000 */
.L_x_24732:
        /* <DEDUP_REMOVED lines=9> */
.L_x_24728:
[----:B0-----:R-:W-:Y:S05]  /*7640*/  BSYNC B1 ;  /* 0x0000000000017941 */ /* 0x001fea0003800000 */
.L_x_24727:
        /* <DEDUP_REMOVED lines=18> */
.L_x_24739:
[----:B------:R-:W-:Y:S02]  /*7770*/  MOV R66, R124 ;  /* 0x0000007c00427202 */ /* 0x000fe40000000f00 */
.L_x_24740:
[----:B------:R-:W-:Y:S05]  /*7780*/  BSYNC B2 ;  /* 0x0000000000027941 */ /* 0x000fea0003800000 */
.L_x_24738:
        /* <DEDUP_REMOVED lines=16> */
.L_x_24744:
[----:B------:R-:W-:Y:S05]  /*7890*/  BSYNC B3 ;  /* 0x0000000000037941 */ /* 0x000fea0003800000 */
.L_x_24743:
        /* <DEDUP_REMOVED lines=44> */
.L_x_24742:
[----:B------:R-:W-:Y:S05]  /*7b60*/  BSYNC B2 ;  /* 0x0000000000027941 */ /* 0x000fea0003800000 */
.L_x_24741:
        /* <DEDUP_REMOVED lines=9> */
.L_x_24737:
[----:B------:R-:W-:Y:S05]  /*7c00*/  BSYNC B1 ;  /* 0x0000000000017941 */ /* 0x000fea0003800000 */
.L_x_24736:
        /* <DEDUP_REMOVED lines=18> */
.L_x_24748:
[----:B------:R-:W-:Y:S02]  /*7d30*/  MOV R66, R124 ;  /* 0x0000007c00427202 */ /* 0x000fe40000000f00 */
.L_x_24749:
[----:B------:R-:W-:Y:S05]  /*7d40*/  BSYNC B2 ;  /* 0x0000000000027941 */ /* 0x000fea0003800000 */
.L_x_24747:
        /* <DEDUP_REMOVED lines=16> */
.L_x_24753:
[----:B------:R-:W-:Y:S05]  /*7e50*/  BSYNC B3 ;  /* 0x0000000000037941 */ /* 0x000fea0003800000 */
.L_x_24752:
        /* <DEDUP_REMOVED lines=44> */
.L_x_24751:
[----:B------:R-:W-:Y:S05]  /*8120*/  BSYNC B2 ;  /* 0x0000000000027941 */ /* 0x000fea0003800000 */
.L_x_24750:
        /* <DEDUP_REMOVED lines=9> */
.L_x_24746:
[----:B------:R-:W-:Y:S05]  /*81c0*/  BSYNC B1 ;  /* 0x0000000000017941 */ /* 0x000fea0003800000 */
.L_x_24745:
        /* <DEDUP_REMOVED lines=18> */
.L_x_24757:
[----:B------:R-:W-:Y:S02]  /*82f0*/  MOV R69, R124 ;  /* 0x0000007c00457202 */ /* 0x000fe40000000f00 */
.L_x_24758:
[----:B------:R-:W-:Y:S05]  /*8300*/  BSYNC B2 ;  /* 0x0000000000027941 */ /* 0x000fea0003800000 */
.L_x_24756:
        /* <DEDUP_REMOVED lines=16> */
.L_x_24762:
[----:B------:R-:W-:Y:S05]  /*8410*/  BSYNC B3 ;  /* 0x0000000000037941 */ /* 0x000fea0003800000 */
.L_x_24761:
        /* <DEDUP_REMOVED lines=43> */
.L_x_24760:
[----:B------:R-:W-:Y:S05]  /*86d0*/  BSYNC B2 ;  /* 0x0000000000027941 */ /* 0x000fea0003800000 */
.L_x_24759:
        /* <DEDUP_REMOVED lines=9> */
.L_x_24755:
[----:B------:R-:W-:Y:S05]  /*8770*/  BSYNC B1 ;  /* 0x0000000000017941 */ /* 0x000fea0003800000 */
.L_x_24754:
        /* <DEDUP_REMOVED lines=17> */
.L_x_24764:
[----:B------:R-:W-:Y:S05]  /*8890*/  BSYNC B1 ;  /* 0x0000000000017941 */ /* 0x000fea0003800000 */
.L_x_24763:
        /* <DEDUP_REMOVED lines=21> */
.L_x_24768:
[----:B------:R-:W-:Y:S02]  /*89f0*/  MOV R68, R124 ;  /* 0x0000007c00447202 */ /* 0x000fe40000000f00 */
.L_x_24769:
[----:B------:R-:W-:Y:S05]  /*8a00*/  BSYNC B2 ;  /* 0x0000000000027941 */ /* 0x000fea0003800000 */
.L_x_24767:
        /* <DEDUP_REMOVED lines=16> */
.L_x_24773:
[----:B------:R-:W-:Y:S05]  /*8b10*/  BSYNC B3 ;  /* 0x0000000000037941 */ /* 0x000fea0003800000 */
.L_x_24772:
        /* <DEDUP_REMOVED lines=44> */
.L_x_24771:
[----:B------:R-:W-:Y:S05]  /*8de0*/  BSYNC B2 ;  /* 0x0000000000027941 */ /* 0x000fea0003800000 */
.L_x_24770:
        /* <DEDUP_REMOVED lines=9> */
.L_x_24766:
[----:B0-----:R-:W-:Y:S05]  /*8e80*/  BSYNC B1 ;  /* 0x0000000000017941 */ /* 0x001fea0003800000 */
.L_x_24765:
        /* <DEDUP_REMOVED lines=18> */
.L_x_24777:
[----:B------:R-:W-:Y:S02]  /*8fb0*/  MOV R70, R124 ;  /* 0x0000007c00467202 */ /* 0x000fe40000000f00 */
.L_x_24778:
[----:B------:R-:W-:Y:S05]  /*8fc0*/  BSYNC B2 ;  /* 0x0000000000027941 */ /* 0x000fea0003800000 */
.L_x_24776:
        /* <DEDUP_REMOVED lines=16> */
.L_x_24782:
[----:B------:R-:W-:Y:S05]  /*90d0*/  BSYNC B3 ;  /* 0x0000000000037941 */ /* 0x000fea0003800000 */
.L_x_24781:
        /* <DEDUP_REMOVED lines=44> */
.L_x_24780:
[----:B------:R-:W-:Y:S05]  /*93a0*/  BSYNC B2 ;  /* 0x0000000000027941 */ /* 0x000fea0003800000 */
.L_x_24779:
        /* <DEDUP_REMOVED lines=9> */
.L_x_24775:
[----:B------:R-:W-:Y:S05]  /*9440*/  BSYNC B1 ;  /* 0x0000000000017941 */ /* 0x000fea0003800000 */
.L_x_24774:
        /* <DEDUP_REMOVED lines=18> */
.L_x_24786:
[----:B------:R-:W-:Y:S02]  /*9570*/  MOV R70, R124 ;  /* 0x0000007c00467202 */ /* 0x000fe40000000f00 */
.L_x_24787:
[----:B------:R-:W-:Y:S05]  /*9580*/  BSYNC B2 ;  /* 0x0000000000027941 */ /* 0x000fea0003800000 */
.L_x_24785:
        /* <DEDUP_REMOVED lines=16> */
.L_x_24791:
[----:B------:R-:W-:Y:S05]  /*9690*/  BSYNC B3 ;  /* 0x0000000000037941 */ /* 0x000fea0003800000 */
.L_x_24790:
        /* <DEDUP_REMOVED lines=44> */
.L_x_24789:
[----:B------:R-:W-:Y:S05]  /*9960*/  BSYNC B2 ;  /* 0x0000000000027941 */ /* 0x000fea0003800000 */
.L_x_24788:
        /* <DEDUP_REMOVED lines=9> */
.L_x_24784:
[----:B------:R-:W-:Y:S05]  /*9a00*/  BSYNC B1 ;  /* 0x0000000000017941 */ /* 0x000fea0003800000 */
.L_x_24783:
        /* <DEDUP_REMOVED lines=18> */
.L_x_24795:
[----:B------:R-:W-:Y:S02]  /*9b30*/  MOV R101, R124 ;  /* 0x0000007c00657202 */ /* 0x000fe40000000f00 */
.L_x_24796:
[----:B------:R-:W-:Y:S05]  /*9b40*/  BSYNC B2 ;  /* 0x0000000000027941 */ /* 0x000fea0003800000 */
.L_x_24794:
        /* <DEDUP_REMOVED lines=16> */
.L_x_24800:
[----:B------:R-:W-:Y:S05]  /*9c50*/  BSYNC B3 ;  /* 0x0000000000037941 */ /* 0x000fea0003800000 */
.L_x_24799:
        /* <DEDUP_REMOVED lines=43> */
.L_x_24798:
[----:B------:R-:W-:Y:S05]  /*9f10*/  BSYNC B2 ;  /* 0x0000000000027941 */ /* 0x000fea0003800000 */
.L_x_24797:
        /* <DEDUP_REMOVED lines=9> */
.L_x_24793:
[----:B------:R-:W-:Y:S05]  /*9fb0*/  BSYNC B1 ;  /* 0x0000000000017941 */ /* 0x000fea0003800000 */
.L_x_24792:
        /* <DEDUP_REMOVED lines=17> */
.L_x_24802:
[----:B------:R-:W-:Y:S05]  /*a0d0*/  BSYNC B1 ;  /* 0x0000000000017941 */ /* 0x000fea0003800000 */
.L_x_24801:
        /* <DEDUP_REMOVED lines=21> */
.L_x_24806:
[----:B------:R-:W-:Y:S02]  /*a230*/  MOV R100, R124 ;  /* 0x0000007c00647202 */ /* 0x000fe40000000f00 */
.L_x_24807:
[----:B------:R-:W-:Y:S05]  /*a240*/  BSYNC B2 ;  /* 0x0000000000027941 */ /* 0x000fea0003800000 */
.L_x_24805:
        /* <DEDUP_REMOVED lines=16> */
.L_x_24811:
[----:B------:R-:W-:Y:S05]  /*a350*/  BSYNC B3 ;  /* 0x0000000000037941 */ /* 0x000fea0003800000 */
.L_x_24810:
        /* <DEDUP_REMOVED lines=44> */
.L_x_24809:
[----:B------:R-:W-:Y:S05]  /*a620*/  BSYNC B2 ;  /* 0x0000000000027941 */ /* 0x000fea0003800000 */
.L_x_24808:
        /* <DEDUP_REMOVED lines=9> */
.L_x_24804:
[----:B0-----:R-:W-:Y:S05]  /*a6c0*/  BSYNC B1 ;  /* 0x0000000000017941 */ /* 0x001fea0003800000 */
.L_x_24803:
        /* <DEDUP_REMOVED lines=18> */
.L_x_24815:
[----:B------:R-:W-:Y:S02]  /*a7f0*/  MOV R129, R124 ;  /* 0x0000007c00817202 */ /* 0x000fe40000000f00 */
.L_x_24816:
[----:B------:R-:W-:Y:S05]  /*a800*/  BSYNC B2 ;  /* 0x0000000000027941 */ /* 0x000fea0003800000 */
.L_x_24814:
        /* <DEDUP_REMOVED lines=16> */
.L_x_24820:
[----:B------:R-:W-:Y:S05]  /*a910*/  BSYNC B3 ;  /* 0x0000000000037941 */ /* 0x000fea0003800000 */
.L_x_24819:
        /* <DEDUP_REMOVED lines=44> */
.L_x_24818:
[----:B------:R-:W-:Y:S05]  /*abe0*/  BSYNC B2 ;  /* 0x0000000000027941 */ /* 0x000fea0003800000 */
.L_x_24817:
        /* <DEDUP_REMOVED lines=9> */
.L_x_24813:
[----:B------:R-:W-:Y:S05]  /*ac80*/  BSYNC B1 ;  /* 0x0000000000017941 */ /* 0x000fea0003800000 */
.L_x_24812:
        /* <DEDUP_REMOVED lines=18> */
.L_x_24824:
[----:B------:R-:W-:Y:S02]  /*adb0*/  MOV R129, R124 ;  /* 0x0000007c00817202 */ /* 0x000fe40000000f00 */
.L_x_24825:
[----:B------:R-:W-:Y:S05]  /*adc0*/  BSYNC B2 ;  /* 0x0000000000027941 */ /* 0x000fea0003800000 */
.L_x_24823:
        /* <DEDUP_REMOVED lines=16> */
.L_x_24829:
[----:B------:R-:W-:Y:S05]  /*aed0*/  BSYNC B3 ;  /* 0x0000000000037941 */ /* 0x000fea0003800000 */
.L_x_24828:
        /* <DEDUP_REMOVED lines=44> */
.L_x_24827:
[----:B------:R-:W-:Y:S05]  /*b1a0*/  BSYNC B2 ;  /* 0x0000000000027941 */ /* 0x000fea0003800000 */
.L_x_24826:
        /* <DEDUP_REMOVED lines=9> */
.L_x_24822:
[----:B------:R-:W-:Y:S05]  /*b240*/  BSYNC B1 ;  /* 0x0000000000017941 */ /* 0x000fea0003800000 */
.L_x_24821:
        /* <DEDUP_REMOVED lines=18> */
.L_x_24833:
[----:B------:R-:W-:Y:S02]  /*b370*/  MOV R129, R124 ;  /* 0x0000007c00817202 */ /* 0x000fe40000000f00 */
.L_x_24834:
[----:B------:R-:W-:Y:S05]  /*b380*/  BSYNC B2 ;  /* 0x0000000000027941 */ /* 0x000fea0003800000 */
.L_x_24832:
        /* <DEDUP_REMOVED lines=16> */
.L_x_24838:
[----:B------:R-:W-:Y:S05]  /*b490*/  BSYNC B3 ;  /* 0x0000000000037941 */ /* 0x000fea0003800000 */
.L_x_24837:
        /* <DEDUP_REMOVED lines=43> */
.L_x_24836:
[----:B------:R-:W-:Y:S05]  /*b750*/  BSYNC B2 ;  /* 0x0000000000027941 */ /* 0x000fea0003800000 */
.L_x_24835:
        /* <DEDUP_REMOVED lines=9> */
.L_x_24831:
[----:B------:R-:W-:Y:S05]  /*b7f0*/  BSYNC B1 ;  /* 0x0000000000017941 */ /* 0x000fea0003800000 */
.L_x_24830:
        /* <DEDUP_REMOVED lines=17> */
.L_x_24840:
[----:B------:R-:W-:Y:S05]  /*b910*/  BSYNC B1 ;  /* 0x0000000000017941 */ /* 0x000fea0003800000 */
.L_x_24839:
        /* <DEDUP_REMOVED lines=21> */
.L_x_24844:
[----:B------:R-:W-:Y:S02]  /*ba70*/  MOV R129, R124 ;  /* 0x0000007c00817202 */ /* 0x000fe40000000f00 */
.L_x_24845:
[----:B------:R-:W-:Y:S05]  /*ba80*/  BSYNC B2 ;  /* 0x0000000000027941 */ /* 0x000fea0003800000 */
.L_x_24843:
        /* <DEDUP_REMOVED lines=16> */
.L_x_24849:
[----:B------:R-:W-:Y:S05]  /*bb90*/  BSYNC B3 ;  /* 0x0000000000037941 */ /* 0x000fea0003800000 */
.L_x_24848:
        /* <DEDUP_REMOVED lines=44> */
.L_x_24847:
[----:B------:R-:W-:Y:S05]  /*be60*/  BSYNC B2 ;  /* 0x0000000000027941 */ /* 0x000fea0003800000 */
.L_x_24846:
        /* <DEDUP_REMOVED lines=9> */
.L_x_24842:
[----:B0-----:R-:W-:Y:S05]  /*bf00*/  BSYNC B1 ;  /* 0x0000000000017941 */ /* 0x001fea0003800000 */
.L_x_24841:
        /* <DEDUP_REMOVED lines=18> */
.L_x_24853:
[----:B------:R-:W-:Y:S02]  /*c030*/  MOV R129, R124 ;  /* 0x0000007c00817202 */ /* 0x000fe40000000f00 */
.L_x_24854:
[----:B------:R-:W-:Y:S05]  /*c040*/  BSYNC B2 ;  /* 0x0000000000027941 */ /* 0x000fea0003800000 */
.L_x_24852:
        /* <DEDUP_REMOVED lines=16> */
.L_x_24858:
[----:B------:R-:W-:Y:S05]  /*c150*/  BSYNC B3 ;  /* 0x0000000000037941 */ /* 0x000fea0003800000 */
.L_x_24857:
        /* <DEDUP_REMOVED lines=44> */
.L_x_24856:
[----:B------:R-:W-:Y:S05]  /*c420*/  BSYNC B2 ;  /* 0x0000000000027941 */ /* 0x000fea0003800000 */
.L_x_24855:
        /* <DEDUP_REMOVED lines=9> */
.L_x_24851:
[----:B------:R-:W-:Y:S05]  /*c4c0*/  BSYNC B1 ;  /* 0x0000000000017941 */ /* 0x000fea0003800000 */
.L_x_24850:
        /* <DEDUP_REMOVED lines=18> */
.L_x_24862:
[----:B------:R-:W-:Y:S02]  /*c5f0*/  MOV R129, R124 ;  /* 0x0000007c00817202 */ /* 0x000fe40000000f00 */
.L_x_24863:
[----:B------:R-:W-:Y:S05]  /*c600*/  BSYNC B2 ;  /* 0x0000000000027941 */ /* 0x000fea0003800000 */
.L_x_24861:
        /* <DEDUP_REMOVED lines=16> */
.L_x_24867:
[----:B------:R-:W-:Y:S05]  /*c710*/  BSYNC B3 ;  /* 0x0000000000037941 */ /* 0x000fea0003800000 */
.L_x_24866:
        /* <DEDUP_REMOVED lines=44> */
.L_x_24865:
[----:B------:R-:W-:Y:S05]  /*c9e0*/  BSYNC B2 ;  /* 0x0000000000027941 */ /* 0x000fea0003800000 */
.L_x_24864:
        /* <DEDUP_REMOVED lines=9> */
.L_x_24860:
[----:B------:R-:W-:Y:S05]  /*ca80*/  BSYNC B1 ;  /* 0x0000000000017941 */ /* 0x000fea0003800000 */
.L_x_24859:
        /* <DEDUP_REMOVED lines=18> */
.L_x_24871:
[----:B------:R-:W-:Y:S02]  /*cbb0*/  MOV R129, R124 ;  /* 0x0000007c00817202 */ /* 0x000fe40000000f00 */
.L_x_24872:
[----:B------:R-:W-:Y:S05]  /*cbc0*/  BSYNC B2 ;  /* 0x0000000000027941 */ /* 0x000fea0003800000 */
.L_x_24870:
        /* <DEDUP_REMOVED lines=16> */
.L_x_24876:
[----:B------:R-:W-:Y:S05]  /*ccd0*/  BSYNC B3 ;  /* 0x0000000000037941 */ /* 0x000fea0003800000 */
.L_x_24875:
        /* <DEDUP_REMOVED lines=43> */
.L_x_24874:
[----:B------:R-:W-:Y:S05]  /*cf90*/  BSYNC B2 ;  /* 0x0000000000027941 */ /* 0x000fea0003800000 */
.L_x_24873:
        /* <DEDUP_REMOVED lines=9> */
.L_x_24869:
[----:B------:R-:W-:Y:S05]  /*d030*/  BSYNC B1 ;  /* 0x0000000000017941 */ /* 0x000fea0003800000 */
.L_x_24868:
[----:B------:R-:W-:Y:S01]  /*d040*/  FADD.FTZ R100, RZ, R40 ;  /* 0x00000028ff647221 */ /* 0x000fe20000010000 */
[----:B------:R-:W-:Y:S01]  /*d050*/  BSSY B1, `(.L_x_24877) ;  /* 0x000002d000017945 */ /* 0x000fe20003800000 */
[----:B------:R-:W-:Y:S02]  /*d060*/  LOP3.LUT P0, RZ, R123, 0x1f, RZ, 0xc0, !PT ;  /* 0x0000001f7bff7812 */ /* 0x000fe4000780c0ff */
        /* <DEDUP_REMOVED lines=31> */
[----:B------:R-:W-:Y:S01]  /*d260*/  FADD.FTZ R128, R107, R70 ;  /* 0x000000466b807221 */ /* 0x000fe20000010000 */
[----:B------:R-:W-:Y:S05]  /*d270*/  @!P2 BRA `(.L_x_24878) ;  /* 0x000000a00000a947 */ /* 0x000fea0003800000 */
[----:B0-----:R-:W-:Y:S01]  /*d280*/  IMAD.U32 R101, R120, 0x10000, RZ ;  /* 0x0001000078657824 */ /* 0x001fe200078e00ff */
[----:B------:R-:W-:Y:S01]  /*d290*/  LOP3.LUT R100, R103, 0xffff, RZ, 0xc0, !PT ;  /* 0x0000ffff67647812 */ /* 0x000fe200078ec0ff */
[----:B------:R-:W-:Y:S01]  /*d2a0*/  IMAD.WIDE.U32 R126, R126, R125, c[0x0][0x190] ;  /* 0x000064007e7e7625 */ /* 0x000fe200078e007d */
[----:B------:R-:W-:Y:S02]  /*d2b0*/  LOP3.LUT R107, R119, 0xff, RZ, 0xc0, !PT ;  /* 0x000000ff776b7812 */ /* 0x000fe400078ec0ff */
[----:B------:R-:W-:-:S05]  /*d2c0*/  LOP3.LUT R101, R101, 0xff0000, RZ, 0xc0, !PT ;  /* 0x00ff000065657812 */ /* 0x000fca00078ec0ff */
[----:B------:R-:W-:Y:S01]  /*d2d0*/  IMAD R100, R100, 0x1000000, R101 ;  /* 0x0100000064647824 */ /* 0x000fe200078e0265 */
[----:B------:R-:W-:-:S04]  /*d2e0*/  LOP3.LUT R101, R118, 0xff, RZ, 0xc0, !PT ;  /* 0x000000ff76657812 */ /* 0x000fc800078ec0ff */
[----:B------:R-:W-:-:S05]  /*d2f0*/  LEA R100, R107, R100, 0x8 ;  /* 0x000000646b647211 */ /* 0x000fca00078e40ff */
[----:B------:R-:W-:-:S05]  /*d300*/  IMAD.IADD R101, R100, 0x1, R101 ;  /* 0x0000000164657824 */ /* 0x000fca00078e0265 */
[----:B------:R0:W-:Y:S02]  /*d310*/  STG.E [R126.64], R101 ;  /* 0x000000657e007986 */ /* 0x0001e4000c101906 */
.L_x_24878:
[----:B------:R-:W-:Y:S05]  /*d320*/  BSYNC B1 ;  /* 0x0000000000017941 */ /* 0x000fea0003800000 */
.L_x_24877:
[----:B0-----:R-:W-:Y:S01]  /*d330*/  FADD.FTZ R127, R128, R71 ;  /* 0x00000047807f7221 */ /* 0x001fe20000010000 */
[----:B------:R-:W-:Y:S05]  /*d340*/  BRA.DIV ~URZ, `(.L_x_24879) ;  /* 0x00000ed27f007947 */ /* 0x000fea000b800000 */
[----:B------:R0:W1:Y:S02]  /*d350*/  SHFL.BFLY PT, R100, R127, 0x1, 0x1f ;  /* 0x0c201f007f647f89 */ /* 0x00006400000e0000 */
.L_x_24885:
        /* <DEDUP_REMOVED lines=84> */
.L_x_24886:
[----:B------:R-:W-:Y:S01]  /*d8a0*/  FMUL.FTZ R100, R107, R107 ;  /* 0x0000006b6b647220 */ /* 0x000fe20000410000 */
[----:B------:R-:W-:Y:S01]  /*d8b0*/  ISETP.NE.AND P1, PT, RZ, UR8, PT ;  /* 0x00000008ff007c0c */ /* 0x000fe2000bf25270 */
[----:B------:R-:W-:Y:S01]  /*d8c0*/  IMAD.MOV.U32 R125, RZ, RZ, c[0x0][0x1e0] ;  /* 0x00007800ff7d7624 */ /* 0x000fe200078e00ff */
[----:B------:R-:W-:Y:S01]  /*d8d0*/  @!P0 LEA R126, P2, R0, c[0x0][0x1a0], 0x2 ;  /* 0x00006800007e8a11 */ /* 0x000fe200078410ff */
[----:B-1----:R-:W-:Y:S01]  /*d8e0*/  FADD.FTZ R128, R128, R127 ;  /* 0x0000007f80807221 */ /* 0x002fe20000010000 */
[----:B------:R-:W-:Y:S01]  /*d8f0*/  FSEL R101, R100, RZ, P1 ;  /* 0x000000ff64657208 */ /* 0x000fe20000800000 */
[----:B------:R-:W-:Y:S01]  /*d900*/  BSSY B1, `(.L_x_24881) ;  /* 0x000008a000017945 */ /* 0x000fe20003800000 */
[----:B0-----:R-:W-:Y:S01]  /*d910*/  @!P0 LEA.HI.X R127, R0, c[0x0][0x1a4], R121, 0x2, P2 ;  /* 0x00006900007f8a11 */ /* 0x001fe200010f1479 */
[----:B------:R-:W-:-:S04]  /*d920*/  FFMA.FTZ R100, R128, R125, c[0x0][0x228] ;  /* 0x00008a0080647623 */ /* 0x000fc8000001007d */
        /* <DEDUP_REMOVED lines=14> */
[----:B------:R-:W-:Y:S01]  /*da10*/  FADD.FTZ R164, -R107, R67 ;  /* 0x000000436ba47221 */ /* 0x000fe20000010100 */
[----:B------:R-:W-:Y:S01]  /*da20*/  LOP3.LUT R48, R123, 0x1f, RZ, 0xc0, !PT ;  /* 0x0000001f7b307812 */ /* 0x000fe200078ec0ff */
[----:B------:R-:W-:Y:S01]  /*da30*/  FADD.FTZ R100, -R107, R40 ;  /* 0x000000286b647221 */ /* 0x000fe20000010100 */
[----:B------:R-:W-:Y:S01]  /*da40*/  LEA.HI R41, R41, R122, RZ, 0x2 ;  /* 0x0000007a29297211 */ /* 0x000fe200078f10ff */
[----:B------:R-:W-:-:S02]  /*da50*/  FADD.FTZ R128, -R107, R42 ;  /* 0x0000002a6b807221 */ /* 0x000fc40000010100 */
[----:B------:R-:W-:Y:S01]  /*da60*/  FADD.FTZ R130, -R107, R43 ;  /* 0x0000002b6b827221 */ /* 0x000fe20000010100 */
[----:B------:R-:W-:Y:S01]  /*da70*/  LEA.HI.SX32 R67, R41, R48, 0x1e ;  /* 0x0000003029437211 */ /* 0x000fe200078ff2ff */
[C---:B------:R-:W-:Y:S02]  /*da80*/  FADD.FTZ R156, -R107.reuse, R61 ;  /* 0x0000003d6b9c7221 */ /* 0x040fe40000010100 */
[C---:B------:R-:W-:Y:S02]  /*da90*/  FADD.FTZ R44, -R107.reuse, R44 ;  /* 0x0000002c6b2c7221 */ /* 0x040fe40000010100 */
[C---:B------:R-:W-:Y:S02]  /*daa0*/  FADD.FTZ R132, -R107.reuse, R45 ;  /* 0x0000002d6b847221 */ /* 0x040fe40000010100 */
[C---:B------:R-:W-:Y:S02]  /*dab0*/  FADD.FTZ R46, -R107.reuse, R46 ;  /* 0x0000002e6b2e7221 */ /* 0x040fe40000010100 */
[----:B------:R-:W-:-:S02]  /*dac0*/  FADD.FTZ R134, -R107, R47 ;  /* 0x0000002f6b867221 */ /* 0x000fc40000010100 */
[C---:B------:R-:W-:Y:S02]  /*dad0*/  FADD.FTZ R61, -R107.reuse, R69 ;  /* 0x000000456b3d7221 */ /* 0x040fe40000010100 */
[C---:B------:R-:W-:Y:S01]  /*dae0*/  FADD.FTZ R40, -R107.reuse, R70 ;  /* 0x000000466b287221 */ /* 0x040fe20000010100 */
[----:B------:R-:W-:Y:S01]  /*daf0*/  MOV R70, 0x10 ;  /* 0x0000001000467802 */ /* 0x000fe20000000f00 */
[C---:B------:R-:W-:Y:S02]  /*db00*/  FADD.FTZ R138, -R107.reuse, R49 ;  /* 0x000000316b8a7221 */ /* 0x040fe40000010100 */
[C---:B------:R-:W-:Y:S02]  /*db10*/  FADD.FTZ R140, -R107.reuse, R50 ;  /* 0x000000326b8c7221 */ /* 0x040fe40000010100 */
[C---:B------:R-:W-:Y:S02]  /*db20*/  FADD.FTZ R142, -R107.reuse, R51 ;  /* 0x000000336b8e7221 */ /* 0x040fe40000010100 */
[----:B------:R-:W-:Y:S01]  /*db30*/  FADD.FTZ R158, -R107, R63 ;  /* 0x0000003f6b9e7221 */ /* 0x000fe20000010100 */
[----:B------:R-:W-:Y:S01]  /*db40*/  IADD3 R63, R67, 0x20, RZ ;  /* 0x00000020433f7810 */ /* 0x000fe20007ffe0ff */
        /* <DEDUP_REMOVED lines=16> */
[----:B------:R-:W-:Y:S01]  /*dc50*/  IADD3 R61, R67, 0x40, RZ ;  /* 0x00000040433d7810 */ /* 0x000fe20007ffe0ff */
        /* <DEDUP_REMOVED lines=19> */
[----:B------:R-:W-:-:S04]  /*dd90*/  IMAD.WIDE.U32 R64, R67, R70, c[0x0][0x208] ;  /* 0x0000820043407625 */ /* 0x000fc800078e0046 */
[----:B------:R-:W-:Y:S01]  /*dda0*/  FADD.FTZ R162, -R107, R66 ;  /* 0x000000426ba27221 */ /* 0x000fe20000010100 */
[----:B------:R0:W-:Y:S01]  /*ddb0*/  STG.E.128 [R64.64], R48 ;  /* 0x0000003040007986 */ /* 0x0001e2000c101d06 */
[----:B------:R-:W-:Y:S02]  /*ddc0*/  FFMA.FTZ R55, R96, R55, R81 ;  /* 0x0000003760377223 */ /* 0x000fe40000010051 */
[----:B------:R-:W-:Y:S02]  /*ddd0*/  FFMA.FTZ R54, R20, R46, R5 ;  /* 0x0000002e14367223 */ /* 0x000fe40000010005 */
[----:B------:R-:W-:Y:S02]  /*dde0*/  FFMA.FTZ R53, R97, R53, R80 ;  /* 0x0000003561357223 */ /* 0x000fe40000010050 */
[----:B------:R-:W-:Y:S02]  /*ddf0*/  FFMA.FTZ R52, R21, R44, R4 ;  /* 0x0000002c15347223 */ /* 0x000fe40000010004 */
[----:B------:R-:W-:-:S04]  /*de00*/  IMAD.WIDE.U32 R62, R63, R70, c[0x0][0x208] ;  /* 0x000082003f3e7625 */ /* 0x000fc800078e0046 */
[----:B------:R-:W-:Y:S01]  /*de10*/  FMUL.FTZ R66, R125, R60 ;  /* 0x0000003c7d427220 */ /* 0x000fe20000410000 */
[----:B------:R1:W-:Y:S01]  /*de20*/  STG.E.128 [R62.64], R52 ;  /* 0x000000343e007986 */ /* 0x0003e2000c101d06 */
[----:B------:R-:W-:Y:S02]  /*de30*/  FFMA.FTZ R59, R98, R59, R83 ;  /* 0x0000003b623b7223 */ /* 0x000fe40000010053 */
[----:B------:R-:W-:Y:S01]  /*de40*/  FFMA.FTZ R58, R22, R58, R7 ;  /* 0x0000003a163a7223 */ /* 0x000fe20000010007 */
[----:B0-----:R-:W-:Y:S01]  /*de50*/  IADD3 R65, R67, 0xa0, RZ ;  /* 0x000000a043417810 */ /* 0x001fe20007ffe0ff */
[----:B------:R-:W-:Y:S02]  /*de60*/  FFMA.FTZ R57, R99, R57, R82 ;  /* 0x0000003963397223 */ /* 0x000fe40000010052 */
[----:B------:R-:W-:Y:S02]  /*de70*/  FFMA.FTZ R56, R23, R56, R6 ;  /* 0x0000003817387223 */ /* 0x000fe40000010006 */
[----:B------:R-:W-:-:S04]  /*de80*/  IMAD.WIDE.U32 R60, R61, R70, c[0x0][0x208] ;  /* 0x000082003d3c7625 */ /* 0x000fc800078e0046 */
[C---:B------:R-:W-:Y:S01]  /*de90*/  FMUL.FTZ R41, R125.reuse, R144 ;  /* 0x000000907d297220 */ /* 0x040fe20000410000 */
[----:B------:R0:W-:Y:S01]  /*dea0*/  STG.E.128 [R60.64], R56 ;  /* 0x000000383c007986 */ /* 0x0001e2000c101d06 */
[C---:B------:R-:W-:Y:S02]  /*deb0*/  FMUL.FTZ R43, R125.reuse, R146 ;  /* 0x000000927d2b7220 */ /* 0x040fe40000410000 */
[----:B------:R-:W-:Y:S01]  /*dec0*/  FMUL.FTZ R148, R125, R148 ;  /* 0x000000947d947220 */ /* 0x000fe20000410000 */
[----:B-1----:R-:W-:Y:S01]  /*ded0*/  IADD3 R63, R67, 0xc0, RZ ;  /* 0x000000c0433f7810 */ /* 0x002fe20007ffe0ff */
[----:B------:R-:W-:Y:S01]  /*dee0*/  FFMA.FTZ R52, R31, R69, R14 ;  /* 0x000000451f347223 */ /* 0x000fe2000001000e */
[----:B------:R-:W-:Y:S01]  /*def0*/  IADD3 R69, R67, 0x60, RZ ;  /* 0x0000006043457810 */ /* 0x000fe20007ffe0ff */
[C---:B------:R-:W-:Y:S02]  /*df00*/  FMUL.FTZ R150, R125.reuse, R150 ;  /* 0x000000967d967220 */ /* 0x040fe40000410000 */
[----:B------:R-:W-:-:S02]  /*df10*/  FMUL.FTZ R152, R125, R152 ;  /* 0x000000987d987220 */ /* 0x000fc40000410000 */
[C---:B------:R-:W-:Y:S02]  /*df20*/  FMUL.FTZ R154, R125.reuse, R154 ;  /* 0x0000009a7d9a7220 */ /* 0x040fe40000410000 */
[C---:B------:R-:W-:Y:S02]  /*df30*/  FMUL.FTZ R156, R125.reuse, R156 ;  /* 0x0000009c7d9c7220 */ /* 0x040fe40000410000 */
[C---:B------:R-:W-:Y:S02]  /*df40*/  FMUL.FTZ R158, R125.reuse, R158 ;  /* 0x0000009e7d9e7220 */ /* 0x040fe40000410000 */
[----:B------:R-:W-:Y:S01]  /*df50*/  FMUL.FTZ R160, R125, R160 ;  /* 0x000000a07da07220 */ /* 0x000fe20000410000 */
[----:B0-----:R-:W-:Y:S01]  /*df60*/  IADD3 R61, R67, 0x80, RZ ;  /* 0x00000080433d7810 */ /* 0x001fe20007ffe0ff */
[C---:B------:R-:W-:Y:S02]  /*df70*/  FMUL.FTZ R162, R125.reuse, R162 ;  /* 0x000000a27da27220 */ /* 0x040fe40000410000 */
[----:B------:R-:W-:-:S02]  /*df80*/  FMUL.FTZ R164, R125, R164 ;  /* 0x000000a47da47220 */ /* 0x000fc40000410000 */
[C---:B------:R-:W-:Y:S02]  /*df90*/  FMUL.FTZ R122, R125.reuse, R122 ;  /* 0x0000007a7d7a7220 */ /* 0x040fe40000410000 */
[----:B------:R-:W-:Y:S02]  /*dfa0*/  FMUL.FTZ R100, R125, R40 ;  /* 0x000000287d647220 */ /* 0x000fe40000410000 */
[----:B------:R-:W-:Y:S01]  /*dfb0*/  FFMA.FTZ R57, R117, R71, R92 ;  /* 0x0000004775397223 */ /* 0x000fe2000001005c */
[----:B------:R-:W-:Y:S01]  /*dfc0*/  IADD3 R71, R67, 0xe0, RZ ;  /* 0x000000e043477810 */ /* 0x000fe20007ffe0ff */
[----:B------:R-:W-:Y:S02]  /*dfd0*/  FMUL.FTZ R125, R125, R42 ;  /* 0x0000002a7d7d7220 */ /* 0x000fe40000410000 */
[----:B------:R-:W-:Y:S02]  /*dfe0*/  FFMA.FTZ R50, R28, R68, R13 ;  /* 0x000000441c327223 */ /* 0x000fe4000001000d */
[----:B------:R-:W-:-:S02]  /*dff0*/  FFMA.FTZ R43, R108, R43, R85 ;  /* 0x0000002b6c2b7223 */ /* 0x000fc40000010055 */
        /* <DEDUP_REMOVED lines=14> */
[----:B------:R-:W-:-:S04]  /*e0e0*/  IMAD.WIDE.U32 R64, R65, R70, c[0x0][0x208] ;  /* 0x0000820041407625 */ /* 0x000fc800078e0046 */
[----:B------:R-:W-:Y:S01]  /*e0f0*/  FFMA.FTZ R55, R114, R164, R91 ;  /* 0x000000a472377223 */ /* 0x000fe2000001005b */
[----:B------:R0:W-:Y:S01]  /*e100*/  STG.E.128 [R64.64], R48 ;  /* 0x0000003040007986 */ /* 0x0001e2000c101d06 */
[----:B------:R-:W-:Y:S02]  /*e110*/  FFMA.FTZ R54, R30, R162, R15 ;  /* 0x000000a21e367223 */ /* 0x000fe4000001000f */
[----:B------:R-:W-:Y:S02]  /*e120*/  FFMA.FTZ R53, R115, R160, R90 ;  /* 0x000000a073357223 */ /* 0x000fe4000001005a */
[----:B------:R-:W-:-:S04]  /*e130*/  IMAD.WIDE.U32 R62, R63, R70, c[0x0][0x208] ;  /* 0x000082003f3e7625 */ /* 0x000fc800078e0046 */
[----:B------:R-:W-:Y:S01]  /*e140*/  FFMA.FTZ R59, R116, R125, R93 ;  /* 0x0000007d743b7223 */ /* 0x000fe2000001005d */
[----:B------:R0:W-:Y:S01]  /*e150*/  STG.E.128 [R62.64], R52 ;  /* 0x000000343e007986 */ /* 0x0001e2000c101d06 */
[----:B------:R-:W-:Y:S02]  /*e160*/  FFMA.FTZ R58, R72, R100, R17 ;  /* 0x00000064483a7223 */ /* 0x000fe40000010011 */
[----:B------:R-:W-:Y:S02]  /*e170*/  FFMA.FTZ R56, R73, R122, R16 ;  /* 0x0000007a49387223 */ /* 0x000fe40000010010 */
[----:B------:R-:W-:-:S05]  /*e180*/  IMAD.WIDE.U32 R60, R71, R70, c[0x0][0x208] ;  /* 0x00008200473c7625 */ /* 0x000fca00078e0046 */
[----:B------:R0:W-:Y:S02]  /*e190*/  STG.E.128 [R60.64], R56 ;  /* 0x000000383c007986 */ /* 0x0001e4000c101d06 */
.L_x_24882:
[----:B0-----:R-:W-:Y:S05]  /*e1a0*/  BSYNC B1 ;  /* 0x0000000000017941 */ /* 0x001fea0003800000 */
.L_x_24881:
[----:B------:R-:W-:-:S04]  /*e1b0*/  IMAD.MOV.U32 R41, RZ, RZ, c[0x0][0x160] ;  /* 0x00005800ff297624 */ /* 0x000fc800078e00ff */
[----:B------:R-:W-:-:S05]  /*e1c0*/  IMAD R0, R41, 0x4, R0 ;  /* 0x0000000429007824 */ /* 0x000fca00078e0200 */
[----:B------:R-:W-:-:S13]  /*e1d0*/  ISETP.GE.AND P0, PT, R0, c[0x0][0x164], PT ;  /* 0x0000590000007a0c */ /* 0x000fda0003f06270 */
[----:B-----5:R-:W-:Y:S01]  /*e1e0*/  @P0 CALL.REL.NOINC `(.L_x_24883) ;  /* 0x0000001000000944 */ /* 0x020fe20003c00000 */
[----:B------:R-:W-:Y:S05]  /*e1f0*/  BRA `(.L_x_24884) ;  /* 0xffff2bc000007947 */ /* 0x000fea000383ffff */
.L_x_24883:
[----:B------:R-:W-:Y:S05]  /*e200*/  BSYNC B0 ;  /* 0x0000000000007941 */ /* 0x000fea0003800000 */
.L_x_24574:
[----:B------:R-:W-:Y:S05]  /*e210*/  EXIT ;  /* 0x000000000000794d */ /* 0x000fea0003800000 */
.L_x_24879:
[----:B------:R-:W-:Y:S01]  /*e220*/  HFMA2.MMA R128, -RZ, RZ, 0, 5.9604644775390625e-08 ;  /* 0x00000001ff807435 */ /* 0x000fe200000001ff */
[----:B------:R-:W-:Y:S01]  /*e230*/  IMAD.MOV.U32 R125, RZ, RZ, 0x1f ;  /* 0x0000001fff7d7424 */ /* 0x000fe200078e00ff */
[----:B------:R-:W-:Y:S01]  /*e240*/  MOV R100, 0xe270 ;  /* 0x0000e27000647802 */ /* 0x000fe20000000f00 */
[----:B------:R-:W-:-:S03]  /*e250*/  IMAD.MOV.U32 R126, RZ, RZ, -0x1 ;  /* 0xffffffffff7e7424 */ /* 0x000fc600078e00ff */
[----:B-----5:R-:W-:Y:S05]  /*e260*/  CALL.REL.NOINC `($__internal_139_$__cuda_sm70_shflsync_bfly_p) ;  /* 0x0000079000007944 */ /* 0x020fea0003c00000 */
[----:B-1----:R-:W-:Y:S01]  /*e270*/  MOV R100, R128 ;  /* 0x0000008000647202 */ /* 0x002fe20000000f00 */
[----:B0-----:R-:W-:Y:S05]  /*e280*/  BRA `(.L_x_24885) ;  /* 0xfffff0d000007947 */ /* 0x001fea000383ffff */
.L_x_24880:
[----:B------:R-:W-:Y:S01]  /*e290*/  IMAD.MOV.U32 R128, RZ, RZ, 0x2 ;  /* 0x00000002ff807424 */ /* 0x000fe200078e00ff */
[----:B------:R-:W-:Y:S01]  /*e2a0*/  MOV R126, 0xffffffff ;  /* 0xffffffff007e7802 */ /* 0x000fe20000000f00 */
[----:B------:R-:W-:Y:S01]  /*e2b0*/  IMAD.MOV.U32 R125, RZ, RZ, 0x1f ;  /* 0x0000001fff7d7424 */ /* 0x000fe200078e00ff */
[----:B------:R-:W-:Y:S02]  /*e2c0*/  MOV R100, 0xe2e0 ;  /* 0x0000e2e000647802 */ /* 0x000fe40000000f00 */
[----:B-----5:R-:W-:Y:S05]  /*e2d0*/  CALL.REL.NOINC `($__internal_139_$__cuda_sm70_shflsync_bfly_p) ;  /* 0x0000072000007944 */ /* 0x020fea0003c00000 */
[----:B01----:R-:W-:Y:S01]  /*e2e0*/  FADD.FTZ R127, R127, R128 ;  /* 0x000000807f7f7221 */ /* 0x003fe20000010000 */
[----:B------:R-:W-:Y:S01]  /*e2f0*/  MOV R126, 0xffffffff ;  /* 0xffffffff007e7802 */ /* 0x000fe20000000f00 */
[----:B------:R-:W-:Y:S01]  /*e300*/  IMAD.MOV.U32 R128, RZ, RZ, 0x4 ;  /* 0x00000004ff807424 */ /* 0x000fe200078e00ff */
[----:B------:R-:W-:Y:S01]  /*e310*/  MOV R100, 0xe340 ;  /* 0x0000e34000647802 */ /* 0x000fe20000000f00 */
[----:B------:R-:W-:-:S02]  /*e320*/  IMAD.MOV.U32 R125, RZ, RZ, 0x1f ;  /* 0x0000001fff7d7424 */ /* 0x000fc400078e00ff */
[----:B------:R-:W-:Y:S05]  /*e330*/  CALL.REL.NOINC `($__internal_139_$__cuda_sm70_shflsync_bfly_p) ;  /* 0x000006c000007944 */ /* 0x000fea0003c00000 */
        /* <DEDUP_REMOVED lines=12> */
[----:B-1----:R-:W-:Y:S01]  /*e400*/  FADD.FTZ R107, R127, R128 ;  /* 0x000000807f6b7221 */ /* 0x002fe20000010000 */
[----:B0-----:R-:W-:Y:S01]  /*e410*/  MOV R126, 0xffffffff ;  /* 0xffffffff007e7802 */ /* 0x001fe20000000f00 */
        /* <DEDUP_REMOVED lines=66> */
[----:B------:R-:W-:Y:S01]  /*e840*/  FFMA.FTZ R127, R101, R101, R100 ;  /* 0x00000065657f7223 */ /* 0x000fe20000010064 */
[----:B------:R-:W-:Y:S02]  /*e850*/  MOV R100, 0xe870 ;  /* 0x0000e87000647802 */ /* 0x000fe40000000f00 */
        /* <DEDUP_REMOVED lines=25> */
[----:B01----:R-:W-:Y:S05]  /*e9f0*/  BRA `(.L_x_24886) ;  /* 0xffffeea000007947 */ /* 0x003fea000383ffff */
        .weak           $__internal_139_$__cuda_sm70_shflsync_bfly_p
        .type           $__internal_139_$__cuda_sm70_shflsync_bfly_p,@function
        .size           $__internal_139_$__cuda_sm70_shflsync_bfly_p,(.L_x_29279 - $__internal_139_$__cuda_sm70_shflsync_bfly_p)
$__internal_139_$__cuda_sm70_shflsync_bfly_p:
[----:B------:R-:W-:Y:S01]  /*ea00*/  IMAD.MOV.U32 R101, RZ, RZ, 0x0 ;  /* 0x00000000ff657424 */ /* 0x000fe200078e00ff */
[----:B------:R-:W-:Y:S04]  /*ea10*/  WARPSYNC R126 ;  /* 0x0000007e00007348 */ /* 0x000fe80003800000 */
[----:B------:R0:W1:Y:S01]  /*ea20*/  SHFL.BFLY PT, R128, R127, R128, R125 ;  /* 0x0c0000807f807389 */ /* 0x00006200000e007d */
[----:B------:R-:W-:Y:S05]  /*ea30*/  RET.REL.NODEC R100 `(_ZN10layer_norm13ln_fwd_kernelINS_13Kernel_traitsI6__halfffffjLj1024ELj1ELj4ELj1ELj16ENS_18Kernel_traits_baseILj1024ES2_ffffjLj128EEEEELb1ELb0ELb1ELb1EEEvNS_9FwdParamsE) ;  /* 0xffff15c064007950 */ /* 0x000fea0003c3ffff */
.L_x_24887:
        /* <DEDUP_REMOVED lines=12> */
.L_x_29279:


//--------------------- .text._ZN10layer_norm13ln_fwd_kernelINS_13Kernel_traitsI6__halfffffjLj1024ELj1ELj4ELj1ELj16ENS_18Kernel_traits_baseILj1024ES2_ffffjLj128EEEEELb1ELb1ELb0ELb0EEEvNS_9FwdParamsE --------------------------
	.section	.text._ZN10layer_norm13ln_fwd_kernelINS_13Kernel_traitsI6__halfffffjLj1024ELj1ELj4ELj1ELj16ENS_18Kernel_traits_baseILj1024ES2_ffffjLj128EEEEELb1ELb1ELb0ELb0EEEvNS_9FwdParamsE,"ax",@progbits
	.sectioninfo	@"SHI_REGISTERS=167"
	.align	128
        .global         _ZN10layer_norm13ln_fwd_kernelINS_13Kernel_traitsI6__halfffffjLj1024ELj1ELj4ELj1ELj16ENS_18Kernel_traits_baseILj1024ES2_ffffjLj128EEEEELb1ELb1ELb0ELb0EEEvNS_9FwdParamsE
        .type           _ZN10layer_norm13ln_fwd_kernelINS_13Kernel_traitsI6__halfffffjLj1024ELj1ELj4ELj1ELj16ENS_18Kernel_traits_baseILj1024ES2_ffffjLj128EEEEELb1ELb1ELb0ELb0EEEvNS_9FwdParamsE,@function
        .size           _ZN10layer_norm13ln_fwd_kernelINS_13Kernel_traitsI6__halfffffjLj1024ELj1ELj4ELj1ELj16ENS_18Kernel_traits_baseILj1024ES2_ffffjLj128EEEEELb1ELb1ELb0ELb0EEEvNS_9FwdParamsE,(.L_x_29280 - _ZN10layer_norm13ln_fwd_kernelINS_13Kernel_traitsI6__halfffffjLj1024ELj1ELj4ELj1ELj16ENS_18Kernel_traits_baseILj1024ES2_ffffjLj128EEEEELb1ELb1ELb0ELb0EEEvNS_9FwdParamsE)
        .other          _ZN10layer_norm13ln_fwd_kernelINS_13Kernel_traitsI6__halfffffjLj1024ELj1ELj4ELj1ELj16ENS_18Kernel_traits_baseILj1024ES2_ffffjLj128EEEEELb1ELb1ELb0ELb0EEEvNS_9FwdParamsE,@"STO_CUDA_ENTRY STV_DEFAULT"
_ZN10layer_norm13ln_fwd_kernelINS_13Kernel_traitsI6__halfffffjLj1024ELj1ELj4ELj1ELj16ENS_18Kernel_traits_baseILj1024ES2_ffffjLj128EEEEELb1ELb1ELb0ELb0EEEvNS_9FwdParamsE:
.text._ZN10layer_norm13ln_fwd_kernelINS_13Kernel_traitsI6__halfffffjLj1024ELj1ELj4ELj1ELj16ENS_18Kernel_traits_baseILj1024ES2_ffffjLj128EEEEELb1ELb1ELb0ELb0EEEvNS_9FwdParamsE:
        /* <DEDUP_REMOVED lines=89> */
[----:B------:R-:W-:Y:S01]  /*0590*/  LOP3.LUT R0, R0, 0x20, RZ, 0xfc, !PT ;  /* 0x0000002000007812 */ /* 0x000fe200078efcff */
[----:B------:R-:W-:Y:S02]  /*05a0*/  @!P1 CS2R R76, SRZ ;  /* 0x00000000004c9805 */ /* 0x000fe4000001ff00 */
.L_x_24889:
[----:B0-----:R-:W-:Y:S05]  /*05b0*/  BSYNC B0 ;  /* 0x0000000000007941 */ /* 0x001fea0003800000 */
.L_x_24888:
        /* <DEDUP_REMOVED lines=11> */
[----:B------:R-:W-:-:S06]  /*0670*/  LEA.HI.X R47, R0, c[0x0][0x1cc], RZ, 0x3, P2 ;  /* 0x00007300002f7a11 */ /* 0x000fcc00010f1cff */
[----:B------:R-:W5:Y:S01]  /*0680*/  LDG.E.64 R46, [R46.64] ;  /* 0x000000062e2e7981 */ /* 0x000f62000c1e1b00 */
[----:B------:R-:W-:Y:S01]  /*0690*/  IADD3 R0, R0, 0x20, RZ ;  /* 0x0000002000007810 */ /* 0x000fe20007ffe0ff */
[----:B------:R-:W-:Y:S02]  /*06a0*/  @!P1 CS2R R4, SRZ ;  /* 0x0000000000049805 */ /* 0x000fe4000001ff00 */
.L_x_24891:
[----:B0-----:R-:W-:Y:S05]  /*06b0*/  BSYNC B0 ;  /* 0x0000000000007941 */ /* 0x001fea0003800000 */
.L_x_24890:
        /* <DEDUP_REMOVED lines=15> */
.L_x_24893:
[----:B0-----:R-:W-:Y:S05]  /*07b0*/  BSYNC B0 ;  /* 0x0000000000007941 */ /* 0x001fea0003800000 */
.L_x_24892:
        /* <DEDUP_REMOVED lines=15> */
.L_x_24895:
[----:B0-----:R-:W-:Y:S05]  /*08b0*/  BSYNC B0 ;  /* 0x0000000000007941 */ /* 0x001fea0003800000 */
.L_x_24894:
        /* <DEDUP_REMOVED lines=15> */
.L_x_24897:
[----:B0-----:R-:W-:Y:S05]  /*09b0*/  BSYNC B0 ;  /* 0x0000000000007941 */ /* 0x001fea0003800000 */
.L_x_24896:
        /* <DEDUP_REMOVED lines=24> */
.L_x_24899:
[----:B0-----:R-:W-:Y:S05]  /*0b40*/  BSYNC B0 ;  /* 0x0000000000007941 */ /* 0x001fea0003800000 */
.L_x_24898:
        /* <DEDUP_REMOVED lines=12> */
[----:B------:R-:W-:-:S12]  /*0c10*/  IMAD.MOV.U32 R13, RZ, RZ, 0x8 ;  /* 0x00000008ff0d7424 */ /* 0x000fd800078e00ff */
        /* <DEDUP_REMOVED lines=8> */
[----:B------:R-:W-:Y:S01]  /*0ca0*/  IADD3 R0, R0, 0x20, RZ ;  /* 0x0000002000007810 */ /* 0x000fe20007ffe0ff */
[----:B------:R-:W-:Y:S02]  /*0cb0*/  @!P1 CS2R R18, SRZ ;  /* 0x0000000000129805 */ /* 0x000fe4000001ff00 */
.L_x_24901:
[----:B0-----:R-:W-:Y:S05]  /*0cc0*/  BSYNC B0 ;  /* 0x0000000000007941 */ /* 0x001fea0003800000 */
.L_x_24900:
[----:B------:R-:W-:Y:S01]  /*0cd0*/  ISETP.GE.U32.AND P1, PT, R137, 0x100, PT ;  /* 0x000001008900780c */ /* 0x000fe20003f26070 */
[----:B------:R-:W-:Y:S01]  /*0ce0*/  BSSY B0, `(.L_x_24902) ;  /* 0x0000011000007945 */ /* 0x000fe20003800000 */
[----:B------:R-:W-:Y:S02]  /*0cf0*/  IMAD.HI.U32 R57, R139, -0x326172a9, RZ ;  /* 0xcd9e8d578b397827 */ /* 0x000fe400078e00ff */
[----:B------:R-:W-:-:S02]  /*0d00*/  P2R R148, PR, RZ, 0x2 ;  /* 0x00000002ff947803 */ /* 0x000fc40000000000 */
[----:B------:R-:W-:-:S07]  /*0d10*/  IMAD.HI.U32 R55, R140, -0x2daee0ad, RZ ;  /* 0xd2511f538c377827 */ /* 0x000fce00078e00ff */
        /* <DEDUP_REMOVED lines=13> */
.L_x_24903:
[----:B0-----:R-:W-:Y:S05]  /*0df0*/  BSYNC B0 ;  /* 0x0000000000007941 */ /* 0x001fea0003800000 */
.L_x_24902:
[----:B------:R-:W-:Y:S02]  /*0e00*/  ISETP.GE.AND P1, PT, R147, c[0x0][0x164], PT ;  /* 0x0000590093007a0c */ /* 0x000fe40003f26270 */
[----:B------:R-:W-:Y:S02]  /*0e10*/  LOP3.LUT R142, R57, UR23, R50, 0x96, !PT ;  /* 0x00000017398e7c12 */ /* 0x000fe4000f8e9632 */
[----:B------:R-:W-:-:S09]  /*0e20*/  LOP3.LUT R144, R55, UR24, R48, 0x96, !PT ;  /* 0x0000001837907c12 */ /* 0x000fd2000f8e9630 */
[----:B------:R-:W-:Y:S05]  /*0e30*/  @P1 EXIT ;  /* 0x000000000000194d */ /* 0x000fea0003800000 */
[----:B-----5:R-:W-:Y:S01]  /*0e40*/  IMAD.MOV.U32 R120, RZ, RZ, R38 ;  /* 0x000000ffff787224 */ /* 0x020fe200078e0026 */
[----:B------:R-:W-:Y:S01]  /*0e50*/  SHF.R.U64 R119, R38, 0x10, R39 ;  /* 0x0000001026777819 */ /* 0x000fe20000001227 */
[----:B------:R-:W-:Y:S01]  /*0e60*/  IMAD.MOV.U32 R136, RZ, RZ, R44 ;  /* 0x000000ffff887224 */ /* 0x000fe200078e002c */
[----:B------:R-:W-:Y:S01]  /*0e70*/  SHF.R.U64 R135, R44, 0x10, R45 ;  /* 0x000000102c877819 */ /* 0x000fe2000000122d */
[----:B------:R-:W-:Y:S01]  /*0e80*/  IMAD.MOV.U32 R128, RZ, RZ, R42 ;  /* 0x000000ffff807224 */ /* 0x000fe200078e002a */
[----:B------:R-:W-:Y:S01]  /*0e90*/  SHF.R.U64 R127, R42, 0x10, R43 ;  /* 0x000000102a7f7819 */ /* 0x000fe2000000122b */
[----:B------:R-:W-:Y:S01]  /*0ea0*/  IMAD.MOV.U32 R52, RZ, RZ, R6 ;  /* 0x000000ffff347224 */ /* 0x000fe200078e0006 */
[--C-:B------:R-:W-:Y:S01]  /*0eb0*/  SHF.R.U64 R54, R6, 0x10, R7.reuse ;  /* 0x0000001006367819 */ /* 0x100fe20000001207 */
[----:B------:R-:W-:Y:S01]  /*0ec0*/  IMAD.MOV.U32 R38, RZ, RZ, R12 ;  /* 0x000000ffff267224 */ /* 0x000fe200078e000c */
[----:B------:R-:W-:Y:S01]  /*0ed0*/  MOV R57, R39 ;  /* 0x0000002700397202 */ /* 0x000fe20000000f00 */
        /* <DEDUP_REMOVED lines=9> */
[----:B------:R-:W-:Y:S01]  /*0f70*/  SHF.R.U32.HI R50, RZ, 0x10, R7 ;  /* 0x00000010ff327819 */ /* 0x000fe20000011607 */
[----:B------:R-:W-:Y:S01]  /*0f80*/  IMAD.MOV.U32 R39, RZ, RZ, R13 ;  /* 0x000000ffff277224 */ /* 0x000fe200078e000d */
[----:B------:R-:W-:Y:S01]  /*0f90*/  SHF.R.U64 R48, R8, 0x10, R9 ;  /* 0x0000001008307819 */ /* 0x000fe20000001209 */
[----:B------:R-:W-:Y:S01]  /*0fa0*/  IMAD R139, R139, -0x326172a9, RZ ;  /* 0xcd9e8d578b8b7824 */ /* 0x000fe200078e02ff */
[----:B------:R-:W-:Y:S01]  /*0fb0*/  SHF.R.U64 R111, R34, 0x10, R35 ;  /* 0x00000010226f7819 */ /* 0x000fe20000001223 */
[----:B------:R-:W-:Y:S01]  /*0fc0*/  IMAD.HI.U32 R12, R144, -0x326172a9, RZ ;  /* 0xcd9e8d57900c7827 */ /* 0x000fe200078e00ff */
[----:B------:R-:W-:Y:S01]  /*0fd0*/  SHF.R.U64 R42, R30, 0x10, R31 ;  /* 0x000000101e2a7819 */ /* 0x000fe2000000121f */
[----:B------:R-:W-:Y:S01]  /*0fe0*/  BSSY B0, `(.L_x_24904) ;  /* 0x0000d47000007945 */ /* 0x000fe20003800000 */
[----:B------:R-:W-:Y:S01]  /*0ff0*/  SHF.R.U64 R107, R26, 0x10, R27 ;  /* 0x000000101a6b7819 */ /* 0x000fe2000000121b */
[----:B------:R-:W-:Y:S01]  /*1000*/  IMAD.MOV.U32 R132, RZ, RZ, R46 ;  /* 0x000000ffff847224 */ /* 0x000fe200078e002e */
[----:B------:R-:W-:Y:S01]  /*1010*/  SHF.R.U32.HI R84, RZ, 0x10, R13 ;  /* 0x00000010ff547819 */ /* 0x000fe2000001160d */
[--C-:B------:R-:W-:Y:S01]  /*1020*/  IMAD.MOV.U32 R65, RZ, RZ, R47.reuse ;  /* 0x000000ffff417224 */ /* 0x100fe200078e002f */
[----:B------:R-:W-:Y:S01]  /*1030*/  SHF.R.U64 R131, R46, 0x10, R47 ;  /* 0x000000102e837819 */ /* 0x000fe2000000122f */
[----:B------:R-:W-:Y:S01]  /*1040*/  IMAD.MOV.U32 R63, RZ, RZ, R43 ;  /* 0x000000ffff3f7224 */ /* 0x000fe200078e002b */
[----:B------:R-:W-:Y:S01]  /*1050*/  SHF.R.U32.HI R129, RZ, 0x10, R47 ;  /* 0x00000010ff817819 */ /* 0x000fe2000001162f */
[----:B------:R-:W-:Y:S01]  /*1060*/  IMAD.MOV.U32 R61, RZ, RZ, R41 ;  /* 0x000000ffff3d7224 */ /* 0x000fe200078e0029 */
[----:B------:R-:W-:Y:S01]  /*1070*/  SHF.R.U32.HI R125, RZ, 0x10, R43 ;  /* 0x00000010ff7d7819 */ /* 0x000fe2000001162b */
[----:B------:R-:W-:Y:S01]  /*1080*/  IMAD.MOV.U32 R55, RZ, RZ, R9 ;  /* 0x000000ffff377224 */ /* 0x000fe200078e0009 */
        /* <DEDUP_REMOVED lines=9> */
[----:B------:R-:W-:Y:S01]  /*1120*/  IMAD R140, R140, -0x2daee0ad, RZ ;  /* 0xd2511f538c8c7824 */ /* 0x000fe200078e02ff */
[----:B------:R-:W-:Y:S01]  /*1130*/  MOV R8, R32 ;  /* 0x0000002000087202 */ /* 0x000fe20000000f00 */
[----:B------:R-:W-:Y:S01]  /*1140*/  IMAD.HI.U32 R13, R142, -0x2daee0ad, RZ ;  /* 0xd2511f538e0d7827 */ /* 0x000fe200078e00ff */
[----:B------:R-:W-:Y:S01]  /*1150*/  SHF.R.U64 R7, R32, 0x10, R33 ;  /* 0x0000001020077819 */ /* 0x000fe20000001221 */
[----:B------:R-:W-:Y:S01]  /*1160*/  HADD2.F32 R79, -RZ, R76.H0_H0 ;  /* 0x2000004cff4f7230 */ /* 0x000fe20000004100 */
[----:B------:R-:W-:Y:S01]  /*1170*/  SHF.R.U32.HI R26, RZ, 0x10, R27 ;  /* 0x00000010ff1a7819 */ /* 0x000fe2000001161b */
[----:B------:R-:W-:Y:S01]  /*1180*/  IMAD.MOV.U32 R51, RZ, RZ, R33 ;  /* 0x000000ffff337224 */ /* 0x000fe200078e0021 */
[----:B------:R-:W-:Y:S01]  /*1190*/  MOV R34, R14 ;  /* 0x0000000e00227202 */ /* 0x000fe20000000f00 */
[----:B------:R-:W-:Y:S01]  /*11a0*/  IMAD.MOV.U32 R49, RZ, RZ, R35 ;  /* 0x000000ffff317224 */ /* 0x000fe200078e0023 */
[----:B------:R-:W-:Y:S01]  /*11b0*/  SHF.R.U32.HI R9, RZ, 0x10, R9 ;  /* 0x00000010ff097819 */ /* 0x000fe20000011609 */
[----:B------:R-:W-:Y:S01]  /*11c0*/  IMAD.MOV.U32 R43, RZ, RZ, R29 ;  /* 0x000000ffff2b7224 */ /* 0x000fe200078e001d */
[----:B------:R-:W-:Y:S01]  /*11d0*/  SHF.R.U32.HI R46, RZ, 0x10, R33 ;  /* 0x00000010ff2e7819 */ /* 0x000fe20000011621 */
[----:B------:R-:W-:Y:S01]  /*11e0*/  IMAD.MOV.U32 R41, RZ, RZ, R15 ;  /* 0x000000ffff297224 */ /* 0x000fe200078e000f */
[----:B------:R-:W-:Y:S01]  /*11f0*/  SHF.R.U32.HI R109, RZ, 0x10, R35 ;  /* 0x00000010ff6d7819 */ /* 0x000fe20000011623 */
[----:B------:R-:W-:Y:S01]  /*1200*/  IMAD.MOV.U32 R36, RZ, RZ, R10 ;  /* 0x000000ffff247224 */ /* 0x000fe200078e000a */
        /* <DEDUP_REMOVED lines=14> */
[----:B------:R-:W-:Y:S01]  /*12f0*/  MOV R37, R11 ;  /* 0x0000000b00257202 */ /* 0x000fe20000000f00 */
[----:B------:R-:W-:Y:S01]  /*1300*/  IMAD R144, R144, -0x326172a9, RZ ;  /* 0xcd9e8d5790907824 */ /* 0x000fe200078e02ff */
[----:B------:R-:W-:Y:S01]  /*1310*/  SHF.R.U32.HI R89, RZ, 0x10, R11 ;  /* 0x00000010ff597819 */ /* 0x000fe2000001160b */
[----:B------:R-:W-:Y:S01]  /*1320*/  IMAD R142, R142, -0x2daee0ad, RZ ;  /* 0xd2511f538e8e7824 */ /* 0x000fe200078e02ff */
[--C-:B------:R-:W-:Y:S01]  /*1330*/  SHF.R.U64 R90, R76, 0x10, R77.reuse ;  /* 0x000000104c5a7819 */ /* 0x100fe2000000124d */
[----:B------:R-:W-:Y:S01]  /*1340*/  IMAD.MOV.U32 R138, RZ, RZ, RZ ;  /* 0x000000ffff8a7224 */ /* 0x000fe200078e00ff */
        /* <DEDUP_REMOVED lines=107> */
.L_x_25164:
        /* <DEDUP_REMOVED lines=15> */
[----:B0-----:R-:W-:Y:S01]  /*1af0*/  HFMA2.MMA R40, -RZ, RZ, 0, 9.5367431640625e-07 ;  /* 0x00000010ff287435 */ /* 0x001fe200000001ff */
[----:B------:R-:W-:-:S04]  /*1b00*/  ISETP.NE.U32.AND P1, PT, RZ, c[0x0][0x180], PT ;  /* 0x00006000ff007a0c */ /* 0x000fc80003f25070 */
[----:B------:R-:W-:-:S05]  /*1b10*/  ISETP.NE.AND.EX P1, PT, RZ, c[0x0][0x184], PT, P1 ;  /* 0x00006100ff007a0c */ /* 0x000fca0003f25310 */
[----:B------:R-:W-:-:S06]  /*1b20*/  IMAD.WIDE.U32 R40, R155, R40, c[0x0][0x170] ;  /* 0x00005c009b287625 */ /* 0x000fcc00078e0028 */
[----:B------:R-:W5:Y:S02]  /*1b30*/  LDG.E.128 R40, [R40.64] ;  /* 0x0000000628287981 */ /* 0x000f64000c1e1d00 */
        /* <DEDUP_REMOVED lines=15> */
.L_x_24908:
[----:B0-----:R-:W-:Y:S02]  /*1c30*/  IMAD.MOV.U32 R161, RZ, RZ, R144 ;  /* 0x000000ffffa17224 */ /* 0x001fe400078e0090 */
.L_x_24909:
[----:B------:R-:W-:Y:S05]  /*1c40*/  BSYNC B2 ;  /* 0x0000000000027941 */ /* 0x000fea0003800000 */
.L_x_24907:
        /* <DEDUP_REMOVED lines=16> */
.L_x_24913:
[----:B------:R-:W-:Y:S05]  /*1d50*/  BSYNC B3 ;  /* 0x0000000000037941 */ /* 0x000fea0003800000 */
.L_x_24912:
        /* <DEDUP_REMOVED lines=44> */
.L_x_24911:
[----:B------:R-:W-:Y:S05]  /*2020*/  BSYNC B2 ;  /* 0x0000000000027941 */ /* 0x000fea0003800000 */
.L_x_24910:
        /* <DEDUP_REMOVED lines=23> */
.L_x_24915:
[----:B------:R-:W-:Y:S02]  /*21a0*/  MOV R161, R144 ;  /* 0x0000009000a17202 */ /* 0x000fe40000000f00 */
.L_x_24916:
[----:B------:R-:W-:Y:S05]  /*21b0*/  BSYNC B2 ;  /* 0x0000000000027941 */ /* 0x000fea0003800000 */
.L_x_24914:
        /* <DEDUP_REMOVED lines=16> */
.L_x_24920:
[----:B------:R-:W-:Y:S05]  /*22c0*/  BSYNC B3 ;  /* 0x0000000000037941 */ /* 0x000fea0003800000 */
.L_x_24919:
        /* <DEDUP_REMOVED lines=44> */
.L_x_24918:
[----:B------:R-:W-:Y:S05]  /*2590*/  BSYNC B2 ;  /* 0x0000000000027941 */ /* 0x000fea0003800000 */
.L_x_24917:
[----:B------:R-:W0:Y:S01]  /*25a0*/  I2F.U32 R75, R161 ;  /* 0x000000a1004b7306 */ /* 0x000e220000201000 */
[----:B------:R-:W-:Y:S01]  /*25b0*/  FMUL.FTZ R41, R41, R73 ;  /* 0x0000004929297220 */ /* 0x000fe20000410000 */
[----:B------:R-:W-:Y:S01]  /*25c0*/  ISETP.NE.AND P4, PT, R74, 0x1, PT ;  /* 0x000000014a00780c */ /* 0x000fe20003f85270 */
[----:B------:R-:W-:Y:S02]  /*25d0*/  BSSY B2, `(.L_x_24921) ;  /* 0x0000012000027945 */ /* 0x000fe40003800000 */
        /* <DEDUP_REMOVED lines=16> */
.L_x_24922:
[----:B------:R-:W-:Y:S02]  /*26e0*/  MOV R161, R144 ;  /* 0x0000009000a17202 */ /* 0x000fe40000000f00 */
.L_x_24923:
[----:B------:R-:W-:Y:S05]  /*26f0*/  BSYNC B2 ;  /* 0x0000000000027941 */ /* 0x000fea0003800000 */
.L_x_24921:
        /* <DEDUP_REMOVED lines=16> */
.L_x_24927:
[----:B------:R-:W-:Y:S05]  /*2800*/  BSYNC B3 ;  /* 0x0000000000037941 */ /* 0x000fea0003800000 */
.L_x_24926:
        /* <DEDUP_REMOVED lines=44> */
.L_x_24925:
[----:B------:R-:W-:Y:S05]  /*2ad0*/  BSYNC B2 ;  /* 0x0000000000027941 */ /* 0x000fea0003800000 */
.L_x_24924:
[----:B------:R-:W0:Y:S01]  /*2ae0*/  I2F.U32 R141, R161 ;  /* 0x000000a1008d7306 */ /* 0x000e220000201000 */
[----:B------:R-:W-:Y:S01]  /*2af0*/  FMUL.FTZ R42, R42, R73 ;  /* 0x000000492a2a7220 */ /* 0x000fe20000410000 */
[----:B------:R-:W-:Y:S01]  /*2b00*/  ISETP.NE.AND P5, PT, R75, 0x1, PT ;  /* 0x000000014b00780c */ /* 0x000fe20003fa5270 */
[----:B------:R-:W-:Y:S02]  /*2b10*/  BSSY B2, `(.L_x_24928) ;  /* 0x0000012000027945 */ /* 0x000fe40003800000 */
        /* <DEDUP_REMOVED lines=16> */
.L_x_24929:
[----:B------:R-:W-:Y:S02]  /*2c20*/  IMAD.MOV.U32 R161, RZ, RZ, R144 ;  /* 0x000000ffffa17224 */ /* 0x000fe400078e0090 */
.L_x_24930:
[----:B------:R-:W-:Y:S05]  /*2c30*/  BSYNC B2 ;  /* 0x0000000000027941 */ /* 0x000fea0003800000 */
.L_x_24928:
        /* <DEDUP_REMOVED lines=16> */
.L_x_24934:
[----:B------:R-:W-:Y:S05]  /*2d40*/  BSYNC B3 ;  /* 0x0000000000037941 */ /* 0x000fea0003800000 */
.L_x_24933:
        /* <DEDUP_REMOVED lines=44> */
.L_x_24932:
[----:B------:R-:W-:Y:S05]  /*3010*/  BSYNC B2 ;  /* 0x0000000000027941 */ /* 0x000fea0003800000 */
.L_x_24931:
[----:B------:R-:W0:Y:S01]  /*3020*/  I2F.U32 R157, R161 ;  /* 0x000000a1009d7306 */ /* 0x000e220000201000 */
[----:B------:R-:W-:Y:S01]  /*3030*/  FMUL.FTZ R43, R43, R73 ;  /* 0x000000492b2b7220 */ /* 0x000fe20000410000 */
[----:B------:R-:W-:Y:S02]  /*3040*/  SEL R74, RZ, 0x1, P2 ;  /* 0x00000001ff4a7807 */ /* 0x000fe40001000000 */
[----:B------:R-:W-:Y:S01]  /*3050*/  SEL R162, RZ, 0x10000, P4 ;  /* 0x00010000ffa27807 */ /* 0x000fe20002000000 */
[----:B------:R-:W-:Y:S01]  /*3060*/  FMUL.FTZ R43, R43, c[0x0][0x1e8] ;  /* 0x00007a002b2b7a20 */ /* 0x000fe20000410000 */
[----:B------:R-:W-:Y:S01]  /*3070*/  SEL R75, RZ, 0x100, P3 ;  /* 0x00000100ff4b7807 */ /* 0x000fe20001800000 */
[----:B0-----:R-:W-:-:S05]  /*3080*/  FFMA.FTZ R157, R157, R160, 1.1641532182693481445e-10 ;  /* 0x2f0000009d9d7423 */ /* 0x001fca00000100a0 */
[----:B------:R-:W-:-:S04]  /*3090*/  FSETP.GTU.FTZ.AND P2, PT, R157, c[0x0][0x1e4], PT ;  /* 0x000079009d007a0b */ /* 0x000fc80003f5c000 */
[----:B------:R-:W-:Y:S02]  /*30a0*/  FSEL R156, R43, RZ, !P2 ;  /* 0x000000ff2b9c7208 */ /* 0x000fe40005000000 */
[----:B------:R-:W-:-:S03]  /*30b0*/  SEL R160, RZ, 0x1000000, P2 ;  /* 0x01000000ffa07807 */ /* 0x000fc60001000000 */
[----:B------:R-:W-:Y:S01]  /*30c0*/  FMUL.FTZ R43, R133, R156 ;  /* 0x0000009c852b7220 */ /* 0x000fe20000410000 */
[----:B------:R-:W-:-:S03]  /*30d0*/  IADD3 R75, R75, R160, R162 ;  /* 0x000000a04b4b7210 */ /* 0x000fc60007ffe0a2 */
[----:B------:R-:W-:Y:S01]  /*30e0*/  @P1 FADD.FTZ R43, R39, R43 ;  /* 0x0000002b272b1221 */ /* 0x000fe20000010000 */
[----:B------:R-:W-:Y:S02]  /*30f0*/  LEA R158, P1, R155, c[0x0][0x188], 0x4 ;  /* 0x000062009b9e7a11 */ /* 0x000fe400078220ff */
[----:B------:R-:W-:Y:S02]  /*3100*/  IADD3 R75, R75, R74, RZ ;  /* 0x0000004a4b4b7210 */ /* 0x000fe40007ffe0ff */
[C---:B------:R-:W-:Y:S02]  /*3110*/  LEA.HI.X R159, R155.reuse, c[0x0][0x18c], RZ, 0x4, P1 ;  /* 0x000063009b9f7a11 */ /* 0x040fe400008f24ff */
[C---:B------:R-:W-:Y:S02]  /*3120*/  LEA R156, P1, R155.reuse, c[0x0][0x190], 0x2 ;  /* 0x000064009b9c7a11 */ /* 0x040fe400078210ff */
[C---:B------:R-:W-:Y:S01]  /*3130*/  IADD3 R74, R155.reuse, 0x20, RZ ;  /* 0x000000209b4a7810 */ /* 0x040fe20007ffe0ff */
[----:B------:R0:W-:Y:S01]  /*3140*/  STG.E.128 [R158.64], R40 ;  /* 0x000000289e007986 */ /* 0x0001e2000c101d06 */
[----:B------:R-:W-:-:S05]  /*3150*/  LEA.HI.X R157, R155, c[0x0][0x194], RZ, 0x2, P1 ;  /* 0x000065009b9d7a11 */ /* 0x000fca00008f14ff */
[----:B------:R0:W-:Y:S04]  /*3160*/  STG.E [R156.64], R75 ;  /* 0x0000004b9c007986 */ /* 0x0001e8000c101906 */
.L_x_24906:
[----:B0-----:R-:W-:Y:S05]  /*3170*/  BSYNC B1 ;  /* 0x0000000000017941 */ /* 0x001fea0003800000 */
.L_x_24905:
        /* <DEDUP_REMOVED lines=23> */
.L_x_24938:
[----:B0-----:R-:W-:Y:S02]  /*32f0*/  IMAD.MOV.U32 R162, RZ, RZ, R144 ;  /* 0x000000ffffa27224 */ /* 0x001fe400078e0090 */
.L_x_24939:
[----:B------:R-:W-:Y:S05]  /*3300*/  BSYNC B2 ;  /* 0x0000000000027941 */ /* 0x000fea0003800000 */
.L_x_24937:
        /* <DEDUP_REMOVED lines=16> */
.L_x_24943:
[----:B------:R-:W-:Y:S05]  /*3410*/  BSYNC B3 ;  /* 0x0000000000037941 */ /* 0x000fea0003800000 */
.L_x_24942:
        /* <DEDUP_REMOVED lines=44> */
.L_x_24941:
[----:B------:R-:W-:Y:S05]  /*36e0*/  BSYNC B2 ;  /* 0x0000000000027941 */ /* 0x000fea0003800000 */
.L_x_24940:
[----:B------:R-:W0:Y:S01]  /*36f0*/  I2F.U32 R156, R162 ;  /* 0x000000a2009c7306 */ /* 0x000e220000201000 */
[----:B------:R-:W-:Y:S01]  /*3700*/  HFMA2.MMA R75, -RZ, RZ, 0.1171875, 0 ;  /* 0x2f800000ff4b7435 */ /* 0x000fe200000001ff */
[----:B-----5:R-:W-:Y:S01]  /*3710*/  FMUL.FTZ R44, R44, R73 ;  /* 0x000000492c2c7220 */ /* 0x020fe20000410000 */
[----:B------:R-:W-:Y:S01]  /*3720*/  ISETP.NE.U32.AND P1, PT, RZ, c[0x0][0x180], PT ;  /* 0x00006000ff007a0c */ /* 0x000fe20003f25070 */
[----:B------:R-:W-:Y:S01]  /*3730*/  BSSY B2, `(.L_x_24944) ;  /* 0x0000014000027945 */ /* 0x000fe20003800000 */
[----:B------:R-:W-:Y:S01]  /*3740*/  ISETP.NE.AND P3, PT, R158, 0x1, PT ;  /* 0x000000019e00780c */ /* 0x000fe20003f65270 */
[----:B------:R-:W-:Y:S01]  /*3750*/  FMUL.FTZ R44, R44, c[0x0][0x1e8] ;  /* 0x00007a002c2c7a20 */ /* 0x000fe20000410000 */
[----:B------:R-:W-:-:S04]  /*3760*/  ISETP.NE.AND.EX P1, PT, RZ, c[0x0][0x184], PT, P1 ;  /* 0x00006100ff007a0c */ /* 0x000fc80003f25310 */
        /* <DEDUP_REMOVED lines=15> */
.L_x_24945:
[----:B------:R-:W-:Y:S02]  /*3860*/  MOV R160, R144 ;  /* 0x0000009000a07202 */ /* 0x000fe40000000f00 */
.L_x_24946:
[----:B------:R-:W-:Y:S05]  /*3870*/  BSYNC B2 ;  /* 0x0000000000027941 */ /* 0x000fea0003800000 */
.L_x_24944:
        /* <DEDUP_REMOVED lines=16> */
.L_x_24950:
[----:B------:R-:W-:Y:S05]  /*3980*/  BSYNC B3 ;  /* 0x0000000000037941 */ /* 0x000fea0003800000 */
.L_x_24949:
        /* <DEDUP_REMOVED lines=41> */
[----:B------:R-:W-:-:S03]  /*3c20*/  MOV R144, R158 ;  /* 0x0000009e00907202 */ /* 0x000fc60000000f00 */
[----:B------:R-:W-:Y:S01]  /*3c30*/  IMAD.MOV.U32 R142, RZ, RZ, R156 ;  /* 0x000000ffff8e7224 */ /* 0x000fe200078e009c */
[----:B------:R-:W-:Y:S02]  /*3c40*/  LOP3.LUT R140, R157, UR26, R140, 0x96, !PT ;  /* 0x0000001a9d8c7c12 */ /* 0x000fe4000f8e968c */
.L_x_24948:
[----:B------:R-:W-:Y:S05]  /*3c50*/  BSYNC B2 ;  /* 0x0000000000027941 */ /* 0x000fea0003800000 */
.L_x_24947:
        /* <DEDUP_REMOVED lines=20> */
.L_x_24952:
[----:B------:R-:W-:Y:S02]  /*3da0*/  IMAD.MOV.U32 R160, RZ, RZ, R144 ;  /* 0x000000ffffa07224 */ /* 0x000fe400078e0090 */
.L_x_24953:
[----:B------:R-:W-:Y:S05]  /*3db0*/  BSYNC B2 ;  /* 0x0000000000027941 */ /* 0x000fea0003800000 */
.L_x_24951:
        /* <DEDUP_REMOVED lines=16> */
.L_x_24957:
[----:B------:R-:W-:Y:S05]  /*3ec0*/  BSYNC B3 ;  /* 0x0000000000037941 */ /* 0x000fea0003800000 */
.L_x_24956:
        /* <DEDUP_REMOVED lines=44> */
.L_x_24955:
[----:B------:R-:W-:Y:S05]  /*4190*/  BSYNC B2 ;  /* 0x0000000000027941 */ /* 0x000fea0003800000 */
.L_x_24954:
        /* <DEDUP_REMOVED lines=20> */
.L_x_24959:
[----:B------:R-:W-:Y:S02]  /*42e0*/  MOV R160, R144 ;  /* 0x0000009000a07202 */ /* 0x000fe40000000f00 */
.L_x_24960:
[----:B------:R-:W-:Y:S05]  /*42f0*/  BSYNC B2 ;  /* 0x0000000000027941 */ /* 0x000fea0003800000 */
.L_x_24958:
        /* <DEDUP_REMOVED lines=16> */
.L_x_24964:
[----:B------:R-:W-:Y:S05]  /*4400*/  BSYNC B3 ;  /* 0x0000000000037941 */ /* 0x000fea0003800000 */
.L_x_24963:
        /* <DEDUP_REMOVED lines=44> */
.L_x_24962:
[----:B------:R-:W-:Y:S05]  /*46d0*/  BSYNC B2 ;  /* 0x0000000000027941 */ /* 0x000fea0003800000 */
.L_x_24961:
        /* <DEDUP_REMOVED lines=13> */
[----:B------:R-:W-:Y:S01]  /*47b0*/  LEA R158, P1, R74, c[0x0][0x188], 0x4 ;  /* 0x000062004a9e7a11 */ /* 0x000fe200078220ff */
[----:B------:R-:W-:-:S03]  /*47c0*/  IMAD.IADD R75, R75, 0x1, R164 ;  /* 0x000000014b4b7824 */ /* 0x000fc600078e02a4 */
[C---:B------:R-:W-:Y:S02]  /*47d0*/  LEA.HI.X R159, R74.reuse, c[0x0][0x18c], RZ, 0x4, P1 ;  /* 0x000063004a9f7a11 */ /* 0x040fe400008f24ff */
[----:B------:R-:W-:-:S03]  /*47e0*/  LEA R156, P1, R74, c[0x0][0x190], 0x2 ;  /* 0x000064004a9c7a11 */ /* 0x000fc600078210ff */
[----:B------:R0:W-:Y:S01]  /*47f0*/  STG.E.128 [R158.64], R44 ;  /* 0x0000002c9e007986 */ /* 0x0001e2000c101d06 */
[C---:B------:R-:W-:Y:S02]  /*4800*/  LEA.HI.X R157, R74.reuse, c[0x0][0x194], RZ, 0x2, P1 ;  /* 0x000065004a9d7a11 */ /* 0x040fe400008f14ff */
[----:B------:R-:W-:-:S03]  /*4810*/  IADD3 R74, R74, 0x20, RZ ;  /* 0x000000204a4a7810 */ /* 0x000fc60007ffe0ff */
[----:B------:R0:W-:Y:S04]  /*4820*/  STG.E [R156.64], R75 ;  /* 0x0000004b9c007986 */ /* 0x0001e8000c101906 */
.L_x_24936:
[----:B------:R-:W-:Y:S05]  /*4830*/  BSYNC B1 ;  /* 0x0000000000017941 */ /* 0x000fea0003800000 */
.L_x_24935:
        /* <DEDUP_REMOVED lines=23> */
.L_x_24968:
[----:B0-----:R-:W-:Y:S02]  /*49b0*/  MOV R162, R144 ;  /* 0x0000009000a27202 */ /* 0x001fe40000000f00 */
.L_x_24969:
[----:B------:R-:W-:Y:S05]  /*49c0*/  BSYNC B2 ;  /* 0x0000000000027941 */ /* 0x000fea0003800000 */
.L_x_24967:
        /* <DEDUP_REMOVED lines=16> */
.L_x_24973:
[----:B------:R-:W-:Y:S05]  /*4ad0*/  BSYNC B3 ;  /* 0x0000000000037941 */ /* 0x000fea0003800000 */
.L_x_24972:
        /* <DEDUP_REMOVED lines=44> */
.L_x_24971:
[----:B------:R-:W-:Y:S05]  /*4da0*/  BSYNC B2 ;  /* 0x0000000000027941 */ /* 0x000fea0003800000 */
.L_x_24970:
        /* <DEDUP_REMOVED lines=23> */
.L_x_24975:
[----:B------:R-:W-:Y:S02]  /*4f20*/  IMAD.MOV.U32 R160, RZ, RZ, R144 ;  /* 0x000000ffffa07224 */ /* 0x000fe400078e0090 */
.L_x_24976:
[----:B------:R-:W-:Y:S05]  /*4f30*/  BSYNC B2 ;  /* 0x0000000000027941 */ /* 0x000fea0003800000 */
.L_x_24974:
        /* <DEDUP_REMOVED lines=16> */
.L_x_24980:
[----:B------:R-:W-:Y:S05]  /*5040*/  BSYNC B3 ;  /* 0x0000000000037941 */ /* 0x000fea0003800000 */
.L_x_24979:
        /* <DEDUP_REMOVED lines=44> */
.L_x_24978:
[----:B------:R-:W-:Y:S05]  /*5310*/  BSYNC B2 ;  /* 0x0000000000027941 */ /* 0x000fea0003800000 */
.L_x_24977:
        /* <DEDUP_REMOVED lines=20> */
.L_x_24982:
[----:B------:R-:W-:Y:S02]  /*5460*/  IMAD.MOV.U32 R160, RZ, RZ, R144 ;  /* 0x000000ffffa07224 */ /* 0x000fe400078e0090 */
.L_x_24983:
[----:B------:R-:W-:Y:S05]  /*5470*/  BSYNC B2 ;  /* 0x0000000000027941 */ /* 0x000fea0003800000 */
.L_x_24981:
        /* <DEDUP_REMOVED lines=16> */
.L_x_24987:
[----:B------:R-:W-:Y:S05]  /*5580*/  BSYNC B3 ;  /* 0x0000000000037941 */ /* 0x000fea0003800000 */
.L_x_24986:
        /* <DEDUP_REMOVED lines=44> */
.L_x_24985:
[----:B------:R-:W-:Y:S05]  /*5850*/  BSYNC B2 ;  /* 0x0000000000027941 */ /* 0x000fea0003800000 */
.L_x_24984:
        /* <DEDUP_REMOVED lines=20> */
.L_x_24989:
[----:B------:R-:W-:Y:S02]  /*59a0*/  IMAD.MOV.U32 R160, RZ, RZ, R144 ;  /* 0x000000ffffa07224 */ /* 0x000fe400078e0090 */
.L_x_24990:
[----:B------:R-:W-:Y:S05]  /*59b0*/  BSYNC B2 ;  /* 0x0000000000027941 */ /* 0x000fea0003800000 */
.L_x_24988:
        /* <DEDUP_REMOVED lines=16> */
.L_x_24994:
[----:B------:R-:W-:Y:S05]  /*5ac0*/  BSYNC B3 ;  /* 0x0000000000037941 */ /* 0x000fea0003800000 */
.L_x_24993:
        /* <DEDUP_REMOVED lines=44> */
.L_x_24992:
[----:B------:R-:W-:Y:S05]  /*5d90*/  BSYNC B2 ;  /* 0x0000000000027941 */ /* 0x000fea0003800000 */
.L_x_24991:
        /* <DEDUP_REMOVED lines=21> */
.L_x_24966:
[----:B------:R-:W-:Y:S05]  /*5ef0*/  BSYNC B1 ;  /* 0x0000000000017941 */ /* 0x000fea0003800000 */
.L_x_24965:
        /* <DEDUP_REMOVED lines=23> */
.L_x_24998:
[----:B0-----:R-:W-:Y:S02]  /*6070*/  IMAD.MOV.U32 R162, RZ, RZ, R144 ;  /* 0x000000ffffa27224 */ /* 0x001fe400078e0090 */
.L_x_24999:
[----:B------:R-:W-:Y:S05]  /*6080*/  BSYNC B2 ;  /* 0x0000000000027941 */ /* 0x000fea0003800000 */
.L_x_24997:
        /* <DEDUP_REMOVED lines=16> */
.L_x_25003:
[----:B------:R-:W-:Y:S05]  /*6190*/  BSYNC B3 ;  /* 0x0000000000037941 */ /* 0x000fea0003800000 */
.L_x_25002:
        /* <DEDUP_REMOVED lines=44> */
.L_x_25001:
[----:B------:R-:W-:Y:S05]  /*6460*/  BSYNC B2 ;  /* 0x0000000000027941 */ /* 0x000fea0003800000 */
.L_x_25000:
        /* <DEDUP_REMOVED lines=23> */
.L_x_25005:
[----:B------:R-:W-:Y:S02]  /*65e0*/  IMAD.MOV.U32 R160, RZ, RZ, R144 ;  /* 0x000000ffffa07224 */ /* 0x000fe400078e0090 */
.L_x_25006:
[----:B------:R-:W-:Y:S05]  /*65f0*/  BSYNC B2 ;  /* 0x0000000000027941 */ /* 0x000fea0003800000 */
.L_x_25004:
        /* <DEDUP_REMOVED lines=16> */
.L_x_25010:
[----:B------:R-:W-:Y:S05]  /*6700*/  BSYNC B3 ;  /* 0x0000000000037941 */ /* 0x000fea0003800000 */
.L_x_25009:
        /* <DEDUP_REMOVED lines=44> */
.L_x_25008:
[----:B------:R-:W-:Y:S05]  /*69d0*/  BSYNC B2 ;  /* 0x0000000000027941 */ /* 0x000fea0003800000 */
.L_x_25007:
        /* <DEDUP_REMOVED lines=20> */
.L_x_25012:
[----:B------:R-:W-:Y:S02]  /*6b20*/  MOV R160, R144 ;  /* 0x0000009000a07202 */ /* 0x000fe40000000f00 */
.L_x_25013:
[----:B------:R-:W-:Y:S05]  /*6b30*/  BSYNC B2 ;  /* 0x0000000000027941 */ /* 0x000fea0003800000 */
.L_x_25011:
        /* <DEDUP_REMOVED lines=16> */
.L_x_25017:
[----:B------:R-:W-:Y:S05]  /*6c40*/  BSYNC B3 ;  /* 0x0000000000037941 */ /* 0x000fea0003800000 */
.L_x_25016:
        /* <DEDUP_REMOVED lines=44> */
.L_x_25015:
[----:B------:R-:W-:Y:S05]  /*6f10*/  BSYNC B2 ;  /* 0x0000000000027941 */ /* 0x000fea0003800000 */
.L_x_25014:
        /* <DEDUP_REMOVED lines=20> */
.L_x_25019:
[----:B------:R-:W-:Y:S02]  /*7060*/  IMAD.MOV.U32 R160, RZ, RZ, R144 ;  /* 0x000000ffffa07224 */ /* 0x000fe400078e0090 */
.L_x_25020:
[----:B------:R-:W-:Y:S05]  /*7070*/  BSYNC B2 ;  /* 0x0000000000027941 */ /* 0x000fea0003800000 */
.L_x_25018:
        /* <DEDUP_REMOVED lines=16> */
.L_x_25024:
[----:B------:R-:W-:Y:S05]  /*7180*/  BSYNC B3 ;  /* 0x0000000000037941 */ /* 0x000fea0003800000 */
.L_x_25023:
        /* <DEDUP_REMOVED lines=44> */
.L_x_25022:
[----:B------:R-:W-:Y:S05]  /*7450*/  BSYNC B2 ;  /* 0x0000000000027941 */ /* 0x000fea0003800000 */
.L_x_25021:
        /* <DEDUP_REMOVED lines=21> */
.L_x_24996:
[----:B------:R-:W-:Y:S05]  /*75b0*/  BSYNC B1 ;  /* 0x0000000000017941 */ /* 0x000fea0003800000 */
.L_x_24995:
        /* <DEDUP_REMOVED lines=23> */
.L_x_25028:
[----:B0-----:R-:W-:Y:S02]  /*7730*/  IMAD.MOV.U32 R162, RZ, RZ, R144 ;  /* 0x000000ffffa27224 */ /* 0x001fe400078e0090 */
.L_x_25029:
[----:B------:R-:W-:Y:S05]  /*7740*/  BSYNC B2 ;  /* 0x0000000000027941 */ /* 0x000fea0003800000 */
.L_x_25027:
        /* <DEDUP_REMOVED lines=16> */
.L_x_25033:
[----:B------:R-:W-:Y:S05]  /*7850*/  BSYNC B3 ;  /* 0x0000000000037941 */ /* 0x000fea0003800000 */
.L_x_25032:
        /* <DEDUP_REMOVED lines=44> */
.L_x_25031:
[----:B------:R-:W-:Y:S05]  /*7b20*/  BSYNC B2 ;  /* 0x0000000000027941 */ /* 0x000fea0003800000 */
.L_x_25030:
        /* <DEDUP_REMOVED lines=23> */
.L_x_25035:
[----:B------:R-:W-:Y:S02]  /*7ca0*/  IMAD.MOV.U32 R160, RZ, RZ, R144 ;  /* 0x000000ffffa07224 */ /* 0x000fe400078e0090 */
.L_x_25036:
[----:B------:R-:W-:Y:S05]  /*7cb0*/  BSYNC B2 ;  /* 0x0000000000027941 */ /* 0x000fea0003800000 */
.L_x_25034:
        /* <DEDUP_REMOVED lines=16> */
.L_x_25040:
[----:B------:R-:W-:Y:S05]  /*7dc0*/  BSYNC B3 ;  /* 0x0000000000037941 */ /* 0x000fea0003800000 */
.L_x_25039:
        /* <DEDUP_REMOVED lines=44> */
.L_x_25038:
[----:B------:R-:W-:Y:S05]  /*8090*/  BSYNC B2 ;  /* 0x0000000000027941 */ /* 0x000fea0003800000 */
.L_x_25037:
        /* <DEDUP_REMOVED lines=20> */
.L_x_25042:
[----:B------:R-:W-:Y:S02]  /*81e0*/  IMAD.MOV.U32 R160, RZ, RZ, R144 ;  /* 0x000000ffffa07224 */ /* 0x000fe400078e0090 */
.L_x_25043:
[----:B------:R-:W-:Y:S05]  /*81f0*/  BSYNC B2 ;  /* 0x0000000000027941 */ /* 0x000fea0003800000 */
.L_x_25041:
        /* <DEDUP_REMOVED lines=16> */
.L_x_25047:
[----:B------:R-:W-:Y:S05]  /*8300*/  BSYNC B3 ;  /* 0x0000000000037941 */ /* 0x000fea0003800000 */
.L_x_25046:
        /* <DEDUP_REMOVED lines=44> */
.L_x_25045:
[----:B------:R-:W-:Y:S05]  /*85d0*/  BSYNC B2 ;  /* 0x0000000000027941 */ /* 0x000fea0003800000 */
.L_x_25044:
        /* <DEDUP_REMOVED lines=20> */
.L_x_25049:
[----:B------:R-:W-:Y:S02]  /*8720*/  IMAD.MOV.U32 R160, RZ, RZ, R144 ;  /* 0x000000ffffa07224 */ /* 0x000fe400078e0090 */
.L_x_25050:
[----:B------:R-:W-:Y:S05]  /*8730*/  BSYNC B2 ;  /* 0x0000000000027941 */ /* 0x000fea0003800000 */
.L_x_25048:
        /* <DEDUP_REMOVED lines=16> */
.L_x_25054:
[----:B------:R-:W-:Y:S05]  /*8840*/  BSYNC B3 ;  /* 0x0000000000037941 */ /* 0x000fea0003800000 */
.L_x_25053:
        /* <DEDUP_REMOVED lines=44> */
.L_x_25052:
[----:B------:R-:W-:Y:S05]  /*8b10*/  BSYNC B2 ;  /* 0x0000000000027941 */ /* 0x000fea0003800000 */
.L_x_25051:
        /* <DEDUP_REMOVED lines=13> */
[C---:B------:R-:W-:Y:S02]  /*8bf0*/  LEA R158, P1, R74.reuse, c[0x0][0x188], 0x4 ;  /* 0x000062004a9e7a11 */ /* 0x040fe400078220ff */
[----:B------:R-:W-:Y:S02]  /*8c00*/  IADD3 R75, R75, R164, RZ ;  /* 0x000000a44b4b7210 */ /* 0x000fe40007ffe0ff */
[C---:B------:R-:W-:Y:S02]  /*8c10*/  LEA.HI.X R159, R74.reuse, c[0x0][0x18c], RZ, 0x4, P1 ;  /* 0x000063004a9f7a11 */ /* 0x040fe400008f24ff */
[----:B------:R-:W-:-:S03]  /*8c20*/  LEA R156, P1, R74, c[0x0][0x190], 0x2 ;  /* 0x000064004a9c7a11 */ /* 0x000fc600078210ff */
[----:B------:R0:W-:Y:S01]  /*8c30*/  STG.E.128 [R158.64], R56 ;  /* 0x000000389e007986 */ /* 0x0001e2000c101d06 */
[C---:B------:R-:W-:Y:S02]  /*8c40*/  LEA.HI.X R157, R74.reuse, c[0x0][0x194], RZ, 0x2, P1 ;  /* 0x000065004a9d7a11 */ /* 0x040fe400008f14ff */
[----:B------:R-:W-:-:S03]  /*8c50*/  IADD3 R74, R74, 0x20, RZ ;  /* 0x000000204a4a7810 */ /* 0x000fc60007ffe0ff */
[----:B------:R0:W-:Y:S04]  /*8c60*/  STG.E [R156.64], R75 ;  /* 0x0000004b9c007986 */ /* 0x0001e8000c101906 */
.L_x_25026:
[----:B------:R-:W-:Y:S05]  /*8c70*/  BSYNC B1 ;  /* 0x0000000000017941 */ /* 0x000fea0003800000 */
.L_x_25025:
        /* <DEDUP_REMOVED lines=23> */
.L_x_25058:
[----:B0-----:R-:W-:Y:S02]  /*8df0*/  IMAD.MOV.U32 R162, RZ, RZ, R144 ;  /* 0x000000ffffa27224 */ /* 0x001fe400078e0090 */
.L_x_25059:
[----:B------:R-:W-:Y:S05]  /*8e00*/  BSYNC B2 ;  /* 0x0000000000027941 */ /* 0x000fea0003800000 */
.L_x_25057:
        /* <DEDUP_REMOVED lines=16> */
.L_x_25063:
[----:B------:R-:W-:Y:S05]  /*8f10*/  BSYNC B3 ;  /* 0x0000000000037941 */ /* 0x000fea0003800000 */
.L_x_25062:
        /* <DEDUP_REMOVED lines=44> */
.L_x_25061:
[----:B------:R-:W-:Y:S05]  /*91e0*/  BSYNC B2 ;  /* 0x0000000000027941 */ /* 0x000fea0003800000 */
.L_x_25060:
        /* <DEDUP_REMOVED lines=23> */
.L_x_25065:
[----:B------:R-:W-:Y:S02]  /*9360*/  MOV R160, R144 ;  /* 0x0000009000a07202 */ /* 0x000fe40000000f00 */
.L_x_25066:
[----:B------:R-:W-:Y:S05]  /*9370*/  BSYNC B2 ;  /* 0x0000000000027941 */ /* 0x000fea0003800000 */
.L_x_25064:
        /* <DEDUP_REMOVED lines=16> */
.L_x_25070:
[----:B------:R-:W-:Y:S05]  /*9480*/  BSYNC B3 ;  /* 0x0000000000037941 */ /* 0x000fea0003800000 */
.L_x_25069:
        /* <DEDUP_REMOVED lines=44> */
.L_x_25068:
[----:B------:R-:W-:Y:S05]  /*9750*/  BSYNC B2 ;  /* 0x0000000000027941 */ /* 0x000fea0003800000 */
.L_x_25067:
        /* <DEDUP_REMOVED lines=20> */
.L_x_25072:
[----:B------:R-:W-:Y:S02]  /*98a0*/  IMAD.MOV.U32 R160, RZ, RZ, R144 ;  /* 0x000000ffffa07224 */ /* 0x000fe400078e0090 */
.L_x_25073:
[----:B------:R-:W-:Y:S05]  /*98b0*/  BSYNC B2 ;  /* 0x0000000000027941 */ /* 0x000fea0003800000 */
.L_x_25071:
        /* <DEDUP_REMOVED lines=16> */
.L_x_25077:
[----:B------:R-:W-:Y:S05]  /*99c0*/  BSYNC B3 ;  /* 0x0000000000037941 */ /* 0x000fea0003800000 */
.L_x_25076:
        /* <DEDUP_REMOVED lines=44> */
.L_x_25075:
[----:B------:R-:W-:Y:S05]  /*9c90*/  BSYNC B2 ;  /* 0x0000000000027941 */ /* 0x000fea0003800000 */
.L_x_25074:
        /* <DEDUP_REMOVED lines=20> */
.L_x_25079:
[----:B------:R-:W-:Y:S02]  /*9de0*/  MOV R160, R144 ;  /* 0x0000009000a07202 */ /* 0x000fe40000000f00 */
.L_x_25080:
[----:B------:R-:W-:Y:S05]  /*9df0*/  BSYNC B2 ;  /* 0x0000000000027941 */ /* 0x000fea0003800000 */
.L_x_25078:
        /* <DEDUP_REMOVED lines=16> */
.L_x_25084:
[----:B------:R-:W-:Y:S05]  /*9f00*/  BSYNC B3 ;  /* 0x0000000000037941 */ /* 0x000fea0003800000 */
.L_x_25083:
        /* <DEDUP_REMOVED lines=44> */
.L_x_25082:
[----:B------:R-:W-:Y:S05]  /*a1d0*/  BSYNC B2 ;  /* 0x0000000000027941 */ /* 0x000fea0003800000 */
.L_x_25081:
        /* <DEDUP_REMOVED lines=21> */
.L_x_25056:
[----:B------:R-:W-:Y:S05]  /*a330*/  BSYNC B1 ;  /* 0x0000000000017941 */ /* 0x000fea0003800000 */
.L_x_25055:
        /* <DEDUP_REMOVED lines=23> */
.L_x_25088:
[----:B0-----:R-:W-:Y:S02]  /*a4b0*/  MOV R162, R144 ;  /* 0x0000009000a27202 */ /* 0x001fe40000000f00 */
.L_x_25089:
[----:B------:R-:W-:Y:S05]  /*a4c0*/  BSYNC B2 ;  /* 0x0000000000027941 */ /* 0x000fea0003800000 */
.L_x_25087:
        /* <DEDUP_REMOVED lines=16> */
.L_x_25093:
[----:B------:R-:W-:Y:S05]  /*a5d0*/  BSYNC B3 ;  /* 0x0000000000037941 */ /* 0x000fea0003800000 */
.L_x_25092:
        /* <DEDUP_REMOVED lines=44> */
.L_x_25091:
[----:B------:R-:W-:Y:S05]  /*a8a0*/  BSYNC B2 ;  /* 0x0000000000027941 */ /* 0x000fea0003800000 */
.L_x_25090:
        /* <DEDUP_REMOVED lines=23> */
.L_x_25095:
[----:B------:R-:W-:Y:S02]  /*aa20*/  IMAD.MOV.U32 R160, RZ, RZ, R144 ;  /* 0x000000ffffa07224 */ /* 0x000fe400078e0090 */
.L_x_25096:
[----:B------:R-:W-:Y:S05]  /*aa30*/  BSYNC B2 ;  /* 0x0000000000027941 */ /* 0x000fea0003800000 */
.L_x_25094:
        /* <DEDUP_REMOVED lines=16> */
.L_x_25100:
[----:B------:R-:W-:Y:S05]  /*ab40*/  BSYNC B3 ;  /* 0x0000000000037941 */ /* 0x000fea0003800000 */
.L_x_25099:
        /* <DEDUP_REMOVED lines=44> */
.L_x_25098:
[----:B------:R-:W-:Y:S05]  /*ae10*/  BSYNC B2 ;  /* 0x0000000000027941 */ /* 0x000fea0003800000 */
.L_x_25097:
        /* <DEDUP_REMOVED lines=20> */
.L_x_25102:
[----:B------:R-:W-:Y:S02]  /*af60*/  IMAD.MOV.U32 R160, RZ, RZ, R144 ;  /* 0x000000ffffa07224 */ /* 0x000fe400078e0090 */
.L_x_25103:
[----:B------:R-:W-:Y:S05]  /*af70*/  BSYNC B2 ;  /* 0x0000000000027941 */ /* 0x000fea0003800000 */
.L_x_25101:
        /* <DEDUP_REMOVED lines=16> */
.L_x_25107:
[----:B------:R-:W-:Y:S05]  /*b080*/  BSYNC B3 ;  /* 0x0000000000037941 */ /* 0x000fea0003800000 */
.L_x_25106:
        /* <DEDUP_REMOVED lines=44> */
.L_x_25105:
[----:B------:R-:W-:Y:S05]  /*b350*/  BSYNC B2 ;  /* 0x0000000000027941 */ /* 0x000fea0003800000 */
.L_x_25104:
        /* <DEDUP_REMOVED lines=20> */
.L_x_25109:
[----:B------:R-:W-:Y:S02]  /*b4a0*/  IMAD.MOV.U32 R160, RZ, RZ, R144 ;  /* 0x000000ffffa07224 */ /* 0x000fe400078e0090 */
.L_x_25110:
[----:B------:R-:W-:Y:S05]  /*b4b0*/  BSYNC B2 ;  /* 0x0000000000027941 */ /* 0x000fea0003800000 */
.L_x_25108:
        /* <DEDUP_REMOVED lines=16> */
.L_x_25114:
[----:B------:R-:W-:Y:S05]  /*b5c0*/  BSYNC B3 ;  /* 0x0000000000037941 */ /* 0x000fea0003800000 */
.L_x_25113:
        /* <DEDUP_REMOVED lines=44> */
.L_x_25112:
[----:B------:R-:W-:Y:S05]  /*b890*/  BSYNC B2 ;  /* 0x0000000000027941 */ /* 0x000fea0003800000 */
.L_x_25111:
        /* <DEDUP_REMOVED lines=21> */
.L_x_25086:
[----:B------:R-:W-:Y:S05]  /*b9f0*/  BSYNC B1 ;  /* 0x0000000000017941 */ /* 0x000fea0003800000 */
.L_x_25085:
        /* <DEDUP_REMOVED lines=23> */
.L_x_25118:
[----:B0-----:R-:W-:Y:S02]  /*bb70*/  IMAD.MOV.U32 R162, RZ, RZ, R144 ;  /* 0x000000ffffa27224 */ /* 0x001fe400078e0090 */
.L_x_25119:
[----:B------:R-:W-:Y:S05]  /*bb80*/  BSYNC B2 ;  /* 0x0000000000027941 */ /* 0x000fea0003800000 */
.L_x_25117:
        /* <DEDUP_REMOVED lines=16> */
.L_x_25123:
[----:B------:R-:W-:Y:S05]  /*bc90*/  BSYNC B3 ;  /* 0x0000000000037941 */ /* 0x000fea0003800000 */
.L_x_25122:
        /* <DEDUP_REMOVED lines=44> */
.L_x_25121:
[----:B------:R-:W-:Y:S05]  /*bf60*/  BSYNC B2 ;  /* 0x0000000000027941 */ /* 0x000fea0003800000 */
.L_x_25120:
        /* <DEDUP_REMOVED lines=23> */
.L_x_25125:
[----:B------:R-:W-:Y:S02]  /*c0e0*/  IMAD.MOV.U32 R160, RZ, RZ, R144 ;  /* 0x000000ffffa07224 */ /* 0x000fe400078e0090 */
.L_x_25126:
[----:B------:R-:W-:Y:S05]  /*c0f0*/  BSYNC B2 ;  /* 0x0000000000027941 */ /* 0x000fea0003800000 */
.L_x_25124:
        /* <DEDUP_REMOVED lines=16> */
.L_x_25130:
[----:B------:R-:W-:Y:S05]  /*c200*/  BSYNC B3 ;  /* 0x0000000000037941 */ /* 0x000fea0003800000 */
.L_x_25129:
        /* <DEDUP_REMOVED lines=44> */
.L_x_25128:
[----:B------:R-:W-:Y:S05]  /*c4d0*/  BSYNC B2 ;  /* 0x0000000000027941 */ /* 0x000fea0003800000 */
.L_x_25127:
        /* <DEDUP_REMOVED lines=20> */
.L_x_25132:
[----:B------:R-:W-:Y:S02]  /*c620*/  MOV R160, R144 ;  /* 0x0000009000a07202 */ /* 0x000fe40000000f00 */
.L_x_25133:
[----:B------:R-:W-:Y:S05]  /*c630*/  BSYNC B2 ;  /* 0x0000000000027941 */ /* 0x000fea0003800000 */
.L_x_25131:
        /* <DEDUP_REMOVED lines=16> */
.L_x_25137:
[----:B------:R-:W-:Y:S05]  /*c740*/  BSYNC B3 ;  /* 0x0000000000037941 */ /* 0x000fea0003800000 */
.L_x_25136:
        /* <DEDUP_REMOVED lines=44> */
.L_x_25135:
[----:B------:R-:W-:Y:S05]  /*ca10*/  BSYNC B2 ;  /* 0x0000000000027941 */ /* 0x000fea0003800000 */
.L_x_25134:
        /* <DEDUP_REMOVED lines=20> */
.L_x_25139:
[----:B------:R-:W-:Y:S02]  /*cb60*/  IMAD.MOV.U32 R160, RZ, RZ, R144 ;  /* 0x000000ffffa07224 */ /* 0x000fe400078e0090 */
.L_x_25140:
[----:B------:R-:W-:Y:S05]  /*cb70*/  BSYNC B2 ;  /* 0x0000000000027941 */ /* 0x000fea0003800000 */
.L_x_25138:
        /* <DEDUP_REMOVED lines=16> */
.L_x_25144:
[----:B------:R-:W-:Y:S05]  /*cc80*/  BSYNC B3 ;  /* 0x0000000000037941 */ /* 0x000fea0003800000 */
.L_x_25143:
        /* <DEDUP_REMOVED lines=44> */
.L_x_25142:
[----:B------:R-:W-:Y:S05]  /*cf50*/  BSYNC B2 ;  /* 0x0000000000027941 */ /* 0x000fea0003800000 */
.L_x_25141:
[----:B------:R-:W0:Y:S01]  /*cf60*/  I2F.U32 R160, R160 ;  /* 0x000000a000a07306 */ /* 0x000e220000201000 */
[C---:B------:R-:W-:Y:S01]  /*cf70*/  LEA R158, P5, R74.reuse, c[0x0][0x188], 0x4 ;  /* 0x000062004a9e7a11 */ /* 0x040fe200078a20ff */
[----:B------:R-:W-:Y:S01]  /*cf80*/  FMUL.FTZ R71, R71, R73 ;  /* 0x0000004947477220 */ /* 0x000fe20000410000 */
[----:B------:R-:W-:Y:S02]  /*cf90*/  SEL R161, RZ, 0x10000, P4 ;  /* 0x00010000ffa17807 */ /* 0x000fe40002000000 */
[C---:B------:R-:W-:Y:S01]  /*cfa0*/  LEA.HI.X R159, R74.reuse, c[0x0][0x18c], RZ, 0x4, P5 ;  /* 0x000063004a9f7a11 */ /* 0x040fe200028f24ff */
[----:B------:R-:W-:Y:S01]  /*cfb0*/  FMUL.FTZ R71, R71, c[0x0][0x1e8] ;  /* 0x00007a0047477a20 */ /* 0x000fe20000410000 */
[----:B------:R-:W-:Y:S02]  /*cfc0*/  LEA R156, P5, R74, c[0x0][0x190], 0x2 ;  /* 0x000064004a9c7a11 */ /* 0x000fe400078a10ff */
[----:B------:R-:W-:-:S02]  /*cfd0*/  SEL R162, RZ, 0x1, P2 ;  /* 0x00000001ffa27807 */ /* 0x000fc40001000000 */
[----:B------:R-:W-:Y:S02]  /*cfe0*/  LEA.HI.X R157, R74, c[0x0][0x194], RZ, 0x2, P5 ;  /* 0x000065004a9d7a11 */ /* 0x000fe400028f14ff */
[----:B------:R-:W-:Y:S01]  /*cff0*/  SEL R74, RZ, 0x100, P3 ;  /* 0x00000100ff4a7807 */ /* 0x000fe20001800000 */
[----:B0-----:R-:W-:-:S05]  /*d000*/  FFMA.FTZ R75, R160, R75, 1.1641532182693481445e-10 ;  /* 0x2f000000a04b7423 */ /* 0x001fca000001004b */
[----:B------:R-:W-:-:S04]  /*d010*/  FSETP.GTU.FTZ.AND P3, PT, R75, c[0x0][0x1e4], PT ;  /* 0x000079004b007a0b */ /* 0x000fc80003f7c000 */
[----:B------:R-:W-:Y:S02]  /*d020*/  FSEL R71, R71, RZ, !P3 ;  /* 0x000000ff47477208 */ /* 0x000fe40005800000 */
[----:B------:R-:W-:-:S03]  /*d030*/  SEL R73, RZ, 0x1000000, P3 ;  /* 0x01000000ff497807 */ /* 0x000fc60001800000 */
[----:B------:R-:W-:Y:S01]  /*d040*/  FMUL.FTZ R71, R26, R71 ;  /* 0x000000471a477220 */ /* 0x000fe20000410000 */
[----:B------:R-:W-:-:S03]  /*d050*/  IADD3 R73, R74, R73, R161 ;  /* 0x000000494a497210 */ /* 0x000fc60007ffe0a1 */
[----:B------:R-:W-:Y:S02]  /*d060*/  @P1 FADD.FTZ R71, R39, R71 ;  /* 0x0000004727471221 */ /* 0x000fe40000010000 */
[----:B------:R-:W-:-:S03]  /*d070*/  IMAD.IADD R73, R73, 0x1, R162 ;  /* 0x0000000149497824 */ /* 0x000fc600078e02a2 */
[----:B------:R0:W-:Y:S04]  /*d080*/  STG.E.128 [R158.64], R68 ;  /* 0x000000449e007986 */ /* 0x0001e8000c101d06 */
[----:B------:R0:W-:Y:S02]  /*d090*/  STG.E [R156.64], R73 ;  /* 0x000000499c007986 */ /* 0x0001e4000c101906 */
.L_x_25116:
[----:B------:R-:W-:Y:S05]  /*d0a0*/  BSYNC B1 ;  /* 0x0000000000017941 */ /* 0x000fea0003800000 */
.L_x_25115:
[----:B------:R-:W-:Y:S01]  /*d0b0*/  FADD.FTZ R74, RZ, R40 ;  /* 0x00000028ff4a7221 */ /* 0x000fe20000010000 */
[C---:B------:R-:W-:Y:S02]  /*d0c0*/  ISETP.GT.U32.AND P1, PT, R137.reuse, 0x3f, PT ;  /* 0x0000003f8900780c */ /* 0x040fe40003f24070 */
[----:B------:R-:W-:Y:S01]  /*d0d0*/  ISETP.GT.U32.AND P2, PT, R137, 0x9f, PT ;  /* 0x0000009f8900780c */ /* 0x000fe20003f44070 */
[----:B0----5:R-:W-:Y:S01]  /*d0e0*/  FADD.FTZ R73, R41, R74 ;  /* 0x0000004a29497221 */ /* 0x021fe20000010000 */
        /* <DEDUP_REMOVED lines=13> */
[----:B------:R-:W-:-:S04]  /*d1c0*/  FADD.FTZ R74, R48, R75 ;  /* 0x0000004b304a7221 */ /* 0x000fc80000010000 */
[----:B------:R-:W-:Y:S01]  /*d1d0*/  FADD.FTZ R73, R49, R74 ;  /* 0x0000004a31497221 */ /* 0x000fe20000010000 */
[----:B------:R-:W-:-:S03]  /*d1e0*/  P2R R74, PR, RZ, 0x2 ;  /* 0x00000002ff4a7803 */ /* 0x000fc60000000000 */
        /* <DEDUP_REMOVED lines=25> */
.L_x_25165:
[----:B01----:R-:W-:Y:S01]  /*d380*/  FADD.FTZ R75, R75, R156 ;  /* 0x0000009c4b4b7221 */ /* 0x003fe20000010000 */
[----:B------:R-:W-:Y:S05]  /*d390*/  BRA.DIV ~URZ, `(.L_x_25146) ;  /* 0x000011327f007947 */ /* 0x000fea000b800000 */
[----:B------:R-:W0:Y:S01]  /*d3a0*/  SHFL.BFLY PT, R72, R75, 0x2, 0x1f ;  /* 0x0c401f004b487f89 */ /* 0x000e2200000e0000 */
[----:B------:R-:W-:Y:S02]  /*d3b0*/  P2R R158, PR, RZ, 0x40 ;  /* 0x00000040ff9e7803 */ /* 0x000fe40000000000 */
[----:B------:R-:W-:Y:S02]  /*d3c0*/  ISETP.NE.AND P6, PT, R74, RZ, PT ;  /* 0x000000ff4a00720c */ /* 0x000fe40003fc5270 */
[----:B------:R-:W-:Y:S02]  /*d3d0*/  P2R R156, PR, RZ, 0x20 ;  /* 0x00000020ff9c7803 */ /* 0x000fe40000000000 */
        /* <DEDUP_REMOVED lines=24> */
[----:B------:R-:W-:-:S04]  /*d560*/  FFMA.FTZ R73, R160, R160, R73 ;  /* 0x000000a0a0497223 */ /* 0x000fc80000010049 */
[----:B------:R-:W-:Y:S01]  /*d570*/  @P5 FFMA.FTZ R72, R74, R74, R73 ;  /* 0x0000004a4a485223 */ /* 0x000fe20000010049 */
[----:B------:R-:W-:Y:S01]  /*d580*/  ISETP.NE.AND P5, PT, R156, RZ, PT ;  /* 0x000000ff9c00720c */ /* 0x000fe20003fa5270 */
[--C-:B------:R-:W-:Y:S02]  /*d590*/  FADD.FTZ R73, R48, -R159.reuse ;  /* 0x8000009f30497221 */ /* 0x100fe40000010000 */
[--C-:B------:R-:W-:Y:S02]  /*d5a0*/  FADD.FTZ R74, R49, -R159.reuse ;  /* 0x8000009f314a7221 */ /* 0x100fe40000010000 */
[----:B------:R-:W-:Y:S02]  /*d5b0*/  FFMA.FTZ R73, R73, R73, R72 ;  /* 0x0000004949497223 */ /* 0x000fe40000010048 */
[----:B------:R-:W-:Y:S02]  /*d5c0*/  FADD.FTZ R156, R50, -R159 ;  /* 0x8000009f329c7221 */ /* 0x000fe40000010000 */
[----:B------:R-:W-:-:S02]  /*d5d0*/  FFMA.FTZ R73, R74, R74, R73 ;  /* 0x0000004a4a497223 */ /* 0x000fc40000010049 */
[----:B------:R-:W-:Y:S02]  /*d5e0*/  FADD.FTZ R74, R51, -R159 ;  /* 0x8000009f334a7221 */ /* 0x000fe40000010000 */
[----:B------:R-:W-:Y:S02]  /*d5f0*/  FFMA.FTZ R73, R156, R156, R73 ;  /* 0x0000009c9c497223 */ /* 0x000fe40000010049 */
[----:B------:R-:W-:Y:S02]  /*d600*/  FADD.FTZ R156, R54, -R159 ;  /* 0x8000009f369c7221 */ /* 0x000fe40000010000 */
[----:B------:R-:W-:Y:S01]  /*d610*/  @P6 FFMA.FTZ R72, R74, R74, R73 ;  /* 0x0000004a4a486223 */ /* 0x000fe20000010049 */
[----:B------:R-:W-:Y:S01]  /*d620*/  ISETP.NE.AND P6, PT, R158, RZ, PT ;  /* 0x000000ff9e00720c */ /* 0x000fe20003fc5270 */
[--C-:B------:R-:W-:Y:S02]  /*d630*/  FADD.FTZ R73, R52, -R159.reuse ;  /* 0x8000009f34497221 */ /* 0x100fe40000010000 */
        /* <DEDUP_REMOVED lines=47> */
.L_x_25166:
[----:B------:R-:W-:Y:S01]  /*d930*/  FMUL.FTZ R72, R159, R159 ;  /* 0x0000009f9f487220 */ /* 0x000fe20000410000 */
[----:B------:R-:W-:Y:S01]  /*d940*/  ISETP.NE.AND P1, PT, RZ, UR8, PT ;  /* 0x00000008ff007c0c */ /* 0x000fe2000bf25270 */
[----:B-1----:R-:W-:Y:S01]  /*d950*/  FADD.FTZ R157, R157, R74 ;  /* 0x0000004a9d9d7221 */ /* 0x002fe20000010000 */
[----:B------:R-:W-:Y:S01]  /*d960*/  BSSY B1, `(.L_x_25147) ;  /* 0x000001e000017945 */ /* 0x000fe20003800000 */
[----:B0-----:R-:W-:Y:S01]  /*d970*/  @!P6 IMAD.MOV.U32 R74, RZ, RZ, 0x4 ;  /* 0x00000004ff4ae424 */ /* 0x001fe200078e00ff */
[----:B------:R-:W-:Y:S01]  /*d980*/  FSEL R73, R72, RZ, P1 ;  /* 0x000000ff48497208 */ /* 0x000fe20000800000 */
[----:B------:R-:W-:Y:S01]  /*d990*/  IMAD.MOV.U32 R72, RZ, RZ, c[0x0][0x1e0] ;  /* 0x00007800ff487624 */ /* 0x000fe200078e00ff */
[----:B------:R-:W-:Y:S01]  /*d9a0*/  FSEL R156, R159, RZ, !P1 ;  /* 0x000000ff9f9c7208 */ /* 0x000fe20004800000 */
[----:B------:R-:W-:-:S04]  /*d9b0*/  @!P6 IMAD.WIDE R74, R147, R74, c[0x0][0x1a0] ;  /* 0x00006800934ae625 */ /* 0x000fc800078e024a */
        /* <DEDUP_REMOVED lines=24> */
.L_x_25148:
[----:B------:R-:W-:Y:S05]  /*db40*/  BSYNC B1 ;  /* 0x0000000000017941 */ /* 0x000fea0003800000 */
.L_x_25147:
        /* <DEDUP_REMOVED lines=19> */
.L_x_25150:
[----:B------:R-:W-:Y:S05]  /*dc80*/  BSYNC B1 ;  /* 0x0000000000017941 */ /* 0x000fea0003800000 */
.L_x_25149:
        /* <DEDUP_REMOVED lines=19> */
.L_x_25152:
[----:B------:R-:W-:Y:S05]  /*ddc0*/  BSYNC B1 ;  /* 0x0000000000017941 */ /* 0x000fea0003800000 */
.L_x_25151:
[----:B------:R-:W-:Y:S01]  /*ddd0*/  ISETP.NE.AND P1, PT, R152, RZ, PT ;  /* 0x000000ff9800720c */ /* 0x000fe20003f25270 */
        /* <DEDUP_REMOVED lines=18> */
.L_x_25154:
[----:B------:R-:W-:Y:S05]  /*df00*/  BSYNC B1 ;  /* 0x0000000000017941 */ /* 0x000fea0003800000 */
.L_x_25153:
        /* <DEDUP_REMOVED lines=19> */
.L_x_25156:
[----:B------:R-:W-:Y:S05]  /*e040*/  BSYNC B1 ;  /* 0x0000000000017941 */ /* 0x000fea0003800000 */
.L_x_25155:
        /* <DEDUP_REMOVED lines=19> */
.L_x_25158:
[----:B------:R-:W-:Y:S05]  /*e180*/  BSYNC B1 ;  /* 0x0000000000017941 */ /* 0x000fea0003800000 */
.L_x_25157:
        /* <DEDUP_REMOVED lines=19> */
.L_x_25160:
[----:B------:R-:W-:Y:S05]  /*e2c0*/  BSYNC B1 ;  /* 0x0000000000017941 */ /* 0x000fea0003800000 */
.L_x_25159:
        /* <DEDUP_REMOVED lines=18> */
.L_x_25162:
[----:B------:R-:W-:Y:S05]  /*e3f0*/  BSYNC B1 ;  /* 0x0000000000017941 */ /* 0x000fea0003800000 */
.L_x_25161:
[----:B0-----:R-:W-:-:S04]  /*e400*/  IMAD.MOV.U32 R72, RZ, RZ, 0x4 ;  /* 0x00000004ff487424 */ /* 0x001fc800078e00ff */
[----:B------:R-:W-:-:S05]  /*e410*/  IMAD R147, R72, c[0x0][0x160], R147 ;  /* 0x0000580048937a24 */ /* 0x000fca00078e0293 */
[----:B------:R-:W-:-:S13]  /*e420*/  ISETP.GE.AND P1, PT, R147, c[0x0][0x164], PT ;  /* 0x0000590093007a0c */ /* 0x000fda0003f26270 */
[----:B------:R-:W-:Y:S01]  /*e430*/  @P1 CALL.REL.NOINC `(.L_x_25163) ;  /* 0x0000001000001944 */ /* 0x000fe20003c00000 */
[----:B------:R-:W-:Y:S05]  /*e440*/  BRA `(.L_x_25164) ;  /* 0xffff35b000007947 */ /* 0x000fea000383ffff */
.L_x_25163:
[----:B------:R-:W-:Y:S05]  /*e450*/  BSYNC B0 ;  /* 0x0000000000007941 */ /* 0x000fea0003800000 */
.L_x_24904:
[----:B------:R-:W-:Y:S05]  /*e460*/  EXIT ;  /* 0x000000000000794d */ /* 0x000fea0003800000 */
.L_x_25145:
[----:B------:R-:W-:Y:S01]  /*e470*/  IMAD.MOV.U32 R158, RZ, RZ, 0x1 ;  /* 0x00000001ff9e7424 */ /* 0x000fe200078e00ff */
[----:B------:R-:W-:Y:S01]  /*e480*/  MOV R156, 0xffffffff ;  /* 0xffffffff009c7802 */ /* 0x000fe20000000f00 */
[----:B------:R-:W-:Y:S01]  /*e490*/  IMAD.MOV.U32 R157, RZ, RZ, 0x1f ;  /* 0x0000001fff9d7424 */ /* 0x000fe200078e00ff */
[----:B------:R-:W-:Y:S02]  /*e4a0*/  MOV R72, 0xe4c0 ;  /* 0x0000e4c000487802 */ /* 0x000fe40000000f00 */
[----:B------:R-:W-:Y:S05]  /*e4b0*/  CALL.REL.NOINC `($__internal_140_$__cuda_sm70_shflsync_bfly_p) ;  /* 0x0000081000007944 */ /* 0x000fea0003c00000 */
[----:B01----:R-:W-:Y:S05]  /*e4c0*/  BRA `(.L_x_25165) ;  /* 0xffffeeb000007947 */ /* 0x003fea000383ffff */
.L_x_25146:
[----:B------:R-:W-:Y:S01]  /*e4d0*/  IMAD.MOV.U32 R158, RZ, RZ, 0x2 ;  /* 0x00000002ff9e7424 */ /* 0x000fe200078e00ff */
[----:B------:R-:W-:Y:S01]  /*e4e0*/  MOV R72, 0xe520 ;  /* 0x0000e52000487802 */ /* 0x000fe20000000f00 */
[----:B------:R-:W-:Y:S02]  /*e4f0*/  IMAD.MOV.U32 R157, RZ, RZ, 0x1f ;  /* 0x0000001fff9d7424 */ /* 0x000fe400078e00ff */
[----:B------:R-:W-:Y:S02]  /*e500*/  IMAD.MOV.U32 R156, RZ, RZ, -0x1 ;  /* 0xffffffffff9c7424 */ /* 0x000fe400078e00ff */
[----:B------:R-:W-:Y:S05]  /*e510*/  CALL.REL.NOINC `($__internal_140_$__cuda_sm70_shflsync_bfly_p) ;  /* 0x000007b000007944 */ /* 0x000fea0003c00000 */
[----:B0-----:R-:W-:Y:S01]  /*e520*/  HFMA2.MMA R158, -RZ, RZ, 0, 2.384185791015625e-07 ;  /* 0x00000004ff9e7435 */ /* 0x001fe200000001ff */
[----:B-1----:R-:W-:Y:S01]  /*e530*/  FADD.FTZ R75, R75, R156 ;  /* 0x0000009c4b4b7221 */ /* 0x002fe20000010000 */
[----:B------:R-:W-:Y:S01]  /*e540*/  MOV R72, 0xe580 ;  /* 0x0000e58000487802 */ /* 0x000fe20000000f00 */
[----:B------:R-:W-:-:S02]  /*e550*/  IMAD.MOV.U32 R157, RZ, RZ, 0x1f ;  /* 0x0000001fff9d7424 */ /* 0x000fc400078e00ff */
[----:B------:R-:W-:Y:S02]  /*e560*/  IMAD.MOV.U32 R156, RZ, RZ, -0x1 ;  /* 0xffffffffff9c7424 */ /* 0x000fe400078e00ff */
[----:B------:R-:W-:Y:S05]  /*e570*/  CALL.REL.NOINC `($__internal_140_$__cuda_sm70_shflsync_bfly_p) ;  /* 0x0000075000007944 */ /* 0x000fea0003c00000 */
[----:B01----:R-:W-:Y:S01]  /*e580*/  FADD.FTZ R75, R75, R156 ;  /* 0x0000009c4b4b7221 */ /* 0x003fe20000010000 */
[----:B------:R-:W-:Y:S01]  /*e590*/  MOV R157, 0x1f ;  /* 0x0000001f009d7802 */ /* 0x000fe20000000f00 */
[----:B------:R-:W-:Y:S01]  /*e5a0*/  IMAD.MOV.U32 R158, RZ, RZ, 0x8 ;  /* 0x00000008ff9e7424 */ /* 0x000fe200078e00ff */
[----:B------:R-:W-:Y:S01]  /*e5b0*/  MOV R72, 0xe5e0 ;  /* 0x0000e5e000487802 */ /* 0x000fe20000000f00 */
[----:B------:R-:W-:Y:S02]  /*e5c0*/  IMAD.MOV.U32 R156, RZ, RZ, -0x1 ;  /* 0xffffffffff9c7424 */ /* 0x000fe400078e00ff */
[----:B------:R-:W-:Y:S05]  /*e5d0*/  CALL.REL.NOINC `($__internal_140_$__cuda_sm70_shflsync_bfly_p) ;  /* 0x000006f000007944 */ /* 0x000fea0003c00000 */
[----:B01----:R-:W-:Y:S01]  /*e5e0*/  FADD.FTZ R75, R75, R156 ;  /* 0x0000009c4b4b7221 */ /* 0x003fe20000010000 */
[----:B------:R-:W-:Y:S01]  /*e5f0*/  MOV R156, 0xffffffff ;  /* 0xffffffff009c7802 */ /* 0x000fe20000000f00 */
[----:B------:R-:W-:Y:S01]  /*e600*/  IMAD.MOV.U32 R158, RZ, RZ, 0x10 ;  /* 0x00000010ff9e7424 */ /* 0x000fe200078e00ff */
[----:B------:R-:W-:Y:S01]  /*e610*/  MOV R72, 0xe640 ;  /* 0x0000e64000487802 */ /* 0x000fe20000000f00 */
[----:B------:R-:W-:Y:S02]  /*e620*/  IMAD.MOV.U32 R157, RZ, RZ, 0x1f ;  /* 0x0000001fff9d7424 */ /* 0x000fe400078e00ff */
[----:B------:R-:W-:Y:S05]  /*e630*/  CALL.REL.NOINC `($__internal_140_$__cuda_sm70_shflsync_bfly_p) ;  /* 0x0000069000007944 */ /* 0x000fea0003c00000 */
[----:B-1----:R-:W-:Y:S01]  /*e640*/  FADD.FTZ R156, R75, R156 ;  /* 0x0000009c4b9c7221 */ /* 0x002fe20000010000 */
[----:B0-----:R-:W-:Y:S02]  /*e650*/  P2R R157, PR, RZ, 0x20 ;  /* 0x00000020ff9d7803 */ /* 0x001fe40000000000 */
[----:B------:R-:W-:Y:S01]  /*e660*/  ISETP.NE.AND P5, PT, R159, RZ, PT ;  /* 0x000000ff9f00720c */ /* 0x000fe20003fa5270 */
[----:B------:R-:W-:Y:S01]  /*e670*/  FMUL.FTZ R159, R156, c[0x0][0x1e0] ;  /* 0x000078009c9f7a20 */ /* 0x000fe20000410000 */
[----:B------:R-:W-:Y:S01]  /*e680*/  P2R R158, PR, RZ, 0x40 ;  /* 0x00000040ff9e7803 */ /* 0x000fe20000000000 */
[----:B------:R-:W-:Y:S01]  /*e690*/  IMAD.MOV.U32 R156, RZ, RZ, -0x1 ;  /* 0xffffffffff9c7424 */ /* 0x000fe200078e00ff */
[----:B------:R-:W-:Y:S01]  /*e6a0*/  ISETP.NE.AND P6, PT, R74, RZ, PT ;  /* 0x000000ff4a00720c */ /* 0x000fe20003fc5270 */
[----:B------:R-:W-:-:S02]  /*e6b0*/  FADD.FTZ R72, R40, -R159 ;  /* 0x8000009f28487221 */ /* 0x000fc40000010000 */
[--C-:B------:R-:W-:Y:S02]  /*e6c0*/  FADD.FTZ R73, R41, -R159.reuse ;  /* 0x8000009f29497221 */ /* 0x100fe40000010000 */
[----:B------:R-:W-:Y:S02]  /*e6d0*/  FFMA.FTZ R72, R72, R72, RZ ;  /* 0x0000004848487223 */ /* 0x000fe400000100ff */
[--C-:B------:R-:W-:Y:S02]  /*e6e0*/  FADD.FTZ R75, R42, -R159.reuse ;  /* 0x8000009f2a4b7221 */ /* 0x100fe40000010000 */
[----:B------:R-:W-:Y:S02]  /*e6f0*/  FFMA.FTZ R72, R73, R73, R72 ;  /* 0x0000004949487223 */ /* 0x000fe40000010048 */
[----:B------:R-:W-:Y:S02]  /*e700*/  FADD.FTZ R73, R43, -R159 ;  /* 0x8000009f2b497221 */ /* 0x000fe40000010000 */
[----:B------:R-:W-:-:S02]  /*e710*/  FFMA.FTZ R72, R75, R75, R72 ;  /* 0x0000004b4b487223 */ /* 0x000fc40000010048 */
        /* <DEDUP_REMOVED lines=8> */
[----:B------:R-:W-:-:S04]  /*e7a0*/  FFMA.FTZ R72, R161, R161, R72 ;  /* 0x000000a1a1487223 */ /* 0x000fc80000010048 */
[----:B------:R-:W-:Y:S01]  /*e7b0*/  @P5 FFMA.FTZ R75, R73, R73, R72 ;  /* 0x00000049494b5223 */ /* 0x000fe20000010048 */
[----:B------:R-:W-:Y:S01]  /*e7c0*/  ISETP.NE.AND P5, PT, R157, RZ, PT ;  /* 0x000000ff9d00720c */ /* 0x000fe20003fa5270 */
[--C-:B------:R-:W-:Y:S02]  /*e7d0*/  FADD.FTZ R72, R48, -R159.reuse ;  /* 0x8000009f30487221 */ /* 0x100fe40000010000 */
[----:B------:R-:W-:Y:S02]  /*e7e0*/  FADD.FTZ R73, R49, -R159 ;  /* 0x8000009f31497221 */ /* 0x000fe40000010000 */
[----:B------:R-:W-:Y:S02]  /*e7f0*/  FFMA.FTZ R72, R72, R72, R75 ;  /* 0x0000004848487223 */ /* 0x000fe4000001004b */
[----:B------:R-:W-:Y:S02]  /*e800*/  FADD.FTZ R157, R50, -R159 ;  /* 0x8000009f329d7221 */ /* 0x000fe40000010000 */
[----:B------:R-:W-:-:S02]  /*e810*/  FFMA.FTZ R72, R73, R73, R72 ;  /* 0x0000004949487223 */ /* 0x000fc40000010048 */
[--C-:B------:R-:W-:Y:S02]  /*e820*/  FADD.FTZ R73, R51, -R159.reuse ;  /* 0x8000009f33497221 */ /* 0x100fe40000010000 */
[----:B------:R-:W-:Y:S02]  /*e830*/  FFMA.FTZ R72, R157, R157, R72 ;  /* 0x0000009d9d487223 */ /* 0x000fe40000010048 */
[--C-:B------:R-:W-:Y:S02]  /*e840*/  FADD.FTZ R157, R54, -R159.reuse ;  /* 0x8000009f369d7221 */ /* 0x100fe40000010000 */
[----:B------:R-:W-:Y:S01]  /*e850*/  @P6 FFMA.FTZ R75, R73, R73, R72 ;  /* 0x00000049494b6223 */ /* 0x000fe20000010048 */
[----:B------:R-:W-:Y:S01]  /*e860*/  ISETP.NE.AND P6, PT, R158, RZ, PT ;  /* 0x000000ff9e00720c */ /* 0x000fe20003fc5270 */
[--C-:B------:R-:W-:Y:S02]  /*e870*/  FADD.FTZ R72, R52, -R159.reuse ;  /* 0x8000009f34487221 */ /* 0x100fe40000010000 */
[----:B------:R-:W-:-:S02]  /*e880*/  FADD.FTZ R73, R53, -R159 ;  /* 0x8000009f35497221 */ /* 0x000fc40000010000 */
[----:B------:R-:W-:Y:S02]  /*e890*/  FFMA.FTZ R72, R72, R72, R75 ;  /* 0x0000004848487223 */ /* 0x000fe4000001004b */
[----:B------:R-:W-:Y:S02]  /*e8a0*/  IMAD.MOV.U32 R158, RZ, RZ, 0x1 ;  /* 0x00000001ff9e7424 */ /* 0x000fe400078e00ff */
        /* <DEDUP_REMOVED lines=12> */
[----:B------:R-:W-:Y:S02]  /*e970*/  @P2 FFMA.FTZ R75, R73, R73, R72 ;  /* 0x00000049494b2223 */ /* 0x000fe40000010048 */
[----:B------:R-:W-:-:S02]  /*e980*/  FADD.FTZ R72, R60, -R159 ;  /* 0x8000009f3c487221 */ /* 0x000fc40000010000 */
        /* <DEDUP_REMOVED lines=19> */
[----:B------:R-:W-:Y:S02]  /*eac0*/  FADD.FTZ R73, R71, -R159 ;  /* 0x8000009f47497221 */ /* 0x000fe40000010000 */
[----:B------:R-:W-:Y:S02]  /*ead0*/  FFMA.FTZ R72, R157, R157, R72 ;  /* 0x0000009d9d487223 */ /* 0x000fe40000010048 */
[----:B------:R-:W-:Y:S02]  /*eae0*/  IMAD.MOV.U32 R157, RZ, RZ, 0x1f ;  /* 0x0000001fff9d7424 */ /* 0x000fe400078e00ff */
[----:B------:R-:W-:Y:S01]  /*eaf0*/  @P5 FFMA.FTZ R75, R73, R73, R72 ;  /* 0x00000049494b5223 */ /* 0x000fe20000010048 */
[----:B------:R-:W-:Y:S02]  /*eb00*/  MOV R72, 0xeb20 ;  /* 0x0000eb2000487802 */ /* 0x000fe40000000f00 */
[----:B------:R-:W-:Y:S05]  /*eb10*/  CALL.REL.NOINC `($__internal_140_$__cuda_sm70_shflsync_bfly_p) ;  /* 0x000001b000007944 */ /* 0x000fea0003c00000 */
[----:B0-----:R-:W-:Y:S01]  /*eb20*/  HFMA2.MMA R158, -RZ, RZ, 0, 1.1920928955078125e-07 ;  /* 0x00000002ff9e7435 */ /* 0x001fe200000001ff */
        /* <DEDUP_REMOVED lines=18> */
[----:B------:R-:W-:Y:S01]  /*ec50*/  MOV R72, 0xecb0 ;  /* 0x0000ecb000487802 */ /* 0x000fe20000000f00 */
[----:B0-----:R-:W-:-:S02]  /*ec60*/  IMAD.MOV.U32 R158, RZ, RZ, 0x10 ;  /* 0x00000010ff9e7424 */ /* 0x001fc400078e00ff */
[----:B------:R-:W-:Y:S01]  /*ec70*/  IMAD.MOV.U32 R157, RZ, RZ, 0x1f ;  /* 0x0000001fff9d7424 */ /* 0x000fe200078e00ff */
[----:B------:R-:W-:Y:S01]  /*ec80*/  MOV R75, R74 ;  /* 0x0000004a004b7202 */ /* 0x000fe20000000f00 */
[----:B------:R-:W-:Y:S02]  /*ec90*/  IMAD.MOV.U32 R156, RZ, RZ, -0x1 ;  /* 0xffffffffff9c7424 */ /* 0x000fe400078e00ff */
[----:B------:R-:W-:Y:S05]  /*eca0*/  CALL.REL.NOINC `($__internal_140_$__cuda_sm70_shflsync_bfly_p) ;  /* 0x0000002000007944 */ /* 0x000fea0003c00000 */
[----:B01----:R-:W-:Y:S01]  /*ecb0*/  IMAD.MOV.U32 R157, RZ, RZ, R156 ;  /* 0x000000ffff9d7224 */ /* 0x003fe200078e009c */
[----:B------:R-:W-:Y:S05]  /*ecc0*/  BRA `(.L_x_25166) ;  /* 0xffffec6000007947 */ /* 0x000fea000383ffff */
        .weak           $__internal_140_$__cuda_sm70_shflsync_bfly_p
        .type           $__internal_140_$__cuda_sm70_shflsync_bfly_p,@function
        .size           $__internal_140_$__cuda_sm70_shflsync_bfly_p,(.L_x_29280 - $__internal_140_$__cuda_sm70_shflsync_bfly_p)
$__internal_140_$__cuda_sm70_shflsync_bfly_p:
[----:B------:R-:W-:Y:S01]  /*ecd0*/  IMAD.MOV.U32 R73, RZ, RZ, 0x0 ;  /* 0x00000000ff497424 */ /* 0x000fe200078e00ff */
[----:B------:R-:W-:Y:S04]  /*ece0*/  WARPSYNC R156 ;  /* 0x0000009c00007348 */ /* 0x000fe80003800000 */
[----:B------:R0:W1:Y:S01]  /*ecf0*/  SHFL.BFLY PT, R156, R75, R158, R157 ;  /* 0x0c00009e4b9c7389 */ /* 0x00006200000e009d */
[----:B------:R-:W-:Y:S05]  /*ed00*/  RET.REL.NODEC R72 `(_ZN10layer_norm13ln_fwd_kernelINS_13Kernel_traitsI6__halfffffjLj1024ELj1ELj4ELj1ELj16ENS_18Kernel_traits_baseILj1024ES2_ffffjLj128EEEEELb1ELb1ELb0ELb0EEEvNS_9FwdParamsE) ;  /* 0xffff12f048007950 */ /* 0x000fea0003c3ffff */
.L_x_25167:
        /* <DEDUP_REMOVED lines=15> */
.L_x_29280:


//--------------------- .text._ZN10layer_norm13ln_fwd_kernelINS_13Kernel_traitsI6__halfffffjLj1024ELj1ELj4ELj1ELj16ENS_18Kernel_traits_baseILj1024ES2_ffffjLj128EEEEELb1ELb1ELb0ELb1EEEvNS_9FwdParamsE --------------------------
	.section	.text._ZN10layer_norm13ln_fwd_kernelINS_13Kernel_traitsI6__halfffffjLj1024ELj1ELj4ELj1ELj16ENS_18Kernel_traits_baseILj1024ES2_ffffjLj128EEEEELb1ELb1ELb0ELb1EEEvNS_9FwdParamsE,"ax",@progbits
	.sectioninfo	@"SHI_REGISTERS=168"
	.align	128
        .global         _ZN10layer_norm13ln_fwd_kernelINS_13Kernel_traitsI6__halfffffjLj1024ELj1ELj4ELj1ELj16ENS_18Kernel_traits_baseILj1024ES2_ffffjLj128EEEEELb1ELb1ELb0ELb1EEEvNS_9FwdParamsE
        .type           _ZN10layer_norm13ln_fwd_kernelINS_13Kernel_traitsI6__halfffffjLj1024ELj1ELj4ELj1ELj16ENS_18Kernel_traits_baseILj1024ES2_ffffjLj128EEEEELb1ELb1ELb0ELb1EEEvNS_9FwdParamsE,@function
        .size           _ZN10layer_norm13ln_fwd_kernelINS_13Kernel_traitsI6__halfffffjLj1024ELj1ELj4ELj1ELj16ENS_18Kernel_traits_baseILj1024ES2_ffffjLj128EEEEELb1ELb1ELb0ELb1EEEvNS_9FwdParamsE,(.L_x_29281 - _ZN10layer_norm13ln_fwd_kernelINS_13Kernel_traitsI6__halfffffjLj1024ELj1ELj4ELj1ELj16ENS_18Kernel_traits_baseILj1024ES2_ffffjLj128EEEEELb1ELb1ELb0ELb1EEEvNS_9FwdParamsE)
        .other          _ZN10layer_norm13ln_fwd_kernelINS_13Kernel_traitsI6__halfffffjLj1024ELj1ELj4ELj1ELj16ENS_18Kernel_traits_baseILj1024ES2_ffffjLj128EEEEELb1ELb1ELb0ELb1EEEvNS_9FwdParamsE,@"STO_CUDA_ENTRY STV_DEFAULT"
_ZN10layer_norm13ln_fwd_kernelINS_13Kernel_traitsI6__halfffffjLj1024ELj1ELj4ELj1ELj16ENS_18Kernel_traits_baseILj1024ES2_ffffjLj128EEEEELb1ELb1ELb0ELb1EEEvNS_9FwdParamsE:
.text._ZN10layer_norm13ln_fwd_kernelINS_13Kernel_traitsI6__halfffffjLj1024ELj1ELj4ELj1ELj16ENS_18Kernel_traits_baseILj1024ES2_ffffjLj128EEEEELb1ELb1ELb0ELb1EEEvNS_9FwdParamsE:
        /* <DEDUP_REMOVED lines=30> */
[----:B------:R-:W-:Y:S01]  /*01e0*/  SHF.L.U32 R0, R141, 0x3, RZ ;  /* 0x000000038d007819 */ /* 0x000fe200000006ff */
[----:B------:R-:W-:Y:S01]  /*01f0*/  UIADD3 UR13, UR4, -0x255992d5, URZ ;  /* 0xdaa66d2b040d7890 */ /* 0x000fe2000fffe03f */
[----:B--2---:R-:W-:Y:S01]  /*0200*/  LOP3.LUT R8, R5, UR5, RZ, 0x3c, !PT ;  /* 0x0000000505087c12 */ /* 0x004fe2000f8e3cff */
[----:B------:R-:W-:Y:S01]  /*0210*/  UIADD3 UR10, UR5, -0x4498517b, URZ ;  /* 0xbb67ae85050a7890 */ /* 0x000fe2000fffe03f */
[----:B------:R-:W-:Y:S01]  /*0220*/  LOP3.LUT R0, R0, 0xf8, RZ, 0xc0, !PT ;  /* 0x000000f800007812 */ /* 0x000fe200078ec0ff */
        /* <DEDUP_REMOVED lines=11> */
[----:B------:R-:W-:-:S04]  /*02e0*/  LOP3.LUT R8, R7, UR11, R8, 0x96, !PT ;  /* 0x0000000b07087c12 */ /* 0x000fc8000f8e9608 */
[----:B------:R-:W-:Y:S01]  /*02f0*/  LOP3.LUT R10, R5, UR12, R2, 0x96, !PT ;  /* 0x0000000c050a7c12 */ /* 0x000fe2000f8e9602 */
[----:B------:R-:W-:Y:S01]  /*0300*/  IMAD.WIDE.U32 R8, R8, -0x2daee0ad, RZ ;  /* 0xd2511f5308087825 */ /* 0x000fe200078e00ff */
[----:B------:R-:W-:-:S03]  /*0310*/  IADD3 R2, P1, R0, c[0x0][0x218], RZ ;  /* 0x0000860000027a10 */ /* 0x000fc60007f3e0ff */
[----:B------:R-:W-:Y:S01]  /*0320*/  IMAD.WIDE.U32 R10, R10, -0x326172a9, RZ ;  /* 0xcd9e8d570a0a7825 */ /* 0x000fe200078e00ff */
[----:B------:R-:W-:-:S03]  /*0330*/  LOP3.LUT R7, R9, UR14, R4, 0x96, !PT ;  /* 0x0000000e09077c12 */ /* 0x000fc6000f8e9604 */
[----:B------:R-:W-:Y:S01]  /*0340*/  IMAD.X R3, RZ, RZ, c[0x0][0x21c], P1 ;  /* 0x00008700ff037624 */ /* 0x000fe200008e06ff */
[----:B------:R-:W-:Y:S01]  /*0350*/  LOP3.LUT R4, R11, UR13, R6, 0x96, !PT ;  /* 0x0000000d0b047c12 */ /* 0x000fe2000f8e9606 */
[----:B------:R-:W-:-:S03]  /*0360*/  IMAD.WIDE.U32 R6, R7, -0x326172a9, RZ ;  /* 0xcd9e8d5707067825 */ /* 0x000fc600078e00ff */
[----:B------:R0:W5:Y:S01]  /*0370*/  @P0 LDG.E.64 R82, [R2.64] ;  /* 0x0000000602520981 */ /* 0x000162000c1e1b00 */
[----:B------:R-:W-:Y:S01]  /*0380*/  IMAD.WIDE.U32 R4, R4, -0x2daee0ad, RZ ;  /* 0xd2511f5304047825 */ /* 0x000fe200078e00ff */
[----:B------:R-:W-:Y:S02]  /*0390*/  LOP3.LUT R9, R7, UR15, R10, 0x96, !PT ;  /* 0x0000000f07097c12 */ /* 0x000fe4000f8e960a */
[----:B------:R0:W5:Y:S02]  /*03a0*/  @P0 LDG.E.64 R80, [R2.64+0x100] ;  /* 0x0001000602500981 */ /* 0x000164000c1e1b00 */
[----:B------:R-:W-:Y:S02]  /*03b0*/  LOP3.LUT R10, R5, UR16, R8, 0x96, !PT ;  /* 0x00000010050a7c12 */ /* 0x000fe4000f8e9608 */
        /* <DEDUP_REMOVED lines=34> */
[----:B0-----:R-:W-:Y:S01]  /*05e0*/  LOP3.LUT R141, R141, 0x1f, RZ, 0xc0, !PT ;  /* 0x0000001f8d8d7812 */ /* 0x001fe200078ec0ff */
[----:B------:R0:W2:Y:S03]  /*05f0*/  LDG.E.64 R24, [R12.64] ;  /* 0x000000060c187981 */ /* 0x0000a6000c1e1b00 */
[----:B------:R-:W-:Y:S01]  /*0600*/  LEA R14, P1, R141, c[0x0][0x1c8], 0x3 ;  /* 0x000072008d0e7a11 */ /* 0x000fe200078218ff */
[----:B------:R0:W3:Y:S04]  /*0610*/  LDG.E.64 R26, [R12.64+0x100] ;  /* 0x000100060c1a7981 */ /* 0x0000e8000c1e1b00 */
[----:B------:R-:W-:Y:S01]  /*0620*/  IMAD.X R15, RZ, RZ, c[0x0][0x1cc], P1 ;  /* 0x00007300ff0f7624 */ /* 0x000fe200008e06ff */
        /* <DEDUP_REMOVED lines=13> */
[----:B------:R0:W4:Y:S01]  /*0700*/  LDG.E.64 R18, [R12.64+0x700] ;  /* 0x000700060c127981 */ /* 0x000122000c1e1b00 */
[----:B------:R-:W-:Y:S01]  /*0710*/  UIADD3 UR25, UR4, -0x700cb87f, URZ ;  /* 0x8ff3478104197890 */ /* 0x000fe2000fffe03f */
[----:B-----5:R-:W-:Y:S01]  /*0720*/  @!P0 CS2R R82, SRZ ;  /* 0x0000000000528805 */ /* 0x020fe2000001ff00 */
[----:B------:R-:W-:Y:S01]  /*0730*/  UIADD3 UR26, UR5, -0x695add53, URZ ;  /* 0x96a522ad051a7890 */ /* 0x000fe2000fffe03f */
[----:B------:R-:W-:Y:S01]  /*0740*/  IMAD R87, R87, -0x326172a9, RZ ;  /* 0xcd9e8d5757577824 */ /* 0x000fe200078e02ff */
[----:B------:R-:W-:Y:S01]  /*0750*/  @!P0 CS2R R80, SRZ ;  /* 0x0000000000508805 */ /* 0x000fe2000001ff00 */
[----:B------:R-:W-:Y:S01]  /*0760*/  IMAD R86, R86, -0x2daee0ad, RZ ;  /* 0xd2511f5356567824 */ /* 0x000fe200078e02ff */
[----:B------:R-:W-:Y:S01]  /*0770*/  @!P0 CS2R R78, SRZ ;  /* 0x00000000004e8805 */ /* 0x000fe2000001ff00 */
[----:B------:R-:W-:Y:S01]  /*0780*/  @!P0 CS2R R76, SRZ ;  /* 0x00000000004c8805 */ /* 0x000fe2000001ff00 */
[----:B------:R-:W-:Y:S01]  /*0790*/  @!P0 CS2R R74, SRZ ;  /* 0x00000000004a8805 */ /* 0x000fe2000001ff00 */
[----:B0-----:R-:W-:Y:S01]  /*07a0*/  IMAD.HI.U32 R12, R20, -0x326172a9, RZ ;  /* 0xcd9e8d57140c7827 */ /* 0x001fe200078e00ff */
[----:B------:R-:W-:Y:S01]  /*07b0*/  @!P0 CS2R R72, SRZ ;  /* 0x0000000000488805 */ /* 0x000fe2000001ff00 */
[----:B------:R-:W-:Y:S01]  /*07c0*/  @!P0 CS2R R70, SRZ ;  /* 0x0000000000468805 */ /* 0x000fe2000001ff00 */
[----:B------:R-:W-:Y:S01]  /*07d0*/  @!P0 CS2R R22, SRZ ;  /* 0x0000000000168805 */ /* 0x000fe2000001ff00 */
[----:B------:R-:W-:Y:S01]  /*07e0*/  IMAD.HI.U32 R13, R0, -0x2daee0ad, RZ ;  /* 0xd2511f53000d7827 */ /* 0x000fe200078e00ff */
[----:B------:R-:W-:Y:S01]  /*07f0*/  LOP3.LUT R87, R12, UR25, R87, 0x96, !PT ;  /* 0x000000190c577c12 */ /* 0x000fe2000f8e9657 */
[----:B------:R-:W-:Y:S01]  /*0800*/  HADD2.F32 R85, -RZ, R82.H0_H0 ;  /* 0x20000052ff557230 */ /* 0x000fe20000004100 */
[--C-:B------:R-:W-:Y:S01]  /*0810*/  SHF.R.U64 R16, R82, 0x10, R83.reuse ;  /* 0x0000001052107819 */ /* 0x100fe20000001253 */
[----:B------:R-:W-:Y:S01]  /*0820*/  HADD2.F32 R84, -RZ, R80.H0_H0 ;  /* 0x20000050ff547230 */ /* 0x000fe20000004100 */
[----:B------:R-:W-:Y:S01]  /*0830*/  LOP3.LUT R86, R13, UR26, R86, 0x96, !PT ;  /* 0x0000001a0d567c12 */ /* 0x000fe2000f8e9656 */
[----:B------:R-:W-:Y:S01]  /*0840*/  HADD2.F32 R82, -RZ, R78.H0_H0 ;  /* 0x2000004eff527230 */ /* 0x000fe20000004100 */
[----:B-1----:R-:W-:-:S02]  /*0850*/  SHF.R.U32.HI R15, RZ, 0x10, R83 ;  /* 0x00000010ff0f7819 */ /* 0x002fc40000011653 */
[--C-:B------:R-:W-:Y:S01]  /*0860*/  SHF.R.U64 R14, R80, 0x10, R81.reuse ;  /* 0x00000010500e7819 */ /* 0x100fe20000001251 */
[----:B------:R-:W-:Y:S01]  /*0870*/  HADD2.F32 R80, -RZ, R76.H0_H0 ;  /* 0x2000004cff507230 */ /* 0x000fe20000004100 */
[----:B------:R-:W-:Y:S02]  /*0880*/  SHF.R.U32.HI R13, RZ, 0x10, R81 ;  /* 0x00000010ff0d7819 */ /* 0x000fe40000011651 */
[--C-:B------:R-:W-:Y:S01]  /*0890*/  SHF.R.U64 R12, R78, 0x10, R79.reuse ;  /* 0x000000104e0c7819 */ /* 0x100fe2000000124f */
[----:B------:R-:W-:Y:S01]  /*08a0*/  HADD2.F32 R78, -RZ, R74.H0_H0 ;  /* 0x2000004aff4e7230 */ /* 0x000fe20000004100 */
        /* <DEDUP_REMOVED lines=10> */
[----:B------:R-:W-:Y:S01]  /*0950*/  SHF.R.U32.HI R32, RZ, 0x10, R23 ;  /* 0x00000010ff207819 */ /* 0x000fe20000011617 */
[----:B------:R-:W-:Y:S01]  /*0960*/  HADD2.F32 R76, -RZ, R72.H0_H0 ;  /* 0x20000048ff4c7230 */ /* 0x000fe20000004100 */
[----:B------:R-:W-:Y:S01]  /*0970*/  BSSY B0, `(.L_x_25168) ;  /* 0x0000c8a000007945 */ /* 0x000fe20003800000 */
[----:B------:R-:W-:Y:S02]  /*0980*/  HADD2.F32 R74, -RZ, R70.H0_H0 ;  /* 0x20000046ff4a7230 */ /* 0x000fe40000004100 */
[----:B------:R-:W-:Y:S02]  /*0990*/  HADD2.F32 R72, -RZ, R22.H0_H0 ;  /* 0x20000016ff487230 */ /* 0x000fe40000004100 */
[----:B------:R-:W-:Y:S01]  /*09a0*/  HADD2.F32 R70, -RZ, R23.H0_H0 ;  /* 0x20000017ff467230 */ /* 0x000fe20000004100 */
[----:B------:R-:W-:Y:S01]  /*09b0*/  LOP3.LUT R144, R144, 0x3, RZ, 0xc0, !PT ;  /* 0x0000000390907812 */ /* 0x000fe200078ec0ff */
[----:B------:R-:W-:Y:S01]  /*09c0*/  HADD2.F32 R83, -RZ, R83.H0_H0 ;  /* 0x20000053ff537230 */ /* 0x000fe20000004100 */
[----:B------:R-:W-:Y:S01]  /*09d0*/  IMAD R20, R20, -0x326172a9, RZ ;  /* 0xcd9e8d5714147824 */ /* 0x000fe200078e02ff */
[----:B------:R-:W-:Y:S01]  /*09e0*/  HADD2.F32 R81, -RZ, R81.H0_H0 ;  /* 0x20000051ff517230 */ /* 0x000fe20000004100 */
[----:B------:R-:W-:Y:S01]  /*09f0*/  IMAD.MOV.U32 R17, RZ, RZ, RZ ;  /* 0x000000ffff117224 */ /* 0x000fe200078e00ff */
        /* <DEDUP_REMOVED lines=11> */
[--C-:B--2---:R-:W-:Y:S02]  /*0ab0*/  SHF.R.U64 R105, R24, 0x10, R25.reuse ;  /* 0x0000001018697819 */ /* 0x104fe40000001219 */
[----:B------:R-:W-:Y:S02]  /*0ac0*/  SHF.R.U32.HI R100, RZ, 0x10, R25 ;  /* 0x00000010ff647819 */ /* 0x000fe40000011619 */
[----:B---3--:R-:W-:-:S02]  /*0ad0*/  SHF.R.U64 R89, R26, 0x10, R27 ;  /* 0x000000101a597819 */ /* 0x008fc4000000121b */
[----:B------:R-:W-:Y:S02]  /*0ae0*/  SHF.R.U32.HI R88, RZ, 0x10, R27 ;  /* 0x00000010ff587819 */ /* 0x000fe4000001161b */
[--C-:B----4-:R-:W-:Y:S02]  /*0af0*/  SHF.R.U64 R91, R10, 0x10, R11.reuse ;  /* 0x000000100a5b7819 */ /* 0x110fe4000000120b */
[----:B------:R-:W-:Y:S02]  /*0b00*/  SHF.R.U32.HI R90, RZ, 0x10, R11 ;  /* 0x00000010ff5a7819 */ /* 0x000fe4000001160b */
[--C-:B------:R-:W-:Y:S01]  /*0b10*/  SHF.R.U64 R136, R134, 0x10, R135.reuse ;  /* 0x0000001086887819 */ /* 0x100fe20000001287 */
[----:B------:R-:W-:Y:S01]  /*0b20*/  HADD2.F32 R137, -RZ, R134.H0_H0 ;  /* 0x20000086ff897230 */ /* 0x000fe20000004100 */
[----:B------:R-:W-:Y:S02]  /*0b30*/  SHF.R.U32.HI R134, RZ, 0x10, R135 ;  /* 0x00000010ff867819 */ /* 0x000fe40000011687 */
[--C-:B------:R-:W-:Y:S01]  /*0b40*/  SHF.R.U64 R132, R130, 0x10, R131.reuse ;  /* 0x0000001082847819 */ /* 0x100fe20000001283 */
[----:B------:R-:W-:Y:S01]  /*0b50*/  HADD2.F32 R133, -RZ, R130.H0_H0 ;  /* 0x20000082ff857230 */ /* 0x000fe20000004100 */
[----:B------:R-:W-:-:S02]  /*0b60*/  SHF.R.U32.HI R130, RZ, 0x10, R131 ;  /* 0x00000010ff827819 */ /* 0x000fc40000011683 */
[--C-:B------:R-:W-:Y:S01]  /*0b70*/  SHF.R.U64 R128, R126, 0x10, R127.reuse ;  /* 0x000000107e807819 */ /* 0x100fe2000000127f */
[----:B------:R-:W-:Y:S01]  /*0b80*/  HADD2.F32 R129, -RZ, R126.H0_H0 ;  /* 0x2000007eff817230 */ /* 0x000fe20000004100 */
        /* <DEDUP_REMOVED lines=25> */
[----:B------:R-:W-:Y:S01]  /*0d20*/  SHF.R.U32.HI R103, RZ, 0x10, R19 ;  /* 0x00000010ff677819 */ /* 0x000fe20000011613 */
[----:B------:R-:W-:Y:S02]  /*0d30*/  HADD2.F32 R104, -RZ, R24.H0_H0 ;  /* 0x20000018ff687230 */ /* 0x000fe40000004100 */
[----:B------:R-:W-:Y:S02]  /*0d40*/  HADD2.F32 R102, -RZ, R25.H0_H0 ;  /* 0x20000019ff667230 */ /* 0x000fe40000004100 */
[----:B------:R-:W-:-:S02]  /*0d50*/  HADD2.F32 R69, -RZ, R26.H0_H0 ;  /* 0x2000001aff457230 */ /* 0x000fc40000004100 */
[----:B------:R-:W-:Y:S02]  /*0d60*/  HADD2.F32 R68, -RZ, R27.H0_H0 ;  /* 0x2000001bff447230 */ /* 0x000fe40000004100 */
[----:B------:R-:W-:Y:S01]  /*0d70*/  HADD2.F32 R21, -RZ, R18.H0_H0 ;  /* 0x20000012ff157230 */ /* 0x000fe20000004100 */
[----:B------:R-:W-:Y:S01]  /*0d80*/  IMAD R18, R0, -0x2daee0ad, RZ ;  /* 0xd2511f5300127824 */ /* 0x000fe200078e02ff */
        /* <DEDUP_REMOVED lines=62> */
.L_x_25396:
[----:B------:R-:W-:Y:S01]  /*1170*/  IMAD R32, R142, c[0x0][0x168], RZ ;  /* 0x00005a008e207a24 */ /* 0x000fe200078e02ff */
[----:B------:R-:W-:Y:S01]  /*1180*/  ISETP.NE.U32.AND P0, PT, RZ, c[0x0][0x180], PT ;  /* 0x00006000ff007a0c */ /* 0x000fe20003f05070 */
[----:B------:R-:W-:Y:S01]  /*1190*/  HFMA2.MMA R146, -RZ, RZ, 0, 9.5367431640625e-07 ;  /* 0x00000010ff927435 */ /* 0x000fe200000001ff */
[----:B------:R-:W-:Y:S01]  /*11a0*/  ISETP.NE.U32.AND P1, PT, RZ, c[0x0][0x1c0], PT ;  /* 0x00007000ff007a0c */ /* 0x000fe20003f25070 */
[----:B------:R-:W-:Y:S01]  /*11b0*/  IMAD.MOV.U32 R147, RZ, RZ, 0x3f800000 ;  /* 0x3f800000ff937424 */ /* 0x000fe200078e00ff */
[----:B------:R-:W-:-:S02]  /*11c0*/  SHF.R.S32.HI R33, RZ, 0x1f, R32 ;  /* 0x0000001fff217819 */ /* 0x000fc40000011420 */
[----:B------:R-:W-:Y:S02]  /*11d0*/  ISETP.NE.AND.EX P0, PT, RZ, c[0x0][0x184], PT, P0 ;  /* 0x00006100ff007a0c */ /* 0x000fe40003f05300 */
[----:B------:R-:W-:Y:S02]  /*11e0*/  LEA.HI R32, R33, R32, RZ, 0x2 ;  /* 0x0000002021207211 */ /* 0x000fe400078f10ff */
[----:B------:R-:W-:Y:S02]  /*11f0*/  ISETP.NE.AND.EX P1, PT, RZ, c[0x0][0x1c4], PT, P1 ;  /* 0x00007100ff007a0c */ /* 0x000fe40003f25310 */
[----:B------:R-:W-:-:S05]  /*1200*/  LEA.HI.SX32 R143, R32, R141, 0x1e ;  /* 0x0000008d208f7211 */ /* 0x000fca00078ff2ff */
[----:B------:R-:W-:-:S04]  /*1210*/  IMAD.WIDE.U32 R32, R143, R146, c[0x0][0x170] ;  /* 0x00005c008f207625 */ /* 0x000fc800078e0092 */
[----:B------:R-:W-:Y:S02]  /*1220*/  @P0 IMAD.WIDE.U32 R36, R143, R146, c[0x0][0x180] ;  /* 0x000060008f240625 */ /* 0x000fe400078e0092 */
[----:B------:R-:W5:Y:S02]  /*1230*/  LDG.E.128 R32, [R32.64] ;  /* 0x0000000620207981 */ /* 0x000f64000c1e1d00 */
[----:B------:R-:W-:Y:S02]  /*1240*/  @P1 IMAD.MOV.U32 R39, RZ, RZ, 0x4 ;  /* 0x00000004ff271424 */ /* 0x000fe400078e00ff */
[----:B------:R0:W5:Y:S02]  /*1250*/  @P0 LDG.E.128 R60, [R36.64] ;  /* 0x00000006243c0981 */ /* 0x000164000c1e1d00 */
[----:B------:R-:W-:-:S05]  /*1260*/  @P1 IMAD.WIDE R38, R142, R39, c[0x0][0x1c0] ;  /* 0x000070008e261625 */ /* 0x000fca00078e0227 */
[----:B------:R0:W5:Y:S01]  /*1270*/  @P1 LDG.E R147, [R38.64] ;  /* 0x0000000626931981 */ /* 0x000162000c1e1900 */
        /* <DEDUP_REMOVED lines=12> */
.L_x_25170:
[----:B0-----:R-:W-:Y:S02]  /*1340*/  MOV R44, R20 ;  /* 0x00000014002c7202 */ /* 0x001fe40000000f00 */
.L_x_25171:
[----:B------:R-:W-:Y:S05]  /*1350*/  BSYNC B1 ;  /* 0x0000000000017941 */ /* 0x000fea0003800000 */
.L_x_25169:
        /* <DEDUP_REMOVED lines=16> */
.L_x_25175:
[----:B------:R-:W-:Y:S05]  /*1460*/  BSYNC B2 ;  /* 0x0000000000027941 */ /* 0x000fea0003800000 */
.L_x_25174:
        /* <DEDUP_REMOVED lines=44> */
.L_x_25173:
[----:B------:R-:W-:Y:S05]  /*1730*/  BSYNC B1 ;  /* 0x0000000000017941 */ /* 0x000fea0003800000 */
.L_x_25172:
        /* <DEDUP_REMOVED lines=23> */
.L_x_25177:
[----:B------:R-:W-:Y:S02]  /*18b0*/  IMAD.MOV.U32 R32, RZ, RZ, R20 ;  /* 0x000000ffff207224 */ /* 0x000fe400078e0014 */
.L_x_25178:
[----:B------:R-:W-:Y:S05]  /*18c0*/  BSYNC B1 ;  /* 0x0000000000017941 */ /* 0x000fea0003800000 */
.L_x_25176:
        /* <DEDUP_REMOVED lines=16> */
.L_x_25182:
[----:B------:R-:W-:Y:S05]  /*19d0*/  BSYNC B2 ;  /* 0x0000000000027941 */ /* 0x000fea0003800000 */
.L_x_25181:
        /* <DEDUP_REMOVED lines=44> */
.L_x_25180:
[----:B------:R-:W-:Y:S05]  /*1ca0*/  BSYNC B1 ;  /* 0x0000000000017941 */ /* 0x000fea0003800000 */
.L_x_25179:
[----:B------:R-:W0:Y:S01]  /*1cb0*/  I2F.U32 R32, R32 ;  /* 0x0000002000207306 */ /* 0x000e220000201000 */
[----:B------:R-:W-:Y:S01]  /*1cc0*/  FMUL.FTZ R36, R33, R147 ;  /* 0x0000009321247220 */ /* 0x000fe20000410000 */
[----:B------:R-:W-:Y:S01]  /*1cd0*/  ISETP.NE.AND P4, PT, R37, 0x1, PT ;  /* 0x000000012500780c */ /* 0x000fe20003f85270 */
[----:B------:R-:W-:Y:S02]  /*1ce0*/  BSSY B1, `(.L_x_25183) ;  /* 0x0000012000017945 */ /* 0x000fe40003800000 */
[----:B------:R-:W-:-:S02]  /*1cf0*/  FMUL.FTZ R36, R36, c[0x0][0x1e8] ;  /* 0x00007a0024247a20 */ /* 0x000fc40000410000 */
        /* <DEDUP_REMOVED lines=15> */
.L_x_25184:
[----:B------:R-:W-:Y:S02]  /*1df0*/  MOV R42, R20 ;  /* 0x00000014002a7202 */ /* 0x000fe40000000f00 */
.L_x_25185:
[----:B------:R-:W-:Y:S05]  /*1e00*/  BSYNC B1 ;  /* 0x0000000000017941 */ /* 0x000fea0003800000 */
.L_x_25183:
        /* <DEDUP_REMOVED lines=16> */
.L_x_25189:
[----:B------:R-:W-:Y:S05]  /*1f10*/  BSYNC B2 ;  /* 0x0000000000027941 */ /* 0x000fea0003800000 */
.L_x_25188:
        /* <DEDUP_REMOVED lines=44> */
.L_x_25187:
[----:B------:R-:W-:Y:S05]  /*21e0*/  BSYNC B1 ;  /* 0x0000000000017941 */ /* 0x000fea0003800000 */
.L_x_25186:
[----:B------:R-:W0:Y:S01]  /*21f0*/  I2F.U32 R32, R42 ;  /* 0x0000002a00207306 */ /* 0x000e220000201000 */
[----:B------:R-:W-:Y:S01]  /*2200*/  FMUL.FTZ R34, R34, R147 ;  /* 0x0000009322227220 */ /* 0x000fe20000410000 */
[C---:B------:R-:W-:Y:S01]  /*2210*/  ISETP.NE.AND P5, PT, R33.reuse, 0x1, PT ;  /* 0x000000012100780c */ /* 0x040fe20003fa5270 */
[----:B------:R-:W-:Y:S01]  /*2220*/  BSSY B1, `(.L_x_25190) ;  /* 0x0000012000017945 */ /* 0x000fe20003800000 */
[----:B------:R-:W-:Y:S01]  /*2230*/  IADD3 R44, R33, 0x1, RZ ;  /* 0x00000001212c7810 */ /* 0x000fe20007ffe0ff */
        /* <DEDUP_REMOVED lines=15> */
.L_x_25191:
[----:B------:R-:W-:Y:S02]  /*2330*/  IMAD.MOV.U32 R34, RZ, RZ, R20 ;  /* 0x000000ffff227224 */ /* 0x000fe400078e0014 */
.L_x_25192:
[----:B------:R-:W-:Y:S05]  /*2340*/  BSYNC B1 ;  /* 0x0000000000017941 */ /* 0x000fea0003800000 */
.L_x_25190:
        /* <DEDUP_REMOVED lines=16> */
.L_x_25196:
[----:B------:R-:W-:Y:S05]  /*2450*/  BSYNC B2 ;  /* 0x0000000000027941 */ /* 0x000fea0003800000 */
.L_x_25195:
        /* <DEDUP_REMOVED lines=44> */
.L_x_25194:
[----:B------:R-:W-:Y:S05]  /*2720*/  BSYNC B1 ;  /* 0x0000000000017941 */ /* 0x000fea0003800000 */
.L_x_25193:
[----:B------:R-:W0:Y:S01]  /*2730*/  I2F.U32 R32, R34 ;  /* 0x0000002200207306 */ /* 0x000e220000201000 */
[----:B------:R-:W-:Y:S01]  /*2740*/  FMUL.FTZ R35, R35, R147 ;  /* 0x0000009323237220 */ /* 0x000fe20000410000 */
[----:B------:R-:W-:Y:S01]  /*2750*/  SEL R33, RZ, 0x10000, P4 ;  /* 0x00010000ff217807 */ /* 0x000fe20002000000 */
[----:B------:R-:W-:Y:S01]  /*2760*/  IMAD.MOV.U32 R148, RZ, RZ, 0x4 ;  /* 0x00000004ff947424 */ /* 0x000fe200078e00ff */
[----:B------:R-:W-:Y:S01]  /*2770*/  SEL R36, RZ, 0x100, P3 ;  /* 0x00000100ff247807 */ /* 0x000fe20001800000 */
[----:B------:R-:W-:Y:S01]  /*2780*/  FMUL.FTZ R35, R35, c[0x0][0x1e8] ;  /* 0x00007a0023237a20 */ /* 0x000fe20000410000 */
[----:B------:R-:W-:Y:S01]  /*2790*/  SEL R37, RZ, 0x1, P2 ;  /* 0x00000001ff257807 */ /* 0x000fe20001000000 */
[C---:B------:R-:W-:Y:S01]  /*27a0*/  IMAD.WIDE.U32 R40, R143.reuse, R146, c[0x0][0x188] ;  /* 0x000062008f287625 */ /* 0x040fe200078e0092 */
[----:B------:R-:W-:-:S03]  /*27b0*/  IADD3 R43, R143, 0x20, RZ ;  /* 0x000000208f2b7810 */ /* 0x000fc60007ffe0ff */
[----:B------:R-:W-:-:S04]  /*27c0*/  IMAD.WIDE.U32 R38, R143, R148, c[0x0][0x190] ;  /* 0x000064008f267625 */ /* 0x000fc800078e0094 */
[----:B0-----:R-:W-:-:S05]  /*27d0*/  FFMA.FTZ R32, R32, R145, 1.1641532182693481445e-10 ;  /* 0x2f00000020207423 */ /* 0x001fca0000010091 */
[----:B------:R-:W-:-:S04]  /*27e0*/  FSETP.GTU.FTZ.AND P5, PT, R32, c[0x0][0x1e4], PT ;  /* 0x0000790020007a0b */ /* 0x000fc80003fbc000 */
[----:B------:R-:W-:Y:S02]  /*27f0*/  FSEL R35, R35, RZ, !P5 ;  /* 0x000000ff23237208 */ /* 0x000fe40006800000 */
[----:B------:R-:W-:-:S03]  /*2800*/  SEL R32, RZ, 0x1000000, P5 ;  /* 0x01000000ff207807 */ /* 0x000fc60002800000 */
[----:B------:R-:W-:Y:S01]  /*2810*/  FMUL.FTZ R59, R134, R35 ;  /* 0x00000023863b7220 */ /* 0x000fe20000410000 */
        /* <DEDUP_REMOVED lines=21> */
.L_x_25198:
[----:B0-----:R-:W-:Y:S02]  /*2970*/  IMAD.MOV.U32 R42, RZ, RZ, R20 ;  /* 0x000000ffff2a7224 */ /* 0x001fe400078e0014 */
.L_x_25199:
[----:B------:R-:W-:Y:S05]  /*2980*/  BSYNC B1 ;  /* 0x0000000000017941 */ /* 0x000fea0003800000 */
.L_x_25197:
        /* <DEDUP_REMOVED lines=16> */
.L_x_25203:
[----:B------:R-:W-:Y:S05]  /*2a90*/  BSYNC B2 ;  /* 0x0000000000027941 */ /* 0x000fea0003800000 */
.L_x_25202:
        /* <DEDUP_REMOVED lines=44> */
.L_x_25201:
[----:B------:R-:W-:Y:S05]  /*2d60*/  BSYNC B1 ;  /* 0x0000000000017941 */ /* 0x000fea0003800000 */
.L_x_25200:
[----:B------:R-:W0:Y:S01]  /*2d70*/  I2F.U32 R36, R42 ;  /* 0x0000002a00247306 */ /* 0x000e220000201000 */
[----:B-----5:R-:W-:Y:S01]  /*2d80*/  FMUL.FTZ R32, R32, R147 ;  /* 0x0000009320207220 */ /* 0x020fe20000410000 */
        /* <DEDUP_REMOVED lines=18> */
.L_x_25205:
[----:B------:R-:W-:Y:S02]  /*2eb0*/  IMAD.MOV.U32 R32, RZ, RZ, R20 ;  /* 0x000000ffff207224 */ /* 0x000fe400078e0014 */
.L_x_25206:
[----:B------:R-:W-:Y:S05]  /*2ec0*/  BSYNC B1 ;  /* 0x0000000000017941 */ /* 0x000fea0003800000 */
.L_x_25204:
        /* <DEDUP_REMOVED lines=16> */
.L_x_25210:
[----:B------:R-:W-:Y:S05]  /*2fd0*/  BSYNC B2 ;  /* 0x0000000000027941 */ /* 0x000fea0003800000 */
.L_x_25209:
        /* <DEDUP_REMOVED lines=44> */
.L_x_25208:
[----:B------:R-:W-:Y:S05]  /*32a0*/  BSYNC B1 ;  /* 0x0000000000017941 */ /* 0x000fea0003800000 */
.L_x_25207:
        /* <DEDUP_REMOVED lines=20> */
.L_x_25212:
[----:B------:R-:W-:Y:S02]  /*33f0*/  MOV R42, R20 ;  /* 0x00000014002a7202 */ /* 0x000fe40000000f00 */
.L_x_25213:
[----:B------:R-:W-:Y:S05]  /*3400*/  BSYNC B1 ;  /* 0x0000000000017941 */ /* 0x000fea0003800000 */
.L_x_25211:
        /* <DEDUP_REMOVED lines=16> */
.L_x_25217:
[----:B------:R-:W-:Y:S05]  /*3510*/  BSYNC B2 ;  /* 0x0000000000027941 */ /* 0x000fea0003800000 */
.L_x_25216:
        /* <DEDUP_REMOVED lines=44> */
.L_x_25215:
[----:B------:R-:W-:Y:S05]  /*37e0*/  BSYNC B1 ;  /* 0x0000000000017941 */ /* 0x000fea0003800000 */
.L_x_25214:
        /* <DEDUP_REMOVED lines=20> */
.L_x_25219:
[----:B------:R-:W-:Y:S02]  /*3930*/  IMAD.MOV.U32 R34, RZ, RZ, R20 ;  /* 0x000000ffff227224 */ /* 0x000fe400078e0014 */
.L_x_25220:
[----:B------:R-:W-:Y:S05]  /*3940*/  BSYNC B1 ;  /* 0x0000000000017941 */ /* 0x000fea0003800000 */
.L_x_25218:
        /* <DEDUP_REMOVED lines=16> */
.L_x_25224:
[----:B------:R-:W-:Y:S05]  /*3a50*/  BSYNC B2 ;  /* 0x0000000000027941 */ /* 0x000fea0003800000 */
.L_x_25223:
        /* <DEDUP_REMOVED lines=44> */
.L_x_25222:
[----:B------:R-:W-:Y:S05]  /*3d20*/  BSYNC B1 ;  /* 0x0000000000017941 */ /* 0x000fea0003800000 */
.L_x_25221:
[----:B------:R-:W0:Y:S01]  /*3d30*/  I2F.U32 R32, R34 ;  /* 0x0000002200207306 */ /* 0x000e220000201000 */
[----:B------:R-:W-:Y:S01]  /*3d40*/  FMUL.FTZ R35, R35, R147 ;  /* 0x0000009323237220 */ /* 0x000fe20000410000 */
[----:B------:R-:W-:Y:S01]  /*3d50*/  SEL R33, RZ, 0x10000, P4 ;  /* 0x00010000ff217807 */ /* 0x000fe20002000000 */
[----:B------:R-:W-:Y:S01]  /*3d60*/  IMAD.WIDE.U32 R40, R43, R146, c[0x0][0x188] ;  /* 0x000062002b287625 */ /* 0x000fe200078e0092 */
[----:B------:R-:W-:Y:S02]  /*3d70*/  SEL R36, RZ, 0x100, P3 ;  /* 0x00000100ff247807 */ /* 0x000fe40001800000 */
[----:B------:R-:W-:Y:S01]  /*3d80*/  SEL R37, RZ, 0x1, P2 ;  /* 0x00000001ff257807 */ /* 0x000fe20001000000 */
[----:B------:R-:W-:Y:S01]  /*3d90*/  FMUL.FTZ R35, R35, c[0x0][0x1e8] ;  /* 0x00007a0023237a20 */ /* 0x000fe20000410000 */
[----:B------:R-:W-:Y:S01]  /*3da0*/  IADD3 R45, R143, 0x40, RZ ;  /* 0x000000408f2d7810 */ /* 0x000fe20007ffe0ff */
[----:B------:R-:W-:-:S04]  /*3db0*/  IMAD.WIDE.U32 R38, R43, R148, c[0x0][0x190] ;  /* 0x000064002b267625 */ /* 0x000fc800078e0094 */
[----:B0-----:R-:W-:-:S05]  /*3dc0*/  FFMA.FTZ R32, R32, R145, 1.1641532182693481445e-10 ;  /* 0x2f00000020207423 */ /* 0x001fca0000010091 */
[----:B------:R-:W-:-:S04]  /*3dd0*/  FSETP.GTU.FTZ.AND P5, PT, R32, c[0x0][0x1e4], PT ;  /* 0x0000790020007a0b */ /* 0x000fc80003fbc000 */
[----:B------:R-:W-:Y:S02]  /*3de0*/  SEL R32, RZ, 0x1000000, P5 ;  /* 0x01000000ff207807 */ /* 0x000fe40002800000 */
[----:B------:R-:W-:Y:S02]  /*3df0*/  FSEL R35, R35, RZ, !P5 ;  /* 0x000000ff23237208 */ /* 0x000fe40006800000 */
[----:B------:R-:W-:-:S03]  /*3e00*/  IADD3 R32, R36, R32, R33 ;  /* 0x0000002024207210 */ /* 0x000fc60007ffe021 */
[----:B------:R-:W-:Y:S02]  /*3e10*/  FMUL.FTZ R55, R130, R35 ;  /* 0x0000002382377220 */ /* 0x000fe40000410000 */
[----:B------:R-:W-:Y:S02]  /*3e20*/  IMAD.IADD R47, R32, 0x1, R37 ;  /* 0x00000001202f7824 */ /* 0x000fe400078e0225 */
[----:B------:R-:W-:Y:S02]  /*3e30*/  @P1 FADD.FTZ R55, R63, R55 ;  /* 0x000000373f371221 */ /* 0x000fe40000010000 */
        /* <DEDUP_REMOVED lines=18> */
.L_x_25226:
[----:B0-----:R-:W-:Y:S02]  /*3f60*/  MOV R44, R20 ;  /* 0x00000014002c7202 */ /* 0x001fe40000000f00 */
.L_x_25227:
[----:B------:R-:W-:Y:S05]  /*3f70*/  BSYNC B1 ;  /* 0x0000000000017941 */ /* 0x000fea0003800000 */
.L_x_25225:
        /* <DEDUP_REMOVED lines=16> */
.L_x_25231:
[----:B------:R-:W-:Y:S05]  /*4080*/  BSYNC B2 ;  /* 0x0000000000027941 */ /* 0x000fea0003800000 */
.L_x_25230:
        /* <DEDUP_REMOVED lines=44> */
.L_x_25229:
[----:B------:R-:W-:Y:S05]  /*4350*/  BSYNC B1 ;  /* 0x0000000000017941 */ /* 0x000fea0003800000 */
.L_x_25228:
        /* <DEDUP_REMOVED lines=20> */
.L_x_25233:
[----:B------:R-:W-:Y:S02]  /*44a0*/  IMAD.MOV.U32 R32, RZ, RZ, R20 ;  /* 0x000000ffff207224 */ /* 0x000fe400078e0014 */
.L_x_25234:
[----:B------:R-:W-:Y:S05]  /*44b0*/  BSYNC B1 ;  /* 0x0000000000017941 */ /* 0x000fea0003800000 */
.L_x_25232:
        /* <DEDUP_REMOVED lines=16> */
.L_x_25238:
[----:B------:R-:W-:Y:S05]  /*45c0*/  BSYNC B2 ;  /* 0x0000000000027941 */ /* 0x000fea0003800000 */
.L_x_25237:
        /* <DEDUP_REMOVED lines=44> */
.L_x_25236:
[----:B------:R-:W-:Y:S05]  /*4890*/  BSYNC B1 ;  /* 0x0000000000017941 */ /* 0x000fea0003800000 */
.L_x_25235:
        /* <DEDUP_REMOVED lines=20> */
.L_x_25240:
[----:B------:R-:W-:Y:S02]  /*49e0*/  IMAD.MOV.U32 R42, RZ, RZ, R20 ;  /* 0x000000ffff2a7224 */ /* 0x000fe400078e0014 */
.L_x_25241:
[----:B------:R-:W-:Y:S05]  /*49f0*/  BSYNC B1 ;  /* 0x0000000000017941 */ /* 0x000fea0003800000 */
.L_x_25239:
        /* <DEDUP_REMOVED lines=16> */
.L_x_25245:
[----:B------:R-:W-:Y:S05]  /*4b00*/  BSYNC B2 ;  /* 0x0000000000027941 */ /* 0x000fea0003800000 */
.L_x_25244:
        /* <DEDUP_REMOVED lines=44> */
.L_x_25243:
[----:B------:R-:W-:Y:S05]  /*4dd0*/  BSYNC B1 ;  /* 0x0000000000017941 */ /* 0x000fea0003800000 */
.L_x_25242:
        /* <DEDUP_REMOVED lines=20> */
.L_x_25247:
[----:B------:R-:W-:Y:S02]  /*4f20*/  IMAD.MOV.U32 R34, RZ, RZ, R20 ;  /* 0x000000ffff227224 */ /* 0x000fe400078e0014 */
.L_x_25248:
[----:B------:R-:W-:Y:S05]  /*4f30*/  BSYNC B1 ;  /* 0x0000000000017941 */ /* 0x000fea0003800000 */
.L_x_25246:
        /* <DEDUP_REMOVED lines=16> */
.L_x_25252:
[----:B------:R-:W-:Y:S05]  /*5040*/  BSYNC B2 ;  /* 0x0000000000027941 */ /* 0x000fea0003800000 */
.L_x_25251:
        /* <DEDUP_REMOVED lines=44> */
.L_x_25250:
[----:B------:R-:W-:Y:S05]  /*5310*/  BSYNC B1 ;  /* 0x0000000000017941 */ /* 0x000fea0003800000 */
.L_x_25249:
        /* <DEDUP_REMOVED lines=35> */
.L_x_25254:
[----:B0-----:R-:W-:Y:S02]  /*5550*/  MOV R42, R20 ;  /* 0x00000014002a7202 */ /* 0x001fe40000000f00 */
.L_x_25255:
[----:B------:R-:W-:Y:S05]  /*5560*/  BSYNC B1 ;  /* 0x0000000000017941 */ /* 0x000fea0003800000 */
.L_x_25253:
        /* <DEDUP_REMOVED lines=16> */
.L_x_25259:
[----:B------:R-:W-:Y:S05]  /*5670*/  BSYNC B2 ;  /* 0x0000000000027941 */ /* 0x000fea0003800000 */
.L_x_25258:
        /* <DEDUP_REMOVED lines=44> */
.L_x_25257:
[----:B------:R-:W-:Y:S05]  /*5940*/  BSYNC B1 ;  /* 0x0000000000017941 */ /* 0x000fea0003800000 */
.L_x_25256:
[----:B------:R-:W0:Y:S01]  /*5950*/  I2F.U32 R36, R42 ;  /* 0x0000002a00247306 */ /* 0x000e220000201000 */
[----:B-----5:R-:W-:Y:S01]  /*5960*/  FMUL.FTZ R32, R32, R147 ;  /* 0x0000009320207220 */ /* 0x020fe20000410000 */
        /* <DEDUP_REMOVED lines=18> */
.L_x_25261:
[----:B------:R-:W-:Y:S02]  /*5a90*/  MOV R32, R20 ;  /* 0x0000001400207202 */ /* 0x000fe40000000f00 */
.L_x_25262:
[----:B------:R-:W-:Y:S05]  /*5aa0*/  BSYNC B1 ;  /* 0x0000000000017941 */ /* 0x000fea0003800000 */
.L_x_25260:
        /* <DEDUP_REMOVED lines=16> */
.L_x_25266:
[----:B------:R-:W-:Y:S05]  /*5bb0*/  BSYNC B2 ;  /* 0x0000000000027941 */ /* 0x000fea0003800000 */
.L_x_25265:
        /* <DEDUP_REMOVED lines=44> */
.L_x_25264:
[----:B------:R-:W-:Y:S05]  /*5e80*/  BSYNC B1 ;  /* 0x0000000000017941 */ /* 0x000fea0003800000 */
.L_x_25263:
        /* <DEDUP_REMOVED lines=20> */
.L_x_25268:
[----:B------:R-:W-:Y:S02]  /*5fd0*/  MOV R42, R20 ;  /* 0x00000014002a7202 */ /* 0x000fe40000000f00 */
.L_x_25269:
[----:B------:R-:W-:Y:S05]  /*5fe0*/  BSYNC B1 ;  /* 0x0000000000017941 */ /* 0x000fea0003800000 */
.L_x_25267:
        /* <DEDUP_REMOVED lines=16> */
.L_x_25273:
[----:B------:R-:W-:Y:S05]  /*60f0*/  BSYNC B2 ;  /* 0x0000000000027941 */ /* 0x000fea0003800000 */
.L_x_25272:
        /* <DEDUP_REMOVED lines=44> */
.L_x_25271:
[----:B------:R-:W-:Y:S05]  /*63c0*/  BSYNC B1 ;  /* 0x0000000000017941 */ /* 0x000fea0003800000 */
.L_x_25270:
[----:B------:R-:W0:Y:S01]  /*63d0*/  I2F.U32 R32, R42 ;  /* 0x0000002a00207306 */ /* 0x000e220000201000 */
[----:B------:R-:W-:Y:S01]  /*63e0*/  FMUL.FTZ R34, R34, R147 ;  /* 0x0000009322227220 */ /* 0x000fe20000410000 */
[C---:B------:R-:W-:Y:S01]  /*63f0*/  ISETP.NE.AND P5, PT, R33.reuse, 0x1, PT ;  /* 0x000000012100780c */ /* 0x040fe20003fa5270 */
[----:B------:R-:W-:Y:S01]  /*6400*/  BSSY B1, `(.L_x_25274) ;  /* 0x0000012000017945 */ /* 0x000fe20003800000 */
[----:B------:R-:W-:Y:S01]  /*6410*/  IADD3 R65, R33, 0x1, RZ ;  /* 0x0000000121417810 */ /* 0x000fe20007ffe0ff */
[----:B------:R-:W-:-:S02]  /*6420*/  FMUL.FTZ R34, R34, c[0x0][0x1e8] ;  /* 0x00007a0022227a20 */ /* 0x000fc40000410000 */
        /* <DEDUP_REMOVED lines=14> */
.L_x_25275:
[----:B------:R-:W-:Y:S02]  /*6510*/  MOV R34, R20 ;  /* 0x0000001400227202 */ /* 0x000fe40000000f00 */
.L_x_25276:
[----:B------:R-:W-:Y:S05]  /*6520*/  BSYNC B1 ;  /* 0x0000000000017941 */ /* 0x000fea0003800000 */
.L_x_25274:
        /* <DEDUP_REMOVED lines=16> */
.L_x_25280:
[----:B------:R-:W-:Y:S05]  /*6630*/  BSYNC B2 ;  /* 0x0000000000027941 */ /* 0x000fea0003800000 */
.L_x_25279:
        /* <DEDUP_REMOVED lines=44> */
.L_x_25278:
[----:B------:R-:W-:Y:S05]  /*6900*/  BSYNC B1 ;  /* 0x0000000000017941 */ /* 0x000fea0003800000 */
.L_x_25277:
        /* <DEDUP_REMOVED lines=35> */
.L_x_25282:
[----:B0-----:R-:W-:Y:S02]  /*6b40*/  IMAD.MOV.U32 R64, RZ, RZ, R20 ;  /* 0x000000ffff407224 */ /* 0x001fe400078e0014 */
.L_x_25283:
[----:B------:R-:W-:Y:S05]  /*6b50*/  BSYNC B1 ;  /* 0x0000000000017941 */ /* 0x000fea0003800000 */
.L_x_25281:
        /* <DEDUP_REMOVED lines=16> */
.L_x_25287:
[----:B------:R-:W-:Y:S05]  /*6c60*/  BSYNC B2 ;  /* 0x0000000000027941 */ /* 0x000fea0003800000 */
.L_x_25286:
        /* <DEDUP_REMOVED lines=44> */
.L_x_25285:
[----:B------:R-:W-:Y:S05]  /*6f30*/  BSYNC B1 ;  /* 0x0000000000017941 */ /* 0x000fea0003800000 */
.L_x_25284:
        /* <DEDUP_REMOVED lines=20> */
.L_x_25289:
[----:B------:R-:W-:Y:S02]  /*7080*/  IMAD.MOV.U32 R32, RZ, RZ, R20 ;  /* 0x000000ffff207224 */ /* 0x000fe400078e0014 */
.L_x_25290:
[----:B------:R-:W-:Y:S05]  /*7090*/  BSYNC B1 ;  /* 0x0000000000017941 */ /* 0x000fea0003800000 */
.L_x_25288:
        /* <DEDUP_REMOVED lines=16> */
.L_x_25294:
[----:B------:R-:W-:Y:S05]  /*71a0*/  BSYNC B2 ;  /* 0x0000000000027941 */ /* 0x000fea0003800000 */
.L_x_25293:
        /* <DEDUP_REMOVED lines=44> */
.L_x_25292:
[----:B------:R-:W-:Y:S05]  /*7470*/  BSYNC B1 ;  /* 0x0000000000017941 */ /* 0x000fea0003800000 */
.L_x_25291:
        /* <DEDUP_REMOVED lines=20> */
.L_x_25296:
[----:B------:R-:W-:Y:S02]  /*75c0*/  IMAD.MOV.U32 R64, RZ, RZ, R20 ;  /* 0x000000ffff407224 */ /* 0x000fe400078e0014 */
.L_x_25297:
[----:B------:R-:W-:Y:S05]  /*75d0*/  BSYNC B1 ;  /* 0x0000000000017941 */ /* 0x000fea0003800000 */
.L_x_25295:
        /* <DEDUP_REMOVED lines=16> */
.L_x_25301:
[----:B------:R-:W-:Y:S05]  /*76e0*/  BSYNC B2 ;  /* 0x0000000000027941 */ /* 0x000fea0003800000 */
.L_x_25300:
        /* <DEDUP_REMOVED lines=44> */
.L_x_25299:
[----:B------:R-:W-:Y:S05]  /*79b0*/  BSYNC B1 ;  /* 0x0000000000017941 */ /* 0x000fea0003800000 */
.L_x_25298:
        /* <DEDUP_REMOVED lines=20> */
.L_x_25303:
[----:B------:R-:W-:Y:S02]  /*7b00*/  IMAD.MOV.U32 R34, RZ, RZ, R20 ;  /* 0x000000ffff227224 */ /* 0x000fe400078e0014 */
.L_x_25304:
[----:B------:R-:W-:Y:S05]  /*7b10*/  BSYNC B1 ;  /* 0x0000000000017941 */ /* 0x000fea0003800000 */
.L_x_25302:
        /* <DEDUP_REMOVED lines=16> */
.L_x_25308:
[----:B------:R-:W-:Y:S05]  /*7c20*/  BSYNC B2 ;  /* 0x0000000000027941 */ /* 0x000fea0003800000 */
.L_x_25307:
        /* <DEDUP_REMOVED lines=44> */
.L_x_25306:
[----:B------:R-:W-:Y:S05]  /*7ef0*/  BSYNC B1 ;  /* 0x0000000000017941 */ /* 0x000fea0003800000 */
.L_x_25305:
        /* <DEDUP_REMOVED lines=35> */
.L_x_25310:
[----:B0-----:R-:W-:Y:S02]  /*8130*/  MOV R144, R20 ;  /* 0x0000001400907202 */ /* 0x001fe40000000f00 */
.L_x_25311:
[----:B------:R-:W-:Y:S05]  /*8140*/  BSYNC B1 ;  /* 0x0000000000017941 */ /* 0x000fea0003800000 */
.L_x_25309:
        /* <DEDUP_REMOVED lines=16> */
.L_x_25315:
[----:B------:R-:W-:Y:S05]  /*8250*/  BSYNC B2 ;  /* 0x0000000000027941 */ /* 0x000fea0003800000 */
.L_x_25314:
        /* <DEDUP_REMOVED lines=44> */
.L_x_25313:
[----:B------:R-:W-:Y:S05]  /*8520*/  BSYNC B1 ;  /* 0x0000000000017941 */ /* 0x000fea0003800000 */
.L_x_25312:
[----:B------:R-:W0:Y:S01]  /*8530*/  I2F.U32 R36, R144 ;  /* 0x0000009000247306 */ /* 0x000e220000201000 */
[----:B-----5:R-:W-:Y:S01]  /*8540*/  FMUL.FTZ R32, R32, R147 ;  /* 0x0000009320207220 */ /* 0x020fe20000410000 */
        /* <DEDUP_REMOVED lines=18> */
.L_x_25317:
[----:B------:R-:W-:Y:S02]  /*8670*/  MOV R32, R20 ;  /* 0x0000001400207202 */ /* 0x000fe40000000f00 */
.L_x_25318:
[----:B------:R-:W-:Y:S05]  /*8680*/  BSYNC B1 ;  /* 0x0000000000017941 */ /* 0x000fea0003800000 */
.L_x_25316:
        /* <DEDUP_REMOVED lines=16> */
.L_x_25322:
[----:B------:R-:W-:Y:S05]  /*8790*/  BSYNC B2 ;  /* 0x0000000000027941 */ /* 0x000fea0003800000 */
.L_x_25321:
        /* <DEDUP_REMOVED lines=44> */
.L_x_25320:
[----:B------:R-:W-:Y:S05]  /*8a60*/  BSYNC B1 ;  /* 0x0000000000017941 */ /* 0x000fea0003800000 */
.L_x_25319:
        /* <DEDUP_REMOVED lines=20> */
.L_x_25324:
[----:B------:R-:W-:Y:S02]  /*8bb0*/  MOV R144, R20 ;  /* 0x0000001400907202 */ /* 0x000fe40000000f00 */
.L_x_25325:
[----:B------:R-:W-:Y:S05]  /*8bc0*/  BSYNC B1 ;  /* 0x0000000000017941 */ /* 0x000fea0003800000 */
.L_x_25323:
        /* <DEDUP_REMOVED lines=16> */
.L_x_25329:
[----:B------:R-:W-:Y:S05]  /*8cd0*/  BSYNC B2 ;  /* 0x0000000000027941 */ /* 0x000fea0003800000 */
.L_x_25328:
        /* <DEDUP_REMOVED lines=44> */
.L_x_25327:
[----:B------:R-:W-:Y:S05]  /*8fa0*/  BSYNC B1 ;  /* 0x0000000000017941 */ /* 0x000fea0003800000 */
.L_x_25326:
        /* <DEDUP_REMOVED lines=20> */
.L_x_25331:
[----:B------:R-:W-:Y:S02]  /*90f0*/  MOV R34, R20 ;  /* 0x0000001400227202 */ /* 0x000fe40000000f00 */
.L_x_25332:
[----:B------:R-:W-:Y:S05]  /*9100*/  BSYNC B1 ;  /* 0x0000000000017941 */ /* 0x000fea0003800000 */
.L_x_25330:
        /* <DEDUP_REMOVED lines=16> */
.L_x_25336:
[----:B------:R-:W-:Y:S05]  /*9210*/  BSYNC B2 ;  /* 0x0000000000027941 */ /* 0x000fea0003800000 */
.L_x_25335:
        /* <DEDUP_REMOVED lines=44> */
.L_x_25334:
[----:B------:R-:W-:Y:S05]  /*94e0*/  BSYNC B1 ;  /* 0x0000000000017941 */ /* 0x000fea0003800000 */
.L_x_25333:
        /* <DEDUP_REMOVED lines=35> */
.L_x_25338:
[----:B0-----:R-:W-:Y:S02]  /*9720*/  IMAD.MOV.U32 R144, RZ, RZ, R20 ;  /* 0x000000ffff907224 */ /* 0x001fe400078e0014 */
.L_x_25339:
[----:B------:R-:W-:Y:S05]  /*9730*/  BSYNC B1 ;  /* 0x0000000000017941 */ /* 0x000fea0003800000 */
.L_x_25337:
        /* <DEDUP_REMOVED lines=16> */
.L_x_25343:
[----:B------:R-:W-:Y:S05]  /*9840*/  BSYNC B2 ;  /* 0x0000000000027941 */ /* 0x000fea0003800000 */
.L_x_25342:
        /* <DEDUP_REMOVED lines=44> */
.L_x_25341:
[----:B------:R-:W-:Y:S05]  /*9b10*/  BSYNC B1 ;  /* 0x0000000000017941 */ /* 0x000fea0003800000 */
.L_x_25340:
        /* <DEDUP_REMOVED lines=20> */
.L_x_25345:
[----:B------:R-:W-:Y:S02]  /*9c60*/  IMAD.MOV.U32 R144, RZ, RZ, R20 ;  /* 0x000000ffff907224 */ /* 0x000fe400078e0014 */
.L_x_25346:
[----:B------:R-:W-:Y:S05]  /*9c70*/  BSYNC B1 ;  /* 0x0000000000017941 */ /* 0x000fea0003800000 */
.L_x_25344:
        /* <DEDUP_REMOVED lines=16> */
.L_x_25350:
[----:B------:R-:W-:Y:S05]  /*9d80*/  BSYNC B2 ;  /* 0x0000000000027941 */ /* 0x000fea0003800000 */
.L_x_25349:
        /* <DEDUP_REMOVED lines=44> */
.L_x_25348:
[----:B------:R-:W-:Y:S05]  /*a050*/  BSYNC B1 ;  /* 0x0000000000017941 */ /* 0x000fea0003800000 */
.L_x_25347:
        /* <DEDUP_REMOVED lines=20> */
.L_x_25352:
[----:B------:R-:W-:Y:S02]  /*a1a0*/  IMAD.MOV.U32 R144, RZ, RZ, R20 ;  /* 0x000000ffff907224 */ /* 0x000fe400078e0014 */
.L_x_25353:
[----:B------:R-:W-:Y:S05]  /*a1b0*/  BSYNC B1 ;  /* 0x0000000000017941 */ /* 0x000fea0003800000 */
.L_x_25351:
        /* <DEDUP_REMOVED lines=16> */
.L_x_25357:
[----:B------:R-:W-:Y:S05]  /*a2c0*/  BSYNC B2 ;  /* 0x0000000000027941 */ /* 0x000fea0003800000 */
.L_x_25356:
        /* <DEDUP_REMOVED lines=44> */
.L_x_25355:
[----:B------:R-:W-:Y:S05]  /*a590*/  BSYNC B1 ;  /* 0x0000000000017941 */ /* 0x000fea0003800000 */
.L_x_25354:
        /* <DEDUP_REMOVED lines=20> */
.L_x_25359:
[----:B------:R-:W-:Y:S02]  /*a6e0*/  IMAD.MOV.U32 R144, RZ, RZ, R20 ;  /* 0x000000ffff907224 */ /* 0x000fe400078e0014 */
.L_x_25360:
[----:B------:R-:W-:Y:S05]  /*a6f0*/  BSYNC B1 ;  /* 0x0000000000017941 */ /* 0x000fea0003800000 */
.L_x_25358:
        /* <DEDUP_REMOVED lines=16> */
.L_x_25364:
[----:B------:R-:W-:Y:S05]  /*a800*/  BSYNC B2 ;  /* 0x0000000000027941 */ /* 0x000fea0003800000 */
.L_x_25363:
        /* <DEDUP_REMOVED lines=44> */
.L_x_25362:
[----:B------:R-:W-:Y:S05]  /*aad0*/  BSYNC B1 ;  /* 0x0000000000017941 */ /* 0x000fea0003800000 */
.L_x_25361:
[----:B------:R-:W0:Y:S01]  /*aae0*/  I2F.U32 R64, R144 ;  /* 0x0000009000407306 */ /* 0x000e220000201000 */
[----:B------:R-:W-:Y:S01]  /*aaf0*/  FMUL.FTZ R35, R35, R147 ;  /* 0x0000009323237220 */ /* 0x000fe20000410000 */
[----:B------:R-:W-:Y:S01]  /*ab00*/  SEL R65, RZ, 0x10000, P4 ;  /* 0x00010000ff417807 */ /* 0x000fe20002000000 */
[----:B------:R-:W-:Y:S01]  /*ab10*/  IMAD.WIDE.U32 R152, R149, R146, c[0x0][0x188] ;  /* 0x0000620095987625 */ /* 0x000fe200078e0092 */
[----:B------:R-:W-:Y:S02]  /*ab20*/  SEL R66, RZ, 0x100, P3 ;  /* 0x00000100ff427807 */ /* 0x000fe40001800000 */
[----:B------:R-:W-:Y:S01]  /*ab30*/  SEL R67, RZ, 0x1, P2 ;  /* 0x00000001ff437807 */ /* 0x000fe20001000000 */
[----:B------:R-:W-:-:S02]  /*ab40*/  FMUL.FTZ R35, R35, c[0x0][0x1e8] ;  /* 0x00007a0023237a20 */ /* 0x000fc40000410000 */
[----:B------:R-:W-:Y:S01]  /*ab50*/  IMAD.WIDE.U32 R154, R149, R148, c[0x0][0x190] ;  /* 0x00006400959a7625 */ /* 0x000fe200078e0094 */
[----:B------:R-:W-:-:S05]  /*ab60*/  IADD3 R149, R143, 0xe0, RZ ;  /* 0x000000e08f957810 */ /* 0x000fca0007ffe0ff */
[----:B------:R-:W-:-:S04]  /*ab70*/  @P0 IMAD.WIDE.U32 R150, R146, R149, c[0x0][0x180] ;  /* 0x0000600092960625 */ /* 0x000fc800078e0095 */
        /* <DEDUP_REMOVED lines=9> */
[----:B------:R0:W-:Y:S04]  /*ac10*/  STG.E.128 [R152.64], R32 ;  /* 0x0000002098007986 */ /* 0x0001e8000c101d06 */
[----:B------:R0:W-:Y:S04]  /*ac20*/  STG.E [R154.64], R157 ;  /* 0x0000009d9a007986 */ /* 0x0001e8000c101906 */
        /* <DEDUP_REMOVED lines=14> */
.L_x_25366:
[----:B0-----:R-:W-:Y:S02]  /*ad10*/  MOV R144, R20 ;  /* 0x0000001400907202 */ /* 0x001fe40000000f00 */
.L_x_25367:
[----:B------:R-:W-:Y:S05]  /*ad20*/  BSYNC B1 ;  /* 0x0000000000017941 */ /* 0x000fea0003800000 */
.L_x_25365:
        /* <DEDUP_REMOVED lines=16> */
.L_x_25371:
[----:B------:R-:W-:Y:S05]  /*ae30*/  BSYNC B2 ;  /* 0x0000000000027941 */ /* 0x000fea0003800000 */
.L_x_25370:
        /* <DEDUP_REMOVED lines=44> */
.L_x_25369:
[----:B------:R-:W-:Y:S05]  /*b100*/  BSYNC B1 ;  /* 0x0000000000017941 */ /* 0x000fea0003800000 */
.L_x_25368:
        /* <DEDUP_REMOVED lines=20> */
.L_x_25373:
[----:B------:R-:W-:Y:S02]  /*b250*/  MOV R144, R20 ;  /* 0x0000001400907202 */ /* 0x000fe40000000f00 */
.L_x_25374:
[----:B------:R-:W-:Y:S05]  /*b260*/  BSYNC B1 ;  /* 0x0000000000017941 */ /* 0x000fea0003800000 */
.L_x_25372:
        /* <DEDUP_REMOVED lines=16> */
.L_x_25378:
[----:B------:R-:W-:Y:S05]  /*b370*/  BSYNC B2 ;  /* 0x0000000000027941 */ /* 0x000fea0003800000 */
.L_x_25377:
        /* <DEDUP_REMOVED lines=44> */
.L_x_25376:
[----:B------:R-:W-:Y:S05]  /*b640*/  BSYNC B1 ;  /* 0x0000000000017941 */ /* 0x000fea0003800000 */
.L_x_25375:
        /* <DEDUP_REMOVED lines=20> */
.L_x_25380:
[----:B------:R-:W-:Y:S02]  /*b790*/  MOV R154, R20 ;  /* 0x00000014009a7202 */ /* 0x000fe40000000f00 */
.L_x_25381:
[----:B------:R-:W-:Y:S05]  /*b7a0*/  BSYNC B1 ;  /* 0x0000000000017941 */ /* 0x000fea0003800000 */
.L_x_25379:
        /* <DEDUP_REMOVED lines=16> */
.L_x_25385:
[----:B------:R-:W-:Y:S05]  /*b8b0*/  BSYNC B2 ;  /* 0x0000000000027941 */ /* 0x000fea0003800000 */
.L_x_25384:
        /* <DEDUP_REMOVED lines=44> */
.L_x_25383:
[----:B------:R-:W-:Y:S05]  /*bb80*/  BSYNC B1 ;  /* 0x0000000000017941 */ /* 0x000fea0003800000 */
.L_x_25382:
        /* <DEDUP_REMOVED lines=20> */
.L_x_25387:
[----:B------:R-:W-:Y:S02]  /*bcd0*/  MOV R154, R20 ;  /* 0x00000014009a7202 */ /* 0x000fe40000000f00 */
.L_x_25388:
[----:B------:R-:W-:Y:S05]  /*bce0*/  BSYNC B1 ;  /* 0x0000000000017941 */ /* 0x000fea0003800000 */
.L_x_25386:
        /* <DEDUP_REMOVED lines=16> */
.L_x_25392:
[----:B------:R-:W-:Y:S05]  /*bdf0*/  BSYNC B2 ;  /* 0x0000000000027941 */ /* 0x000fea0003800000 */
.L_x_25391:
        /* <DEDUP_REMOVED lines=44> */
.L_x_25390:
[----:B------:R-:W-:Y:S05]  /*c0c0*/  BSYNC B1 ;  /* 0x0000000000017941 */ /* 0x000fea0003800000 */
.L_x_25389:
[----:B------:R-:W-:Y:S02]  /*c0d0*/  FADD.FTZ R150, RZ, R56 ;  /* 0x00000038ff967221 */ /* 0x000fe40000010000 */
[----:B------:R-:W-:Y:S02]  /*c0e0*/  FMUL.FTZ R67, R67, R147 ;  /* 0x0000009343437220 */ /* 0x000fe40000410000 */
[----:B------:R-:W-:Y:S02]  /*c0f0*/  FADD.FTZ R151, R57, R150 ;  /* 0x0000009639977221 */ /* 0x000fe40000010000 */
[----:B------:R-:W-:Y:S02]  /*c100*/  FMUL.FTZ R67, R67, c[0x0][0x1e8] ;  /* 0x00007a0043437a20 */ /* 0x000fe40000410000 */
        /* <DEDUP_REMOVED lines=14> */
[----:B------:R-:W-:-:S03]  /*c1f0*/  SEL R151, RZ, 0x100, P2 ;  /* 0x00000100ff977807 */ /* 0x000fc60001000000 */
[----:B------:R-:W-:Y:S02]  /*c200*/  FADD.FTZ R147, R47, R152 ;  /* 0x000000982f937221 */ /* 0x000fe40000010000 */
[----:B0-----:R-:W-:Y:S02]  /*c210*/  FFMA.FTZ R150, R150, R145, 1.1641532182693481445e-10 ;  /* 0x2f00000096967423 */ /* 0x001fe40000010091 */
[----:B------:R-:W-:Y:S02]  /*c220*/  FADD.FTZ R152, R40, R147 ;  /* 0x0000009328987221 */ /* 0x000fe40000010000 */
[----:B------:R-:W-:Y:S01]  /*c230*/  IMAD.WIDE.U32 R146, R149, R146, c[0x0][0x188] ;  /* 0x0000620095927625 */ /* 0x000fe200078e0092 */
[----:B------:R-:W-:-:S03]  /*c240*/  FSETP.GTU.FTZ.AND P4, PT, R150, c[0x0][0x1e4], PT ;  /* 0x0000790096007a0b */ /* 0x000fc60003f9c000 */
[----:B------:R-:W-:Y:S01]  /*c250*/  FADD.FTZ R145, R41, R152 ;  /* 0x0000009829917221 */ /* 0x000fe20000010000 */
[----:B------:R-:W-:-:S03]  /*c260*/  FSEL R67, R67, RZ, !P4 ;  /* 0x000000ff43437208 */ /* 0x000fc60006000000 */
[----:B------:R-:W-:Y:S02]  /*c270*/  FADD.FTZ R150, R42, R145 ;  /* 0x000000912a967221 */ /* 0x000fe40000010000 */
[----:B------:R-:W-:Y:S02]  /*c280*/  FMUL.FTZ R67, R106, R67 ;  /* 0x000000436a437220 */ /* 0x000fe40000410000 */
[----:B------:R-:W-:Y:S02]  /*c290*/  FADD.FTZ R145, R43, R150 ;  /* 0x000000962b917221 */ /* 0x000fe40000010000 */
[----:B------:R-:W-:Y:S01]  /*c2a0*/  @P1 FADD.FTZ R67, R63, R67 ;  /* 0x000000433f431221 */ /* 0x000fe20000010000 */
[----:B------:R-:W-:Y:S01]  /*c2b0*/  ISETP.NE.AND P1, PT, R141, RZ, PT ;  /* 0x000000ff8d00720c */ /* 0x000fe20003f25270 */
[----:B------:R-:W-:-:S03]  /*c2c0*/  FADD.FTZ R150, R36, R145 ;  /* 0x0000009124967221 */ /* 0x000fc60000010000 */
[----:B------:R0:W-:Y:S01]  /*c2d0*/  STG.E.128 [R146.64], R64 ;  /* 0x0000004092007986 */ /* 0x0001e2000c101d06 */
[----:B------:R-:W-:Y:S01]  /*c2e0*/  FADD.FTZ R145, R37, R150 ;  /* 0x0000009625917221 */ /* 0x000fe20000010000 */
[----:B------:R-:W-:-:S03]  /*c2f0*/  SEL R150, RZ, 0x10000, P3 ;  /* 0x00010000ff967807 */ /* 0x000fc60001800000 */
[----:B------:R-:W-:Y:S01]  /*c300*/  FADD.FTZ R152, R38, R145 ;  /* 0x0000009126987221 */ /* 0x000fe20000010000 */
[----:B------:R-:W-:-:S03]  /*c310*/  SEL R145, RZ, 0x1000000, P4 ;  /* 0x01000000ff917807 */ /* 0x000fc60002000000 */
[----:B------:R-:W-:Y:S01]  /*c320*/  FADD.FTZ R153, R39, R152 ;  /* 0x0000009827997221 */ /* 0x000fe20000010000 */
[----:B------:R-:W-:Y:S02]  /*c330*/  IADD3 R145, R151, R145, R150 ;  /* 0x0000009197917210 */ /* 0x000fe40007ffe096 */
[----:B------:R-:W-:Y:S01]  /*c340*/  SEL R150, RZ, 0x1, P0 ;  /* 0x00000001ff967807 */ /* 0x000fe20000000000 */
[----:B------:R-:W-:-:S04]  /*c350*/  FADD.FTZ R152, R32, R153 ;  /* 0x0000009920987221 */ /* 0x000fc80000010000 */
[----:B------:R-:W-:Y:S02]  /*c360*/  IMAD.IADD R145, R145, 0x1, R150 ;  /* 0x0000000191917824 */ /* 0x000fe400078e0296 */
[----:B0-----:R-:W-:-:S04]  /*c370*/  IMAD.WIDE.U32 R146, R149, R148, c[0x0][0x190] ;  /* 0x0000640095927625 */ /* 0x001fc800078e0094 */
[----:B------:R-:W-:Y:S01]  /*c380*/  FADD.FTZ R151, R33, R152 ;  /* 0x0000009821977221 */ /* 0x000fe20000010000 */
[----:B------:R0:W-:Y:S03]  /*c390*/  STG.E [R146.64], R145 ;  /* 0x0000009192007986 */ /* 0x0001e6000c101906 */
        /* <DEDUP_REMOVED lines=8> */
.L_x_25397:
        /* <DEDUP_REMOVED lines=84> */
.L_x_25398:
[----:B------:R-:W-:Y:S01]  /*c960*/  FMUL.FTZ R145, R155, R155 ;  /* 0x0000009b9b917220 */ /* 0x000fe20000410000 */
[----:B------:R-:W-:Y:S01]  /*c970*/  ISETP.NE.AND P0, PT, RZ, UR8, PT ;  /* 0x00000008ff007c0c */ /* 0x000fe2000bf05270 */
[----:B01----:R-:W-:Y:S01]  /*c980*/  FADD.FTZ R150, R151, R150 ;  /* 0x0000009697967221 */ /* 0x003fe20000010000 */
[----:B------:R-:W-:Y:S02]  /*c990*/  MOV R147, c[0x0][0x1e0] ;  /* 0x0000780000937a02 */ /* 0x000fe40000000f00 */
[----:B------:R-:W-:-:S03]  /*c9a0*/  FSEL R146, R145, RZ, P0 ;  /* 0x000000ff91927208 */ /* 0x000fc60000000000 */
[----:B------:R-:W-:Y:S01]  /*c9b0*/  FFMA.FTZ R145, R150, R147, c[0x0][0x228] ;  /* 0x00008a0096917623 */ /* 0x000fe20000010093 */
[----:B------:R-:W-:Y:S02]  /*c9c0*/  FSEL R147, R155, RZ, !P0 ;  /* 0x000000ff9b937208 */ /* 0x000fe40004000000 */
[----:B------:R-:W-:Y:S01]  /*c9d0*/  LEA R162, P0, R143, c[0x0][0x208], 0x4 ;  /* 0x000082008fa27a11 */ /* 0x000fe200078020ff */
[----:B------:R-:W-:Y:S02]  /*c9e0*/  FADD.FTZ R146, R145, R146 ;  /* 0x0000009291927221 */ /* 0x000fe40000010000 */
[--C-:B------:R-:W-:Y:S01]  /*c9f0*/  FADD.FTZ R159, R59, -R147.reuse ;  /* 0x800000933b9f7221 */ /* 0x100fe20000010000 */
[----:B------:R-:W-:Y:S01]  /*ca00*/  LEA.HI.X R163, R143, c[0x0][0x20c], RZ, 0x4, P0 ;  /* 0x000083008fa37a11 */ /* 0x000fe200000f24ff */
[--C-:B------:R-:W-:Y:S02]  /*ca10*/  FADD.FTZ R157, R56, -R147.reuse ;  /* 0x80000093389d7221 */ /* 0x100fe40000010000 */
[----:B------:R-:W0:Y:S01]  /*ca20*/  MUFU.RSQ R146, R146 ;  /* 0x0000009200927308 */ /* 0x000e220000001400 */
[----:B------:R-:W-:-:S02]  /*ca30*/  FADD.FTZ R59, R58, -R147 ;  /* 0x800000933a3b7221 */ /* 0x000fc40000010000 */
[--C-:B------:R-:W-:Y:S02]  /*ca40*/  FADD.FTZ R57, R57, -R147.reuse ;  /* 0x8000009339397221 */ /* 0x100fe40000010000 */
[----:B------:R-:W-:Y:S02]  /*ca50*/  IMAD.MOV.U32 R145, RZ, RZ, 0x4 ;  /* 0x00000004ff917424 */ /* 0x000fe400078e00ff */
[----:B------:R-:W-:Y:S02]  /*ca60*/  FADD.FTZ R55, R55, -R147 ;  /* 0x8000009337377221 */ /* 0x000fe40000010000 */
[----:B------:R-:W-:-:S04]  /*ca70*/  @!P1 IMAD.WIDE R152, R142, R145, c[0x0][0x1a0] ;  /* 0x000068008e989625 */ /* 0x000fc800078e0291 */
[----:B------:R-:W-:Y:S01]  /*ca80*/  @!P1 IMAD.WIDE R150, R142, R145, c[0x0][0x1a8] ;  /* 0x00006a008e969625 */ /* 0x000fe200078e0291 */
[----:B------:R-:W-:Y:S03]  /*ca90*/  @!P1 STG.E [R152.64], R155 ;  /* 0x0000009b98009986 */ /* 0x000fe6000c101906 */
[C---:B0-----:R-:W-:Y:S01]  /*caa0*/  FMUL.FTZ R159, R146.reuse, R159 ;  /* 0x0000009f929f7220 */ /* 0x041fe20000410000 */
[----:B------:R0:W-:Y:S01]  /*cab0*/  @!P1 STG.E [R150.64], R146 ;  /* 0x0000009296009986 */ /* 0x0001e2000c101906 */
[C---:B------:R-:W-:Y:S02]  /*cac0*/  FMUL.FTZ R58, R146.reuse, R59 ;  /* 0x0000003b923a7220 */ /* 0x040fe40000410000 */
[C---:B------:R-:W-:Y:S02]  /*cad0*/  FMUL.FTZ R57, R146.reuse, R57 ;  /* 0x0000003992397220 */ /* 0x040fe40000410000 */
[----:B------:R-:W-:-:S02]  /*cae0*/  FMUL.FTZ R56, R146, R157 ;  /* 0x0000009d92387220 */ /* 0x000fc40000410000 */
[----:B------:R-:W-:Y:S02]  /*caf0*/  FFMA.FTZ R59, R100, R159, R15 ;  /* 0x0000009f643b7223 */ /* 0x000fe4000001000f */
[----:B------:R-:W-:Y:S02]  /*cb00*/  FFMA.FTZ R58, R102, R58, R83 ;  /* 0x0000003a663a7223 */ /* 0x000fe40000010053 */
[----:B------:R-:W-:Y:S02]  /*cb10*/  FFMA.FTZ R57, R105, R57, R16 ;  /* 0x0000003969397223 */ /* 0x000fe40000010010 */
[----:B------:R-:W-:Y:S02]  /*cb20*/  FFMA.FTZ R56, R104, R56, R85 ;  /* 0x0000003868387223 */ /* 0x000fe40000010055 */
[--C-:B0-----:R-:W-:Y:S02]  /*cb30*/  FADD.FTZ R151, R52, -R147.reuse ;  /* 0x8000009334977221 */ /* 0x101fe40000010000 */
[--C-:B------:R-:W-:Y:S01]  /*cb40*/  FADD.FTZ R53, R53, -R147.reuse ;  /* 0x8000009335357221 */ /* 0x100fe20000010000 */
[----:B------:R0:W-:Y:S01]  /*cb50*/  STG.E.128 [R162.64], R56 ;  /* 0x00000038a2007986 */ /* 0x0001e2000c101d06 */
[----:B------:R-:W-:-:S02]  /*cb60*/  FADD.FTZ R153, R54, -R147 ;  /* 0x8000009336997221 */ /* 0x000fc40000010000 */
[--C-:B------:R-:W-:Y:S02]  /*cb70*/  FADD.FTZ R155, R48, -R147.reuse ;  /* 0x80000093309b7221 */ /* 0x100fe40000010000 */
[--C-:B------:R-:W-:Y:S02]  /*cb80*/  FADD.FTZ R47, R47, -R147.reuse ;  /* 0x800000932f2f7221 */ /* 0x100fe40000010000 */
[--C-:B------:R-:W-:Y:S02]  /*cb90*/  FADD.FTZ R49, R49, -R147.reuse ;  /* 0x8000009331317221 */ /* 0x100fe40000010000 */
[--C-:B------:R-:W-:Y:S02]  /*cba0*/  FADD.FTZ R157, R50, -R147.reuse ;  /* 0x80000093329d7221 */ /* 0x100fe40000010000 */
[--C-:B------:R-:W-:Y:S02]  /*cbb0*/  FADD.FTZ R51, R51, -R147.reuse ;  /* 0x8000009333337221 */ /* 0x100fe40000010000 */
[--C-:B------:R-:W-:Y:S01]  /*cbc0*/  FADD.FTZ R165, R36, -R147.reuse ;  /* 0x8000009324a57221 */ /* 0x100fe20000010000 */
[----:B------:R-:W-:Y:S01]  /*cbd0*/  IADD3 R36, R143, 0x40, RZ ;  /* 0x000000408f247810 */ /* 0x000fe20007ffe0ff */
[----:B------:R-:W-:-:S02]  /*cbe0*/  FADD.FTZ R32, R32, -R147 ;  /* 0x8000009320207221 */ /* 0x000fc40000010000 */
[--C-:B------:R-:W-:Y:S02]  /*cbf0*/  FADD.FTZ R35, R35, -R147.reuse ;  /* 0x8000009323237221 */ /* 0x100fe40000010000 */
[--C-:B0-----:R-:W-:Y:S01]  /*cc00*/  FADD.FTZ R57, R46, -R147.reuse ;  /* 0x800000932e397221 */ /* 0x101fe20000010000 */
[----:B------:R-:W-:Y:S01]  /*cc10*/  HFMA2.MMA R46, -RZ, RZ, 0, 9.5367431640625e-07 ;  /* 0x00000010ff2e7435 */ /* 0x000fe200000001ff */
[--C-:B------:R-:W-:Y:S02]  /*cc20*/  FADD.FTZ R159, R44, -R147.reuse ;  /* 0x800000932c9f7221 */ /* 0x100fe40000010000 */
[----:B------:R-:W-:Y:S01]  /*cc30*/  FADD.FTZ R161, R45, -R147 ;  /* 0x800000932da17221 */ /* 0x000fe20000010000 */
[----:B------:R-:W-:Y:S01]  /*cc40*/  IADD3 R45, R143, 0x20, RZ ;  /* 0x000000208f2d7810 */ /* 0x000fe20007ffe0ff */
[C---:B------:R-:W-:Y:S02]  /*cc50*/  FMUL.FTZ R151, R146.reuse, R151 ;  /* 0x0000009792977220 */ /* 0x040fe40000410000 */
[----:B------:R-:W-:-:S02]  /*cc60*/  FMUL.FTZ R150, R146, R55 ;  /* 0x0000003792967220 */ /* 0x000fc40000410000 */
        /* <DEDUP_REMOVED lines=12> */
[----:B------:R-:W-:Y:S01]  /*cd30*/  FADD.FTZ R67, R67, -R147 ;  /* 0x8000009343437221 */ /* 0x000fe20000010000 */
[----:B------:R-:W-:Y:S01]  /*cd40*/  IADD3 R147, R143, 0x60, RZ ;  /* 0x000000608f937810 */ /* 0x000fe20007ffe0ff */
        /* <DEDUP_REMOVED lines=14> */
[C---:B------:R-:W-:Y:S02]  /*ce30*/  FMUL.FTZ R51, R146.reuse, R33 ;  /* 0x0000002192337220 */ /* 0x040fe40000410000 */
[----:B------:R-:W-:Y:S02]  /*ce40*/  FMUL.FTZ R52, R146, R34 ;  /* 0x0000002292347220 */ /* 0x000fe40000410000 */
[----:B------:R-:W-:-:S04]  /*ce50*/  IMAD.WIDE.U32 R150, R36, R46, c[0x0][0x208] ;  /* 0x0000820024967625 */ /* 0x000fc800078e002e */
[----:B------:R-:W-:-:S04]  /*ce60*/  IMAD.WIDE.U32 R44, R45, R46, c[0x0][0x208] ;  /* 0x000082002d2c7625 */ /* 0x000fc800078e002e */
[C---:B------:R-:W-:Y:S02]  /*ce70*/  FMUL.FTZ R50, R146.reuse, R37 ;  /* 0x0000002592327220 */ /* 0x040fe40000410000 */
[C---:B------:R-:W-:Y:S02]  /*ce80*/  FMUL.FTZ R54, R146.reuse, R38 ;  /* 0x0000002692367220 */ /* 0x040fe40000410000 */
[----:B------:R-:W-:Y:S02]  /*ce90*/  FMUL.FTZ R56, R146, R39 ;  /* 0x0000002792387220 */ /* 0x000fe40000410000 */
[----:B------:R-:W-:Y:S01]  /*cea0*/  FFMA.FTZ R34, R68, R153, R81 ;  /* 0x0000009944227223 */ /* 0x000fe20000010051 */
[----:B------:R-:W-:Y:S01]  /*ceb0*/  IADD3 R153, R143, 0xa0, RZ ;  /* 0x000000a08f997810 */ /* 0x000fe20007ffe0ff */
[----:B------:R-:W-:Y:S02]  /*cec0*/  FFMA.FTZ R33, R89, R53, R14 ;  /* 0x0000003559217223 */ /* 0x000fe4000001000e */
[----:B------:R-:W-:Y:S01]  /*ced0*/  FFMA.FTZ R36, R31, R155, R82 ;  /* 0x0000009b1f247223 */ /* 0x000fe20000010052 */
[----:B------:R-:W-:Y:S01]  /*cee0*/  IADD3 R155, R143, 0x80, RZ ;  /* 0x000000808f9b7810 */ /* 0x000fe20007ffe0ff */
        /* <DEDUP_REMOVED lines=11> */
[----:B------:R-:W-:Y:S01]  /*cfa0*/  LEA R148, P0, R149, c[0x0][0x208], 0x4 ;  /* 0x0000820095947a11 */ /* 0x000fe200078020ff */
[----:B------:R-:W-:Y:S01]  /*cfb0*/  FFMA.FTZ R38, R30, R157, R79 ;  /* 0x0000009d1e267223 */ /* 0x000fe2000001004f */
[----:B------:R-:W-:Y:S01]  /*cfc0*/  IADD3 R157, R143, 0xc0, RZ ;  /* 0x000000c08f9d7810 */ /* 0x000fe20007ffe0ff */
[----:B------:R-:W-:Y:S01]  /*cfd0*/  FFMA.FTZ R37, R91, R49, R12 ;  /* 0x000000315b257223 */ /* 0x000fe2000001000c */
[----:B------:R-:W-:Y:S01]  /*cfe0*/  LEA.HI.X R149, R149, c[0x0][0x20c], RZ, 0x4, P0 ;  /* 0x0000830095957a11 */ /* 0x000fe200000f24ff */
[----:B------:R-:W-:-:S03]  /*cff0*/  IMAD.WIDE.U32 R146, R147, R46, c[0x0][0x208] ;  /* 0x0000820093927625 */ /* 0x000fc600078e002e */
[----:B------:R1:W-:Y:S01]  /*d000*/  STG.E.128 [R150.64], R36 ;  /* 0x0000002496007986 */ /* 0x0003e2000c101d06 */
        /* <DEDUP_REMOVED lines=30> */
[----:B0-----:R-:W-:Y:S01]  /*d1f0*/  @P0 CALL.REL.NOINC `(.L_x_25395) ;  /* 0x0000001000000944 */ /* 0x001fe20003c00000 */
[----:B------:R-:W-:Y:S05]  /*d200*/  BRA `(.L_x_25396) ;  /* 0xffff3f6000007947 */ /* 0x000fea000383ffff */
.L_x_25395:
[----:B------:R-:W-:Y:S05]  /*d210*/  BSYNC B0 ;  /* 0x0000000000007941 */ /* 0x000fea0003800000 */
.L_x_25168:
[----:B------:R-:W-:Y:S05]  /*d220*/  EXIT ;  /* 0x000000000000794d */ /* 0x000fea0003800000 */
.L_x_25393:
[----:B0-----:R-:W-:Y:S01]  /*d230*/  IMAD.MOV.U32 R145, RZ, RZ, 0x1 ;  /* 0x00000001ff917424 */ /* 0x001fe200078e00ff */
[----:B------:R-:W-:Y:S01]  /*d240*/  MOV R148, 0x1f ;  /* 0x0000001f00947802 */ /* 0x000fe20000000f00 */
[----:B------:R-:W-:Y:S01]  /*d250*/  IMAD.MOV.U32 R151, RZ, RZ, -0x1 ;  /* 0xffffffffff977424 */ /* 0x000fe200078e00ff */
[----:B------:R-:W-:Y:S02]  /*d260*/  MOV R146, 0xd280 ;  /* 0x0000d28000927802 */ /* 0x000fe40000000f00 */
[----:B------:R-:W-:Y:S05]  /*d270*/  CALL.REL.NOINC `($__internal_141_$__cuda_sm70_shflsync_bfly_p) ;  /* 0x0000079000007944 */ /* 0x000fea0003c00000 */
[----:B01----:R-:W-:Y:S05]  /*d280*/  BRA `(.L_x_25397) ;  /* 0xfffff19000007947 */ /* 0x003fea000383ffff */
.L_x_25394:
[----:B------:R-:W-:Y:S01]  /*d290*/  HFMA2.MMA R145, -RZ, RZ, 0, 1.1920928955078125e-07 ;  /* 0x00000002ff917435 */ /* 0x000fe200000001ff */
[----:B------:R-:W-:Y:S01]  /*d2a0*/  IMAD.MOV.U32 R148, RZ, RZ, 0x1f ;  /* 0x0000001fff947424 */ /* 0x000fe200078e00ff */
[----:B------:R-:W-:Y:S02]  /*d2b0*/  MOV R151, 0xffffffff ;  /* 0xffffffff00977802 */ /* 0x000fe40000000f00 */
[----:B------:R-:W-:Y:S02]  /*d2c0*/  MOV R146, 0xd2e0 ;  /* 0x0000d2e000927802 */ /* 0x000fe40000000f00 */
[----:B------:R-:W-:Y:S05]  /*d2d0*/  CALL.REL.NOINC `($__internal_141_$__cuda_sm70_shflsync_bfly_p) ;  /* 0x0000073000007944 */ /* 0x000fea0003c00000 */
[----:B0-----:R-:W-:Y:S01]  /*d2e0*/  HFMA2.MMA R148, -RZ, RZ, 0, 1.847743988037109375e-06 ;  /* 0x0000001fff947435 */ /* 0x001fe200000001ff */
[----:B-1----:R-:W-:Y:S01]  /*d2f0*/  FADD.FTZ R150, R150, R145 ;  /* 0x0000009196967221 */ /* 0x002fe20000010000 */
[----:B------:R-:W-:Y:S01]  /*d300*/  MOV R146, 0xd340 ;  /* 0x0000d34000927802 */ /* 0x000fe20000000f00 */
[----:B------:R-:W-:-:S02]  /*d310*/  IMAD.MOV.U32 R145, RZ, RZ, 0x4 ;  /* 0x00000004ff917424 */ /* 0x000fc400078e00ff */
[----:B------:R-:W-:Y:S02]  /*d320*/  IMAD.MOV.U32 R151, RZ, RZ, -0x1 ;  /* 0xffffffffff977424 */ /* 0x000fe400078e00ff */
[----:B------:R-:W-:Y:S05]  /*d330*/  CALL.REL.NOINC `($__internal_141_$__cuda_sm70_shflsync_bfly_p) ;  /* 0x000006d000007944 */ /* 0x000fea0003c00000 */
[----:B01----:R-:W-:Y:S01]  /*d340*/  FADD.FTZ R150, R150, R145 ;  /* 0x0000009196967221 */ /* 0x003fe20000010000 */
[----:B------:R-:W-:Y:S01]  /*d350*/  MOV R145, 0x8 ;  /* 0x0000000800917802 */ /* 0x000fe20000000f00 */
[----:B------:R-:W-:Y:S01]  /*d360*/  IMAD.MOV.U32 R148, RZ, RZ, 0x1f ;  /* 0x0000001fff947424 */ /* 0x000fe200078e00ff */
[----:B------:R-:W-:Y:S02]  /*d370*/  MOV R151, 0xffffffff ;  /* 0xffffffff00977802 */ /* 0x000fe40000000f00 */
[----:B------:R-:W-:Y:S02]  /*d380*/  MOV R146, 0xd3a0 ;  /* 0x0000d3a000927802 */ /* 0x000fe40000000f00 */
[----:B------:R-:W-:Y:S05]  /*d390*/  CALL.REL.NOINC `($__internal_141_$__cuda_sm70_shflsync_bfly_p) ;  /* 0x0000067000007944 */ /* 0x000fea0003c00000 */
[----:B0-----:R-:W-:Y:S01]  /*d3a0*/  HFMA2.MMA R148, -RZ, RZ, 0, 1.847743988037109375e-06 ;  /* 0x0000001fff947435 */ /* 0x001fe200000001ff */
[----:B-1----:R-:W-:Y:S01]  /*d3b0*/  FADD.FTZ R150, R150, R145 ;  /* 0x0000009196967221 */ /* 0x002fe20000010000 */
[----:B------:R-:W-:Y:S01]  /*d3c0*/  MOV R146, 0xd400 ;  /* 0x0000d40000927802 */ /* 0x000fe20000000f00 */
[----:B------:R-:W-:Y:S02]  /*d3d0*/  IMAD.MOV.U32 R145, RZ, RZ, 0x10 ;  /* 0x00000010ff917424 */ /* 0x000fe400078e00ff */
[----:B------:R-:W-:-:S02]  /*d3e0*/  IMAD.MOV.U32 R151, RZ, RZ, -0x1 ;  /* 0xffffffffff977424 */ /* 0x000fc400078e00ff */
[----:B------:R-:W-:Y:S05]  /*d3f0*/  CALL.REL.NOINC `($__internal_141_$__cuda_sm70_shflsync_bfly_p) ;  /* 0x0000061000007944 */ /* 0x000fea0003c00000 */
        /* <DEDUP_REMOVED lines=89> */
[----:B01----:R-:W-:Y:S01]  /*d990*/  FADD.FTZ R150, R150, R145 ;  /* 0x0000009196967221 */ /* 0x003fe20000010000 */
[----:B------:R-:W-:Y:S01]  /*d9a0*/  MOV R145, 0x10 ;  /* 0x0000001000917802 */ /* 0x000fe20000000f00 */
[----:B------:R-:W-:Y:S01]  /*d9b0*/  IMAD.MOV.U32 R148, RZ, RZ, 0x1f ;  /* 0x0000001fff947424 */ /* 0x000fe200078e00ff */
[----:B------:R-:W-:-:S02]  /*d9c0*/  MOV R151, 0xffffffff ;  /* 0xffffffff00977802 */ /* 0x000fc40000000f00 */
[----:B------:R-:W-:Y:S02]  /*d9d0*/  MOV R146, 0xd9f0 ;  /* 0x0000d9f000927802 */ /* 0x000fe40000000f00 */
[----:B------:R-:W-:Y:S05]  /*d9e0*/  CALL.REL.NOINC `($__internal_141_$__cuda_sm70_shflsync_bfly_p) ;  /* 0x0000002000007944 */ /* 0x000fea0003c00000 */
[----:B01----:R-:W-:Y:S01]  /*d9f0*/  IMAD.MOV.U32 R151, RZ, RZ, R145 ;  /* 0x000000ffff977224 */ /* 0x003fe200078e0091 */
[----:B------:R-:W-:Y:S05]  /*da00*/  BRA `(.L_x_25398) ;  /* 0xffffef5000007947 */ /* 0x000fea000383ffff */
        .weak           $__internal_141_$__cuda_sm70_shflsync_bfly_p
        .type           $__internal_141_$__cuda_sm70_shflsync_bfly_p,@function
        .size           $__internal_141_$__cuda_sm70_shflsync_bfly_p,(.L_x_29281 - $__internal_141_$__cuda_sm70_shflsync_bfly_p)
$__internal_141_$__cuda_sm70_shflsync_bfly_p:
[----:B------:R-:W-:Y:S01]  /*da10*/  HFMA2.MMA R147, -RZ, RZ, 0, 0 ;  /* 0x00000000ff937435 */ /* 0x000fe200000001ff */
[----:B------:R-:W-:Y:S04]  /*da20*/  WARPSYNC R151 ;  /* 0x0000009700007348 */ /* 0x000fe80003800000 */
[----:B------:R0:W1:Y:S01]  /*da30*/  SHFL.BFLY PT, R145, R150, R145, R148 ;  /* 0x0c00009196917389 */ /* 0x00006200000e0094 */
[----:B------:R-:W-:Y:S05]  /*da40*/  RET.REL.NODEC R146 `(_ZN10layer_norm13ln_fwd_kernelINS_13Kernel_traitsI6__halfffffjLj1024ELj1ELj4ELj1ELj16ENS_18Kernel_traits_baseILj1024ES2_ffffjLj128EEEEELb1ELb1ELb0ELb1EEEvNS_9FwdParamsE) ;  /* 0xffff25b092007950 */ /* 0x000fea0003c3ffff */
.L_x_25399:
        /* <DEDUP_REMOVED lines=11> */
.L_x_29281:


//--------------------- .text._ZN10layer_norm13ln_fwd_kernelINS_13Kernel_traitsI6__halfffffjLj1024ELj1ELj4ELj1ELj16ENS_18Kernel_traits_baseILj1024ES2_ffffjLj128EEEEELb1ELb1ELb1ELb0EEEvNS_9FwdParamsE --------------------------
	.section	.text._ZN10layer_norm13ln_fwd_kernelINS_13Kernel_traitsI6__halfffffjLj1024ELj1ELj4ELj1ELj16ENS_18Kernel_traits_baseILj1024ES2_ffffjLj128EEEEELb1ELb1ELb1ELb0EEEvNS_9FwdParamsE,"ax",@progbits
	.sectioninfo	@"SHI_REGISTERS=168"
	.align	128
        .global         _ZN10layer_norm13ln_fwd_kernelINS_13Kernel_traitsI6__halfffffjLj1024ELj1ELj4ELj1ELj16ENS_18Kernel_traits_baseILj1024ES2_ffffjLj128EEEEELb1ELb1ELb1ELb0EEEvNS_9FwdParamsE
        .type           _ZN10layer_norm13ln_fwd_kernelINS_13Kernel_traitsI6__halfffffjLj1024ELj1ELj4ELj1ELj16ENS_18Kernel_traits_baseILj1024ES2_ffffjLj128EEEEELb1ELb1ELb1ELb0EEEvNS_9FwdParamsE,@function
        .size           _ZN10layer_norm13ln_fwd_kernelINS_13Kernel_traitsI6__halfffffjLj1024ELj1ELj4ELj1ELj16ENS_18Kernel_traits_baseILj1024ES2_ffffjLj128EEEEELb1ELb1ELb1ELb0EEEvNS_9FwdParamsE,(.L_x_29282 - _ZN10layer_norm13ln_fwd_kernelINS_13Kernel_traitsI6__halfffffjLj1024ELj1ELj4ELj1ELj16ENS_18Kernel_traits_baseILj1024ES2_ffffjLj128EEEEELb1ELb1ELb1ELb0EEEvNS_9FwdParamsE)
        .other          _ZN10layer_norm13ln_fwd_kernelINS_13Kernel_traitsI6__halfffffjLj1024ELj1ELj4ELj1ELj16ENS_18Kernel_traits_baseILj1024ES2_ffffjLj128EEEEELb1ELb1ELb1ELb0EEEvNS_9FwdParamsE,@"STO_CUDA_ENTRY STV_DEFAULT"
_ZN10layer_norm13ln_fwd_kernelINS_13Kernel_traitsI6__halfffffjLj1024ELj1ELj4ELj1ELj16ENS_18Kernel_traits_baseILj1024ES2_ffffjLj128EEEEELb1ELb1ELb1ELb0EEEvNS_9FwdParamsE:
.text._ZN10layer_norm13ln_fwd_kernelINS_13Kernel_traitsI6__halfffffjLj1024ELj1ELj4ELj1ELj16ENS_18Kernel_traits_baseILj1024ES2_ffffjLj128EEEEELb1ELb1ELb1ELb0EEEvNS_9FwdParamsE:
        /* <DEDUP_REMOVED lines=8> */
[----:B------:R-:W-:Y:S01]  /*0080*/  IMAD.U32 R5, RZ, RZ, UR5 ;  /* 0x00000005ff057e24 */ /* 0x000fe2000f8e00ff */
[----:B------:R-:W-:-:S07]  /*0090*/  IADD3 R1, R1, -0x8, RZ ;  /* 0xfffffff801017810 */ /* 0x000fce0007ffe0ff */
        /* <DEDUP_REMOVED lines=82> */
.L_x_25401:
[----:B0-----:R-:W-:Y:S05]  /*05c0*/  BSYNC B0 ;  /* 0x0000000000007941 */ /* 0x001fea0003800000 */
.L_x_25400:
        /* <DEDUP_REMOVED lines=15> */
.L_x_25403:
[----:B0-----:R-:W-:Y:S05]  /*06c0*/  BSYNC B0 ;  /* 0x0000000000007941 */ /* 0x001fea0003800000 */
.L_x_25402:
        /* <DEDUP_REMOVED lines=15> */
.L_x_25405:
[----:B0-----:R-:W-:Y:S05]  /*07c0*/  BSYNC B0 ;  /* 0x0000000000007941 */ /* 0x001fea0003800000 */
.L_x_25404:
        /* <DEDUP_REMOVED lines=15> */
.L_x_25407:
[----:B0-----:R-:W-:Y:S05]  /*08c0*/  BSYNC B0 ;  /* 0x0000000000007941 */ /* 0x001fea0003800000 */
.L_x_25406:
        /* <DEDUP_REMOVED lines=15> */
.L_x_25409:
[----:B0-----:R-:W-:Y:S05]  /*09c0*/  BSYNC B0 ;  /* 0x0000000000007941 */ /* 0x001fea0003800000 */
.L_x_25408:
        /* <DEDUP_REMOVED lines=24> */
.L_x_25411:
[----:B0-----:R-:W-:Y:S05]  /*0b50*/  BSYNC B0 ;  /* 0x0000000000007941 */ /* 0x001fea0003800000 */
.L_x_25410:
        /* <DEDUP_REMOVED lines=23> */
.L_x_25413:
[----:B0-----:R-:W-:Y:S05]  /*0cd0*/  BSYNC B0 ;  /* 0x0000000000007941 */ /* 0x001fea0003800000 */
.L_x_25412:
        /* <DEDUP_REMOVED lines=18> */
.L_x_25415:
[----:B0-----:R-:W-:Y:S05]  /*0e00*/  BSYNC B0 ;  /* 0x0000000000007941 */ /* 0x001fea0003800000 */
.L_x_25414:
        /* <DEDUP_REMOVED lines=9> */
[--C-:B------:R-:W-:Y:S01]  /*0ea0*/  SHF.R.U64 R76, R8, 0x10, R9.reuse ;  /* 0x00000010084c7819 */ /* 0x100fe20000001209 */
[--C-:B------:R-:W-:Y:S01]  /*0eb0*/  IMAD.MOV.U32 R77, RZ, RZ, R9.reuse ;  /* 0x000000ffff4d7224 */ /* 0x100fe200078e0009 */
[----:B------:R-:W-:Y:S01]  /*0ec0*/  SHF.R.U32.HI R78, RZ, 0x10, R9 ;  /* 0x00000010ff4e7819 */ /* 0x000fe20000011609 */
[----:B------:R-:W-:Y:S01]  /*0ed0*/  IMAD R8, R57, -0x2daee0ad, RZ ;  /* 0xd2511f5339087824 */ /* 0x000fe200078e02ff */
[----:B------:R-:W-:Y:S01]  /*0ee0*/  SHF.R.U64 R33, R48, 0x10, R49 ;  /* 0x0000001030217819 */ /* 0x000fe20000001231 */
[----:B------:R-:W-:Y:S01]  /*0ef0*/  IMAD.HI.U32 R9, R37, -0x2daee0ad, RZ ;  /* 0xd2511f5325097827 */ /* 0x000fe200078e00ff */
[----:B------:R-:W-:Y:S01]  /*0f00*/  SHF.R.U64 R146, R42, 0x10, R43 ;  /* 0x000000102a927819 */ /* 0x000fe2000000122b */
[----:B------:R-:W-:Y:S01]  /*0f10*/  BSSY B0, `(.L_x_25416) ;  /* 0x0000e86000007945 */ /* 0x000fe20003800000 */
[----:B------:R-:W-:Y:S01]  /*0f20*/  SHF.R.U64 R117, R24, 0x10, R25 ;  /* 0x0000001018757819 */ /* 0x000fe20000001219 */
[----:B------:R-:W-:Y:S01]  /*0f30*/  IMAD.MOV.U32 R60, RZ, RZ, R48 ;  /* 0x000000ffff3c7224 */ /* 0x000fe200078e0030 */
[--C-:B------:R-:W-:Y:S01]  /*0f40*/  SHF.R.U64 R80, R6, 0x10, R7.reuse ;  /* 0x0000001006507819 */ /* 0x100fe20000001207 */
[----:B------:R-:W-:Y:S01]  /*0f50*/  IMAD.MOV.U32 R48, RZ, RZ, R42 ;  /* 0x000000ffff307224 */ /* 0x000fe200078e002a */
[----:B------:R-:W-:Y:S01]  /*0f60*/  MOV R81, R7 ;  /* 0x0000000700517202 */ /* 0x000fe20000000f00 */
[----:B------:R-:W-:Y:S01]  /*0f70*/  IMAD.MOV.U32 R42, RZ, RZ, R24 ;  /* 0x000000ffff2a7224 */ /* 0x000fe200078e0018 */
[----:B------:R-:W-:Y:S01]  /*0f80*/  SHF.R.U32.HI R82, RZ, 0x10, R7 ;  /* 0x00000010ff527819 */ /* 0x000fe20000011607 */
[--C-:B------:R-:W-:Y:S01]  /*0f90*/  IMAD.MOV.U32 R115, RZ, RZ, R25.reuse ;  /* 0x000000ffff737224 */ /* 0x100fe200078e0019 */
[----:B------:R-:W-:Y:S01]  /*0fa0*/  SHF.R.U32.HI R113, RZ, 0x10, R25 ;  /* 0x00000010ff717819 */ /* 0x000fe20000011619 */
[----:B------:R-:W-:Y:S01]  /*0fb0*/  IMAD.MOV.U32 R36, RZ, RZ, R26 ;  /* 0x000000ffff247224 */ /* 0x000fe200078e001a */
[----:B------:R-:W-:Y:S01]  /*0fc0*/  SHF.R.U64 R24, R26, 0x10, R27 ;  /* 0x000000101a187819 */ /* 0x000fe2000000121b */
[----:B------:R-:W-:Y:S01]  /*0fd0*/  IMAD.MOV.U32 R56, RZ, RZ, R46 ;  /* 0x000000ffff387224 */ /* 0x000fe200078e002e */
[----:B------:R-:W-:Y:S01]  /*0fe0*/  LOP3.LUT R7, R9, UR26, R8, 0x96, !PT ;  /* 0x0000001a09077c12 */ /* 0x000fe2000f8e9608 */
[----:B------:R-:W-:Y:S01]  /*0ff0*/  IMAD.MOV.U32 R52, RZ, RZ, R40 ;  /* 0x000000ffff347224 */ /* 0x000fe200078e0028 */
[----:B------:R-:W-:Y:S01]  /*1000*/  SHF.R.U64 R158, R46, 0x10, R47 ;  /* 0x000000102e9e7819 */ /* 0x000fe2000000122f */
[----:B------:R-:W-:Y:S01]  /*1010*/  IMAD.MOV.U32 R25, RZ, RZ, R27 ;  /* 0x000000ffff197224 */ /* 0x000fe200078e001b */
[----:B------:R-:W-:Y:S01]  /*1020*/  SHF.R.U64 R150, R40, 0x10, R41 ;  /* 0x0000001028967819 */ /* 0x000fe20000001229 */
[----:B------:R-:W-:Y:S01]  /*1030*/  HADD2.F32 R9, -RZ, R10.H0_H0 ;  /* 0x2000000aff097230 */ /* 0x000fe20000004100 */
[----:B------:R-:W-:Y:S01]  /*1040*/  SHF.R.U32.HI R26, RZ, 0x10, R27 ;  /* 0x00000010ff1a7819 */ /* 0x000fe2000001161b */
[----:B------:R-:W-:Y:S01]  /*1050*/  IMAD.MOV.U32 R46, RZ, RZ, R30 ;  /* 0x000000ffff2e7224 */ /* 0x000fe200078e001e */
[----:B------:R-:W-:Y:S01]  /*1060*/  SHF.R.U64 R85, R10, 0x10, R11 ;  /* 0x000000100a557819 */ /* 0x000fe2000000120b */
[--C-:B------:R-:W-:Y:S01]  /*1070*/  IMAD.MOV.U32 R123, RZ, RZ, R31.reuse ;  /* 0x000000ffff7b7224 */ /* 0x100fe200078e001f */
[--C-:B------:R-:W-:Y:S01]  /*1080*/  SHF.R.U64 R125, R30, 0x10, R31.reuse ;  /* 0x000000101e7d7819 */ /* 0x100fe2000000121f */
[----:B------:R-:W-:Y:S01]  /*1090*/  IMAD.MOV.U32 R40, RZ, RZ, R28 ;  /* 0x000000ffff287224 */ /* 0x000fe200078e001c */
[----:B------:R-:W-:Y:S01]  /*10a0*/  SHF.R.U32.HI R121, RZ, 0x10, R31 ;  /* 0x00000010ff797819 */ /* 0x000fe2000001161f */
[----:B------:R-:W-:Y:S01]  /*10b0*/  IMAD.MOV.U32 R38, RZ, RZ, R22 ;  /* 0x000000ffff267224 */ /* 0x000fe200078e0016 */
[--C-:B------:R-:W-:Y:S01]  /*10c0*/  SHF.R.U64 R138, R28, 0x10, R29.reuse ;  /* 0x000000101c8a7819 */ /* 0x100fe2000000121d */
[----:B------:R-:W-:Y:S01]  /*10d0*/  HADD2.F32 R10, -RZ, R11.H0_H0 ;  /* 0x2000000bff0a7230 */ /* 0x000fe20000004100 */
[----:B------:R-:W-:Y:S01]  /*10e0*/  MOV R137, R29 ;  /* 0x0000001d00897202 */ /* 0x000fe20000000f00 */
[----:B------:R-:W-:Y:S01]  /*10f0*/  HADD2.F32 R27, -RZ, R60.H0_H0 ;  /* 0x2000003cff1b7230 */ /* 0x000fe20000004100 */
[----:B------:R-:W-:Y:S01]  /*1100*/  SHF.R.U32.HI R136, RZ, 0x10, R29 ;  /* 0x00000010ff887819 */ /* 0x000fe2000001161d */
[--C-:B------:R-:W-:Y:S01]  /*1110*/  IMAD.MOV.U32 R21, RZ, RZ, R23.reuse ;  /* 0x000000ffff157224 */ /* 0x100fe200078e0017 */
[----:B------:R-:W-:Y:S01]  /*1120*/  SHF.R.U64 R107, R22, 0x10, R23 ;  /* 0x00000010166b7819 */ /* 0x000fe20000001217 */
[----:B------:R-:W-:Y:S01]  /*1130*/  IMAD.MOV.U32 R29, RZ, RZ, R19 ;  /* 0x000000ffff1d7224 */ /* 0x000fe200078e0013 */
[----:B------:R-:W-:Y:S01]  /*1140*/  SHF.R.U32.HI R86, RZ, 0x10, R11 ;  /* 0x00000010ff567819 */ /* 0x000fe2000001160b */
[----:B------:R-:W-:Y:S01]  /*1150*/  HADD2.F32 R11, -RZ, R12.H0_H0 ;  /* 0x2000000cff0b7230 */ /* 0x000fe20000004100 */
[----:B------:R-:W-:Y:S01]  /*1160*/  SHF.R.U32.HI R22, RZ, 0x10, R23 ;  /* 0x00000010ff167819 */ /* 0x000fe20000011617 */
[----:B------:R-:W-:Y:S01]  /*1170*/  HADD2.F32 R23, -RZ, R33.H0_H0 ;  /* 0x20000021ff177230 */ /* 0x000fe20000004100 */
[----:B------:R-:W-:Y:S01]  /*1180*/  MOV R28, R18 ;  /* 0x00000012001c7202 */ /* 0x000fe20000000f00 */
[----:B------:R-:W-:Y:S01]  /*1190*/  IMAD.MOV.U32 R161, RZ, RZ, R51 ;  /* 0x000000ffffa17224 */ /* 0x000fe200078e0033 */
[--C-:B------:R-:W-:Y:S01]  /*11a0*/  SHF.R.U64 R31, R18, 0x10, R19.reuse ;  /* 0x00000010121f7819 */ /* 0x100fe20000001213 */
[----:B------:R-:W-:Y:S01]  /*11b0*/  IMAD R18, R59, -0x326172a9, RZ ;  /* 0xcd9e8d573b127824 */ /* 0x000fe200078e02ff */
[----:B------:R-:W-:Y:S01]  /*11c0*/  SHF.R.U32.HI R30, RZ, 0x10, R19 ;  /* 0x00000010ff1e7819 */ /* 0x000fe20000011613 */
[----:B------:R-:W-:Y:S01]  /*11d0*/  IMAD.HI.U32 R19, R39, -0x326172a9, RZ ;  /* 0xcd9e8d5727137827 */ /* 0x000fe200078e00ff */
[----:B------:R-:W-:Y:S01]  /*11e0*/  SHF.R.U64 R87, R12, 0x10, R13 ;  /* 0x000000100c577819 */ /* 0x000fe2000000120d */
[----:B------:R-:W-:Y:S01]  /*11f0*/  HADD2.F32 R12, -RZ, R13.H0_H0 ;  /* 0x2000000dff0c7230 */ /* 0x000fe20000004100 */
[----:B------:R-:W-:Y:S01]  /*1200*/  MOV R54, R44 ;  /* 0x0000002c00367202 */ /* 0x000fe20000000f00 */
[----:B------:R-:W-:Y:S01]  /*1210*/  IMAD.MOV.U32 R157, RZ, RZ, R47 ;  /* 0x000000ffff9d7224 */ /* 0x000fe200078e002f */
[--C-:B------:R-:W-:Y:S01]  /*1220*/  SHF.R.U64 R154, R44, 0x10, R45.reuse ;  /* 0x000000102c9a7819 */ /* 0x100fe2000000122d */
[----:B------:R-:W-:Y:S01]  /*1230*/  IMAD.MOV.U32 R153, RZ, RZ, R45 ;  /* 0x000000ffff997224 */ /* 0x000fe200078e002d */
        /* <DEDUP_REMOVED lines=9> */
[----:B------:R-:W-:Y:S01]  /*12d0*/  HADD2.F32 R13, -RZ, R14.H0_H0 ;  /* 0x2000000eff0d7230 */ /* 0x000fe20000004100 */
[----:B------:R-:W-:Y:S01]  /*12e0*/  SHF.R.U32.HI R152, RZ, 0x10, R45 ;  /* 0x00000010ff987819 */ /* 0x000fe2000001162d */
[----:B------:R0:W-:Y:S01]  /*12f0*/  STL [R1+0x4], R27 ;  /* 0x0000041b01007387 */ /* 0x0001e20000100800 */
[----:B------:R-:W-:Y:S01]  /*1300*/  SHF.R.U32.HI R148, RZ, 0x10, R41 ;  /* 0x00000010ff947819 */ /* 0x000fe20000011629 */
        /* <DEDUP_REMOVED lines=8> */
[----:B0-----:R-:W-:Y:S01]  /*1390*/  HADD2.F32 R27, -RZ, R28.H0_H0 ;  /* 0x2000001cff1b7230 */ /* 0x001fe20000004100 */
[--C-:B------:R-:W-:Y:S01]  /*13a0*/  SHF.R.U64 R142, R62, 0x10, R63.reuse ;  /* 0x000000103e8e7819 */ /* 0x100fe2000000123f */
[----:B------:R0:W-:Y:S01]  /*13b0*/  STL [R1], R23 ;  /* 0x0000001701007387 */ /* 0x0001e20000100800 */
        /* <DEDUP_REMOVED lines=27> */
[----:B------:R-:W-:Y:S01]  /*1570*/  IMAD R18, R39, -0x326172a9, RZ ;  /* 0xcd9e8d5727127824 */ /* 0x000fe200078e02ff */
[----:B------:R-:W-:Y:S01]  /*1580*/  LOP3.LUT R17, R20, 0x3, RZ, 0xc0, !PT ;  /* 0x0000000314117812 */ /* 0x000fe200078ec0ff */
        /* <DEDUP_REMOVED lines=44> */
[----:B0-----:R-:W-:Y:S02]  /*1850*/  HADD2.F32 R23, -RZ, R36.H0_H0 ;  /* 0x20000024ff177230 */ /* 0x001fe40000004100 */
        /* <DEDUP_REMOVED lines=29> */
.L_x_25754:
[----:B------:R-:W-:-:S04]  /*1a30*/  IMAD.MOV.U32 R74, RZ, RZ, 0x4 ;  /* 0x00000004ff4a7424 */ /* 0x000fc800078e00ff */
[----:B------:R-:W-:-:S05]  /*1a40*/  IMAD.WIDE R72, R5, R74, c[0x0][0x1d0] ;  /* 0x0000740005487625 */ /* 0x000fca00078e024a */
[----:B------:R0:W2:Y:S04]  /*1a50*/  LDG.E R106, [R72.64] ;  /* 0x00000006486a7981 */ /* 0x0000a8000c1e1900 */
[----:B------:R-:W1:Y:S01]  /*1a60*/  S2R R108, SR_TID.X ;  /* 0x00000000006c7919 */ /* 0x000e620000002100 */
[----:B0-----:R-:W-:-:S04]  /*1a70*/  IMAD.WIDE R72, R5, R74, c[0x0][0x1d8] ;  /* 0x0000760005487625 */ /* 0x001fc800078e024a */
[----:B------:R-:W-:Y:S02]  /*1a80*/  IMAD R105, R5, c[0x0][0x168], RZ ;  /* 0x00005a0005697a24 */ /* 0x000fe400078e02ff */
[----:B------:R0:W5:Y:S01]  /*1a90*/  LDG.E R72, [R72.64] ;  /* 0x0000000648487981 */ /* 0x000162000c1e1900 */
[----:B------:R-:W-:Y:S02]  /*1aa0*/  BSSY B1, `(.L_x_25417) ;  /* 0x000019c000017945 */ /* 0x000fe40003800000 */
[----:B------:R-:W-:-:S04]  /*1ab0*/  SHF.R.S32.HI R104, RZ, 0x1f, R105 ;  /* 0x0000001fff687819 */ /* 0x000fc80000011469 */
[----:B------:R-:W-:Y:S01]  /*1ac0*/  LEA.HI R105, R104, R105, RZ, 0x2 ;  /* 0x0000006968697211 */ /* 0x000fe200078f10ff */
[----:B------:R-:W-:Y:S01]  /*1ad0*/  IMAD.MOV.U32 R104, RZ, RZ, RZ ;  /* 0x000000ffff687224 */ /* 0x000fe200078e00ff */
[----:B--2---:R-:W-:-:S13]  /*1ae0*/  ISETP.GE.AND P1, PT, R106, 0x1, PT ;  /* 0x000000016a00780c */ /* 0x004fda0003f26270 */
[----:B------:R-:W-:-:S05]  /*1af0*/  @P1 IADD3 R74, R106, -0x1, RZ ;  /* 0xffffffff6a4a1810 */ /* 0x000fca0007ffe0ff */
[----:B------:R-:W-:-:S05]  /*1b00*/  @P1 IMAD R74, R74, c[0x0][0x168], RZ ;  /* 0x00005a004a4a1a24 */ /* 0x000fca00078e02ff */
[----:B------:R-:W-:-:S04]  /*1b10*/  @P1 SHF.R.S32.HI R75, RZ, 0x1f, R74 ;  /* 0x0000001fff4b1819 */ /* 0x000fc8000001144a */
[----:B0-----:R-:W-:Y:S02]  /*1b20*/  @P1 LEA.HI R73, R75, R74, RZ, 0x2 ;  /* 0x0000004a4b491211 */ /* 0x001fe400078f10ff */
[----:B-1----:R-:W-:-:S04]  /*1b30*/  LOP3.LUT R74, R108, 0x1f, RZ, 0xc0, !PT ;  /* 0x0000001f6c4a7812 */ /* 0x002fc800078ec0ff */
[-C--:B------:R-:W-:Y:S02]  /*1b40*/  @P1 LEA.HI.SX32 R104, R73, R74.reuse, 0x1e ;  /* 0x0000004a49681211 */ /* 0x080fe400078ff2ff */
[----:B------:R-:W-:Y:S02]  /*1b50*/  LEA.HI.SX32 R105, R105, R74, 0x1e ;  /* 0x0000004a69697211 */ /* 0x000fe400078ff2ff */
[----:B------:R-:W-:Y:S01]  /*1b60*/  SHF.R.S32.HI R73, RZ, 0x1f, R5 ;  /* 0x0000001fff497819 */ /* 0x000fe20000011405 */
[----:B------:R-:W-:Y:S05]  /*1b70*/  @!P0 BRA `(.L_x_25418) ;  /* 0x000018e000008947 */ /* 0x000fea0003800000 */
[----:B------:R-:W-:-:S04]  /*1b80*/  ISETP.NE.U32.AND P2, PT, RZ, c[0x0][0x180], PT ;  /* 0x00006000ff007a0c */ /* 0x000fc80003f45070 */
[----:B------:R-:W-:-:S13]  /*1b90*/  ISETP.NE.AND.EX P2, PT, RZ, c[0x0][0x184], PT, P2 ;  /* 0x00006100ff007a0c */ /* 0x000fda0003f45320 */
[----:B------:R-:W-:-:S04]  /*1ba0*/  @P2 IMAD.MOV.U32 R36, RZ, RZ, 0x10 ;  /* 0x00000010ff242424 */ /* 0x000fc800078e00ff */
[----:B------:R-:W-:-:S05]  /*1bb0*/  @P2 IMAD.WIDE.U32 R36, R105, R36, c[0x0][0x180] ;  /* 0x0000600069242625 */ /* 0x000fca00078e0024 */
[----:B------:R-:W2:Y:S01]  /*1bc0*/  @P2 LDG.E.128 R32, [R36.64] ;  /* 0x0000000624202981 */ /* 0x000ea2000c1e1d00 */
[----:B------:R-:W-:Y:S02]  /*1bd0*/  ISETP.GT.AND P3, PT, R106, RZ, PT ;  /* 0x000000ff6a00720c */ /* 0x000fe40003f64270 */
[----:B------:R-:W-:Y:S01]  /*1be0*/  @P1 MOV R39, 0x10 ;  /* 0x0000001000271802 */ /* 0x000fe20000000f00 */
[----:B------:R-:W-:Y:S04]  /*1bf0*/  BSSY B2, `(.L_x_25419) ;  /* 0x000005e000027945 */ /* 0x000fe80003800000 */
[----:B------:R-:W-:-:S05]  /*1c00*/  @P1 IMAD.WIDE.U32 R38, R104, R39, c[0x0][0x170] ;  /* 0x00005c0068261625 */ /* 0x000fca00078e0027 */
[----:B------:R0:W5:Y:S01]  /*1c10*/  @P1 LDG.E.128 R40, [R38.64] ;  /* 0x0000000626281981 */ /* 0x000162000c1e1d00 */
[----:B------:R-:W-:-:S04]  /*1c20*/  @!P3 ISETP.NE.U32.AND P4, PT, RZ, c[0x0][0x180], PT ;  /* 0x00006000ff00ba0c */ /* 0x000fc80003f85070 */
[----:B------:R-:W-:Y:S01]  /*1c30*/  @!P3 ISETP.NE.AND.EX P4, PT, RZ, c[0x0][0x184], PT, P4 ;  /* 0x00006100ff00ba0c */ /* 0x000fe20003f85340 */
[----:B0-----:R-:W-:-:S03]  /*1c40*/  @!P3 IMAD.MOV.U32 R38, RZ, RZ, R17 ;  /* 0x000000ffff26b224 */ /* 0x001fc600078e0011 */
[----:B--2---:R-:W-:Y:S01]  /*1c50*/  @!P3 FSEL R36, R32, RZ, P4 ;  /* 0x000000ff2024b208 */ /* 0x004fe20002000000 */
        /* <DEDUP_REMOVED lines=13> */
.L_x_25422:
[----:B------:R-:W-:Y:S02]  /*1d30*/  MOV R74, R18 ;  /* 0x00000012004a7202 */ /* 0x000fe40000000f00 */
.L_x_25423:
[----:B------:R-:W-:Y:S05]  /*1d40*/  BSYNC B3 ;  /* 0x0000000000037941 */ /* 0x000fea0003800000 */
.L_x_25421:
        /* <DEDUP_REMOVED lines=16> */
.L_x_25427:
[----:B------:R-:W-:Y:S05]  /*1e50*/  BSYNC B4 ;  /* 0x0000000000047941 */ /* 0x000fea0003800000 */
.L_x_25426:
        /* <DEDUP_REMOVED lines=42> */
[----:B------:R-:W-:-:S06]  /*2100*/  HFMA2.MMA R38, -RZ, RZ, 0, 0 ;  /* 0x00000000ff267435 */ /* 0x000fcc00000001ff */
.L_x_25425:
[----:B------:R-:W-:Y:S05]  /*2110*/  BSYNC B3 ;  /* 0x0000000000037941 */ /* 0x000fea0003800000 */
.L_x_25424:
[----:B------:R-:W2:Y:S01]  /*2120*/  LDL R37, [R1+0x4] ;  /* 0x0000040001257983 */ /* 0x000ea20000100800 */
[----:B------:R-:W0:Y:S01]  /*2130*/  I2F.U32 R17, R74 ;  /* 0x0000004a00117306 */ /* 0x000e220000201000 */
[----:B------:R-:W-:-:S04]  /*2140*/  IMAD.MOV.U32 R36, RZ, RZ, 0x2f800000 ;  /* 0x2f800000ff247424 */ /* 0x000fc800078e00ff */
[----:B0-----:R-:W-:Y:S02]  /*2150*/  FFMA.FTZ R17, R17, R36, 1.1641532182693481445e-10 ;  /* 0x2f00000011117423 */ /* 0x001fe40000010024 */
[----:B-----5:R-:W-:-:S03]  /*2160*/  FMUL.FTZ R36, R40, c[0x0][0x1ec] ;  /* 0x00007b0028247a20 */ /* 0x020fc60000410000 */
[----:B------:R-:W-:Y:S01]  /*2170*/  FSETP.GTU.FTZ.AND P4, PT, R17, c[0x0][0x1e4], PT ;  /* 0x0000790011007a0b */ /* 0x000fe20003f9c000 */
[----:B------:R-:W-:-:S03]  /*2180*/  FMUL.FTZ R36, R36, c[0x0][0x1e8] ;  /* 0x00007a0024247a20 */ /* 0x000fc60000410000 */
[----:B------:R-:W-:Y:S02]  /*2190*/  SEL R93, RZ, 0x1, P4 ;  /* 0x00000001ff5d7807 */ /* 0x000fe40002000000 */
[----:B------:R-:W-:-:S05]  /*21a0*/  FSEL R36, R36, RZ, !P4 ;  /* 0x000000ff24247208 */ /* 0x000fca0006000000 */
[----:B--2---:R-:W-:-:S04]  /*21b0*/  FMUL.FTZ R36, R37, R36 ;  /* 0x0000002425247220 */ /* 0x004fc80000410000 */
[----:B------:R-:W-:Y:S02]  /*21c0*/  @P2 FADD.FTZ R36, R32, R36 ;  /* 0x0000002420242221 */ /* 0x000fe40000010000 */
.L_x_25420:
[----:B------:R-:W-:Y:S05]  /*21d0*/  BSYNC B2 ;  /* 0x0000000000027941 */ /* 0x000fea0003800000 */
.L_x_25419:
        /* <DEDUP_REMOVED lines=18> */
.L_x_25431:
[----:B------:R-:W-:Y:S02]  /*2300*/  IMAD.MOV.U32 R17, RZ, RZ, R18 ;  /* 0x000000ffff117224 */ /* 0x000fe400078e0012 */
.L_x_25432:
[----:B------:R-:W-:Y:S05]  /*2310*/  BSYNC B3 ;  /* 0x0000000000037941 */ /* 0x000fea0003800000 */
.L_x_25430:
        /* <DEDUP_REMOVED lines=16> */
.L_x_25436:
[----:B------:R-:W-:Y:S05]  /*2420*/  BSYNC B4 ;  /* 0x0000000000047941 */ /* 0x000fea0003800000 */
.L_x_25435:
        /* <DEDUP_REMOVED lines=41> */
[----:B------:R-:W-:Y:S01]  /*26c0*/  IMAD.MOV.U32 R39, RZ, RZ, RZ ;  /* 0x000000ffff277224 */ /* 0x000fe200078e00ff */
[----:B------:R-:W-:Y:S02]  /*26d0*/  MOV R19, R38 ;  /* 0x0000002600137202 */ /* 0x000fe40000000f00 */
.L_x_25434:
[----:B------:R-:W-:Y:S05]  /*26e0*/  BSYNC B3 ;  /* 0x0000000000037941 */ /* 0x000fea0003800000 */
.L_x_25433:
[----:B------:R-:W2:Y:S01]  /*26f0*/  LDL R74, [R1] ;  /* 0x00000000014a7983 */ /* 0x000ea20000100800 */
        /* <DEDUP_REMOVED lines=10> */
.L_x_25429:
[----:B------:R-:W-:Y:S05]  /*27a0*/  BSYNC B2 ;  /* 0x0000000000027941 */ /* 0x000fea0003800000 */
.L_x_25428:
        /* <DEDUP_REMOVED lines=18> */
.L_x_25440:
[----:B------:R-:W-:Y:S02]  /*28d0*/  IMAD.MOV.U32 R17, RZ, RZ, R18 ;  /* 0x000000ffff117224 */ /* 0x000fe400078e0012 */
.L_x_25441:
[----:B------:R-:W-:Y:S05]  /*28e0*/  BSYNC B3 ;  /* 0x0000000000037941 */ /* 0x000fea0003800000 */
.L_x_25439:
        /* <DEDUP_REMOVED lines=16> */
.L_x_25445:
[----:B------:R-:W-:Y:S05]  /*29f0*/  BSYNC B4 ;  /* 0x0000000000047941 */ /* 0x000fea0003800000 */
.L_x_25444:
        /* <DEDUP_REMOVED lines=42> */
[----:B------:R-:W-:Y:S02]  /*2ca0*/  IMAD.MOV.U32 R74, RZ, RZ, RZ ;  /* 0x000000ffff4a7224 */ /* 0x000fe400078e00ff */
.L_x_25443:
[----:B------:R-:W-:Y:S05]  /*2cb0*/  BSYNC B3 ;  /* 0x0000000000037941 */ /* 0x000fea0003800000 */
.L_x_25442:
        /* <DEDUP_REMOVED lines=8> */
[----:B------:R-:W-:-:S04]  /*2d40*/  FMUL.FTZ R38, R165, R38 ;  /* 0x00000026a5267220 */ /* 0x000fc80000410000 */
[----:B------:R-:W-:Y:S02]  /*2d50*/  @P2 FADD.FTZ R38, R34, R38 ;  /* 0x0000002622262221 */ /* 0x000fe40000010000 */
.L_x_25438:
[----:B------:R-:W-:Y:S05]  /*2d60*/  BSYNC B2 ;  /* 0x0000000000027941 */ /* 0x000fea0003800000 */
.L_x_25437:
        /* <DEDUP_REMOVED lines=18> */
.L_x_25449:
[----:B------:R-:W-:Y:S02]  /*2e90*/  IMAD.MOV.U32 R39, RZ, RZ, R18 ;  /* 0x000000ffff277224 */ /* 0x000fe400078e0012 */
.L_x_25450:
[----:B------:R-:W-:Y:S05]  /*2ea0*/  BSYNC B3 ;  /* 0x0000000000037941 */ /* 0x000fea0003800000 */
.L_x_25448:
        /* <DEDUP_REMOVED lines=16> */
.L_x_25454:
[----:B------:R-:W-:Y:S05]  /*2fb0*/  BSYNC B4 ;  /* 0x0000000000047941 */ /* 0x000fea0003800000 */
.L_x_25453:
        /* <DEDUP_REMOVED lines=42> */
[----:B------:R-:W-:Y:S02]  /*3260*/  LOP3.LUT R7, R75, UR26, R108, 0x96, !PT ;  /* 0x0000001a4b077c12 */ /* 0x000fe4000f8e966c */
.L_x_25452:
[----:B------:R-:W-:Y:S05]  /*3270*/  BSYNC B3 ;  /* 0x0000000000037941 */ /* 0x000fea0003800000 */
.L_x_25451:
        /* <DEDUP_REMOVED lines=8> */
[----:B------:R-:W-:-:S04]  /*3300*/  FMUL.FTZ R39, R164, R75 ;  /* 0x0000004ba4277220 */ /* 0x000fc80000410000 */
[----:B------:R-:W-:Y:S02]  /*3310*/  @P2 FADD.FTZ R39, R35, R39 ;  /* 0x0000002723272221 */ /* 0x000fe40000010000 */
.L_x_25447:
[----:B------:R-:W-:Y:S05]  /*3320*/  BSYNC B2 ;  /* 0x0000000000027941 */ /* 0x000fea0003800000 */
.L_x_25446:
[----:B------:R-:W-:Y:S01]  /*3330*/  HFMA2.MMA R74, -RZ, RZ, 0, 9.5367431640625e-07 ;  /* 0x00000010ff4a7435 */ /* 0x000fe200000001ff */
[----:B------:R-:W-:Y:S09]  /*3340*/  BSSY B2, `(.L_x_25455) ;  /* 0x000000f000027945 */ /* 0x000ff20003800000 */
[----:B------:R-:W-:-:S05]  /*3350*/  IMAD.WIDE.U32 R74, R105, R74, c[0x0][0x188] ;  /* 0x00006200694a7625 */ /* 0x000fca00078e004a */
[----:B------:R0:W-:Y:S01]  /*3360*/  STG.E.128 [R74.64], R36 ;  /* 0x000000244a007986 */ /* 0x0001e2000c101d06 */
[----:B------:R-:W-:Y:S05]  /*3370*/  @!P1 BRA `(.L_x_25456) ;  /* 0x000000b000009947 */ /* 0x000fea0003800000 */
[----:B0-----:R-:W-:Y:S01]  /*3380*/  IMAD.U32 R74, R95, 0x10000, RZ ;  /* 0x000100005f4a7824 */ /* 0x001fe200078e00ff */
[----:B------:R-:W-:Y:S01]  /*3390*/  LOP3.LUT R75, R96, 0xffff, RZ, 0xc0, !PT ;  /* 0x0000ffff604b7812 */ /* 0x000fe200078ec0ff */
[----:B------:R-:W-:Y:S01]  /*33a0*/  IMAD.MOV.U32 R109, RZ, RZ, 0x4 ;  /* 0x00000004ff6d7424 */ /* 0x000fe200078e00ff */
[----:B------:R-:W-:Y:S02]  /*33b0*/  LOP3.LUT R108, R93, 0xff, RZ, 0xc0, !PT ;  /* 0x000000ff5d6c7812 */ /* 0x000fe400078ec0ff */
[----:B------:R-:W-:-:S05]  /*33c0*/  LOP3.LUT R74, R74, 0xff0000, RZ, 0xc0, !PT ;  /* 0x00ff00004a4a7812 */ /* 0x000fca00078ec0ff */
[----:B------:R-:W-:Y:S01]  /*33d0*/  IMAD R74, R75, 0x1000000, R74 ;  /* 0x010000004b4a7824 */ /* 0x000fe200078e024a */
[----:B------:R-:W-:-:S05]  /*33e0*/  LOP3.LUT R75, R94, 0xff, RZ, 0xc0, !PT ;  /* 0x000000ff5e4b7812 */ /* 0x000fca00078ec0ff */
[----:B------:R-:W-:-:S05]  /*33f0*/  IMAD R74, R75, 0x100, R74 ;  /* 0x000001004b4a7824 */ /* 0x000fca00078e024a */
[----:B------:R-:W-:Y:S01]  /*3400*/  IADD3 R108, R74, R108, RZ ;  /* 0x0000006c4a6c7210 */ /* 0x000fe20007ffe0ff */
[----:B------:R-:W-:-:S05]  /*3410*/  IMAD.WIDE.U32 R74, R104, R109, c[0x0][0x190] ;  /* 0x00006400684a7625 */ /* 0x000fca00078e006d */
[----:B------:R0:W-:Y:S02]  /*3420*/  STG.E [R74.64], R108 ;  /* 0x0000006c4a007986 */ /* 0x0001e4000c101906 */
.L_x_25456:
[----:B------:R-:W-:Y:S05]  /*3430*/  BSYNC B2 ;  /* 0x0000000000027941 */ /* 0x000fea0003800000 */
.L_x_25455:
[----:B------:R-:W-:Y:S02]  /*3440*/  IADD3 R105, R105, 0x20, RZ ;  /* 0x0000002069697810 */ /* 0x000fe40007ffe0ff */
[----:B------:R-:W-:Y:S02]  /*3450*/  IADD3 R104, R104, 0x20, RZ ;  /* 0x0000002068687810 */ /* 0x000fe40007ffe0ff */
.L_x_25418:
[----:B------:R-:W-:Y:S05]  /*3460*/  BSYNC B1 ;  /* 0x0000000000017941 */ /* 0x000fea0003800000 */
.L_x_25417:
[----:B------:R-:W-:Y:S01]  /*3470*/  ISETP.NE.AND P2, PT, R97, RZ, PT ;  /* 0x000000ff6100720c */ /* 0x000fe20003f45270 */
[----:B------:R-:W-:-:S12]  /*3480*/  BSSY B1, `(.L_x_25457) ;  /* 0x000018e000017945 */ /* 0x000fd80003800000 */
[----:B------:R-:W-:Y:S05]  /*3490*/  @!P2 BRA `(.L_x_25458) ;  /* 0x000018c00000a947 */ /* 0x000fea0003800000 */
[----:B------:R-:W-:-:S04]  /*34a0*/  ISETP.NE.U32.AND P2, PT, RZ, c[0x0][0x180], PT ;  /* 0x00006000ff007a0c */ /* 0x000fc80003f45070 */
[----:B------:R-:W-:-:S13]  /*34b0*/  ISETP.NE.AND.EX P2, PT, RZ, c[0x0][0x184], PT, P2 ;  /* 0x00006100ff007a0c */ /* 0x000fda0003f45320 */
[----:B------:R-:W-:-:S04]  /*34c0*/  @P2 IMAD.MOV.U32 R44, RZ, RZ, 0x10 ;  /* 0x00000010ff2c2424 */ /* 0x000fc800078e00ff */
[----:B------:R-:W-:-:S05]  /*34d0*/  @P2 IMAD.WIDE.U32 R44, R105, R44, c[0x0][0x180] ;  /* 0x00006000692c2625 */ /* 0x000fca00078e002c */
[----:B------:R-:W2:Y:S01]  /*34e0*/  @P2 LDG.E.128 R32, [R44.64] ;  /* 0x000000062c202981 */ /* 0x000ea2000c1e1d00 */
[----:B------:R-:W-:Y:S01]  /*34f0*/  ISETP.GT.AND P3, PT, R106, RZ, PT ;  /* 0x000000ff6a00720c */ /* 0x000fe20003f64270 */
[----:B------:R-:W-:Y:S01]  /*3500*/  @P1 IMAD.MOV.U32 R47, RZ, RZ, 0x10 ;  /* 0x00000010ff2f1424 */ /* 0x000fe200078e00ff */
[----:B------:R-:W-:Y:S03]  /*3510*/  BSSY B2, `(.L_x_25459) ;  /* 0x000005d000027945 */ /* 0x000fe60003800000 */
[----:B------:R-:W-:-:S05]  /*3520*/  @P1 IMAD.WIDE.U32 R46, R104, R47, c[0x0][0x170] ;  /* 0x00005c00682e1625 */ /* 0x000fca00078e002f */
[----:B-----5:R1:W5:Y:S03]  /*3530*/  @P1 LDG.E.128 R40, [R46.64] ;  /* 0x000000062e281981 */ /* 0x020366000c1e1d00 */
[----:B------:R-:W-:-:S04]  /*3540*/  @!P3 ISETP.NE.U32.AND P4, PT, RZ, c[0x0][0x180], PT ;  /* 0x00006000ff00ba0c */ /* 0x000fc80003f85070 */
[----:B------:R-:W-:Y:S01]  /*3550*/  @!P3 ISETP.NE.AND.EX P4, PT, RZ, c[0x0][0x184], PT, P4 ;  /* 0x00006100ff00ba0c */ /* 0x000fe20003f85340 */
[----:B-1----:R-:W-:-:S03]  /*3560*/  @!P3 IMAD.MOV.U32 R46, RZ, RZ, R17 ;  /* 0x000000ffff2eb224 */ /* 0x002fc600078e0011 */
[----:B--2---:R-:W-:Y:S01]  /*3570*/  @!P3 FSEL R44, R32, RZ, P4 ;  /* 0x000000ff202cb208 */ /* 0x004fe20002000000 */
        /* <DEDUP_REMOVED lines=13> */
.L_x_25462:
[----:B0-----:R-:W-:Y:S02]  /*3650*/  IMAD.MOV.U32 R74, RZ, RZ, R18 ;  /* 0x000000ffff4a7224 */ /* 0x001fe400078e0012 */
.L_x_25463:
[----:B------:R-:W-:Y:S05]  /*3660*/  BSYNC B3 ;  /* 0x0000000000037941 */ /* 0x000fea0003800000 */
.L_x_25461:
        /* <DEDUP_REMOVED lines=16> */
.L_x_25467:
[----:B------:R-:W-:Y:S05]  /*3770*/  BSYNC B4 ;  /* 0x0000000000047941 */ /* 0x000fea0003800000 */
.L_x_25466:
        /* <DEDUP_REMOVED lines=43> */
.L_x_25465:
[----:B------:R-:W-:Y:S05]  /*3a30*/  BSYNC B3 ;  /* 0x0000000000037941 */ /* 0x000fea0003800000 */
.L_x_25464:
        /* <DEDUP_REMOVED lines=10> */
.L_x_25460:
[----:B------:R-:W-:Y:S05]  /*3ae0*/  BSYNC B2 ;  /* 0x0000000000027941 */ /* 0x000fea0003800000 */
.L_x_25459:
        /* <DEDUP_REMOVED lines=18> */
.L_x_25471:
[----:B------:R-:W-:Y:S02]  /*3c10*/  IMAD.MOV.U32 R17, RZ, RZ, R18 ;  /* 0x000000ffff117224 */ /* 0x000fe400078e0012 */
.L_x_25472:
[----:B------:R-:W-:Y:S05]  /*3c20*/  BSYNC B3 ;  /* 0x0000000000037941 */ /* 0x000fea0003800000 */
.L_x_25470:
        /* <DEDUP_REMOVED lines=16> */
.L_x_25476:
[----:B------:R-:W-:Y:S05]  /*3d30*/  BSYNC B4 ;  /* 0x0000000000047941 */ /* 0x000fea0003800000 */
.L_x_25475:
        /* <DEDUP_REMOVED lines=30> */
[----:B0-----:R-:W-:Y:S01]  /*3f20*/  LOP3.LUT R74, R19, UR21, R6, 0x96, !PT ;  /* 0x00000015134a7c12 */ /* 0x001fe2000f8e9606 */
        /* <DEDUP_REMOVED lines=12> */
.L_x_25474:
[----:B------:R-:W-:Y:S05]  /*3ff0*/  BSYNC B3 ;  /* 0x0000000000037941 */ /* 0x000fea0003800000 */
.L_x_25473:
[----:B------:R-:W1:Y:S01]  /*4000*/  I2F.U32 R17, R17 ;  /* 0x0000001100117306 */ /* 0x000e620000201000 */
[----:B------:R-:W-:-:S04]  /*4010*/  IMAD.MOV.U32 R46, RZ, RZ, 0x2f800000 ;  /* 0x2f800000ff2e7424 */ /* 0x000fc800078e00ff */
[----:B-1----:R-:W-:Y:S02]  /*4020*/  FFMA.FTZ R45, R17, R46, 1.1641532182693481445e-10 ;  /* 0x2f000000112d7423 */ /* 0x002fe4000001002e */
[----:B-----5:R-:W-:-:S03]  /*4030*/  FMUL.FTZ R46, R41, c[0x0][0x1ec] ;  /* 0x00007b00292e7a20 */ /* 0x020fc60000410000 */
[----:B------:R-:W-:Y:S01]  /*4040*/  FSETP.GTU.FTZ.AND P4, PT, R45, c[0x0][0x1e4], PT ;  /* 0x000079002d007a0b */ /* 0x000fe20003f9c000 */
[----:B------:R-:W-:-:S03]  /*4050*/  FMUL.FTZ R46, R46, c[0x0][0x1e8] ;  /* 0x00007a002e2e7a20 */ /* 0x000fc60000410000 */
[----:B------:R-:W-:Y:S02]  /*4060*/  SEL R94, RZ, 0x1, P4 ;  /* 0x00000001ff5e7807 */ /* 0x000fe40002000000 */
[----:B------:R-:W-:-:S05]  /*4070*/  FSEL R45, R46, RZ, !P4 ;  /* 0x000000ff2e2d7208 */ /* 0x000fca0006000000 */
[----:B------:R-:W-:-:S04]  /*4080*/  FMUL.FTZ R45, R162, R45 ;  /* 0x0000002da22d7220 */ /* 0x000fc80000410000 */
[----:B------:R-:W-:Y:S02]  /*4090*/  @P2 FADD.FTZ R45, R33, R45 ;  /* 0x0000002d212d2221 */ /* 0x000fe40000010000 */
.L_x_25469:
[----:B------:R-:W-:Y:S05]  /*40a0*/  BSYNC B2 ;  /* 0x0000000000027941 */ /* 0x000fea0003800000 */
.L_x_25468:
        /* <DEDUP_REMOVED lines=18> */
.L_x_25480:
[----:B------:R-:W-:Y:S02]  /*41d0*/  IMAD.MOV.U32 R17, RZ, RZ, R18 ;  /* 0x000000ffff117224 */ /* 0x000fe400078e0012 */
.L_x_25481:
[----:B------:R-:W-:Y:S05]  /*41e0*/  BSYNC B3 ;  /* 0x0000000000037941 */ /* 0x000fea0003800000 */
.L_x_25479:
        /* <DEDUP_REMOVED lines=16> */
.L_x_25485:
[----:B------:R-:W-:Y:S05]  /*42f0*/  BSYNC B4 ;  /* 0x0000000000047941 */ /* 0x000fea0003800000 */
.L_x_25484:
        /* <DEDUP_REMOVED lines=43> */
.L_x_25483:
[----:B------:R-:W-:Y:S05]  /*45b0*/  BSYNC B3 ;  /* 0x0000000000037941 */ /* 0x000fea0003800000 */
.L_x_25482:
        /* <DEDUP_REMOVED lines=8> */
[----:B------:R-:W-:-:S04]  /*4640*/  FMUL.FTZ R46, R161, R46 ;  /* 0x0000002ea12e7220 */ /* 0x000fc80000410000 */
[----:B------:R-:W-:Y:S02]  /*4650*/  @P2 FADD.FTZ R46, R34, R46 ;  /* 0x0000002e222e2221 */ /* 0x000fe40000010000 */
.L_x_25478:
[----:B------:R-:W-:Y:S05]  /*4660*/  BSYNC B2 ;  /* 0x0000000000027941 */ /* 0x000fea0003800000 */
.L_x_25477:
        /* <DEDUP_REMOVED lines=18> */
.L_x_25489:
[----:B------:R-:W-:Y:S02]  /*4790*/  MOV R47, R18 ;  /* 0x00000012002f7202 */ /* 0x000fe40000000f00 */
.L_x_25490:
[----:B------:R-:W-:Y:S05]  /*47a0*/  BSYNC B3 ;  /* 0x0000000000037941 */ /* 0x000fea0003800000 */
.L_x_25488:
        /* <DEDUP_REMOVED lines=16> */
.L_x_25494:
[----:B------:R-:W-:Y:S05]  /*48b0*/  BSYNC B4 ;  /* 0x0000000000047941 */ /* 0x000fea0003800000 */
.L_x_25493:
        /* <DEDUP_REMOVED lines=43> */
.L_x_25492:
[----:B------:R-:W-:Y:S05]  /*4b70*/  BSYNC B3 ;  /* 0x0000000000037941 */ /* 0x000fea0003800000 */
.L_x_25491:
        /* <DEDUP_REMOVED lines=10> */
.L_x_25487:
[----:B------:R-:W-:Y:S05]  /*4c20*/  BSYNC B2 ;  /* 0x0000000000027941 */ /* 0x000fea0003800000 */
.L_x_25486:
        /* <DEDUP_REMOVED lines=9> */
[----:B------:R-:W-:-:S03]  /*4cc0*/  MOV R109, 0x4 ;  /* 0x00000004006d7802 */ /* 0x000fc60000000f00 */
[----:B------:R-:W-:Y:S01]  /*4cd0*/  IMAD R74, R75, 0x1000000, R74 ;  /* 0x010000004b4a7824 */ /* 0x000fe200078e024a */
[----:B------:R-:W-:-:S05]  /*4ce0*/  LOP3.LUT R75, R94, 0xff, RZ, 0xc0, !PT ;  /* 0x000000ff5e4b7812 */ /* 0x000fca00078ec0ff */
[----:B------:R-:W-:-:S04]  /*4cf0*/  IMAD R74, R75, 0x100, R74 ;  /* 0x000001004b4a7824 */ /* 0x000fc800078e024a */
[----:B------:R-:W-:Y:S02]  /*4d00*/  IMAD.IADD R108, R74, 0x1, R108 ;  /* 0x000000014a6c7824 */ /* 0x000fe400078e026c */
[----:B------:R-:W-:-:S05]  /*4d10*/  IMAD.WIDE.U32 R74, R104, R109, c[0x0][0x190] ;  /* 0x00006400684a7625 */ /* 0x000fca00078e006d */
[----:B------:R0:W-:Y:S02]  /*4d20*/  STG.E [R74.64], R108 ;  /* 0x0000006c4a007986 */ /* 0x0001e4000c101906 */
.L_x_25496:
[----:B------:R-:W-:Y:S05]  /*4d30*/  BSYNC B2 ;  /* 0x0000000000027941 */ /* 0x000fea0003800000 */
.L_x_25495:
[----:B------:R-:W-:Y:S02]  /*4d40*/  IADD3 R105, R105, 0x20, RZ ;  /* 0x0000002069697810 */ /* 0x000fe40007ffe0ff */
[----:B------:R-:W-:Y:S02]  /*4d50*/  IADD3 R104, R104, 0x20, RZ ;  /* 0x0000002068687810 */ /* 0x000fe40007ffe0ff */
.L_x_25458:
[----:B------:R-:W-:Y:S05]  /*4d60*/  BSYNC B1 ;  /* 0x0000000000017941 */ /* 0x000fea0003800000 */
.L_x_25457:
        /* <DEDUP_REMOVED lines=14> */
[----:B------:R-:W-:Y:S02]  /*4e50*/  @!P3 ISETP.NE.AND.EX P4, PT, RZ, c[0x0][0x184], PT, P4 ;  /* 0x00006100ff00ba0c */ /* 0x000fe40003f85340 */
[----:B-1----:R-:W-:Y:S02]  /*4e60*/  @!P3 MOV R50, R17 ;  /* 0x000000110032b202 */ /* 0x002fe40000000f00 */
        /* <DEDUP_REMOVED lines=14> */
.L_x_25502:
[----:B0-----:R-:W-:Y:S02]  /*4f50*/  IMAD.MOV.U32 R74, RZ, RZ, R18 ;  /* 0x000000ffff4a7224 */ /* 0x001fe400078e0012 */
.L_x_25503:
[----:B------:R-:W-:Y:S05]  /*4f60*/  BSYNC B3 ;  /* 0x0000000000037941 */ /* 0x000fea0003800000 */
.L_x_25501:
        /* <DEDUP_REMOVED lines=16> */
.L_x_25507:
[----:B------:R-:W-:Y:S05]  /*5070*/  BSYNC B4 ;  /* 0x0000000000047941 */ /* 0x000fea0003800000 */
.L_x_25506:
        /* <DEDUP_REMOVED lines=43> */
.L_x_25505:
[----:B------:R-:W-:Y:S05]  /*5330*/  BSYNC B3 ;  /* 0x0000000000037941 */ /* 0x000fea0003800000 */
.L_x_25504:
[----:B------:R-:W0:Y:S01]  /*5340*/  I2F.U32 R17, R74 ;  /* 0x0000004a00117306 */ /* 0x000e220000201000 */
[----:B------:R-:W-:-:S10]  /*5350*/  HFMA2.MMA R48, -RZ, RZ, 0.1171875, 0 ;  /* 0x2f800000ff307435 */ /* 0x000fd400000001ff */
        /* <DEDUP_REMOVED lines=8> */
.L_x_25500:
[----:B------:R-:W-:Y:S05]  /*53e0*/  BSYNC B2 ;  /* 0x0000000000027941 */ /* 0x000fea0003800000 */
.L_x_25499:
        /* <DEDUP_REMOVED lines=18> */
.L_x_25511:
[----:B------:R-:W-:Y:S02]  /*5510*/  MOV R17, R18 ;  /* 0x0000001200117202 */ /* 0x000fe40000000f00 */
.L_x_25512:
[----:B------:R-:W-:Y:S05]  /*5520*/  BSYNC B3 ;  /* 0x0000000000037941 */ /* 0x000fea0003800000 */
.L_x_25510:
        /* <DEDUP_REMOVED lines=16> */
.L_x_25516:
[----:B------:R-:W-:Y:S05]  /*5630*/  BSYNC B4 ;  /* 0x0000000000047941 */ /* 0x000fea0003800000 */
.L_x_25515:
        /* <DEDUP_REMOVED lines=43> */
.L_x_25514:
[----:B------:R-:W-:Y:S05]  /*58f0*/  BSYNC B3 ;  /* 0x0000000000037941 */ /* 0x000fea0003800000 */
.L_x_25513:
        /* <DEDUP_REMOVED lines=10> */
.L_x_25509:
[----:B------:R-:W-:Y:S05]  /*59a0*/  BSYNC B2 ;  /* 0x0000000000027941 */ /* 0x000fea0003800000 */
.L_x_25508:
        /* <DEDUP_REMOVED lines=18> */
.L_x_25520:
[----:B------:R-:W-:Y:S02]  /*5ad0*/  IMAD.MOV.U32 R17, RZ, RZ, R18 ;  /* 0x000000ffff117224 */ /* 0x000fe400078e0012 */
.L_x_25521:
[----:B------:R-:W-:Y:S05]  /*5ae0*/  BSYNC B3 ;  /* 0x0000000000037941 */ /* 0x000fea0003800000 */
.L_x_25519:
        /* <DEDUP_REMOVED lines=16> */
.L_x_25525:
[----:B------:R-:W-:Y:S05]  /*5bf0*/  BSYNC B4 ;  /* 0x0000000000047941 */ /* 0x000fea0003800000 */
.L_x_25524:
        /* <DEDUP_REMOVED lines=43> */
.L_x_25523:
[----:B------:R-:W-:Y:S05]  /*5eb0*/  BSYNC B3 ;  /* 0x0000000000037941 */ /* 0x000fea0003800000 */
.L_x_25522:
        /* <DEDUP_REMOVED lines=10> */
.L_x_25518:
[----:B------:R-:W-:Y:S05]  /*5f60*/  BSYNC B2 ;  /* 0x0000000000027941 */ /* 0x000fea0003800000 */
.L_x_25517:
        /* <DEDUP_REMOVED lines=18> */
.L_x_25529:
[----:B------:R-:W-:Y:S02]  /*6090*/  IMAD.MOV.U32 R51, RZ, RZ, R18 ;  /* 0x000000ffff337224 */ /* 0x000fe400078e0012 */
.L_x_25530:
[----:B------:R-:W-:Y:S05]  /*60a0*/  BSYNC B3 ;  /* 0x0000000000037941 */ /* 0x000fea0003800000 */
.L_x_25528:
        /* <DEDUP_REMOVED lines=16> */
.L_x_25534:
[----:B------:R-:W-:Y:S05]  /*61b0*/  BSYNC B4 ;  /* 0x0000000000047941 */ /* 0x000fea0003800000 */
.L_x_25533:
        /* <DEDUP_REMOVED lines=43> */
.L_x_25532:
[----:B------:R-:W-:Y:S05]  /*6470*/  BSYNC B3 ;  /* 0x0000000000037941 */ /* 0x000fea0003800000 */
.L_x_25531:
        /* <DEDUP_REMOVED lines=10> */
.L_x_25527:
[----:B------:R-:W-:Y:S05]  /*6520*/  BSYNC B2 ;  /* 0x0000000000027941 */ /* 0x000fea0003800000 */
.L_x_25526:
[----:B------:R-:W-:Y:S01]  /*6530*/  IMAD.MOV.U32 R74, RZ, RZ, 0x10 ;  /* 0x00000010ff4a7424 */ /* 0x000fe200078e00ff */
[----:B------:R-:W-:Y:S03]  /*6540*/  BSSY B2, `(.L_x_25535) ;  /* 0x000000f000027945 */ /* 0x000fe60003800000 */
[----:B------:R-:W-:-:S05]  /*6550*/  IMAD.WIDE.U32 R74, R105, R74, c[0x0][0x188] ;  /* 0x00006200694a7625 */ /* 0x000fca00078e004a */
[----:B------:R0:W-:Y:S01]  /*6560*/  STG.E.128 [R74.64], R48 ;  /* 0x000000304a007986 */ /* 0x0001e2000c101d06 */
[----:B------:R-:W-:Y:S05]  /*6570*/  @!P1 BRA `(.L_x_25536) ;  /* 0x000000b000009947 */ /* 0x000fea0003800000 */
[----:B0-----:R-:W-:Y:S01]  /*6580*/  SHF.L.U32 R74, R95, 0x10, RZ ;  /* 0x000000105f4a7819 */ /* 0x001fe200000006ff */
[----:B------:R-:W-:Y:S01]  /*6590*/  IMAD.MOV.U32 R109, RZ, RZ, 0x4 ;  /* 0x00000004ff6d7424 */ /* 0x000fe200078e00ff */
[----:B------:R-:W-:Y:S02]  /*65a0*/  LOP3.LUT R75, R96, 0xffff, RZ, 0xc0, !PT ;  /* 0x0000ffff604b7812 */ /* 0x000fe400078ec0ff */
[----:B------:R-:W-:Y:S02]  /*65b0*/  LOP3.LUT R74, R74, 0xff0000, RZ, 0xc0, !PT ;  /* 0x00ff00004a4a7812 */ /* 0x000fe400078ec0ff */
[----:B------:R-:W-:-:S03]  /*65c0*/  LOP3.LUT R108, R93, 0xff, RZ, 0xc0, !PT ;  /* 0x000000ff5d6c7812 */ /* 0x000fc600078ec0ff */
[----:B------:R-:W-:Y:S01]  /*65d0*/  IMAD R74, R75, 0x1000000, R74 ;  /* 0x010000004b4a7824 */ /* 0x000fe200078e024a */
[----:B------:R-:W-:-:S05]  /*65e0*/  LOP3.LUT R75, R94, 0xff, RZ, 0xc0, !PT ;  /* 0x000000ff5e4b7812 */ /* 0x000fca00078ec0ff */
[----:B------:R-:W-:-:S04]  /*65f0*/  IMAD R74, R75, 0x100, R74 ;  /* 0x000001004b4a7824 */ /* 0x000fc800078e024a */
[----:B------:R-:W-:Y:S02]  /*6600*/  IMAD.IADD R108, R74, 0x1, R108 ;  /* 0x000000014a6c7824 */ /* 0x000fe400078e026c */
[----:B------:R-:W-:-:S05]  /*6610*/  IMAD.WIDE.U32 R74, R104, R109, c[0x0][0x190] ;  /* 0x00006400684a7625 */ /* 0x000fca00078e006d */
[----:B------:R0:W-:Y:S02]  /*6620*/  STG.E [R74.64], R108 ;  /* 0x0000006c4a007986 */ /* 0x0001e4000c101906 */
.L_x_25536:
[----:B------:R-:W-:Y:S05]  /*6630*/  BSYNC B2 ;  /* 0x0000000000027941 */ /* 0x000fea0003800000 */
.L_x_25535:
[----:B------:R-:W-:Y:S02]  /*6640*/  IADD3 R105, R105, 0x20, RZ ;  /* 0x0000002069697810 */ /* 0x000fe40007ffe0ff */
[----:B------:R-:W-:Y:S02]  /*6650*/  IADD3 R104, R104, 0x20, RZ ;  /* 0x0000002068687810 */ /* 0x000fe40007ffe0ff */
.L_x_25498:
[----:B------:R-:W-:Y:S05]  /*6660*/  BSYNC B1 ;  /* 0x0000000000017941 */ /* 0x000fea0003800000 */
.L_x_25497:
[----:B------:R-:W-:Y:S01]  /*6670*/  ISETP.NE.AND P2, PT, R99, RZ, PT ;  /* 0x000000ff6300720c */ /* 0x000fe20003f45270 */
[----:B------:R-:W-:-:S12]  /*6680*/  BSSY B1, `(.L_x_25537) ;  /* 0x000018e000017945 */ /* 0x000fd80003800000 */
[----:B------:R-:W-:Y:S05]  /*6690*/  @!P2 BRA `(.L_x_25538) ;  /* 0x000018c00000a947 */ /* 0x000fea0003800000 */
[----:B------:R-:W-:-:S04]  /*66a0*/  ISETP.NE.U32.AND P2, PT, RZ, c[0x0][0x180], PT ;  /* 0x00006000ff007a0c */ /* 0x000fc80003f45070 */
[----:B------:R-:W-:-:S13]  /*66b0*/  ISETP.NE.AND.EX P2, PT, RZ, c[0x0][0x184], PT, P2 ;  /* 0x00006100ff007a0c */ /* 0x000fda0003f45320 */
[----:B------:R-:W-:-:S05]  /*66c0*/  @P2 MOV R52, 0x10 ;  /* 0x0000001000342802 */ /* 0x000fca0000000f00 */
        /* <DEDUP_REMOVED lines=24> */
.L_x_25542:
[----:B0-----:R-:W-:Y:S02]  /*6850*/  IMAD.MOV.U32 R74, RZ, RZ, R18 ;  /* 0x000000ffff4a7224 */ /* 0x001fe400078e0012 */
.L_x_25543:
[----:B------:R-:W-:Y:S05]  /*6860*/  BSYNC B3 ;  /* 0x0000000000037941 */ /* 0x000fea0003800000 */
.L_x_25541:
        /* <DEDUP_REMOVED lines=16> */
.L_x_25547:
[----:B------:R-:W-:Y:S05]  /*6970*/  BSYNC B4 ;  /* 0x0000000000047941 */ /* 0x000fea0003800000 */
.L_x_25546:
        /* <DEDUP_REMOVED lines=43> */
.L_x_25545:
[----:B------:R-:W-:Y:S05]  /*6c30*/  BSYNC B3 ;  /* 0x0000000000037941 */ /* 0x000fea0003800000 */
.L_x_25544:
        /* <DEDUP_REMOVED lines=10> */
.L_x_25540:
[----:B------:R-:W-:Y:S05]  /*6ce0*/  BSYNC B2 ;  /* 0x0000000000027941 */ /* 0x000fea0003800000 */
.L_x_25539:
        /* <DEDUP_REMOVED lines=18> */
.L_x_25551:
[----:B------:R-:W-:Y:S02]  /*6e10*/  IMAD.MOV.U32 R17, RZ, RZ, R18 ;  /* 0x000000ffff117224 */ /* 0x000fe400078e0012 */
.L_x_25552:
[----:B------:R-:W-:Y:S05]  /*6e20*/  BSYNC B3 ;  /* 0x0000000000037941 */ /* 0x000fea0003800000 */
.L_x_25550:
        /* <DEDUP_REMOVED lines=16> */
.L_x_25556:
[----:B------:R-:W-:Y:S05]  /*6f30*/  BSYNC B4 ;  /* 0x0000000000047941 */ /* 0x000fea0003800000 */
.L_x_25555:
        /* <DEDUP_REMOVED lines=43> */
.L_x_25554:
[----:B------:R-:W-:Y:S05]  /*71f0*/  BSYNC B3 ;  /* 0x0000000000037941 */ /* 0x000fea0003800000 */
.L_x_25553:
        /* <DEDUP_REMOVED lines=10> */
.L_x_25549:
[----:B------:R-:W-:Y:S05]  /*72a0*/  BSYNC B2 ;  /* 0x0000000000027941 */ /* 0x000fea0003800000 */
.L_x_25548:
        /* <DEDUP_REMOVED lines=18> */
.L_x_25560:
[----:B------:R-:W-:Y:S02]  /*73d0*/  IMAD.MOV.U32 R17, RZ, RZ, R18 ;  /* 0x000000ffff117224 */ /* 0x000fe400078e0012 */
.L_x_25561:
[----:B------:R-:W-:Y:S05]  /*73e0*/  BSYNC B3 ;  /* 0x0000000000037941 */ /* 0x000fea0003800000 */
.L_x_25559:
        /* <DEDUP_REMOVED lines=16> */
.L_x_25565:
[----:B------:R-:W-:Y:S05]  /*74f0*/  BSYNC B4 ;  /* 0x0000000000047941 */ /* 0x000fea0003800000 */
.L_x_25564:
        /* <DEDUP_REMOVED lines=43> */
.L_x_25563:
[----:B------:R-:W-:Y:S05]  /*77b0*/  BSYNC B3 ;  /* 0x0000000000037941 */ /* 0x000fea0003800000 */
.L_x_25562:
        /* <DEDUP_REMOVED lines=10> */
.L_x_25558:
[----:B------:R-:W-:Y:S05]  /*7860*/  BSYNC B2 ;  /* 0x0000000000027941 */ /* 0x000fea0003800000 */
.L_x_25557:
        /* <DEDUP_REMOVED lines=18> */
.L_x_25569:
[----:B------:R-:W-:Y:S02]  /*7990*/  IMAD.MOV.U32 R55, RZ, RZ, R18 ;  /* 0x000000ffff377224 */ /* 0x000fe400078e0012 */
.L_x_25570:
[----:B------:R-:W-:Y:S05]  /*79a0*/  BSYNC B3 ;  /* 0x0000000000037941 */ /* 0x000fea0003800000 */
.L_x_25568:
        /* <DEDUP_REMOVED lines=16> */
.L_x_25574:
[----:B------:R-:W-:Y:S05]  /*7ab0*/  BSYNC B4 ;  /* 0x0000000000047941 */ /* 0x000fea0003800000 */
.L_x_25573:
        /* <DEDUP_REMOVED lines=43> */
.L_x_25572:
[----:B------:R-:W-:Y:S05]  /*7d70*/  BSYNC B3 ;  /* 0x0000000000037941 */ /* 0x000fea0003800000 */
.L_x_25571:
        /* <DEDUP_REMOVED lines=10> */
.L_x_25567:
[----:B------:R-:W-:Y:S05]  /*7e20*/  BSYNC B2 ;  /* 0x0000000000027941 */ /* 0x000fea0003800000 */
.L_x_25566:
[----:B------:R-:W-:Y:S01]  /*7e30*/  IMAD.MOV.U32 R74, RZ, RZ, 0x10 ;  /* 0x00000010ff4a7424 */ /* 0x000fe200078e00ff */
[----:B------:R-:W-:Y:S03]  /*7e40*/  BSSY B2, `(.L_x_25575) ;  /* 0x000000f000027945 */ /* 0x000fe60003800000 */
        /* <DEDUP_REMOVED lines=9> */
[----:B------:R-:W-:-:S04]  /*7ee0*/  LOP3.LUT R75, R94, 0xff, RZ, 0xc0, !PT ;  /* 0x000000ff5e4b7812 */ /* 0x000fc800078ec0ff */
[----:B------:R-:W-:-:S05]  /*7ef0*/  LEA R74, R75, R74, 0x8 ;  /* 0x0000004a4b4a7211 */ /* 0x000fca00078e40ff */
[----:B------:R-:W-:Y:S02]  /*7f00*/  IMAD.IADD R108, R74, 0x1, R108 ;  /* 0x000000014a6c7824 */ /* 0x000fe400078e026c */
[----:B------:R-:W-:-:S05]  /*7f10*/  IMAD.WIDE.U32 R74, R104, R109, c[0x0][0x190] ;  /* 0x00006400684a7625 */ /* 0x000fca00078e006d */
[----:B------:R0:W-:Y:S02]  /*7f20*/  STG.E [R74.64], R108 ;  /* 0x0000006c4a007986 */ /* 0x0001e4000c101906 */
.L_x_25576:
[----:B------:R-:W-:Y:S05]  /*7f30*/  BSYNC B2 ;  /* 0x0000000000027941 */ /* 0x000fea0003800000 */
.L_x_25575:
[----:B------:R-:W-:Y:S02]  /*7f40*/  IADD3 R105, R105, 0x20, RZ ;  /* 0x0000002069697810 */ /* 0x000fe40007ffe0ff */
[----:B------:R-:W-:Y:S02]  /*7f50*/  IADD3 R104, R104, 0x20, RZ ;  /* 0x0000002068687810 */ /* 0x000fe40007ffe0ff */
.L_x_25538:
[----:B------:R-:W-:Y:S05]  /*7f60*/  BSYNC B1 ;  /* 0x0000000000017941 */ /* 0x000fea0003800000 */
.L_x_25537:
        /* <DEDUP_REMOVED lines=30> */
.L_x_25582:
[----:B0-----:R-:W-:Y:S02]  /*8150*/  IMAD.MOV.U32 R74, RZ, RZ, R18 ;  /* 0x000000ffff4a7224 */ /* 0x001fe400078e0012 */
.L_x_25583:
[----:B------:R-:W-:Y:S05]  /*8160*/  BSYNC B3 ;  /* 0x0000000000037941 */ /* 0x000fea0003800000 */
.L_x_25581:
        /* <DEDUP_REMOVED lines=16> */
.L_x_25587:
[----:B------:R-:W-:Y:S05]  /*8270*/  BSYNC B4 ;  /* 0x0000000000047941 */ /* 0x000fea0003800000 */
.L_x_25586:
        /* <DEDUP_REMOVED lines=43> */
.L_x_25585:
[----:B------:R-:W-:Y:S05]  /*8530*/  BSYNC B3 ;  /* 0x0000000000037941 */ /* 0x000fea0003800000 */
.L_x_25584:
        /* <DEDUP_REMOVED lines=10> */
.L_x_25580:
[----:B------:R-:W-:Y:S05]  /*85e0*/  BSYNC B2 ;  /* 0x0000000000027941 */ /* 0x000fea0003800000 */
.L_x_25579:
        /* <DEDUP_REMOVED lines=18> */
.L_x_25591:
[----:B------:R-:W-:Y:S02]  /*8710*/  IMAD.MOV.U32 R17, RZ, RZ, R18 ;  /* 0x000000ffff117224 */ /* 0x000fe400078e0012 */
.L_x_25592:
[----:B------:R-:W-:Y:S05]  /*8720*/  BSYNC B3 ;  /* 0x0000000000037941 */ /* 0x000fea0003800000 */
.L_x_25590:
        /* <DEDUP_REMOVED lines=16> */
.L_x_25596:
[----:B------:R-:W-:Y:S05]  /*8830*/  BSYNC B4 ;  /* 0x0000000000047941 */ /* 0x000fea0003800000 */
.L_x_25595:
        /* <DEDUP_REMOVED lines=43> */
.L_x_25594:
[----:B------:R-:W-:Y:S05]  /*8af0*/  BSYNC B3 ;  /* 0x0000000000037941 */ /* 0x000fea0003800000 */
.L_x_25593:
[----:B------:R-:W1:Y:S01]  /*8b00*/  I2F.U32 R17, R17 ;  /* 0x0000001100117306 */ /* 0x000e620000201000 */
[----:B------:R-:W-:-:S10]  /*8b10*/  HFMA2.MMA R58, -RZ, RZ, 0.1171875, 0 ;  /* 0x2f800000ff3a7435 */ /* 0x000fd400000001ff */
        /* <DEDUP_REMOVED lines=8> */
.L_x_25589:
[----:B------:R-:W-:Y:S05]  /*8ba0*/  BSYNC B2 ;  /* 0x0000000000027941 */ /* 0x000fea0003800000 */
.L_x_25588:
        /* <DEDUP_REMOVED lines=18> */
.L_x_25600:
[----:B------:R-:W-:Y:S02]  /*8cd0*/  MOV R17, R18 ;  /* 0x0000001200117202 */ /* 0x000fe40000000f00 */
.L_x_25601:
[----:B------:R-:W-:Y:S05]  /*8ce0*/  BSYNC B3 ;  /* 0x0000000000037941 */ /* 0x000fea0003800000 */
.L_x_25599:
        /* <DEDUP_REMOVED lines=16> */
.L_x_25605:
[----:B------:R-:W-:Y:S05]  /*8df0*/  BSYNC B4 ;  /* 0x0000000000047941 */ /* 0x000fea0003800000 */
.L_x_25604:
        /* <DEDUP_REMOVED lines=43> */
.L_x_25603:
[----:B------:R-:W-:Y:S05]  /*90b0*/  BSYNC B3 ;  /* 0x0000000000037941 */ /* 0x000fea0003800000 */
.L_x_25602:
        /* <DEDUP_REMOVED lines=10> */
.L_x_25598:
[----:B------:R-:W-:Y:S05]  /*9160*/  BSYNC B2 ;  /* 0x0000000000027941 */ /* 0x000fea0003800000 */
.L_x_25597:
        /* <DEDUP_REMOVED lines=18> */
.L_x_25609:
[----:B------:R-:W-:Y:S02]  /*9290*/  IMAD.MOV.U32 R59, RZ, RZ, R18 ;  /* 0x000000ffff3b7224 */ /* 0x000fe400078e0012 */
.L_x_25610:
[----:B------:R-:W-:Y:S05]  /*92a0*/  BSYNC B3 ;  /* 0x0000000000037941 */ /* 0x000fea0003800000 */
.L_x_25608:
        /* <DEDUP_REMOVED lines=16> */
.L_x_25614:
[----:B------:R-:W-:Y:S05]  /*93b0*/  BSYNC B4 ;  /* 0x0000000000047941 */ /* 0x000fea0003800000 */
.L_x_25613:
        /* <DEDUP_REMOVED lines=41> */
[----:B------:R-:W-:Y:S02]  /*9650*/  LOP3.LUT R7, R75, UR26, R108, 0x96, !PT ;  /* 0x0000001a4b077c12 */ /* 0x000fe4000f8e966c */
[----:B------:R-:W-:Y:S02]  /*9660*/  MOV R19, R74 ;  /* 0x0000004a00137202 */ /* 0x000fe40000000f00 */
.L_x_25612:
[----:B------:R-:W-:Y:S05]  /*9670*/  BSYNC B3 ;  /* 0x0000000000037941 */ /* 0x000fea0003800000 */
.L_x_25611:
        /* <DEDUP_REMOVED lines=10> */
.L_x_25607:
[----:B------:R-:W-:Y:S05]  /*9720*/  BSYNC B2 ;  /* 0x0000000000027941 */ /* 0x000fea0003800000 */
.L_x_25606:
        /* <DEDUP_REMOVED lines=9> */
[----:B------:R-:W-:-:S04]  /*97c0*/  LOP3.LUT R74, R74, 0xff0000, RZ, 0xc0, !PT ;  /* 0x00ff00004a4a7812 */ /* 0x000fc800078ec0ff */
[----:B------:R-:W-:Y:S02]  /*97d0*/  LEA R74, R75, R74, 0x18 ;  /* 0x0000004a4b4a7211 */ /* 0x000fe400078ec0ff */
[----:B------:R-:W-:-:S05]  /*97e0*/  LOP3.LUT R75, R94, 0xff, RZ, 0xc0, !PT ;  /* 0x000000ff5e4b7812 */ /* 0x000fca00078ec0ff */
[----:B------:R-:W-:-:S04]  /*97f0*/  IMAD R74, R75, 0x100, R74 ;  /* 0x000001004b4a7824 */ /* 0x000fc800078e024a */
[----:B------:R-:W-:Y:S02]  /*9800*/  IMAD.IADD R108, R74, 0x1, R108 ;  /* 0x000000014a6c7824 */ /* 0x000fe400078e026c */
[----:B------:R-:W-:-:S05]  /*9810*/  IMAD.WIDE.U32 R74, R104, R109, c[0x0][0x190] ;  /* 0x00006400684a7625 */ /* 0x000fca00078e006d */
[----:B------:R0:W-:Y:S02]  /*9820*/  STG.E [R74.64], R108 ;  /* 0x0000006c4a007986 */ /* 0x0001e4000c101906 */
.L_x_25616:
[----:B------:R-:W-:Y:S05]  /*9830*/  BSYNC B2 ;  /* 0x0000000000027941 */ /* 0x000fea0003800000 */
.L_x_25615:
[----:B------:R-:W-:Y:S02]  /*9840*/  IADD3 R105, R105, 0x20, RZ ;  /* 0x0000002069697810 */ /* 0x000fe40007ffe0ff */
[----:B------:R-:W-:Y:S02]  /*9850*/  IADD3 R104, R104, 0x20, RZ ;  /* 0x0000002068687810 */ /* 0x000fe40007ffe0ff */
.L_x_25578:
[----:B------:R-:W-:Y:S05]  /*9860*/  BSYNC B1 ;  /* 0x0000000000017941 */ /* 0x000fea0003800000 */
.L_x_25577:
        /* <DEDUP_REMOVED lines=30> */
.L_x_25622:
[----:B0-----:R-:W-:Y:S02]  /*9a50*/  IMAD.MOV.U32 R74, RZ, RZ, R18 ;  /* 0x000000ffff4a7224 */ /* 0x001fe400078e0012 */
.L_x_25623:
[----:B------:R-:W-:Y:S05]  /*9a60*/  BSYNC B3 ;  /* 0x0000000000037941 */ /* 0x000fea0003800000 */
.L_x_25621:
        /* <DEDUP_REMOVED lines=16> */
.L_x_25627:
[----:B------:R-:W-:Y:S05]  /*9b70*/  BSYNC B4 ;  /* 0x0000000000047941 */ /* 0x000fea0003800000 */
.L_x_25626:
        /* <DEDUP_REMOVED lines=43> */
.L_x_25625:
[----:B------:R-:W-:Y:S05]  /*9e30*/  BSYNC B3 ;  /* 0x0000000000037941 */ /* 0x000fea0003800000 */
.L_x_25624:
        /* <DEDUP_REMOVED lines=10> */
.L_x_25620:
[----:B------:R-:W-:Y:S05]  /*9ee0*/  BSYNC B2 ;  /* 0x0000000000027941 */ /* 0x000fea0003800000 */
.L_x_25619:
        /* <DEDUP_REMOVED lines=18> */
.L_x_25631:
[----:B------:R-:W-:Y:S02]  /*a010*/  IMAD.MOV.U32 R17, RZ, RZ, R18 ;  /* 0x000000ffff117224 */ /* 0x000fe400078e0012 */
.L_x_25632:
[----:B------:R-:W-:Y:S05]  /*a020*/  BSYNC B3 ;  /* 0x0000000000037941 */ /* 0x000fea0003800000 */
.L_x_25630:
        /* <DEDUP_REMOVED lines=16> */
.L_x_25636:
[----:B------:R-:W-:Y:S05]  /*a130*/  BSYNC B4 ;  /* 0x0000000000047941 */ /* 0x000fea0003800000 */
.L_x_25635:
        /* <DEDUP_REMOVED lines=43> */
.L_x_25634:
[----:B------:R-:W-:Y:S05]  /*a3f0*/  BSYNC B3 ;  /* 0x0000000000037941 */ /* 0x000fea0003800000 */
.L_x_25633:
        /* <DEDUP_REMOVED lines=10> */
.L_x_25629:
[----:B------:R-:W-:Y:S05]  /*a4a0*/  BSYNC B2 ;  /* 0x0000000000027941 */ /* 0x000fea0003800000 */
.L_x_25628:
        /* <DEDUP_REMOVED lines=18> */
.L_x_25640:
[----:B------:R-:W-:Y:S02]  /*a5d0*/  MOV R17, R18 ;  /* 0x0000001200117202 */ /* 0x000fe40000000f00 */
.L_x_25641:
[----:B------:R-:W-:Y:S05]  /*a5e0*/  BSYNC B3 ;  /* 0x0000000000037941 */ /* 0x000fea0003800000 */
.L_x_25639:
        /* <DEDUP_REMOVED lines=16> */
.L_x_25645:
[----:B------:R-:W-:Y:S05]  /*a6f0*/  BSYNC B4 ;  /* 0x0000000000047941 */ /* 0x000fea0003800000 */
.L_x_25644:
        /* <DEDUP_REMOVED lines=43> */
.L_x_25643:
[----:B------:R-:W-:Y:S05]  /*a9b0*/  BSYNC B3 ;  /* 0x0000000000037941 */ /* 0x000fea0003800000 */
.L_x_25642:
        /* <DEDUP_REMOVED lines=10> */
.L_x_25638:
[----:B------:R-:W-:Y:S05]  /*aa60*/  BSYNC B2 ;  /* 0x0000000000027941 */ /* 0x000fea0003800000 */
.L_x_25637:
        /* <DEDUP_REMOVED lines=18> */
.L_x_25649:
[----:B------:R-:W-:Y:S02]  /*ab90*/  IMAD.MOV.U32 R63, RZ, RZ, R18 ;  /* 0x000000ffff3f7224 */ /* 0x000fe400078e0012 */
.L_x_25650:
[----:B------:R-:W-:Y:S05]  /*aba0*/  BSYNC B3 ;  /* 0x0000000000037941 */ /* 0x000fea0003800000 */
.L_x_25648:
        /* <DEDUP_REMOVED lines=16> */
.L_x_25654:
[----:B------:R-:W-:Y:S05]  /*acb0*/  BSYNC B4 ;  /* 0x0000000000047941 */ /* 0x000fea0003800000 */
.L_x_25653:
        /* <DEDUP_REMOVED lines=43> */
.L_x_25652:
[----:B------:R-:W-:Y:S05]  /*af70*/  BSYNC B3 ;  /* 0x0000000000037941 */ /* 0x000fea0003800000 */
.L_x_25651:
        /* <DEDUP_REMOVED lines=10> */
.L_x_25647:
[----:B------:R-:W-:Y:S05]  /*b020*/  BSYNC B2 ;  /* 0x0000000000027941 */ /* 0x000fea0003800000 */
.L_x_25646:
        /* <DEDUP_REMOVED lines=16> */
.L_x_25656:
[----:B------:R-:W-:Y:S05]  /*b130*/  BSYNC B2 ;  /* 0x0000000000027941 */ /* 0x000fea0003800000 */
.L_x_25655:
[----:B------:R-:W-:Y:S02]  /*b140*/  IADD3 R105, R105, 0x20, RZ ;  /* 0x0000002069697810 */ /* 0x000fe40007ffe0ff */
[----:B------:R-:W-:Y:S02]  /*b150*/  IADD3 R104, R104, 0x20, RZ ;  /* 0x0000002068687810 */ /* 0x000fe40007ffe0ff */
.L_x_25618:
[----:B------:R-:W-:Y:S05]  /*b160*/  BSYNC B1 ;  /* 0x0000000000017941 */ /* 0x000fea0003800000 */
.L_x_25617:
        /* <DEDUP_REMOVED lines=30> */
.L_x_25662:
[----:B0-----:R-:W-:Y:S02]  /*b350*/  IMAD.MOV.U32 R74, RZ, RZ, R18 ;  /* 0x000000ffff4a7224 */ /* 0x001fe400078e0012 */
.L_x_25663:
[----:B------:R-:W-:Y:S05]  /*b360*/  BSYNC B3 ;  /* 0x0000000000037941 */ /* 0x000fea0003800000 */
.L_x_25661:
        /* <DEDUP_REMOVED lines=16> */
.L_x_25667:
[----:B------:R-:W-:Y:S05]  /*b470*/  BSYNC B4 ;  /* 0x0000000000047941 */ /* 0x000fea0003800000 */
.L_x_25666:
        /* <DEDUP_REMOVED lines=43> */
.L_x_25665:
[----:B------:R-:W-:Y:S05]  /*b730*/  BSYNC B3 ;  /* 0x0000000000037941 */ /* 0x000fea0003800000 */
.L_x_25664:
        /* <DEDUP_REMOVED lines=10> */
.L_x_25660:
[----:B------:R-:W-:Y:S05]  /*b7e0*/  BSYNC B2 ;  /* 0x0000000000027941 */ /* 0x000fea0003800000 */
.L_x_25659:
        /* <DEDUP_REMOVED lines=18> */
.L_x_25671:
[----:B------:R-:W-:Y:S02]  /*b910*/  IMAD.MOV.U32 R17, RZ, RZ, R18 ;  /* 0x000000ffff117224 */ /* 0x000fe400078e0012 */
.L_x_25672:
[----:B------:R-:W-:Y:S05]  /*b920*/  BSYNC B3 ;  /* 0x0000000000037941 */ /* 0x000fea0003800000 */
.L_x_25670:
        /* <DEDUP_REMOVED lines=16> */
.L_x_25676:
[----:B------:R-:W-:Y:S05]  /*ba30*/  BSYNC B4 ;  /* 0x0000000000047941 */ /* 0x000fea0003800000 */
.L_x_25675:
        /* <DEDUP_REMOVED lines=43> */
.L_x_25674:
[----:B------:R-:W-:Y:S05]  /*bcf0*/  BSYNC B3 ;  /* 0x0000000000037941 */ /* 0x000fea0003800000 */
.L_x_25673:
        /* <DEDUP_REMOVED lines=10> */
.L_x_25669:
[----:B------:R-:W-:Y:S05]  /*bda0*/  BSYNC B2 ;  /* 0x0000000000027941 */ /* 0x000fea0003800000 */
.L_x_25668:
        /* <DEDUP_REMOVED lines=18> */
.L_x_25680:
[----:B------:R-:W-:Y:S02]  /*bed0*/  MOV R17, R18 ;  /* 0x0000001200117202 */ /* 0x000fe40000000f00 */
.L_x_25681:
[----:B------:R-:W-:Y:S05]  /*bee0*/  BSYNC B3 ;  /* 0x0000000000037941 */ /* 0x000fea0003800000 */
.L_x_25679:
        /* <DEDUP_REMOVED lines=16> */
.L_x_25685:
[----:B------:R-:W-:Y:S05]  /*bff0*/  BSYNC B4 ;  /* 0x0000000000047941 */ /* 0x000fea0003800000 */
.L_x_25684:
        /* <DEDUP_REMOVED lines=43> */
.L_x_25683:
[----:B------:R-:W-:Y:S05]  /*c2b0*/  BSYNC B3 ;  /* 0x0000000000037941 */ /* 0x000fea0003800000 */
.L_x_25682:
        /* <DEDUP_REMOVED lines=10> */
.L_x_25678:
[----:B------:R-:W-:Y:S05]  /*c360*/  BSYNC B2 ;  /* 0x0000000000027941 */ /* 0x000fea0003800000 */
.L_x_25677:
        /* <DEDUP_REMOVED lines=18> */
.L_x_25689:
[----:B------:R-:W-:Y:S02]  /*c490*/  IMAD.MOV.U32 R67, RZ, RZ, R18 ;  /* 0x000000ffff437224 */ /* 0x000fe400078e0012 */
.L_x_25690:
[----:B------:R-:W-:Y:S05]  /*c4a0*/  BSYNC B3 ;  /* 0x0000000000037941 */ /* 0x000fea0003800000 */
.L_x_25688:
        /* <DEDUP_REMOVED lines=16> */
.L_x_25694:
[----:B------:R-:W-:Y:S05]  /*c5b0*/  BSYNC B4 ;  /* 0x0000000000047941 */ /* 0x000fea0003800000 */
.L_x_25693:
        /* <DEDUP_REMOVED lines=43> */
.L_x_25692:
[----:B------:R-:W-:Y:S05]  /*c870*/  BSYNC B3 ;  /* 0x0000000000037941 */ /* 0x000fea0003800000 */
.L_x_25691:
        /* <DEDUP_REMOVED lines=10> */
.L_x_25687:
[----:B------:R-:W-:Y:S05]  /*c920*/  BSYNC B2 ;  /* 0x0000000000027941 */ /* 0x000fea0003800000 */
.L_x_25686:
        /* <DEDUP_REMOVED lines=16> */
.L_x_25696:
[----:B------:R-:W-:Y:S05]  /*ca30*/  BSYNC B2 ;  /* 0x0000000000027941 */ /* 0x000fea0003800000 */
.L_x_25695:
[----:B------:R-:W-:Y:S02]  /*ca40*/  IADD3 R105, R105, 0x20, RZ ;  /* 0x0000002069697810 */ /* 0x000fe40007ffe0ff */
[----:B------:R-:W-:Y:S02]  /*ca50*/  IADD3 R104, R104, 0x20, RZ ;  /* 0x0000002068687810 */ /* 0x000fe40007ffe0ff */
.L_x_25658:
[----:B------:R-:W-:Y:S05]  /*ca60*/  BSYNC B1 ;  /* 0x0000000000017941 */ /* 0x000fea0003800000 */
.L_x_25657:
        /* <DEDUP_REMOVED lines=30> */
.L_x_25702:
[----:B0-----:R-:W-:Y:S02]  /*cc50*/  IMAD.MOV.U32 R74, RZ, RZ, R18 ;  /* 0x000000ffff4a7224 */ /* 0x001fe400078e0012 */
.L_x_25703:
[----:B------:R-:W-:Y:S05]  /*cc60*/  BSYNC B3 ;  /* 0x0000000000037941 */ /* 0x000fea0003800000 */
.L_x_25701:
        /* <DEDUP_REMOVED lines=16> */
.L_x_25707:
[----:B------:R-:W-:Y:S05]  /*cd70*/  BSYNC B4 ;  /* 0x0000000000047941 */ /* 0x000fea0003800000 */
.L_x_25706:
        /* <DEDUP_REMOVED lines=43> */
.L_x_25705:
[----:B------:R-:W-:Y:S05]  /*d030*/  BSYNC B3 ;  /* 0x0000000000037941 */ /* 0x000fea0003800000 */
.L_x_25704:
        /* <DEDUP_REMOVED lines=10> */
.L_x_25700:
[----:B------:R-:W-:Y:S05]  /*d0e0*/  BSYNC B2 ;  /* 0x0000000000027941 */ /* 0x000fea0003800000 */
.L_x_25699:
        /* <DEDUP_REMOVED lines=18> */
.L_x_25711:
[----:B------:R-:W-:Y:S02]  /*d210*/  IMAD.MOV.U32 R17, RZ, RZ, R18 ;  /* 0x000000ffff117224 */ /* 0x000fe400078e0012 */
.L_x_25712:
[----:B------:R-:W-:Y:S05]  /*d220*/  BSYNC B3 ;  /* 0x0000000000037941 */ /* 0x000fea0003800000 */
.L_x_25710:
        /* <DEDUP_REMOVED lines=16> */
.L_x_25716:
[----:B------:R-:W-:Y:S05]  /*d330*/  BSYNC B4 ;  /* 0x0000000000047941 */ /* 0x000fea0003800000 */
.L_x_25715:
        /* <DEDUP_REMOVED lines=43> */
.L_x_25714:
[----:B------:R-:W-:Y:S05]  /*d5f0*/  BSYNC B3 ;  /* 0x0000000000037941 */ /* 0x000fea0003800000 */
.L_x_25713:
        /* <DEDUP_REMOVED lines=10> */
.L_x_25709:
[----:B------:R-:W-:Y:S05]  /*d6a0*/  BSYNC B2 ;  /* 0x0000000000027941 */ /* 0x000fea0003800000 */
.L_x_25708:
        /* <DEDUP_REMOVED lines=18> */
.L_x_25720:
[----:B------:R-:W-:Y:S02]  /*d7d0*/  MOV R17, R18 ;  /* 0x0000001200117202 */ /* 0x000fe40000000f00 */
.L_x_25721:
[----:B------:R-:W-:Y:S05]  /*d7e0*/  BSYNC B3 ;  /* 0x0000000000037941 */ /* 0x000fea0003800000 */
.L_x_25719:
        /* <DEDUP_REMOVED lines=16> */
.L_x_25725:
[----:B------:R-:W-:Y:S05]  /*d8f0*/  BSYNC B4 ;  /* 0x0000000000047941 */ /* 0x000fea0003800000 */
.L_x_25724:
        /* <DEDUP_REMOVED lines=43> */
.L_x_25723:
[----:B------:R-:W-:Y:S05]  /*dbb0*/  BSYNC B3 ;  /* 0x0000000000037941 */ /* 0x000fea0003800000 */
.L_x_25722:
        /* <DEDUP_REMOVED lines=10> */
.L_x_25718:
[----:B------:R-:W-:Y:S05]  /*dc60*/  BSYNC B2 ;  /* 0x0000000000027941 */ /* 0x000fea0003800000 */
.L_x_25717:
        /* <DEDUP_REMOVED lines=18> */
.L_x_25729:
[----:B------:R-:W-:Y:S02]  /*dd90*/  IMAD.MOV.U32 R71, RZ, RZ, R18 ;  /* 0x000000ffff477224 */ /* 0x000fe400078e0012 */
.L_x_25730:
[----:B------:R-:W-:Y:S05]  /*dda0*/  BSYNC B3 ;  /* 0x0000000000037941 */ /* 0x000fea0003800000 */
.L_x_25728:
        /* <DEDUP_REMOVED lines=16> */
.L_x_25734:
[----:B------:R-:W-:Y:S05]  /*deb0*/  BSYNC B4 ;  /* 0x0000000000047941 */ /* 0x000fea0003800000 */
.L_x_25733:
        /* <DEDUP_REMOVED lines=43> */
.L_x_25732:
[----:B------:R-:W-:Y:S05]  /*e170*/  BSYNC B3 ;  /* 0x0000000000037941 */ /* 0x000fea0003800000 */
.L_x_25731:
        /* <DEDUP_REMOVED lines=10> */
.L_x_25727:
[----:B------:R-:W-:Y:S05]  /*e220*/  BSYNC B2 ;  /* 0x0000000000027941 */ /* 0x000fea0003800000 */
.L_x_25726:
[----:B------:R-:W-:-:S04]  /*e230*/  IMAD.MOV.U32 R74, RZ, RZ, 0x10 ;  /* 0x00000010ff4a7424 */ /* 0x000fc800078e00ff */
[----:B------:R-:W-:-:S05]  /*e240*/  IMAD.WIDE.U32 R74, R105, R74, c[0x0][0x188] ;  /* 0x00006200694a7625 */ /* 0x000fca00078e004a */
[----:B------:R0:W-:Y:S01]  /*e250*/  STG.E.128 [R74.64], R68 ;  /* 0x000000444a007986 */ /* 0x0001e2000c101d06 */
[----:B------:R-:W-:Y:S05]  /*e260*/  @!P1 BRA `(.L_x_25698) ;  /* 0x000000b000009947 */ /* 0x000fea0003800000 */
[----:B0-----:R-:W-:Y:S02]  /*e270*/  IMAD.U32 R74, R95, 0x10000, RZ ;  /* 0x000100005f4a7824 */ /* 0x001fe400078e00ff */
[----:B------:R-:W-:-:S03]  /*e280*/  IMAD.MOV.U32 R106, RZ, RZ, 0x4 ;  /* 0x00000004ff6a7424 */ /* 0x000fc600078e00ff */
[----:B------:R-:W-:Y:S01]  /*e290*/  LOP3.LUT R75, R74, 0xff0000, RZ, 0xc0, !PT ;  /* 0x00ff00004a4b7812 */ /* 0x000fe200078ec0ff */
[----:B------:R-:W-:Y:S01]  /*e2a0*/  IMAD.WIDE.U32 R104, R104, R106, c[0x0][0x190] ;  /* 0x0000640068687625 */ /* 0x000fe200078e006a */
[----:B------:R-:W-:-:S04]  /*e2b0*/  LOP3.LUT R74, R96, 0xffff, RZ, 0xc0, !PT ;  /* 0x0000ffff604a7812 */ /* 0x000fc800078ec0ff */
[----:B------:R-:W-:Y:S02]  /*e2c0*/  LEA R74, R74, R75, 0x18 ;  /* 0x0000004b4a4a7211 */ /* 0x000fe400078ec0ff */
[----:B------:R-:W-:-:S05]  /*e2d0*/  LOP3.LUT R75, R94, 0xff, RZ, 0xc0, !PT ;  /* 0x000000ff5e4b7812 */ /* 0x000fca00078ec0ff */
[----:B------:R-:W-:Y:S01]  /*e2e0*/  IMAD R74, R75, 0x100, R74 ;  /* 0x000001004b4a7824 */ /* 0x000fe200078e024a */
[----:B------:R-:W-:-:S05]  /*e2f0*/  LOP3.LUT R75, R93, 0xff, RZ, 0xc0, !PT ;  /* 0x000000ff5d4b7812 */ /* 0x000fca00078ec0ff */
[----:B------:R-:W-:-:S05]  /*e300*/  IMAD.IADD R74, R74, 0x1, R75 ;  /* 0x000000014a4a7824 */ /* 0x000fca00078e024b */
[----:B------:R0:W-:Y:S02]  /*e310*/  STG.E [R104.64], R74 ;  /* 0x0000004a68007986 */ /* 0x0001e4000c101906 */
.L_x_25698:
[----:B------:R-:W-:Y:S05]  /*e320*/  BSYNC B1 ;  /* 0x0000000000017941 */ /* 0x000fea0003800000 */
.L_x_25697:
[----:B0-----:R-:W-:Y:S01]  /*e330*/  FADD.FTZ R74, RZ, R36 ;  /* 0x00000024ff4a7221 */ /* 0x001fe20000010000 */
[C---:B------:R-:W-:Y:S01]  /*e340*/  ISETP.GT.U32.AND P1, PT, R4.reuse, 0x3f, PT ;  /* 0x0000003f0400780c */ /* 0x040fe20003f24070 */
[----:B------:R-:W0:Y:S01]  /*e350*/  S2R R104, SR_TID.X ;  /* 0x0000000000687919 */ /* 0x000e220000002100 */
        /* <DEDUP_REMOVED lines=9> */
[----:B------:R-:W-:-:S05]  /*e3f0*/  FSEL R106, R74, RZ, P0 ;  /* 0x000000ff4a6a7208 */ /* 0x000fca0000000000 */
[----:B------:R-:W-:-:S04]  /*e400*/  FADD.FTZ R74, R44, R106 ;  /* 0x0000006a2c4a7221 */ /* 0x000fc80000010000 */
[----:B------:R-:W-:Y:S01]  /*e410*/  FADD.FTZ R105, R45, R74 ;  /* 0x0000004a2d697221 */ /* 0x000fe20000010000 */
[----:B0-----:R-:W-:Y:S02]  /*e420*/  LOP3.LUT P0, RZ, R104, 0x1f, RZ, 0xc0, !PT ;  /* 0x0000001f68ff7812 */ /* 0x001fe4000780c0ff */
[----:B------:R-:W-:Y:S01]  /*e430*/  ISETP.NE.AND P0, PT, R75, RZ, PT ;  /* 0x000000ff4b00720c */ /* 0x000fe20003f05270 */
        /* <DEDUP_REMOVED lines=30> */
.L_x_25755:
[----:B01----:R-:W-:Y:S01]  /*e620*/  FADD.FTZ R106, R106, R104 ;  /* 0x000000686a6a7221 */ /* 0x003fe20000010000 */
[----:B------:R-:W-:Y:S05]  /*e630*/  BRA.DIV ~URZ, `(.L_x_25736) ;  /* 0x000011b27f007947 */ /* 0x000fea000b800000 */
[----:B------:R-:W-:Y:S02]  /*e640*/  P2R R75, PR, RZ, 0x40 ;  /* 0x00000040ff4b7803 */ /* 0x000fe40000000000 */
[----:B------:R-:W-:Y:S02]  /*e650*/  ISETP.NE.AND P6, PT, R105, RZ, PT ;  /* 0x000000ff6900720c */ /* 0x000fe40003fc5270 */
        /* <DEDUP_REMOVED lines=17> */
[----:B------:R-:W-:-:S05]  /*e770*/  FFMA.FTZ R104, R105, R105, R104 ;  /* 0x0000006969687223 */ /* 0x000fca0000010068 */
        /* <DEDUP_REMOVED lines=66> */
.L_x_25756:
[----:B------:R-:W2:Y:S01]  /*eba0*/  S2R R74, SR_TID.X ;  /* 0x00000000004a7919 */ /* 0x000ea20000002100 */
[----:B------:R-:W-:Y:S01]  /*ebb0*/  BSSY B1, `(.L_x_25737) ;  /* 0x00000b6000017945 */ /* 0x000fe20003800000 */
[----:B--2---:R-:W-:-:S13]  /*ebc0*/  LOP3.LUT P2, RZ, R74, 0x1f, RZ, 0xc0, !PT ;  /* 0x0000001f4aff7812 */ /* 0x004fda000784c0ff */
[----:B------:R-:W-:-:S04]  /*ebd0*/  @!P2 LEA R74, P1, R5, c[0x0][0x1a0], 0x2 ;  /* 0x00006800054aaa11 */ /* 0x000fc800078210ff */
[C---:B------:R-:W-:Y:S02]  /*ebe0*/  @!P2 LEA.HI.X R75, R5.reuse, c[0x0][0x1a4], R73, 0x2, P1 ;  /* 0x00006900054baa11 */ /* 0x040fe400008f1449 */
[----:B------:R-:W-:-:S03]  /*ebf0*/  @!P2 LEA R104, P1, R5, c[0x0][0x1a8], 0x2 ;  /* 0x00006a000568aa11 */ /* 0x000fc600078210ff */
[----:B------:R2:W-:Y:S01]  /*ec00*/  @!P2 STG.E [R74.64], R108 ;  /* 0x0000006c4a00a986 */ /* 0x0005e2000c101906 */
[----:B------:R-:W-:Y:S01]  /*ec10*/  @!P2 LEA.HI.X R105, R5, c[0x0][0x1ac], R73, 0x2, P1 ;  /* 0x00006b000569aa11 */ /* 0x000fe200008f1449 */
[----:B-1----:R-:W-:Y:S01]  /*ec20*/  FADD.FTZ R73, R109, R106 ;  /* 0x0000006a6d497221 */ /* 0x002fe20000010000 */
[----:B0-----:R-:W-:Y:S02]  /*ec30*/  MOV R106, c[0x0][0x1e0] ;  /* 0x00007800006a7a02 */ /* 0x001fe40000000f00 */
[----:B------:R-:W-:-:S03]  /*ec40*/  ISETP.NE.AND P1, PT, RZ, UR8, PT ;  /* 0x00000008ff007c0c */ /* 0x000fc6000bf25270 */
[----:B------:R-:W-:Y:S02]  /*ec50*/  FFMA.FTZ R73, R73, R106, c[0x0][0x228] ;  /* 0x00008a0049497623 */ /* 0x000fe4000001006a */
[----:B------:R-:W-:-:S05]  /*ec60*/  FMUL.FTZ R106, R108, R108 ;  /* 0x0000006c6c6a7220 */ /* 0x000fca0000410000 */
[----:B------:R-:W-:-:S05]  /*ec70*/  FSEL R106, R106, RZ, P1 ;  /* 0x000000ff6a6a7208 */ /* 0x000fca0000800000 */
[----:B------:R-:W-:-:S06]  /*ec80*/  FADD.FTZ R106, R73, R106 ;  /* 0x0000006a496a7221 */ /* 0x000fcc0000010000 */
[----:B------:R-:W0:Y:S02]  /*ec90*/  MUFU.RSQ R106, R106 ;  /* 0x0000006a006a7308 */ /* 0x000e240000001400 */
[----:B0-----:R2:W-:Y:S01]  /*eca0*/  @!P2 STG.E [R104.64], R106 ;  /* 0x0000006a6800a986 */ /* 0x0015e2000c101906 */
[----:B-----5:R-:W-:-:S13]  /*ecb0*/  ISETP.GE.AND P2, PT, R72, 0x1, PT ;  /* 0x000000014800780c */ /* 0x020fda0003f46270 */
[----:B------:R-:W-:Y:S05]  /*ecc0*/  @!P2 BRA `(.L_x_25738) ;  /* 0x00000a400000a947 */ /* 0x000fea0003800000 */
[----:B--2---:R-:W0:Y:S01]  /*ecd0*/  S2R R109, SR_TID.X ;  /* 0x00000000006d7919 */ /* 0x004e220000002100 */
[----:B------:R-:W-:Y:S01]  /*ece0*/  IADD3 R72, R72, -0x1, RZ ;  /* 0xffffffff48487810 */ /* 0x000fe20007ffe0ff */
[----:B------:R-:W-:Y:S01]  /*ecf0*/  BSSY B2, `(.L_x_25739) ;  /* 0x0000018000027945 */ /* 0x000fe20003800000 */
[----:B------:R-:W-:-:S03]  /*ed00*/  FSEL R108, R108, RZ, !P1 ;  /* 0x000000ff6c6c7208 */ /* 0x000fc60004800000 */
[----:B------:R-:W-:-:S05]  /*ed10*/  IMAD R72, R72, c[0x0][0x168], RZ ;  /* 0x00005a0048487a24 */ /* 0x000fca00078e02ff */
[----:B------:R-:W-:-:S04]  /*ed20*/  SHF.R.S32.HI R73, RZ, 0x1f, R72 ;  /* 0x0000001fff497819 */ /* 0x000fc80000011448 */
[----:B------:R-:W-:Y:S02]  /*ed30*/  LEA.HI R73, R73, R72, RZ, 0x2 ;  /* 0x0000004849497211 */ /* 0x000fe400078f10ff */
[----:B0-----:R-:W-:-:S04]  /*ed40*/  LOP3.LUT R72, R109, 0x1f, RZ, 0xc0, !PT ;  /* 0x0000001f6d487812 */ /* 0x001fc800078ec0ff */
[----:B------:R-:W-:Y:S01]  /*ed50*/  LEA.HI.SX32 R109, R73, R72, 0x1e ;  /* 0x00000048496d7211 */ /* 0x000fe200078ff2ff */
[----:B------:R-:W-:Y:S05]  /*ed60*/  @!P0 BRA `(.L_x_25740) ;  /* 0x0000010000008947 */ /* 0x000fea0003800000 */
[--C-:B------:R-:W-:Y:S02]  /*ed70*/  FADD.FTZ R73, R36, -R108.reuse ;  /* 0x8000006c24497221 */ /* 0x100fe40000010000 */
[--C-:B------:R-:W-:Y:S02]  /*ed80*/  FADD.FTZ R105, R38, -R108.reuse ;  /* 0x8000006c26697221 */ /* 0x100fe40000010000 */
[C---:B------:R-:W-:Y:S02]  /*ed90*/  FMUL.FTZ R72, R106.reuse, R73 ;  /* 0x000000496a487220 */ /* 0x040fe40000410000 */
[--C-:B------:R-:W-:Y:S02]  /*eda0*/  FADD.FTZ R73, R37, -R108.reuse ;  /* 0x8000006c25497221 */ /* 0x100fe40000010000 */
[----:B------:R-:W-:Y:S02]  /*edb0*/  FADD.FTZ R75, R39, -R108 ;  /* 0x8000006c274b7221 */ /* 0x000fe40000010000 */
        /* <DEDUP_REMOVED lines=11> */
.L_x_25740:
[----:B------:R-:W-:Y:S05]  /*ee70*/  BSYNC B2 ;  /* 0x0000000000027941 */ /* 0x000fea0003800000 */
.L_x_25739:
[----:B------:R-:W-:Y:S01]  /*ee80*/  ISETP.NE.AND P1, PT, R97, RZ, PT ;  /* 0x000000ff6100720c */ /* 0x000fe20003f25270 */
[----:B------:R-:W-:-:S12]  /*ee90*/  BSSY B2, `(.L_x_25741) ;  /* 0x0000012000027945 */ /* 0x000fd80003800000 */
[----:B------:R-:W-:Y:S05]  /*eea0*/  @!P1 BRA `(.L_x_25742) ;  /* 0x0000010000009947 */ /* 0x000fea0003800000 */
[--C-:B0-----:R-:W-:Y:S02]  /*eeb0*/  FADD.FTZ R73, R44, -R108.reuse ;  /* 0x8000006c2c497221 */ /* 0x101fe40000010000 */
        /* <DEDUP_REMOVED lines=15> */
.L_x_25742:
[----:B------:R-:W-:Y:S05]  /*efb0*/  BSYNC B2 ;  /* 0x0000000000027941 */ /* 0x000fea0003800000 */
.L_x_25741:
        /* <DEDUP_REMOVED lines=19> */
.L_x_25744:
[----:B------:R-:W-:Y:S05]  /*f0f0*/  BSYNC B2 ;  /* 0x0000000000027941 */ /* 0x000fea0003800000 */
.L_x_25743:
[----:B------:R-:W-:Y:S01]  /*f100*/  ISETP.NE.AND P1, PT, R99, RZ, PT ;  /* 0x000000ff6300720c */ /* 0x000fe20003f25270 */
[----:B------:R-:W-:-:S12]  /*f110*/  BSSY B2, `(.L_x_25745) ;  /* 0x0000012000027945 */ /* 0x000fd80003800000 */
[----:B------:R-:W-:Y:S05]  /*f120*/  @!P1 BRA `(.L_x_25746) ;  /* 0x0000010000009947 */ /* 0x000fea0003800000 */
[--C-:B0-----:R-:W-:Y:S01]  /*f130*/  FADD.FTZ R73, R52, -R108.reuse ;  /* 0x8000006c34497221 */ /* 0x101fe20000010000 */
[----:B------:R-:W-:Y:S01]  /*f140*/  HFMA2.MMA R104, -RZ, RZ, 0, 9.5367431640625e-07 ;  /* 0x00000010ff687435 */ /* 0x000fe200000001ff */
[--C-:B------:R-:W-:Y:S02]  /*f150*/  FADD.FTZ R105, R54, -R108.reuse ;  /* 0x8000006c36697221 */ /* 0x100fe40000010000 */
[C---:B------:R-:W-:Y:S02]  /*f160*/  FMUL.FTZ R72, R106.reuse, R73 ;  /* 0x000000496a487220 */ /* 0x040fe40000410000 */
[--C-:B------:R-:W-:Y:S02]  /*f170*/  FADD.FTZ R73, R53, -R108.reuse ;  /* 0x8000006c35497221 */ /* 0x100fe40000010000 */
[----:B------:R-:W-:Y:S02]  /*f180*/  FADD.FTZ R75, R55, -R108 ;  /* 0x8000006c374b7221 */ /* 0x000fe40000010000 */
        /* <DEDUP_REMOVED lines=10> */
.L_x_25746:
[----:B------:R-:W-:Y:S05]  /*f230*/  BSYNC B2 ;  /* 0x0000000000027941 */ /* 0x000fea0003800000 */
.L_x_25745:
        /* <DEDUP_REMOVED lines=19> */
.L_x_25748:
[----:B------:R-:W-:Y:S05]  /*f370*/  BSYNC B2 ;  /* 0x0000000000027941 */ /* 0x000fea0003800000 */
.L_x_25747:
        /* <DEDUP_REMOVED lines=19> */
.L_x_25750:
[----:B------:R-:W-:Y:S05]  /*f4b0*/  BSYNC B2 ;  /* 0x0000000000027941 */ /* 0x000fea0003800000 */
.L_x_25749:
        /* <DEDUP_REMOVED lines=19> */
.L_x_25752:
[----:B------:R-:W-:Y:S05]  /*f5f0*/  BSYNC B2 ;  /* 0x0000000000027941 */ /* 0x000fea0003800000 */
.L_x_25751:
[----:B------:R-:W-:-:S13]  /*f600*/  ISETP.NE.AND P1, PT, R103, RZ, PT ;  /* 0x000000ff6700720c */ /* 0x000fda0003f25270 */
        /* <DEDUP_REMOVED lines=16> */
.L_x_25738:
[----:B--2---:R-:W-:Y:S05]  /*f710*/  BSYNC B1 ;  /* 0x0000000000017941 */ /* 0x004fea0003800000 */
.L_x_25737:
[----:B0-----:R-:W-:-:S04]  /*f720*/  IMAD.MOV.U32 R72, RZ, RZ, c[0x0][0x160] ;  /* 0x00005800ff487624 */ /* 0x001fc800078e00ff */
[----:B------:R-:W-:-:S05]  /*f730*/  IMAD R5, R72, 0x4, R5 ;  /* 0x0000000448057824 */ /* 0x000fca00078e0205 */
[----:B------:R-:W-:-:S13]  /*f740*/  ISETP.GE.AND P1, PT, R5, c[0x0][0x164], PT ;  /* 0x0000590005007a0c */ /* 0x000fda0003f26270 */
[----:B------:R-:W-:Y:S01]  /*f750*/  @P1 CALL.REL.NOINC `(.L_x_25753) ;  /* 0x0000001000001944 */ /* 0x000fe20003c00000 */
[----:B------:R-:W-:Y:S05]  /*f760*/  BRA `(.L_x_25754) ;  /* 0xffff22c000007947 */ /* 0x000fea000383ffff */
.L_x_25753:
[----:B------:R-:W-:Y:S05]  /*f770*/  BSYNC B0 ;  /* 0x0000000000007941 */ /* 0x000fea0003800000 */
.L_x_25416:
[----:B------:R-:W-:Y:S05]  /*f780*/  EXIT ;  /* 0x000000000000794d */ /* 0x000fea0003800000 */
.L_x_25735:
[----:B------:R-:W-:Y:S01]  /*f790*/  HFMA2.MMA R109, -RZ, RZ, 0, 1.847743988037109375e-06 ;  /* 0x0000001fff6d7435 */ /* 0x000fe200000001ff */
[----:B------:R-:W-:Y:S01]  /*f7a0*/  IMAD.MOV.U32 R104, RZ, RZ, 0x1 ;  /* 0x00000001ff687424 */ /* 0x000fe200078e00ff */
[----:B------:R-:W-:Y:S01]  /*f7b0*/  MOV R74, 0xf7e0 ;  /* 0x0000f7e0004a7802 */ /* 0x000fe20000000f00 */
[----:B------:R-:W-:-:S03]  /*f7c0*/  IMAD.MOV.U32 R75, RZ, RZ, -0x1 ;  /* 0xffffffffff4b7424 */ /* 0x000fc600078e00ff */
[----:B-----5:R-:W-:Y:S05]  /*f7d0*/  CALL.REL.NOINC `($__internal_142_$__cuda_sm70_shflsync_bfly_p) ;  /* 0x0000081000007944 */ /* 0x020fea0003c00000 */
[----:B-1----:R-:W-:Y:S05]  /*f7e0*/  BRA `(.L_x_25755) ;  /* 0xffffee3000007947 */ /* 0x002fea000383ffff */
.L_x_25736:
[----:B------:R-:W-:Y:S01]  /*f7f0*/  IMAD.MOV.U32 R104, RZ, RZ, 0x2 ;  /* 0x00000002ff687424 */ /* 0x000fe200078e00ff */
[----:B------:R-:W-:Y:S01]  /*f800*/  MOV R75, 0xffffffff ;  /* 0xffffffff004b7802 */ /* 0x000fe20000000f00 */
[----:B------:R-:W-:Y:S01]  /*f810*/  IMAD.MOV.U32 R109, RZ, RZ, 0x1f ;  /* 0x0000001fff6d7424 */ /* 0x000fe200078e00ff */
[----:B------:R-:W-:Y:S02]  /*f820*/  MOV R74, 0xf840 ;  /* 0x0000f840004a7802 */ /* 0x000fe40000000f00 */
[----:B-----5:R-:W-:Y:S05]  /*f830*/  CALL.REL.NOINC `($__internal_142_$__cuda_sm70_shflsync_bfly_p) ;  /* 0x000007b000007944 */ /* 0x020fea0003c00000 */
[----:B-1----:R-:W-:Y:S01]  /*f840*/  FADD.FTZ R106, R106, R104 ;  /* 0x000000686a6a7221 */ /* 0x002fe20000010000 */
[----:B------:R-:W-:Y:S01]  /*f850*/  MOV R74, 0xf8a0 ;  /* 0x0000f8a0004a7802 */ /* 0x000fe20000000f00 */
[----:B------:R-:W-:Y:S02]  /*f860*/  IMAD.MOV.U32 R104, RZ, RZ, 0x4 ;  /* 0x00000004ff687424 */ /* 0x000fe400078e00ff */
[----:B------:R-:W-:-:S02]  /*f870*/  IMAD.MOV.U32 R109, RZ, RZ, 0x1f ;  /* 0x0000001fff6d7424 */ /* 0x000fc400078e00ff */
[----:B------:R-:W-:Y:S02]  /*f880*/  IMAD.MOV.U32 R75, RZ, RZ, -0x1 ;  /* 0xffffffffff4b7424 */ /* 0x000fe400078e00ff */
[----:B------:R-:W-:Y:S05]  /*f890*/  CALL.REL.NOINC `($__internal_142_$__cuda_sm70_shflsync_bfly_p) ;  /* 0x0000075000007944 */ /* 0x000fea0003c00000 */
[----:B-1----:R-:W-:Y:S01]  /*f8a0*/  FADD.FTZ R106, R106, R104 ;  /* 0x000000686a6a7221 */ /* 0x002fe20000010000 */
[----:B------:R-:W-:Y:S01]  /*f8b0*/  HFMA2.MMA R104, -RZ, RZ, 0, 4.76837158203125e-07 ;  /* 0x00000008ff687435 */ /* 0x000fe200000001ff */
[----:B------:R-:W-:Y:S01]  /*f8c0*/  IMAD.MOV.U32 R109, RZ, RZ, 0x1f ;  /* 0x0000001fff6d7424 */ /* 0x000fe200078e00ff */
[----:B------:R-:W-:Y:S01]  /*f8d0*/  MOV R74, 0xf900 ;  /* 0x0000f900004a7802 */ /* 0x000fe20000000f00 */
[----:B------:R-:W-:-:S03]  /*f8e0*/  IMAD.MOV.U32 R75, RZ, RZ, -0x1 ;  /* 0xffffffffff4b7424 */ /* 0x000fc600078e00ff */
[----:B------:R-:W-:Y:S05]  /*f8f0*/  CALL.REL.NOINC `($__internal_142_$__cuda_sm70_shflsync_bfly_p) ;  /* 0x000006f000007944 */ /* 0x000fea0003c00000 */
[----:B-1----:R-:W-:Y:S01]  /*f900*/  FADD.FTZ R106, R106, R104 ;  /* 0x000000686a6a7221 */ /* 0x002fe20000010000 */
[----:B------:R-:W-:Y:S01]  /*f910*/  MOV R109, 0x1f ;  /* 0x0000001f006d7802 */ /* 0x000fe20000000f00 */
[----:B------:R-:W-:Y:S01]  /*f920*/  IMAD.MOV.U32 R104, RZ, RZ, 0x10 ;  /* 0x00000010ff687424 */ /* 0x000fe200078e00ff */
[----:B------:R-:W-:Y:S01]  /*f930*/  MOV R74, 0xf960 ;  /* 0x0000f960004a7802 */ /* 0x000fe20000000f00 */
[----:B------:R-:W-:Y:S02]  /*f940*/  IMAD.MOV.U32 R75, RZ, RZ, -0x1 ;  /* 0xffffffffff4b7424 */ /* 0x000fe400078e00ff */
[----:B------:R-:W-:Y:S05]  /*f950*/  CALL.REL.NOINC `($__internal_142_$__cuda_sm70_shflsync_bfly_p) ;  /* 0x0000069000007944 */ /* 0x000fea0003c00000 */
[----:B-1----:R-:W-:Y:S01]  /*f960*/  FADD.FTZ R104, R106, R104 ;  /* 0x000000686a687221 */ /* 0x002fe20000010000 */
[----:B------:R-:W-:Y:S01]  /*f970*/  P2R R74, PR, RZ, 0x40 ;  /* 0x00000040ff4a7803 */ /* 0x000fe20000000000 */
[----:B------:R-:W-:Y:S01]  /*f980*/  IMAD.MOV.U32 R109, RZ, RZ, 0x1f ;  /* 0x0000001fff6d7424 */ /* 0x000fe200078e00ff */
[----:B------:R-:W-:Y:S01]  /*f990*/  ISETP.NE.AND P6, PT, R105, RZ, PT ;  /* 0x000000ff6900720c */ /* 0x000fe20003fc5270 */
[----:B------:R-:W-:-:S04]  /*f9a0*/  FMUL.FTZ R108, R104, c[0x0][0x1e0] ;  /* 0x00007800686c7a20 */ /* 0x000fc80000410000 */
        /* <DEDUP_REMOVED lines=8> */
[----:B------:R-:W-:-:S03]  /*fa30*/  FADD.FTZ R104, R44, -R108 ;  /* 0x8000006c2c687221 */ /* 0x000fc60000010000 */
[----:B------:R-:W-:-:S05]  /*fa40*/  FSEL R105, R75, RZ, P0 ;  /* 0x000000ff4b697208 */ /* 0x000fca0000000000 */
[----:B------:R-:W-:Y:S02]  /*fa50*/  FFMA.FTZ R75, R104, R104, R105 ;  /* 0x00000068684b7223 */ /* 0x000fe40000010069 */
[----:B------:R-:W-:-:S04]  /*fa60*/  FADD.FTZ R104, R45, -R108 ;  /* 0x8000006c2d687221 */ /* 0x000fc80000010000 */
        /* <DEDUP_REMOVED lines=8> */
[----:B------:R-:W-:Y:S02]  /*faf0*/  FFMA.FTZ R74, R74, R74, R105 ;  /* 0x0000004a4a4a7223 */ /* 0x000fe40000010069 */
[----:B------:R-:W-:Y:S02]  /*fb00*/  IMAD.MOV.U32 R104, RZ, RZ, 0x1 ;  /* 0x00000001ff687424 */ /* 0x000fe400078e00ff */
[----:B------:R-:W-:-:S02]  /*fb10*/  FFMA.FTZ R74, R75, R75, R74 ;  /* 0x0000004b4b4a7223 */ /* 0x000fc4000001004a */
        /* <DEDUP_REMOVED lines=45> */
[----:B------:R-:W-:Y:S01]  /*fdf0*/  MOV R74, 0xfe20 ;  /* 0x0000fe20004a7802 */ /* 0x000fe20000000f00 */
[----:B------:R-:W-:Y:S02]  /*fe00*/  IMAD.MOV.U32 R106, RZ, RZ, R105 ;  /* 0x000000ffff6a7224 */ /* 0x000fe400078e0069 */
[----:B------:R-:W-:Y:S05]  /*fe10*/  CALL.REL.NOINC `($__internal_142_$__cuda_sm70_shflsync_bfly_p) ;  /* 0x000001d000007944 */ /* 0x000fea0003c00000 */
[----:B-1----:R-:W-:Y:S01]  /*fe20*/  FADD.FTZ R105, R105, R104 ;  /* 0x0000006869697221 */ /* 0x002fe20000010000 */
[----:B------:R-:W-:Y:S01]  /*fe30*/  MOV R75, 0xffffffff ;  /* 0xffffffff004b7802 */ /* 0x000fe20000000f00 */
[----:B------:R-:W-:Y:S01]  /*fe40*/  IMAD.MOV.U32 R104, RZ, RZ, 0x2 ;  /* 0x00000002ff687424 */ /* 0x000fe200078e00ff */
[----:B------:R-:W-:Y:S01]  /*fe50*/  MOV R74, 0xfe90 ;  /* 0x0000fe90004a7802 */ /* 0x000fe20000000f00 */
[----:B------:R-:W-:Y:S02]  /*fe60*/  IMAD.MOV.U32 R109, RZ, RZ, 0x1f ;  /* 0x0000001fff6d7424 */ /* 0x000fe400078e00ff */
[----:B------:R-:W-:-:S02]  /*fe70*/  IMAD.MOV.U32 R106, RZ, RZ, R105 ;  /* 0x000000ffff6a7224 */ /* 0x000fc400078e0069 */
[----:B------:R-:W-:Y:S05]  /*fe80*/  CALL.REL.NOINC `($__internal_142_$__cuda_sm70_shflsync_bfly_p) ;  /* 0x0000016000007944 */ /* 0x000fea0003c00000 */
[----:B-1----:R-:W-:Y:S01]  /*fe90*/  FADD.FTZ R105, R105, R104 ;  /* 0x0000006869697221 */ /* 0x002fe20000010000 */
[----:B------:R-:W-:Y:S01]  /*fea0*/  MOV R75, 0xffffffff ;  /* 0xffffffff004b7802 */ /* 0x000fe20000000f00 */
[----:B------:R-:W-:Y:S01]  /*feb0*/  IMAD.MOV.U32 R104, RZ, RZ, 0x4 ;  /* 0x00000004ff687424 */ /* 0x000fe200078e00ff */
[----:B------:R-:W-:Y:S01]  /*fec0*/  MOV R74, 0xff00 ;  /* 0x0000ff00004a7802 */ /* 0x000fe20000000f00 */
[----:B------:R-:W-:-:S02]  /*fed0*/  IMAD.MOV.U32 R109, RZ, RZ, 0x1f ;  /* 0x0000001fff6d7424 */ /* 0x000fc400078e00ff */
[----:B------:R-:W-:Y:S02]  /*fee0*/  IMAD.MOV.U32 R106, RZ, RZ, R105 ;  /* 0x000000ffff6a7224 */ /* 0x000fe400078e0069 */
[----:B------:R-:W-:Y:S05]  /*fef0*/  CALL.REL.NOINC `($__internal_142_$__cuda_sm70_shflsync_bfly_p) ;  /* 0x000000f000007944 */ /* 0x000fea0003c00000 */
[----:B-1----:R-:W-:Y:S01]  /*ff00*/  FADD.FTZ R105, R105, R104 ;  /* 0x0000006869697221 */ /* 0x002fe20000010000 */
[----:B------:R-:W-:Y:S01]  /*ff10*/  MOV R75, 0xffffffff ;  /* 0xffffffff004b7802 */ /* 0x000fe20000000f00 */
[----:B------:R-:W-:Y:S01]  /*ff20*/  IMAD.MOV.U32 R104, RZ, RZ, 0x8 ;  /* 0x00000008ff687424 */ /* 0x000fe200078e00ff */
[----:B------:R-:W-:Y:S01]  /*ff30*/  MOV R74, 0xff70 ;  /* 0x0000ff70004a7802 */ /* 0x000fe20000000f00 */
[----:B------:R-:W-:Y:S02]  /*ff40*/  IMAD.MOV.U32 R109, RZ, RZ, 0x1f ;  /* 0x0000001fff6d7424 */ /* 0x000fe400078e00ff */
[----:B------:R-:W-:Y:S02]  /*ff50*/  IMAD.MOV.U32 R106, RZ, RZ, R105 ;  /* 0x000000ffff6a7224 */ /* 0x000fe400078e0069 */
[----:B------:R-:W-:Y:S05]  /*ff60*/  CALL.REL.NOINC `($__internal_142_$__cuda_sm70_shflsync_bfly_p) ;  /* 0x0000008000007944 */ /* 0x000fea0003c00000 */
[----:B-1----:R-:W-:Y:S01]  /*ff70*/  FADD.FTZ R106, R105, R104 ;  /* 0x00000068696a7221 */ /* 0x002fe20000010000 */
[----:B------:R-:W-:Y:S01]  /*ff80*/  MOV R75, 0xffffffff ;  /* 0xffffffff004b7802 */ /* 0x000fe20000000f00 */
[----:B------:R-:W-:Y:S01]  /*ff90*/  IMAD.MOV.U32 R104, RZ, RZ, 0x10 ;  /* 0x00000010ff687424 */ /* 0x000fe200078e00ff */
[----:B------:R-:W-:Y:S01]  /*ffa0*/  MOV R74, 0xffd0 ;  /* 0x0000ffd0004a7802 */ /* 0x000fe20000000f00 */
[----:B------:R-:W-:-:S02]  /*ffb0*/  IMAD.MOV.U32 R109, RZ, RZ, 0x1f ;  /* 0x0000001fff6d7424 */ /* 0x000fc400078e00ff */
[----:B------:R-:W-:Y:S05]  /*ffc0*/  CALL.REL.NOINC `($__internal_142_$__cuda_sm70_shflsync_bfly_p) ;  /* 0x0000002000007944 */ /* 0x000fea0003c00000 */
[----:B-1----:R-:W-:Y:S01]  /*ffd0*/  IMAD.MOV.U32 R109, RZ, RZ, R104 ;  /* 0x000000ffff6d7224 */ /* 0x002fe200078e0068 */
[----:B------:R-:W-:Y:S05]  /*ffe0*/  BRA `(.L_x_25756) ;  /* 0xffffebb000007947 */ /* 0x000fea000383ffff */
        .weak           $__internal_142_$__cuda_sm70_shflsync_bfly_p
        .type           $__internal_142_$__cuda_sm70_shflsync_bfly_p,@function
        .size           $__internal_142_$__cuda_sm70_shflsync_bfly_p,(.L_x_29282 - $__internal_142_$__cuda_sm70_shflsync_bfly_p)
$__internal_142_$__cuda_sm70_shflsync_bfly_p:
[----:B------:R-:W-:Y:S04]  /*fff0*/  WARPSYNC R75 ;  /* 0x0000004b00007348 */ /* 0x000fe80003800000 */
[----:B------:R0:W1:Y:S02]  /*10000*/  SHFL.BFLY PT, R104, R106, R104, R109 ;  /* 0x0c0000686a687389 */ /* 0x00006400000e006d */
[----:B0-----:R-:W-:-:S04]  /*10010*/  IMAD.MOV.U32 R75, RZ, RZ, 0x0 ;  /* 0x00000000ff4b7424 */ /* 0x001fc800078e00ff */
[----:B------:R-:W-:Y:S05]  /*10020*/  RET.REL.NODEC R74 `(_ZN10layer_norm13ln_fwd_kernelINS_13Kernel_traitsI6__halfffffjLj1024ELj1ELj4ELj1ELj16ENS_18Kernel_traits_baseILj1024ES2_ffffjLj128EEEEELb1ELb1ELb1ELb0EEEvNS_9FwdParamsE) ;  /* 0xfffeffd04a007950 */ /* 0x000fea0003c3ffff */
.L_x_25757:
        /* <DEDUP_REMOVED lines=13> */
.L_x_29282:


//--------------------- .text._ZN10layer_norm13ln_fwd_kernelINS_13Kernel_traitsI6__halfffffjLj1024ELj1ELj4ELj1ELj16ENS_18Kernel_traits_baseILj1024ES2_ffffjLj128EEEEELb1ELb1ELb1ELb1EEEvNS_9FwdParamsE --------------------------
	.section	.text._ZN10layer_norm13ln_fwd_kernelINS_13Kernel_traitsI6__halfffffjLj1024ELj1ELj4ELj1ELj16ENS_18Kernel_traits_baseILj1024ES2_ffffjLj128EEEEELb1ELb1ELb1ELb1EEEvNS_9FwdParamsE,"ax",@progbits
	.sectioninfo	@"SHI_REGISTERS=168"
	.align	128
        .global         _ZN10layer_norm13ln_fwd_kernelINS_13Kernel_traitsI6__halfffffjLj1024ELj1ELj4ELj1ELj16ENS_18Kernel_traits_baseILj1024ES2_ffffjLj128EEEEELb1ELb1ELb1ELb1EEEvNS_9FwdParamsE
        .type           _ZN10layer_norm13ln_fwd_kernelINS_13Kernel_traitsI6__halfffffjLj1024ELj1ELj4ELj1ELj16ENS_18Kernel_traits_baseILj1024ES2_ffffjLj128EEEEELb1ELb1ELb1ELb1EEEvNS_9FwdParamsE,@function
        .size           _ZN10layer_norm13ln_fwd_kernelINS_13Kernel_traitsI6__halfffffjLj1024ELj1ELj4ELj1ELj16ENS_18Kernel_traits_baseILj1024ES2_ffffjLj128EEEEELb1ELb1ELb1ELb1EEEvNS_9FwdParamsE,(.L_x_29283 - _ZN10layer_norm13ln_fwd_kernelINS_13Kernel_traitsI6__halfffffjLj1024ELj1ELj4ELj1ELj16ENS_18Kernel_traits_baseILj1024ES2_ffffjLj128EEEEELb1ELb1ELb1ELb1EEEvNS_9FwdParamsE)
        .other          _ZN10layer_norm13ln_fwd_kernelINS_13Kernel_traitsI6__halfffffjLj1024ELj1ELj4ELj1ELj16ENS_18Kernel_traits_baseILj1024ES2_ffffjLj128EEEEELb1ELb1ELb1ELb1EEEvNS_9FwdParamsE,@"STO_CUDA_ENTRY STV_DEFAULT"
_ZN10layer_norm13ln_fwd_kernelINS_13Kernel_traitsI6__halfffffjLj1024ELj1ELj4ELj1ELj16ENS_18Kernel_traits_baseILj1024ES2_ffffjLj128EEEEELb1ELb1ELb1ELb1EEEvNS_9FwdParamsE:
.text._ZN10layer_norm13ln_fwd_kernelINS_13Kernel_traitsI6__halfffffjLj1024ELj1ELj4ELj1ELj16ENS_18Kernel_traits_baseILj1024ES2_ffffjLj128EEEEELb1ELb1ELb1ELb1EEEvNS_9FwdParamsE:
        /* <DEDUP_REMOVED lines=95> */
[----:B------:R0:W2:Y:S03]  /*05f0*/  LDG.E.64 R10, [R12.64+0x200] ;  /* 0x000200060c0a7981 */ /* 0x0000a6000c1e1b00 */
[----:B------:R-:W-:Y:S01]  /*0600*/  LEA R14, P1, R150, c[0x0][0x1c8], 0x3 ;  /* 0x00007200960e7a11 */ /* 0x000fe200078218ff */
[----:B------:R0:W3:Y:S04]  /*0610*/  LDG.E.64 R8, [R12.64+0x300] ;  /* 0x000300060c087981 */ /* 0x0000e8000c1e1b00 */
[----:B------:R-:W-:Y:S01]  /*0620*/  IMAD.X R15, RZ, RZ, c[0x0][0x1cc], P1 ;  /* 0x00007300ff0f7624 */ /* 0x000fe200008e06ff */
[----:B------:R0:W4:Y:S04]  /*0630*/  LDG.E.64 R6, [R12.64+0x400] ;  /* 0x000400060c067981 */ /* 0x000128000c1e1b00 */
[----:B------:R0:W4:Y:S04]  /*0640*/  LDG.E.64 R4, [R12.64+0x500] ;  /* 0x000500060c047981 */ /* 0x000128000c1e1b00 */
[----:B------:R0:W4:Y:S04]  /*0650*/  LDG.E.64 R2, [R12.64+0x600] ;  /* 0x000600060c027981 */ /* 0x000128000c1e1b00 */
[----:B------:R0:W4:Y:S04]  /*0660*/  LDG.E.64 R34, [R12.64+0x700] ;  /* 0x000700060c227981 */ /* 0x000128000c1e1b00 */
[----:B------:R-:W4:Y:S04]  /*0670*/  LDG.E.64 R32, [R14.64] ;  /* 0x000000060e207981 */ /* 0x000f28000c1e1b00 */
[----:B------:R0:W4:Y:S04]  /*0680*/  LDG.E.64 R38, [R12.64] ;  /* 0x000000060c267981 */ /* 0x000128000c1e1b00 */
[----:B------:R0:W4:Y:S04]  /*0690*/  LDG.E.64 R40, [R12.64+0x100] ;  /* 0x000100060c287981 */ /* 0x000128000c1e1b00 */
[----:B------:R-:W4:Y:S04]  /*06a0*/  LDG.E.64 R142, [R14.64+0x100] ;  /* 0x000100060e8e7981 */ /* 0x000f28000c1e1b00 */
[----:B------:R-:W4:Y:S04]  /*06b0*/  LDG.E.64 R138, [R14.64+0x200] ;  /* 0x000200060e8a7981 */ /* 0x000f28000c1e1b00 */
[----:B------:R-:W4:Y:S04]  /*06c0*/  LDG.E.64 R134, [R14.64+0x300] ;  /* 0x000300060e867981 */ /* 0x000f28000c1e1b00 */
[----:B------:R-:W4:Y:S04]  /*06d0*/  LDG.E.64 R76, [R14.64+0x400] ;  /* 0x000400060e4c7981 */ /* 0x000f28000c1e1b00 */
[----:B------:R-:W4:Y:S04]  /*06e0*/  LDG.E.64 R78, [R14.64+0x500] ;  /* 0x000500060e4e7981 */ /* 0x000f28000c1e1b00 */
[----:B------:R-:W4:Y:S04]  /*06f0*/  LDG.E.64 R80, [R14.64+0x600] ;  /* 0x000600060e507981 */ /* 0x000f28000c1e1b00 */
[----:B------:R-:W4:Y:S01]  /*0700*/  LDG.E.64 R82, [R14.64+0x700] ;  /* 0x000700060e527981 */ /* 0x000f22000c1e1b00 */
[----:B-----5:R-:W-:Y:S01]  /*0710*/  @!P0 CS2R R30, SRZ ;  /* 0x00000000001e8805 */ /* 0x020fe2000001ff00 */
[----:B------:R-:W-:Y:S01]  /*0720*/  @!P0 CS2R R28, SRZ ;  /* 0x00000000001c8805 */ /* 0x000fe2000001ff00 */
[----:B------:R-:W-:Y:S01]  /*0730*/  @!P0 CS2R R26, SRZ ;  /* 0x00000000001a8805 */ /* 0x000fe2000001ff00 */
[----:B------:R-:W-:Y:S01]  /*0740*/  @!P0 CS2R R24, SRZ ;  /* 0x0000000000188805 */ /* 0x000fe2000001ff00 */
[----:B------:R-:W-:-:S02]  /*0750*/  @!P0 CS2R R22, SRZ ;  /* 0x0000000000168805 */ /* 0x000fc4000001ff00 */
        /* <DEDUP_REMOVED lines=17> */
[----:B------:R-:W-:Y:S01]  /*0870*/  UIADD3 UR25, UR4, -0x700cb87f, URZ ;  /* 0x8ff3478104197890 */ /* 0x000fe2000fffe03f */
[----:B------:R-:W-:Y:S01]  /*0880*/  SHF.R.U32.HI R95, RZ, 0x10, R25 ;  /* 0x00000010ff5f7819 */ /* 0x000fe20000011619 */
[----:B------:R-:W-:Y:S01]  /*0890*/  UIADD3 UR26, UR5, -0x695add53, URZ ;  /* 0x96a522ad051a7890 */ /* 0x000fe2000fffe03f */
[----:B------:R-:W-:Y:S01]  /*08a0*/  HADD2.F32 R24, -RZ, R25.H0_H0 ;  /* 0x20000019ff187230 */ /* 0x000fe20000004100 */
[----:B------:R-:W-:Y:S01]  /*08b0*/  IMAD R74, R74, -0x326172a9, RZ ;  /* 0xcd9e8d574a4a7824 */ /* 0x000fe200078e02ff */
[--C-:B------:R-:W-:Y:S01]  /*08c0*/  SHF.R.U64 R96, R22, 0x10, R23.reuse ;  /* 0x0000001016607819 */ /* 0x100fe20000001217 */
[----:B------:R-:W-:Y:S01]  /*08d0*/  IMAD.HI.U32 R17, R86, -0x326172a9, RZ ;  /* 0xcd9e8d5756117827 */ /* 0x000fe200078e00ff */
[----:B------:R-:W-:Y:S01]  /*08e0*/  HADD2.F32 R25, -RZ, R22.H0_H0 ;  /* 0x20000016ff197230 */ /* 0x000fe20000004100 */
[----:B------:R-:W-:Y:S01]  /*08f0*/  SHF.R.U32.HI R97, RZ, 0x10, R23 ;  /* 0x00000010ff617819 */ /* 0x000fe20000011617 */
[----:B------:R-:W-:Y:S01]  /*0900*/  HADD2.F32 R22, -RZ, R23.H0_H0 ;  /* 0x20000017ff167230 */ /* 0x000fe20000004100 */
[----:B------:R-:W-:Y:S01]  /*0910*/  IMAD R72, R72, -0x2daee0ad, RZ ;  /* 0xd2511f5348487824 */ /* 0x000fe200078e02ff */
[--C-:B------:R-:W-:Y:S01]  /*0920*/  SHF.R.U64 R98, R20, 0x10, R21.reuse ;  /* 0x0000001014627819 */ /* 0x100fe20000001215 */
[----:B0-----:R-:W-:Y:S01]  /*0930*/  IMAD.HI.U32 R13, R88, -0x2daee0ad, RZ ;  /* 0xd2511f53580d7827 */ /* 0x001fe200078e00ff */
[----:B------:R-:W-:Y:S01]  /*0940*/  SHF.R.U32.HI R99, RZ, 0x10, R21 ;  /* 0x00000010ff637819 */ /* 0x000fe20000011615 */
[----:B------:R-:W-:Y:S01]  /*0950*/  HADD2.F32 R23, -RZ, R20.H0_H0 ;  /* 0x20000014ff177230 */ /* 0x000fe20000004100 */
[----:B------:R-:W-:-:S02]  /*0960*/  SHF.R.U64 R100, R18, 0x10, R19 ;  /* 0x0000001012647819 */ /* 0x000fc40000001213 */
[----:B------:R-:W-:Y:S02]  /*0970*/  SHF.R.U32.HI R101, RZ, 0x10, R19 ;  /* 0x00000010ff657819 */ /* 0x000fe40000011613 */
[--C-:B------:R-:W-:Y:S02]  /*0980*/  SHF.R.U64 R102, R36, 0x10, R37.reuse ;  /* 0x0000001024667819 */ /* 0x100fe40000001225 */
[----:B------:R-:W-:Y:S01]  /*0990*/  SHF.R.U32.HI R103, RZ, 0x10, R37 ;  /* 0x00000010ff677819 */ /* 0x000fe20000011625 */
[----:B------:R-:W-:Y:S01]  /*09a0*/  HADD2.F32 R20, -RZ, R21.H0_H0 ;  /* 0x20000015ff147230 */ /* 0x000fe20000004100 */
[----:B------:R-:W-:Y:S01]  /*09b0*/  BSSY B0, `(.L_x_25758) ;  /* 0x0000de5000007945 */ /* 0x000fe20003800000 */
        /* <DEDUP_REMOVED lines=25> */
[----:B------:R-:W-:Y:S01]  /*0b50*/  HADD2.F32 R103, -RZ, R103.H0_H0 ;  /* 0x20000067ff677230 */ /* 0x000fe20000004100 */
[----:B------:R-:W-:Y:S01]  /*0b60*/  ULDC.U8 UR8, c[0x0][0x1f0] ;  /* 0x00007c0000087ab9 */ /* 0x000fe20000000000 */
[----:B--2---:R-:W-:Y:S01]  /*0b70*/  SHF.R.U64 R107, R10, 0x10, R11 ;  /* 0x000000100a6b7819 */ /* 0x004fe2000000120b */
[----:B------:R-:W-:Y:S01]  /*0b80*/  HADD2.F32 R12, -RZ, R10.H0_H0 ;  /* 0x2000000aff0c7230 */ /* 0x000fe20000004100 */
[----:B---3--:R-:W-:Y:S01]  /*0b90*/  SHF.R.U64 R109, R8, 0x10, R9 ;  /* 0x00000010086d7819 */ /* 0x008fe20000001209 */
[----:B------:R-:W-:Y:S01]  /*0ba0*/  HADD2.F32 R10, -RZ, R8.H0_H0 ;  /* 0x20000008ff0a7230 */ /* 0x000fe20000004100 */
[----:B----4-:R-:W-:Y:S01]  /*0bb0*/  SHF.R.U64 R111, R6, 0x10, R7 ;  /* 0x00000010066f7819 */ /* 0x010fe20000001207 */
[----:B------:R-:W-:Y:S01]  /*0bc0*/  HADD2.F32 R8, -RZ, R6.H0_H0 ;  /* 0x20000006ff087230 */ /* 0x000fe20000004100 */
[----:B------:R-:W-:Y:S01]  /*0bd0*/  SHF.R.U64 R113, R4, 0x10, R5 ;  /* 0x0000001004717819 */ /* 0x000fe20000001205 */
[----:B------:R-:W-:Y:S01]  /*0be0*/  HADD2.F32 R6, -RZ, R4.H0_H0 ;  /* 0x20000004ff067230 */ /* 0x000fe20000004100 */
[----:B------:R-:W-:Y:S01]  /*0bf0*/  SHF.R.U64 R115, R2, 0x10, R3 ;  /* 0x0000001002737819 */ /* 0x000fe20000001203 */
[----:B------:R-:W-:Y:S01]  /*0c00*/  HADD2.F32 R4, -RZ, R2.H0_H0 ;  /* 0x20000002ff047230 */ /* 0x000fe20000004100 */
[----:B------:R-:W-:-:S02]  /*0c10*/  SHF.R.U32.HI R110, RZ, 0x10, R11 ;  /* 0x00000010ff6e7819 */ /* 0x000fc4000001160b */
[----:B------:R-:W-:Y:S01]  /*0c20*/  SHF.R.U64 R117, R34, 0x10, R35 ;  /* 0x0000001022757819 */ /* 0x000fe20000001223 */
[----:B------:R-:W-:Y:S01]  /*0c30*/  HADD2.F32 R2, -RZ, R34.H0_H0 ;  /* 0x20000022ff027230 */ /* 0x000fe20000004100 */
[----:B------:R-:W-:Y:S02]  /*0c40*/  SHF.R.U32.HI R112, RZ, 0x10, R9 ;  /* 0x00000010ff707819 */ /* 0x000fe40000011609 */
[--C-:B------:R-:W-:Y:S01]  /*0c50*/  SHF.R.U64 R145, R32, 0x10, R33.reuse ;  /* 0x0000001020917819 */ /* 0x100fe20000001221 */
[----:B------:R-:W-:Y:S01]  /*0c60*/  HADD2.F32 R146, -RZ, R32.H0_H0 ;  /* 0x20000020ff927230 */ /* 0x000fe20000004100 */
[----:B------:R-:W-:Y:S01]  /*0c70*/  SHF.R.U32.HI R34, RZ, 0x10, R33 ;  /* 0x00000010ff227819 */ /* 0x000fe20000011621 */
[----:B------:R-:W-:Y:S01]  /*0c80*/  HADD2.F32 R144, -RZ, R33.H0_H0 ;  /* 0x20000021ff907230 */ /* 0x000fe20000004100 */
[--C-:B------:R-:W-:Y:S02]  /*0c90*/  SHF.R.U64 R104, R38, 0x10, R39.reuse ;  /* 0x0000001026687819 */ /* 0x100fe40000001227 */
[----:B------:R-:W-:-:S02]  /*0ca0*/  SHF.R.U32.HI R106, RZ, 0x10, R39 ;  /* 0x00000010ff6a7819 */ /* 0x000fc40000011627 */
[--C-:B------:R-:W-:Y:S02]  /*0cb0*/  SHF.R.U64 R105, R40, 0x10, R41.reuse ;  /* 0x0000001028697819 */ /* 0x100fe40000001229 */
[----:B------:R-:W-:Y:S02]  /*0cc0*/  SHF.R.U32.HI R108, RZ, 0x10, R41 ;  /* 0x00000010ff6c7819 */ /* 0x000fe40000011629 */
[----:B------:R-:W-:Y:S02]  /*0cd0*/  SHF.R.U32.HI R114, RZ, 0x10, R7 ;  /* 0x00000010ff727819 */ /* 0x000fe40000011607 */
[----:B------:R-:W-:Y:S02]  /*0ce0*/  SHF.R.U32.HI R116, RZ, 0x10, R5 ;  /* 0x00000010ff747819 */ /* 0x000fe40000011605 */
[----:B------:R-:W-:Y:S02]  /*0cf0*/  SHF.R.U32.HI R118, RZ, 0x10, R3 ;  /* 0x00000010ff767819 */ /* 0x000fe40000011603 */
        /* <DEDUP_REMOVED lines=71> */
.L_x_26068:
[----:B------:R-:W-:-:S04]  /*1170*/  IMAD.MOV.U32 R160, RZ, RZ, 0x4 ;  /* 0x00000004ffa07424 */ /* 0x000fc800078e00ff */
        /* <DEDUP_REMOVED lines=9> */
[----:B------:R-:W-:Y:S01]  /*1210*/  @P0 MOV R47, 0x10 ;  /* 0x00000010002f0802 */ /* 0x000fe20000000f00 */
[----:B------:R-:W-:-:S05]  /*1220*/  IMAD.WIDE R42, R151, R160, c[0x0][0x1d8] ;  /* 0x00007600972a7625 */ /* 0x000fca00078e02a0 */
[----:B------:R0:W5:Y:S01]  /*1230*/  LDG.E R159, [R42.64] ;  /* 0x000000062a9f7981 */ /* 0x000162000c1e1900 */
[----:B--2---:R-:W-:-:S13]  /*1240*/  ISETP.GE.AND P2, PT, R46, 0x1, PT ;  /* 0x000000012e00780c */ /* 0x004fda0003f46270 */
[----:B------:R-:W-:Y:S01]  /*1250*/  @P2 IADD3 R44, R46, -0x1, RZ ;  /* 0xffffffff2e2c2810 */ /* 0x000fe20007ffe0ff */
[----:B------:R-:W-:-:S04]  /*1260*/  @P2 IMAD.MOV.U32 R40, RZ, RZ, 0x10 ;  /* 0x00000010ff282424 */ /* 0x000fc800078e00ff */
[----:B------:R-:W-:-:S05]  /*1270*/  @P2 IMAD R44, R44, c[0x0][0x168], RZ ;  /* 0x00005a002c2c2a24 */ /* 0x000fca00078e02ff */
[----:B------:R-:W-:-:S04]  /*1280*/  @P2 SHF.R.S32.HI R45, RZ, 0x1f, R44 ;  /* 0x0000001fff2d2819 */ /* 0x000fc8000001142c */
[----:B------:R-:W-:Y:S01]  /*1290*/  @P2 LEA.HI R41, R45, R44, RZ, 0x2 ;  /* 0x0000002c2d292211 */ /* 0x000fe200078f10ff */
[----:B------:R-:W-:-:S03]  /*12a0*/  @P0 IMAD.WIDE.U32 R44, R162, R47, c[0x0][0x180] ;  /* 0x00006000a22c0625 */ /* 0x000fc600078e002f */
[----:B------:R-:W-:Y:S02]  /*12b0*/  @P2 LEA.HI.SX32 R161, R41, R150, 0x1e ;  /* 0x0000009629a12211 */ /* 0x000fe400078ff2ff */
[----:B------:R-:W2:Y:S03]  /*12c0*/  @P0 LDG.E.128 R32, [R44.64] ;  /* 0x000000062c200981 */ /* 0x000ea6000c1e1d00 */
[----:B------:R-:W-:-:S05]  /*12d0*/  @P2 IMAD.WIDE.U32 R40, R161, R40, c[0x0][0x170] ;  /* 0x00005c00a1282625 */ /* 0x000fca00078e0028 */
        /* <DEDUP_REMOVED lines=21> */
.L_x_25762:
[----:B------:R-:W-:Y:S02]  /*1430*/  IMAD.MOV.U32 R48, RZ, RZ, R86 ;  /* 0x000000ffff307224 */ /* 0x000fe400078e0056 */
.L_x_25763:
[----:B------:R-:W-:Y:S05]  /*1440*/  BSYNC B2 ;  /* 0x0000000000027941 */ /* 0x000fea0003800000 */
.L_x_25761:
        /* <DEDUP_REMOVED lines=16> */
.L_x_25767:
[----:B------:R-:W-:Y:S05]  /*1550*/  BSYNC B3 ;  /* 0x0000000000037941 */ /* 0x000fea0003800000 */
.L_x_25766:
        /* <DEDUP_REMOVED lines=44> */
.L_x_25765:
[----:B------:R-:W-:Y:S05]  /*1820*/  BSYNC B2 ;  /* 0x0000000000027941 */ /* 0x000fea0003800000 */
.L_x_25764:
        /* <DEDUP_REMOVED lines=10> */
.L_x_25760:
[----:B0-----:R-:W-:Y:S05]  /*18d0*/  BSYNC B1 ;  /* 0x0000000000017941 */ /* 0x001fea0003800000 */
.L_x_25759:
        /* <DEDUP_REMOVED lines=18> */
.L_x_25771:
[----:B------:R-:W-:Y:S02]  /*1a00*/  IMAD.MOV.U32 R48, RZ, RZ, R86 ;  /* 0x000000ffff307224 */ /* 0x000fe400078e0056 */
.L_x_25772:
[----:B------:R-:W-:Y:S05]  /*1a10*/  BSYNC B2 ;  /* 0x0000000000027941 */ /* 0x000fea0003800000 */
.L_x_25770:
        /* <DEDUP_REMOVED lines=16> */
.L_x_25776:
[----:B------:R-:W-:Y:S05]  /*1b20*/  BSYNC B3 ;  /* 0x0000000000037941 */ /* 0x000fea0003800000 */
.L_x_25775:
        /* <DEDUP_REMOVED lines=44> */
.L_x_25774:
[----:B------:R-:W-:Y:S05]  /*1df0*/  BSYNC B2 ;  /* 0x0000000000027941 */ /* 0x000fea0003800000 */
.L_x_25773:
        /* <DEDUP_REMOVED lines=10> */
.L_x_25769:
[----:B------:R-:W-:Y:S05]  /*1ea0*/  BSYNC B1 ;  /* 0x0000000000017941 */ /* 0x000fea0003800000 */
.L_x_25768:
        /* <DEDUP_REMOVED lines=18> */
.L_x_25780:
[----:B------:R-:W-:Y:S02]  /*1fd0*/  IMAD.MOV.U32 R48, RZ, RZ, R86 ;  /* 0x000000ffff307224 */ /* 0x000fe400078e0056 */
.L_x_25781:
[----:B------:R-:W-:Y:S05]  /*1fe0*/  BSYNC B2 ;  /* 0x0000000000027941 */ /* 0x000fea0003800000 */
.L_x_25779:
        /* <DEDUP_REMOVED lines=16> */
.L_x_25785:
[----:B------:R-:W-:Y:S05]  /*20f0*/  BSYNC B3 ;  /* 0x0000000000037941 */ /* 0x000fea0003800000 */
.L_x_25784:
        /* <DEDUP_REMOVED lines=44> */
.L_x_25783:
[----:B------:R-:W-:Y:S05]  /*23c0*/  BSYNC B2 ;  /* 0x0000000000027941 */ /* 0x000fea0003800000 */
.L_x_25782:
        /* <DEDUP_REMOVED lines=10> */
.L_x_25778:
[----:B------:R-:W-:Y:S05]  /*2470*/  BSYNC B1 ;  /* 0x0000000000017941 */ /* 0x000fea0003800000 */
.L_x_25777:
        /* <DEDUP_REMOVED lines=18> */
.L_x_25789:
[----:B------:R-:W-:Y:S02]  /*25a0*/  IMAD.MOV.U32 R48, RZ, RZ, R86 ;  /* 0x000000ffff307224 */ /* 0x000fe400078e0056 */
.L_x_25790:
[----:B------:R-:W-:Y:S05]  /*25b0*/  BSYNC B2 ;  /* 0x0000000000027941 */ /* 0x000fea0003800000 */
.L_x_25788:
        /* <DEDUP_REMOVED lines=16> */
.L_x_25794:
[----:B------:R-:W-:Y:S05]  /*26c0*/  BSYNC B3 ;  /* 0x0000000000037941 */ /* 0x000fea0003800000 */
.L_x_25793:
        /* <DEDUP_REMOVED lines=44> */
.L_x_25792:
[----:B------:R-:W-:Y:S05]  /*2990*/  BSYNC B2 ;  /* 0x0000000000027941 */ /* 0x000fea0003800000 */
.L_x_25791:
        /* <DEDUP_REMOVED lines=10> */
.L_x_25787:
[----:B------:R-:W-:Y:S05]  /*2a40*/  BSYNC B1 ;  /* 0x0000000000017941 */ /* 0x000fea0003800000 */
.L_x_25786:
[----:B------:R-:W-:Y:S01]  /*2a50*/  IMAD.MOV.U32 R163, RZ, RZ, 0x10 ;  /* 0x00000010ffa37424 */ /* 0x000fe200078e00ff */
[C---:B------:R-:W-:Y:S01]  /*2a60*/  IADD3 R52, R162.reuse, 0x20, RZ ;  /* 0x00000020a2347810 */ /* 0x040fe20007ffe0ff */
[----:B------:R-:W-:Y:S01]  /*2a70*/  BSSY B1, `(.L_x_25795) ;  /* 0x0000010000017945 */ /* 0x000fe20003800000 */
[----:B------:R-:W-:Y:S01]  /*2a80*/  IADD3 R50, R161, 0x20, RZ ;  /* 0x00000020a1327810 */ /* 0x000fe20007ffe0ff */
[----:B------:R-:W-:-:S04]  /*2a90*/  IMAD.WIDE.U32 R42, R162, R163, c[0x0][0x188] ;  /* 0x00006200a22a7625 */ /* 0x000fc800078e00a3 */
[----:B------:R-:W-:Y:S01]  /*2aa0*/  @P0 IMAD.WIDE.U32 R40, R52, R163, c[0x0][0x180] ;  /* 0x0000600034280625 */ /* 0x000fe200078e00a3 */
        /* <DEDUP_REMOVED lines=12> */
.L_x_25796:
[----:B------:R-:W-:Y:S05]  /*2b70*/  BSYNC B1 ;  /* 0x0000000000017941 */ /* 0x000fea0003800000 */
.L_x_25795:
        /* <DEDUP_REMOVED lines=21> */
.L_x_25800:
[----:B------:R-:W-:Y:S02]  /*2cd0*/  MOV R48, R86 ;  /* 0x0000005600307202 */ /* 0x000fe40000000f00 */
.L_x_25801:
[----:B------:R-:W-:Y:S05]  /*2ce0*/  BSYNC B2 ;  /* 0x0000000000027941 */ /* 0x000fea0003800000 */
.L_x_25799:
        /* <DEDUP_REMOVED lines=16> */
.L_x_25805:
[----:B------:R-:W-:Y:S05]  /*2df0*/  BSYNC B3 ;  /* 0x0000000000037941 */ /* 0x000fea0003800000 */
.L_x_25804:
        /* <DEDUP_REMOVED lines=44> */
.L_x_25803:
[----:B------:R-:W-:Y:S05]  /*30c0*/  BSYNC B2 ;  /* 0x0000000000027941 */ /* 0x000fea0003800000 */
.L_x_25802:
[----:B------:R-:W0:Y:S01]  /*30d0*/  I2F.U32 R40, R48 ;  /* 0x0000003000287306 */ /* 0x000e220000201000 */
[----:B------:R-:W-:Y:S02]  /*30e0*/  IMAD.MOV.U32 R41, RZ, RZ, 0x2f800000 ;  /* 0x2f800000ff297424 */ /* 0x000fe400078e00ff */
[----:B-----5:R-:W-:Y:S02]  /*30f0*/  FMUL.FTZ R42, R36, c[0x0][0x1ec] ;  /* 0x00007b00242a7a20 */ /* 0x020fe40000410000 */
[----:B0-----:R-:W-:-:S02]  /*3100*/  FFMA.FTZ R40, R40, R41, 1.1641532182693481445e-10 ;  /* 0x2f00000028287423 */ /* 0x001fc40000010029 */
[----:B------:R-:W-:-:S03]  /*3110*/  FMUL.FTZ R41, R42, c[0x0][0x1e8] ;  /* 0x00007a002a297a20 */ /* 0x000fc60000410000 */
[----:B------:R-:W-:-:S04]  /*3120*/  FSETP.GTU.FTZ.AND P1, PT, R40, c[0x0][0x1e4], PT ;  /* 0x0000790028007a0b */ /* 0x000fc80003f3c000 */
[----:B------:R-:W-:Y:S02]  /*3130*/  FSEL R41, R41, RZ, !P1 ;  /* 0x000000ff29297208 */ /* 0x000fe40004800000 */
[----:B------:R-:W-:-:S03]  /*3140*/  SEL R130, RZ, 0x1, P1 ;  /* 0x00000001ff827807 */ /* 0x000fc60000800000 */
[----:B------:R-:W-:-:S04]  /*3150*/  FMUL.FTZ R64, R142, R41 ;  /* 0x000000298e407220 */ /* 0x000fc80000410000 */
[----:B------:R-:W-:Y:S02]  /*3160*/  @P0 FADD.FTZ R64, R32, R64 ;  /* 0x0000004020400221 */ /* 0x000fe40000010000 */
.L_x_25798:
[----:B0-----:R-:W-:Y:S05]  /*3170*/  BSYNC B1 ;  /* 0x0000000000017941 */ /* 0x001fea0003800000 */
.L_x_25797:
        /* <DEDUP_REMOVED lines=18> */
.L_x_25809:
[----:B------:R-:W-:Y:S02]  /*32a0*/  MOV R48, R86 ;  /* 0x0000005600307202 */ /* 0x000fe40000000f00 */
.L_x_25810:
[----:B------:R-:W-:Y:S05]  /*32b0*/  BSYNC B2 ;  /* 0x0000000000027941 */ /* 0x000fea0003800000 */
.L_x_25808:
        /* <DEDUP_REMOVED lines=16> */
.L_x_25814:
[----:B------:R-:W-:Y:S05]  /*33c0*/  BSYNC B3 ;  /* 0x0000000000037941 */ /* 0x000fea0003800000 */
.L_x_25813:
        /* <DEDUP_REMOVED lines=44> */
.L_x_25812:
[----:B------:R-:W-:Y:S05]  /*3690*/  BSYNC B2 ;  /* 0x0000000000027941 */ /* 0x000fea0003800000 */
.L_x_25811:
[----:B------:R-:W0:Y:S01]  /*36a0*/  I2F.U32 R41, R48 ;  /* 0x0000003000297306 */ /* 0x000e220000201000 */
[----:B------:R-:W-:Y:S02]  /*36b0*/  IMAD.MOV.U32 R42, RZ, RZ, 0x2f800000 ;  /* 0x2f800000ff2a7424 */ /* 0x000fe400078e00ff */
[----:B-----5:R-:W-:Y:S02]  /*36c0*/  FMUL.FTZ R43, R37, c[0x0][0x1ec] ;  /* 0x00007b00252b7a20 */ /* 0x020fe40000410000 */
[----:B0-----:R-:W-:Y:S02]  /*36d0*/  FFMA.FTZ R41, R41, R42, 1.1641532182693481445e-10 ;  /* 0x2f00000029297423 */ /* 0x001fe4000001002a */
[----:B------:R-:W-:-:S03]  /*36e0*/  FMUL.FTZ R42, R43, c[0x0][0x1e8] ;  /* 0x00007a002b2a7a20 */ /* 0x000fc60000410000 */
[----:B------:R-:W-:-:S04]  /*36f0*/  FSETP.GTU.FTZ.AND P1, PT, R41, c[0x0][0x1e4], PT ;  /* 0x0000790029007a0b */ /* 0x000fc80003f3c000 */
[----:B------:R-:W-:Y:S02]  /*3700*/  FSEL R42, R42, RZ, !P1 ;  /* 0x000000ff2a2a7208 */ /* 0x000fe40004800000 */
[----:B------:R-:W-:-:S03]  /*3710*/  SEL R131, RZ, 0x1, P1 ;  /* 0x00000001ff837807 */ /* 0x000fc60000800000 */
[----:B------:R-:W-:-:S04]  /*3720*/  FMUL.FTZ R65, R141, R42 ;  /* 0x0000002a8d417220 */ /* 0x000fc80000410000 */
[----:B------:R-:W-:Y:S02]  /*3730*/  @P0 FADD.FTZ R65, R33, R65 ;  /* 0x0000004121410221 */ /* 0x000fe40000010000 */
.L_x_25807:
[----:B------:R-:W-:Y:S05]  /*3740*/  BSYNC B1 ;  /* 0x0000000000017941 */ /* 0x000fea0003800000 */
.L_x_25806:
        /* <DEDUP_REMOVED lines=18> */
.L_x_25818:
[----:B------:R-:W-:Y:S02]  /*3870*/  MOV R48, R86 ;  /* 0x0000005600307202 */ /* 0x000fe40000000f00 */
.L_x_25819:
[----:B------:R-:W-:Y:S05]  /*3880*/  BSYNC B2 ;  /* 0x0000000000027941 */ /* 0x000fea0003800000 */
.L_x_25817:
        /* <DEDUP_REMOVED lines=16> */
.L_x_25823:
[----:B------:R-:W-:Y:S05]  /*3990*/  BSYNC B3 ;  /* 0x0000000000037941 */ /* 0x000fea0003800000 */
.L_x_25822:
        /* <DEDUP_REMOVED lines=44> */
.L_x_25821:
[----:B------:R-:W-:Y:S05]  /*3c60*/  BSYNC B2 ;  /* 0x0000000000027941 */ /* 0x000fea0003800000 */
.L_x_25820:
        /* <DEDUP_REMOVED lines=10> */
.L_x_25816:
[----:B------:R-:W-:Y:S05]  /*3d10*/  BSYNC B1 ;  /* 0x0000000000017941 */ /* 0x000fea0003800000 */
.L_x_25815:
        /* <DEDUP_REMOVED lines=18> */
.L_x_25827:
[----:B------:R-:W-:Y:S02]  /*3e40*/  MOV R48, R86 ;  /* 0x0000005600307202 */ /* 0x000fe40000000f00 */
.L_x_25828:
[----:B------:R-:W-:Y:S05]  /*3e50*/  BSYNC B2 ;  /* 0x0000000000027941 */ /* 0x000fea0003800000 */
.L_x_25826:
        /* <DEDUP_REMOVED lines=16> */
.L_x_25832:
[----:B------:R-:W-:Y:S05]  /*3f60*/  BSYNC B3 ;  /* 0x0000000000037941 */ /* 0x000fea0003800000 */
.L_x_25831:
        /* <DEDUP_REMOVED lines=44> */
.L_x_25830:
[----:B------:R-:W-:Y:S05]  /*4230*/  BSYNC B2 ;  /* 0x0000000000027941 */ /* 0x000fea0003800000 */
.L_x_25829:
        /* <DEDUP_REMOVED lines=10> */
.L_x_25825:
[----:B------:R-:W-:Y:S05]  /*42e0*/  BSYNC B1 ;  /* 0x0000000000017941 */ /* 0x000fea0003800000 */
.L_x_25824:
        /* <DEDUP_REMOVED lines=11> */
[----:B------:R-:W-:Y:S02]  /*43a0*/  LOP3.LUT R46, R130, 0xff, RZ, 0xc0, !PT ;  /* 0x000000ff822e7812 */ /* 0x000fe400078ec0ff */
[----:B------:R-:W-:-:S05]  /*43b0*/  LEA R42, R42, R43, 0x18 ;  /* 0x0000002b2a2a7211 */ /* 0x000fca00078ec0ff */
[----:B------:R-:W-:Y:S02]  /*43c0*/  IMAD R45, R45, 0x100, R42 ;  /* 0x000001002d2d7824 */ /* 0x000fe400078e022a */
[----:B------:R-:W-:-:S04]  /*43d0*/  IMAD.WIDE.U32 R42, R50, R160, c[0x0][0x190] ;  /* 0x00006400322a7625 */ /* 0x000fc800078e00a0 */
[----:B------:R-:W-:-:S05]  /*43e0*/  IMAD.IADD R45, R45, 0x1, R46 ;  /* 0x000000012d2d7824 */ /* 0x000fca00078e022e */
[----:B------:R0:W-:Y:S02]  /*43f0*/  STG.E [R42.64], R45 ;  /* 0x0000002d2a007986 */ /* 0x0001e4000c101906 */
.L_x_25834:
[----:B------:R-:W-:Y:S05]  /*4400*/  BSYNC B1 ;  /* 0x0000000000017941 */ /* 0x000fea0003800000 */
.L_x_25833:
        /* <DEDUP_REMOVED lines=21> */
.L_x_25838:
[----:B------:R-:W-:Y:S02]  /*4560*/  IMAD.MOV.U32 R50, RZ, RZ, R86 ;  /* 0x000000ffff327224 */ /* 0x000fe400078e0056 */
.L_x_25839:
[----:B------:R-:W-:Y:S05]  /*4570*/  BSYNC B2 ;  /* 0x0000000000027941 */ /* 0x000fea0003800000 */
.L_x_25837:
        /* <DEDUP_REMOVED lines=16> */
.L_x_25843:
[----:B------:R-:W-:Y:S05]  /*4680*/  BSYNC B3 ;  /* 0x0000000000037941 */ /* 0x000fea0003800000 */
.L_x_25842:
        /* <DEDUP_REMOVED lines=44> */
.L_x_25841:
[----:B------:R-:W-:Y:S05]  /*4950*/  BSYNC B2 ;  /* 0x0000000000027941 */ /* 0x000fea0003800000 */
.L_x_25840:
        /* <DEDUP_REMOVED lines=10> */
.L_x_25836:
[----:B0-----:R-:W-:Y:S05]  /*4a00*/  BSYNC B1 ;  /* 0x0000000000017941 */ /* 0x001fea0003800000 */
.L_x_25835:
        /* <DEDUP_REMOVED lines=18> */
.L_x_25847:
[----:B------:R-:W-:Y:S02]  /*4b30*/  IMAD.MOV.U32 R50, RZ, RZ, R86 ;  /* 0x000000ffff327224 */ /* 0x000fe400078e0056 */
.L_x_25848:
[----:B------:R-:W-:Y:S05]  /*4b40*/  BSYNC B2 ;  /* 0x0000000000027941 */ /* 0x000fea0003800000 */
.L_x_25846:
        /* <DEDUP_REMOVED lines=16> */
.L_x_25852:
[----:B------:R-:W-:Y:S05]  /*4c50*/  BSYNC B3 ;  /* 0x0000000000037941 */ /* 0x000fea0003800000 */
.L_x_25851:
        /* <DEDUP_REMOVED lines=44> */
.L_x_25850:
[----:B------:R-:W-:Y:S05]  /*4f20*/  BSYNC B2 ;  /* 0x0000000000027941 */ /* 0x000fea0003800000 */
.L_x_25849:
        /* <DEDUP_REMOVED lines=10> */
.L_x_25845:
[----:B------:R-:W-:Y:S05]  /*4fd0*/  BSYNC B1 ;  /* 0x0000000000017941 */ /* 0x000fea0003800000 */
.L_x_25844:
        /* <DEDUP_REMOVED lines=18> */
.L_x_25856:
[----:B------:R-:W-:Y:S02]  /*5100*/  IMAD.MOV.U32 R50, RZ, RZ, R86 ;  /* 0x000000ffff327224 */ /* 0x000fe400078e0056 */
.L_x_25857:
[----:B------:R-:W-:Y:S05]  /*5110*/  BSYNC B2 ;  /* 0x0000000000027941 */ /* 0x000fea0003800000 */
.L_x_25855:
        /* <DEDUP_REMOVED lines=16> */
.L_x_25861:
[----:B------:R-:W-:Y:S05]  /*5220*/  BSYNC B3 ;  /* 0x0000000000037941 */ /* 0x000fea0003800000 */
.L_x_25860:
        /* <DEDUP_REMOVED lines=44> */
.L_x_25859:
[----:B------:R-:W-:Y:S05]  /*54f0*/  BSYNC B2 ;  /* 0x0000000000027941 */ /* 0x000fea0003800000 */
.L_x_25858:
        /* <DEDUP_REMOVED lines=10> */
.L_x_25854:
[----:B------:R-:W-:Y:S05]  /*55a0*/  BSYNC B1 ;  /* 0x0000000000017941 */ /* 0x000fea0003800000 */
.L_x_25853:
        /* <DEDUP_REMOVED lines=18> */
.L_x_25865:
[----:B------:R-:W-:Y:S02]  /*56d0*/  IMAD.MOV.U32 R50, RZ, RZ, R86 ;  /* 0x000000ffff327224 */ /* 0x000fe400078e0056 */
.L_x_25866:
[----:B------:R-:W-:Y:S05]  /*56e0*/  BSYNC B2 ;  /* 0x0000000000027941 */ /* 0x000fea0003800000 */
.L_x_25864:
        /* <DEDUP_REMOVED lines=16> */
.L_x_25870:
[----:B------:R-:W-:Y:S05]  /*57f0*/  BSYNC B3 ;  /* 0x0000000000037941 */ /* 0x000fea0003800000 */
.L_x_25869:
        /* <DEDUP_REMOVED lines=44> */
.L_x_25868:
[----:B------:R-:W-:Y:S05]  /*5ac0*/  BSYNC B2 ;  /* 0x0000000000027941 */ /* 0x000fea0003800000 */
.L_x_25867:
        /* <DEDUP_REMOVED lines=10> */
.L_x_25863:
[----:B------:R-:W-:Y:S05]  /*5b70*/  BSYNC B1 ;  /* 0x0000000000017941 */ /* 0x000fea0003800000 */
.L_x_25862:
        /* <DEDUP_REMOVED lines=14> */
[----:B------:R-:W-:-:S03]  /*5c60*/  IMAD.WIDE.U32 R42, R49, R160, c[0x0][0x190] ;  /* 0x00006400312a7625 */ /* 0x000fc600078e00a0 */
[----:B------:R-:W-:-:S05]  /*5c70*/  IADD3 R45, R45, R46, RZ ;  /* 0x0000002e2d2d7210 */ /* 0x000fca0007ffe0ff */
[----:B------:R0:W-:Y:S02]  /*5c80*/  STG.E [R42.64], R45 ;  /* 0x0000002d2a007986 */ /* 0x0001e4000c101906 */
.L_x_25872:
[----:B------:R-:W-:Y:S05]  /*5c90*/  BSYNC B1 ;  /* 0x0000000000017941 */ /* 0x000fea0003800000 */
.L_x_25871:
        /* <DEDUP_REMOVED lines=21> */
.L_x_25876:
[----:B------:R-:W-:Y:S02]  /*5df0*/  IMAD.MOV.U32 R49, RZ, RZ, R86 ;  /* 0x000000ffff317224 */ /* 0x000fe400078e0056 */
.L_x_25877:
[----:B------:R-:W-:Y:S05]  /*5e00*/  BSYNC B2 ;  /* 0x0000000000027941 */ /* 0x000fea0003800000 */
.L_x_25875:
        /* <DEDUP_REMOVED lines=16> */
.L_x_25881:
[----:B------:R-:W-:Y:S05]  /*5f10*/  BSYNC B3 ;  /* 0x0000000000037941 */ /* 0x000fea0003800000 */
.L_x_25880:
        /* <DEDUP_REMOVED lines=44> */
.L_x_25879:
[----:B------:R-:W-:Y:S05]  /*61e0*/  BSYNC B2 ;  /* 0x0000000000027941 */ /* 0x000fea0003800000 */
.L_x_25878:
[----:B------:R-:W0:Y:S01]  /*61f0*/  I2F.U32 R40, R49 ;  /* 0x0000003100287306 */ /* 0x000e220000201000 */
[----:B------:R-:W-:Y:S01]  /*6200*/  HFMA2.MMA R41, -RZ, RZ, 0.1171875, 0 ;  /* 0x2f800000ff297435 */ /* 0x000fe200000001ff */
[----:B-----5:R-:W-:-:S09]  /*6210*/  FMUL.FTZ R42, R36, c[0x0][0x1ec] ;  /* 0x00007b00242a7a20 */ /* 0x020fd20000410000 */
[----:B0-----:R-:W-:Y:S02]  /*6220*/  FFMA.FTZ R40, R40, R41, 1.1641532182693481445e-10 ;  /* 0x2f00000028287423 */ /* 0x001fe40000010029 */
[----:B------:R-:W-:-:S03]  /*6230*/  FMUL.FTZ R41, R42, c[0x0][0x1e8] ;  /* 0x00007a002a297a20 */ /* 0x000fc60000410000 */
[----:B------:R-:W-:-:S04]  /*6240*/  FSETP.GTU.FTZ.AND P1, PT, R40, c[0x0][0x1e4], PT ;  /* 0x0000790028007a0b */ /* 0x000fc80003f3c000 */
[----:B------:R-:W-:Y:S02]  /*6250*/  FSEL R41, R41, RZ, !P1 ;  /* 0x000000ff29297208 */ /* 0x000fe40004800000 */
[----:B------:R-:W-:-:S03]  /*6260*/  SEL R130, RZ, 0x1, P1 ;  /* 0x00000001ff827807 */ /* 0x000fc60000800000 */
[----:B------:R-:W-:-:S04]  /*6270*/  FMUL.FTZ R56, R134, R41 ;  /* 0x0000002986387220 */ /* 0x000fc80000410000 */
[----:B------:R-:W-:Y:S02]  /*6280*/  @P0 FADD.FTZ R56, R32, R56 ;  /* 0x0000003820380221 */ /* 0x000fe40000010000 */
.L_x_25874:
[----:B0-----:R-:W-:Y:S05]  /*6290*/  BSYNC B1 ;  /* 0x0000000000017941 */ /* 0x001fea0003800000 */
.L_x_25873:
        /* <DEDUP_REMOVED lines=18> */
.L_x_25885:
[----:B------:R-:W-:Y:S02]  /*63c0*/  IMAD.MOV.U32 R49, RZ, RZ, R86 ;  /* 0x000000ffff317224 */ /* 0x000fe400078e0056 */
.L_x_25886:
[----:B------:R-:W-:Y:S05]  /*63d0*/  BSYNC B2 ;  /* 0x0000000000027941 */ /* 0x000fea0003800000 */
.L_x_25884:
        /* <DEDUP_REMOVED lines=16> */
.L_x_25890:
[----:B------:R-:W-:Y:S05]  /*64e0*/  BSYNC B3 ;  /* 0x0000000000037941 */ /* 0x000fea0003800000 */
.L_x_25889:
        /* <DEDUP_REMOVED lines=44> */
.L_x_25888:
[----:B------:R-:W-:Y:S05]  /*67b0*/  BSYNC B2 ;  /* 0x0000000000027941 */ /* 0x000fea0003800000 */
.L_x_25887:
        /* <DEDUP_REMOVED lines=10> */
.L_x_25883:
[----:B------:R-:W-:Y:S05]  /*6860*/  BSYNC B1 ;  /* 0x0000000000017941 */ /* 0x000fea0003800000 */
.L_x_25882:
        /* <DEDUP_REMOVED lines=18> */
.L_x_25894:
[----:B------:R-:W-:Y:S02]  /*6990*/  IMAD.MOV.U32 R49, RZ, RZ, R86 ;  /* 0x000000ffff317224 */ /* 0x000fe400078e0056 */
.L_x_25895:
[----:B------:R-:W-:Y:S05]  /*69a0*/  BSYNC B2 ;  /* 0x0000000000027941 */ /* 0x000fea0003800000 */
.L_x_25893:
        /* <DEDUP_REMOVED lines=16> */
.L_x_25899:
[----:B------:R-:W-:Y:S05]  /*6ab0*/  BSYNC B3 ;  /* 0x0000000000037941 */ /* 0x000fea0003800000 */
.L_x_25898:
        /* <DEDUP_REMOVED lines=44> */
.L_x_25897:
[----:B------:R-:W-:Y:S05]  /*6d80*/  BSYNC B2 ;  /* 0x0000000000027941 */ /* 0x000fea0003800000 */
.L_x_25896:
        /* <DEDUP_REMOVED lines=10> */
.L_x_25892:
[----:B------:R-:W-:Y:S05]  /*6e30*/  BSYNC B1 ;  /* 0x0000000000017941 */ /* 0x000fea0003800000 */
.L_x_25891:
        /* <DEDUP_REMOVED lines=18> */
.L_x_25903:
[----:B------:R-:W-:Y:S02]  /*6f60*/  IMAD.MOV.U32 R49, RZ, RZ, R86 ;  /* 0x000000ffff317224 */ /* 0x000fe400078e0056 */
.L_x_25904:
[----:B------:R-:W-:Y:S05]  /*6f70*/  BSYNC B2 ;  /* 0x0000000000027941 */ /* 0x000fea0003800000 */
.L_x_25902:
        /* <DEDUP_REMOVED lines=16> */
.L_x_25908:
[----:B------:R-:W-:Y:S05]  /*7080*/  BSYNC B3 ;  /* 0x0000000000037941 */ /* 0x000fea0003800000 */
.L_x_25907:
        /* <DEDUP_REMOVED lines=44> */
.L_x_25906:
[----:B------:R-:W-:Y:S05]  /*7350*/  BSYNC B2 ;  /* 0x0000000000027941 */ /* 0x000fea0003800000 */
.L_x_25905:
        /* <DEDUP_REMOVED lines=10> */
.L_x_25901:
[----:B------:R-:W-:Y:S05]  /*7400*/  BSYNC B1 ;  /* 0x0000000000017941 */ /* 0x000fea0003800000 */
.L_x_25900:
        /* <DEDUP_REMOVED lines=17> */
.L_x_25910:
[----:B------:R-:W-:Y:S05]  /*7520*/  BSYNC B1 ;  /* 0x0000000000017941 */ /* 0x000fea0003800000 */
.L_x_25909:
        /* <DEDUP_REMOVED lines=21> */
.L_x_25914:
[----:B------:R-:W-:Y:S02]  /*7680*/  MOV R48, R86 ;  /* 0x0000005600307202 */ /* 0x000fe40000000f00 */
.L_x_25915:
[----:B------:R-:W-:Y:S05]  /*7690*/  BSYNC B2 ;  /* 0x0000000000027941 */ /* 0x000fea0003800000 */
.L_x_25913:
        /* <DEDUP_REMOVED lines=16> */
.L_x_25919:
[----:B------:R-:W-:Y:S05]  /*77a0*/  BSYNC B3 ;  /* 0x0000000000037941 */ /* 0x000fea0003800000 */
.L_x_25918:
        /* <DEDUP_REMOVED lines=44> */
.L_x_25917:
[----:B------:R-:W-:Y:S05]  /*7a70*/  BSYNC B2 ;  /* 0x0000000000027941 */ /* 0x000fea0003800000 */
.L_x_25916:
        /* <DEDUP_REMOVED lines=10> */
.L_x_25912:
[----:B0-----:R-:W-:Y:S05]  /*7b20*/  BSYNC B1 ;  /* 0x0000000000017941 */ /* 0x001fea0003800000 */
.L_x_25911:
        /* <DEDUP_REMOVED lines=18> */
.L_x_25923:
[----:B------:R-:W-:Y:S02]  /*7c50*/  MOV R50, R86 ;  /* 0x0000005600327202 */ /* 0x000fe40000000f00 */
.L_x_25924:
[----:B------:R-:W-:Y:S05]  /*7c60*/  BSYNC B2 ;  /* 0x0000000000027941 */ /* 0x000fea0003800000 */
.L_x_25922:
        /* <DEDUP_REMOVED lines=16> */
.L_x_25928:
[----:B------:R-:W-:Y:S05]  /*7d70*/  BSYNC B3 ;  /* 0x0000000000037941 */ /* 0x000fea0003800000 */
.L_x_25927:
        /* <DEDUP_REMOVED lines=44> */
.L_x_25926:
[----:B------:R-:W-:Y:S05]  /*8040*/  BSYNC B2 ;  /* 0x0000000000027941 */ /* 0x000fea0003800000 */
.L_x_25925:
        /* <DEDUP_REMOVED lines=10> */
.L_x_25921:
[----:B------:R-:W-:Y:S05]  /*80f0*/  BSYNC B1 ;  /* 0x0000000000017941 */ /* 0x000fea0003800000 */
.L_x_25920:
        /* <DEDUP_REMOVED lines=18> */
.L_x_25932:
[----:B------:R-:W-:Y:S02]  /*8220*/  MOV R50, R86 ;  /* 0x0000005600327202 */ /* 0x000fe40000000f00 */
.L_x_25933:
[----:B------:R-:W-:Y:S05]  /*8230*/  BSYNC B2 ;  /* 0x0000000000027941 */ /* 0x000fea0003800000 */
.L_x_25931:
        /* <DEDUP_REMOVED lines=16> */
.L_x_25937:
[----:B------:R-:W-:Y:S05]  /*8340*/  BSYNC B3 ;  /* 0x0000000000037941 */ /* 0x000fea0003800000 */
.L_x_25936:
        /* <DEDUP_REMOVED lines=44> */
.L_x_25935:
[----:B------:R-:W-:Y:S05]  /*8610*/  BSYNC B2 ;  /* 0x0000000000027941 */ /* 0x000fea0003800000 */
.L_x_25934:
        /* <DEDUP_REMOVED lines=10> */
.L_x_25930:
[----:B------:R-:W-:Y:S05]  /*86c0*/  BSYNC B1 ;  /* 0x0000000000017941 */ /* 0x000fea0003800000 */
.L_x_25929:
        /* <DEDUP_REMOVED lines=18> */
.L_x_25941:
[----:B------:R-:W-:Y:S02]  /*87f0*/  MOV R53, R86 ;  /* 0x0000005600357202 */ /* 0x000fe40000000f00 */
.L_x_25942:
[----:B------:R-:W-:Y:S05]  /*8800*/  BSYNC B2 ;  /* 0x0000000000027941 */ /* 0x000fea0003800000 */
.L_x_25940:
        /* <DEDUP_REMOVED lines=16> */
.L_x_25946:
[----:B------:R-:W-:Y:S05]  /*8910*/  BSYNC B3 ;  /* 0x0000000000037941 */ /* 0x000fea0003800000 */
.L_x_25945:
        /* <DEDUP_REMOVED lines=44> */
.L_x_25944:
[----:B------:R-:W-:Y:S05]  /*8be0*/  BSYNC B2 ;  /* 0x0000000000027941 */ /* 0x000fea0003800000 */
.L_x_25943:
        /* <DEDUP_REMOVED lines=10> */
.L_x_25939:
[----:B------:R-:W-:Y:S05]  /*8c90*/  BSYNC B1 ;  /* 0x0000000000017941 */ /* 0x000fea0003800000 */
.L_x_25938:
[-C--:B------:R-:W-:Y:S01]  /*8ca0*/  IMAD.WIDE.U32 R46, R54, R163.reuse, c[0x0][0x188] ;  /* 0x00006200362e7625 */ /* 0x080fe200078e00a3 */
[----:B------:R-:W-:Y:S01]  /*8cb0*/  IADD3 R84, R162, 0xa0, RZ ;  /* 0x000000a0a2547810 */ /* 0x000fe20007ffe0ff */
[----:B------:R-:W-:Y:S01]  /*8cc0*/  BSSY B1, `(.L_x_25947) ;  /* 0x000000f000017945 */ /* 0x000fe20003800000 */
[----:B------:R-:W-:Y:S02]  /*8cd0*/  IADD3 R50, R161, 0xa0, RZ ;  /* 0x000000a0a1327810 */ /* 0x000fe40007ffe0ff */
[----:B------:R0:W-:Y:S01]  /*8ce0*/  STG.E.128 [R46.64], R40 ;  /* 0x000000282e007986 */ /* 0x0001e2000c101d06 */
[----:B------:R-:W-:Y:S01]  /*8cf0*/  @P0 IMAD.WIDE.U32 R44, R84, R163, c[0x0][0x180] ;  /* 0x00006000542c0625 */ /* 0x000fe200078e00a3 */
[----:B------:R-:W-:Y:S05]  /*8d00*/  @!P2 BRA `(.L_x_25948) ;  /* 0x000000a00000a947 */ /* 0x000fea0003800000 */
[----:B0-----:R-:W-:-:S05]  /*8d10*/  IMAD.U32 R46, R132, 0x10000, RZ ;  /* 0x00010000842e7824 */ /* 0x001fca00078e00ff */
[----:B------:R-:W-:Y:S02]  /*8d20*/  LOP3.LUT R47, R46, 0xff0000, RZ, 0xc0, !PT ;  /* 0x00ff00002e2f7812 */ /* 0x000fe400078ec0ff */
[----:B------:R-:W-:-:S04]  /*8d30*/  LOP3.LUT R46, R133, 0xffff, RZ, 0xc0, !PT ;  /* 0x0000ffff852e7812 */ /* 0x000fc800078ec0ff */
[----:B------:R-:W-:Y:S02]  /*8d40*/  LEA R46, R46, R47, 0x18 ;  /* 0x0000002f2e2e7211 */ /* 0x000fe400078ec0ff */
[----:B------:R-:W-:-:S05]  /*8d50*/  LOP3.LUT R47, R131, 0xff, RZ, 0xc0, !PT ;  /* 0x000000ff832f7812 */ /* 0x000fca00078ec0ff */
[----:B------:R-:W-:Y:S01]  /*8d60*/  IMAD R46, R47, 0x100, R46 ;  /* 0x000001002f2e7824 */ /* 0x000fe200078e022e */
[----:B------:R-:W-:-:S05]  /*8d70*/  LOP3.LUT R47, R130, 0xff, RZ, 0xc0, !PT ;  /* 0x000000ff822f7812 */ /* 0x000fca00078ec0ff */
[----:B------:R-:W-:Y:S02]  /*8d80*/  IMAD.IADD R49, R46, 0x1, R47 ;  /* 0x000000012e317824 */ /* 0x000fe400078e022f */
[----:B------:R-:W-:-:S05]  /*8d90*/  IMAD.WIDE.U32 R46, R52, R160, c[0x0][0x190] ;  /* 0x00006400342e7625 */ /* 0x000fca00078e00a0 */
[----:B------:R0:W-:Y:S02]  /*8da0*/  STG.E [R46.64], R49 ;  /* 0x000000312e007986 */ /* 0x0001e4000c101906 */
.L_x_25948:
[----:B------:R-:W-:Y:S05]  /*8db0*/  BSYNC B1 ;  /* 0x0000000000017941 */ /* 0x000fea0003800000 */
.L_x_25947:
        /* <DEDUP_REMOVED lines=21> */
.L_x_25952:
[----:B------:R-:W-:Y:S02]  /*8f10*/  IMAD.MOV.U32 R51, RZ, RZ, R86 ;  /* 0x000000ffff337224 */ /* 0x000fe400078e0056 */
.L_x_25953:
[----:B------:R-:W-:Y:S05]  /*8f20*/  BSYNC B2 ;  /* 0x0000000000027941 */ /* 0x000fea0003800000 */
.L_x_25951:
        /* <DEDUP_REMOVED lines=16> */
.L_x_25957:
[----:B------:R-:W-:Y:S05]  /*9030*/  BSYNC B3 ;  /* 0x0000000000037941 */ /* 0x000fea0003800000 */
.L_x_25956:
        /* <DEDUP_REMOVED lines=44> */
.L_x_25955:
[----:B------:R-:W-:Y:S05]  /*9300*/  BSYNC B2 ;  /* 0x0000000000027941 */ /* 0x000fea0003800000 */
.L_x_25954:
        /* <DEDUP_REMOVED lines=10> */
.L_x_25950:
[----:B0-----:R-:W-:Y:S05]  /*93b0*/  BSYNC B1 ;  /* 0x0000000000017941 */ /* 0x001fea0003800000 */
.L_x_25949:
        /* <DEDUP_REMOVED lines=18> */
.L_x_25961:
[----:B------:R-:W-:Y:S02]  /*94e0*/  IMAD.MOV.U32 R51, RZ, RZ, R86 ;  /* 0x000000ffff337224 */ /* 0x000fe400078e0056 */
.L_x_25962:
[----:B------:R-:W-:Y:S05]  /*94f0*/  BSYNC B2 ;  /* 0x0000000000027941 */ /* 0x000fea0003800000 */
.L_x_25960:
        /* <DEDUP_REMOVED lines=16> */
.L_x_25966:
[----:B------:R-:W-:Y:S05]  /*9600*/  BSYNC B3 ;  /* 0x0000000000037941 */ /* 0x000fea0003800000 */
.L_x_25965:
        /* <DEDUP_REMOVED lines=44> */
.L_x_25964:
[----:B------:R-:W-:Y:S05]  /*98d0*/  BSYNC B2 ;  /* 0x0000000000027941 */ /* 0x000fea0003800000 */
.L_x_25963:
        /* <DEDUP_REMOVED lines=10> */
.L_x_25959:
[----:B------:R-:W-:Y:S05]  /*9980*/  BSYNC B1 ;  /* 0x0000000000017941 */ /* 0x000fea0003800000 */
.L_x_25958:
        /* <DEDUP_REMOVED lines=18> */
.L_x_25970:
[----:B------:R-:W-:Y:S02]  /*9ab0*/  IMAD.MOV.U32 R51, RZ, RZ, R86 ;  /* 0x000000ffff337224 */ /* 0x000fe400078e0056 */
.L_x_25971:
[----:B------:R-:W-:Y:S05]  /*9ac0*/  BSYNC B2 ;  /* 0x0000000000027941 */ /* 0x000fea0003800000 */
.L_x_25969:
        /* <DEDUP_REMOVED lines=16> */
.L_x_25975:
[----:B------:R-:W-:Y:S05]  /*9bd0*/  BSYNC B3 ;  /* 0x0000000000037941 */ /* 0x000fea0003800000 */
.L_x_25974:
        /* <DEDUP_REMOVED lines=44> */
.L_x_25973:
[----:B------:R-:W-:Y:S05]  /*9ea0*/  BSYNC B2 ;  /* 0x0000000000027941 */ /* 0x000fea0003800000 */
.L_x_25972:
        /* <DEDUP_REMOVED lines=10> */
.L_x_25968:
[----:B------:R-:W-:Y:S05]  /*9f50*/  BSYNC B1 ;  /* 0x0000000000017941 */ /* 0x000fea0003800000 */
.L_x_25967:
        /* <DEDUP_REMOVED lines=18> */
.L_x_25979:
[----:B------:R-:W-:Y:S02]  /*a080*/  IMAD.MOV.U32 R51, RZ, RZ, R86 ;  /* 0x000000ffff337224 */ /* 0x000fe400078e0056 */
.L_x_25980:
[----:B------:R-:W-:Y:S05]  /*a090*/  BSYNC B2 ;  /* 0x0000000000027941 */ /* 0x000fea0003800000 */
.L_x_25978:
        /* <DEDUP_REMOVED lines=16> */
.L_x_25984:
[----:B------:R-:W-:Y:S05]  /*a1a0*/  BSYNC B3 ;  /* 0x0000000000037941 */ /* 0x000fea0003800000 */
.L_x_25983:
        /* <DEDUP_REMOVED lines=44> */
.L_x_25982:
[----:B------:R-:W-:Y:S05]  /*a470*/  BSYNC B2 ;  /* 0x0000000000027941 */ /* 0x000fea0003800000 */
.L_x_25981:
[----:B------:R-:W0:Y:S01]  /*a480*/  I2F.U32 R44, R51 ;  /* 0x00000033002c7306 */ /* 0x000e220000201000 */
[----:B------:R-:W-:-:S04]  /*a490*/  IMAD.MOV.U32 R45, RZ, RZ, 0x2f800000 ;  /* 0x2f800000ff2d7424 */ /* 0x000fc800078e00ff */
[----:B0-----:R-:W-:-:S05]  /*a4a0*/  FFMA.FTZ R44, R44, R45, 1.1641532182693481445e-10 ;  /* 0x2f0000002c2c7423 */ /* 0x001fca000001002d */
[----:B------:R-:W-:Y:S01]  /*a4b0*/  FSETP.GTU.FTZ.AND P1, PT, R44, c[0x0][0x1e4], PT ;  /* 0x000079002c007a0b */ /* 0x000fe20003f3c000 */
[----:B-----5:R-:W-:-:S03]  /*a4c0*/  FMUL.FTZ R44, R39, c[0x0][0x1ec] ;  /* 0x00007b00272c7a20 */ /* 0x020fc60000410000 */
[----:B------:R-:W-:Y:S01]  /*a4d0*/  SEL R133, RZ, 0x1, P1 ;  /* 0x00000001ff857807 */ /* 0x000fe20000800000 */
[----:B------:R-:W-:-:S05]  /*a4e0*/  FMUL.FTZ R44, R44, c[0x0][0x1e8] ;  /* 0x00007a002c2c7a20 */ /* 0x000fca0000410000 */
[----:B------:R-:W-:-:S05]  /*a4f0*/  FSEL R44, R44, RZ, !P1 ;  /* 0x000000ff2c2c7208 */ /* 0x000fca0004800000 */
[----:B------:R-:W-:-:S04]  /*a500*/  FMUL.FTZ R55, R125, R44 ;  /* 0x0000002c7d377220 */ /* 0x000fc80000410000 */
[----:B------:R-:W-:Y:S02]  /*a510*/  @P0 FADD.FTZ R55, R35, R55 ;  /* 0x0000003723370221 */ /* 0x000fe40000010000 */
.L_x_25977:
[----:B------:R-:W-:Y:S05]  /*a520*/  BSYNC B1 ;  /* 0x0000000000017941 */ /* 0x000fea0003800000 */
.L_x_25976:
[----:B------:R-:W-:Y:S01]  /*a530*/  IMAD.WIDE.U32 R44, R84, R163, c[0x0][0x188] ;  /* 0x00006200542c7625 */ /* 0x000fe200078e00a3 */
[----:B------:R-:W-:Y:S01]  /*a540*/  BSSY B1, `(.L_x_25985) ;  /* 0x000000e000017945 */ /* 0x000fe20003800000 */
[----:B------:R-:W-:-:S03]  /*a550*/  IADD3 R156, R162, 0xc0, RZ ;  /* 0x000000c0a29c7810 */ /* 0x000fc60007ffe0ff */
[----:B------:R0:W-:Y:S01]  /*a560*/  STG.E.128 [R44.64], R52 ;  /* 0x000000342c007986 */ /* 0x0001e2000c101d06 */
[----:B------:R-:W-:Y:S05]  /*a570*/  @!P2 BRA `(.L_x_25986) ;  /* 0x000000a00000a947 */ /* 0x000fea0003800000 */
[----:B0-----:R-:W-:-:S04]  /*a580*/  SHF.L.U32 R44, R132, 0x10, RZ ;  /* 0x00000010842c7819 */ /* 0x001fc800000006ff */
[----:B------:R-:W-:Y:S02]  /*a590*/  LOP3.LUT R45, R44, 0xff0000, RZ, 0xc0, !PT ;  /* 0x00ff00002c2d7812 */ /* 0x000fe400078ec0ff */
[----:B------:R-:W-:-:S05]  /*a5a0*/  LOP3.LUT R44, R133, 0xffff, RZ, 0xc0, !PT ;  /* 0x0000ffff852c7812 */ /* 0x000fca00078ec0ff */
[----:B------:R-:W-:Y:S01]  /*a5b0*/  IMAD R44, R44, 0x1000000, R45 ;  /* 0x010000002c2c7824 */ /* 0x000fe200078e022d */
[----:B------:R-:W-:-:S05]  /*a5c0*/  LOP3.LUT R45, R131, 0xff, RZ, 0xc0, !PT ;  /* 0x000000ff832d7812 */ /* 0x000fca00078ec0ff */
[----:B------:R-:W-:Y:S01]  /*a5d0*/  IMAD R44, R45, 0x100, R44 ;  /* 0x000001002d2c7824 */ /* 0x000fe200078e022c */
[----:B------:R-:W-:-:S04]  /*a5e0*/  LOP3.LUT R45, R130, 0xff, RZ, 0xc0, !PT ;  /* 0x000000ff822d7812 */ /* 0x000fc800078ec0ff */
[----:B------:R-:W-:Y:S01]  /*a5f0*/  IADD3 R47, R44, R45, RZ ;  /* 0x0000002d2c2f7210 */ /* 0x000fe20007ffe0ff */
[----:B------:R-:W-:-:S05]  /*a600*/  IMAD.WIDE.U32 R44, R50, R160, c[0x0][0x190] ;  /* 0x00006400322c7625 */ /* 0x000fca00078e00a0 */
[----:B------:R0:W-:Y:S02]  /*a610*/  STG.E [R44.64], R47 ;  /* 0x0000002f2c007986 */ /* 0x0001e4000c101906 */
.L_x_25986:
[----:B------:R-:W-:Y:S05]  /*a620*/  BSYNC B1 ;  /* 0x0000000000017941 */ /* 0x000fea0003800000 */
.L_x_25985:
[----:B------:R-:W-:Y:S01]  /*a630*/  IADD3 R84, R161, 0xc0, RZ ;  /* 0x000000c0a1547810 */ /* 0x000fe20007ffe0ff */
[----:B0-----:R-:W-:-:S04]  /*a640*/  @P0 IMAD.WIDE.U32 R46, R156, R163, c[0x0][0x180] ;  /* 0x000060009c2e0625 */ /* 0x001fc800078e00a3 */
[----:B------:R-:W-:Y:S01]  /*a650*/  @P2 IMAD.WIDE.U32 R44, R84, R163, c[0x0][0x170] ;  /* 0x00005c00542c2625 */ /* 0x000fe200078e00a3 */
        /* <DEDUP_REMOVED lines=20> */
.L_x_25990:
[----:B------:R-:W-:Y:S02]  /*a7a0*/  IMAD.MOV.U32 R50, RZ, RZ, R86 ;  /* 0x000000ffff327224 */ /* 0x000fe400078e0056 */
.L_x_25991:
[----:B------:R-:W-:Y:S05]  /*a7b0*/  BSYNC B2 ;  /* 0x0000000000027941 */ /* 0x000fea0003800000 */
.L_x_25989:
        /* <DEDUP_REMOVED lines=16> */
.L_x_25995:
[----:B------:R-:W-:Y:S05]  /*a8c0*/  BSYNC B3 ;  /* 0x0000000000037941 */ /* 0x000fea0003800000 */
.L_x_25994:
        /* <DEDUP_REMOVED lines=44> */
.L_x_25993:
[----:B------:R-:W-:Y:S05]  /*ab90*/  BSYNC B2 ;  /* 0x0000000000027941 */ /* 0x000fea0003800000 */
.L_x_25992:
[----:B------:R-:W0:Y:S01]  /*aba0*/  I2F.U32 R44, R50 ;  /* 0x00000032002c7306 */ /* 0x000e220000201000 */
[----:B------:R-:W-:-:S10]  /*abb0*/  HFMA2.MMA R45, -RZ, RZ, 0.1171875, 0 ;  /* 0x2f800000ff2d7435 */ /* 0x000fd400000001ff */
        /* <DEDUP_REMOVED lines=8> */
.L_x_25988:
[----:B0-----:R-:W-:Y:S05]  /*ac40*/  BSYNC B1 ;  /* 0x0000000000017941 */ /* 0x001fea0003800000 */
.L_x_25987:
        /* <DEDUP_REMOVED lines=18> */
.L_x_25999:
[----:B------:R-:W-:Y:S02]  /*ad70*/  IMAD.MOV.U32 R152, RZ, RZ, R86 ;  /* 0x000000ffff987224 */ /* 0x000fe400078e0056 */
.L_x_26000:
[----:B------:R-:W-:Y:S05]  /*ad80*/  BSYNC B2 ;  /* 0x0000000000027941 */ /* 0x000fea0003800000 */
.L_x_25998:
        /* <DEDUP_REMOVED lines=16> */
.L_x_26004:
[----:B------:R-:W-:Y:S05]  /*ae90*/  BSYNC B3 ;  /* 0x0000000000037941 */ /* 0x000fea0003800000 */
.L_x_26003:
        /* <DEDUP_REMOVED lines=44> */
.L_x_26002:
[----:B------:R-:W-:Y:S05]  /*b160*/  BSYNC B2 ;  /* 0x0000000000027941 */ /* 0x000fea0003800000 */
.L_x_26001:
        /* <DEDUP_REMOVED lines=10> */
.L_x_25997:
[----:B------:R-:W-:Y:S05]  /*b210*/  BSYNC B1 ;  /* 0x0000000000017941 */ /* 0x000fea0003800000 */
.L_x_25996:
        /* <DEDUP_REMOVED lines=18> */
.L_x_26008:
[----:B------:R-:W-:Y:S02]  /*b340*/  IMAD.MOV.U32 R152, RZ, RZ, R86 ;  /* 0x000000ffff987224 */ /* 0x000fe400078e0056 */
.L_x_26009:
[----:B------:R-:W-:Y:S05]  /*b350*/  BSYNC B2 ;  /* 0x0000000000027941 */ /* 0x000fea0003800000 */
.L_x_26007:
        /* <DEDUP_REMOVED lines=16> */
.L_x_26013:
[----:B------:R-:W-:Y:S05]  /*b460*/  BSYNC B3 ;  /* 0x0000000000037941 */ /* 0x000fea0003800000 */
.L_x_26012:
        /* <DEDUP_REMOVED lines=44> */
.L_x_26011:
[----:B------:R-:W-:Y:S05]  /*b730*/  BSYNC B2 ;  /* 0x0000000000027941 */ /* 0x000fea0003800000 */
.L_x_26010:
        /* <DEDUP_REMOVED lines=10> */
.L_x_26006:
[----:B------:R-:W-:Y:S05]  /*b7e0*/  BSYNC B1 ;  /* 0x0000000000017941 */ /* 0x000fea0003800000 */
.L_x_26005:
        /* <DEDUP_REMOVED lines=18> */
.L_x_26017:
[----:B------:R-:W-:Y:S02]  /*b910*/  IMAD.MOV.U32 R155, RZ, RZ, R86 ;  /* 0x000000ffff9b7224 */ /* 0x000fe400078e0056 */
.L_x_26018:
[----:B------:R-:W-:Y:S05]  /*b920*/  BSYNC B2 ;  /* 0x0000000000027941 */ /* 0x000fea0003800000 */
.L_x_26016:
        /* <DEDUP_REMOVED lines=16> */
.L_x_26022:
[----:B------:R-:W-:Y:S05]  /*ba30*/  BSYNC B3 ;  /* 0x0000000000037941 */ /* 0x000fea0003800000 */
.L_x_26021:
        /* <DEDUP_REMOVED lines=44> */
.L_x_26020:
[----:B------:R-:W-:Y:S05]  /*bd00*/  BSYNC B2 ;  /* 0x0000000000027941 */ /* 0x000fea0003800000 */
.L_x_26019:
        /* <DEDUP_REMOVED lines=10> */
.L_x_26015:
[----:B------:R-:W-:Y:S05]  /*bdb0*/  BSYNC B1 ;  /* 0x0000000000017941 */ /* 0x000fea0003800000 */
.L_x_26014:
[----:B------:R-:W-:Y:S01]  /*bdc0*/  IMAD.WIDE.U32 R44, R156, R163, c[0x0][0x188] ;  /* 0x000062009c2c7625 */ /* 0x000fe200078e00a3 */
[----:B------:R-:W-:Y:S01]  /*bdd0*/  BSSY B1, `(.L_x_26023) ;  /* 0x000000e000017945 */ /* 0x000fe20003800000 */
[----:B------:R-:W-:-:S03]  /*bde0*/  IADD3 R162, R162, 0xe0, RZ ;  /* 0x000000e0a2a27810 */ /* 0x000fc60007ffe0ff */
[----:B------:R0:W-:Y:S01]  /*bdf0*/  STG.E.128 [R44.64], R48 ;  /* 0x000000302c007986 */ /* 0x0001e2000c101d06 */
[----:B------:R-:W-:Y:S05]  /*be00*/  @!P2 BRA `(.L_x_26024) ;  /* 0x000000a00000a947 */ /* 0x000fea0003800000 */
[----:B0-----:R-:W-:-:S05]  /*be10*/  IMAD.U32 R44, R132, 0x10000, RZ ;  /* 0x00010000842c7824 */ /* 0x001fca00078e00ff */
[----:B------:R-:W-:Y:S02]  /*be20*/  LOP3.LUT R45, R44, 0xff0000, RZ, 0xc0, !PT ;  /* 0x00ff00002c2d7812 */ /* 0x000fe400078ec0ff */
[----:B------:R-:W-:-:S05]  /*be30*/  LOP3.LUT R44, R133, 0xffff, RZ, 0xc0, !PT ;  /* 0x0000ffff852c7812 */ /* 0x000fca00078ec0ff */
[----:B------:R-:W-:Y:S01]  /*be40*/  IMAD R44, R44, 0x1000000, R45 ;  /* 0x010000002c2c7824 */ /* 0x000fe200078e022d */
[----:B------:R-:W-:-:S04]  /*be50*/  LOP3.LUT R45, R131, 0xff, RZ, 0xc0, !PT ;  /* 0x000000ff832d7812 */ /* 0x000fc800078ec0ff */
[----:B------:R-:W-:Y:S02]  /*be60*/  LEA R44, R45, R44, 0x8 ;  /* 0x0000002c2d2c7211 */ /* 0x000fe400078e40ff */
[----:B------:R-:W-:-:S05]  /*be70*/  LOP3.LUT R45, R130, 0xff, RZ, 0xc0, !PT ;  /* 0x000000ff822d7812 */ /* 0x000fca00078ec0ff */
[----:B------:R-:W-:Y:S02]  /*be80*/  IMAD.IADD R47, R44, 0x1, R45 ;  /* 0x000000012c2f7824 */ /* 0x000fe400078e022d */
[----:B------:R-:W-:-:S05]  /*be90*/  IMAD.WIDE.U32 R44, R84, R160, c[0x0][0x190] ;  /* 0x00006400542c7625 */ /* 0x000fca00078e00a0 */
[----:B------:R0:W-:Y:S02]  /*bea0*/  STG.E [R44.64], R47 ;  /* 0x0000002f2c007986 */ /* 0x0001e4000c101906 */
.L_x_26024:
[----:B------:R-:W-:Y:S05]  /*beb0*/  BSYNC B1 ;  /* 0x0000000000017941 */ /* 0x000fea0003800000 */
.L_x_26023:
[----:B------:R-:W-:Y:S01]  /*bec0*/  IADD3 R161, R161, 0xe0, RZ ;  /* 0x000000e0a1a17810 */ /* 0x000fe20007ffe0ff */
[----:B------:R-:W-:-:S04]  /*bed0*/  @P0 IMAD.WIDE.U32 R152, R162, R163, c[0x0][0x180] ;  /* 0x00006000a2980625 */ /* 0x000fc800078e00a3 */
        /* <DEDUP_REMOVED lines=21> */
.L_x_26028:
[----:B------:R-:W-:Y:S02]  /*c030*/  MOV R84, R86 ;  /* 0x0000005600547202 */ /* 0x000fe40000000f00 */
.L_x_26029:
[----:B------:R-:W-:Y:S05]  /*c040*/  BSYNC B2 ;  /* 0x0000000000027941 */ /* 0x000fea0003800000 */
.L_x_26027:
        /* <DEDUP_REMOVED lines=16> */
.L_x_26033:
[----:B------:R-:W-:Y:S05]  /*c150*/  BSYNC B3 ;  /* 0x0000000000037941 */ /* 0x000fea0003800000 */
.L_x_26032:
        /* <DEDUP_REMOVED lines=44> */
.L_x_26031:
[----:B------:R-:W-:Y:S05]  /*c420*/  BSYNC B2 ;  /* 0x0000000000027941 */ /* 0x000fea0003800000 */
.L_x_26030:
        /* <DEDUP_REMOVED lines=10> */
.L_x_26026:
[----:B0-----:R-:W-:Y:S05]  /*c4d0*/  BSYNC B1 ;  /* 0x0000000000017941 */ /* 0x001fea0003800000 */
.L_x_26025:
        /* <DEDUP_REMOVED lines=18> */
.L_x_26037:
[----:B------:R-:W-:Y:S02]  /*c600*/  MOV R84, R86 ;  /* 0x0000005600547202 */ /* 0x000fe40000000f00 */
.L_x_26038:
[----:B------:R-:W-:Y:S05]  /*c610*/  BSYNC B2 ;  /* 0x0000000000027941 */ /* 0x000fea0003800000 */
.L_x_26036:
        /* <DEDUP_REMOVED lines=16> */
.L_x_26042:
[----:B------:R-:W-:Y:S05]  /*c720*/  BSYNC B3 ;  /* 0x0000000000037941 */ /* 0x000fea0003800000 */
.L_x_26041:
        /* <DEDUP_REMOVED lines=44> */
.L_x_26040:
[----:B------:R-:W-:Y:S05]  /*c9f0*/  BSYNC B2 ;  /* 0x0000000000027941 */ /* 0x000fea0003800000 */
.L_x_26039:
        /* <DEDUP_REMOVED lines=10> */
.L_x_26035:
[----:B------:R-:W-:Y:S05]  /*caa0*/  BSYNC B1 ;  /* 0x0000000000017941 */ /* 0x000fea0003800000 */
.L_x_26034:
        /* <DEDUP_REMOVED lines=18> */
.L_x_26046:
[----:B------:R-:W-:Y:S02]  /*cbd0*/  MOV R84, R86 ;  /* 0x0000005600547202 */ /* 0x000fe40000000f00 */
.L_x_26047:
[----:B------:R-:W-:Y:S05]  /*cbe0*/  BSYNC B2 ;  /* 0x0000000000027941 */ /* 0x000fea0003800000 */
.L_x_26045:
        /* <DEDUP_REMOVED lines=16> */
.L_x_26051:
[----:B------:R-:W-:Y:S05]  /*ccf0*/  BSYNC B3 ;  /* 0x0000000000037941 */ /* 0x000fea0003800000 */
.L_x_26050:
        /* <DEDUP_REMOVED lines=44> */
.L_x_26049:
[----:B------:R-:W-:Y:S05]  /*cfc0*/  BSYNC B2 ;  /* 0x0000000000027941 */ /* 0x000fea0003800000 */
.L_x_26048:
        /* <DEDUP_REMOVED lines=10> */
.L_x_26044:
[----:B------:R-:W-:Y:S05]  /*d070*/  BSYNC B1 ;  /* 0x0000000000017941 */ /* 0x000fea0003800000 */
.L_x_26043:
        /* <DEDUP_REMOVED lines=18> */
.L_x_26055:
[----:B------:R-:W-:Y:S02]  /*d1a0*/  MOV R164, R86 ;  /* 0x0000005600a47202 */ /* 0x000fe40000000f00 */
.L_x_26056:
[----:B------:R-:W-:Y:S05]  /*d1b0*/  BSYNC B2 ;  /* 0x0000000000027941 */ /* 0x000fea0003800000 */
.L_x_26054:
        /* <DEDUP_REMOVED lines=16> */
.L_x_26060:
[----:B------:R-:W-:Y:S05]  /*d2c0*/  BSYNC B3 ;  /* 0x0000000000037941 */ /* 0x000fea0003800000 */
.L_x_26059:
        /* <DEDUP_REMOVED lines=44> */
.L_x_26058:
[----:B------:R-:W-:Y:S05]  /*d590*/  BSYNC B2 ;  /* 0x0000000000027941 */ /* 0x000fea0003800000 */
.L_x_26057:
        /* <DEDUP_REMOVED lines=10> */
.L_x_26053:
[----:B------:R-:W-:Y:S05]  /*d640*/  BSYNC B1 ;  /* 0x0000000000017941 */ /* 0x000fea0003800000 */
.L_x_26052:
[----:B------:R-:W-:Y:S01]  /*d650*/  IMAD.WIDE.U32 R152, R162, R163, c[0x0][0x188] ;  /* 0x00006200a2987625 */ /* 0x000fe200078e00a3 */
[----:B------:R-:W-:Y:S04]  /*d660*/  BSSY B1, `(.L_x_26061) ;  /* 0x000000d000017945 */ /* 0x000fe80003800000 */
[----:B------:R0:W-:Y:S01]  /*d670*/  STG.E.128 [R152.64], R44 ;  /* 0x0000002c98007986 */ /* 0x0001e2000c101d06 */
[----:B------:R-:W-:Y:S05]  /*d680*/  @!P2 BRA `(.L_x_26062) ;  /* 0x000000a00000a947 */ /* 0x000fea0003800000 */
[----:B0-----:R-:W-:Y:S02]  /*d690*/  IMAD.U32 R152, R132, 0x10000, RZ ;  /* 0x0001000084987824 */ /* 0x001fe400078e00ff */
[----:B------:R-:W-:-:S03]  /*d6a0*/  IMAD.WIDE.U32 R160, R161, R160, c[0x0][0x190] ;  /* 0x00006400a1a07625 */ /* 0x000fc600078e00a0 */
[----:B------:R-:W-:Y:S02]  /*d6b0*/  LOP3.LUT R153, R152, 0xff0000, RZ, 0xc0, !PT ;  /* 0x00ff000098997812 */ /* 0x000fe400078ec0ff */
[----:B------:R-:W-:-:S04]  /*d6c0*/  LOP3.LUT R152, R133, 0xffff, RZ, 0xc0, !PT ;  /* 0x0000ffff85987812 */ /* 0x000fc800078ec0ff */
[----:B------:R-:W-:Y:S02]  /*d6d0*/  LEA R152, R152, R153, 0x18 ;  /* 0x0000009998987211 */ /* 0x000fe400078ec0ff */
[----:B------:R-:W-:-:S05]  /*d6e0*/  LOP3.LUT R153, R131, 0xff, RZ, 0xc0, !PT ;  /* 0x000000ff83997812 */ /* 0x000fca00078ec0ff */
[----:B------:R-:W-:Y:S01]  /*d6f0*/  IMAD R152, R153, 0x100, R152 ;  /* 0x0000010099987824 */ /* 0x000fe200078e0298 */
[----:B------:R-:W-:-:S05]  /*d700*/  LOP3.LUT R153, R130, 0xff, RZ, 0xc0, !PT ;  /* 0x000000ff82997812 */ /* 0x000fca00078ec0ff */
[----:B------:R-:W-:-:S05]  /*d710*/  IMAD.IADD R153, R152, 0x1, R153 ;  /* 0x0000000198997824 */ /* 0x000fca00078e0299 */
[----:B------:R0:W-:Y:S02]  /*d720*/  STG.E [R160.64], R153 ;  /* 0x00000099a0007986 */ /* 0x0001e4000c101906 */
.L_x_26062:
[----:B------:R-:W-:Y:S05]  /*d730*/  BSYNC B1 ;  /* 0x0000000000017941 */ /* 0x000fea0003800000 */
.L_x_26061:
[----:B0-----:R-:W-:Y:S01]  /*d740*/  FADD.FTZ R152, RZ, R68 ;  /* 0x00000044ff987221 */ /* 0x001fe20000010000 */
        /* <DEDUP_REMOVED lines=34> */
.L_x_26069:
        /* <DEDUP_REMOVED lines=84> */
.L_x_26070:
        /* <DEDUP_REMOVED lines=23> */
[C---:B------:R-:W-:Y:S02]  /*e020*/  FMUL.FTZ R69, R154.reuse, R69 ;  /* 0x000000459a457220 */ /* 0x040fe40000410000 */
[----:B------:R-:W-:Y:S01]  /*e030*/  FMUL.FTZ R70, R154, R157 ;  /* 0x0000009d9a467220 */ /* 0x000fe20000410000 */
[----:B------:R-:W-:Y:S01]  /*e040*/  LEA.HI R153, R152, R159, RZ, 0x2 ;  /* 0x0000009f98997211 */ /* 0x000fe200078f10ff */
[----:B------:R-:W-:-:S02]  /*e050*/  FADD.FTZ R159, -R155, R71 ;  /* 0x000000479b9f7221 */ /* 0x000fc40000010100 */
[----:B------:R-:W-:Y:S01]  /*e060*/  FADD.FTZ R71, -R155, R68 ;  /* 0x000000449b477221 */ /* 0x000fe20000010100 */
[----:B------:R-:W-:Y:S01]  /*e070*/  LEA.HI.SX32 R153, R153, R150, 0x1e ;  /* 0x0000009699997211 */ /* 0x000fe200078ff2ff */
[C---:B------:R-:W-:Y:S02]  /*e080*/  FMUL.FTZ R159, R154.reuse, R159 ;  /* 0x0000009f9a9f7220 */ /* 0x040fe40000410000 */
[----:B------:R-:W-:Y:S02]  /*e090*/  FMUL.FTZ R68, R154, R71 ;  /* 0x000000479a447220 */ /* 0x000fe40000410000 */
[----:B------:R-:W-:Y:S02]  /*e0a0*/  FFMA.FTZ R71, R106, R159, R89 ;  /* 0x0000009f6a477223 */ /* 0x000fe40000010059 */
[----:B------:R-:W-:Y:S02]  /*e0b0*/  IMAD.MOV.U32 R152, RZ, RZ, 0x10 ;  /* 0x00000010ff987424 */ /* 0x000fe400078e00ff */
[----:B------:R-:W-:-:S02]  /*e0c0*/  FADD.FTZ R159, -R155, R66 ;  /* 0x000000429b9f7221 */ /* 0x000fc40000010100 */
[C---:B------:R-:W-:Y:S02]  /*e0d0*/  FADD.FTZ R161, -R155.reuse, R67 ;  /* 0x000000439ba17221 */ /* 0x040fe40000010100 */
[C---:B------:R-:W-:Y:S02]  /*e0e0*/  FADD.FTZ R67, -R155.reuse, R64 ;  /* 0x000000409b437221 */ /* 0x040fe40000010100 */
[----:B------:R-:W-:Y:S02]  /*e0f0*/  FADD.FTZ R65, -R155, R65 ;  /* 0x000000419b417221 */ /* 0x000fe40000010100 */
[----:B------:R-:W-:Y:S02]  /*e100*/  FFMA.FTZ R70, R15, R70, R30 ;  /* 0x000000460f467223 */ /* 0x000fe4000001001e */
[----:B------:R-:W-:Y:S02]  /*e110*/  FFMA.FTZ R69, R104, R69, R87 ;  /* 0x0000004568457223 */ /* 0x000fe40000010057 */
[----:B------:R-:W-:-:S02]  /*e120*/  FFMA.FTZ R68, R16, R68, R73 ;  /* 0x0000004410447223 */ /* 0x000fc40000010049 */
[----:B------:R-:W-:-:S04]  /*e130*/  IMAD.WIDE.U32 R156, R153, R152, c[0x0][0x208] ;  /* 0x00008200999c7625 */ /* 0x000fc800078e0098 */
[C---:B------:R-:W-:Y:S01]  /*e140*/  FMUL.FTZ R66, R154.reuse, R159 ;  /* 0x0000009f9a427220 */ /* 0x040fe20000410000 */
[----:B------:R-:W-:Y:S01]  /*e150*/  IADD3 R159, R153, 0x20, RZ ;  /* 0x00000020999f7810 */ /* 0x000fe20007ffe0ff */
[C---:B------:R-:W-:Y:S01]  /*e160*/  FMUL.FTZ R161, R154.reuse, R161 ;  /* 0x000000a19aa17220 */ /* 0x040fe20000410000 */
[----:B------:R1:W-:Y:S01]  /*e170*/  STG.E.128 [R156.64], R68 ;  /* 0x000000449c007986 */ /* 0x0003e2000c101d06 */
[C---:B------:R-:W-:Y:S02]  /*e180*/  FMUL.FTZ R64, R154.reuse, R67 ;  /* 0x000000439a407220 */ /* 0x040fe40000410000 */
[----:B------:R-:W-:Y:S02]  /*e190*/  FMUL.FTZ R65, R154, R65 ;  /* 0x000000419a417220 */ /* 0x000fe40000410000 */
[----:B------:R-:W-:Y:S02]  /*e1a0*/  FFMA.FTZ R67, R108, R161, R91 ;  /* 0x000000a16c437223 */ /* 0x000fe4000001005b */
[----:B------:R-:W-:-:S02]  /*e1b0*/  FFMA.FTZ R66, R13, R66, R28 ;  /* 0x000000420d427223 */ /* 0x000fc4000001001c */
[----:B------:R-:W-:Y:S02]  /*e1c0*/  FFMA.FTZ R65, R105, R65, R90 ;  /* 0x0000004169417223 */ /* 0x000fe4000001005a */
[----:B------:R-:W-:Y:S02]  /*e1d0*/  FFMA.FTZ R64, R14, R64, R31 ;  /* 0x000000400e407223 */ /* 0x000fe4000001001f */
[C---:B------:R-:W-:Y:S02]  /*e1e0*/  FADD.FTZ R49, -R155.reuse, R49 ;  /* 0x000000319b317221 */ /* 0x040fe40000010100 */
[C---:B------:R-:W-:Y:S02]  /*e1f0*/  FADD.FTZ R63, -R155.reuse, R63 ;  /* 0x0000003f9b3f7221 */ /* 0x040fe40000010100 */
[----:B------:R-:W-:Y:S02]  /*e200*/  FADD.FTZ R61, -R155, R61 ;  /* 0x0000003d9b3d7221 */ /* 0x000fe40000010100 */
[----:B-1----:R-:W-:-:S04]  /*e210*/  IMAD.WIDE.U32 R68, R159, R152, c[0x0][0x208] ;  /* 0x000082009f447625 */ /* 0x002fc800078e0098 */
        /* <DEDUP_REMOVED lines=9> */
[----:B------:R-:W-:Y:S01]  /*e2b0*/  FMUL.FTZ R58, R154, R49 ;  /* 0x000000319a3a7220 */ /* 0x000fe20000410000 */
[----:B------:R-:W-:Y:S01]  /*e2c0*/  IADD3 R49, R153, 0x40, RZ ;  /* 0x0000004099317810 */ /* 0x000fe20007ffe0ff */
[C---:B------:R-:W-:Y:S02]  /*e2d0*/  FADD.FTZ R52, -R155.reuse, R52 ;  /* 0x000000349b347221 */ /* 0x040fe40000010100 */
[C---:B-1----:R-:W-:Y:S02]  /*e2e0*/  FADD.FTZ R69, -R155.reuse, R53 ;  /* 0x000000359b457221 */ /* 0x042fe40000010100 */
[----:B------:R-:W-:-:S02]  /*e2f0*/  FADD.FTZ R54, -R155, R54 ;  /* 0x000000369b367221 */ /* 0x000fc40000010100 */
[C---:B------:R-:W-:Y:S02]  /*e300*/  FADD.FTZ R53, -R155.reuse, R50 ;  /* 0x000000329b357221 */ /* 0x040fe40000010100 */
[C---:B------:R-:W-:Y:S02]  /*e310*/  FMUL.FTZ R48, R154.reuse, R63 ;  /* 0x0000003f9a307220 */ /* 0x040fe40000410000 */
[C---:B------:R-:W-:Y:S02]  /*e320*/  FADD.FTZ R163, -R155.reuse, R41 ;  /* 0x000000299ba37221 */ /* 0x040fe40000010100 */
[----:B------:R-:W-:Y:S02]  /*e330*/  FADD.FTZ R67, -R155, R43 ;  /* 0x0000002b9b437221 */ /* 0x000fe40000010100 */
        /* <DEDUP_REMOVED lines=14> */
[C---:B------:R-:W-:Y:S02]  /*e420*/  FMUL.FTZ R50, R154.reuse, R54 ;  /* 0x000000369a327220 */ /* 0x040fe40000410000 */
[----:B------:R-:W-:Y:S02]  /*e430*/  FMUL.FTZ R59, R154, R53 ;  /* 0x000000359a3b7220 */ /* 0x000fe40000410000 */
[----:B------:R-:W-:Y:S02]  /*e440*/  FFMA.FTZ R55, R110, R48, R93 ;  /* 0x000000306e377223 */ /* 0x000fe4000001005d */
[----:B------:R-:W-:Y:S02]  /*e450*/  FMUL.FTZ R67, R154, R67 ;  /* 0x000000439a437220 */ /* 0x000fe40000410000 */
[----:B------:R-:W-:Y:S02]  /*e460*/  FFMA.FTZ R54, R11, R157, R26 ;  /* 0x0000009d0b367223 */ /* 0x000fe4000001001a */
[----:B------:R-:W-:-:S02]  /*e470*/  FFMA.FTZ R53, R107, R61, R92 ;  /* 0x0000003d6b357223 */ /* 0x000fc4000001005c */
[----:B------:R-:W-:Y:S02]  /*e480*/  FFMA.FTZ R52, R12, R71, R29 ;  /* 0x000000470c347223 */ /* 0x000fe4000001001d */
[----:B------:R-:W-:-:S04]  /*e490*/  IMAD.WIDE.U32 R48, R49, R152, c[0x0][0x208] ;  /* 0x0000820031307625 */ /* 0x000fc800078e0098 */
        /* <DEDUP_REMOVED lines=17> */
[C---:B------:R-:W-:Y:S01]  /*e5b0*/  IADD3 R65, R153.reuse, 0x80, RZ ;  /* 0x0000008099417810 */ /* 0x040fe20007ffe0ff */
[----:B------:R-:W-:Y:S01]  /*e5c0*/  FFMA.FTZ R51, R116, R63, R99 ;  /* 0x0000003f74337223 */ /* 0x000fe20000010063 */
[----:B------:R-:W-:Y:S01]  /*e5d0*/  IADD3 R63, R153, 0xa0, RZ ;  /* 0x000000a0993f7810 */ /* 0x000fe20007ffe0ff */
[----:B-1----:R-:W-:Y:S02]  /*e5e0*/  FFMA.FTZ R48, R6, R57, R23 ;  /* 0x0000003906307223 */ /* 0x002fe40000010017 */
[----:B------:R-:W-:Y:S01]  /*e5f0*/  FFMA.FTZ R57, R117, R61, R102 ;  /* 0x0000003d75397223 */ /* 0x000fe20000010066 */
[----:B------:R-:W-:Y:S01]  /*e600*/  IADD3 R61, R153, 0xc0, RZ ;  /* 0x000000c0993d7810 */ /* 0x000fe20007ffe0ff */
[----:B------:R-:W-:Y:S01]  /*e610*/  FFMA.FTZ R53, R115, R58, R100 ;  /* 0x0000003a73357223 */ /* 0x000fe20000010064 */
[----:B------:R-:W-:Y:S01]  /*e620*/  IADD3 R153, R153, 0xe0, RZ ;  /* 0x000000e099997810 */ /* 0x000fe20007ffe0ff */
        /* <DEDUP_REMOVED lines=18> */
[----:B------:R-:W-:-:S04]  /*e750*/  IMAD.WIDE.U32 R60, R61, R152, c[0x0][0x208] ;  /* 0x000082003d3c7625 */ /* 0x000fc800078e0098 */
[----:B------:R-:W-:Y:S01]  /*e760*/  FFMA.FTZ R59, R120, R154, R103 ;  /* 0x0000009a783b7223 */ /* 0x000fe20000010067 */
[----:B------:R1:W-:Y:S01]  /*e770*/  STG.E.128 [R60.64], R52 ;  /* 0x000000343c007986 */ /* 0x0003e2000c101d06 */
[----:B------:R-:W-:-:S05]  /*e780*/  IMAD.WIDE.U32 R152, R153, R152, c[0x0][0x208] ;  /* 0x0000820099987625 */ /* 0x000fca00078e0098 */
[----:B------:R1:W-:Y:S02]  /*e790*/  STG.E.128 [R152.64], R56 ;  /* 0x0000003898007986 */ /* 0x0003e4000c101d06 */
.L_x_26066:
[----:B-1----:R-:W-:Y:S05]  /*e7a0*/  BSYNC B1 ;  /* 0x0000000000017941 */ /* 0x002fea0003800000 */
.L_x_26065:
[----:B------:R-:W-:-:S05]  /*e7b0*/  IMAD.MOV.U32 R40, RZ, RZ, c[0x0][0x160] ;  /* 0x00005800ff287624 */ /* 0x000fca00078e00ff */
[----:B------:R-:W-:-:S04]  /*e7c0*/  LEA R151, R40, R151, 0x2 ;  /* 0x0000009728977211 */ /* 0x000fc800078e10ff */
[----:B------:R-:W-:-:S13]  /*e7d0*/  ISETP.GE.AND P0, PT, R151, c[0x0][0x164], PT ;  /* 0x0000590097007a0c */ /* 0x000fda0003f06270 */
[----:B0----5:R-:W-:Y:S01]  /*e7e0*/  @P0 CALL.REL.NOINC `(.L_x_26067) ;  /* 0x0000001000000944 */ /* 0x021fe20003c00000 */
[----:B------:R-:W-:Y:S05]  /*e7f0*/  BRA `(.L_x_26068) ;  /* 0xffff297000007947 */ /* 0x000fea000383ffff */
.L_x_26067:
[----:B------:R-:W-:Y:S05]  /*e800*/  BSYNC B0 ;  /* 0x0000000000007941 */ /* 0x000fea0003800000 */
.L_x_25758:
[----:B------:R-:W-:Y:S05]  /*e810*/  EXIT ;  /* 0x000000000000794d */ /* 0x000fea0003800000 */
.L_x_26063:
[----:B------:R-:W-:Y:S01]  /*e820*/  IMAD.MOV.U32 R156, RZ, RZ, 0x1 ;  /* 0x00000001ff9c7424 */ /* 0x000fe200078e00ff */
[----:B------:R-:W-:Y:S01]  /*e830*/  MOV R154, 0xffffffff ;  /* 0xffffffff009a7802 */ /* 0x000fe20000000f00 */
[----:B------:R-:W-:Y:S01]  /*e840*/  IMAD.MOV.U32 R157, RZ, RZ, 0x1f ;  /* 0x0000001fff9d7424 */ /* 0x000fe200078e00ff */
[----:B------:R-:W-:Y:S02]  /*e850*/  MOV R152, 0xe870 ;  /* 0x0000e87000987802 */ /* 0x000fe40000000f00 */
[----:B-----5:R-:W-:Y:S05]  /*e860*/  CALL.REL.NOINC `($__internal_143_$__cuda_sm70_shflsync_bfly_p) ;  /* 0x0000078000007944 */ /* 0x020fea0003c00000 */
[----:B01----:R-:W-:Y:S05]  /*e870*/  BRA `(.L_x_26069) ;  /* 0xfffff0f000007947 */ /* 0x003fea000383ffff */
.L_x_26064:
[----:B------:R-:W-:Y:S01]  /*e880*/  IMAD.MOV.U32 R156, RZ, RZ, 0x2 ;  /* 0x00000002ff9c7424 */ /* 0x000fe200078e00ff */
[----:B------:R-:W-:Y:S01]  /*e890*/  MOV R154, 0xffffffff ;  /* 0xffffffff009a7802 */ /* 0x000fe20000000f00 */
[----:B------:R-:W-:Y:S01]  /*e8a0*/  IMAD.MOV.U32 R157, RZ, RZ, 0x1f ;  /* 0x0000001fff9d7424 */ /* 0x000fe200078e00ff */
[----:B------:R-:W-:Y:S02]  /*e8b0*/  MOV R152, 0xe8d0 ;  /* 0x0000e8d000987802 */ /* 0x000fe40000000f00 */
[----:B-----5:R-:W-:Y:S05]  /*e8c0*/  CALL.REL.NOINC `($__internal_143_$__cuda_sm70_shflsync_bfly_p) ;  /* 0x0000072000007944 */ /* 0x020fea0003c00000 */
[----:B01----:R-:W-:Y:S01]  /*e8d0*/  FADD.FTZ R160, R160, R154 ;  /* 0x0000009aa0a07221 */ /* 0x003fe20000010000 */
[----:B------:R-:W-:Y:S01]  /*e8e0*/  MOV R154, 0xffffffff ;  /* 0xffffffff009a7802 */ /* 0x000fe20000000f00 */
[----:B------:R-:W-:Y:S01]  /*e8f0*/  IMAD.MOV.U32 R156, RZ, RZ, 0x4 ;  /* 0x00000004ff9c7424 */ /* 0x000fe200078e00ff */
[----:B------:R-:W-:Y:S01]  /*e900*/  MOV R152, 0xe930 ;  /* 0x0000e93000987802 */ /* 0x000fe20000000f00 */
[----:B------:R-:W-:-:S02]  /*e910*/  IMAD.MOV.U32 R157, RZ, RZ, 0x1f ;  /* 0x0000001fff9d7424 */ /* 0x000fc400078e00ff */
[----:B------:R-:W-:Y:S05]  /*e920*/  CALL.REL.NOINC `($__internal_143_$__cuda_sm70_shflsync_bfly_p) ;  /* 0x000006c000007944 */ /* 0x000fea0003c00000 */
        /* <DEDUP_REMOVED lines=12> */
[----:B-1----:R-:W-:Y:S02]  /*e9f0*/  FADD.FTZ R154, R160, R154 ;  /* 0x0000009aa09a7221 */ /* 0x002fe40000010000 */
[----:B0-----:R-:W-:-:S02]  /*ea00*/  IMAD.MOV.U32 R156, RZ, RZ, 0x1 ;  /* 0x00000001ff9c7424 */ /* 0x001fc400078e00ff */
[----:B------:R-:W-:Y:S01]  /*ea10*/  FMUL.FTZ R155, R154, c[0x0][0x1e0] ;  /* 0x000078009a9b7a20 */ /* 0x000fe20000410000 */
[----:B------:R-:W-:Y:S01]  /*ea20*/  MOV R154, 0xffffffff ;  /* 0xffffffff009a7802 */ /* 0x000fe20000000f00 */
        /* <DEDUP_REMOVED lines=66> */
[----:B------:R-:W-:Y:S05]  /*ee50*/  CALL.REL.NOINC `($__internal_143_$__cuda_sm70_shflsync_bfly_p) ;  /* 0x0000019000007944 */ /* 0x000fea0003c00000 */
[----:B01----:R-:W-:Y:S01]  /*ee60*/  FADD.FTZ R160, R160, R154 ;  /* 0x0000009aa0a07221 */ /* 0x003fe20000010000 */
[----:B------:R-:W-:Y:S01]  /*ee70*/  MOV R154, 0xffffffff ;  /* 0xffffffff009a7802 */ /* 0x000fe20000000f00 */
[----:B------:R-:W-:Y:S01]  /*ee80*/  IMAD.MOV.U32 R156, RZ, RZ, 0x2 ;  /* 0x00000002ff9c7424 */ /* 0x000fe200078e00ff */
[----:B------:R-:W-:Y:S01]  /*ee90*/  MOV R152, 0xeec0 ;  /* 0x0000eec000987802 */ /* 0x000fe20000000f00 */
[----:B------:R-:W-:Y:S02]  /*eea0*/  IMAD.MOV.U32 R157, RZ, RZ, 0x1f ;  /* 0x0000001fff9d7424 */ /* 0x000fe400078e00ff */
        /* <DEDUP_REMOVED lines=19> */
[----:B01----:R-:W-:Y:S05]  /*efe0*/  BRA `(.L_x_26070) ;  /* 0xffffeec000007947 */ /* 0x003fea000383ffff */
        .weak           $__internal_143_$__cuda_sm70_shflsync_bfly_p
        .type           $__internal_143_$__cuda_sm70_shflsync_bfly_p,@function
        .size           $__internal_143_$__cuda_sm70_shflsync_bfly_p,(.L_x_29283 - $__internal_143_$__cuda_sm70_shflsync_bfly_p)
$__internal_143_$__cuda_sm70_shflsync_bfly_p:
[----:B------:R-:W-:Y:S01]  /*eff0*/  IMAD.MOV.U32 R153, RZ, RZ, 0x0 ;  /* 0x00000000ff997424 */ /* 0x000fe200078e00ff */
[----:B------:R-:W-:Y:S04]  /*f000*/  WARPSYNC R154 ;  /* 0x0000009a00007348 */ /* 0x000fe80003800000 */
[----:B------:R0:W1:Y:S01]  /*f010*/  SHFL.BFLY PT, R154, R160, R156, R157 ;  /* 0x0c00009ca09a7389 */ /* 0x00006200000e009d */
[----:B------:R-:W-:Y:S05]  /*f020*/  RET.REL.NODEC R152 `(_ZN10layer_norm13ln_fwd_kernelINS_13Kernel_traitsI6__halfffffjLj1024ELj1ELj4ELj1ELj16ENS_18Kernel_traits_baseILj1024ES2_ffffjLj128EEEEELb1ELb1ELb1ELb1EEEvNS_9FwdParamsE) ;  /* 0xffff0fd098007950 */ /* 0x000fea0003c3ffff */
.L_x_26071:
        /* <DEDUP_REMOVED lines=13> */
.L_x_29283:


//--------------------- .text._ZN10layer_norm13ln_fwd_kernelINS_13Kernel_traitsIfffffjLj1024ELj1ELj4ELj1ELj16ENS_18Kernel_traits_baseILj1024EfffffjLj128EEEEELb0ELb0ELb0ELb0EEEvNS_9FwdParamsE --------------------------
	.section	.text._ZN10layer_norm13ln_fwd_kernelINS_13Kernel_traitsIfffffjLj1024ELj1ELj4ELj1ELj16ENS_18Kernel_traits_baseILj1024EfffffjLj128EEEEELb0ELb0ELb0ELb0EEEvNS_9FwdParamsE,"ax",@progbits
	.sectioninfo	@"SHI_REGISTERS=125"
	.align	128
        .global         _ZN10layer_norm13ln_fwd_kernelINS_13Kernel_traitsIfffffjLj1024ELj1ELj4ELj1ELj16ENS_18Kernel_traits_baseILj1024EfffffjLj128EEEEELb0ELb0ELb0ELb0EEEvNS_9FwdParamsE
        .type           _ZN10layer_norm13ln_fwd_kernelINS_13Kernel_traitsIfffffjLj1024ELj1ELj4ELj1ELj16ENS_18Kernel_traits_baseILj1024EfffffjLj128EEEEELb0ELb0ELb0ELb0EEEvNS_9FwdParamsE,@function
        .size           _ZN10layer_norm13ln_fwd_kernelINS_13Kernel_traitsIfffffjLj1024ELj1ELj4ELj1ELj16ENS_18Kernel_traits_baseILj1024EfffffjLj128EEEEELb0ELb0ELb0ELb0EEEvNS_9FwdParamsE,(.L_x_29284 - _ZN10layer_norm13ln_fwd_kernelINS_13Kernel_traitsIfffffjLj1024ELj1ELj4ELj1ELj16ENS_18Kernel_traits_baseILj1024EfffffjLj128EEEEELb0ELb0ELb0ELb0EEEvNS_9FwdParamsE)
        .other          _ZN10layer_norm13ln_fwd_kernelINS_13Kernel_traitsIfffffjLj1024ELj1ELj4ELj1ELj16ENS_18Kernel_traits_baseILj1024EfffffjLj128EEEEELb0ELb0ELb0ELb0EEEvNS_9FwdParamsE,@"STO_CUDA_ENTRY STV_DEFAULT"
_ZN10layer_norm13ln_fwd_kernelINS_13Kernel_traitsIfffffjLj1024ELj1ELj4ELj1ELj16ENS_18Kernel_traits_baseILj1024EfffffjLj128EEEEELb0ELb0ELb0ELb0EEEvNS_9FwdParamsE:
.text._ZN10layer_norm13ln_fwd_kernelINS_13Kernel_traitsIfffffjLj1024ELj1ELj4ELj1ELj16ENS_18Kernel_traits_baseILj1024EfffffjLj128EEEEELb0ELb0ELb0ELb0EEEvNS_9FwdParamsE:
        /* <DEDUP_REMOVED lines=8> */
[C---:B0-----:R-:W-:Y:S02]  /*0080*/  LOP3.LUT R3, R4.reuse, 0x1f, RZ, 0xc, !PT ;  /* 0x0000001f04037812 */ /* 0x041fe400078e0cff */
[----:B------:R-:W-:Y:S02]  /*0090*/  LOP3.LUT R72, R4, 0x1f, RZ, 0xc0, !PT ;  /* 0x0000001f04487812 */ /* 0x000fe400078ec0ff */
        /* <DEDUP_REMOVED lines=9> */
[----:B------:R-:W-:Y:S01]  /*0130*/  P2R R2, PR, RZ, 0x8 ;  /* 0x00000008ff027803 */ /* 0x000fe20000000000 */
[----:B------:R-:W-:Y:S05]  /*0140*/  @!P1 BRA `(.L_x_26073) ;  /* 0x000000b000009947 */ /* 0x000fea0003800000 */
[----:B-1----:R-:W-:Y:S01]  /*0150*/  ISETP.NE.U32.AND P0, PT, RZ, c[0x0][0x218], PT ;  /* 0x00008600ff007a0c */ /* 0x002fe20003f05070 */
[----:B------:R-:W-:Y:S01]  /*0160*/  HFMA2.MMA R17, -RZ, RZ, 0, 9.5367431640625e-07 ;  /* 0x00000010ff117435 */ /* 0x000fe200000001ff */
[----:B------:R-:W-:Y:S01]  /*0170*/  CS2R R14, SRZ ;  /* 0x00000000000e7805 */ /* 0x000fe2000001ff00 */
[----:B------:R-:W-:Y:S01]  /*0180*/  CS2R R12, SRZ ;  /* 0x00000000000c7805 */ /* 0x000fe2000001ff00 */
[----:B------:R-:W-:-:S07]  /*0190*/  ISETP.NE.AND.EX P0, PT, RZ, c[0x0][0x21c], PT, P0 ;  /* 0x00008700ff007a0c */ /* 0x000fce0003f05300 */
[----:B------:R-:W-:-:S06]  /*01a0*/  IMAD.WIDE.U32 R16, R72, R17, c[0x0][0x1b0] ;  /* 0x00006c0048107625 */ /* 0x000fcc00078e0011 */
[C---:B------:R-:W-:Y:S01]  /*01b0*/  @P0 LEA R2, P2, R72.reuse, c[0x0][0x218], 0x4 ;  /* 0x0000860048020a11 */ /* 0x040fe200078420ff */
[----:B------:R-:W5:Y:S03]  /*01c0*/  LDG.E.128 R16, [R16.64] ;  /* 0x0000000410107981 */ /* 0x000f66000c1e1d00 */
[----:B------:R-:W-:-:S05]  /*01d0*/  @P0 LEA.HI.X R3, R72, c[0x0][0x21c], RZ, 0x4, P2 ;  /* 0x0000870048030a11 */ /* 0x000fca00010f24ff */
[----:B------:R0:W5:Y:S01]  /*01e0*/  @P0 LDG.E.128 R12, [R2.64] ;  /* 0x00000004020c0981 */ /* 0x000162000c1e1d00 */
[----:B------:R-:W-:-:S03]  /*01f0*/  LOP3.LUT R72, R72, 0x20, RZ, 0xfc, !PT ;  /* 0x0000002048487812 */ /* 0x000fc600078efcff */
.L_x_26073:
[----:B-1----:R-:W-:Y:S05]  /*0200*/  BSYNC B0 ;  /* 0x0000000000007941 */ /* 0x002fea0003800000 */
.L_x_26072:
[----:B------:R-:W-:Y:S01]  /*0210*/  BSSY B0, `(.L_x_26074) ;  /* 0x000000d000007945 */ /* 0x000fe20003800000 */
[----:B------:R-:W-:Y:S05]  /*0220*/  @!P6 BRA `(.L_x_26075) ;  /* 0x000000b00000e947 */ /* 0x000fea0003800000 */
[----:B------:R-:W-:Y:S01]  /*0230*/  ISETP.NE.U32.AND P0, PT, RZ, c[0x0][0x218], PT ;  /* 0x00008600ff007a0c */ /* 0x000fe20003f05070 */
[----:B------:R-:W-:Y:S01]  /*0240*/  CS2R R22, SRZ ;  /* 0x0000000000167805 */ /* 0x000fe2000001ff00 */
[----:B------:R-:W-:Y:S01]  /*0250*/  MOV R25, 0x10 ;  /* 0x0000001000197802 */ /* 0x000fe20000000f00 */
[----:B------:R-:W-:Y:S01]  /*0260*/  CS2R R20, SRZ ;  /* 0x0000000000147805 */ /* 0x000fe2000001ff00 */
[----:B------:R-:W-:-:S03]  /*0270*/  ISETP.NE.AND.EX P0, PT, RZ, c[0x0][0x21c], PT, P0 ;  /* 0x00008700ff007a0c */ /* 0x000fc60003f05300 */
[----:B------:R-:W-:-:S06]  /*0280*/  IMAD.WIDE.U32 R24, R72, R25, c[0x0][0x1b0] ;  /* 0x00006c0048187625 */ /* 0x000fcc00078e0019 */
[----:B------:R-:W5:Y:S04]  /*0290*/  LDG.E.128 R24, [R24.64] ;  /* 0x0000000418187981 */ /* 0x000f68000c1e1d00 */
[----:B0-----:R-:W-:-:S04]  /*02a0*/  @P0 LEA R2, P2, R72, c[0x0][0x218], 0x4 ;  /* 0x0000860048020a11 */ /* 0x001fc800078420ff */
[----:B------:R-:W-:-:S05]  /*02b0*/  @P0 LEA.HI.X R3, R72, c[0x0][0x21c], RZ, 0x4, P2 ;  /* 0x0000870048030a11 */ /* 0x000fca00010f24ff */
[----:B------:R0:W5:Y:S01]  /*02c0*/  @P0 LDG.E.128 R20, [R2.64] ;  /* 0x0000000402140981 */ /* 0x000162000c1e1d00 */
[----:B------:R-:W-:-:S03]  /*02d0*/  IADD3 R72, R72, 0x20, RZ ;  /* 0x0000002048487810 */ /* 0x000fc60007ffe0ff */
.L_x_26075:
[----:B------:R-:W-:Y:S05]  /*02e0*/  BSYNC B0 ;  /* 0x0000000000007941 */ /* 0x000fea0003800000 */
.L_x_26074:
[----:B------:R-:W-:Y:S01]  /*02f0*/  BSSY B0, `(.L_x_26076) ;  /* 0x000000d000007945 */ /* 0x000fe20003800000 */
[----:B------:R-:W-:Y:S05]  /*0300*/  @!P5 BRA `(.L_x_26077) ;  /* 0x000000b00000d947 */ /* 0x000fea0003800000 */
[----:B------:R-:W-:Y:S01]  /*0310*/  ISETP.NE.U32.AND P0, PT, RZ, c[0x0][0x218], PT ;  /* 0x00008600ff007a0c */ /* 0x000fe20003f05070 */
[----:B------:R-:W-:Y:S01]  /*0320*/  HFMA2.MMA R33, -RZ, RZ, 0, 9.5367431640625e-07 ;  /* 0x00000010ff217435 */ /* 0x000fe200000001ff */
[----:B------:R-:W-:Y:S01]  /*0330*/  CS2R R30, SRZ ;  /* 0x00000000001e7805 */ /* 0x000fe2000001ff00 */
[----:B------:R-:W-:Y:S01]  /*0340*/  CS2R R28, SRZ ;  /* 0x00000000001c7805 */ /* 0x000fe2000001ff00 */
[----:B------:R-:W-:-:S07]  /*0350*/  ISETP.NE.AND.EX P0, PT, RZ, c[0x0][0x21c], PT, P0 ;  /* 0x00008700ff007a0c */ /* 0x000fce0003f05300 */
[----:B------:R-:W-:-:S06]  /*0360*/  IMAD.WIDE.U32 R32, R72, R33, c[0x0][0x1b0] ;  /* 0x00006c0048207625 */ /* 0x000fcc00078e0021 */
[C---:B0-----:R-:W-:Y:S01]  /*0370*/  @P0 LEA R2, P2, R72.reuse, c[0x0][0x218], 0x4 ;  /* 0x0000860048020a11 */ /* 0x041fe200078420ff */
[----:B------:R-:W5:Y:S03]  /*0380*/  LDG.E.128 R32, [R32.64] ;  /* 0x0000000420207981 */ /* 0x000f66000c1e1d00 */
[----:B------:R-:W-:-:S05]  /*0390*/  @P0 LEA.HI.X R3, R72, c[0x0][0x21c], RZ, 0x4, P2 ;  /* 0x0000870048030a11 */ /* 0x000fca00010f24ff */
[----:B------:R0:W5:Y:S01]  /*03a0*/  @P0 LDG.E.128 R28, [R2.64] ;  /* 0x00000004021c0981 */ /* 0x000162000c1e1d00 */
[----:B------:R-:W-:-:S03]  /*03b0*/  IADD3 R72, R72, 0x20, RZ ;  /* 0x0000002048487810 */ /* 0x000fc60007ffe0ff */
.L_x_26077:
[----:B------:R-:W-:Y:S05]  /*03c0*/  BSYNC B0 ;  /* 0x0000000000007941 */ /* 0x000fea0003800000 */
.L_x_26076:
        /* <DEDUP_REMOVED lines=13> */
.L_x_26079:
[----:B------:R-:W-:Y:S05]  /*04a0*/  BSYNC B0 ;  /* 0x0000000000007941 */ /* 0x000fea0003800000 */
.L_x_26078:
        /* <DEDUP_REMOVED lines=13> */
.L_x_26081:
[----:B------:R-:W-:Y:S05]  /*0580*/  BSYNC B0 ;  /* 0x0000000000007941 */ /* 0x000fea0003800000 */
.L_x_26080:
[----:B------:R-:W-:Y:S01]  /*0590*/  ISETP.GE.U32.AND P0, PT, R0, 0xc0, PT ;  /* 0x000000c00000780c */ /* 0x000fe20003f06070 */
[----:B------:R-:W-:Y:S03]  /*05a0*/  BSSY B0, `(.L_x_26082) ;  /* 0x000000e000007945 */ /* 0x000fe60003800000 */
[----:B0-----:R-:W-:-:S09]  /*05b0*/  P2R R2, PR, RZ, 0x1 ;  /* 0x00000001ff027803 */ /* 0x001fd20000000000 */
        /* <DEDUP_REMOVED lines=8> */
[----:B------:R-:W-:-:S04]  /*0640*/  @P0 LEA R2, P2, R72, c[0x0][0x218], 0x4 ;  /* 0x0000860048020a11 */ /* 0x000fc800078420ff */
[----:B------:R-:W-:-:S05]  /*0650*/  @P0 LEA.HI.X R3, R72, c[0x0][0x21c], RZ, 0x4, P2 ;  /* 0x0000870048030a11 */ /* 0x000fca00010f24ff */
[----:B------:R0:W5:Y:S01]  /*0660*/  @P0 LDG.E.128 R52, [R2.64] ;  /* 0x0000000402340981 */ /* 0x000162000c1e1d00 */
[----:B------:R-:W-:-:S03]  /*0670*/  IADD3 R72, R72, 0x20, RZ ;  /* 0x0000002048487810 */ /* 0x000fc60007ffe0ff */
.L_x_26083:
[----:B------:R-:W-:Y:S05]  /*0680*/  BSYNC B0 ;  /* 0x0000000000007941 */ /* 0x000fea0003800000 */
.L_x_26082:
[----:B------:R-:W-:Y:S01]  /*0690*/  ISETP.GE.U32.AND P0, PT, R0, 0xe0, PT ;  /* 0x000000e00000780c */ /* 0x000fe20003f06070 */
[----:B------:R-:W-:Y:S01]  /*06a0*/  BSSY B0, `(.L_x_26084) ;  /* 0x0000011000007945 */ /* 0x000fe20003800000 */
[----:B0-----:R-:W-:-:S04]  /*06b0*/  SHF.R.U32.HI R2, RZ, 0x5, R4 ;  /* 0x00000005ff027819 */ /* 0x001fc80000011604 */
[----:B------:R-:W-:Y:S02]  /*06c0*/  LEA R4, R5, R2, 0x2 ;  /* 0x0000000205047211 */ /* 0x000fe400078e10ff */
[----:B------:R-:W-:Y:S02]  /*06d0*/  MOV R5, c[0x0][0x180] ;  /* 0x0000600000057a02 */ /* 0x000fe40000000f00 */
[----:B------:R-:W-:-:S03]  /*06e0*/  P2R R2, PR, RZ, 0x1 ;  /* 0x00000001ff027803 */ /* 0x000fc60000000000 */
[----:B------:R-:W-:Y:S05]  /*06f0*/  @!P0 BRA `(.L_x_26085) ;  /* 0x000000b000008947 */ /* 0x000fea0003800000 */
[----:B------:R-:W-:Y:S01]  /*0700*/  ISETP.NE.U32.AND P0, PT, RZ, c[0x0][0x218], PT ;  /* 0x00008600ff007a0c */ /* 0x000fe20003f05070 */
[----:B------:R-:W-:Y:S01]  /*0710*/  CS2R R62, SRZ ;  /* 0x00000000003e7805 */ /* 0x000fe2000001ff00 */
[----:B------:R-:W-:Y:S02]  /*0720*/  CS2R R60, SRZ ;  /* 0x00000000003c7805 */ /* 0x000fe4000001ff00 */
[----:B------:R-:W-:Y:S01]  /*0730*/  ISETP.NE.AND.EX P0, PT, RZ, c[0x0][0x21c], PT, P0 ;  /* 0x00008700ff007a0c */ /* 0x000fe20003f05300 */
[----:B------:R-:W-:-:S12]  /*0740*/  HFMA2.MMA R65, -RZ, RZ, 0, 9.5367431640625e-07 ;  /* 0x00000010ff417435 */ /* 0x000fd800000001ff */
[C---:B------:R-:W-:Y:S01]  /*0750*/  @P0 LEA R2, P2, R72.reuse, c[0x0][0x218], 0x4 ;  /* 0x0000860048020a11 */ /* 0x040fe200078420ff */
[----:B------:R-:W-:-:S03]  /*0760*/  IMAD.WIDE.U32 R64, R72, R65, c[0x0][0x1b0] ;  /* 0x00006c0048407625 */ /* 0x000fc600078e0041 */
[----:B------:R-:W-:-:S03]  /*0770*/  @P0 LEA.HI.X R3, R72, c[0x0][0x21c], RZ, 0x4, P2 ;  /* 0x0000870048030a11 */ /* 0x000fc600010f24ff */
[----:B------:R-:W5:Y:S04]  /*0780*/  LDG.E.128 R64, [R64.64] ;  /* 0x0000000440407981 */ /* 0x000f68000c1e1d00 */
[----:B------:R0:W5:Y:S01]  /*0790*/  @P0 LDG.E.128 R60, [R2.64] ;  /* 0x00000004023c0981 */ /* 0x000162000c1e1d00 */
[----:B------:R-:W-:-:S03]  /*07a0*/  IADD3 R72, R72, 0x20, RZ ;  /* 0x0000002048487810 */ /* 0x000fc60007ffe0ff */
.L_x_26085:
[----:B------:R-:W-:Y:S05]  /*07b0*/  BSYNC B0 ;  /* 0x0000000000007941 */ /* 0x000fea0003800000 */
.L_x_26084:
[----:B------:R-:W-:Y:S01]  /*07c0*/  ISETP.GE.U32.AND P0, PT, R0, 0x100, PT ;  /* 0x000001000000780c */ /* 0x000fe20003f06070 */
[----:B------:R-:W-:Y:S03]  /*07d0*/  BSSY B0, `(.L_x_26086) ;  /* 0x000000d000007945 */ /* 0x000fe60003800000 */
[----:B0-----:R-:W-:-:S09]  /*07e0*/  P2R R2, PR, RZ, 0x1 ;  /* 0x00000001ff027803 */ /* 0x001fd20000000000 */
[----:B------:R-:W-:Y:S05]  /*07f0*/  @!P0 BRA `(.L_x_26087) ;  /* 0x000000a000008947 */ /* 0x000fea0003800000 */
[----:B------:R-:W-:Y:S01]  /*0800*/  ISETP.NE.U32.AND P0, PT, RZ, c[0x0][0x218], PT ;  /* 0x00008600ff007a0c */ /* 0x000fe20003f05070 */
[----:B------:R-:W-:Y:S01]  /*0810*/  CS2R R70, SRZ ;  /* 0x0000000000467805 */ /* 0x000fe2000001ff00 */
[----:B------:R-:W-:Y:S02]  /*0820*/  CS2R R68, SRZ ;  /* 0x0000000000447805 */ /* 0x000fe4000001ff00 */
[----:B------:R-:W-:Y:S02]  /*0830*/  ISETP.NE.AND.EX P0, PT, RZ, c[0x0][0x21c], PT, P0 ;  /* 0x00008700ff007a0c */ /* 0x000fe40003f05300 */
[----:B------:R-:W-:-:S11]  /*0840*/  MOV R73, 0x10 ;  /* 0x0000001000497802 */ /* 0x000fd60000000f00 */
[----:B------:R-:W-:-:S04]  /*0850*/  @P0 LEA R2, P2, R72, c[0x0][0x218], 0x4 ;  /* 0x0000860048020a11 */ /* 0x000fc800078420ff */
[C---:B------:R-:W-:Y:S01]  /*0860*/  @P0 LEA.HI.X R3, R72.reuse, c[0x0][0x21c], RZ, 0x4, P2 ;  /* 0x0000870048030a11 */ /* 0x040fe200010f24ff */
[----:B------:R-:W-:-:S04]  /*0870*/  IMAD.WIDE.U32 R72, R72, R73, c[0x0][0x1b0] ;  /* 0x00006c0048487625 */ /* 0x000fc800078e0049 */
[----:B------:R0:W5:Y:S04]  /*0880*/  @P0 LDG.E.128 R68, [R2.64] ;  /* 0x0000000402440981 */ /* 0x000168000c1e1d00 */
[----:B------:R-:W5:Y:S02]  /*0890*/  LDG.E.128 R72, [R72.64] ;  /* 0x0000000448487981 */ /* 0x000f64000c1e1d00 */
.L_x_26087:
[----:B------:R-:W-:Y:S05]  /*08a0*/  BSYNC B0 ;  /* 0x0000000000007941 */ /* 0x000fea0003800000 */
.L_x_26086:
[----:B------:R-:W-:Y:S02]  /*08b0*/  ISETP.GE.AND P2, PT, R4, c[0x0][0x164], PT ;  /* 0x0000590004007a0c */ /* 0x000fe40003f46270 */
[----:B0-----:R-:W-:Y:S02]  /*08c0*/  MOV R2, c[0x0][0x184] ;  /* 0x0000610000027a02 */ /* 0x001fe40000000f00 */
[----:B------:R-:W-:-:S04]  /*08d0*/  LOP3.LUT P0, RZ, R5, c[0x0][0x1c0], RZ, 0xfc, !PT ;  /* 0x0000700005ff7a12 */ /* 0x000fc8000780fcff */
[----:B------:R-:W-:-:S05]  /*08e0*/  LOP3.LUT P0, RZ, R2, c[0x0][0x1c4], RZ, 0xfc, P0 ;  /* 0x0000710002ff7a12 */ /* 0x000fca000000fcff */
[----:B------:R-:W-:Y:S08]  /*08f0*/  @P2 EXIT ;  /* 0x000000000000294d */ /* 0x000ff00003800000 */
[----:B------:R-:W-:Y:S01]  /*0900*/  MOV R2, R4 ;  /* 0x0000000400027202 */ /* 0x000fe20000000f00 */
[----:B------:R-:W-:Y:S02]  /*0910*/  ULDC.U8 UR6, c[0x0][0x1f0] ;  /* 0x00007c0000067ab9 */ /* 0x000fe40000000000 */
.L_x_26219:
[----:B------:R-:W-:Y:S01]  /*0920*/  ISETP.NE.U32.AND P2, PT, RZ, c[0x0][0x1c0], PT ;  /* 0x00007000ff007a0c */ /* 0x000fe20003f45070 */
[----:B------:R-:W-:-:S03]  /*0930*/  HFMA2.MMA R109, -RZ, RZ, 1.875, 0 ;  /* 0x3f800000ff6d7435 */ /* 0x000fc600000001ff */
[----:B------:R-:W-:-:S13]  /*0940*/  ISETP.NE.AND.EX P2, PT, RZ, c[0x0][0x1c4], PT, P2 ;  /* 0x00007100ff007a0c */ /* 0x000fda0003f45320 */
[----:B------:R-:W-:-:S05]  /*0950*/  @P2 MOV R85, 0x4 ;  /* 0x0000000400552802 */ /* 0x000fca0000000f00 */
[----:B------:R-:W-:-:S05]  /*0960*/  @P2 IMAD.WIDE R84, R2, R85, c[0x0][0x1c0] ;  /* 0x0000700002542625 */ /* 0x000fca00078e0255 */
[----:B-----5:R0:W5:Y:S01]  /*0970*/  @P2 LDG.E R109, [R84.64] ;  /* 0x00000004546d2981 */ /* 0x020162000c1e1900 */
        /* <DEDUP_REMOVED lines=23> */
.L_x_26090:
[----:B0-----:R-:W-:-:S05]  /*0af0*/  FADD.FTZ R3, R76, R3 ;  /* 0x000000034c037221 */ /* 0x001fca0000010000 */
.L_x_26091:
[----:B------:R-:W-:Y:S02]  /*0b00*/  MOV R80, R3 ;  /* 0x0000000300507202 */ /* 0x000fe40000000f00 */
.L_x_26092:
[----:B------:R-:W-:Y:S01]  /*0b10*/  FMUL.FTZ R11, R85, R109 ;  /* 0x0000006d550b7220 */ /* 0x000fe20000410000 */
[----:B------:R-:W-:Y:S05]  /*0b20*/  @P2 BRA `(.L_x_26093) ;  /* 0x0000002000002947 */ /* 0x000fea0003800000 */
[----:B------:R-:W-:Y:S05]  /*0b30*/  @P0 BRA `(.L_x_26094) ;  /* 0x0000002000000947 */ /* 0x000fea0003800000 */
[----:B------:R-:W-:Y:S05]  /*0b40*/  BRA `(.L_x_26095) ;  /* 0x0000002000007947 */ /* 0x000fea0003800000 */
.L_x_26093:
[----:B------:R-:W-:-:S05]  /*0b50*/  FADD.FTZ R11, R77, R11 ;  /* 0x0000000b4d0b7221 */ /* 0x000fca0000010000 */
.L_x_26094:
[----:B------:R-:W-:Y:S02]  /*0b60*/  MOV R81, R11 ;  /* 0x0000000b00517202 */ /* 0x000fe40000000f00 */
.L_x_26095:
[----:B------:R-:W-:Y:S01]  /*0b70*/  FMUL.FTZ R89, R86, R109 ;  /* 0x0000006d56597220 */ /* 0x000fe20000410000 */
[----:B------:R-:W-:Y:S05]  /*0b80*/  @P2 BRA `(.L_x_26096) ;  /* 0x0000002000002947 */ /* 0x000fea0003800000 */
[----:B------:R-:W-:Y:S05]  /*0b90*/  @P0 BRA `(.L_x_26097) ;  /* 0x0000002000000947 */ /* 0x000fea0003800000 */
[----:B------:R-:W-:Y:S05]  /*0ba0*/  BRA `(.L_x_26098) ;  /* 0x0000002000007947 */ /* 0x000fea0003800000 */
.L_x_26096:
[----:B------:R-:W-:-:S05]  /*0bb0*/  FADD.FTZ R89, R78, R89 ;  /* 0x000000594e597221 */ /* 0x000fca0000010000 */
.L_x_26097:
[----:B------:R-:W-:Y:S02]  /*0bc0*/  MOV R82, R89 ;  /* 0x0000005900527202 */ /* 0x000fe40000000f00 */
.L_x_26098:
[----:B------:R-:W-:Y:S01]  /*0bd0*/  FMUL.FTZ R102, R87, R109 ;  /* 0x0000006d57667220 */ /* 0x000fe20000410000 */
[----:B------:R-:W-:Y:S05]  /*0be0*/  @P2 BRA `(.L_x_26099) ;  /* 0x0000002000002947 */ /* 0x000fea0003800000 */
[----:B------:R-:W-:Y:S05]  /*0bf0*/  @P0 BRA `(.L_x_26100) ;  /* 0x0000002000000947 */ /* 0x000fea0003800000 */
[----:B------:R-:W-:Y:S05]  /*0c00*/  BRA `(.L_x_26101) ;  /* 0x0000002000007947 */ /* 0x000fea0003800000 */
.L_x_26099:
[----:B------:R-:W-:-:S05]  /*0c10*/  FADD.FTZ R102, R79, R102 ;  /* 0x000000664f667221 */ /* 0x000fca0000010000 */
.L_x_26100:
[----:B------:R-:W-:Y:S02]  /*0c20*/  MOV R83, R102 ;  /* 0x0000006600537202 */ /* 0x000fe40000000f00 */
.L_x_26101:
[C---:B------:R-:W-:Y:S02]  /*0c30*/  @P0 LEA R84, P2, R105.reuse, c[0x0][0x188], 0x4 ;  /* 0x0000620069540a11 */ /* 0x040fe400078420ff */
[C---:B------:R-:W-:Y:S02]  /*0c40*/  IADD3 R111, R105.reuse, 0x20, RZ ;  /* 0x00000020696f7810 */ /* 0x040fe40007ffe0ff */
[----:B------:R-:W-:-:S05]  /*0c50*/  @P0 LEA.HI.X R85, R105, c[0x0][0x18c], RZ, 0x4, P2 ;  /* 0x0000630069550a11 */ /* 0x000fca00010f24ff */
[----:B------:R0:W-:Y:S04]  /*0c60*/  @P0 STG.E.128 [R84.64], R80 ;  /* 0x0000005054000986 */ /* 0x0001e8000c101d04 */
.L_x_26089:
[----:B0-----:R-:W-:Y:S05]  /*0c70*/  BSYNC B0 ;  /* 0x0000000000007941 */ /* 0x001fea0003800000 */
.L_x_26088:
        /* <DEDUP_REMOVED lines=17> */
.L_x_26104:
[----:B0-----:R-:W-:-:S05]  /*0d90*/  FADD.FTZ R4, R76, R4 ;  /* 0x000000044c047221 */ /* 0x001fca0000010000 */
.L_x_26105:
[----:B------:R-:W-:Y:S02]  /*0da0*/  MOV R80, R4 ;  /* 0x0000000400507202 */ /* 0x000fe40000000f00 */
.L_x_26106:
[----:B------:R-:W-:Y:S01]  /*0db0*/  FMUL.FTZ R88, R85, R109 ;  /* 0x0000006d55587220 */ /* 0x000fe20000410000 */
[----:B------:R-:W-:Y:S05]  /*0dc0*/  @P2 BRA `(.L_x_26107) ;  /* 0x0000002000002947 */ /* 0x000fea0003800000 */
[----:B------:R-:W-:Y:S05]  /*0dd0*/  @P0 BRA `(.L_x_26108) ;  /* 0x0000002000000947 */ /* 0x000fea0003800000 */
[----:B------:R-:W-:Y:S05]  /*0de0*/  BRA `(.L_x_26109) ;  /* 0x0000002000007947 */ /* 0x000fea0003800000 */
.L_x_26107:
[----:B------:R-:W-:-:S05]  /*0df0*/  FADD.FTZ R88, R77, R88 ;  /* 0x000000584d587221 */ /* 0x000fca0000010000 */
.L_x_26108:
[----:B------:R-:W-:Y:S02]  /*0e00*/  MOV R81, R88 ;  /* 0x0000005800517202 */ /* 0x000fe40000000f00 */
.L_x_26109:
[----:B------:R-:W-:Y:S01]  /*0e10*/  FMUL.FTZ R91, R86, R109 ;  /* 0x0000006d565b7220 */ /* 0x000fe20000410000 */
[----:B------:R-:W-:Y:S05]  /*0e20*/  @P2 BRA `(.L_x_26110) ;  /* 0x0000002000002947 */ /* 0x000fea0003800000 */
[----:B------:R-:W-:Y:S05]  /*0e30*/  @P0 BRA `(.L_x_26111) ;  /* 0x0000002000000947 */ /* 0x000fea0003800000 */
[----:B------:R-:W-:Y:S05]  /*0e40*/  BRA `(.L_x_26112) ;  /* 0x0000002000007947 */ /* 0x000fea0003800000 */
.L_x_26110:
[----:B------:R-:W-:-:S05]  /*0e50*/  FADD.FTZ R91, R78, R91 ;  /* 0x0000005b4e5b7221 */ /* 0x000fca0000010000 */
.L_x_26111:
[----:B------:R-:W-:Y:S02]  /*0e60*/  MOV R82, R91 ;  /* 0x0000005b00527202 */ /* 0x000fe40000000f00 */
.L_x_26112:
[----:B------:R-:W-:Y:S01]  /*0e70*/  FMUL.FTZ R104, R87, R109 ;  /* 0x0000006d57687220 */ /* 0x000fe20000410000 */
[----:B------:R-:W-:Y:S05]  /*0e80*/  @P2 BRA `(.L_x_26113) ;  /* 0x0000002000002947 */ /* 0x000fea0003800000 */
[----:B------:R-:W-:Y:S05]  /*0e90*/  @P0 BRA `(.L_x_26114) ;  /* 0x0000002000000947 */ /* 0x000fea0003800000 */
[----:B------:R-:W-:Y:S05]  /*0ea0*/  BRA `(.L_x_26115) ;  /* 0x0000002000007947 */ /* 0x000fea0003800000 */
.L_x_26113:
[----:B------:R-:W-:-:S05]  /*0eb0*/  FADD.FTZ R104, R79, R104 ;  /* 0x000000684f687221 */ /* 0x000fca0000010000 */
.L_x_26114:
[----:B------:R-:W-:Y:S02]  /*0ec0*/  MOV R83, R104 ;  /* 0x0000006800537202 */ /* 0x000fe40000000f00 */
.L_x_26115:
[----:B------:R-:W-:-:S04]  /*0ed0*/  @P0 LEA R84, P2, R111, c[0x0][0x188], 0x4 ;  /* 0x000062006f540a11 */ /* 0x000fc800078420ff */
[C---:B------:R-:W-:Y:S02]  /*0ee0*/  @P0 LEA.HI.X R85, R111.reuse, c[0x0][0x18c], RZ, 0x4, P2 ;  /* 0x000063006f550a11 */ /* 0x040fe400010f24ff */
[----:B------:R-:W-:-:S03]  /*0ef0*/  IADD3 R111, R111, 0x20, RZ ;  /* 0x000000206f6f7810 */ /* 0x000fc60007ffe0ff */
[----:B------:R0:W-:Y:S04]  /*0f00*/  @P0 STG.E.128 [R84.64], R80 ;  /* 0x0000005054000986 */ /* 0x0001e8000c101d04 */
.L_x_26103:
[----:B------:R-:W-:Y:S05]  /*0f10*/  BSYNC B0 ;  /* 0x0000000000007941 */ /* 0x000fea0003800000 */
.L_x_26102:
        /* <DEDUP_REMOVED lines=17> */
.L_x_26118:
[----:B0-----:R-:W-:-:S05]  /*1030*/  FADD.FTZ R5, R76, R5 ;  /* 0x000000054c057221 */ /* 0x001fca0000010000 */
.L_x_26119:
[----:B------:R-:W-:Y:S02]  /*1040*/  MOV R80, R5 ;  /* 0x0000000500507202 */ /* 0x000fe40000000f00 */
.L_x_26120:
[----:B------:R-:W-:Y:S01]  /*1050*/  FMUL.FTZ R90, R85, R109 ;  /* 0x0000006d555a7220 */ /* 0x000fe20000410000 */
[----:B------:R-:W-:Y:S05]  /*1060*/  @P2 BRA `(.L_x_26121) ;  /* 0x0000002000002947 */ /* 0x000fea0003800000 */
[----:B------:R-:W-:Y:S05]  /*1070*/  @P0 BRA `(.L_x_26122) ;  /* 0x0000002000000947 */ /* 0x000fea0003800000 */
[----:B------:R-:W-:Y:S05]  /*1080*/  BRA `(.L_x_26123) ;  /* 0x0000002000007947 */ /* 0x000fea0003800000 */
.L_x_26121:
[----:B------:R-:W-:-:S05]  /*1090*/  FADD.FTZ R90, R77, R90 ;  /* 0x0000005a4d5a7221 */ /* 0x000fca0000010000 */
.L_x_26122:
[----:B------:R-:W-:Y:S02]  /*10a0*/  MOV R81, R90 ;  /* 0x0000005a00517202 */ /* 0x000fe40000000f00 */
.L_x_26123:
[----:B------:R-:W-:Y:S01]  /*10b0*/  FMUL.FTZ R93, R86, R109 ;  /* 0x0000006d565d7220 */ /* 0x000fe20000410000 */
[----:B------:R-:W-:Y:S05]  /*10c0*/  @P2 BRA `(.L_x_26124) ;  /* 0x0000002000002947 */ /* 0x000fea0003800000 */
[----:B------:R-:W-:Y:S05]  /*10d0*/  @P0 BRA `(.L_x_26125) ;  /* 0x0000002000000947 */ /* 0x000fea0003800000 */
[----:B------:R-:W-:Y:S05]  /*10e0*/  BRA `(.L_x_26126) ;  /* 0x0000002000007947 */ /* 0x000fea0003800000 */
.L_x_26124:
[----:B------:R-:W-:-:S05]  /*10f0*/  FADD.FTZ R93, R78, R93 ;  /* 0x0000005d4e5d7221 */ /* 0x000fca0000010000 */
.L_x_26125:
[----:B------:R-:W-:Y:S02]  /*1100*/  MOV R82, R93 ;  /* 0x0000005d00527202 */ /* 0x000fe40000000f00 */
.L_x_26126:
[----:B------:R-:W-:Y:S01]  /*1110*/  FMUL.FTZ R106, R87, R109 ;  /* 0x0000006d576a7220 */ /* 0x000fe20000410000 */
[----:B------:R-:W-:Y:S05]  /*1120*/  @P2 BRA `(.L_x_26127) ;  /* 0x0000002000002947 */ /* 0x000fea0003800000 */
[----:B------:R-:W-:Y:S05]  /*1130*/  @P0 BRA `(.L_x_26128) ;  /* 0x0000002000000947 */ /* 0x000fea0003800000 */
[----:B------:R-:W-:Y:S05]  /*1140*/  BRA `(.L_x_26129) ;  /* 0x0000002000007947 */ /* 0x000fea0003800000 */
.L_x_26127:
[----:B------:R-:W-:-:S05]  /*1150*/  FADD.FTZ R106, R79, R106 ;  /* 0x0000006a4f6a7221 */ /* 0x000fca0000010000 */
.L_x_26128:
[----:B------:R-:W-:Y:S02]  /*1160*/  MOV R83, R106 ;  /* 0x0000006a00537202 */ /* 0x000fe40000000f00 */
.L_x_26129:
[----:B------:R-:W-:-:S04]  /*1170*/  @P0 LEA R84, P2, R111, c[0x0][0x188], 0x4 ;  /* 0x000062006f540a11 */ /* 0x000fc800078420ff */
[C---:B------:R-:W-:Y:S02]  /*1180*/  @P0 LEA.HI.X R85, R111.reuse, c[0x0][0x18c], RZ, 0x4, P2 ;  /* 0x000063006f550a11 */ /* 0x040fe400010f24ff */
[----:B------:R-:W-:-:S03]  /*1190*/  IADD3 R111, R111, 0x20, RZ ;  /* 0x000000206f6f7810 */ /* 0x000fc60007ffe0ff */
[----:B------:R0:W-:Y:S04]  /*11a0*/  @P0 STG.E.128 [R84.64], R80 ;  /* 0x0000005054000986 */ /* 0x0001e8000c101d04 */
.L_x_26117:
[----:B------:R-:W-:Y:S05]  /*11b0*/  BSYNC B0 ;  /* 0x0000000000007941 */ /* 0x000fea0003800000 */
.L_x_26116:
        /* <DEDUP_REMOVED lines=17> */
.L_x_26132:
[----:B0-----:R-:W-:-:S05]  /*12d0*/  FADD.FTZ R6, R76, R6 ;  /* 0x000000064c067221 */ /* 0x001fca0000010000 */
.L_x_26133:
[----:B------:R-:W-:Y:S02]  /*12e0*/  MOV R80, R6 ;  /* 0x0000000600507202 */ /* 0x000fe40000000f00 */
.L_x_26134:
[----:B------:R-:W-:Y:S01]  /*12f0*/  FMUL.FTZ R92, R85, R109 ;  /* 0x0000006d555c7220 */ /* 0x000fe20000410000 */
[----:B------:R-:W-:Y:S05]  /*1300*/  @P2 BRA `(.L_x_26135) ;  /* 0x0000002000002947 */ /* 0x000fea0003800000 */
[----:B------:R-:W-:Y:S05]  /*1310*/  @P0 BRA `(.L_x_26136) ;  /* 0x0000002000000947 */ /* 0x000fea0003800000 */
[----:B------:R-:W-:Y:S05]  /*1320*/  BRA `(.L_x_26137) ;  /* 0x0000002000007947 */ /* 0x000fea0003800000 */
.L_x_26135:
[----:B------:R-:W-:-:S05]  /*1330*/  FADD.FTZ R92, R77, R92 ;  /* 0x0000005c4d5c7221 */ /* 0x000fca0000010000 */
.L_x_26136:
[----:B------:R-:W-:Y:S02]  /*1340*/  MOV R81, R92 ;  /* 0x0000005c00517202 */ /* 0x000fe40000000f00 */
.L_x_26137:
[----:B------:R-:W-:Y:S01]  /*1350*/  FMUL.FTZ R95, R86, R109 ;  /* 0x0000006d565f7220 */ /* 0x000fe20000410000 */
[----:B------:R-:W-:Y:S05]  /*1360*/  @P2 BRA `(.L_x_26138) ;  /* 0x0000002000002947 */ /* 0x000fea0003800000 */
[----:B------:R-:W-:Y:S05]  /*1370*/  @P0 BRA `(.L_x_26139) ;  /* 0x0000002000000947 */ /* 0x000fea0003800000 */
[----:B------:R-:W-:Y:S05]  /*1380*/  BRA `(.L_x_26140) ;  /* 0x0000002000007947 */ /* 0x000fea0003800000 */
.L_x_26138:
[----:B------:R-:W-:-:S05]  /*1390*/  FADD.FTZ R95, R78, R95 ;  /* 0x0000005f4e5f7221 */ /* 0x000fca0000010000 */
.L_x_26139:
[----:B------:R-:W-:Y:S02]  /*13a0*/  MOV R82, R95 ;  /* 0x0000005f00527202 */ /* 0x000fe40000000f00 */
.L_x_26140:
[----:B------:R-:W-:Y:S01]  /*13b0*/  FMUL.FTZ R108, R87, R109 ;  /* 0x0000006d576c7220 */ /* 0x000fe20000410000 */
[----:B------:R-:W-:Y:S05]  /*13c0*/  @P2 BRA `(.L_x_26141) ;  /* 0x0000002000002947 */ /* 0x000fea0003800000 */
[----:B------:R-:W-:Y:S05]  /*13d0*/  @P0 BRA `(.L_x_26142) ;  /* 0x0000002000000947 */ /* 0x000fea0003800000 */
[----:B------:R-:W-:Y:S05]  /*13e0*/  BRA `(.L_x_26143) ;  /* 0x0000002000007947 */ /* 0x000fea0003800000 */
.L_x_26141:
[----:B------:R-:W-:-:S05]  /*13f0*/  FADD.FTZ R108, R79, R108 ;  /* 0x0000006c4f6c7221 */ /* 0x000fca0000010000 */
.L_x_26142:
[----:B------:R-:W-:Y:S02]  /*1400*/  MOV R83, R108 ;  /* 0x0000006c00537202 */ /* 0x000fe40000000f00 */
.L_x_26143:
[----:B------:R-:W-:-:S04]  /*1410*/  @P0 LEA R84, P2, R111, c[0x0][0x188], 0x4 ;  /* 0x000062006f540a11 */ /* 0x000fc800078420ff */
[C---:B------:R-:W-:Y:S02]  /*1420*/  @P0 LEA.HI.X R85, R111.reuse, c[0x0][0x18c], RZ, 0x4, P2 ;  /* 0x000063006f550a11 */ /* 0x040fe400010f24ff */
[----:B------:R-:W-:-:S03]  /*1430*/  IADD3 R111, R111, 0x20, RZ ;  /* 0x000000206f6f7810 */ /* 0x000fc60007ffe0ff */
[----:B------:R0:W-:Y:S04]  /*1440*/  @P0 STG.E.128 [R84.64], R80 ;  /* 0x0000005054000986 */ /* 0x0001e8000c101d04 */
.L_x_26131:
[----:B------:R-:W-:Y:S05]  /*1450*/  BSYNC B0 ;  /* 0x0000000000007941 */ /* 0x000fea0003800000 */
.L_x_26130:
        /* <DEDUP_REMOVED lines=17> */
.L_x_26146:
[----:B0-----:R-:W-:-:S05]  /*1570*/  FADD.FTZ R7, R76, R7 ;  /* 0x000000074c077221 */ /* 0x001fca0000010000 */
.L_x_26147:
[----:B------:R-:W-:Y:S02]  /*1580*/  MOV R80, R7 ;  /* 0x0000000700507202 */ /* 0x000fe40000000f00 */
.L_x_26148:
[----:B------:R-:W-:Y:S01]  /*1590*/  FMUL.FTZ R94, R85, R109 ;  /* 0x0000006d555e7220 */ /* 0x000fe20000410000 */
[----:B------:R-:W-:Y:S05]  /*15a0*/  @P2 BRA `(.L_x_26149) ;  /* 0x0000002000002947 */ /* 0x000fea0003800000 */
[----:B------:R-:W-:Y:S05]  /*15b0*/  @P0 BRA `(.L_x_26150) ;  /* 0x0000002000000947 */ /* 0x000fea0003800000 */
[----:B------:R-:W-:Y:S05]  /*15c0*/  BRA `(.L_x_26151) ;  /* 0x0000002000007947 */ /* 0x000fea0003800000 */
.L_x_26149:
[----:B------:R-:W-:-:S05]  /*15d0*/  FADD.FTZ R94, R77, R94 ;  /* 0x0000005e4d5e7221 */ /* 0x000fca0000010000 */
.L_x_26150:
[----:B------:R-:W-:Y:S02]  /*15e0*/  MOV R81, R94 ;  /* 0x0000005e00517202 */ /* 0x000fe40000000f00 */
.L_x_26151:
[----:B------:R-:W-:Y:S01]  /*15f0*/  FMUL.FTZ R97, R86, R109 ;  /* 0x0000006d56617220 */ /* 0x000fe20000410000 */
[----:B------:R-:W-:Y:S05]  /*1600*/  @P2 BRA `(.L_x_26152) ;  /* 0x0000002000002947 */ /* 0x000fea0003800000 */
[----:B------:R-:W-:Y:S05]  /*1610*/  @P0 BRA `(.L_x_26153) ;  /* 0x0000002000000947 */ /* 0x000fea0003800000 */
[----:B------:R-:W-:Y:S05]  /*1620*/  BRA `(.L_x_26154) ;  /* 0x0000002000007947 */ /* 0x000fea0003800000 */
.L_x_26152:
[----:B------:R-:W-:-:S05]  /*1630*/  FADD.FTZ R97, R78, R97 ;  /* 0x000000614e617221 */ /* 0x000fca0000010000 */
.L_x_26153:
[----:B------:R-:W-:Y:S02]  /*1640*/  MOV R82, R97 ;  /* 0x0000006100527202 */ /* 0x000fe40000000f00 */
.L_x_26154:
[----:B------:R-:W-:Y:S01]  /*1650*/  FMUL.FTZ R110, R87, R109 ;  /* 0x0000006d576e7220 */ /* 0x000fe20000410000 */
[----:B------:R-:W-:Y:S05]  /*1660*/  @P2 BRA `(.L_x_26155) ;  /* 0x0000002000002947 */ /* 0x000fea0003800000 */
[----:B------:R-:W-:Y:S05]  /*1670*/  @P0 BRA `(.L_x_26156) ;  /* 0x0000002000000947 */ /* 0x000fea0003800000 */
[----:B------:R-:W-:Y:S05]  /*1680*/  BRA `(.L_x_26157) ;  /* 0x0000002000007947 */ /* 0x000fea0003800000 */
.L_x_26155:
[----:B------:R-:W-:-:S05]  /*1690*/  FADD.FTZ R110, R79, R110 ;  /* 0x0000006e4f6e7221 */ /* 0x000fca0000010000 */
.L_x_26156:
[----:B------:R-:W-:Y:S02]  /*16a0*/  MOV R83, R110 ;  /* 0x0000006e00537202 */ /* 0x000fe40000000f00 */
.L_x_26157:
[----:B------:R-:W-:-:S04]  /*16b0*/  @P0 LEA R84, P2, R111, c[0x0][0x188], 0x4 ;  /* 0x000062006f540a11 */ /* 0x000fc800078420ff */
[C---:B------:R-:W-:Y:S02]  /*16c0*/  @P0 LEA.HI.X R85, R111.reuse, c[0x0][0x18c], RZ, 0x4, P2 ;  /* 0x000063006f550a11 */ /* 0x040fe400010f24ff */
[----:B------:R-:W-:-:S03]  /*16d0*/  IADD3 R111, R111, 0x20, RZ ;  /* 0x000000206f6f7810 */ /* 0x000fc60007ffe0ff */
[----:B------:R0:W-:Y:S04]  /*16e0*/  @P0 STG.E.128 [R84.64], R80 ;  /* 0x0000005054000986 */ /* 0x0001e8000c101d04 */
.L_x_26145:
[----:B------:R-:W-:Y:S05]  /*16f0*/  BSYNC B0 ;  /* 0x0000000000007941 */ /* 0x000fea0003800000 */
.L_x_26144:
        /* <DEDUP_REMOVED lines=17> */
.L_x_26160:
[----:B0-----:R-:W-:-:S05]  /*1810*/  FADD.FTZ R8, R76, R8 ;  /* 0x000000084c087221 */ /* 0x001fca0000010000 */
.L_x_26161:
[----:B------:R-:W-:Y:S02]  /*1820*/  MOV R80, R8 ;  /* 0x0000000800507202 */ /* 0x000fe40000000f00 */
.L_x_26162:
[----:B------:R-:W-:Y:S01]  /*1830*/  FMUL.FTZ R96, R85, R109 ;  /* 0x0000006d55607220 */ /* 0x000fe20000410000 */
[----:B------:R-:W-:Y:S05]  /*1840*/  @P2 BRA `(.L_x_26163) ;  /* 0x0000002000002947 */ /* 0x000fea0003800000 */
[----:B------:R-:W-:Y:S05]  /*1850*/  @P0 BRA `(.L_x_26164) ;  /* 0x0000002000000947 */ /* 0x000fea0003800000 */
[----:B------:R-:W-:Y:S05]  /*1860*/  BRA `(.L_x_26165) ;  /* 0x0000002000007947 */ /* 0x000fea0003800000 */
.L_x_26163:
[----:B------:R-:W-:-:S05]  /*1870*/  FADD.FTZ R96, R77, R96 ;  /* 0x000000604d607221 */ /* 0x000fca0000010000 */
.L_x_26164:
[----:B------:R-:W-:Y:S02]  /*1880*/  MOV R81, R96 ;  /* 0x0000006000517202 */ /* 0x000fe40000000f00 */
.L_x_26165:
[----:B------:R-:W-:Y:S01]  /*1890*/  FMUL.FTZ R99, R86, R109 ;  /* 0x0000006d56637220 */ /* 0x000fe20000410000 */
[----:B------:R-:W-:Y:S05]  /*18a0*/  @P2 BRA `(.L_x_26166) ;  /* 0x0000002000002947 */ /* 0x000fea0003800000 */
[----:B------:R-:W-:Y:S05]  /*18b0*/  @P0 BRA `(.L_x_26167) ;  /* 0x0000002000000947 */ /* 0x000fea0003800000 */
[----:B------:R-:W-:Y:S05]  /*18c0*/  BRA `(.L_x_26168) ;  /* 0x0000002000007947 */ /* 0x000fea0003800000 */
.L_x_26166:
[----:B------:R-:W-:-:S05]  /*18d0*/  FADD.FTZ R99, R78, R99 ;  /* 0x000000634e637221 */ /* 0x000fca0000010000 */
.L_x_26167:
[----:B------:R-:W-:Y:S02]  /*18e0*/  MOV R82, R99 ;  /* 0x0000006300527202 */ /* 0x000fe40000000f00 */
.L_x_26168:
[----:B------:R-:W-:Y:S01]  /*18f0*/  FMUL.FTZ R112, R87, R109 ;  /* 0x0000006d57707220 */ /* 0x000fe20000410000 */
[----:B------:R-:W-:Y:S05]  /*1900*/  @P2 BRA `(.L_x_26169) ;  /* 0x0000002000002947 */ /* 0x000fea0003800000 */
[----:B------:R-:W-:Y:S05]  /*1910*/  @P0 BRA `(.L_x_26170) ;  /* 0x0000002000000947 */ /* 0x000fea0003800000 */
[----:B------:R-:W-:Y:S05]  /*1920*/  BRA `(.L_x_26171) ;  /* 0x0000002000007947 */ /* 0x000fea0003800000 */
.L_x_26169:
[----:B------:R-:W-:-:S05]  /*1930*/  FADD.FTZ R112, R79, R112 ;  /* 0x000000704f707221 */ /* 0x000fca0000010000 */
.L_x_26170:
[----:B------:R-:W-:Y:S02]  /*1940*/  MOV R83, R112 ;  /* 0x0000007000537202 */ /* 0x000fe40000000f00 */
.L_x_26171:
[----:B------:R-:W-:-:S04]  /*1950*/  @P0 LEA R84, P2, R111, c[0x0][0x188], 0x4 ;  /* 0x000062006f540a11 */ /* 0x000fc800078420ff */
[C---:B------:R-:W-:Y:S02]  /*1960*/  @P0 LEA.HI.X R85, R111.reuse, c[0x0][0x18c], RZ, 0x4, P2 ;  /* 0x000063006f550a11 */ /* 0x040fe400010f24ff */
[----:B------:R-:W-:-:S03]  /*1970*/  IADD3 R111, R111, 0x20, RZ ;  /* 0x000000206f6f7810 */ /* 0x000fc60007ffe0ff */
[----:B------:R0:W-:Y:S04]  /*1980*/  @P0 STG.E.128 [R84.64], R80 ;  /* 0x0000005054000986 */ /* 0x0001e8000c101d04 */
.L_x_26159:
[----:B------:R-:W-:Y:S05]  /*1990*/  BSYNC B0 ;  /* 0x0000000000007941 */ /* 0x000fea0003800000 */
.L_x_26158:
        /* <DEDUP_REMOVED lines=17> */
.L_x_26174:
[----:B0-----:R-:W-:-:S05]  /*1ab0*/  FADD.FTZ R9, R76, R9 ;  /* 0x000000094c097221 */ /* 0x001fca0000010000 */
.L_x_26175:
[----:B------:R-:W-:Y:S02]  /*1ac0*/  MOV R80, R9 ;  /* 0x0000000900507202 */ /* 0x000fe40000000f00 */
.L_x_26176:
[----:B------:R-:W-:Y:S01]  /*1ad0*/  FMUL.FTZ R98, R85, R109 ;  /* 0x0000006d55627220 */ /* 0x000fe20000410000 */
[----:B------:R-:W-:Y:S05]  /*1ae0*/  @P2 BRA `(.L_x_26177) ;  /* 0x0000002000002947 */ /* 0x000fea0003800000 */
[----:B------:R-:W-:Y:S05]  /*1af0*/  @P0 BRA `(.L_x_26178) ;  /* 0x0000002000000947 */ /* 0x000fea0003800000 */
[----:B------:R-:W-:Y:S05]  /*1b00*/  BRA `(.L_x_26179) ;  /* 0x0000002000007947 */ /* 0x000fea0003800000 */
.L_x_26177:
[----:B------:R-:W-:-:S05]  /*1b10*/  FADD.FTZ R98, R77, R98 ;  /* 0x000000624d627221 */ /* 0x000fca0000010000 */
.L_x_26178:
[----:B------:R-:W-:Y:S02]  /*1b20*/  MOV R81, R98 ;  /* 0x0000006200517202 */ /* 0x000fe40000000f00 */
.L_x_26179:
[----:B------:R-:W-:Y:S01]  /*1b30*/  FMUL.FTZ R101, R86, R109 ;  /* 0x0000006d56657220 */ /* 0x000fe20000410000 */
[----:B------:R-:W-:Y:S05]  /*1b40*/  @P2 BRA `(.L_x_26180) ;  /* 0x0000002000002947 */ /* 0x000fea0003800000 */
[----:B------:R-:W-:Y:S05]  /*1b50*/  @P0 BRA `(.L_x_26181) ;  /* 0x0000002000000947 */ /* 0x000fea0003800000 */
[----:B------:R-:W-:Y:S05]  /*1b60*/  BRA `(.L_x_26182) ;  /* 0x0000002000007947 */ /* 0x000fea0003800000 */
.L_x_26180:
[----:B------:R-:W-:-:S05]  /*1b70*/  FADD.FTZ R101, R78, R101 ;  /* 0x000000654e657221 */ /* 0x000fca0000010000 */
.L_x_26181:
[----:B------:R-:W-:Y:S02]  /*1b80*/  MOV R82, R101 ;  /* 0x0000006500527202 */ /* 0x000fe40000000f00 */
.L_x_26182:
[----:B------:R-:W-:Y:S01]  /*1b90*/  FMUL.FTZ R114, R87, R109 ;  /* 0x0000006d57727220 */ /* 0x000fe20000410000 */
[----:B------:R-:W-:Y:S05]  /*1ba0*/  @P2 BRA `(.L_x_26183) ;  /* 0x0000002000002947 */ /* 0x000fea0003800000 */
[----:B------:R-:W-:Y:S05]  /*1bb0*/  @P0 BRA `(.L_x_26184) ;  /* 0x0000002000000947 */ /* 0x000fea0003800000 */
[----:B------:R-:W-:Y:S05]  /*1bc0*/  BRA `(.L_x_26185) ;  /* 0x0000002000007947 */ /* 0x000fea0003800000 */
.L_x_26183:
[----:B------:R-:W-:-:S05]  /*1bd0*/  FADD.FTZ R114, R79, R114 ;  /* 0x000000724f727221 */ /* 0x000fca0000010000 */
.L_x_26184:
[----:B------:R-:W-:Y:S02]  /*1be0*/  MOV R83, R114 ;  /* 0x0000007200537202 */ /* 0x000fe40000000f00 */
.L_x_26185:
[----:B------:R-:W-:-:S04]  /*1bf0*/  @P0 LEA R84, P2, R111, c[0x0][0x188], 0x4 ;  /* 0x000062006f540a11 */ /* 0x000fc800078420ff */
[C---:B------:R-:W-:Y:S02]  /*1c00*/  @P0 LEA.HI.X R85, R111.reuse, c[0x0][0x18c], RZ, 0x4, P2 ;  /* 0x000063006f550a11 */ /* 0x040fe400010f24ff */
[----:B------:R-:W-:-:S03]  /*1c10*/  IADD3 R111, R111, 0x20, RZ ;  /* 0x000000206f6f7810 */ /* 0x000fc60007ffe0ff */
[----:B------:R0:W-:Y:S04]  /*1c20*/  @P0 STG.E.128 [R84.64], R80 ;  /* 0x0000005054000986 */ /* 0x0001e8000c101d04 */
.L_x_26173:
[----:B------:R-:W-:Y:S05]  /*1c30*/  BSYNC B0 ;  /* 0x0000000000007941 */ /* 0x000fea0003800000 */
.L_x_26172:
        /* <DEDUP_REMOVED lines=17> */
.L_x_26188:
[----:B0-----:R-:W-:-:S05]  /*1d50*/  FADD.FTZ R10, R76, R10 ;  /* 0x0000000a4c0a7221 */ /* 0x001fca0000010000 */
.L_x_26189:
[----:B------:R-:W-:Y:S02]  /*1d60*/  MOV R80, R10 ;  /* 0x0000000a00507202 */ /* 0x000fe40000000f00 */
.L_x_26190:
[----:B------:R-:W-:Y:S01]  /*1d70*/  FMUL.FTZ R100, R85, R109 ;  /* 0x0000006d55647220 */ /* 0x000fe20000410000 */
[----:B------:R-:W-:Y:S05]  /*1d80*/  @P2 BRA `(.L_x_26191) ;  /* 0x0000002000002947 */ /* 0x000fea0003800000 */
[----:B------:R-:W-:Y:S05]  /*1d90*/  @P0 BRA `(.L_x_26192) ;  /* 0x0000002000000947 */ /* 0x000fea0003800000 */
[----:B------:R-:W-:Y:S05]  /*1da0*/  BRA `(.L_x_26193) ;  /* 0x0000002000007947 */ /* 0x000fea0003800000 */
.L_x_26191:
[----:B------:R-:W-:-:S05]  /*1db0*/  FADD.FTZ R100, R77, R100 ;  /* 0x000000644d647221 */ /* 0x000fca0000010000 */
.L_x_26192:
[----:B------:R-:W-:Y:S02]  /*1dc0*/  MOV R81, R100 ;  /* 0x0000006400517202 */ /* 0x000fe40000000f00 */
.L_x_26193:
[----:B------:R-:W-:Y:S01]  /*1dd0*/  FMUL.FTZ R103, R86, R109 ;  /* 0x0000006d56677220 */ /* 0x000fe20000410000 */
[----:B------:R-:W-:Y:S05]  /*1de0*/  @P2 BRA `(.L_x_26194) ;  /* 0x0000002000002947 */ /* 0x000fea0003800000 */
[----:B------:R-:W-:Y:S05]  /*1df0*/  @P0 BRA `(.L_x_26195) ;  /* 0x0000002000000947 */ /* 0x000fea0003800000 */
[----:B------:R-:W-:Y:S05]  /*1e00*/  BRA `(.L_x_26196) ;  /* 0x0000002000007947 */ /* 0x000fea0003800000 */
.L_x_26194:
[----:B------:R-:W-:-:S05]  /*1e10*/  FADD.FTZ R103, R78, R103 ;  /* 0x000000674e677221 */ /* 0x000fca0000010000 */
.L_x_26195:
[----:B------:R-:W-:Y:S02]  /*1e20*/  MOV R82, R103 ;  /* 0x0000006700527202 */ /* 0x000fe40000000f00 */
.L_x_26196:
[----:B------:R-:W-:Y:S01]  /*1e30*/  FMUL.FTZ R116, R87, R109 ;  /* 0x0000006d57747220 */ /* 0x000fe20000410000 */
[----:B------:R-:W-:Y:S05]  /*1e40*/  @P2 BRA `(.L_x_26197) ;  /* 0x0000002000002947 */ /* 0x000fea0003800000 */
[----:B------:R-:W-:Y:S05]  /*1e50*/  @P0 BRA `(.L_x_26198) ;  /* 0x0000002000000947 */ /* 0x000fea0003800000 */
[----:B------:R-:W-:Y:S05]  /*1e60*/  BRA `(.L_x_26199) ;  /* 0x0000002000007947 */ /* 0x000fea0003800000 */
.L_x_26197:
[----:B------:R-:W-:-:S05]  /*1e70*/  FADD.FTZ R116, R79, R116 ;  /* 0x000000744f747221 */ /* 0x000fca0000010000 */
.L_x_26198:
[----:B------:R-:W-:Y:S02]  /*1e80*/  MOV R83, R116 ;  /* 0x0000007400537202 */ /* 0x000fe40000000f00 */
.L_x_26199:
[----:B------:R-:W-:-:S04]  /*1e90*/  @P0 LEA R84, P2, R111, c[0x0][0x188], 0x4 ;  /* 0x000062006f540a11 */ /* 0x000fc800078420ff */
[----:B------:R-:W-:-:S05]  /*1ea0*/  @P0 LEA.HI.X R85, R111, c[0x0][0x18c], RZ, 0x4, P2 ;  /* 0x000063006f550a11 */ /* 0x000fca00010f24ff */
[----:B------:R0:W-:Y:S04]  /*1eb0*/  @P0 STG.E.128 [R84.64], R80 ;  /* 0x0000005054000986 */ /* 0x0001e8000c101d04 */
.L_x_26187:
[----:B------:R-:W-:Y:S05]  /*1ec0*/  BSYNC B0 ;  /* 0x0000000000007941 */ /* 0x000fea0003800000 */
.L_x_26186:
[----:B0-----:R-:W-:Y:S01]  /*1ed0*/  FADD.FTZ R84, RZ, R3 ;  /* 0x00000003ff547221 */ /* 0x001fe20000010000 */
[C---:B------:R-:W-:Y:S02]  /*1ee0*/  ISETP.GT.U32.AND P2, PT, R0.reuse, 0x3f, PT ;  /* 0x0000003f0000780c */ /* 0x040fe40003f44070 */
[C---:B------:R-:W-:Y:S01]  /*1ef0*/  ISETP.GT.U32.AND P3, PT, R0.reuse, 0xbf, PT ;  /* 0x000000bf0000780c */ /* 0x040fe20003f64070 */
        /* <DEDUP_REMOVED lines=43> */
.L_x_26220:
        /* <DEDUP_REMOVED lines=89> */
[----:B-----5:R0:W1:Y:S02]  /*2740*/  SHFL.BFLY PT, R109, R118, 0x10, 0x1f ;  /* 0x0e001f00766d7f89 */ /* 0x02006400000e0000 */
.L_x_26221:
        /* <DEDUP_REMOVED lines=13> */
[----:B------:R-:W2:Y:S01]  /*2820*/  MUFU.RSQ R109, R109 ;  /* 0x0000006d006d7308 */ /* 0x000ea20000001400 */
[----:B------:R-:W-:-:S05]  /*2830*/  @!P6 IMAD.WIDE R84, R2, R85, c[0x0][0x1a8] ;  /* 0x00006a000254e625 */ /* 0x000fca00078e0255 */
[----:B--2---:R1:W-:Y:S01]  /*2840*/  @!P6 STG.E [R84.64], R109 ;  /* 0x0000006d5400e986 */ /* 0x0043e2000c101904 */
[----:B------:R-:W-:Y:S05]  /*2850*/  @!P1 BRA `(.L_x_26203) ;  /* 0x0000010000009947 */ /* 0x000fea0003800000 */
[--C-:B0-----:R-:W-:Y:S02]  /*2860*/  FADD.FTZ R118, R89, -R107.reuse ;  /* 0x8000006b59767221 */ /* 0x101fe40000010000 */
[--C-:B-1----:R-:W-:Y:S02]  /*2870*/  FADD.FTZ R84, R3, -R107.reuse ;  /* 0x8000006b03547221 */ /* 0x102fe40000010000 */
[----:B------:R-:W-:Y:S01]  /*2880*/  FMUL.FTZ R87, R109, R118 ;  /* 0x000000766d577220 */ /* 0x000fe20000410000 */
[----:B------:R-:W-:Y:S01]  /*2890*/  HFMA2.MMA R118, -RZ, RZ, 0, 9.5367431640625e-07 ;  /* 0x00000010ff767435 */ /* 0x000fe200000001ff */
        /* <DEDUP_REMOVED lines=12> */
.L_x_26203:
[----:B------:R-:W-:Y:S05]  /*2960*/  BSYNC B0 ;  /* 0x0000000000007941 */ /* 0x000fea0003800000 */
.L_x_26202:
        /* <DEDUP_REMOVED lines=9> */
[C---:B------:R-:W-:Y:S01]  /*2a00*/  FMUL.FTZ R87, R109.reuse, R118 ;  /* 0x000000766d577220 */ /* 0x040fe20000410000 */
[----:B------:R-:W-:Y:S01]  /*2a10*/  MOV R118, 0x10 ;  /* 0x0000001000767802 */ /* 0x000fe20000000f00 */
        /* <DEDUP_REMOVED lines=8> */
.L_x_26205:
[----:B------:R-:W-:Y:S05]  /*2aa0*/  BSYNC B0 ;  /* 0x0000000000007941 */ /* 0x000fea0003800000 */
.L_x_26204:
[----:B------:R-:W-:Y:S01]  /*2ab0*/  ISETP.GE.U32.AND P2, PT, R0, 0x60, PT ;  /* 0x000000600000780c */ /* 0x000fe20003f46070 */
[----:B------:R-:W-:-:S12]  /*2ac0*/  BSSY B0, `(.L_x_26206) ;  /* 0x0000012000007945 */ /* 0x000fd80003800000 */
[----:B------:R-:W-:Y:S05]  /*2ad0*/  @!P2 BRA `(.L_x_26207) ;  /* 0x000001000000a947 */ /* 0x000fea0003800000 */
[--C-:B0-----:R-:W-:Y:S02]  /*2ae0*/  FADD.FTZ R118, R93, -R107.reuse ;  /* 0x8000006b5d767221 */ /* 0x101fe40000010000 */
[--C-:B-1----:R-:W-:Y:S02]  /*2af0*/  FADD.FTZ R84, R5, -R107.reuse ;  /* 0x8000006b05547221 */ /* 0x102fe40000010000 */
[C---:B------:R-:W-:Y:S01]  /*2b00*/  FMUL.FTZ R87, R109.reuse, R118 ;  /* 0x000000766d577220 */ /* 0x040fe20000410000 */
        /* <DEDUP_REMOVED lines=13> */
.L_x_26207:
[----:B------:R-:W-:Y:S05]  /*2be0*/  BSYNC B0 ;  /* 0x0000000000007941 */ /* 0x000fea0003800000 */
.L_x_26206:
        /* <DEDUP_REMOVED lines=19> */
.L_x_26209:
[----:B------:R-:W-:Y:S05]  /*2d20*/  BSYNC B0 ;  /* 0x0000000000007941 */ /* 0x000fea0003800000 */
.L_x_26208:
        /* <DEDUP_REMOVED lines=19> */
.L_x_26211:
[----:B------:R-:W-:Y:S05]  /*2e60*/  BSYNC B0 ;  /* 0x0000000000007941 */ /* 0x000fea0003800000 */
.L_x_26210:
        /* <DEDUP_REMOVED lines=19> */
.L_x_26213:
[----:B------:R-:W-:Y:S05]  /*2fa0*/  BSYNC B0 ;  /* 0x0000000000007941 */ /* 0x000fea0003800000 */
.L_x_26212:
        /* <DEDUP_REMOVED lines=19> */
.L_x_26215:
[----:B------:R-:W-:Y:S05]  /*30e0*/  BSYNC B0 ;  /* 0x0000000000007941 */ /* 0x000fea0003800000 */
.L_x_26214:
        /* <DEDUP_REMOVED lines=14> */
[----:B------:R-:W-:-:S04]  /*31d0*/  IMAD.WIDE.U32 R118, R105, R122, c[0x0][0x208] ;  /* 0x0000820069767625 */ /* 0x000fc800078e007a */
[----:B------:R-:W-:Y:S02]  /*31e0*/  FFMA.FTZ R87, R75, R120, R71 ;  /* 0x000000784b577223 */ /* 0x000fe40000010047 */
[----:B------:R-:W-:-:S05]  /*31f0*/  FFMA.FTZ R86, R74, R107, R70 ;  /* 0x0000006b4a567223 */ /* 0x000fca0000010046 */
[----:B------:R0:W-:Y:S02]  /*3200*/  STG.E.128 [R118.64], R84 ;  /* 0x0000005476007986 */ /* 0x0001e4000c101d04 */
.L_x_26217:
[----:B------:R-:W-:Y:S05]  /*3210*/  BSYNC B0 ;  /* 0x0000000000007941 */ /* 0x000fea0003800000 */
.L_x_26216:
[----:B01----:R-:W-:-:S10]  /*3220*/  HFMA2.MMA R85, -RZ, RZ, 0, 2.384185791015625e-07 ;  /* 0x00000004ff557435 */ /* 0x003fd400000001ff */
[----:B------:R-:W-:-:S05]  /*3230*/  IMAD R2, R85, c[0x0][0x160], R2 ;  /* 0x0000580055027a24 */ /* 0x000fca00078e0202 */
[----:B------:R-:W-:-:S13]  /*3240*/  ISETP.GE.AND P2, PT, R2, c[0x0][0x164], PT ;  /* 0x0000590002007a0c */ /* 0x000fda0003f46270 */
[----:B------:R-:W-:Y:S01]  /*3250*/  @P2 CALL.REL.NOINC `(.L_x_26218) ;  /* 0x0000001000002944 */ /* 0x000fe20003c00000 */
[----:B------:R-:W-:Y:S05]  /*3260*/  BRA `(.L_x_26219) ;  /* 0xffffd6b000007947 */ /* 0x000fea000383ffff */
.L_x_26218:
[----:B------:R-:W-:Y:S05]  /*3270*/  EXIT ;  /* 0x000000000000794d */ /* 0x000fea0003800000 */
.L_x_26200:
[----:B-----5:R-:W-:Y:S01]  /*3280*/  HFMA2.MMA R109, -RZ, RZ, 0, 5.9604644775390625e-08 ;  /* 0x00000001ff6d7435 */ /* 0x020fe200000001ff */
[----:B------:R-:W-:Y:S02]  /*3290*/  MOV R86, R87 ;  /* 0x0000005700567202 */ /* 0x000fe40000000f00 */
[----:B------:R-:W-:Y:S02]  /*32a0*/  MOV R107, 0x1f ;  /* 0x0000001f006b7802 */ /* 0x000fe40000000f00 */
[----:B------:R-:W-:Y:S02]  /*32b0*/  MOV R120, 0xffffffff ;  /* 0xffffffff00787802 */ /* 0x000fe40000000f00 */
[----:B------:R-:W-:Y:S02]  /*32c0*/  MOV R84, 0x32e0 ;  /* 0x000032e000547802 */ /* 0x000fe40000000f00 */
[----:B------:R-:W-:Y:S05]  /*32d0*/  CALL.REL.NOINC `($__internal_144_$__cuda_sm70_shflsync_bfly_p) ;  /* 0x0000081000007944 */ /* 0x000fea0003c00000 */
[----:B-1----:R-:W-:Y:S01]  /*32e0*/  MOV R84, R109 ;  /* 0x0000006d00547202 */ /* 0x002fe20000000f00 */
[----:B0-----:R-:W-:Y:S05]  /*32f0*/  BRA `(.L_x_26220) ;  /* 0xffffeeb000007947 */ /* 0x001fea000383ffff */
.L_x_26201:
[----:B-----5:R-:W-:Y:S01]  /*3300*/  HFMA2.MMA R109, -RZ, RZ, 0, 1.1920928955078125e-07 ;  /* 0x00000002ff6d7435 */ /* 0x020fe200000001ff */
[----:B------:R-:W-:Y:S02]  /*3310*/  MOV R86, R113 ;  /* 0x0000007100567202 */ /* 0x000fe40000000f00 */
[----:B------:R-:W-:-:S02]  /*3320*/  MOV R107, 0x1f ;  /* 0x0000001f006b7802 */ /* 0x000fc40000000f00 */
[----:B------:R-:W-:Y:S02]  /*3330*/  MOV R120, 0xffffffff ;  /* 0xffffffff00787802 */ /* 0x000fe40000000f00 */
[----:B------:R-:W-:Y:S02]  /*3340*/  MOV R84, 0x3360 ;  /* 0x0000336000547802 */ /* 0x000fe40000000f00 */
[----:B0-----:R-:W-:Y:S05]  /*3350*/  CALL.REL.NOINC `($__internal_144_$__cuda_sm70_shflsync_bfly_p) ;  /* 0x0000079000007944 */ /* 0x001fea0003c00000 */
[----:B01----:R-:W-:Y:S01]  /*3360*/  FADD.FTZ R86, R113, R109 ;  /* 0x0000006d71567221 */ /* 0x003fe20000010000 */
[----:B------:R-:W-:Y:S01]  /*3370*/  HFMA2.MMA R109, -RZ, RZ, 0, 2.384185791015625e-07 ;  /* 0x00000004ff6d7435 */ /* 0x000fe200000001ff */
[----:B------:R-:W-:Y:S02]  /*3380*/  MOV R107, 0x1f ;  /* 0x0000001f006b7802 */ /* 0x000fe40000000f00 */
[----:B------:R-:W-:Y:S02]  /*3390*/  MOV R120, 0xffffffff ;  /* 0xffffffff00787802 */ /* 0x000fe40000000f00 */
[----:B------:R-:W-:Y:S02]  /*33a0*/  MOV R84, 0x33c0 ;  /* 0x000033c000547802 */ /* 0x000fe40000000f00 */
[----:B------:R-:W-:Y:S05]  /*33b0*/  CALL.REL.NOINC `($__internal_144_$__cuda_sm70_shflsync_bfly_p) ;  /* 0x0000073000007944 */ /* 0x000fea0003c00000 */
[----:B01----:R-:W-:Y:S01]  /*33c0*/  FADD.FTZ R86, R86, R109 ;  /* 0x0000006d56567221 */ /* 0x003fe20000010000 */
[----:B------:R-:W-:Y:S01]  /*33d0*/  HFMA2.MMA R109, -RZ, RZ, 0, 4.76837158203125e-07 ;  /* 0x00000008ff6d7435 */ /* 0x000fe200000001ff */
[----:B------:R-:W-:-:S02]  /*33e0*/  MOV R107, 0x1f ;  /* 0x0000001f006b7802 */ /* 0x000fc40000000f00 */
[----:B------:R-:W-:Y:S02]  /*33f0*/  MOV R120, 0xffffffff ;  /* 0xffffffff00787802 */ /* 0x000fe40000000f00 */
[----:B------:R-:W-:Y:S02]  /*3400*/  MOV R84, 0x3420 ;  /* 0x0000342000547802 */ /* 0x000fe40000000f00 */
[----:B------:R-:W-:Y:S05]  /*3410*/  CALL.REL.NOINC `($__internal_144_$__cuda_sm70_shflsync_bfly_p) ;  /* 0x000006d000007944 */ /* 0x000fea0003c00000 */
[----:B01----:R-:W-:Y:S01]  /*3420*/  FADD.FTZ R86, R86, R109 ;  /* 0x0000006d56567221 */ /* 0x003fe20000010000 */
[----:B------:R-:W-:Y:S01]  /*3430*/  HFMA2.MMA R109, -RZ, RZ, 0, 9.5367431640625e-07 ;  /* 0x00000010ff6d7435 */ /* 0x000fe200000001ff */
[----:B------:R-:W-:Y:S02]  /*3440*/  MOV R107, 0x1f ;  /* 0x0000001f006b7802 */ /* 0x000fe40000000f00 */
[----:B------:R-:W-:Y:S02]  /*3450*/  MOV R120, 0xffffffff ;  /* 0xffffffff00787802 */ /* 0x000fe40000000f00 */
[----:B------:R-:W-:Y:S02]  /*3460*/  MOV R84, 0x3480 ;  /* 0x0000348000547802 */ /* 0x000fe40000000f00 */
[----:B------:R-:W-:Y:S05]  /*3470*/  CALL.REL.NOINC `($__internal_144_$__cuda_sm70_shflsync_bfly_p) ;  /* 0x0000067000007944 */ /* 0x000fea0003c00000 */
[----:B-1----:R-:W-:Y:S01]  /*3480*/  FADD.FTZ R109, R86, R109 ;  /* 0x0000006d566d7221 */ /* 0x002fe20000010000 */
[----:B0-----:R-:W-:Y:S02]  /*3490*/  P2R R107, PR, RZ, 0x1 ;  /* 0x00000001ff6b7803 */ /* 0x001fe40000000000 */
[----:B------:R-:W-:Y:S01]  /*34a0*/  ISETP.GT.U32.AND P0, PT, R0, 0x3f, PT ;  /* 0x0000003f0000780c */ /* 0x000fe20003f04070 */
[----:B------:R-:W-:Y:S01]  /*34b0*/  FMUL.FTZ R111, R109, c[0x0][0x1e0] ;  /* 0x000078006d6f7a20 */ /* 0x000fe20000410000 */
[----:B------:R-:W-:Y:S01]  /*34c0*/  HFMA2.MMA R109, -RZ, RZ, 0, 5.9604644775390625e-08 ;  /* 0x00000001ff6d7435 */ /* 0x000fe200000001ff */
[----:B------:R-:W-:-:S02]  /*34d0*/  MOV R120, 0xffffffff ;  /* 0xffffffff00787802 */ /* 0x000fc40000000f00 */
        /* <DEDUP_REMOVED lines=70> */
[----:B------:R-:W-:Y:S05]  /*3940*/  CALL.REL.NOINC `($__internal_144_$__cuda_sm70_shflsync_bfly_p) ;  /* 0x000001a000007944 */ /* 0x000fea0003c00000 */
[----:B01----:R-:W-:Y:S01]  /*3950*/  FADD.FTZ R86, R86, R109 ;  /* 0x0000006d56567221 */ /* 0x003fe20000010000 */
[----:B------:R-:W-:Y:S01]  /*3960*/  HFMA2.MMA R109, -RZ, RZ, 0, 1.1920928955078125e-07 ;  /* 0x00000002ff6d7435 */ /* 0x000fe200000001ff */
[----:B------:R-:W-:Y:S02]  /*3970*/  MOV R107, 0x1f ;  /* 0x0000001f006b7802 */ /* 0x000fe40000000f00 */
[----:B------:R-:W-:Y:S02]  /*3980*/  MOV R120, 0xffffffff ;  /* 0xffffffff00787802 */ /* 0x000fe40000000f00 */
[----:B------:R-:W-:Y:S02]  /*3990*/  MOV R84, 0x39b0 ;  /* 0x000039b000547802 */ /* 0x000fe40000000f00 */
[----:B------:R-:W-:Y:S05]  /*39a0*/  CALL.REL.NOINC `($__internal_144_$__cuda_sm70_shflsync_bfly_p) ;  /* 0x0000014000007944 */ /* 0x000fea0003c00000 */
[----:B01----:R-:W-:Y:S01]  /*39b0*/  FADD.FTZ R86, R86, R109 ;  /* 0x0000006d56567221 */ /* 0x003fe20000010000 */
[----:B------:R-:W-:Y:S01]  /*39c0*/  HFMA2.MMA R109, -RZ, RZ, 0, 2.384185791015625e-07 ;  /* 0x00000004ff6d7435 */ /* 0x000fe200000001ff */
[----:B------:R-:W-:Y:S02]  /*39d0*/  MOV R107, 0x1f ;  /* 0x0000001f006b7802 */ /* 0x000fe40000000f00 */
[----:B------:R-:W-:-:S02]  /*39e0*/  MOV R120, 0xffffffff ;  /* 0xffffffff00787802 */ /* 0x000fc40000000f00 */
[----:B------:R-:W-:Y:S02]  /*39f0*/  MOV R84, 0x3a10 ;  /* 0x00003a1000547802 */ /* 0x000fe40000000f00 */
[----:B------:R-:W-:Y:S05]  /*3a00*/  CALL.REL.NOINC `($__internal_144_$__cuda_sm70_shflsync_bfly_p) ;  /* 0x000000e000007944 */ /* 0x000fea0003c00000 */
[----:B01----:R-:W-:Y:S01]  /*3a10*/  FADD.FTZ R86, R86, R109 ;  /* 0x0000006d56567221 */ /* 0x003fe20000010000 */
[----:B------:R-:W-:Y:S01]  /*3a20*/  HFMA2.MMA R109, -RZ, RZ, 0, 4.76837158203125e-07 ;  /* 0x00000008ff6d7435 */ /* 0x000fe200000001ff */
[----:B------:R-:W-:Y:S02]  /*3a30*/  MOV R107, 0x1f ;  /* 0x0000001f006b7802 */ /* 0x000fe40000000f00 */
[----:B------:R-:W-:Y:S02]  /*3a40*/  MOV R120, 0xffffffff ;  /* 0xffffffff00787802 */ /* 0x000fe40000000f00 */
[----:B------:R-:W-:Y:S02]  /*3a50*/  MOV R84, 0x3a70 ;  /* 0x00003a7000547802 */ /* 0x000fe40000000f00 */
[----:B------:R-:W-:Y:S05]  /*3a60*/  CALL.REL.NOINC `($__internal_144_$__cuda_sm70_shflsync_bfly_p) ;  /* 0x0000008000007944 */ /* 0x000fea0003c00000 */
[----:B-1----:R-:W-:Y:S01]  /*3a70*/  FADD.FTZ R118, R86, R109 ;  /* 0x0000006d56767221 */ /* 0x002fe20000010000 */
[----:B------:R-:W-:Y:S01]  /*3a80*/  HFMA2.MMA R109, -RZ, RZ, 0, 9.5367431640625e-07 ;  /* 0x00000010ff6d7435 */ /* 0x000fe200000001ff */
[----:B0-----:R-:W-:Y:S02]  /*3a90*/  MOV R107, 0x1f ;  /* 0x0000001f006b7802 */ /* 0x001fe40000000f00 */
[----:B------:R-:W-:-:S02]  /*3aa0*/  MOV R120, 0xffffffff ;  /* 0xffffffff00787802 */ /* 0x000fc40000000f00 */
[----:B------:R-:W-:Y:S02]  /*3ab0*/  MOV R86, R118 ;  /* 0x0000007600567202 */ /* 0x000fe40000000f00 */
[----:B------:R-:W-:Y:S02]  /*3ac0*/  MOV R84, 0x3ae0 ;  /* 0x00003ae000547802 */ /* 0x000fe40000000f00 */
[----:B------:R-:W-:Y:S05]  /*3ad0*/  CALL.REL.NOINC `($__internal_144_$__cuda_sm70_shflsync_bfly_p) ;  /* 0x0000001000007944 */ /* 0x000fea0003c00000 */
[----:B01----:R-:W-:Y:S05]  /*3ae0*/  BRA `(.L_x_26221) ;  /* 0xffffec6000007947 */ /* 0x003fea000383ffff */
        .weak           $__internal_144_$__cuda_sm70_shflsync_bfly_p
        .type           $__internal_144_$__cuda_sm70_shflsync_bfly_p,@function
        .size           $__internal_144_$__cuda_sm70_shflsync_bfly_p,(.L_x_29284 - $__internal_144_$__cuda_sm70_shflsync_bfly_p)
$__internal_144_$__cuda_sm70_shflsync_bfly_p:
[----:B------:R-:W-:Y:S01]  /*3af0*/  HFMA2.MMA R85, -RZ, RZ, 0, 0 ;  /* 0x00000000ff557435 */ /* 0x000fe200000001ff */
[----:B------:R-:W-:Y:S04]  /*3b00*/  WARPSYNC R120 ;  /* 0x0000007800007348 */ /* 0x000fe80003800000 */
[----:B------:R0:W1:Y:S01]  /*3b10*/  SHFL.BFLY PT, R109, R86, R109, R107 ;  /* 0x0c00006d566d7389 */ /* 0x00006200000e006b */
[----:B------:R-:W-:Y:S05]  /*3b20*/  RET.REL.NODEC R84 `(_ZN10layer_norm13ln_fwd_kernelINS_13Kernel_traitsIfffffjLj1024ELj1ELj4ELj1ELj16ENS_18Kernel_traits_baseILj1024EfffffjLj128EEEEELb0ELb0ELb0ELb0EEEvNS_9FwdParamsE) ;  /* 0xffffc4d054007950 */ /* 0x000fea0003c3ffff */
.L_x_26222:
        /* <DEDUP_REMOVED lines=13> */
.L_x_29284:


//--------------------- .text._ZN10layer_norm13ln_fwd_kernelINS_13Kernel_traitsIfffffjLj1024ELj1ELj4ELj1ELj16ENS_18Kernel_traits_baseILj1024EfffffjLj128EEEEELb0ELb0ELb0ELb1EEEvNS_9FwdParamsE --------------------------
	.section	.text._ZN10layer_norm13ln_fwd_kernelINS_13Kernel_traitsIfffffjLj1024ELj1ELj4ELj1ELj16ENS_18Kernel_traits_baseILj1024EfffffjLj128EEEEELb0ELb0ELb0ELb1EEEvNS_9FwdParamsE,"ax",@progbits
	.sectioninfo	@"SHI_REGISTERS=127"
	.align	128
        .global         _ZN10layer_norm13ln_fwd_kernelINS_13Kernel_traitsIfffffjLj1024ELj1ELj4ELj1ELj16ENS_18Kernel_traits_baseILj1024EfffffjLj128EEEEELb0ELb0ELb0ELb1EEEvNS_9FwdParamsE
        .type           _ZN10layer_norm13ln_fwd_kernelINS_13Kernel_traitsIfffffjLj1024ELj1ELj4ELj1ELj16ENS_18Kernel_traits_baseILj1024EfffffjLj128EEEEELb0ELb0ELb0ELb1EEEvNS_9FwdParamsE,@function
        .size           _ZN10layer_norm13ln_fwd_kernelINS_13Kernel_traitsIfffffjLj1024ELj1ELj4ELj1ELj16ENS_18Kernel_traits_baseILj1024EfffffjLj128EEEEELb0ELb0ELb0ELb1EEEvNS_9FwdParamsE,(.L_x_29285 - _ZN10layer_norm13ln_fwd_kernelINS_13Kernel_traitsIfffffjLj1024ELj1ELj4ELj1ELj16ENS_18Kernel_traits_baseILj1024EfffffjLj128EEEEELb0ELb0ELb0ELb1EEEvNS_9FwdParamsE)
        .other          _ZN10layer_norm13ln_fwd_kernelINS_13Kernel_traitsIfffffjLj1024ELj1ELj4ELj1ELj16ENS_18Kernel_traits_baseILj1024EfffffjLj128EEEEELb0ELb0ELb0ELb1EEEvNS_9FwdParamsE,@"STO_CUDA_ENTRY STV_DEFAULT"
_ZN10layer_norm13ln_fwd_kernelINS_13Kernel_traitsIfffffjLj1024ELj1ELj4ELj1ELj16ENS_18Kernel_traits_baseILj1024EfffffjLj128EEEEELb0ELb0ELb0ELb1EEEvNS_9FwdParamsE:
.text._ZN10layer_norm13ln_fwd_kernelINS_13Kernel_traitsIfffffjLj1024ELj1ELj4ELj1ELj16ENS_18Kernel_traits_baseILj1024EfffffjLj128EEEEELb0ELb0ELb0ELb1EEEvNS_9FwdParamsE:
        /* <DEDUP_REMOVED lines=50> */
[----:B0-----:R-:W-:-:S02]  /*0320*/  LOP3.LUT R3, R7, 0x1f, RZ, 0xc0, !PT ;  /* 0x0000001f07037812 */ /* 0x001fc400078ec0ff */
[----:B------:R-:W-:Y:S02]  /*0330*/  LOP3.LUT P0, RZ, R0, c[0x0][0x1c0], RZ, 0xfc, !PT ;  /* 0x0000700000ff7a12 */ /* 0x000fe4000780fcff */
[----:B------:R-:W-:Y:S02]  /*0340*/  MOV R0, c[0x0][0x184] ;  /* 0x0000610000007a02 */ /* 0x000fe40000000f00 */
[----:B------:R-:W-:Y:S02]  /*0350*/  MOV R2, R6 ;  /* 0x0000000600027202 */ /* 0x000fe40000000f00 */
[----:B-1----:R-:W-:Y:S02]  /*0360*/  LOP3.LUT P0, RZ, R0, c[0x0][0x1c4], RZ, 0xfc, P0 ;  /* 0x0000710000ff7a12 */ /* 0x002fe4000000fcff */
.L_x_26322:
        /* <DEDUP_REMOVED lines=8> */
[----:B------:R-:W-:-:S04]  /*03f0*/  LEA.HI R0, R5, R0, RZ, 0x2 ;  /* 0x0000000005007211 */ /* 0x000fc800078f10ff */
[----:B------:R-:W-:-:S03]  /*0400*/  LEA.HI.SX32 R11, R0, R3, 0x1e ;  /* 0x00000003000b7211 */ /* 0x000fc600078ff2ff */
[----:B------:R-:W-:Y:S02]  /*0410*/  @P2 MOV R5, 0x4 ;  /* 0x0000000400052802 */ /* 0x000fe40000000f00 */
[C---:B------:R-:W-:Y:S02]  /*0420*/  IMAD.WIDE.U32 R6, R11.reuse, R96, c[0x0][0x170] ;  /* 0x00005c000b067625 */ /* 0x040fe400078e0060 */
[C---:B------:R-:W-:Y:S02]  /*0430*/  @P1 LEA R84, P3, R11.reuse, c[0x0][0x180], 0x4 ;  /* 0x000060000b541a11 */ /* 0x040fe400078620ff */
[----:B------:R-:W-:Y:S01]  /*0440*/  @P2 IMAD.WIDE R4, R2, R5, c[0x0][0x1c0] ;  /* 0x0000700002042625 */ /* 0x000fe200078e0205 */
[----:B------:R-:W2:Y:S01]  /*0450*/  LDG.E.128 R88, [R6.64] ;  /* 0x0000000406587981 */ /* 0x000ea2000c1e1d00 */
[----:B------:R-:W-:-:S03]  /*0460*/  @P1 LEA.HI.X R85, R11, c[0x0][0x184], RZ, 0x4, P3 ;  /* 0x000061000b551a11 */ /* 0x000fc600018f24ff */
[----:B------:R-:W2:Y:S04]  /*0470*/  @P2 LDG.E R10, [R4.64] ;  /* 0x00000004040a2981 */ /* 0x000ea8000c1e1900 */
[----:B-----5:R0:W5:Y:S01]  /*0480*/  @P1 LDG.E.128 R12, [R84.64] ;  /* 0x00000004540c1981 */ /* 0x020162000c1e1d00 */
[----:B------:R-:W-:-:S04]  /*0490*/  ISETP.NE.U32.AND P2, PT, RZ, c[0x0][0x180], PT ;  /* 0x00006000ff007a0c */ /* 0x000fc80003f45070 */
[----:B------:R-:W-:Y:S01]  /*04a0*/  ISETP.NE.AND.EX P2, PT, RZ, c[0x0][0x184], PT, P2 ;  /* 0x00006100ff007a0c */ /* 0x000fe20003f45320 */
[----:B--2---:R-:W-:-:S12]  /*04b0*/  FMUL.FTZ R9, R88, R10 ;  /* 0x0000000a58097220 */ /* 0x004fd80000410000 */
[----:B------:R-:W-:Y:S05]  /*04c0*/  @P2 BRA `(.L_x_26223) ;  /* 0x0000002000002947 */ /* 0x000fea0003800000 */
[----:B0-----:R-:W-:Y:S05]  /*04d0*/  @P0 BRA `(.L_x_26224) ;  /* 0x0000002000000947 */ /* 0x001fea0003800000 */
[----:B------:R-:W-:Y:S05]  /*04e0*/  BRA `(.L_x_26225) ;  /* 0x0000002000007947 */ /* 0x000fea0003800000 */
.L_x_26223:
[----:B0----5:R-:W-:-:S05]  /*04f0*/  FADD.FTZ R9, R12, R9 ;  /* 0x000000090c097221 */ /* 0x021fca0000010000 */
.L_x_26224:
[----:B------:R-:W-:Y:S02]  /*0500*/  MOV R80, R9 ;  /* 0x0000000900507202 */ /* 0x000fe40000000f00 */
.L_x_26225:
[----:B------:R-:W-:Y:S01]  /*0510*/  FMUL.FTZ R8, R89, R10 ;  /* 0x0000000a59087220 */ /* 0x000fe20000410000 */
[----:B------:R-:W-:Y:S05]  /*0520*/  @P2 BRA `(.L_x_26226) ;  /* 0x0000002000002947 */ /* 0x000fea0003800000 */
[----:B------:R-:W-:Y:S05]  /*0530*/  @P0 BRA `(.L_x_26227) ;  /* 0x0000002000000947 */ /* 0x000fea0003800000 */
[----:B------:R-:W-:Y:S05]  /*0540*/  BRA `(.L_x_26228) ;  /* 0x0000002000007947 */ /* 0x000fea0003800000 */
.L_x_26226:
[----:B-----5:R-:W-:-:S05]  /*0550*/  FADD.FTZ R8, R13, R8 ;  /* 0x000000080d087221 */ /* 0x020fca0000010000 */
.L_x_26227:
[----:B------:R-:W-:Y:S02]  /*0560*/  MOV R81, R8 ;  /* 0x0000000800517202 */ /* 0x000fe40000000f00 */
.L_x_26228:
[----:B------:R-:W-:Y:S01]  /*0570*/  FMUL.FTZ R7, R90, R10 ;  /* 0x0000000a5a077220 */ /* 0x000fe20000410000 */
[----:B------:R-:W-:Y:S05]  /*0580*/  @P2 BRA `(.L_x_26229) ;  /* 0x0000002000002947 */ /* 0x000fea0003800000 */
[----:B------:R-:W-:Y:S05]  /*0590*/  @P0 BRA `(.L_x_26230) ;  /* 0x0000002000000947 */ /* 0x000fea0003800000 */
[----:B------:R-:W-:Y:S05]  /*05a0*/  BRA `(.L_x_26231) ;  /* 0x0000002000007947 */ /* 0x000fea0003800000 */
.L_x_26229:
[----:B-----5:R-:W-:-:S05]  /*05b0*/  FADD.FTZ R7, R14, R7 ;  /* 0x000000070e077221 */ /* 0x020fca0000010000 */
.L_x_26230:
[----:B------:R-:W-:Y:S02]  /*05c0*/  MOV R82, R7 ;  /* 0x0000000700527202 */ /* 0x000fe40000000f00 */
.L_x_26231:
[----:B------:R-:W-:Y:S01]  /*05d0*/  FMUL.FTZ R6, R91, R10 ;  /* 0x0000000a5b067220 */ /* 0x000fe20000410000 */
[----:B------:R-:W-:Y:S05]  /*05e0*/  @P2 BRA `(.L_x_26232) ;  /* 0x0000002000002947 */ /* 0x000fea0003800000 */
[----:B------:R-:W-:Y:S05]  /*05f0*/  @P0 BRA `(.L_x_26233) ;  /* 0x0000002000000947 */ /* 0x000fea0003800000 */
[----:B------:R-:W-:Y:S05]  /*0600*/  BRA `(.L_x_26234) ;  /* 0x0000002000007947 */ /* 0x000fea0003800000 */
.L_x_26232:
[----:B-----5:R-:W-:-:S05]  /*0610*/  FADD.FTZ R6, R15, R6 ;  /* 0x000000060f067221 */ /* 0x020fca0000010000 */
.L_x_26233:
[----:B------:R-:W-:Y:S02]  /*0620*/  MOV R83, R6 ;  /* 0x0000000600537202 */ /* 0x000fe40000000f00 */
.L_x_26234:
[C---:B------:R-:W-:Y:S02]  /*0630*/  IADD3 R0, R11.reuse, 0x20, RZ ;  /* 0x000000200b007810 */ /* 0x040fe40007ffe0ff */
        /* <DEDUP_REMOVED lines=12> */
.L_x_26235:
[----:B0----5:R-:W-:-:S05]  /*0700*/  FADD.FTZ R4, R12, R4 ;  /* 0x000000040c047221 */ /* 0x021fca0000010000 */
.L_x_26236:
[----:B------:R-:W-:Y:S02]  /*0710*/  MOV R80, R4 ;  /* 0x0000000400507202 */ /* 0x000fe40000000f00 */
.L_x_26237:
[----:B------:R-:W-:Y:S01]  /*0720*/  FMUL.FTZ R5, R85, R10 ;  /* 0x0000000a55057220 */ /* 0x000fe20000410000 */
[----:B------:R-:W-:Y:S05]  /*0730*/  @P2 BRA `(.L_x_26238) ;  /* 0x0000002000002947 */ /* 0x000fea0003800000 */
[----:B------:R-:W-:Y:S05]  /*0740*/  @P0 BRA `(.L_x_26239) ;  /* 0x0000002000000947 */ /* 0x000fea0003800000 */
[----:B------:R-:W-:Y:S05]  /*0750*/  BRA `(.L_x_26240) ;  /* 0x0000002000007947 */ /* 0x000fea0003800000 */
.L_x_26238:
[----:B-----5:R-:W-:-:S05]  /*0760*/  FADD.FTZ R5, R13, R5 ;  /* 0x000000050d057221 */ /* 0x020fca0000010000 */
.L_x_26239:
[----:B------:R-:W-:Y:S02]  /*0770*/  MOV R81, R5 ;  /* 0x0000000500517202 */ /* 0x000fe40000000f00 */
.L_x_26240:
[----:B------:R-:W-:Y:S01]  /*0780*/  FMUL.FTZ R88, R86, R10 ;  /* 0x0000000a56587220 */ /* 0x000fe20000410000 */
[----:B------:R-:W-:Y:S05]  /*0790*/  @P2 BRA `(.L_x_26241) ;  /* 0x0000002000002947 */ /* 0x000fea0003800000 */
[----:B------:R-:W-:Y:S05]  /*07a0*/  @P0 BRA `(.L_x_26242) ;  /* 0x0000002000000947 */ /* 0x000fea0003800000 */
[----:B------:R-:W-:Y:S05]  /*07b0*/  BRA `(.L_x_26243) ;  /* 0x0000002000007947 */ /* 0x000fea0003800000 */
.L_x_26241:
[----:B-----5:R-:W-:-:S05]  /*07c0*/  FADD.FTZ R88, R14, R88 ;  /* 0x000000580e587221 */ /* 0x020fca0000010000 */
.L_x_26242:
[----:B------:R-:W-:Y:S02]  /*07d0*/  MOV R82, R88 ;  /* 0x0000005800527202 */ /* 0x000fe40000000f00 */
.L_x_26243:
[----:B------:R-:W-:Y:S01]  /*07e0*/  FMUL.FTZ R90, R87, R10 ;  /* 0x0000000a575a7220 */ /* 0x000fe20000410000 */
[----:B------:R-:W-:Y:S05]  /*07f0*/  @P2 BRA `(.L_x_26244) ;  /* 0x0000002000002947 */ /* 0x000fea0003800000 */
[----:B------:R-:W-:Y:S05]  /*0800*/  @P0 BRA `(.L_x_26245) ;  /* 0x0000002000000947 */ /* 0x000fea0003800000 */
[----:B------:R-:W-:Y:S05]  /*0810*/  BRA `(.L_x_26246) ;  /* 0x0000002000007947 */ /* 0x000fea0003800000 */
.L_x_26244:
[----:B-----5:R-:W-:-:S05]  /*0820*/  FADD.FTZ R90, R15, R90 ;  /* 0x0000005a0f5a7221 */ /* 0x020fca0000010000 */
.L_x_26245:
[----:B------:R-:W-:Y:S02]  /*0830*/  MOV R83, R90 ;  /* 0x0000005a00537202 */ /* 0x000fe40000000f00 */
.L_x_26246:
        /* <DEDUP_REMOVED lines=13> */
.L_x_26247:
[----:B0----5:R-:W-:-:S05]  /*0910*/  FADD.FTZ R91, R12, R91 ;  /* 0x0000005b0c5b7221 */ /* 0x021fca0000010000 */
.L_x_26248:
[----:B------:R-:W-:Y:S02]  /*0920*/  MOV R80, R91 ;  /* 0x0000005b00507202 */ /* 0x000fe40000000f00 */
.L_x_26249:
[----:B------:R-:W-:Y:S01]  /*0930*/  FMUL.FTZ R92, R85, R10 ;  /* 0x0000000a555c7220 */ /* 0x000fe20000410000 */
[----:B------:R-:W-:Y:S05]  /*0940*/  @P2 BRA `(.L_x_26250) ;  /* 0x0000002000002947 */ /* 0x000fea0003800000 */
[----:B------:R-:W-:Y:S05]  /*0950*/  @P0 BRA `(.L_x_26251) ;  /* 0x0000002000000947 */ /* 0x000fea0003800000 */
[----:B------:R-:W-:Y:S05]  /*0960*/  BRA `(.L_x_26252) ;  /* 0x0000002000007947 */ /* 0x000fea0003800000 */
.L_x_26250:
[----:B-----5:R-:W-:-:S05]  /*0970*/  FADD.FTZ R92, R13, R92 ;  /* 0x0000005c0d5c7221 */ /* 0x020fca0000010000 */
.L_x_26251:
[----:B------:R-:W-:Y:S02]  /*0980*/  MOV R81, R92 ;  /* 0x0000005c00517202 */ /* 0x000fe40000000f00 */
.L_x_26252:
[----:B------:R-:W-:Y:S01]  /*0990*/  FMUL.FTZ R93, R86, R10 ;  /* 0x0000000a565d7220 */ /* 0x000fe20000410000 */
[----:B------:R-:W-:Y:S05]  /*09a0*/  @P2 BRA `(.L_x_26253) ;  /* 0x0000002000002947 */ /* 0x000fea0003800000 */
[----:B------:R-:W-:Y:S05]  /*09b0*/  @P0 BRA `(.L_x_26254) ;  /* 0x0000002000000947 */ /* 0x000fea0003800000 */
[----:B------:R-:W-:Y:S05]  /*09c0*/  BRA `(.L_x_26255) ;  /* 0x0000002000007947 */ /* 0x000fea0003800000 */
.L_x_26253:
[----:B-----5:R-:W-:-:S05]  /*09d0*/  FADD.FTZ R93, R14, R93 ;  /* 0x0000005d0e5d7221 */ /* 0x020fca0000010000 */
.L_x_26254:
[----:B------:R-:W-:Y:S02]  /*09e0*/  MOV R82, R93 ;  /* 0x0000005d00527202 */ /* 0x000fe40000000f00 */
.L_x_26255:
[----:B------:R-:W-:Y:S01]  /*09f0*/  FMUL.FTZ R95, R87, R10 ;  /* 0x0000000a575f7220 */ /* 0x000fe20000410000 */
[----:B------:R-:W-:Y:S05]  /*0a00*/  @P2 BRA `(.L_x_26256) ;  /* 0x0000002000002947 */ /* 0x000fea0003800000 */
[----:B------:R-:W-:Y:S05]  /*0a10*/  @P0 BRA `(.L_x_26257) ;  /* 0x0000002000000947 */ /* 0x000fea0003800000 */
[----:B------:R-:W-:Y:S05]  /*0a20*/  BRA `(.L_x_26258) ;  /* 0x0000002000007947 */ /* 0x000fea0003800000 */
.L_x_26256:
[----:B-----5:R-:W-:-:S05]  /*0a30*/  FADD.FTZ R95, R15, R95 ;  /* 0x0000005f0f5f7221 */ /* 0x020fca0000010000 */
.L_x_26257:
[----:B------:R-:W-:Y:S02]  /*0a40*/  MOV R83, R95 ;  /* 0x0000005f00537202 */ /* 0x000fe40000000f00 */
.L_x_26258:
        /* <DEDUP_REMOVED lines=13> */
.L_x_26259:
[----:B0----5:R-:W-:-:S05]  /*0b20*/  FADD.FTZ R97, R12, R97 ;  /* 0x000000610c617221 */ /* 0x021fca0000010000 */
.L_x_26260:
[----:B------:R-:W-:Y:S02]  /*0b30*/  MOV R80, R97 ;  /* 0x0000006100507202 */ /* 0x000fe40000000f00 */
.L_x_26261:
[----:B------:R-:W-:Y:S01]  /*0b40*/  FMUL.FTZ R98, R85, R10 ;  /* 0x0000000a55627220 */ /* 0x000fe20000410000 */
[----:B------:R-:W-:Y:S05]  /*0b50*/  @P2 BRA `(.L_x_26262) ;  /* 0x0000002000002947 */ /* 0x000fea0003800000 */
[----:B------:R-:W-:Y:S05]  /*0b60*/  @P0 BRA `(.L_x_26263) ;  /* 0x0000002000000947 */ /* 0x000fea0003800000 */
[----:B------:R-:W-:Y:S05]  /*0b70*/  BRA `(.L_x_26264) ;  /* 0x0000002000007947 */ /* 0x000fea0003800000 */
.L_x_26262:
[----:B-----5:R-:W-:-:S05]  /*0b80*/  FADD.FTZ R98, R13, R98 ;  /* 0x000000620d627221 */ /* 0x020fca0000010000 */
.L_x_26263:
[----:B------:R-:W-:Y:S02]  /*0b90*/  MOV R81, R98 ;  /* 0x0000006200517202 */ /* 0x000fe40000000f00 */
.L_x_26264:
[----:B------:R-:W-:Y:S01]  /*0ba0*/  FMUL.FTZ R99, R86, R10 ;  /* 0x0000000a56637220 */ /* 0x000fe20000410000 */
[----:B------:R-:W-:Y:S05]  /*0bb0*/  @P2 BRA `(.L_x_26265) ;  /* 0x0000002000002947 */ /* 0x000fea0003800000 */
[----:B------:R-:W-:Y:S05]  /*0bc0*/  @P0 BRA `(.L_x_26266) ;  /* 0x0000002000000947 */ /* 0x000fea0003800000 */
[----:B------:R-:W-:Y:S05]  /*0bd0*/  BRA `(.L_x_26267) ;  /* 0x0000002000007947 */ /* 0x000fea0003800000 */
.L_x_26265:
[----:B-----5:R-:W-:-:S05]  /*0be0*/  FADD.FTZ R99, R14, R99 ;  /* 0x000000630e637221 */ /* 0x020fca0000010000 */
.L_x_26266:
[----:B------:R-:W-:Y:S02]  /*0bf0*/  MOV R82, R99 ;  /* 0x0000006300527202 */ /* 0x000fe40000000f00 */
.L_x_26267:
[----:B------:R-:W-:Y:S01]  /*0c00*/  FMUL.FTZ R101, R87, R10 ;  /* 0x0000000a57657220 */ /* 0x000fe20000410000 */
[----:B------:R-:W-:Y:S05]  /*0c10*/  @P2 BRA `(.L_x_26268) ;  /* 0x0000002000002947 */ /* 0x000fea0003800000 */
[----:B------:R-:W-:Y:S05]  /*0c20*/  @P0 BRA `(.L_x_26269) ;  /* 0x0000002000000947 */ /* 0x000fea0003800000 */
[----:B------:R-:W-:Y:S05]  /*0c30*/  BRA `(.L_x_26270) ;  /* 0x0000002000007947 */ /* 0x000fea0003800000 */
.L_x_26268:
[----:B-----5:R-:W-:-:S05]  /*0c40*/  FADD.FTZ R101, R15, R101 ;  /* 0x000000650f657221 */ /* 0x020fca0000010000 */
.L_x_26269:
[----:B------:R-:W-:Y:S02]  /*0c50*/  MOV R83, R101 ;  /* 0x0000006500537202 */ /* 0x000fe40000000f00 */
.L_x_26270:
[----:B------:R-:W-:Y:S02]  /*0c60*/  IADD3 R100, R11, 0x80, RZ ;  /* 0x000000800b647810 */ /* 0x000fe40007ffe0ff */
[----:B------:R-:W-:-:S03]  /*0c70*/  @P0 LEA R84, P3, R94, c[0x0][0x188], 0x4 ;  /* 0x000062005e540a11 */ /* 0x000fc600078620ff */
[----:B------:R-:W-:Y:S01]  /*0c80*/  IMAD.WIDE.U32 R86, R100, R96, c[0x0][0x170] ;  /* 0x00005c0064567625 */ /* 0x000fe200078e0060 */
[----:B------:R-:W-:Y:S02]  /*0c90*/  @P0 LEA.HI.X R85, R94, c[0x0][0x18c], RZ, 0x4, P3 ;  /* 0x000063005e550a11 */ /* 0x000fe400018f24ff */
[----:B------:R-:W-:-:S03]  /*0ca0*/  @P1 LEA R102, P3, R100, c[0x0][0x180], 0x4 ;  /* 0x0000600064661a11 */ /* 0x000fc600078620ff */
[----:B------:R0:W-:Y:S04]  /*0cb0*/  @P0 STG.E.128 [R84.64], R80 ;  /* 0x0000005054000986 */ /* 0x0001e8000c101d04 */
[----:B0-----:R-:W2:Y:S01]  /*0cc0*/  LDG.E.128 R84, [R86.64] ;  /* 0x0000000456547981 */ /* 0x001ea2000c1e1d00 */
[----:B------:R-:W-:-:S05]  /*0cd0*/  @P1 LEA.HI.X R103, R100, c[0x0][0x184], RZ, 0x4, P3 ;  /* 0x0000610064671a11 */ /* 0x000fca00018f24ff */
[----:B-----5:R2:W5:Y:S02]  /*0ce0*/  @P1 LDG.E.128 R12, [R102.64] ;  /* 0x00000004660c1981 */ /* 0x020564000c1e1d00 */
[----:B--2---:R-:W-:Y:S01]  /*0cf0*/  FMUL.FTZ R102, R84, R10 ;  /* 0x0000000a54667220 */ /* 0x004fe20000410000 */
[----:B------:R-:W-:Y:S05]  /*0d00*/  @P2 BRA `(.L_x_26271) ;  /* 0x0000002000002947 */ /* 0x000fea0003800000 */
[----:B------:R-:W-:Y:S05]  /*0d10*/  @P0 BRA `(.L_x_26272) ;  /* 0x0000002000000947 */ /* 0x000fea0003800000 */
[----:B------:R-:W-:Y:S05]  /*0d20*/  BRA `(.L_x_26273) ;  /* 0x0000002000007947 */ /* 0x000fea0003800000 */
.L_x_26271:
[----:B-----5:R-:W-:-:S05]  /*0d30*/  FADD.FTZ R102, R12, R102 ;  /* 0x000000660c667221 */ /* 0x020fca0000010000 */
.L_x_26272:
[----:B------:R-:W-:Y:S02]  /*0d40*/  MOV R80, R102 ;  /* 0x0000006600507202 */ /* 0x000fe40000000f00 */
.L_x_26273:
[----:B------:R-:W-:Y:S01]  /*0d50*/  FMUL.FTZ R103, R85, R10 ;  /* 0x0000000a55677220 */ /* 0x000fe20000410000 */
[----:B------:R-:W-:Y:S05]  /*0d60*/  @P2 BRA `(.L_x_26274) ;  /* 0x0000002000002947 */ /* 0x000fea0003800000 */
[----:B------:R-:W-:Y:S05]  /*0d70*/  @P0 BRA `(.L_x_26275) ;  /* 0x0000002000000947 */ /* 0x000fea0003800000 */
[----:B------:R-:W-:Y:S05]  /*0d80*/  BRA `(.L_x_26276) ;  /* 0x0000002000007947 */ /* 0x000fea0003800000 */
.L_x_26274:
[----:B-----5:R-:W-:-:S05]  /*0d90*/  FADD.FTZ R103, R13, R103 ;  /* 0x000000670d677221 */ /* 0x020fca0000010000 */
.L_x_26275:
[----:B------:R-:W-:Y:S02]  /*0da0*/  MOV R81, R103 ;  /* 0x0000006700517202 */ /* 0x000fe40000000f00 */
.L_x_26276:
[----:B------:R-:W-:Y:S01]  /*0db0*/  FMUL.FTZ R104, R86, R10 ;  /* 0x0000000a56687220 */ /* 0x000fe20000410000 */
[----:B------:R-:W-:Y:S05]  /*0dc0*/  @P2 BRA `(.L_x_26277) ;  /* 0x0000002000002947 */ /* 0x000fea0003800000 */
[----:B------:R-:W-:Y:S05]  /*0dd0*/  @P0 BRA `(.L_x_26278) ;  /* 0x0000002000000947 */ /* 0x000fea0003800000 */
[----:B------:R-:W-:Y:S05]  /*0de0*/  BRA `(.L_x_26279) ;  /* 0x0000002000007947 */ /* 0x000fea0003800000 */
.L_x_26277:
[----:B-----5:R-:W-:-:S05]  /*0df0*/  FADD.FTZ R104, R14, R104 ;  /* 0x000000680e687221 */ /* 0x020fca0000010000 */
.L_x_26278:
[----:B------:R-:W-:Y:S02]  /*0e00*/  MOV R82, R104 ;  /* 0x0000006800527202 */ /* 0x000fe40000000f00 */
.L_x_26279:
[----:B------:R-:W-:Y:S01]  /*0e10*/  FMUL.FTZ R106, R87, R10 ;  /* 0x0000000a576a7220 */ /* 0x000fe20000410000 */
[----:B------:R-:W-:Y:S05]  /*0e20*/  @P2 BRA `(.L_x_26280) ;  /* 0x0000002000002947 */ /* 0x000fea0003800000 */
[----:B------:R-:W-:Y:S05]  /*0e30*/  @P0 BRA `(.L_x_26281) ;  /* 0x0000002000000947 */ /* 0x000fea0003800000 */
[----:B------:R-:W-:Y:S05]  /*0e40*/  BRA `(.L_x_26282) ;  /* 0x0000002000007947 */ /* 0x000fea0003800000 */
.L_x_26280:
[----:B-----5:R-:W-:-:S05]  /*0e50*/  FADD.FTZ R106, R15, R106 ;  /* 0x0000006a0f6a7221 */ /* 0x020fca0000010000 */
.L_x_26281:
[----:B------:R-:W-:Y:S02]  /*0e60*/  MOV R83, R106 ;  /* 0x0000006a00537202 */ /* 0x000fe40000000f00 */
.L_x_26282:
[----:B------:R-:W-:Y:S02]  /*0e70*/  IADD3 R105, R11, 0xa0, RZ ;  /* 0x000000a00b697810 */ /* 0x000fe40007ffe0ff */
[----:B------:R-:W-:-:S03]  /*0e80*/  @P0 LEA R84, P3, R100, c[0x0][0x188], 0x4 ;  /* 0x0000620064540a11 */ /* 0x000fc600078620ff */
[C---:B------:R-:W-:Y:S01]  /*0e90*/  IMAD.WIDE.U32 R86, R105.reuse, R96, c[0x0][0x170] ;  /* 0x00005c0069567625 */ /* 0x040fe200078e0060 */
[----:B------:R-:W-:Y:S02]  /*0ea0*/  @P0 LEA.HI.X R85, R100, c[0x0][0x18c], RZ, 0x4, P3 ;  /* 0x0000630064550a11 */ /* 0x000fe400018f24ff */
[----:B------:R-:W-:-:S03]  /*0eb0*/  @P1 LEA R108, P3, R105, c[0x0][0x180], 0x4 ;  /* 0x00006000696c1a11 */ /* 0x000fc600078620ff */
[----:B------:R0:W-:Y:S01]  /*0ec0*/  @P0 STG.E.128 [R84.64], R80 ;  /* 0x0000005054000986 */ /* 0x0001e2000c101d04 */
[----:B------:R-:W-:-:S05]  /*0ed0*/  @P1 LEA.HI.X R109, R105, c[0x0][0x184], RZ, 0x4, P3 ;  /* 0x00006100696d1a11 */ /* 0x000fca00018f24ff */
[----:B-----5:R1:W5:Y:S04]  /*0ee0*/  @P1 LDG.E.128 R12, [R108.64] ;  /* 0x000000046c0c1981 */ /* 0x020368000c1e1d00 */
[----:B0-----:R-:W2:Y:S02]  /*0ef0*/  LDG.E.128 R84, [R86.64] ;  /* 0x0000000456547981 */ /* 0x001ea4000c1e1d00 */
[----:B--2---:R-:W-:Y:S01]  /*0f00*/  FMUL.FTZ R107, R84, R10 ;  /* 0x0000000a546b7220 */ /* 0x004fe20000410000 */
[----:B------:R-:W-:Y:S05]  /*0f10*/  @P2 BRA `(.L_x_26283) ;  /* 0x0000002000002947 */ /* 0x000fea0003800000 */
[----:B-1----:R-:W-:Y:S05]  /*0f20*/  @P0 BRA `(.L_x_26284) ;  /* 0x0000002000000947 */ /* 0x002fea0003800000 */
[----:B------:R-:W-:Y:S05]  /*0f30*/  BRA `(.L_x_26285) ;  /* 0x0000002000007947 */ /* 0x000fea0003800000 */
.L_x_26283:
[----:B-1---5:R-:W-:-:S05]  /*0f40*/  FADD.FTZ R107, R12, R107 ;  /* 0x0000006b0c6b7221 */ /* 0x022fca0000010000 */
.L_x_26284:
[----:B------:R-:W-:Y:S02]  /*0f50*/  MOV R80, R107 ;  /* 0x0000006b00507202 */ /* 0x000fe40000000f00 */
.L_x_26285:
[----:B------:R-:W-:Y:S01]  /*0f60*/  FMUL.FTZ R108, R85, R10 ;  /* 0x0000000a556c7220 */ /* 0x000fe20000410000 */
[----:B------:R-:W-:Y:S05]  /*0f70*/  @P2 BRA `(.L_x_26286) ;  /* 0x0000002000002947 */ /* 0x000fea0003800000 */
[----:B------:R-:W-:Y:S05]  /*0f80*/  @P0 BRA `(.L_x_26287) ;  /* 0x0000002000000947 */ /* 0x000fea0003800000 */
[----:B------:R-:W-:Y:S05]  /*0f90*/  BRA `(.L_x_26288) ;  /* 0x0000002000007947 */ /* 0x000fea0003800000 */
.L_x_26286:
[----:B-----5:R-:W-:-:S05]  /*0fa0*/  FADD.FTZ R108, R13, R108 ;  /* 0x0000006c0d6c7221 */ /* 0x020fca0000010000 */
.L_x_26287:
[----:B------:R-:W-:Y:S02]  /*0fb0*/  MOV R81, R108 ;  /* 0x0000006c00517202 */ /* 0x000fe40000000f00 */
.L_x_26288:
[----:B------:R-:W-:Y:S01]  /*0fc0*/  FMUL.FTZ R109, R86, R10 ;  /* 0x0000000a566d7220 */ /* 0x000fe20000410000 */
[----:B------:R-:W-:Y:S05]  /*0fd0*/  @P2 BRA `(.L_x_26289) ;  /* 0x0000002000002947 */ /* 0x000fea0003800000 */
[----:B------:R-:W-:Y:S05]  /*0fe0*/  @P0 BRA `(.L_x_26290) ;  /* 0x0000002000000947 */ /* 0x000fea0003800000 */
[----:B------:R-:W-:Y:S05]  /*0ff0*/  BRA `(.L_x_26291) ;  /* 0x0000002000007947 */ /* 0x000fea0003800000 */
.L_x_26289:
[----:B-----5:R-:W-:-:S05]  /*1000*/  FADD.FTZ R109, R14, R109 ;  /* 0x0000006d0e6d7221 */ /* 0x020fca0000010000 */
.L_x_26290:
[----:B------:R-:W-:Y:S02]  /*1010*/  MOV R82, R109 ;  /* 0x0000006d00527202 */ /* 0x000fe40000000f00 */
.L_x_26291:
[----:B------:R-:W-:Y:S01]  /*1020*/  FMUL.FTZ R111, R87, R10 ;  /* 0x0000000a576f7220 */ /* 0x000fe20000410000 */
[----:B------:R-:W-:Y:S05]  /*1030*/  @P2 BRA `(.L_x_26292) ;  /* 0x0000002000002947 */ /* 0x000fea0003800000 */
[----:B------:R-:W-:Y:S05]  /*1040*/  @P0 BRA `(.L_x_26293) ;  /* 0x0000002000000947 */ /* 0x000fea0003800000 */
[----:B------:R-:W-:Y:S05]  /*1050*/  BRA `(.L_x_26294) ;  /* 0x0000002000007947 */ /* 0x000fea0003800000 */
.L_x_26292:
[----:B-----5:R-:W-:-:S05]  /*1060*/  FADD.FTZ R111, R15, R111 ;  /* 0x0000006f0f6f7221 */ /* 0x020fca0000010000 */
.L_x_26293:
[----:B------:R-:W-:Y:S02]  /*1070*/  MOV R83, R111 ;  /* 0x0000006f00537202 */ /* 0x000fe40000000f00 */
.L_x_26294:
[----:B------:R-:W-:Y:S02]  /*1080*/  IADD3 R110, R11, 0xc0, RZ ;  /* 0x000000c00b6e7810 */ /* 0x000fe40007ffe0ff */
[----:B------:R-:W-:-:S03]  /*1090*/  @P0 LEA R84, P3, R105, c[0x0][0x188], 0x4 ;  /* 0x0000620069540a11 */ /* 0x000fc600078620ff */
[C---:B------:R-:W-:Y:S01]  /*10a0*/  IMAD.WIDE.U32 R86, R110.reuse, R96, c[0x0][0x170] ;  /* 0x00005c006e567625 */ /* 0x040fe200078e0060 */
        /* <DEDUP_REMOVED lines=10> */
.L_x_26295:
[----:B-----5:R-:W-:-:S05]  /*1150*/  FADD.FTZ R112, R12, R112 ;  /* 0x000000700c707221 */ /* 0x020fca0000010000 */
.L_x_26296:
[----:B------:R-:W-:Y:S02]  /*1160*/  MOV R80, R112 ;  /* 0x0000007000507202 */ /* 0x000fe40000000f00 */
.L_x_26297:
[----:B------:R-:W-:Y:S01]  /*1170*/  FMUL.FTZ R113, R85, R10 ;  /* 0x0000000a55717220 */ /* 0x000fe20000410000 */
[----:B------:R-:W-:Y:S05]  /*1180*/  @P2 BRA `(.L_x_26298) ;  /* 0x0000002000002947 */ /* 0x000fea0003800000 */
[----:B------:R-:W-:Y:S05]  /*1190*/  @P0 BRA `(.L_x_26299) ;  /* 0x0000002000000947 */ /* 0x000fea0003800000 */
[----:B------:R-:W-:Y:S05]  /*11a0*/  BRA `(.L_x_26300) ;  /* 0x0000002000007947 */ /* 0x000fea0003800000 */
.L_x_26298:
[----:B-----5:R-:W-:-:S05]  /*11b0*/  FADD.FTZ R113, R13, R113 ;  /* 0x000000710d717221 */ /* 0x020fca0000010000 */
.L_x_26299:
[----:B------:R-:W-:Y:S02]  /*11c0*/  MOV R81, R113 ;  /* 0x0000007100517202 */ /* 0x000fe40000000f00 */
.L_x_26300:
[----:B------:R-:W-:Y:S01]  /*11d0*/  FMUL.FTZ R114, R86, R10 ;  /* 0x0000000a56727220 */ /* 0x000fe20000410000 */
[----:B------:R-:W-:Y:S05]  /*11e0*/  @P2 BRA `(.L_x_26301) ;  /* 0x0000002000002947 */ /* 0x000fea0003800000 */
[----:B------:R-:W-:Y:S05]  /*11f0*/  @P0 BRA `(.L_x_26302) ;  /* 0x0000002000000947 */ /* 0x000fea0003800000 */
[----:B------:R-:W-:Y:S05]  /*1200*/  BRA `(.L_x_26303) ;  /* 0x0000002000007947 */ /* 0x000fea0003800000 */
.L_x_26301:
[----:B-----5:R-:W-:-:S05]  /*1210*/  FADD.FTZ R114, R14, R114 ;  /* 0x000000720e727221 */ /* 0x020fca0000010000 */
.L_x_26302:
[----:B------:R-:W-:Y:S02]  /*1220*/  MOV R82, R114 ;  /* 0x0000007200527202 */ /* 0x000fe40000000f00 */
.L_x_26303:
[----:B------:R-:W-:Y:S01]  /*1230*/  FMUL.FTZ R115, R87, R10 ;  /* 0x0000000a57737220 */ /* 0x000fe20000410000 */
[----:B------:R-:W-:Y:S05]  /*1240*/  @P2 BRA `(.L_x_26304) ;  /* 0x0000002000002947 */ /* 0x000fea0003800000 */
[----:B------:R-:W-:Y:S05]  /*1250*/  @P0 BRA `(.L_x_26305) ;  /* 0x0000002000000947 */ /* 0x000fea0003800000 */
[----:B------:R-:W-:Y:S05]  /*1260*/  BRA `(.L_x_26306) ;  /* 0x0000002000007947 */ /* 0x000fea0003800000 */
.L_x_26304:
[----:B-----5:R-:W-:-:S05]  /*1270*/  FADD.FTZ R115, R15, R115 ;  /* 0x000000730f737221 */ /* 0x020fca0000010000 */
.L_x_26305:
[----:B------:R-:W-:Y:S02]  /*1280*/  MOV R83, R115 ;  /* 0x0000007300537202 */ /* 0x000fe40000000f00 */
.L_x_26306:
[C---:B------:R-:W-:Y:S02]  /*1290*/  @P0 LEA R84, P3, R110.reuse, c[0x0][0x188], 0x4 ;  /* 0x000062006e540a11 */ /* 0x040fe400078620ff */
[----:B------:R-:W-:Y:S02]  /*12a0*/  IADD3 R116, R11, 0xe0, RZ ;  /* 0x000000e00b747810 */ /* 0x000fe40007ffe0ff */
[----:B------:R-:W-:-:S03]  /*12b0*/  @P0 LEA.HI.X R85, R110, c[0x0][0x18c], RZ, 0x4, P3 ;  /* 0x000063006e550a11 */ /* 0x000fc600018f24ff */
[C---:B------:R-:W-:Y:S02]  /*12c0*/  IMAD.WIDE.U32 R86, R116.reuse, R96, c[0x0][0x170] ;  /* 0x00005c0074567625 */ /* 0x040fe400078e0060 */
[----:B------:R0:W-:Y:S02]  /*12d0*/  @P0 STG.E.128 [R84.64], R80 ;  /* 0x0000005054000986 */ /* 0x0001e4000c101d04 */
[----:B0-----:R-:W-:-:S04]  /*12e0*/  @P1 LEA R84, P3, R116, c[0x0][0x180], 0x4 ;  /* 0x0000600074541a11 */ /* 0x001fc800078620ff */
[----:B------:R-:W-:-:S05]  /*12f0*/  @P1 LEA.HI.X R85, R116, c[0x0][0x184], RZ, 0x4, P3 ;  /* 0x0000610074551a11 */ /* 0x000fca00018f24ff */
[----:B-----5:R0:W5:Y:S04]  /*1300*/  @P1 LDG.E.128 R12, [R84.64] ;  /* 0x00000004540c1981 */ /* 0x020168000c1e1d00 */
[----:B0-----:R-:W2:Y:S02]  /*1310*/  LDG.E.128 R84, [R86.64] ;  /* 0x0000000456547981 */ /* 0x001ea4000c1e1d00 */
[----:B--2---:R-:W-:Y:S01]  /*1320*/  FMUL.FTZ R84, R84, R10 ;  /* 0x0000000a54547220 */ /* 0x004fe20000410000 */
[----:B------:R-:W-:Y:S05]  /*1330*/  @P2 BRA `(.L_x_26307) ;  /* 0x0000002000002947 */ /* 0x000fea0003800000 */
[----:B------:R-:W-:Y:S05]  /*1340*/  @P0 BRA `(.L_x_26308) ;  /* 0x0000002000000947 */ /* 0x000fea0003800000 */
[----:B------:R-:W-:Y:S05]  /*1350*/  BRA `(.L_x_26309) ;  /* 0x0000002000007947 */ /* 0x000fea0003800000 */
.L_x_26307:
[----:B-----5:R-:W-:-:S05]  /*1360*/  FADD.FTZ R84, R12, R84 ;  /* 0x000000540c547221 */ /* 0x020fca0000010000 */
.L_x_26308:
[----:B------:R-:W-:Y:S02]  /*1370*/  MOV R80, R84 ;  /* 0x0000005400507202 */ /* 0x000fe40000000f00 */
.L_x_26309:
[----:B------:R-:W-:Y:S01]  /*1380*/  FMUL.FTZ R85, R85, R10 ;  /* 0x0000000a55557220 */ /* 0x000fe20000410000 */
[----:B------:R-:W-:Y:S05]  /*1390*/  @P2 BRA `(.L_x_26310) ;  /* 0x0000002000002947 */ /* 0x000fea0003800000 */
[----:B------:R-:W-:Y:S05]  /*13a0*/  @P0 BRA `(.L_x_26311) ;  /* 0x0000002000000947 */ /* 0x000fea0003800000 */
[----:B------:R-:W-:Y:S05]  /*13b0*/  BRA `(.L_x_26312) ;  /* 0x0000002000007947 */ /* 0x000fea0003800000 */
.L_x_26310:
[----:B-----5:R-:W-:-:S05]  /*13c0*/  FADD.FTZ R85, R13, R85 ;  /* 0x000000550d557221 */ /* 0x020fca0000010000 */
.L_x_26311:
[----:B------:R-:W-:Y:S02]  /*13d0*/  MOV R81, R85 ;  /* 0x0000005500517202 */ /* 0x000fe40000000f00 */
.L_x_26312:
[----:B------:R-:W-:Y:S01]  /*13e0*/  FMUL.FTZ R86, R86, R10 ;  /* 0x0000000a56567220 */ /* 0x000fe20000410000 */
[----:B------:R-:W-:Y:S05]  /*13f0*/  @P2 BRA `(.L_x_26313) ;  /* 0x0000002000002947 */ /* 0x000fea0003800000 */
[----:B------:R-:W-:Y:S05]  /*1400*/  @P0 BRA `(.L_x_26314) ;  /* 0x0000002000000947 */ /* 0x000fea0003800000 */
[----:B------:R-:W-:Y:S05]  /*1410*/  BRA `(.L_x_26315) ;  /* 0x0000002000007947 */ /* 0x000fea0003800000 */
.L_x_26313:
[----:B-----5:R-:W-:-:S05]  /*1420*/  FADD.FTZ R86, R14, R86 ;  /* 0x000000560e567221 */ /* 0x020fca0000010000 */
.L_x_26314:
[----:B------:R-:W-:Y:S02]  /*1430*/  MOV R82, R86 ;  /* 0x0000005600527202 */ /* 0x000fe40000000f00 */
.L_x_26315:
[----:B------:R-:W-:Y:S01]  /*1440*/  FMUL.FTZ R96, R87, R10 ;  /* 0x0000000a57607220 */ /* 0x000fe20000410000 */
[----:B------:R-:W-:Y:S05]  /*1450*/  @P2 BRA `(.L_x_26316) ;  /* 0x0000002000002947 */ /* 0x000fea0003800000 */
[----:B------:R-:W-:Y:S05]  /*1460*/  @P0 BRA `(.L_x_26317) ;  /* 0x0000002000000947 */ /* 0x000fea0003800000 */
[----:B------:R-:W-:Y:S05]  /*1470*/  BRA `(.L_x_26318) ;  /* 0x0000002000007947 */ /* 0x000fea0003800000 */
.L_x_26316:
[----:B-----5:R-:W-:-:S05]  /*1480*/  FADD.FTZ R96, R15, R96 ;  /* 0x000000600f607221 */ /* 0x020fca0000010000 */
.L_x_26317:
[----:B------:R-:W-:Y:S02]  /*1490*/  MOV R83, R96 ;  /* 0x0000006000537202 */ /* 0x000fe40000000f00 */
.L_x_26318:
        /* <DEDUP_REMOVED lines=38> */
.L_x_26323:
[----:B-1----:R-:W-:Y:S01]  /*1700*/  FADD.FTZ R121, R10, R87 ;  /* 0x000000570a797221 */ /* 0x002fe20000010000 */
[----:B------:R-:W-:Y:S05]  /*1710*/  BRA.DIV ~URZ, `(.L_x_26320) ;  /* 0x00000e327f007947 */ /* 0x000fea000b800000 */
[----:B0-----:R-:W0:Y:S02]  /*1720*/  SHFL.BFLY PT, R10, R121, 0x2, 0x1f ;  /* 0x0c401f00790a7f89 */ /* 0x001e2400000e0000 */
        /* <DEDUP_REMOVED lines=81> */
.L_x_26324:
[----:B-1----:R-:W-:Y:S01]  /*1c40*/  FADD.FTZ R117, R87, R10 ;  /* 0x0000000a57757221 */ /* 0x002fe20000010000 */
[----:B------:R-:W-:Y:S01]  /*1c50*/  ISETP.NE.AND P1, PT, RZ, UR6, PT ;  /* 0x00000006ff007c0c */ /* 0x000fe2000bf25270 */
[----:B------:R-:W-:Y:S01]  /*1c60*/  FMUL.FTZ R87, R123, R123 ;  /* 0x0000007b7b577220 */ /* 0x000fe20000410000 */
[----:B0-----:R-:W-:-:S04]  /*1c70*/  MOV R10, c[0x0][0x1e0] ;  /* 0x00007800000a7a02 */ /* 0x001fc80000000f00 */
[----:B------:R-:W-:Y:S01]  /*1c80*/  FSEL R87, R87, RZ, P1 ;  /* 0x000000ff57577208 */ /* 0x000fe20000800000 */
[----:B------:R-:W-:-:S04]  /*1c90*/  FFMA.FTZ R10, R117, R10, c[0x0][0x228] ;  /* 0x00008a00750a7623 */ /* 0x000fc8000001000a */
[----:B------:R-:W-:Y:S01]  /*1ca0*/  FADD.FTZ R10, R10, R87 ;  /* 0x000000570a0a7221 */ /* 0x000fe20000010000 */
[----:B------:R-:W-:-:S03]  /*1cb0*/  HFMA2.MMA R87, -RZ, RZ, 0, 2.384185791015625e-07 ;  /* 0x00000004ff577435 */ /* 0x000fc600000001ff */
[----:B------:R-:W0:Y:S07]  /*1cc0*/  MUFU.RSQ R117, R10 ;  /* 0x0000000a00757308 */ /* 0x000e2e0000001400 */
[----:B------:R-:W-:-:S05]  /*1cd0*/  @!P2 IMAD.WIDE R118, R2, R87, c[0x0][0x1a0] ;  /* 0x000068000276a625 */ /* 0x000fca00078e0257 */
[----:B------:R1:W-:Y:S02]  /*1ce0*/  @!P2 STG.E [R118.64], R123 ;  /* 0x0000007b7600a986 */ /* 0x0003e4000c101904 */
[----:B-1----:R-:W-:-:S04]  /*1cf0*/  @!P2 IMAD.WIDE R118, R2, R87, c[0x0][0x1a8] ;  /* 0x00006a000276a625 */ /* 0x002fc800078e0257 */
[----:B------:R-:W-:Y:S01]  /*1d00*/  IMAD R2, R87, c[0x0][0x160], R2 ;  /* 0x0000580057027a24 */ /* 0x000fe200078e0202 */
[----:B0-----:R0:W-:Y:S02]  /*1d10*/  @!P2 STG.E [R118.64], R117 ;  /* 0x000000757600a986 */ /* 0x0011e4000c101904 */
[----:B0-----:R-:W-:Y:S02]  /*1d20*/  FSEL R118, R123, RZ, !P1 ;  /* 0x000000ff7b767208 */ /* 0x001fe40004800000 */
[----:B------:R-:W-:-:S03]  /*1d30*/  LEA R120, P1, R11, c[0x0][0x208], 0x4 ;  /* 0x000082000b787a11 */ /* 0x000fc600078220ff */
[C---:B------:R-:W-:Y:S01]  /*1d40*/  FADD.FTZ R122, -R118.reuse, R7 ;  /* 0x00000007767a7221 */ /* 0x040fe20000010100 */
[----:B------:R-:W-:Y:S01]  /*1d50*/  LEA.HI.X R121, R11, c[0x0][0x20c], RZ, 0x4, P1 ;  /* 0x000083000b797a11 */ /* 0x000fe200008f24ff */
[C---:B------:R-:W-:Y:S02]  /*1d60*/  FADD.FTZ R124, -R118.reuse, R6 ;  /* 0x00000006767c7221 */ /* 0x040fe40000010100 */
[C---:B------:R-:W-:Y:S02]  /*1d70*/  FADD.FTZ R8, -R118.reuse, R8 ;  /* 0x0000000876087221 */ /* 0x040fe40000010100 */
[----:B------:R-:W-:Y:S02]  /*1d80*/  FADD.FTZ R6, -R118, R9 ;  /* 0x0000000976067221 */ /* 0x000fe40000010100 */
        /* <DEDUP_REMOVED lines=10> */
[----:B------:R0:W-:Y:S01]  /*1e30*/  STG.E.128 [R120.64], R8 ;  /* 0x0000000878007986 */ /* 0x0001e2000c101d04 */
[C---:B------:R-:W-:Y:S02]  /*1e40*/  FADD.FTZ R6, -R118.reuse, R88 ;  /* 0x0000005876067221 */ /* 0x040fe40000010100 */
[----:B------:R-:W-:Y:S02]  /*1e50*/  FADD.FTZ R7, -R118, R90 ;  /* 0x0000005a76077221 */ /* 0x000fe40000010100 */
[C---:B------:R-:W-:Y:S02]  /*1e60*/  FMUL.FTZ R4, R117.reuse, R4 ;  /* 0x0000000475047220 */ /* 0x040fe40000410000 */
[----:B------:R-:W-:-:S02]  /*1e70*/  FMUL.FTZ R5, R117, R5 ;  /* 0x0000000575057220 */ /* 0x000fc40000410000 */
[C---:B------:R-:W-:Y:S02]  /*1e80*/  FMUL.FTZ R6, R117.reuse, R6 ;  /* 0x0000000675067220 */ /* 0x040fe40000410000 */
[----:B------:R-:W-:Y:S02]  /*1e90*/  FMUL.FTZ R7, R117, R7 ;  /* 0x0000000775077220 */ /* 0x000fe40000410000 */
[C---:B------:R-:W-:Y:S02]  /*1ea0*/  FADD.FTZ R88, -R118.reuse, R97 ;  /* 0x0000006176587221 */ /* 0x040fe40000010100 */
[C---:B------:R-:W-:Y:S02]  /*1eb0*/  FADD.FTZ R90, -R118.reuse, R98 ;  /* 0x00000062765a7221 */ /* 0x040fe40000010100 */
[----:B------:R-:W-:Y:S01]  /*1ec0*/  FADD.FTZ R97, -R118, R104 ;  /* 0x0000006876617221 */ /* 0x000fe20000010100 */
[----:B0-----:R-:W-:Y:S01]  /*1ed0*/  LEA R120, P1, R0, c[0x0][0x208], 0x4 ;  /* 0x0000820000787a11 */ /* 0x001fe200078220ff */
[----:B------:R-:W-:-:S02]  /*1ee0*/  FADD.FTZ R8, -R118, R91 ;  /* 0x0000005b76087221 */ /* 0x000fc40000010100 */
[----:B------:R-:W-:Y:S01]  /*1ef0*/  FADD.FTZ R9, -R118, R92 ;  /* 0x0000005c76097221 */ /* 0x000fe20000010100 */
[----:B------:R-:W-:Y:S01]  /*1f00*/  LEA.HI.X R121, R0, c[0x0][0x20c], RZ, 0x4, P1 ;  /* 0x0000830000797a11 */ /* 0x000fe200008f24ff */
[C---:B------:R-:W-:Y:S02]  /*1f10*/  FADD.FTZ R10, -R118.reuse, R93 ;  /* 0x0000005d760a7221 */ /* 0x040fe40000010100 */
[C---:B------:R-:W-:Y:S02]  /*1f20*/  FADD.FTZ R11, -R118.reuse, R95 ;  /* 0x0000005f760b7221 */ /* 0x040fe40000010100 */
[C---:B------:R-:W-:Y:S02]  /*1f30*/  FADD.FTZ R91, -R118.reuse, R99 ;  /* 0x00000063765b7221 */ /* 0x040fe40000010100 */
[C---:B------:R-:W-:Y:S02]  /*1f40*/  FADD.FTZ R99, -R118.reuse, R107 ;  /* 0x0000006b76637221 */ /* 0x040fe40000010100 */
[C---:B------:R-:W-:Y:S01]  /*1f50*/  FADD.FTZ R107, -R118.reuse, R114 ;  /* 0x00000072766b7221 */ /* 0x040fe20000010100 */
[----:B------:R-:W-:Y:S01]  /*1f60*/  LEA R114, P1, R89, c[0x0][0x208], 0x4 ;  /* 0x0000820059727a11 */ /* 0x000fe200078220ff */
[----:B------:R-:W-:-:S02]  /*1f70*/  FADD.FTZ R92, -R118, R101 ;  /* 0x00000065765c7221 */ /* 0x000fc40000010100 */
[C---:B------:R-:W-:Y:S02]  /*1f80*/  FMUL.FTZ R8, R117.reuse, R8 ;  /* 0x0000000875087220 */ /* 0x040fe40000410000 */
[C---:B------:R-:W-:Y:S02]  /*1f90*/  FMUL.FTZ R9, R117.reuse, R9 ;  /* 0x0000000975097220 */ /* 0x040fe40000410000 */
[C---:B------:R-:W-:Y:S02]  /*1fa0*/  FMUL.FTZ R10, R117.reuse, R10 ;  /* 0x0000000a750a7220 */ /* 0x040fe40000410000 */
[----:B------:R-:W-:Y:S02]  /*1fb0*/  FMUL.FTZ R11, R117, R11 ;  /* 0x0000000b750b7220 */ /* 0x000fe40000410000 */
[----:B------:R-:W-:Y:S02]  /*1fc0*/  FADD.FTZ R101, -R118, R108 ;  /* 0x0000006c76657221 */ /* 0x000fe40000010100 */
[----:B------:R-:W-:-:S02]  /*1fd0*/  FFMA.FTZ R7, R55, R7, R23 ;  /* 0x0000000737077223 */ /* 0x000fc40000010017 */
[----:B------:R-:W-:Y:S02]  /*1fe0*/  FFMA.FTZ R6, R54, R6, R22 ;  /* 0x0000000636067223 */ /* 0x000fe40000010016 */
[----:B------:R-:W-:Y:S02]  /*1ff0*/  FFMA.FTZ R5, R53, R5, R21 ;  /* 0x0000000535057223 */ /* 0x000fe40000010015 */
[----:B------:R-:W-:Y:S02]  /*2000*/  FFMA.FTZ R4, R52, R4, R20 ;  /* 0x0000000434047223 */ /* 0x000fe40000010014 */
[----:B------:R-:W-:Y:S01]  /*2010*/  FADD.FTZ R104, -R118, R112 ;  /* 0x0000007076687221 */ /* 0x000fe20000010100 */
[----:B------:R-:W-:Y:S01]  /*2020*/  LEA R112, P2, R94, c[0x0][0x208], 0x4 ;  /* 0x000082005e707a11 */ /* 0x000fe200078420ff */
[----:B------:R-:W-:Y:S01]  /*2030*/  FADD.FTZ R108, -R118, R115 ;  /* 0x00000073766c7221 */ /* 0x000fe20000010100 */
[----:B------:R-:W-:Y:S01]  /*2040*/  LEA.HI.X R115, R89, c[0x0][0x20c], RZ, 0x4, P1 ;  /* 0x0000830059737a11 */ /* 0x000fe200008f24ff */
[C---:B------:R-:W-:Y:S01]  /*2050*/  FMUL.FTZ R88, R117.reuse, R88 ;  /* 0x0000005875587220 */ /* 0x040fe20000410000 */
[----:B------:R0:W-:Y:S01]  /*2060*/  STG.E.128 [R120.64], R4 ;  /* 0x0000000478007986 */ /* 0x0001e2000c101d04 */
        /* <DEDUP_REMOVED lines=11> */
[----:B------:R-:W-:Y:S01]  /*2120*/  FADD.FTZ R106, -R118, R113 ;  /* 0x00000071766a7221 */ /* 0x000fe20000010100 */
[----:B------:R-:W-:Y:S01]  /*2130*/  LEA.HI.X R113, R94, c[0x0][0x20c], RZ, 0x4, P2 ;  /* 0x000083005e717a11 */ /* 0x000fe200010f24ff */
[----:B0-----:R-:W-:Y:S02]  /*2140*/  FFMA.FTZ R7, R63, R92, R31 ;  /* 0x0000005c3f077223 */ /* 0x001fe4000001001f */
[----:B------:R-:W-:-:S02]  /*2150*/  FFMA.FTZ R6, R62, R91, R30 ;  /* 0x0000005b3e067223 */ /* 0x000fc4000001001e */
[----:B------:R-:W-:Y:S02]  /*2160*/  FFMA.FTZ R5, R61, R90, R29 ;  /* 0x0000005a3d057223 */ /* 0x000fe4000001001d */
[----:B------:R-:W-:Y:S01]  /*2170*/  FFMA.FTZ R4, R60, R88, R28 ;  /* 0x000000583c047223 */ /* 0x000fe2000001001c */
[----:B------:R-:W-:Y:S01]  /*2180*/  LEA R88, P3, R116, c[0x0][0x208], 0x4 ;  /* 0x0000820074587a11 */ /* 0x000fe200078620ff */
[C---:B------:R-:W-:Y:S02]  /*2190*/  FMUL.FTZ R93, R117.reuse, R93 ;  /* 0x0000005d755d7220 */ /* 0x040fe40000410000 */
[C---:B------:R-:W-:Y:S01]  /*21a0*/  FMUL.FTZ R95, R117.reuse, R95 ;  /* 0x0000005f755f7220 */ /* 0x040fe20000410000 */
[----:B------:R0:W-:Y:S01]  /*21b0*/  STG.E.128 [R112.64], R4 ;  /* 0x0000000470007986 */ /* 0x0001e2000c101d04 */
[C---:B------:R-:W-:Y:S01]  /*21c0*/  FMUL.FTZ R97, R117.reuse, R97 ;  /* 0x0000006175617220 */ /* 0x040fe20000410000 */
[----:B-1----:R-:W-:Y:S01]  /*21d0*/  LEA R10, P2, R100, c[0x0][0x208], 0x4 ;  /* 0x00008200640a7a11 */ /* 0x002fe200078420ff */
[----:B------:R-:W-:Y:S01]  /*21e0*/  FMUL.FTZ R98, R117, R98 ;  /* 0x0000006275627220 */ /* 0x000fe20000410000 */
[C---:B------:R-:W-:Y:S01]  /*21f0*/  LEA R8, P1, R105.reuse, c[0x0][0x208], 0x4 ;  /* 0x0000820069087a11 */ /* 0x040fe200078220ff */
[----:B------:R-:W-:Y:S01]  /*2200*/  FADD.FTZ R102, -R118, R109 ;  /* 0x0000006d76667221 */ /* 0x000fe20000010100 */
[----:B------:R-:W-:Y:S01]  /*2210*/  LEA.HI.X R11, R100, c[0x0][0x20c], RZ, 0x4, P2 ;  /* 0x00008300640b7a11 */ /* 0x000fe200010f24ff */
[----:B------:R-:W-:Y:S01]  /*2220*/  FADD.FTZ R103, -R118, R111 ;  /* 0x0000006f76677221 */ /* 0x000fe20000010100 */
[----:B------:R-:W-:Y:S01]  /*2230*/  LEA R90, P2, R110, c[0x0][0x208], 0x4 ;  /* 0x000082006e5a7a11 */ /* 0x000fe200078420ff */
[C---:B------:R-:W-:Y:S01]  /*2240*/  FADD.FTZ R84, -R118.reuse, R84 ;  /* 0x0000005476547221 */ /* 0x040fe20000010100 */
[----:B------:R-:W-:Y:S01]  /*2250*/  LEA.HI.X R9, R105, c[0x0][0x20c], RZ, 0x4, P1 ;  /* 0x0000830069097a11 */ /* 0x000fe200008f24ff */
[----:B------:R-:W-:Y:S01]  /*2260*/  FADD.FTZ R85, -R118, R85 ;  /* 0x0000005576557221 */ /* 0x000fe20000010100 */
[----:B------:R-:W-:Y:S01]  /*2270*/  LEA.HI.X R91, R110, c[0x0][0x20c], RZ, 0x4, P2 ;  /* 0x000083006e5b7a11 */ /* 0x000fe200010f24ff */
[----:B------:R-:W-:Y:S01]  /*2280*/  FADD.FTZ R86, -R118, R86 ;  /* 0x0000005676567221 */ /* 0x000fe20000010100 */
[----:B------:R-:W-:Y:S01]  /*2290*/  LEA.HI.X R89, R116, c[0x0][0x20c], RZ, 0x4, P3 ;  /* 0x0000830074597a11 */ /* 0x000fe200018f24ff */
[----:B------:R-:W-:Y:S01]  /*22a0*/  FADD.FTZ R118, -R118, R96 ;  /* 0x0000006076767221 */ /* 0x000fe20000010100 */
[----:B------:R-:W-:Y:S01]  /*22b0*/  ISETP.GE.AND P1, PT, R2, c[0x0][0x164], PT ;  /* 0x0000590002007a0c */ /* 0x000fe20003f26270 */
[----:B------:R-:W-:-:S02]  /*22c0*/  FMUL.FTZ R99, R117, R99 ;  /* 0x0000006375637220 */ /* 0x000fc40000410000 */
[----:B0-----:R-:W-:Y:S02]  /*22d0*/  FFMA.FTZ R7, R67, R98, R35 ;  /* 0x0000006243077223 */ /* 0x001fe40000010023 */
        /* <DEDUP_REMOVED lines=19> */
[----:B0-----:R-:W-:Y:S02]  /*2410*/  FFMA.FTZ R7, R75, R108, R43 ;  /* 0x0000006c4b077223 */ /* 0x001fe4000001002b */
[----:B------:R-:W-:Y:S01]  /*2420*/  FFMA.FTZ R6, R74, R107, R42 ;  /* 0x0000006b4a067223 */ /* 0x000fe2000001002a */
[----:B------:R0:W-:Y:S01]  /*2430*/  STG.E.128 [R8.64], R100 ;  /* 0x0000006408007986 */ /* 0x0001e2000c101d04 */
[----:B------:R-:W-:Y:S02]  /*2440*/  FFMA.FTZ R5, R73, R106, R41 ;  /* 0x0000006a49057223 */ /* 0x000fe40000010029 */
[----:B------:R-:W-:Y:S02]  /*2450*/  FFMA.FTZ R4, R72, R104, R40 ;  /* 0x0000006848047223 */ /* 0x000fe40000010028 */
[----:B------:R-:W-:Y:S02]  /*2460*/  FFMA.FTZ R95, R79, R118, R47 ;  /* 0x000000764f5f7223 */ /* 0x000fe4000001002f */
[----:B------:R-:W-:Y:S01]  /*2470*/  FFMA.FTZ R94, R78, R86, R46 ;  /* 0x000000564e5e7223 */ /* 0x000fe2000001002e */
[----:B------:R0:W-:Y:S01]  /*2480*/  STG.E.128 [R90.64], R4 ;  /* 0x000000045a007986 */ /* 0x0001e2000c101d04 */
[----:B------:R-:W-:-:S02]  /*2490*/  FFMA.FTZ R93, R77, R85, R45 ;  /* 0x000000554d5d7223 */ /* 0x000fc4000001002d */
[----:B------:R-:W-:-:S05]  /*24a0*/  FFMA.FTZ R92, R76, R84, R44 ;  /* 0x000000544c5c7223 */ /* 0x000fca000001002c */
[----:B------:R0:W-:Y:S02]  /*24b0*/  STG.E.128 [R88.64], R92 ;  /* 0x0000005c58007986 */ /* 0x0001e4000c101d04 */
[----:B0----5:R-:W-:Y:S01]  /*24c0*/  @P1 CALL.REL.NOINC `(.L_x_26321) ;  /* 0x0000001000001944 */ /* 0x021fe20003c00000 */
[----:B------:R-:W-:Y:S05]  /*24d0*/  BRA `(.L_x_26322) ;  /* 0xffffde9000007947 */ /* 0x000fea000383ffff */
.L_x_26321:
[----:B------:R-:W-:Y:S05]  /*24e0*/  EXIT ;  /* 0x000000000000794d */ /* 0x000fea0003800000 */
.L_x_26319:
[----:B0-----:R-:W-:Y:S01]  /*24f0*/  HFMA2.MMA R120, -RZ, RZ, 0, 1.847743988037109375e-06 ;  /* 0x0000001fff787435 */ /* 0x001fe200000001ff */
[----:B------:R-:W-:Y:S02]  /*2500*/  MOV R117, 0x1 ;  /* 0x0000000100757802 */ /* 0x000fe40000000f00 */
[----:B------:R-:W-:Y:S02]  /*2510*/  MOV R87, 0xffffffff ;  /* 0xffffffff00577802 */ /* 0x000fe40000000f00 */
[----:B------:R-:W-:Y:S02]  /*2520*/  MOV R118, 0x2540 ;  /* 0x0000254000767802 */ /* 0x000fe40000000f00 */
[----:B-----5:R-:W-:Y:S05]  /*2530*/  CALL.REL.NOINC `($__internal_145_$__cuda_sm70_shflsync_bfly_p) ;  /* 0x0000079000007944 */ /* 0x020fea0003c00000 */
[----:B01----:R-:W-:Y:S05]  /*2540*/  BRA `(.L_x_26323) ;  /* 0xfffff1b000007947 */ /* 0x003fea000383ffff */
.L_x_26320:
[----:B------:R-:W-:Y:S01]  /*2550*/  HFMA2.MMA R117, -RZ, RZ, 0, 1.1920928955078125e-07 ;  /* 0x00000002ff757435 */ /* 0x000fe200000001ff */
[----:B0-----:R-:W-:Y:S02]  /*2560*/  MOV R10, R121 ;  /* 0x00000079000a7202 */ /* 0x001fe40000000f00 */
[----:B------:R-:W-:-:S02]  /*2570*/  MOV R120, 0x1f ;  /* 0x0000001f00787802 */ /* 0x000fc40000000f00 */
[----:B------:R-:W-:Y:S02]  /*2580*/  MOV R87, 0xffffffff ;  /* 0xffffffff00577802 */ /* 0x000fe40000000f00 */
[----:B------:R-:W-:Y:S02]  /*2590*/  MOV R118, 0x25b0 ;  /* 0x000025b000767802 */ /* 0x000fe40000000f00 */
[----:B-----5:R-:W-:Y:S05]  /*25a0*/  CALL.REL.NOINC `($__internal_145_$__cuda_sm70_shflsync_bfly_p) ;  /* 0x0000072000007944 */ /* 0x020fea0003c00000 */
[----:B0-----:R-:W-:Y:S01]  /*25b0*/  HFMA2.MMA R117, -RZ, RZ, 0, 2.384185791015625e-07 ;  /* 0x00000004ff757435 */ /* 0x001fe200000001ff */
[----:B-1----:R-:W-:Y:S01]  /*25c0*/  FADD.FTZ R10, R121, R87 ;  /* 0x00000057790a7221 */ /* 0x002fe20000010000 */
[----:B------:R-:W-:Y:S02]  /*25d0*/  MOV R120, 0x1f ;  /* 0x0000001f00787802 */ /* 0x000fe40000000f00 */
[----:B------:R-:W-:Y:S02]  /*25e0*/  MOV R87, 0xffffffff ;  /* 0xffffffff00577802 */ /* 0x000fe40000000f00 */
[----:B------:R-:W-:Y:S02]  /*25f0*/  MOV R118, 0x2610 ;  /* 0x0000261000767802 */ /* 0x000fe40000000f00 */
[----:B------:R-:W-:Y:S05]  /*2600*/  CALL.REL.NOINC `($__internal_145_$__cuda_sm70_shflsync_bfly_p) ;  /* 0x000006c000007944 */ /* 0x000fea0003c00000 */
[----:B0-----:R-:W-:Y:S01]  /*2610*/  HFMA2.MMA R117, -RZ, RZ, 0, 4.76837158203125e-07 ;  /* 0x00000008ff757435 */ /* 0x001fe200000001ff */
[----:B-1----:R-:W-:Y:S01]  /*2620*/  FADD.FTZ R10, R10, R87 ;  /* 0x000000570a0a7221 */ /* 0x002fe20000010000 */
[----:B------:R-:W-:-:S02]  /*2630*/  MOV R120, 0x1f ;  /* 0x0000001f00787802 */ /* 0x000fc40000000f00 */
[----:B------:R-:W-:Y:S02]  /*2640*/  MOV R87, 0xffffffff ;  /* 0xffffffff00577802 */ /* 0x000fe40000000f00 */
[----:B------:R-:W-:Y:S02]  /*2650*/  MOV R118, 0x2670 ;  /* 0x0000267000767802 */ /* 0x000fe40000000f00 */
[----:B------:R-:W-:Y:S05]  /*2660*/  CALL.REL.NOINC `($__internal_145_$__cuda_sm70_shflsync_bfly_p) ;  /* 0x0000066000007944 */ /* 0x000fea0003c00000 */
[----:B0-----:R-:W-:Y:S01]  /*2670*/  HFMA2.MMA R117, -RZ, RZ, 0, 9.5367431640625e-07 ;  /* 0x00000010ff757435 */ /* 0x001fe200000001ff */
[----:B-1----:R-:W-:Y:S01]  /*2680*/  FADD.FTZ R10, R10, R87 ;  /* 0x000000570a0a7221 */ /* 0x002fe20000010000 */
[----:B------:R-:W-:Y:S02]  /*2690*/  MOV R120, 0x1f ;  /* 0x0000001f00787802 */ /* 0x000fe40000000f00 */
[----:B------:R-:W-:Y:S02]  /*26a0*/  MOV R87, 0xffffffff ;  /* 0xffffffff00577802 */ /* 0x000fe40000000f00 */
[----:B------:R-:W-:Y:S02]  /*26b0*/  MOV R118, 0x26d0 ;  /* 0x000026d000767802 */ /* 0x000fe40000000f00 */
[----:B------:R-:W-:Y:S05]  /*26c0*/  CALL.REL.NOINC `($__internal_145_$__cuda_sm70_shflsync_bfly_p) ;  /* 0x0000060000007944 */ /* 0x000fea0003c00000 */
[----:B-1----:R-:W-:Y:S01]  /*26d0*/  FADD.FTZ R87, R10, R87 ;  /* 0x000000570a577221 */ /* 0x002fe20000010000 */
[----:B0-----:R-:W-:Y:S01]  /*26e0*/  HFMA2.MMA R117, -RZ, RZ, 0, 5.9604644775390625e-08 ;  /* 0x00000001ff757435 */ /* 0x001fe200000001ff */
[----:B------:R-:W-:-:S02]  /*26f0*/  MOV R120, 0x1f ;  /* 0x0000001f00787802 */ /* 0x000fc40000000f00 */
        /* <DEDUP_REMOVED lines=67> */
[----:B------:R-:W-:Y:S05]  /*2b30*/  CALL.REL.NOINC `($__internal_145_$__cuda_sm70_shflsync_bfly_p) ;  /* 0x0000019000007944 */ /* 0x000fea0003c00000 */
[----:B0-----:R-:W-:Y:S01]  /*2b40*/  HFMA2.MMA R117, -RZ, RZ, 0, 1.1920928955078125e-07 ;  /* 0x00000002ff757435 */ /* 0x001fe200000001ff */
[----:B-1----:R-:W-:Y:S01]  /*2b50*/  FADD.FTZ R10, R10, R87 ;  /* 0x000000570a0a7221 */ /* 0x002fe20000010000 */
[----:B------:R-:W-:Y:S02]  /*2b60*/  MOV R120, 0x1f ;  /* 0x0000001f00787802 */ /* 0x000fe40000000f00 */
[----:B------:R-:W-:Y:S02]  /*2b70*/  MOV R87, 0xffffffff ;  /* 0xffffffff00577802 */ /* 0x000fe40000000f00 */
[----:B------:R-:W-:Y:S02]  /*2b80*/  MOV R118, 0x2ba0 ;  /* 0x00002ba000767802 */ /* 0x000fe40000000f00 */
[----:B------:R-:W-:Y:S05]  /*2b90*/  CALL.REL.NOINC `($__internal_145_$__cuda_sm70_shflsync_bfly_p) ;  /* 0x0000013000007944 */ /* 0x000fea0003c00000 */
[----:B0-----:R-:W-:Y:S01]  /*2ba0*/  HFMA2.MMA R117, -RZ, RZ, 0, 2.384185791015625e-07 ;  /* 0x00000004ff757435 */ /* 0x001fe200000001ff */
[----:B-1----:R-:W-:Y:S01]  /*2bb0*/  FADD.FTZ R10, R10, R87 ;  /* 0x000000570a0a7221 */ /* 0x002fe20000010000 */
[----:B------:R-:W-:Y:S02]  /*2bc0*/  MOV R120, 0x1f ;  /* 0x0000001f00787802 */ /* 0x000fe40000000f00 */
[----:B------:R-:W-:-:S02]  /*2bd0*/  MOV R87, 0xffffffff ;  /* 0xffffffff00577802 */ /* 0x000fc40000000f00 */
[----:B------:R-:W-:Y:S02]  /*2be0*/  MOV R118, 0x2c00 ;  /* 0x00002c0000767802 */ /* 0x000fe40000000f00 */
[----:B------:R-:W-:Y:S05]  /*2bf0*/  CALL.REL.NOINC `($__internal_145_$__cuda_sm70_shflsync_bfly_p) ;  /* 0x000000d000007944 */ /* 0x000fea0003c00000 */
[----:B0-----:R-:W-:Y:S01]  /*2c00*/  HFMA2.MMA R117, -RZ, RZ, 0, 4.76837158203125e-07 ;  /* 0x00000008ff757435 */ /* 0x001fe200000001ff */
[----:B-1----:R-:W-:Y:S01]  /*2c10*/  FADD.FTZ R10, R10, R87 ;  /* 0x000000570a0a7221 */ /* 0x002fe20000010000 */
[----:B------:R-:W-:Y:S02]  /*2c20*/  MOV R120, 0x1f ;  /* 0x0000001f00787802 */ /* 0x000fe40000000f00 */
[----:B------:R-:W-:Y:S02]  /*2c30*/  MOV R87, 0xffffffff ;  /* 0xffffffff00577802 */ /* 0x000fe40000000f00 */
[----:B------:R-:W-:Y:S02]  /*2c40*/  MOV R118, 0x2c60 ;  /* 0x00002c6000767802 */ /* 0x000fe40000000f00 */
[----:B------:R-:W-:Y:S05]  /*2c50*/  CALL.REL.NOINC `($__internal_145_$__cuda_sm70_shflsync_bfly_p) ;  /* 0x0000007000007944 */ /* 0x000fea0003c00000 */
[----:B0-----:R-:W-:Y:S01]  /*2c60*/  HFMA2.MMA R117, -RZ, RZ, 0, 9.5367431640625e-07 ;  /* 0x00000010ff757435 */ /* 0x001fe200000001ff */
[----:B-1----:R-:W-:Y:S01]  /*2c70*/  FADD.FTZ R10, R10, R87 ;  /* 0x000000570a0a7221 */ /* 0x002fe20000010000 */
[----:B------:R-:W-:Y:S02]  /*2c80*/  MOV R120, 0x1f ;  /* 0x0000001f00787802 */ /* 0x000fe40000000f00 */
[----:B------:R-:W-:-:S02]  /*2c90*/  MOV R87, 0xffffffff ;  /* 0xffffffff00577802 */ /* 0x000fc40000000f00 */
[----:B------:R-:W-:Y:S02]  /*2ca0*/  MOV R118, 0x2cc0 ;  /* 0x00002cc000767802 */ /* 0x000fe40000000f00 */
[----:B------:R-:W-:Y:S05]  /*2cb0*/  CALL.REL.NOINC `($__internal_145_$__cuda_sm70_shflsync_bfly_p) ;  /* 0x0000001000007944 */ /* 0x000fea0003c00000 */
[----:B01----:R-:W-:Y:S05]  /*2cc0*/  BRA `(.L_x_26324) ;  /* 0xffffef7000007947 */ /* 0x003fea000383ffff */
        .weak           $__internal_145_$__cuda_sm70_shflsync_bfly_p
        .type           $__internal_145_$__cuda_sm70_shflsync_bfly_p,@function
        .size           $__internal_145_$__cuda_sm70_shflsync_bfly_p,(.L_x_29285 - $__internal_145_$__cuda_sm70_shflsync_bfly_p)
$__internal_145_$__cuda_sm70_shflsync_bfly_p:
[----:B------:R-:W-:Y:S01]  /*2cd0*/  HFMA2.MMA R119, -RZ, RZ, 0, 0 ;  /* 0x00000000ff777435 */ /* 0x000fe200000001ff */
[----:B------:R-:W-:Y:S04]  /*2ce0*/  WARPSYNC R87 ;  /* 0x0000005700007348 */ /* 0x000fe80003800000 */
[----:B------:R0:W1:Y:S01]  /*2cf0*/  SHFL.BFLY PT, R87, R10, R117, R120 ;  /* 0x0c0000750a577389 */ /* 0x00006200000e0078 */
[----:B------:R-:W-:Y:S05]  /*2d00*/  RET.REL.NODEC R118 `(_ZN10layer_norm13ln_fwd_kernelINS_13Kernel_traitsIfffffjLj1024ELj1ELj4ELj1ELj16ENS_18Kernel_traits_baseILj1024EfffffjLj128EEEEELb0ELb0ELb0ELb1EEEvNS_9FwdParamsE) ;  /* 0xffffd2f076007950 */ /* 0x000fea0003c3ffff */
.L_x_26325:
        /* <DEDUP_REMOVED lines=15> */
.L_x_29285:


//--------------------- .text._ZN10layer_norm13ln_fwd_kernelINS_13Kernel_traitsIfffffjLj1024ELj1ELj4ELj1ELj16ENS_18Kernel_traits_baseILj1024EfffffjLj128EEEEELb0ELb0ELb1ELb0EEEvNS_9FwdParamsE --------------------------
	.section	.text._ZN10layer_norm13ln_fwd_kernelINS_13Kernel_traitsIfffffjLj1024ELj1ELj4ELj1ELj16ENS_18Kernel_traits_baseILj1024EfffffjLj128EEEEELb0ELb0ELb1ELb0EEEvNS_9FwdParamsE,"ax",@progbits
	.sectioninfo	@"SHI_REGISTERS=122"
	.align	128
        .global         _ZN10layer_norm13ln_fwd_kernelINS_13Kernel_traitsIfffffjLj1024ELj1ELj4ELj1ELj16ENS_18Kernel_traits_baseILj1024EfffffjLj128EEEEELb0ELb0ELb1ELb0EEEvNS_9FwdParamsE
        .type           _ZN10layer_norm13ln_fwd_kernelINS_13Kernel_traitsIfffffjLj1024ELj1ELj4ELj1ELj16ENS_18Kernel_traits_baseILj1024EfffffjLj128EEEEELb0ELb0ELb1ELb0EEEvNS_9FwdParamsE,@function
        .size           _ZN10layer_norm13ln_fwd_kernelINS_13Kernel_traitsIfffffjLj1024ELj1ELj4ELj1ELj16ENS_18Kernel_traits_baseILj1024EfffffjLj128EEEEELb0ELb0ELb1ELb0EEEvNS_9FwdParamsE,(.L_x_29286 - _ZN10layer_norm13ln_fwd_kernelINS_13Kernel_traitsIfffffjLj1024ELj1ELj4ELj1ELj16ENS_18Kernel_traits_baseILj1024EfffffjLj128EEEEELb0ELb0ELb1ELb0EEEvNS_9FwdParamsE)
        .other          _ZN10layer_norm13ln_fwd_kernelINS_13Kernel_traitsIfffffjLj1024ELj1ELj4ELj1ELj16ENS_18Kernel_traits_baseILj1024EfffffjLj128EEEEELb0ELb0ELb1ELb0EEEvNS_9FwdParamsE,@"STO_CUDA_ENTRY STV_DEFAULT"
_ZN10layer_norm13ln_fwd_kernelINS_13Kernel_traitsIfffffjLj1024ELj1ELj4ELj1ELj16ENS_18Kernel_traits_baseILj1024EfffffjLj128EEEEELb0ELb0ELb1ELb0EEEvNS_9FwdParamsE:
.text._ZN10layer_norm13ln_fwd_kernelINS_13Kernel_traitsIfffffjLj1024ELj1ELj4ELj1ELj16ENS_18Kernel_traits_baseILj1024EfffffjLj128EEEEELb0ELb0ELb1ELb0EEEvNS_9FwdParamsE:
        /* <DEDUP_REMOVED lines=32> */
.L_x_26327:
[----:B-1----:R-:W-:Y:S05]  /*0200*/  BSYNC B0 ;  /* 0x0000000000007941 */ /* 0x002fea0003800000 */
.L_x_26326:
        /* <DEDUP_REMOVED lines=13> */
.L_x_26329:
[----:B------:R-:W-:Y:S05]  /*02e0*/  BSYNC B0 ;  /* 0x0000000000007941 */ /* 0x000fea0003800000 */
.L_x_26328:
        /* <DEDUP_REMOVED lines=13> */
.L_x_26331:
[----:B------:R-:W-:Y:S05]  /*03c0*/  BSYNC B0 ;  /* 0x0000000000007941 */ /* 0x000fea0003800000 */
.L_x_26330:
        /* <DEDUP_REMOVED lines=13> */
.L_x_26333:
[----:B------:R-:W-:Y:S05]  /*04a0*/  BSYNC B0 ;  /* 0x0000000000007941 */ /* 0x000fea0003800000 */
.L_x_26332:
        /* <DEDUP_REMOVED lines=13> */
.L_x_26335:
[----:B------:R-:W-:Y:S05]  /*0580*/  BSYNC B0 ;  /* 0x0000000000007941 */ /* 0x000fea0003800000 */
.L_x_26334:
[----:B------:R-:W-:Y:S01]  /*0590*/  ISETP.GE.U32.AND P1, PT, R113, 0xc0, PT ;  /* 0x000000c07100780c */ /* 0x000fe20003f26070 */
[----:B------:R-:W-:Y:S03]  /*05a0*/  BSSY B0, `(.L_x_26336) ;  /* 0x000000e000007945 */ /* 0x000fe60003800000 */
[----:B------:R-:W-:-:S09]  /*05b0*/  P2R R0, PR, RZ, 0x2 ;  /* 0x00000002ff007803 */ /* 0x000fd20000000000 */
        /* <DEDUP_REMOVED lines=12> */
.L_x_26337:
[----:B------:R-:W-:Y:S05]  /*0680*/  BSYNC B0 ;  /* 0x0000000000007941 */ /* 0x000fea0003800000 */
.L_x_26336:
[----:B------:R-:W-:Y:S01]  /*0690*/  ISETP.GE.U32.AND P1, PT, R113, 0xe0, PT ;  /* 0x000000e07100780c */ /* 0x000fe20003f26070 */
[----:B------:R-:W-:Y:S01]  /*06a0*/  BSSY B0, `(.L_x_26338) ;  /* 0x0000010000007945 */ /* 0x000fe20003800000 */
[----:B------:R-:W-:-:S04]  /*06b0*/  SHF.R.U32.HI R0, RZ, 0x5, R52 ;  /* 0x00000005ff007819 */ /* 0x000fc80000011634 */
[----:B------:R-:W-:Y:S02]  /*06c0*/  LEA R112, R53, R0, 0x2 ;  /* 0x0000000035707211 */ /* 0x000fe400078e10ff */
[----:B------:R-:W-:-:S05]  /*06d0*/  P2R R0, PR, RZ, 0x2 ;  /* 0x00000002ff007803 */ /* 0x000fca0000000000 */
[----:B------:R-:W-:Y:S05]  /*06e0*/  @!P1 BRA `(.L_x_26339) ;  /* 0x000000b000009947 */ /* 0x000fea0003800000 */
[----:B------:R-:W-:Y:S01]  /*06f0*/  ISETP.NE.U32.AND P1, PT, RZ, c[0x0][0x218], PT ;  /* 0x00008600ff007a0c */ /* 0x000fe20003f25070 */
[----:B------:R-:W-:Y:S01]  /*0700*/  CS2R R54, SRZ ;  /* 0x0000000000367805 */ /* 0x000fe2000001ff00 */
[----:B------:R-:W-:Y:S02]  /*0710*/  CS2R R52, SRZ ;  /* 0x0000000000347805 */ /* 0x000fe4000001ff00 */
[----:B------:R-:W-:Y:S01]  /*0720*/  ISETP.NE.AND.EX P1, PT, RZ, c[0x0][0x21c], PT, P1 ;  /* 0x00008700ff007a0c */ /* 0x000fe20003f25310 */
[----:B------:R-:W-:-:S12]  /*0730*/  HFMA2.MMA R57, -RZ, RZ, 0, 9.5367431640625e-07 ;  /* 0x00000010ff397435 */ /* 0x000fd800000001ff */
[C---:B0-----:R-:W-:Y:S01]  /*0740*/  @P1 LEA R2, P2, R64.reuse, c[0x0][0x218], 0x4 ;  /* 0x0000860040021a11 */ /* 0x041fe200078420ff */
[----:B------:R-:W-:-:S03]  /*0750*/  IMAD.WIDE.U32 R56, R64, R57, c[0x0][0x1b0] ;  /* 0x00006c0040387625 */ /* 0x000fc600078e0039 */
[----:B------:R-:W-:-:S03]  /*0760*/  @P1 LEA.HI.X R3, R64, c[0x0][0x21c], RZ, 0x4, P2 ;  /* 0x0000870040031a11 */ /* 0x000fc600010f24ff */
[----:B------:R-:W5:Y:S04]  /*0770*/  LDG.E.128 R56, [R56.64] ;  /* 0x0000000438387981 */ /* 0x000f68000c1e1d00 */
[----:B------:R0:W5:Y:S01]  /*0780*/  @P1 LDG.E.128 R52, [R2.64] ;  /* 0x0000000402341981 */ /* 0x000162000c1e1d00 */
[----:B------:R-:W-:-:S03]  /*0790*/  IADD3 R64, R64, 0x20, RZ ;  /* 0x0000002040407810 */ /* 0x000fc60007ffe0ff */
.L_x_26339:
[----:B------:R-:W-:Y:S05]  /*07a0*/  BSYNC B0 ;  /* 0x0000000000007941 */ /* 0x000fea0003800000 */
.L_x_26338:
[----:B------:R-:W-:Y:S01]  /*07b0*/  ISETP.GE.U32.AND P1, PT, R113, 0x100, PT ;  /* 0x000001007100780c */ /* 0x000fe20003f26070 */
[----:B------:R-:W-:Y:S03]  /*07c0*/  BSSY B0, `(.L_x_26340) ;  /* 0x000000d000007945 */ /* 0x000fe60003800000 */
[----:B------:R-:W-:-:S09]  /*07d0*/  P2R R0, PR, RZ, 0x2 ;  /* 0x00000002ff007803 */ /* 0x000fd20000000000 */
[----:B------:R-:W-:Y:S05]  /*07e0*/  @!P1 BRA `(.L_x_26341) ;  /* 0x000000a000009947 */ /* 0x000fea0003800000 */
[----:B------:R-:W-:Y:S01]  /*07f0*/  ISETP.NE.U32.AND P1, PT, RZ, c[0x0][0x218], PT ;  /* 0x00008600ff007a0c */ /* 0x000fe20003f25070 */
[----:B------:R-:W-:Y:S01]  /*0800*/  CS2R R62, SRZ ;  /* 0x00000000003e7805 */ /* 0x000fe2000001ff00 */
[----:B------:R-:W-:Y:S02]  /*0810*/  CS2R R60, SRZ ;  /* 0x00000000003c7805 */ /* 0x000fe4000001ff00 */
[----:B------:R-:W-:Y:S02]  /*0820*/  ISETP.NE.AND.EX P1, PT, RZ, c[0x0][0x21c], PT, P1 ;  /* 0x00008700ff007a0c */ /* 0x000fe40003f25310 */
[----:B------:R-:W-:-:S11]  /*0830*/  MOV R65, 0x10 ;  /* 0x0000001000417802 */ /* 0x000fd60000000f00 */
[----:B0-----:R-:W-:-:S04]  /*0840*/  @P1 LEA R2, P2, R64, c[0x0][0x218], 0x4 ;  /* 0x0000860040021a11 */ /* 0x001fc800078420ff */
[C---:B------:R-:W-:Y:S01]  /*0850*/  @P1 LEA.HI.X R3, R64.reuse, c[0x0][0x21c], RZ, 0x4, P2 ;  /* 0x0000870040031a11 */ /* 0x040fe200010f24ff */
[----:B------:R-:W-:-:S04]  /*0860*/  IMAD.WIDE.U32 R64, R64, R65, c[0x0][0x1b0] ;  /* 0x00006c0040407625 */ /* 0x000fc800078e0041 */
[----:B------:R0:W5:Y:S04]  /*0870*/  @P1 LDG.E.128 R60, [R2.64] ;  /* 0x00000004023c1981 */ /* 0x000168000c1e1d00 */
[----:B------:R-:W5:Y:S02]  /*0880*/  LDG.E.128 R64, [R64.64] ;  /* 0x0000000440407981 */ /* 0x000f64000c1e1d00 */
.L_x_26341:
[----:B------:R-:W-:Y:S05]  /*0890*/  BSYNC B0 ;  /* 0x0000000000007941 */ /* 0x000fea0003800000 */
.L_x_26340:
[----:B------:R-:W-:-:S13]  /*08a0*/  ISETP.GE.AND P1, PT, R112, c[0x0][0x164], PT ;  /* 0x0000590070007a0c */ /* 0x000fda0003f26270 */
[----:B------:R-:W-:Y:S05]  /*08b0*/  @P1 EXIT ;  /* 0x000000000000194d */ /* 0x000fea0003800000 */
[----:B------:R-:W-:Y:S02]  /*08c0*/  ULDC.U8 UR6, c[0x0][0x1f0] ;  /* 0x00007c0000067ab9 */ /* 0x000fe40000000000 */
.L_x_26441:
[----:B0-----:R-:W-:-:S10]  /*08d0*/  HFMA2.MMA R3, -RZ, RZ, 0, 2.384185791015625e-07 ;  /* 0x00000004ff037435 */ /* 0x001fd400000001ff */
[----:B------:R-:W-:-:S05]  /*08e0*/  IMAD.WIDE R110, R112, R3, c[0x0][0x1d0] ;  /* 0x00007400706e7625 */ /* 0x000fca00078e0203 */
[----:B------:R0:W2:Y:S04]  /*08f0*/  LDG.E R0, [R110.64] ;  /* 0x000000046e007981 */ /* 0x0000a8000c1e1900 */
[----:B------:R-:W1:Y:S01]  /*0900*/  S2R R108, SR_TID.X ;  /* 0x00000000006c7919 */ /* 0x000e620000002100 */
[C---:B------:R-:W-:Y:S02]  /*0910*/  IMAD R109, R112.reuse, c[0x0][0x168], RZ ;  /* 0x00005a00706d7a24 */ /* 0x040fe400078e02ff */
[----:B------:R-:W-:Y:S01]  /*0920*/  IMAD.WIDE R2, R112, R3, c[0x0][0x1d8] ;  /* 0x0000760070027625 */ /* 0x000fe200078e0203 */
[----:B------:R-:W-:Y:S01]  /*0930*/  BSSY B0, `(.L_x_26342) ;  /* 0x000003d000007945 */ /* 0x000fe20003800000 */
[----:B0-----:R-:W-:-:S04]  /*0940*/  MOV R110, RZ ;  /* 0x000000ff006e7202 */ /* 0x001fc80000000f00 */
[----:B-----5:R0:W5:Y:S01]  /*0950*/  LDG.E R3, [R2.64] ;  /* 0x0000000402037981 */ /* 0x020162000c1e1900 */
        /* <DEDUP_REMOVED lines=8> */
[-C--:B0-----:R-:W-:Y:S02]  /*09e0*/  LEA.HI.SX32 R2, R114, R109.reuse, 0x1e ;  /* 0x0000006d72027211 */ /* 0x081fe400078ff2ff */
[----:B------:R-:W-:Y:S02]  /*09f0*/  @P1 LEA.HI.SX32 R110, R116, R109, 0x1e ;  /* 0x0000006d746e1211 */ /* 0x000fe400078ff2ff */
[----:B------:R-:W-:Y:S01]  /*0a00*/  SHF.R.S32.HI R109, RZ, 0x1f, R112 ;  /* 0x0000001fff6d7819 */ /* 0x000fe20000011470 */
[----:B------:R-:W-:Y:S05]  /*0a10*/  @!P0 BRA `(.L_x_26343) ;  /* 0x000002e000008947 */ /* 0x000fea0003800000 */
[----:B------:R-:W-:-:S04]  /*0a20*/  ISETP.NE.U32.AND P2, PT, RZ, c[0x0][0x180], PT ;  /* 0x00006000ff007a0c */ /* 0x000fc80003f45070 */
        /* <DEDUP_REMOVED lines=24> */
.L_x_26345:
[----:B0-----:R-:W-:Y:S05]  /*0bb0*/  BSYNC B1 ;  /* 0x0000000000017941 */ /* 0x001fea0003800000 */
.L_x_26344:
[----:B------:R-:W-:Y:S01]  /*0bc0*/  BSSY B1, `(.L_x_26346) ;  /* 0x0000004000017945 */ /* 0x000fe20003800000 */
[----:B------:R-:W-:Y:S05]  /*0bd0*/  @!P3 BRA `(.L_x_26347) ;  /* 0x000000200000b947 */ /* 0x000fea0003800000 */
[----:B-----5:R-:W-:-:S04]  /*0be0*/  FMUL.FTZ R73, R77, c[0x0][0x1ec] ;  /* 0x00007b004d497a20 */ /* 0x020fc80000410000 */
[----:B------:R-:W-:Y:S02]  /*0bf0*/  @P2 FADD.FTZ R73, R69, R73 ;  /* 0x0000004945492221 */ /* 0x000fe40000010000 */
.L_x_26347:
[----:B------:R-:W-:Y:S05]  /*0c00*/  BSYNC B1 ;  /* 0x0000000000017941 */ /* 0x000fea0003800000 */
.L_x_26346:
[----:B------:R-:W-:Y:S01]  /*0c10*/  BSSY B1, `(.L_x_26348) ;  /* 0x0000004000017945 */ /* 0x000fe20003800000 */
[----:B------:R-:W-:Y:S05]  /*0c20*/  @!P3 BRA `(.L_x_26349) ;  /* 0x000000200000b947 */ /* 0x000fea0003800000 */
[----:B-----5:R-:W-:-:S04]  /*0c30*/  FMUL.FTZ R74, R78, c[0x0][0x1ec] ;  /* 0x00007b004e4a7a20 */ /* 0x020fc80000410000 */
[----:B------:R-:W-:Y:S02]  /*0c40*/  @P2 FADD.FTZ R74, R70, R74 ;  /* 0x0000004a464a2221 */ /* 0x000fe40000010000 */
.L_x_26349:
[----:B------:R-:W-:Y:S05]  /*0c50*/  BSYNC B1 ;  /* 0x0000000000017941 */ /* 0x000fea0003800000 */
.L_x_26348:
[----:B------:R-:W-:Y:S01]  /*0c60*/  BSSY B1, `(.L_x_26350) ;  /* 0x0000004000017945 */ /* 0x000fe20003800000 */
[----:B------:R-:W-:Y:S05]  /*0c70*/  @!P3 BRA `(.L_x_26351) ;  /* 0x000000200000b947 */ /* 0x000fea0003800000 */
[----:B-----5:R-:W-:-:S04]  /*0c80*/  FMUL.FTZ R75, R79, c[0x0][0x1ec] ;  /* 0x00007b004f4b7a20 */ /* 0x020fc80000410000 */
[----:B------:R-:W-:Y:S02]  /*0c90*/  @P2 FADD.FTZ R75, R71, R75 ;  /* 0x0000004b474b2221 */ /* 0x000fe40000010000 */
.L_x_26351:
[----:B------:R-:W-:Y:S05]  /*0ca0*/  BSYNC B1 ;  /* 0x0000000000017941 */ /* 0x000fea0003800000 */
.L_x_26350:
[----:B------:R-:W-:Y:S01]  /*0cb0*/  HFMA2.MMA R115, -RZ, RZ, 0, 9.5367431640625e-07 ;  /* 0x00000010ff737435 */ /* 0x000fe200000001ff */
[----:B------:R-:W-:-:S09]  /*0cc0*/  IADD3 R110, R110, 0x20, RZ ;  /* 0x000000206e6e7810 */ /* 0x000fd20007ffe0ff */
[C---:B------:R-:W-:Y:S01]  /*0cd0*/  IMAD.WIDE.U32 R114, R2.reuse, R115, c[0x0][0x188] ;  /* 0x0000620002727625 */ /* 0x040fe200078e0073 */
[----:B------:R-:W-:-:S04]  /*0ce0*/  IADD3 R2, R2, 0x20, RZ ;  /* 0x0000002002027810 */ /* 0x000fc80007ffe0ff */
[----:B------:R0:W-:Y:S03]  /*0cf0*/  STG.E.128 [R114.64], R72 ;  /* 0x0000004872007986 */ /* 0x0001e6000c101d04 */
.L_x_26343:
[----:B------:R-:W-:Y:S05]  /*0d00*/  BSYNC B0 ;  /* 0x0000000000007941 */ /* 0x000fea0003800000 */
.L_x_26342:
        /* <DEDUP_REMOVED lines=28> */
.L_x_26355:
[----:B0-----:R-:W-:Y:S05]  /*0ed0*/  BSYNC B1 ;  /* 0x0000000000017941 */ /* 0x001fea0003800000 */
.L_x_26354:
[----:B------:R-:W-:Y:S01]  /*0ee0*/  BSSY B1, `(.L_x_26356) ;  /* 0x0000004000017945 */ /* 0x000fe20003800000 */
[----:B------:R-:W-:Y:S05]  /*0ef0*/  @!P3 BRA `(.L_x_26357) ;  /* 0x000000200000b947 */ /* 0x000fea0003800000 */
[----:B-----5:R-:W-:-:S04]  /*0f00*/  FMUL.FTZ R81, R77, c[0x0][0x1ec] ;  /* 0x00007b004d517a20 */ /* 0x020fc80000410000 */
[----:B------:R-:W-:Y:S02]  /*0f10*/  @P2 FADD.FTZ R81, R69, R81 ;  /* 0x0000005145512221 */ /* 0x000fe40000010000 */
.L_x_26357:
[----:B------:R-:W-:Y:S05]  /*0f20*/  BSYNC B1 ;  /* 0x0000000000017941 */ /* 0x000fea0003800000 */
.L_x_26356:
[----:B------:R-:W-:Y:S01]  /*0f30*/  BSSY B1, `(.L_x_26358) ;  /* 0x0000004000017945 */ /* 0x000fe20003800000 */
[----:B------:R-:W-:Y:S05]  /*0f40*/  @!P3 BRA `(.L_x_26359) ;  /* 0x000000200000b947 */ /* 0x000fea0003800000 */
[----:B-----5:R-:W-:-:S04]  /*0f50*/  FMUL.FTZ R82, R78, c[0x0][0x1ec] ;  /* 0x00007b004e527a20 */ /* 0x020fc80000410000 */
[----:B------:R-:W-:Y:S02]  /*0f60*/  @P2 FADD.FTZ R82, R70, R82 ;  /* 0x0000005246522221 */ /* 0x000fe40000010000 */
.L_x_26359:
[----:B------:R-:W-:Y:S05]  /*0f70*/  BSYNC B1 ;  /* 0x0000000000017941 */ /* 0x000fea0003800000 */
.L_x_26358:
[----:B------:R-:W-:Y:S01]  /*0f80*/  BSSY B1, `(.L_x_26360) ;  /* 0x0000004000017945 */ /* 0x000fe20003800000 */
[----:B------:R-:W-:Y:S05]  /*0f90*/  @!P3 BRA `(.L_x_26361) ;  /* 0x000000200000b947 */ /* 0x000fea0003800000 */
[----:B-----5:R-:W-:-:S04]  /*0fa0*/  FMUL.FTZ R83, R79, c[0x0][0x1ec] ;  /* 0x00007b004f537a20 */ /* 0x020fc80000410000 */
[----:B------:R-:W-:Y:S02]  /*0fb0*/  @P2 FADD.FTZ R83, R71, R83 ;  /* 0x0000005347532221 */ /* 0x000fe40000010000 */
.L_x_26361:
[----:B------:R-:W-:Y:S05]  /*0fc0*/  BSYNC B1 ;  /* 0x0000000000017941 */ /* 0x000fea0003800000 */
.L_x_26360:
[----:B------:R-:W-:Y:S01]  /*0fd0*/  HFMA2.MMA R115, -RZ, RZ, 0, 9.5367431640625e-07 ;  /* 0x00000010ff737435 */ /* 0x000fe200000001ff */
[----:B------:R-:W-:-:S09]  /*0fe0*/  IADD3 R110, R110, 0x20, RZ ;  /* 0x000000206e6e7810 */ /* 0x000fd20007ffe0ff */
[C---:B------:R-:W-:Y:S01]  /*0ff0*/  IMAD.WIDE.U32 R114, R2.reuse, R115, c[0x0][0x188] ;  /* 0x0000620002727625 */ /* 0x040fe200078e0073 */
[----:B------:R-:W-:-:S04]  /*1000*/  IADD3 R2, R2, 0x20, RZ ;  /* 0x0000002002027810 */ /* 0x000fc80007ffe0ff */
[----:B------:R0:W-:Y:S03]  /*1010*/  STG.E.128 [R114.64], R80 ;  /* 0x0000005072007986 */ /* 0x0001e6000c101d04 */
.L_x_26353:
[----:B------:R-:W-:Y:S05]  /*1020*/  BSYNC B0 ;  /* 0x0000000000007941 */ /* 0x000fea0003800000 */
.L_x_26352:
        /* <DEDUP_REMOVED lines=28> */
.L_x_26365:
[----:B0-----:R-:W-:Y:S05]  /*11f0*/  BSYNC B1 ;  /* 0x0000000000017941 */ /* 0x001fea0003800000 */
.L_x_26364:
[----:B------:R-:W-:Y:S01]  /*1200*/  BSSY B1, `(.L_x_26366) ;  /* 0x0000004000017945 */ /* 0x000fe20003800000 */
[----:B------:R-:W-:Y:S05]  /*1210*/  @!P3 BRA `(.L_x_26367) ;  /* 0x000000200000b947 */ /* 0x000fea0003800000 */
[----:B-----5:R-:W-:-:S04]  /*1220*/  FMUL.FTZ R85, R77, c[0x0][0x1ec] ;  /* 0x00007b004d557a20 */ /* 0x020fc80000410000 */
[----:B------:R-:W-:Y:S02]  /*1230*/  @P2 FADD.FTZ R85, R69, R85 ;  /* 0x0000005545552221 */ /* 0x000fe40000010000 */
.L_x_26367:
[----:B------:R-:W-:Y:S05]  /*1240*/  BSYNC B1 ;  /* 0x0000000000017941 */ /* 0x000fea0003800000 */
.L_x_26366:
[----:B------:R-:W-:Y:S01]  /*1250*/  BSSY B1, `(.L_x_26368) ;  /* 0x0000004000017945 */ /* 0x000fe20003800000 */
[----:B------:R-:W-:Y:S05]  /*1260*/  @!P3 BRA `(.L_x_26369) ;  /* 0x000000200000b947 */ /* 0x000fea0003800000 */
[----:B-----5:R-:W-:-:S04]  /*1270*/  FMUL.FTZ R86, R78, c[0x0][0x1ec] ;  /* 0x00007b004e567a20 */ /* 0x020fc80000410000 */
[----:B------:R-:W-:Y:S02]  /*1280*/  @P2 FADD.FTZ R86, R70, R86 ;  /* 0x0000005646562221 */ /* 0x000fe40000010000 */
.L_x_26369:
[----:B------:R-:W-:Y:S05]  /*1290*/  BSYNC B1 ;  /* 0x0000000000017941 */ /* 0x000fea0003800000 */
.L_x_26368:
[----:B------:R-:W-:Y:S01]  /*12a0*/  BSSY B1, `(.L_x_26370) ;  /* 0x0000004000017945 */ /* 0x000fe20003800000 */
[----:B------:R-:W-:Y:S05]  /*12b0*/  @!P3 BRA `(.L_x_26371) ;  /* 0x000000200000b947 */ /* 0x000fea0003800000 */
[----:B-----5:R-:W-:-:S04]  /*12c0*/  FMUL.FTZ R87, R79, c[0x0][0x1ec] ;  /* 0x00007b004f577a20 */ /* 0x020fc80000410000 */
[----:B------:R-:W-:Y:S02]  /*12d0*/  @P2 FADD.FTZ R87, R71, R87 ;  /* 0x0000005747572221 */ /* 0x000fe40000010000 */
.L_x_26371:
[----:B------:R-:W-:Y:S05]  /*12e0*/  BSYNC B1 ;  /* 0x0000000000017941 */ /* 0x000fea0003800000 */
.L_x_26370:
[----:B------:R-:W-:Y:S01]  /*12f0*/  HFMA2.MMA R115, -RZ, RZ, 0, 9.5367431640625e-07 ;  /* 0x00000010ff737435 */ /* 0x000fe200000001ff */
[----:B------:R-:W-:-:S09]  /*1300*/  IADD3 R110, R110, 0x20, RZ ;  /* 0x000000206e6e7810 */ /* 0x000fd20007ffe0ff */
[C---:B------:R-:W-:Y:S01]  /*1310*/  IMAD.WIDE.U32 R114, R2.reuse, R115, c[0x0][0x188] ;  /* 0x0000620002727625 */ /* 0x040fe200078e0073 */
[----:B------:R-:W-:-:S04]  /*1320*/  IADD3 R2, R2, 0x20, RZ ;  /* 0x0000002002027810 */ /* 0x000fc80007ffe0ff */
[----:B------:R0:W-:Y:S03]  /*1330*/  STG.E.128 [R114.64], R84 ;  /* 0x0000005472007986 */ /* 0x0001e6000c101d04 */
.L_x_26363:
[----:B------:R-:W-:Y:S05]  /*1340*/  BSYNC B0 ;  /* 0x0000000000007941 */ /* 0x000fea0003800000 */
.L_x_26362:
        /* <DEDUP_REMOVED lines=28> */
.L_x_26375:
[----:B0-----:R-:W-:Y:S05]  /*1510*/  BSYNC B1 ;  /* 0x0000000000017941 */ /* 0x001fea0003800000 */
.L_x_26374:
[----:B------:R-:W-:Y:S01]  /*1520*/  BSSY B1, `(.L_x_26376) ;  /* 0x0000004000017945 */ /* 0x000fe20003800000 */
[----:B------:R-:W-:Y:S05]  /*1530*/  @!P3 BRA `(.L_x_26377) ;  /* 0x000000200000b947 */ /* 0x000fea0003800000 */
[----:B-----5:R-:W-:-:S04]  /*1540*/  FMUL.FTZ R89, R77, c[0x0][0x1ec] ;  /* 0x00007b004d597a20 */ /* 0x020fc80000410000 */
[----:B------:R-:W-:Y:S02]  /*1550*/  @P2 FADD.FTZ R89, R69, R89 ;  /* 0x0000005945592221 */ /* 0x000fe40000010000 */
.L_x_26377:
[----:B------:R-:W-:Y:S05]  /*1560*/  BSYNC B1 ;  /* 0x0000000000017941 */ /* 0x000fea0003800000 */
.L_x_26376:
[----:B------:R-:W-:Y:S01]  /*1570*/  BSSY B1, `(.L_x_26378) ;  /* 0x0000004000017945 */ /* 0x000fe20003800000 */
[----:B------:R-:W-:Y:S05]  /*1580*/  @!P3 BRA `(.L_x_26379) ;  /* 0x000000200000b947 */ /* 0x000fea0003800000 */
[----:B-----5:R-:W-:-:S04]  /*1590*/  FMUL.FTZ R90, R78, c[0x0][0x1ec] ;  /* 0x00007b004e5a7a20 */ /* 0x020fc80000410000 */
[----:B------:R-:W-:Y:S02]  /*15a0*/  @P2 FADD.FTZ R90, R70, R90 ;  /* 0x0000005a465a2221 */ /* 0x000fe40000010000 */
.L_x_26379:
[----:B------:R-:W-:Y:S05]  /*15b0*/  BSYNC B1 ;  /* 0x0000000000017941 */ /* 0x000fea0003800000 */
.L_x_26378:
[----:B------:R-:W-:Y:S01]  /*15c0*/  BSSY B1, `(.L_x_26380) ;  /* 0x0000004000017945 */ /* 0x000fe20003800000 */
[----:B------:R-:W-:Y:S05]  /*15d0*/  @!P3 BRA `(.L_x_26381) ;  /* 0x000000200000b947 */ /* 0x000fea0003800000 */
[----:B-----5:R-:W-:-:S04]  /*15e0*/  FMUL.FTZ R91, R79, c[0x0][0x1ec] ;  /* 0x00007b004f5b7a20 */ /* 0x020fc80000410000 */
[----:B------:R-:W-:Y:S02]  /*15f0*/  @P2 FADD.FTZ R91, R71, R91 ;  /* 0x0000005b475b2221 */ /* 0x000fe40000010000 */
.L_x_26381:
[----:B------:R-:W-:Y:S05]  /*1600*/  BSYNC B1 ;  /* 0x0000000000017941 */ /* 0x000fea0003800000 */
.L_x_26380:
[----:B------:R-:W-:Y:S01]  /*1610*/  HFMA2.MMA R115, -RZ, RZ, 0, 9.5367431640625e-07 ;  /* 0x00000010ff737435 */ /* 0x000fe200000001ff */
[----:B------:R-:W-:-:S09]  /*1620*/  IADD3 R110, R110, 0x20, RZ ;  /* 0x000000206e6e7810 */ /* 0x000fd20007ffe0ff */
[C---:B------:R-:W-:Y:S01]  /*1630*/  IMAD.WIDE.U32 R114, R2.reuse, R115, c[0x0][0x188] ;  /* 0x0000620002727625 */ /* 0x040fe200078e0073 */
[----:B------:R-:W-:-:S04]  /*1640*/  IADD3 R2, R2, 0x20, RZ ;  /* 0x0000002002027810 */ /* 0x000fc80007ffe0ff */
[----:B------:R0:W-:Y:S03]  /*1650*/  STG.E.128 [R114.64], R88 ;  /* 0x0000005872007986 */ /* 0x0001e6000c101d04 */
.L_x_26373:
[----:B------:R-:W-:Y:S05]  /*1660*/  BSYNC B0 ;  /* 0x0000000000007941 */ /* 0x000fea0003800000 */
.L_x_26372:
        /* <DEDUP_REMOVED lines=28> */
.L_x_26385:
[----:B0-----:R-:W-:Y:S05]  /*1830*/  BSYNC B1 ;  /* 0x0000000000017941 */ /* 0x001fea0003800000 */
.L_x_26384:
[----:B------:R-:W-:Y:S01]  /*1840*/  BSSY B1, `(.L_x_26386) ;  /* 0x0000004000017945 */ /* 0x000fe20003800000 */
[----:B------:R-:W-:Y:S05]  /*1850*/  @!P3 BRA `(.L_x_26387) ;  /* 0x000000200000b947 */ /* 0x000fea0003800000 */
[----:B-----5:R-:W-:-:S04]  /*1860*/  FMUL.FTZ R93, R77, c[0x0][0x1ec] ;  /* 0x00007b004d5d7a20 */ /* 0x020fc80000410000 */
[----:B------:R-:W-:Y:S02]  /*1870*/  @P2 FADD.FTZ R93, R69, R93 ;  /* 0x0000005d455d2221 */ /* 0x000fe40000010000 */
.L_x_26387:
[----:B------:R-:W-:Y:S05]  /*1880*/  BSYNC B1 ;  /* 0x0000000000017941 */ /* 0x000fea0003800000 */
.L_x_26386:
[----:B------:R-:W-:Y:S01]  /*1890*/  BSSY B1, `(.L_x_26388) ;  /* 0x0000004000017945 */ /* 0x000fe20003800000 */
[----:B------:R-:W-:Y:S05]  /*18a0*/  @!P3 BRA `(.L_x_26389) ;  /* 0x000000200000b947 */ /* 0x000fea0003800000 */
[----:B-----5:R-:W-:-:S04]  /*18b0*/  FMUL.FTZ R94, R78, c[0x0][0x1ec] ;  /* 0x00007b004e5e7a20 */ /* 0x020fc80000410000 */
[----:B------:R-:W-:Y:S02]  /*18c0*/  @P2 FADD.FTZ R94, R70, R94 ;  /* 0x0000005e465e2221 */ /* 0x000fe40000010000 */
.L_x_26389:
[----:B------:R-:W-:Y:S05]  /*18d0*/  BSYNC B1 ;  /* 0x0000000000017941 */ /* 0x000fea0003800000 */
.L_x_26388:
[----:B------:R-:W-:Y:S01]  /*18e0*/  BSSY B1, `(.L_x_26390) ;  /* 0x0000004000017945 */ /* 0x000fe20003800000 */
[----:B------:R-:W-:Y:S05]  /*18f0*/  @!P3 BRA `(.L_x_26391) ;  /* 0x000000200000b947 */ /* 0x000fea0003800000 */
[----:B-----5:R-:W-:-:S04]  /*1900*/  FMUL.FTZ R95, R79, c[0x0][0x1ec] ;  /* 0x00007b004f5f7a20 */ /* 0x020fc80000410000 */
[----:B------:R-:W-:Y:S02]  /*1910*/  @P2 FADD.FTZ R95, R71, R95 ;  /* 0x0000005f475f2221 */ /* 0x000fe40000010000 */
.L_x_26391:
[----:B------:R-:W-:Y:S05]  /*1920*/  BSYNC B1 ;  /* 0x0000000000017941 */ /* 0x000fea0003800000 */
.L_x_26390:
[----:B------:R-:W-:Y:S01]  /*1930*/  HFMA2.MMA R115, -RZ, RZ, 0, 9.5367431640625e-07 ;  /* 0x00000010ff737435 */ /* 0x000fe200000001ff */
[----:B------:R-:W-:-:S09]  /*1940*/  IADD3 R110, R110, 0x20, RZ ;  /* 0x000000206e6e7810 */ /* 0x000fd20007ffe0ff */
[C---:B------:R-:W-:Y:S01]  /*1950*/  IMAD.WIDE.U32 R114, R2.reuse, R115, c[0x0][0x188] ;  /* 0x0000620002727625 */ /* 0x040fe200078e0073 */
[----:B------:R-:W-:-:S04]  /*1960*/  IADD3 R2, R2, 0x20, RZ ;  /* 0x0000002002027810 */ /* 0x000fc80007ffe0ff */
[----:B------:R0:W-:Y:S03]  /*1970*/  STG.E.128 [R114.64], R92 ;  /* 0x0000005c72007986 */ /* 0x0001e6000c101d04 */
.L_x_26383:
[----:B------:R-:W-:Y:S05]  /*1980*/  BSYNC B0 ;  /* 0x0000000000007941 */ /* 0x000fea0003800000 */
.L_x_26382:
        /* <DEDUP_REMOVED lines=28> */
.L_x_26395:
[----:B0-----:R-:W-:Y:S05]  /*1b50*/  BSYNC B1 ;  /* 0x0000000000017941 */ /* 0x001fea0003800000 */
.L_x_26394:
[----:B------:R-:W-:Y:S01]  /*1b60*/  BSSY B1, `(.L_x_26396) ;  /* 0x0000004000017945 */ /* 0x000fe20003800000 */
[----:B------:R-:W-:Y:S05]  /*1b70*/  @!P3 BRA `(.L_x_26397) ;  /* 0x000000200000b947 */ /* 0x000fea0003800000 */
[----:B-----5:R-:W-:-:S04]  /*1b80*/  FMUL.FTZ R97, R77, c[0x0][0x1ec] ;  /* 0x00007b004d617a20 */ /* 0x020fc80000410000 */
[----:B------:R-:W-:Y:S02]  /*1b90*/  @P2 FADD.FTZ R97, R69, R97 ;  /* 0x0000006145612221 */ /* 0x000fe40000010000 */
.L_x_26397:
[----:B------:R-:W-:Y:S05]  /*1ba0*/  BSYNC B1 ;  /* 0x0000000000017941 */ /* 0x000fea0003800000 */
.L_x_26396:
[----:B------:R-:W-:Y:S01]  /*1bb0*/  BSSY B1, `(.L_x_26398) ;  /* 0x0000004000017945 */ /* 0x000fe20003800000 */
[----:B------:R-:W-:Y:S05]  /*1bc0*/  @!P3 BRA `(.L_x_26399) ;  /* 0x000000200000b947 */ /* 0x000fea0003800000 */
[----:B-----5:R-:W-:-:S04]  /*1bd0*/  FMUL.FTZ R98, R78, c[0x0][0x1ec] ;  /* 0x00007b004e627a20 */ /* 0x020fc80000410000 */
[----:B------:R-:W-:Y:S02]  /*1be0*/  @P2 FADD.FTZ R98, R70, R98 ;  /* 0x0000006246622221 */ /* 0x000fe40000010000 */
.L_x_26399:
[----:B------:R-:W-:Y:S05]  /*1bf0*/  BSYNC B1 ;  /* 0x0000000000017941 */ /* 0x000fea0003800000 */
.L_x_26398:
[----:B------:R-:W-:Y:S01]  /*1c00*/  BSSY B1, `(.L_x_26400) ;  /* 0x0000004000017945 */ /* 0x000fe20003800000 */
[----:B------:R-:W-:Y:S05]  /*1c10*/  @!P3 BRA `(.L_x_26401) ;  /* 0x000000200000b947 */ /* 0x000fea0003800000 */
[----:B-----5:R-:W-:-:S04]  /*1c20*/  FMUL.FTZ R99, R79, c[0x0][0x1ec] ;  /* 0x00007b004f637a20 */ /* 0x020fc80000410000 */
[----:B------:R-:W-:Y:S02]  /*1c30*/  @P2 FADD.FTZ R99, R71, R99 ;  /* 0x0000006347632221 */ /* 0x000fe40000010000 */
.L_x_26401:
[----:B------:R-:W-:Y:S05]  /*1c40*/  BSYNC B1 ;  /* 0x0000000000017941 */ /* 0x000fea0003800000 */
.L_x_26400:
[----:B------:R-:W-:Y:S01]  /*1c50*/  HFMA2.MMA R115, -RZ, RZ, 0, 9.5367431640625e-07 ;  /* 0x00000010ff737435 */ /* 0x000fe200000001ff */
[----:B------:R-:W-:-:S09]  /*1c60*/  IADD3 R110, R110, 0x20, RZ ;  /* 0x000000206e6e7810 */ /* 0x000fd20007ffe0ff */
[C---:B------:R-:W-:Y:S01]  /*1c70*/  IMAD.WIDE.U32 R114, R2.reuse, R115, c[0x0][0x188] ;  /* 0x0000620002727625 */ /* 0x040fe200078e0073 */
[----:B------:R-:W-:-:S04]  /*1c80*/  IADD3 R2, R2, 0x20, RZ ;  /* 0x0000002002027810 */ /* 0x000fc80007ffe0ff */
[----:B------:R0:W-:Y:S03]  /*1c90*/  STG.E.128 [R114.64], R96 ;  /* 0x0000006072007986 */ /* 0x0001e6000c101d04 */
.L_x_26393:
[----:B------:R-:W-:Y:S05]  /*1ca0*/  BSYNC B0 ;  /* 0x0000000000007941 */ /* 0x000fea0003800000 */
.L_x_26392:
        /* <DEDUP_REMOVED lines=28> */
.L_x_26405:
[----:B0-----:R-:W-:Y:S05]  /*1e70*/  BSYNC B1 ;  /* 0x0000000000017941 */ /* 0x001fea0003800000 */
.L_x_26404:
[----:B------:R-:W-:Y:S01]  /*1e80*/  BSSY B1, `(.L_x_26406) ;  /* 0x0000004000017945 */ /* 0x000fe20003800000 */
[----:B------:R-:W-:Y:S05]  /*1e90*/  @!P3 BRA `(.L_x_26407) ;  /* 0x000000200000b947 */ /* 0x000fea0003800000 */
[----:B-----5:R-:W-:-:S04]  /*1ea0*/  FMUL.FTZ R101, R77, c[0x0][0x1ec] ;  /* 0x00007b004d657a20 */ /* 0x020fc80000410000 */
[----:B------:R-:W-:Y:S02]  /*1eb0*/  @P2 FADD.FTZ R101, R69, R101 ;  /* 0x0000006545652221 */ /* 0x000fe40000010000 */
.L_x_26407:
[----:B------:R-:W-:Y:S05]  /*1ec0*/  BSYNC B1 ;  /* 0x0000000000017941 */ /* 0x000fea0003800000 */
.L_x_26406:
[----:B------:R-:W-:Y:S01]  /*1ed0*/  BSSY B1, `(.L_x_26408) ;  /* 0x0000004000017945 */ /* 0x000fe20003800000 */
[----:B------:R-:W-:Y:S05]  /*1ee0*/  @!P3 BRA `(.L_x_26409) ;  /* 0x000000200000b947 */ /* 0x000fea0003800000 */
[----:B-----5:R-:W-:-:S04]  /*1ef0*/  FMUL.FTZ R102, R78, c[0x0][0x1ec] ;  /* 0x00007b004e667a20 */ /* 0x020fc80000410000 */
[----:B------:R-:W-:Y:S02]  /*1f00*/  @P2 FADD.FTZ R102, R70, R102 ;  /* 0x0000006646662221 */ /* 0x000fe40000010000 */
.L_x_26409:
[----:B------:R-:W-:Y:S05]  /*1f10*/  BSYNC B1 ;  /* 0x0000000000017941 */ /* 0x000fea0003800000 */
.L_x_26408:
[----:B------:R-:W-:Y:S01]  /*1f20*/  BSSY B1, `(.L_x_26410) ;  /* 0x0000004000017945 */ /* 0x000fe20003800000 */
[----:B------:R-:W-:Y:S05]  /*1f30*/  @!P3 BRA `(.L_x_26411) ;  /* 0x000000200000b947 */ /* 0x000fea0003800000 */
[----:B-----5:R-:W-:-:S04]  /*1f40*/  FMUL.FTZ R103, R79, c[0x0][0x1ec] ;  /* 0x00007b004f677a20 */ /* 0x020fc80000410000 */
[----:B------:R-:W-:Y:S02]  /*1f50*/  @P2 FADD.FTZ R103, R71, R103 ;  /* 0x0000006747672221 */ /* 0x000fe40000010000 */
.L_x_26411:
[----:B------:R-:W-:Y:S05]  /*1f60*/  BSYNC B1 ;  /* 0x0000000000017941 */ /* 0x000fea0003800000 */
.L_x_26410:
[----:B------:R-:W-:Y:S01]  /*1f70*/  HFMA2.MMA R115, -RZ, RZ, 0, 9.5367431640625e-07 ;  /* 0x00000010ff737435 */ /* 0x000fe200000001ff */
[----:B------:R-:W-:-:S09]  /*1f80*/  IADD3 R110, R110, 0x20, RZ ;  /* 0x000000206e6e7810 */ /* 0x000fd20007ffe0ff */
[C---:B------:R-:W-:Y:S01]  /*1f90*/  IMAD.WIDE.U32 R114, R2.reuse, R115, c[0x0][0x188] ;  /* 0x0000620002727625 */ /* 0x040fe200078e0073 */
[----:B------:R-:W-:-:S04]  /*1fa0*/  IADD3 R2, R2, 0x20, RZ ;  /* 0x0000002002027810 */ /* 0x000fc80007ffe0ff */
[----:B------:R0:W-:Y:S03]  /*1fb0*/  STG.E.128 [R114.64], R100 ;  /* 0x0000006472007986 */ /* 0x0001e6000c101d04 */
.L_x_26403:
[----:B------:R-:W-:Y:S05]  /*1fc0*/  BSYNC B0 ;  /* 0x0000000000007941 */ /* 0x000fea0003800000 */
.L_x_26402:
        /* <DEDUP_REMOVED lines=28> */
.L_x_26415:
[----:B-1----:R-:W-:Y:S05]  /*2190*/  BSYNC B1 ;  /* 0x0000000000017941 */ /* 0x002fea0003800000 */
.L_x_26414:
[----:B------:R-:W-:Y:S01]  /*21a0*/  BSSY B1, `(.L_x_26416) ;  /* 0x0000004000017945 */ /* 0x000fe20003800000 */
[----:B------:R-:W-:Y:S05]  /*21b0*/  @!P2 BRA `(.L_x_26417) ;  /* 0x000000200000a947 */ /* 0x000fea0003800000 */
[----:B-----5:R-:W-:-:S04]  /*21c0*/  FMUL.FTZ R105, R77, c[0x0][0x1ec] ;  /* 0x00007b004d697a20 */ /* 0x020fc80000410000 */
[----:B------:R-:W-:Y:S02]  /*21d0*/  @P1 FADD.FTZ R105, R69, R105 ;  /* 0x0000006945691221 */ /* 0x000fe40000010000 */
.L_x_26417:
[----:B------:R-:W-:Y:S05]  /*21e0*/  BSYNC B1 ;  /* 0x0000000000017941 */ /* 0x000fea0003800000 */
.L_x_26416:
[----:B------:R-:W-:Y:S01]  /*21f0*/  BSSY B1, `(.L_x_26418) ;  /* 0x0000004000017945 */ /* 0x000fe20003800000 */
[----:B------:R-:W-:Y:S05]  /*2200*/  @!P2 BRA `(.L_x_26419) ;  /* 0x000000200000a947 */ /* 0x000fea0003800000 */
[----:B-----5:R-:W-:-:S04]  /*2210*/  FMUL.FTZ R106, R78, c[0x0][0x1ec] ;  /* 0x00007b004e6a7a20 */ /* 0x020fc80000410000 */
[----:B------:R-:W-:Y:S02]  /*2220*/  @P1 FADD.FTZ R106, R70, R106 ;  /* 0x0000006a466a1221 */ /* 0x000fe40000010000 */
.L_x_26419:
[----:B------:R-:W-:Y:S05]  /*2230*/  BSYNC B1 ;  /* 0x0000000000017941 */ /* 0x000fea0003800000 */
.L_x_26418:
[----:B------:R-:W-:Y:S01]  /*2240*/  BSSY B1, `(.L_x_26420) ;  /* 0x0000004000017945 */ /* 0x000fe20003800000 */
[----:B------:R-:W-:Y:S05]  /*2250*/  @!P2 BRA `(.L_x_26421) ;  /* 0x000000200000a947 */ /* 0x000fea0003800000 */
[----:B-----5:R-:W-:-:S04]  /*2260*/  FMUL.FTZ R107, R79, c[0x0][0x1ec] ;  /* 0x00007b004f6b7a20 */ /* 0x020fc80000410000 */
[----:B------:R-:W-:Y:S02]  /*2270*/  @P1 FADD.FTZ R107, R71, R107 ;  /* 0x0000006b476b1221 */ /* 0x000fe40000010000 */
.L_x_26421:
[----:B------:R-:W-:Y:S05]  /*2280*/  BSYNC B1 ;  /* 0x0000000000017941 */ /* 0x000fea0003800000 */
.L_x_26420:
[----:B------:R-:W-:-:S10]  /*2290*/  HFMA2.MMA R111, -RZ, RZ, 0, 9.5367431640625e-07 ;  /* 0x00000010ff6f7435 */ /* 0x000fd400000001ff */
[----:B------:R-:W-:-:S05]  /*22a0*/  IMAD.WIDE.U32 R110, R2, R111, c[0x0][0x188] ;  /* 0x00006200026e7625 */ /* 0x000fca00078e006f */
[----:B------:R0:W-:Y:S02]  /*22b0*/  STG.E.128 [R110.64], R104 ;  /* 0x000000686e007986 */ /* 0x0001e4000c101d04 */
.L_x_26413:
[----:B------:R-:W-:Y:S05]  /*22c0*/  BSYNC B0 ;  /* 0x0000000000007941 */ /* 0x000fea0003800000 */
.L_x_26412:
[----:B------:R-:W-:Y:S01]  /*22d0*/  FADD.FTZ R0, RZ, R72 ;  /* 0x00000048ff007221 */ /* 0x000fe20000010000 */
[C---:B------:R-:W-:Y:S02]  /*22e0*/  ISETP.GT.U32.AND P1, PT, R113.reuse, 0x3f, PT ;  /* 0x0000003f7100780c */ /* 0x040fe40003f24070 */
[----:B------:R-:W-:Y:S01]  /*22f0*/  ISETP.GT.U32.AND P2, PT, R113, 0x7f, PT ;  /* 0x0000007f7100780c */ /* 0x000fe20003f44070 */
[----:B0-----:R-:W-:Y:S01]  /*2300*/  FADD.FTZ R111, R73, R0 ;  /* 0x00000000496f7221 */ /* 0x001fe20000010000 */
[----:B------:R-:W-:Y:S02]  /*2310*/  P2R R110, PR, RZ, 0x2 ;  /* 0x00000002ff6e7803 */ /* 0x000fe40000000000 */
[C---:B------:R-:W-:Y:S01]  /*2320*/  ISETP.GT.U32.AND P3, PT, R113.reuse, 0x9f, PT ;  /* 0x0000009f7100780c */ /* 0x040fe20003f64070 */
[----:B------:R-:W-:Y:S01]  /*2330*/  FADD.FTZ R0, R74, R111 ;  /* 0x0000006f4a007221 */ /* 0x000fe20000010000 */
[C---:B------:R-:W-:Y:S02]  /*2340*/  ISETP.GT.U32.AND P4, PT, R113.reuse, 0xbf, PT ;  /* 0x000000bf7100780c */ /* 0x040fe40003f84070 */
[----:B------:R-:W-:Y:S01]  /*2350*/  ISETP.GT.U32.AND P5, PT, R113, 0xdf, PT ;  /* 0x000000df7100780c */ /* 0x000fe20003fa4070 */
        /* <DEDUP_REMOVED lines=38> */
.L_x_26442:
[----:B-1----:R-:W-:Y:S01]  /*25c0*/  FADD.FTZ R118, R111, R117 ;  /* 0x000000756f767221 */ /* 0x002fe20000010000 */
[----:B------:R-:W-:Y:S05]  /*25d0*/  BRA.DIV ~URZ, `(.L_x_26423) ;  /* 0x000011927f007947 */ /* 0x000fea000b800000 */
[----:B------:R-:W1:Y:S01]  /*25e0*/  SHFL.BFLY PT, R0, R118, 0x2, 0x1f ;  /* 0x0c401f0076007f89 */ /* 0x000e6200000e0000 */
[----:B------:R-:W-:Y:S02]  /*25f0*/  P2R R116, PR, RZ, 0x40 ;  /* 0x00000040ff747803 */ /* 0x000fe40000000000 */
[----:B------:R-:W-:Y:S01]  /*2600*/  ISETP.GT.U32.AND P6, PT, R113, 0x3f, PT ;  /* 0x0000003f7100780c */ /* 0x000fe20003fc4070 */
        /* <DEDUP_REMOVED lines=83> */
.L_x_26443:
        /* <DEDUP_REMOVED lines=28> */
[----:B0-----:R-:W-:Y:S01]  /*2d00*/  HFMA2.MMA R116, -RZ, RZ, 0, 9.5367431640625e-07 ;  /* 0x00000010ff747435 */ /* 0x001fe200000001ff */
        /* <DEDUP_REMOVED lines=14> */
.L_x_26427:
[----:B------:R-:W-:Y:S05]  /*2df0*/  BSYNC B1 ;  /* 0x0000000000017941 */ /* 0x000fea0003800000 */
.L_x_26426:
        /* <DEDUP_REMOVED lines=19> */
.L_x_26429:
[----:B------:R-:W-:Y:S05]  /*2f30*/  BSYNC B1 ;  /* 0x0000000000017941 */ /* 0x000fea0003800000 */
.L_x_26428:
        /* <DEDUP_REMOVED lines=19> */
.L_x_26431:
[----:B------:R-:W-:Y:S05]  /*3070*/  BSYNC B1 ;  /* 0x0000000000017941 */ /* 0x000fea0003800000 */
.L_x_26430:
        /* <DEDUP_REMOVED lines=19> */
.L_x_26433:
[----:B------:R-:W-:Y:S05]  /*31b0*/  BSYNC B1 ;  /* 0x0000000000017941 */ /* 0x000fea0003800000 */
.L_x_26432:
        /* <DEDUP_REMOVED lines=19> */
.L_x_26435:
[----:B------:R-:W-:Y:S05]  /*32f0*/  BSYNC B1 ;  /* 0x0000000000017941 */ /* 0x000fea0003800000 */
.L_x_26434:
        /* <DEDUP_REMOVED lines=19> */
.L_x_26437:
[----:B------:R-:W-:Y:S05]  /*3430*/  BSYNC B1 ;  /* 0x0000000000017941 */ /* 0x000fea0003800000 */
.L_x_26436:
        /* <DEDUP_REMOVED lines=19> */
.L_x_26439:
[----:B------:R-:W-:Y:S05]  /*3570*/  BSYNC B1 ;  /* 0x0000000000017941 */ /* 0x000fea0003800000 */
.L_x_26438:
[----:B------:R-:W-:-:S13]  /*3580*/  ISETP.GE.U32.AND P1, PT, R113, 0x100, PT ;  /* 0x000001007100780c */ /* 0x000fda0003f26070 */
[----:B------:R-:W-:Y:S05]  /*3590*/  @!P1 BRA `(.L_x_26425) ;  /* 0x000000f000009947 */ /* 0x000fea0003800000 */
[--C-:B0-----:R-:W-:Y:S02]  /*35a0*/  FADD.FTZ R109, R104, -R2.reuse ;  /* 0x80000002686d7221 */ /* 0x101fe40000010000 */
[--C-:B------:R-:W-:Y:S02]  /*35b0*/  FADD.FTZ R111, R105, -R2.reuse ;  /* 0x80000002696f7221 */ /* 0x100fe40000010000 */
[--C-:B------:R-:W-:Y:S02]  /*35c0*/  FADD.FTZ R115, R106, -R2.reuse ;  /* 0x800000026a737221 */ /* 0x100fe40000010000 */
[----:B------:R-:W-:Y:S01]  /*35d0*/  FADD.FTZ R117, R107, -R2 ;  /* 0x800000026b757221 */ /* 0x000fe20000010000 */
[----:B------:R-:W-:Y:S01]  /*35e0*/  MOV R2, 0x10 ;  /* 0x0000001000027802 */ /* 0x000fe20000000f00 */
        /* <DEDUP_REMOVED lines=10> */
.L_x_26425:
[----:B-1----:R-:W-:Y:S05]  /*3690*/  BSYNC B0 ;  /* 0x0000000000007941 */ /* 0x002fea0003800000 */
.L_x_26424:
[----:B0-----:R-:W-:-:S04]  /*36a0*/  MOV R3, c[0x0][0x160] ;  /* 0x0000580000037a02 */ /* 0x001fc80000000f00 */
[----:B------:R-:W-:-:S04]  /*36b0*/  LEA R112, R3, R112, 0x2 ;  /* 0x0000007003707211 */ /* 0x000fc800078e10ff */
[----:B------:R-:W-:-:S13]  /*36c0*/  ISETP.GE.AND P1, PT, R112, c[0x0][0x164], PT ;  /* 0x0000590070007a0c */ /* 0x000fda0003f26270 */
[----:B------:R-:W-:Y:S01]  /*36d0*/  @P1 CALL.REL.NOINC `(.L_x_26440) ;  /* 0x0000001000001944 */ /* 0x000fe20003c00000 */
[----:B------:R-:W-:Y:S05]  /*36e0*/  BRA `(.L_x_26441) ;  /* 0xffffd1e000007947 */ /* 0x000fea000383ffff */
.L_x_26440:
[----:B------:R-:W-:Y:S05]  /*36f0*/  EXIT ;  /* 0x000000000000794d */ /* 0x000fea0003800000 */
.L_x_26422:
[----:B------:R-:W-:Y:S01]  /*3700*/  HFMA2.MMA R117, -RZ, RZ, 0, 5.9604644775390625e-08 ;  /* 0x00000001ff757435 */ /* 0x000fe200000001ff */
[----:B------:R-:W-:Y:S02]  /*3710*/  MOV R0, R111 ;  /* 0x0000006f00007202 */ /* 0x000fe40000000f00 */
[----:B------:R-:W-:Y:S02]  /*3720*/  MOV R110, 0x1f ;  /* 0x0000001f006e7802 */ /* 0x000fe40000000f00 */
[----:B------:R-:W-:Y:S02]  /*3730*/  MOV R119, 0xffffffff ;  /* 0xffffffff00777802 */ /* 0x000fe40000000f00 */
[----:B------:R-:W-:Y:S02]  /*3740*/  MOV R114, 0x3760 ;  /* 0x0000376000727802 */ /* 0x000fe40000000f00 */
[----:B-----5:R-:W-:Y:S05]  /*3750*/  CALL.REL.NOINC `($__internal_146_$__cuda_sm70_shflsync_bfly_p) ;  /* 0x000007e000007944 */ /* 0x020fea0003c00000 */
[----:B01----:R-:W-:Y:S05]  /*3760*/  BRA `(.L_x_26442) ;  /* 0xffffee5000007947 */ /* 0x003fea000383ffff */
.L_x_26423:
[----:B------:R-:W-:Y:S01]  /*3770*/  HFMA2.MMA R117, -RZ, RZ, 0, 1.1920928955078125e-07 ;  /* 0x00000002ff757435 */ /* 0x000fe200000001ff */
[----:B------:R-:W-:Y:S02]  /*3780*/  MOV R0, R118 ;  /* 0x0000007600007202 */ /* 0x000fe40000000f00 */
[----:B------:R-:W-:-:S02]  /*3790*/  MOV R110, 0x1f ;  /* 0x0000001f006e7802 */ /* 0x000fc40000000f00 */
[----:B------:R-:W-:Y:S02]  /*37a0*/  MOV R119, 0xffffffff ;  /* 0xffffffff00777802 */ /* 0x000fe40000000f00 */
[----:B------:R-:W-:Y:S02]  /*37b0*/  MOV R114, 0x37d0 ;  /* 0x000037d000727802 */ /* 0x000fe40000000f00 */
[----:B0----5:R-:W-:Y:S05]  /*37c0*/  CALL.REL.NOINC `($__internal_146_$__cuda_sm70_shflsync_bfly_p) ;  /* 0x0000077000007944 */ /* 0x021fea0003c00000 */
[----:B01----:R-:W-:Y:S01]  /*37d0*/  FADD.FTZ R0, R118, R117 ;  /* 0x0000007576007221 */ /* 0x003fe20000010000 */
[----:B------:R-:W-:Y:S01]  /*37e0*/  HFMA2.MMA R117, -RZ, RZ, 0, 2.384185791015625e-07 ;  /* 0x00000004ff757435 */ /* 0x000fe200000001ff */
[----:B------:R-:W-:Y:S02]  /*37f0*/  MOV R110, 0x1f ;  /* 0x0000001f006e7802 */ /* 0x000fe40000000f00 */
[----:B------:R-:W-:Y:S02]  /*3800*/  MOV R119, 0xffffffff ;  /* 0xffffffff00777802 */ /* 0x000fe40000000f00 */
[----:B------:R-:W-:Y:S02]  /*3810*/  MOV R114, 0x3830 ;  /* 0x0000383000727802 */ /* 0x000fe40000000f00 */
[----:B------:R-:W-:Y:S05]  /*3820*/  CALL.REL.NOINC `($__internal_146_$__cuda_sm70_shflsync_bfly_p) ;  /* 0x0000071000007944 */ /* 0x000fea0003c00000 */
[----:B01----:R-:W-:Y:S01]  /*3830*/  FADD.FTZ R0, R0, R117 ;  /* 0x0000007500007221 */ /* 0x003fe20000010000 */
[----:B------:R-:W-:Y:S01]  /*3840*/  HFMA2.MMA R117, -RZ, RZ, 0, 4.76837158203125e-07 ;  /* 0x00000008ff757435 */ /* 0x000fe200000001ff */
[----:B------:R-:W-:-:S02]  /*3850*/  MOV R110, 0x1f ;  /* 0x0000001f006e7802 */ /* 0x000fc40000000f00 */
[----:B------:R-:W-:Y:S02]  /*3860*/  MOV R119, 0xffffffff ;  /* 0xffffffff00777802 */ /* 0x000fe40000000f00 */
[----:B------:R-:W-:Y:S02]  /*3870*/  MOV R114, 0x3890 ;  /* 0x0000389000727802 */ /* 0x000fe40000000f00 */
[----:B------:R-:W-:Y:S05]  /*3880*/  CALL.REL.NOINC `($__internal_146_$__cuda_sm70_shflsync_bfly_p) ;  /* 0x000006b000007944 */ /* 0x000fea0003c00000 */
[----:B01----:R-:W-:Y:S01]  /*3890*/  FADD.FTZ R0, R0, R117 ;  /* 0x0000007500007221 */ /* 0x003fe20000010000 */
[----:B------:R-:W-:Y:S01]  /*38a0*/  HFMA2.MMA R117, -RZ, RZ, 0, 9.5367431640625e-07 ;  /* 0x00000010ff757435 */ /* 0x000fe200000001ff */
[----:B------:R-:W-:Y:S02]  /*38b0*/  MOV R110, 0x1f ;  /* 0x0000001f006e7802 */ /* 0x000fe40000000f00 */
[----:B------:R-:W-:Y:S02]  /*38c0*/  MOV R119, 0xffffffff ;  /* 0xffffffff00777802 */ /* 0x000fe40000000f00 */
[----:B------:R-:W-:Y:S02]  /*38d0*/  MOV R114, 0x38f0 ;  /* 0x000038f000727802 */ /* 0x000fe40000000f00 */
[----:B------:R-:W-:Y:S05]  /*38e0*/  CALL.REL.NOINC `($__internal_146_$__cuda_sm70_shflsync_bfly_p) ;  /* 0x0000065000007944 */ /* 0x000fea0003c00000 */
[----:B-1----:R-:W-:Y:S01]  /*38f0*/  FADD.FTZ R2, R0, R117 ;  /* 0x0000007500027221 */ /* 0x002fe20000010000 */
[----:B------:R-:W-:Y:S01]  /*3900*/  P2R R114, PR, RZ, 0x40 ;  /* 0x00000040ff727803 */ /* 0x000fe20000000000 */
[----:B------:R-:W-:Y:S01]  /*3910*/  HFMA2.MMA R117, -RZ, RZ, 0, 5.9604644775390625e-08 ;  /* 0x00000001ff757435 */ /* 0x000fe200000001ff */
[----:B------:R-:W-:Y:S01]  /*3920*/  ISETP.GT.U32.AND P6, PT, R113, 0x3f, PT ;  /* 0x0000003f7100780c */ /* 0x000fe20003fc4070 */
[----:B------:R-:W-:Y:S01]  /*3930*/  FMUL.FTZ R2, R2, c[0x0][0x1e0] ;  /* 0x0000780002027a20 */ /* 0x000fe20000410000 */
[----:B0-----:R-:W-:-:S03]  /*3940*/  MOV R119, 0xffffffff ;  /* 0xffffffff00777802 */ /* 0x001fc60000000f00 */
        /* <DEDUP_REMOVED lines=68> */
[----:B------:R-:W-:Y:S05]  /*3d90*/  CALL.REL.NOINC `($__internal_146_$__cuda_sm70_shflsync_bfly_p) ;  /* 0x000001a000007944 */ /* 0x000fea0003c00000 */
[----:B01----:R-:W-:Y:S01]  /*3da0*/  FADD.FTZ R0, R0, R117 ;  /* 0x0000007500007221 */ /* 0x003fe20000010000 */
[----:B------:R-:W-:Y:S01]  /*3db0*/  HFMA2.MMA R117, -RZ, RZ, 0, 1.1920928955078125e-07 ;  /* 0x00000002ff757435 */ /* 0x000fe200000001ff */
[----:B------:R-:W-:Y:S02]  /*3dc0*/  MOV R110, 0x1f ;  /* 0x0000001f006e7802 */ /* 0x000fe40000000f00 */
[----:B------:R-:W-:Y:S02]  /*3dd0*/  MOV R119, 0xffffffff ;  /* 0xffffffff00777802 */ /* 0x000fe40000000f00 */
[----:B------:R-:W-:Y:S02]  /*3de0*/  MOV R114, 0x3e00 ;  /* 0x00003e0000727802 */ /* 0x000fe40000000f00 */
[----:B------:R-:W-:Y:S05]  /*3df0*/  CALL.REL.NOINC `($__internal_146_$__cuda_sm70_shflsync_bfly_p) ;  /* 0x0000014000007944 */ /* 0x000fea0003c00000 */
[----:B01----:R-:W-:Y:S01]  /*3e00*/  FADD.FTZ R0, R0, R117 ;  /* 0x0000007500007221 */ /* 0x003fe20000010000 */
[----:B------:R-:W-:Y:S01]  /*3e10*/  HFMA2.MMA R117, -RZ, RZ, 0, 2.384185791015625e-07 ;  /* 0x00000004ff757435 */ /* 0x000fe200000001ff */
[----:B------:R-:W-:Y:S02]  /*3e20*/  MOV R110, 0x1f ;  /* 0x0000001f006e7802 */ /* 0x000fe40000000f00 */
[----:B------:R-:W-:-:S02]  /*3e30*/  MOV R119, 0xffffffff ;  /* 0xffffffff00777802 */ /* 0x000fc40000000f00 */
[----:B------:R-:W-:Y:S02]  /*3e40*/  MOV R114, 0x3e60 ;  /* 0x00003e6000727802 */ /* 0x000fe40000000f00 */
[----:B------:R-:W-:Y:S05]  /*3e50*/  CALL.REL.NOINC `($__internal_146_$__cuda_sm70_shflsync_bfly_p) ;  /* 0x000000e000007944 */ /* 0x000fea0003c00000 */
[----:B01----:R-:W-:Y:S01]  /*3e60*/  FADD.FTZ R0, R0, R117 ;  /* 0x0000007500007221 */ /* 0x003fe20000010000 */
[----:B------:R-:W-:Y:S01]  /*3e70*/  HFMA2.MMA R117, -RZ, RZ, 0, 4.76837158203125e-07 ;  /* 0x00000008ff757435 */ /* 0x000fe200000001ff */
[----:B------:R-:W-:Y:S02]  /*3e80*/  MOV R110, 0x1f ;  /* 0x0000001f006e7802 */ /* 0x000fe40000000f00 */
[----:B------:R-:W-:Y:S02]  /*3e90*/  MOV R119, 0xffffffff ;  /* 0xffffffff00777802 */ /* 0x000fe40000000f00 */
[----:B------:R-:W-:Y:S02]  /*3ea0*/  MOV R114, 0x3ec0 ;  /* 0x00003ec000727802 */ /* 0x000fe40000000f00 */
[----:B------:R-:W-:Y:S05]  /*3eb0*/  CALL.REL.NOINC `($__internal_146_$__cuda_sm70_shflsync_bfly_p) ;  /* 0x0000008000007944 */ /* 0x000fea0003c00000 */
[----:B-1----:R-:W-:Y:S01]  /*3ec0*/  FADD.FTZ R116, R0, R117 ;  /* 0x0000007500747221 */ /* 0x002fe20000010000 */
[----:B------:R-:W-:Y:S01]  /*3ed0*/  HFMA2.MMA R117, -RZ, RZ, 0, 9.5367431640625e-07 ;  /* 0x00000010ff757435 */ /* 0x000fe200000001ff */
[----:B0-----:R-:W-:Y:S02]  /*3ee0*/  MOV R110, 0x1f ;  /* 0x0000001f006e7802 */ /* 0x001fe40000000f00 */
[----:B------:R-:W-:-:S02]  /*3ef0*/  MOV R119, 0xffffffff ;  /* 0xffffffff00777802 */ /* 0x000fc40000000f00 */
[----:B------:R-:W-:Y:S02]  /*3f00*/  MOV R0, R116 ;  /* 0x0000007400007202 */ /* 0x000fe40000000f00 */
[----:B------:R-:W-:Y:S02]  /*3f10*/  MOV R114, 0x3f30 ;  /* 0x00003f3000727802 */ /* 0x000fe40000000f00 */
[----:B------:R-:W-:Y:S05]  /*3f20*/  CALL.REL.NOINC `($__internal_146_$__cuda_sm70_shflsync_bfly_p) ;  /* 0x0000001000007944 */ /* 0x000fea0003c00000 */
[----:B01----:R-:W-:Y:S05]  /*3f30*/  BRA `(.L_x_26443) ;  /* 0xffffec0000007947 */ /* 0x003fea000383ffff */
        .weak           $__internal_146_$__cuda_sm70_shflsync_bfly_p
        .type           $__internal_146_$__cuda_sm70_shflsync_bfly_p,@function
        .size           $__internal_146_$__cuda_sm70_shflsync_bfly_p,(.L_x_29286 - $__internal_146_$__cuda_sm70_shflsync_bfly_p)
$__internal_146_$__cuda_sm70_shflsync_bfly_p:
[----:B------:R-:W-:Y:S01]  /*3f40*/  HFMA2.MMA R115, -RZ, RZ, 0, 0 ;  /* 0x00000000ff737435 */ /* 0x000fe200000001ff */
[----:B------:R-:W-:Y:S04]  /*3f50*/  WARPSYNC R119 ;  /* 0x0000007700007348 */ /* 0x000fe80003800000 */
[----:B------:R0:W1:Y:S01]  /*3f60*/  SHFL.BFLY PT, R117, R0, R117, R110 ;  /* 0x0c00007500757389 */ /* 0x00006200000e006e */
[----:B------:R-:W-:Y:S05]  /*3f70*/  RET.REL.NODEC R114 `(_ZN10layer_norm13ln_fwd_kernelINS_13Kernel_traitsIfffffjLj1024ELj1ELj4ELj1ELj16ENS_18Kernel_traits_baseILj1024EfffffjLj128EEEEELb0ELb0ELb1ELb0EEEvNS_9FwdParamsE) ;  /* 0xffffc08072007950 */ /* 0x000fea0003c3ffff */
.L_x_26444:
        /* <DEDUP_REMOVED lines=16> */
.L_x_29286:


//--------------------- .text._ZN10layer_norm13ln_fwd_kernelINS_13Kernel_traitsIfffffjLj1024ELj1ELj4ELj1ELj16ENS_18Kernel_traits_baseILj1024EfffffjLj128EEEEELb0ELb0ELb1ELb1EEEvNS_9FwdParamsE --------------------------
	.section	.text._ZN10layer_norm13ln_fwd_kernelINS_13Kernel_traitsIfffffjLj1024ELj1ELj4ELj1ELj16ENS_18Kernel_traits_baseILj1024EfffffjLj128EEEEELb0ELb0ELb1ELb1EEEvNS_9FwdParamsE,"ax",@progbits
	.sectioninfo	@"SHI_REGISTERS=127"
	.align	128
        .global         _ZN10layer_norm13ln_fwd_kernelINS_13Kernel_traitsIfffffjLj1024ELj1ELj4ELj1ELj16ENS_18Kernel_traits_baseILj1024EfffffjLj128EEEEELb0ELb0ELb1ELb1EEEvNS_9FwdParamsE
        .type           _ZN10layer_norm13ln_fwd_kernelINS_13Kernel_traitsIfffffjLj1024ELj1ELj4ELj1ELj16ENS_18Kernel_traits_baseILj1024EfffffjLj128EEEEELb0ELb0ELb1ELb1EEEvNS_9FwdParamsE,@function
        .size           _ZN10layer_norm13ln_fwd_kernelINS_13Kernel_traitsIfffffjLj1024ELj1ELj4ELj1ELj16ENS_18Kernel_traits_baseILj1024EfffffjLj128EEEEELb0ELb0ELb1ELb1EEEvNS_9FwdParamsE,(.L_x_29287 - _ZN10layer_norm13ln_fwd_kernelINS_13Kernel_traitsIfffffjLj1024ELj1ELj4ELj1ELj16ENS_18Kernel_traits_baseILj1024EfffffjLj128EEEEELb0ELb0ELb1ELb1EEEvNS_9FwdParamsE)
        .other          _ZN10layer_norm13ln_fwd_kernelINS_13Kernel_traitsIfffffjLj1024ELj1ELj4ELj1ELj16ENS_18Kernel_traits_baseILj1024EfffffjLj128EEEEELb0ELb0ELb1ELb1EEEvNS_9FwdParamsE,@"STO_CUDA_ENTRY STV_DEFAULT"
_ZN10layer_norm13ln_fwd_kernelINS_13Kernel_traitsIfffffjLj1024ELj1ELj4ELj1ELj16ENS_18Kernel_traits_baseILj1024EfffffjLj128EEEEELb0ELb0ELb1ELb1EEEvNS_9FwdParamsE:
.text._ZN10layer_norm13ln_fwd_kernelINS_13Kernel_traitsIfffffjLj1024ELj1ELj4ELj1ELj16ENS_18Kernel_traits_baseILj1024EfffffjLj128EEEEELb0ELb0ELb1ELb1EEEvNS_9FwdParamsE:
        /* <DEDUP_REMOVED lines=49> */
[----:B------:R-:W-:Y:S01]  /*0310*/  ULDC.U8 UR6, c[0x0][0x1f0] ;  /* 0x00007c0000067ab9 */ /* 0x000fe20000000000 */
[----:B0-----:R-:W-:-:S02]  /*0320*/  MOV R2, R6 ;  /* 0x0000000600027202 */ /* 0x001fc40000000f00 */
.L_x_26514:
[----:B------:R-:W-:-:S10]  /*0330*/  HFMA2.MMA R81, -RZ, RZ, 0, 2.384185791015625e-07 ;  /* 0x00000004ff517435 */ /* 0x000fd400000001ff */
[----:B-1----:R-:W-:-:S05]  /*0340*/  IMAD.WIDE R4, R2, R81, c[0x0][0x1d0] ;  /* 0x0000740002047625 */ /* 0x002fca00078e0251 */
[----:B------:R-:W2:Y:S01]  /*0350*/  LDG.E R7, [R4.64] ;  /* 0x0000000404077981 */ /* 0x000ea2000c1e1900 */
[----:B------:R-:W-:Y:S01]  /*0360*/  IMAD R3, R2, c[0x0][0x168], RZ ;  /* 0x00005a0002037a24 */ /* 0x000fe200078e02ff */
[----:B------:R-:W-:-:S04]  /*0370*/  ISETP.NE.U32.AND P0, PT, RZ, c[0x0][0x180], PT ;  /* 0x00006000ff007a0c */ /* 0x000fc80003f05070 */
[----:B------:R-:W-:Y:S02]  /*0380*/  SHF.R.S32.HI R6, RZ, 0x1f, R3 ;  /* 0x0000001fff067819 */ /* 0x000fe40000011403 */
[----:B------:R-:W-:Y:S02]  /*0390*/  ISETP.NE.AND.EX P0, PT, RZ, c[0x0][0x184], PT, P0 ;  /* 0x00006100ff007a0c */ /* 0x000fe40003f05300 */
[----:B------:R-:W-:-:S04]  /*03a0*/  LEA.HI R3, R6, R3, RZ, 0x2 ;  /* 0x0000000306037211 */ /* 0x000fc800078f10ff */
[----:B------:R-:W-:-:S07]  /*03b0*/  LEA.HI.SX32 R6, R3, R0, 0x1e ;  /* 0x0000000003067211 */ /* 0x000fce00078ff2ff */
[----:B------:R-:W-:-:S05]  /*03c0*/  @P0 MOV R83, 0x10 ;  /* 0x0000001000530802 */ /* 0x000fca0000000f00 */
[----:B------:R-:W-:-:S05]  /*03d0*/  @P0 IMAD.WIDE.U32 R82, R6, R83, c[0x0][0x180] ;  /* 0x0000600006520625 */ /* 0x000fca00078e0053 */
[----:B------:R0:W3:Y:S01]  /*03e0*/  @P0 LDG.E.128 R72, [R82.64] ;  /* 0x0000000452480981 */ /* 0x0000e2000c1e1d00 */
[----:B------:R-:W-:Y:S01]  /*03f0*/  IMAD.WIDE R80, R2, R81, c[0x0][0x1d8] ;  /* 0x0000760002507625 */ /* 0x000fe200078e0251 */
[C---:B--2---:R-:W-:Y:S01]  /*0400*/  ISETP.GE.AND P5, PT, R7.reuse, 0x1, PT ;  /* 0x000000010700780c */ /* 0x044fe20003fa6270 */
[----:B------:R-:W-:Y:S01]  /*0410*/  BSSY B0, `(.L_x_26445) ;  /* 0x000001f000007945 */ /* 0x000fe20003800000 */
[C---:B------:R-:W-:Y:S02]  /*0420*/  ISETP.GT.AND P6, PT, R7.reuse, RZ, PT ;  /* 0x000000ff0700720c */ /* 0x040fe40003fc4270 */
[----:B-----5:R1:W5:Y:S09]  /*0430*/  LDG.E R5, [R80.64] ;  /* 0x0000000450057981 */ /* 0x020372000c1e1900 */
[----:B------:R-:W-:-:S02]  /*0440*/  @P5 IADD3 R3, R7, -0x1, RZ ;  /* 0xffffffff07035810 */ /* 0x000fc40007ffe0ff */
[----:B0-----:R-:W-:-:S03]  /*0450*/  @P5 MOV R83, 0x10 ;  /* 0x0000001000535802 */ /* 0x001fc60000000f00 */
[----:B------:R-:W-:-:S05]  /*0460*/  @P5 IMAD R3, R3, c[0x0][0x168], RZ ;  /* 0x00005a0003035a24 */ /* 0x000fca00078e02ff */
[----:B------:R-:W-:-:S04]  /*0470*/  @P5 SHF.R.S32.HI R4, RZ, 0x1f, R3 ;  /* 0x0000001fff045819 */ /* 0x000fc80000011403 */
[----:B------:R-:W-:Y:S01]  /*0480*/  @P5 LEA.HI R3, R4, R3, RZ, 0x2 ;  /* 0x0000000304035211 */ /* 0x000fe200078f10ff */
[----:B------:R-:W-:-:S06]  /*0490*/  HFMA2.MMA R4, -RZ, RZ, 0, 0 ;  /* 0x00000000ff047435 */ /* 0x000fcc00000001ff */
[----:B------:R-:W-:Y:S01]  /*04a0*/  @P5 LEA.HI.SX32 R4, R3, R0, 0x1e ;  /* 0x0000000003045211 */ /* 0x000fe200078ff2ff */
[----:B------:R-:W-:-:S04]  /*04b0*/  HFMA2.MMA R3, -RZ, RZ, 0, 9.5367431640625e-07 ;  /* 0x00000010ff037435 */ /* 0x000fc800000001ff */
[----:B------:R-:W-:-:S05]  /*04c0*/  @P5 IMAD.WIDE.U32 R82, R4, R83, c[0x0][0x170] ;  /* 0x00005c0004525625 */ /* 0x000fca00078e0053 */
[----:B------:R0:W5:Y:S01]  /*04d0*/  @P5 LDG.E.128 R76, [R82.64] ;  /* 0x00000004524c5981 */ /* 0x000162000c1e1d00 */
[----:B------:R-:W-:Y:S01]  /*04e0*/  @!P6 ISETP.NE.U32.AND P3, PT, RZ, c[0x0][0x180], PT ;  /* 0x00006000ff00ea0c */ /* 0x000fe20003f65070 */
[C---:B-1----:R-:W-:Y:S01]  /*04f0*/  IMAD.WIDE.U32 R80, R6.reuse, R3, c[0x0][0x188] ;  /* 0x0000620006507625 */ /* 0x042fe200078e0003 */
[----:B------:R-:W-:Y:S02]  /*0500*/  @!P6 ISETP.NE.U32.AND P1, PT, RZ, c[0x0][0x180], PT ;  /* 0x00006000ff00ea0c */ /* 0x000fe40003f25070 */
[----:B------:R-:W-:Y:S02]  /*0510*/  @!P6 ISETP.NE.U32.AND P2, PT, RZ, c[0x0][0x180], PT ;  /* 0x00006000ff00ea0c */ /* 0x000fe40003f45070 */
[----:B------:R-:W-:Y:S02]  /*0520*/  @!P6 ISETP.NE.U32.AND P4, PT, RZ, c[0x0][0x180], PT ;  /* 0x00006000ff00ea0c */ /* 0x000fe40003f85070 */
[----:B------:R-:W-:Y:S02]  /*0530*/  IADD3 R86, R6, 0x20, RZ ;  /* 0x0000002006567810 */ /* 0x000fe40007ffe0ff */
[----:B------:R-:W-:-:S02]  /*0540*/  @!P6 ISETP.NE.AND.EX P1, PT, RZ, c[0x0][0x184], PT, P1 ;  /* 0x00006100ff00ea0c */ /* 0x000fc40003f25310 */
[----:B------:R-:W-:Y:S01]  /*0550*/  @!P6 ISETP.NE.AND.EX P2, PT, RZ, c[0x0][0x184], PT, P2 ;  /* 0x00006100ff00ea0c */ /* 0x000fe20003f45320 */
[----:B------:R-:W-:Y:S01]  /*0560*/  @P0 IMAD.WIDE.U32 R84, R86, R3, c[0x0][0x180] ;  /* 0x0000600056540625 */ /* 0x000fe200078e0003 */
[----:B------:R-:W-:Y:S02]  /*0570*/  @!P6 ISETP.NE.AND.EX P4, PT, RZ, c[0x0][0x184], PT, P4 ;  /* 0x00006100ff00ea0c */ /* 0x000fe40003f85340 */
[----:B------:R-:W-:Y:S02]  /*0580*/  @!P6 ISETP.NE.AND.EX P3, PT, RZ, c[0x0][0x184], PT, P3 ;  /* 0x00006100ff00ea0c */ /* 0x000fe40003f65330 */
[----:B---3--:R-:W-:Y:S02]  /*0590*/  @!P6 FSEL R109, R73, RZ, P1 ;  /* 0x000000ff496de208 */ /* 0x008fe40000800000 */
[----:B------:R-:W-:Y:S02]  /*05a0*/  @!P6 FSEL R110, R74, RZ, P2 ;  /* 0x000000ff4a6ee208 */ /* 0x000fe40001000000 */
[----:B------:R-:W-:-:S02]  /*05b0*/  @!P6 FSEL R111, R75, RZ, P4 ;  /* 0x000000ff4b6fe208 */ /* 0x000fc40002000000 */
[----:B------:R-:W-:Y:S01]  /*05c0*/  @!P6 FSEL R108, R72, RZ, P3 ;  /* 0x000000ff486ce208 */ /* 0x000fe20001800000 */
[----:B------:R-:W-:Y:S05]  /*05d0*/  @!P6 BRA `(.L_x_26446) ;  /* 0x000000200000e947 */ /* 0x000fea0003800000 */
[----:B0----5:R-:W-:-:S04]  /*05e0*/  FMUL.FTZ R108, R76, c[0x0][0x1ec] ;  /* 0x00007b004c6c7a20 */ /* 0x021fc80000410000 */
[----:B------:R-:W-:Y:S02]  /*05f0*/  @P0 FADD.FTZ R108, R72, R108 ;  /* 0x0000006c486c0221 */ /* 0x000fe40000010000 */
.L_x_26446:
[----:B0-----:R-:W-:Y:S05]  /*0600*/  BSYNC B0 ;  /* 0x0000000000007941 */ /* 0x001fea0003800000 */
.L_x_26445:
[----:B------:R-:W-:Y:S01]  /*0610*/  BSSY B0, `(.L_x_26447) ;  /* 0x0000004000007945 */ /* 0x000fe20003800000 */
[----:B------:R-:W-:Y:S05]  /*0620*/  @!P6 BRA `(.L_x_26448) ;  /* 0x000000200000e947 */ /* 0x000fea0003800000 */
[----:B-----5:R-:W-:-:S04]  /*0630*/  FMUL.FTZ R109, R77, c[0x0][0x1ec] ;  /* 0x00007b004d6d7a20 */ /* 0x020fc80000410000 */
[----:B------:R-:W-:Y:S02]  /*0640*/  @P0 FADD.FTZ R109, R73, R109 ;  /* 0x0000006d496d0221 */ /* 0x000fe40000010000 */
.L_x_26448:
[----:B------:R-:W-:Y:S05]  /*0650*/  BSYNC B0 ;  /* 0x0000000000007941 */ /* 0x000fea0003800000 */
.L_x_26447:
[----:B------:R-:W-:Y:S01]  /*0660*/  BSSY B0, `(.L_x_26449) ;  /* 0x0000004000007945 */ /* 0x000fe20003800000 */
[----:B------:R-:W-:Y:S05]  /*0670*/  @!P6 BRA `(.L_x_26450) ;  /* 0x000000200000e947 */ /* 0x000fea0003800000 */
[----:B-----5:R-:W-:-:S04]  /*0680*/  FMUL.FTZ R110, R78, c[0x0][0x1ec] ;  /* 0x00007b004e6e7a20 */ /* 0x020fc80000410000 */
[----:B------:R-:W-:Y:S02]  /*0690*/  @P0 FADD.FTZ R110, R74, R110 ;  /* 0x0000006e4a6e0221 */ /* 0x000fe40000010000 */
.L_x_26450:
[----:B------:R-:W-:Y:S05]  /*06a0*/  BSYNC B0 ;  /* 0x0000000000007941 */ /* 0x000fea0003800000 */
.L_x_26449:
[----:B------:R-:W-:Y:S01]  /*06b0*/  BSSY B0, `(.L_x_26451) ;  /* 0x0000004000007945 */ /* 0x000fe20003800000 */
[----:B------:R-:W-:Y:S05]  /*06c0*/  @!P6 BRA `(.L_x_26452) ;  /* 0x000000200000e947 */ /* 0x000fea0003800000 */
[----:B-----5:R-:W-:-:S04]  /*06d0*/  FMUL.FTZ R111, R79, c[0x0][0x1ec] ;  /* 0x00007b004f6f7a20 */ /* 0x020fc80000410000 */
[----:B------:R-:W-:Y:S02]  /*06e0*/  @P0 FADD.FTZ R111, R75, R111 ;  /* 0x0000006f4b6f0221 */ /* 0x000fe40000010000 */
.L_x_26452:
[----:B------:R-:W-:Y:S05]  /*06f0*/  BSYNC B0 ;  /* 0x0000000000007941 */ /* 0x000fea0003800000 */
.L_x_26451:
        /* <DEDUP_REMOVED lines=18> */
[----:B------:R-:W-:Y:S02]  /*0820*/  @!P6 FSEL R106, R74, RZ, P2 ;  /* 0x000000ff4a6ae208 */ /* 0x000fe40001000000 */
[----:B------:R-:W-:Y:S02]  /*0830*/  @!P6 FSEL R107, R75, RZ, P4 ;  /* 0x000000ff4b6be208 */ /* 0x000fe40002000000 */
[----:B------:R-:W-:Y:S01]  /*0840*/  @!P6 FSEL R104, R72, RZ, P3 ;  /* 0x000000ff4868e208 */ /* 0x000fe20001800000 */
[----:B------:R-:W-:Y:S05]  /*0850*/  @!P6 BRA `(.L_x_26454) ;  /* 0x000000200000e947 */ /* 0x000fea0003800000 */
[----:B0----5:R-:W-:-:S04]  /*0860*/  FMUL.FTZ R104, R76, c[0x0][0x1ec] ;  /* 0x00007b004c687a20 */ /* 0x021fc80000410000 */
[----:B------:R-:W-:Y:S02]  /*0870*/  @P0 FADD.FTZ R104, R72, R104 ;  /* 0x0000006848680221 */ /* 0x000fe40000010000 */
.L_x_26454:
[----:B0-----:R-:W-:Y:S05]  /*0880*/  BSYNC B0 ;  /* 0x0000000000007941 */ /* 0x001fea0003800000 */
.L_x_26453:
[----:B------:R-:W-:Y:S01]  /*0890*/  BSSY B0, `(.L_x_26455) ;  /* 0x0000004000007945 */ /* 0x000fe20003800000 */
[----:B------:R-:W-:Y:S05]  /*08a0*/  @!P6 BRA `(.L_x_26456) ;  /* 0x000000200000e947 */ /* 0x000fea0003800000 */
[----:B-----5:R-:W-:-:S04]  /*08b0*/  FMUL.FTZ R105, R77, c[0x0][0x1ec] ;  /* 0x00007b004d697a20 */ /* 0x020fc80000410000 */
[----:B------:R-:W-:Y:S02]  /*08c0*/  @P0 FADD.FTZ R105, R73, R105 ;  /* 0x0000006949690221 */ /* 0x000fe40000010000 */
.L_x_26456:
[----:B------:R-:W-:Y:S05]  /*08d0*/  BSYNC B0 ;  /* 0x0000000000007941 */ /* 0x000fea0003800000 */
.L_x_26455:
[----:B------:R-:W-:Y:S01]  /*08e0*/  BSSY B0, `(.L_x_26457) ;  /* 0x0000004000007945 */ /* 0x000fe20003800000 */
[----:B------:R-:W-:Y:S05]  /*08f0*/  @!P6 BRA `(.L_x_26458) ;  /* 0x000000200000e947 */ /* 0x000fea0003800000 */
[----:B-----5:R-:W-:-:S04]  /*0900*/  FMUL.FTZ R106, R78, c[0x0][0x1ec] ;  /* 0x00007b004e6a7a20 */ /* 0x020fc80000410000 */
[----:B------:R-:W-:Y:S02]  /*0910*/  @P0 FADD.FTZ R106, R74, R106 ;  /* 0x0000006a4a6a0221 */ /* 0x000fe40000010000 */
.L_x_26458:
[----:B------:R-:W-:Y:S05]  /*0920*/  BSYNC B0 ;  /* 0x0000000000007941 */ /* 0x000fea0003800000 */
.L_x_26457:
[----:B------:R-:W-:Y:S01]  /*0930*/  BSSY B0, `(.L_x_26459) ;  /* 0x0000004000007945 */ /* 0x000fe20003800000 */
[----:B------:R-:W-:Y:S05]  /*0940*/  @!P6 BRA `(.L_x_26460) ;  /* 0x000000200000e947 */ /* 0x000fea0003800000 */
[----:B-----5:R-:W-:-:S04]  /*0950*/  FMUL.FTZ R107, R79, c[0x0][0x1ec] ;  /* 0x00007b004f6b7a20 */ /* 0x020fc80000410000 */
[----:B------:R-:W-:Y:S02]  /*0960*/  @P0 FADD.FTZ R107, R75, R107 ;  /* 0x0000006b4b6b0221 */ /* 0x000fe40000010000 */
.L_x_26460:
[----:B------:R-:W-:Y:S05]  /*0970*/  BSYNC B0 ;  /* 0x0000000000007941 */ /* 0x000fea0003800000 */
.L_x_26459:
        /* <DEDUP_REMOVED lines=24> */
.L_x_26462:
[----:B0-----:R-:W-:Y:S05]  /*0b00*/  BSYNC B0 ;  /* 0x0000000000007941 */ /* 0x001fea0003800000 */
.L_x_26461:
[----:B------:R-:W-:Y:S01]  /*0b10*/  BSSY B0, `(.L_x_26463) ;  /* 0x0000004000007945 */ /* 0x000fe20003800000 */
[----:B------:R-:W-:Y:S05]  /*0b20*/  @!P6 BRA `(.L_x_26464) ;  /* 0x000000200000e947 */ /* 0x000fea0003800000 */
[----:B-----5:R-:W-:-:S04]  /*0b30*/  FMUL.FTZ R93, R77, c[0x0][0x1ec] ;  /* 0x00007b004d5d7a20 */ /* 0x020fc80000410000 */
[----:B------:R-:W-:Y:S02]  /*0b40*/  @P0 FADD.FTZ R93, R73, R93 ;  /* 0x0000005d495d0221 */ /* 0x000fe40000010000 */
.L_x_26464:
[----:B------:R-:W-:Y:S05]  /*0b50*/  BSYNC B0 ;  /* 0x0000000000007941 */ /* 0x000fea0003800000 */
.L_x_26463:
[----:B------:R-:W-:Y:S01]  /*0b60*/  BSSY B0, `(.L_x_26465) ;  /* 0x0000004000007945 */ /* 0x000fe20003800000 */
[----:B------:R-:W-:Y:S05]  /*0b70*/  @!P6 BRA `(.L_x_26466) ;  /* 0x000000200000e947 */ /* 0x000fea0003800000 */
[----:B-----5:R-:W-:-:S04]  /*0b80*/  FMUL.FTZ R94, R78, c[0x0][0x1ec] ;  /* 0x00007b004e5e7a20 */ /* 0x020fc80000410000 */
[----:B------:R-:W-:Y:S02]  /*0b90*/  @P0 FADD.FTZ R94, R74, R94 ;  /* 0x0000005e4a5e0221 */ /* 0x000fe40000010000 */
.L_x_26466:
[----:B------:R-:W-:Y:S05]  /*0ba0*/  BSYNC B0 ;  /* 0x0000000000007941 */ /* 0x000fea0003800000 */
.L_x_26465:
[----:B------:R-:W-:Y:S01]  /*0bb0*/  BSSY B0, `(.L_x_26467) ;  /* 0x0000004000007945 */ /* 0x000fe20003800000 */
[----:B------:R-:W-:Y:S05]  /*0bc0*/  @!P6 BRA `(.L_x_26468) ;  /* 0x000000200000e947 */ /* 0x000fea0003800000 */
[----:B-----5:R-:W-:-:S04]  /*0bd0*/  FMUL.FTZ R95, R79, c[0x0][0x1ec] ;  /* 0x00007b004f5f7a20 */ /* 0x020fc80000410000 */
[----:B------:R-:W-:Y:S02]  /*0be0*/  @P0 FADD.FTZ R95, R75, R95 ;  /* 0x0000005f4b5f0221 */ /* 0x000fe40000010000 */
.L_x_26468:
[----:B------:R-:W-:Y:S05]  /*0bf0*/  BSYNC B0 ;  /* 0x0000000000007941 */ /* 0x000fea0003800000 */
.L_x_26467:
        /* <DEDUP_REMOVED lines=14> */
[----:B0-----:R-:W-:Y:S01]  /*0ce0*/  @P0 IMAD.WIDE.U32 R82, R88, R3, c[0x0][0x180] ;  /* 0x0000600058520625 */ /* 0x001fe200078e0003 */
[----:B------:R-:W-:Y:S02]  /*0cf0*/  @!P6 ISETP.NE.AND.EX P4, PT, RZ, c[0x0][0x184], PT, P4 ;  /* 0x00006100ff00ea0c */ /* 0x000fe40003f85340 */
[----:B------:R-:W-:-:S02]  /*0d00*/  @!P6 ISETP.NE.AND.EX P3, PT, RZ, c[0x0][0x184], PT, P3 ;  /* 0x00006100ff00ea0c */ /* 0x000fc40003f65330 */
[----:B--2---:R-:W-:Y:S02]  /*0d10*/  @!P6 FSEL R101, R73, RZ, P1 ;  /* 0x000000ff4965e208 */ /* 0x004fe40000800000 */
[----:B------:R-:W-:Y:S02]  /*0d20*/  @!P6 FSEL R102, R74, RZ, P2 ;  /* 0x000000ff4a66e208 */ /* 0x000fe40001000000 */
[----:B------:R-:W-:Y:S02]  /*0d30*/  @!P6 FSEL R103, R75, RZ, P4 ;  /* 0x000000ff4b67e208 */ /* 0x000fe40002000000 */
[----:B------:R-:W-:Y:S01]  /*0d40*/  @!P6 FSEL R100, R72, RZ, P3 ;  /* 0x000000ff4864e208 */ /* 0x000fe20001800000 */
[----:B------:R-:W-:Y:S05]  /*0d50*/  @!P6 BRA `(.L_x_26470) ;  /* 0x000000200000e947 */ /* 0x000fea0003800000 */
[----:B-1---5:R-:W-:-:S04]  /*0d60*/  FMUL.FTZ R100, R76, c[0x0][0x1ec] ;  /* 0x00007b004c647a20 */ /* 0x022fc80000410000 */
[----:B------:R-:W-:Y:S02]  /*0d70*/  @P0 FADD.FTZ R100, R72, R100 ;  /* 0x0000006448640221 */ /* 0x000fe40000010000 */
.L_x_26470:
[----:B-1----:R-:W-:Y:S05]  /*0d80*/  BSYNC B0 ;  /* 0x0000000000007941 */ /* 0x002fea0003800000 */
.L_x_26469:
[----:B------:R-:W-:Y:S01]  /*0d90*/  BSSY B0, `(.L_x_26471) ;  /* 0x0000004000007945 */ /* 0x000fe20003800000 */
[----:B------:R-:W-:Y:S05]  /*0da0*/  @!P6 BRA `(.L_x_26472) ;  /* 0x000000200000e947 */ /* 0x000fea0003800000 */
[----:B-----5:R-:W-:-:S04]  /*0db0*/  FMUL.FTZ R101, R77, c[0x0][0x1ec] ;  /* 0x00007b004d657a20 */ /* 0x020fc80000410000 */
[----:B------:R-:W-:Y:S02]  /*0dc0*/  @P0 FADD.FTZ R101, R73, R101 ;  /* 0x0000006549650221 */ /* 0x000fe40000010000 */
.L_x_26472:
[----:B------:R-:W-:Y:S05]  /*0dd0*/  BSYNC B0 ;  /* 0x0000000000007941 */ /* 0x000fea0003800000 */
.L_x_26471:
[----:B------:R-:W-:Y:S01]  /*0de0*/  BSSY B0, `(.L_x_26473) ;  /* 0x0000004000007945 */ /* 0x000fe20003800000 */
[----:B------:R-:W-:Y:S05]  /*0df0*/  @!P6 BRA `(.L_x_26474) ;  /* 0x000000200000e947 */ /* 0x000fea0003800000 */
[----:B-----5:R-:W-:-:S04]  /*0e00*/  FMUL.FTZ R102, R78, c[0x0][0x1ec] ;  /* 0x00007b004e667a20 */ /* 0x020fc80000410000 */
[----:B------:R-:W-:Y:S02]  /*0e10*/  @P0 FADD.FTZ R102, R74, R102 ;  /* 0x000000664a660221 */ /* 0x000fe40000010000 */
.L_x_26474:
[----:B------:R-:W-:Y:S05]  /*0e20*/  BSYNC B0 ;  /* 0x0000000000007941 */ /* 0x000fea0003800000 */
.L_x_26473:
[----:B------:R-:W-:Y:S01]  /*0e30*/  BSSY B0, `(.L_x_26475) ;  /* 0x0000004000007945 */ /* 0x000fe20003800000 */
[----:B------:R-:W-:Y:S05]  /*0e40*/  @!P6 BRA `(.L_x_26476) ;  /* 0x000000200000e947 */ /* 0x000fea0003800000 */
[----:B-----5:R-:W-:-:S04]  /*0e50*/  FMUL.FTZ R103, R79, c[0x0][0x1ec] ;  /* 0x00007b004f677a20 */ /* 0x020fc80000410000 */
[----:B------:R-:W-:Y:S02]  /*0e60*/  @P0 FADD.FTZ R103, R75, R103 ;  /* 0x000000674b670221 */ /* 0x000fe40000010000 */
.L_x_26476:
[----:B------:R-:W-:Y:S05]  /*0e70*/  BSYNC B0 ;  /* 0x0000000000007941 */ /* 0x000fea0003800000 */
.L_x_26475:
        /* <DEDUP_REMOVED lines=24> */
.L_x_26478:
[----:B-1----:R-:W-:Y:S05]  /*1000*/  BSYNC B0 ;  /* 0x0000000000007941 */ /* 0x002fea0003800000 */
.L_x_26477:
[----:B------:R-:W-:Y:S01]  /*1010*/  BSSY B0, `(.L_x_26479) ;  /* 0x0000004000007945 */ /* 0x000fe20003800000 */
[----:B------:R-:W-:Y:S05]  /*1020*/  @!P6 BRA `(.L_x_26480) ;  /* 0x000000200000e947 */ /* 0x000fea0003800000 */
[----:B-----5:R-:W-:-:S04]  /*1030*/  FMUL.FTZ R89, R77, c[0x0][0x1ec] ;  /* 0x00007b004d597a20 */ /* 0x020fc80000410000 */
[----:B------:R-:W-:Y:S02]  /*1040*/  @P0 FADD.FTZ R89, R73, R89 ;  /* 0x0000005949590221 */ /* 0x000fe40000010000 */
.L_x_26480:
[----:B------:R-:W-:Y:S05]  /*1050*/  BSYNC B0 ;  /* 0x0000000000007941 */ /* 0x000fea0003800000 */
.L_x_26479:
[----:B------:R-:W-:Y:S01]  /*1060*/  BSSY B0, `(.L_x_26481) ;  /* 0x0000004000007945 */ /* 0x000fe20003800000 */
[----:B------:R-:W-:Y:S05]  /*1070*/  @!P6 BRA `(.L_x_26482) ;  /* 0x000000200000e947 */ /* 0x000fea0003800000 */
[----:B-----5:R-:W-:-:S04]  /*1080*/  FMUL.FTZ R90, R78, c[0x0][0x1ec] ;  /* 0x00007b004e5a7a20 */ /* 0x020fc80000410000 */
[----:B------:R-:W-:Y:S02]  /*1090*/  @P0 FADD.FTZ R90, R74, R90 ;  /* 0x0000005a4a5a0221 */ /* 0x000fe40000010000 */
.L_x_26482:
[----:B------:R-:W-:Y:S05]  /*10a0*/  BSYNC B0 ;  /* 0x0000000000007941 */ /* 0x000fea0003800000 */
.L_x_26481:
[----:B------:R-:W-:Y:S01]  /*10b0*/  BSSY B0, `(.L_x_26483) ;  /* 0x0000004000007945 */ /* 0x000fe20003800000 */
[----:B------:R-:W-:Y:S05]  /*10c0*/  @!P6 BRA `(.L_x_26484) ;  /* 0x000000200000e947 */ /* 0x000fea0003800000 */
[----:B-----5:R-:W-:-:S04]  /*10d0*/  FMUL.FTZ R91, R79, c[0x0][0x1ec] ;  /* 0x00007b004f5b7a20 */ /* 0x020fc80000410000 */
[----:B------:R-:W-:Y:S02]  /*10e0*/  @P0 FADD.FTZ R91, R75, R91 ;  /* 0x0000005b4b5b0221 */ /* 0x000fe40000010000 */
.L_x_26484:
[----:B------:R-:W-:Y:S05]  /*10f0*/  BSYNC B0 ;  /* 0x0000000000007941 */ /* 0x000fea0003800000 */
.L_x_26483:
[----:B------:R-:W-:Y:S01]  /*1100*/  @P5 IADD3 R80, R4, 0xa0, RZ ;  /* 0x000000a004505810 */ /* 0x000fe20007ffe0ff */
[----:B------:R0:W-:Y:S04]  /*1110*/  STG.E.128 [R84.64], R88 ;  /* 0x0000005854007986 */ /* 0x0001e8000c101d04 */
[-C--:B------:R-:W-:Y:S01]  /*1120*/  @P5 IMAD.WIDE.U32 R80, R80, R3.reuse, c[0x0][0x170] ;  /* 0x00005c0050505625 */ /* 0x080fe200078e0003 */
[----:B------:R-:W0:Y:S04]  /*1130*/  @P0 LDG.E.128 R72, [R86.64] ;  /* 0x0000000456480981 */ /* 0x000e28000c1e1d00 */
        /* <DEDUP_REMOVED lines=13> */
[----:B0-----:R-:W-:Y:S02]  /*1210*/  @!P6 FSEL R85, R73, RZ, P1 ;  /* 0x000000ff4955e208 */ /* 0x001fe40000800000 */
[----:B------:R-:W-:Y:S02]  /*1220*/  @!P6 FSEL R86, R74, RZ, P2 ;  /* 0x000000ff4a56e208 */ /* 0x000fe40001000000 */
[----:B------:R-:W-:Y:S02]  /*1230*/  @!P6 FSEL R87, R75, RZ, P4 ;  /* 0x000000ff4b57e208 */ /* 0x000fe40002000000 */
[----:B------:R-:W-:Y:S01]  /*1240*/  @!P6 FSEL R84, R72, RZ, P3 ;  /* 0x000000ff4854e208 */ /* 0x000fe20001800000 */
[----:B------:R-:W-:Y:S05]  /*1250*/  @!P6 BRA `(.L_x_26486) ;  /* 0x000000200000e947 */ /* 0x000fea0003800000 */
[----:B-1---5:R-:W-:-:S04]  /*1260*/  FMUL.FTZ R84, R76, c[0x0][0x1ec] ;  /* 0x00007b004c547a20 */ /* 0x022fc80000410000 */
[----:B------:R-:W-:Y:S02]  /*1270*/  @P0 FADD.FTZ R84, R72, R84 ;  /* 0x0000005448540221 */ /* 0x000fe40000010000 */
.L_x_26486:
[----:B-1----:R-:W-:Y:S05]  /*1280*/  BSYNC B0 ;  /* 0x0000000000007941 */ /* 0x002fea0003800000 */
.L_x_26485:
[----:B------:R-:W-:Y:S01]  /*1290*/  BSSY B0, `(.L_x_26487) ;  /* 0x0000004000007945 */ /* 0x000fe20003800000 */
[----:B------:R-:W-:Y:S05]  /*12a0*/  @!P6 BRA `(.L_x_26488) ;  /* 0x000000200000e947 */ /* 0x000fea0003800000 */
[----:B-----5:R-:W-:-:S04]  /*12b0*/  FMUL.FTZ R85, R77, c[0x0][0x1ec] ;  /* 0x00007b004d557a20 */ /* 0x020fc80000410000 */
[----:B------:R-:W-:Y:S02]  /*12c0*/  @P0 FADD.FTZ R85, R73, R85 ;  /* 0x0000005549550221 */ /* 0x000fe40000010000 */
.L_x_26488:
[----:B------:R-:W-:Y:S05]  /*12d0*/  BSYNC B0 ;  /* 0x0000000000007941 */ /* 0x000fea0003800000 */
.L_x_26487:
[----:B------:R-:W-:Y:S01]  /*12e0*/  BSSY B0, `(.L_x_26489) ;  /* 0x0000004000007945 */ /* 0x000fe20003800000 */
[----:B------:R-:W-:Y:S05]  /*12f0*/  @!P6 BRA `(.L_x_26490) ;  /* 0x000000200000e947 */ /* 0x000fea0003800000 */
[----:B-----5:R-:W-:-:S04]  /*1300*/  FMUL.FTZ R86, R78, c[0x0][0x1ec] ;  /* 0x00007b004e567a20 */ /* 0x020fc80000410000 */
[----:B------:R-:W-:Y:S02]  /*1310*/  @P0 FADD.FTZ R86, R74, R86 ;  /* 0x000000564a560221 */ /* 0x000fe40000010000 */
.L_x_26490:
[----:B------:R-:W-:Y:S05]  /*1320*/  BSYNC B0 ;  /* 0x0000000000007941 */ /* 0x000fea0003800000 */
.L_x_26489:
[----:B------:R-:W-:Y:S01]  /*1330*/  BSSY B0, `(.L_x_26491) ;  /* 0x0000004000007945 */ /* 0x000fe20003800000 */
[----:B------:R-:W-:Y:S05]  /*1340*/  @!P6 BRA `(.L_x_26492) ;  /* 0x000000200000e947 */ /* 0x000fea0003800000 */
[----:B-----5:R-:W-:-:S04]  /*1350*/  FMUL.FTZ R87, R79, c[0x0][0x1ec] ;  /* 0x00007b004f577a20 */ /* 0x020fc80000410000 */
[----:B------:R-:W-:Y:S02]  /*1360*/  @P0 FADD.FTZ R87, R75, R87 ;  /* 0x000000574b570221 */ /* 0x000fe40000010000 */
.L_x_26492:
[----:B------:R-:W-:Y:S05]  /*1370*/  BSYNC B0 ;  /* 0x0000000000007941 */ /* 0x000fea0003800000 */
.L_x_26491:
[----:B------:R0:W-:Y:S04]  /*1380*/  STG.E.128 [R82.64], R84 ;  /* 0x0000005452007986 */ /* 0x0001e8000c101d04 */
[----:B------:R-:W2:Y:S01]  /*1390*/  @P0 LDG.E.128 R72, [R96.64] ;  /* 0x0000000460480981 */ /* 0x000ea2000c1e1d00 */
[----:B------:R-:W-:Y:S02]  /*13a0*/  @P5 IADD3 R80, R4, 0xc0, RZ ;  /* 0x000000c004505810 */ /* 0x000fe40007ffe0ff */
[----:B------:R-:W-:Y:S02]  /*13b0*/  @!P6 ISETP.NE.U32.AND P3, PT, RZ, c[0x0][0x180], PT ;  /* 0x00006000ff00ea0c */ /* 0x000fe40003f65070 */
[----:B------:R-:W-:Y:S01]  /*13c0*/  @!P6 ISETP.NE.U32.AND P1, PT, RZ, c[0x0][0x180], PT ;  /* 0x00006000ff00ea0c */ /* 0x000fe20003f25070 */
[----:B------:R-:W-:Y:S01]  /*13d0*/  @P5 IMAD.WIDE.U32 R80, R80, R3, c[0x0][0x170] ;  /* 0x00005c0050505625 */ /* 0x000fe200078e0003 */
[----:B------:R-:W-:-:S02]  /*13e0*/  @!P6 ISETP.NE.U32.AND P2, PT, RZ, c[0x0][0x180], PT ;  /* 0x00006000ff00ea0c */ /* 0x000fc40003f45070 */
[----:B------:R-:W-:Y:S02]  /*13f0*/  @!P6 ISETP.NE.U32.AND P4, PT, RZ, c[0x0][0x180], PT ;  /* 0x00006000ff00ea0c */ /* 0x000fe40003f85070 */
[----:B------:R-:W-:Y:S01]  /*1400*/  IADD3 R6, R6, 0xe0, RZ ;  /* 0x000000e006067810 */ /* 0x000fe20007ffe0ff */
[----:B------:R-:W-:Y:S01]  /*1410*/  BSSY B0, `(.L_x_26493) ;  /* 0x000000f000007945 */ /* 0x000fe20003800000 */
[----:B------:R-:W-:Y:S01]  /*1420*/  @!P6 ISETP.NE.AND.EX P1, PT, RZ, c[0x0][0x184], PT, P1 ;  /* 0x00006100ff00ea0c */ /* 0x000fe20003f25310 */
[----:B-----5:R2:W5:Y:S01]  /*1430*/  @P5 LDG.E.128 R76, [R80.64] ;  /* 0x00000004504c5981 */ /* 0x020562000c1e1d00 */
[----:B------:R-:W-:Y:S01]  /*1440*/  @!P6 ISETP.NE.AND.EX P2, PT, RZ, c[0x0][0x184], PT, P2 ;  /* 0x00006100ff00ea0c */ /* 0x000fe20003f45320 */
[-C--:B------:R-:W-:Y:S01]  /*1450*/  IMAD.WIDE.U32 R98, R98, R3.reuse, c[0x0][0x188] ;  /* 0x0000620062627625 */ /* 0x080fe200078e0003 */
[----:B------:R-:W-:Y:S02]  /*1460*/  @!P6 ISETP.NE.AND.EX P4, PT, RZ, c[0x0][0x184], PT, P4 ;  /* 0x00006100ff00ea0c */ /* 0x000fe40003f85340 */
[----:B------:R-:W-:Y:S01]  /*1470*/  @!P6 ISETP.NE.AND.EX P3, PT, RZ, c[0x0][0x184], PT, P3 ;  /* 0x00006100ff00ea0c */ /* 0x000fe20003f65330 */
[----:B------:R-:W-:Y:S01]  /*1480*/  @P0 IMAD.WIDE.U32 R114, R6, R3, c[0x0][0x180] ;  /* 0x0000600006720625 */ /* 0x000fe200078e0003 */
[----:B--2---:R-:W-:-:S02]  /*1490*/  @!P6 FSEL R81, R73, RZ, P1 ;  /* 0x000000ff4951e208 */ /* 0x004fc40000800000 */
[----:B0-----:R-:W-:Y:S02]  /*14a0*/  @!P6 FSEL R82, R74, RZ, P2 ;  /* 0x000000ff4a52e208 */ /* 0x001fe40001000000 */
[----:B------:R-:W-:Y:S02]  /*14b0*/  @!P6 FSEL R83, R75, RZ, P4 ;  /* 0x000000ff4b53e208 */ /* 0x000fe40002000000 */
[----:B------:R-:W-:Y:S01]  /*14c0*/  @!P6 FSEL R80, R72, RZ, P3 ;  /* 0x000000ff4850e208 */ /* 0x000fe20001800000 */
[----:B------:R-:W-:Y:S05]  /*14d0*/  @!P6 BRA `(.L_x_26494) ;  /* 0x000000200000e947 */ /* 0x000fea0003800000 */
[----:B-----5:R-:W-:-:S04]  /*14e0*/  FMUL.FTZ R80, R76, c[0x0][0x1ec] ;  /* 0x00007b004c507a20 */ /* 0x020fc80000410000 */
[----:B------:R-:W-:Y:S02]  /*14f0*/  @P0 FADD.FTZ R80, R72, R80 ;  /* 0x0000005048500221 */ /* 0x000fe40000010000 */
.L_x_26494:
[----:B------:R-:W-:Y:S05]  /*1500*/  BSYNC B0 ;  /* 0x0000000000007941 */ /* 0x000fea0003800000 */
.L_x_26493:
[----:B------:R-:W-:Y:S01]  /*1510*/  BSSY B0, `(.L_x_26495) ;  /* 0x0000004000007945 */ /* 0x000fe20003800000 */
[----:B------:R-:W-:Y:S05]  /*1520*/  @!P6 BRA `(.L_x_26496) ;  /* 0x000000200000e947 */ /* 0x000fea0003800000 */
[----:B-----5:R-:W-:-:S04]  /*1530*/  FMUL.FTZ R81, R77, c[0x0][0x1ec] ;  /* 0x00007b004d517a20 */ /* 0x020fc80000410000 */
[----:B------:R-:W-:Y:S02]  /*1540*/  @P0 FADD.FTZ R81, R73, R81 ;  /* 0x0000005149510221 */ /* 0x000fe40000010000 */
.L_x_26496:
[----:B------:R-:W-:Y:S05]  /*1550*/  BSYNC B0 ;  /* 0x0000000000007941 */ /* 0x000fea0003800000 */
.L_x_26495:
[----:B------:R-:W-:Y:S01]  /*1560*/  BSSY B0, `(.L_x_26497) ;  /* 0x0000004000007945 */ /* 0x000fe20003800000 */
[----:B------:R-:W-:Y:S05]  /*1570*/  @!P6 BRA `(.L_x_26498) ;  /* 0x000000200000e947 */ /* 0x000fea0003800000 */
[----:B-----5:R-:W-:-:S04]  /*1580*/  FMUL.FTZ R82, R78, c[0x0][0x1ec] ;  /* 0x00007b004e527a20 */ /* 0x020fc80000410000 */
[----:B------:R-:W-:Y:S02]  /*1590*/  @P0 FADD.FTZ R82, R74, R82 ;  /* 0x000000524a520221 */ /* 0x000fe40000010000 */
.L_x_26498:
[----:B------:R-:W-:Y:S05]  /*15a0*/  BSYNC B0 ;  /* 0x0000000000007941 */ /* 0x000fea0003800000 */
.L_x_26497:
[----:B------:R-:W-:Y:S01]  /*15b0*/  BSSY B0, `(.L_x_26499) ;  /* 0x0000004000007945 */ /* 0x000fe20003800000 */
[----:B------:R-:W-:Y:S05]  /*15c0*/  @!P6 BRA `(.L_x_26500) ;  /* 0x000000200000e947 */ /* 0x000fea0003800000 */
[----:B-----5:R-:W-:-:S04]  /*15d0*/  FMUL.FTZ R83, R79, c[0x0][0x1ec] ;  /* 0x00007b004f537a20 */ /* 0x020fc80000410000 */
[----:B------:R-:W-:Y:S02]  /*15e0*/  @P0 FADD.FTZ R83, R75, R83 ;  /* 0x000000534b530221 */ /* 0x000fe40000010000 */
.L_x_26500:
[----:B------:R-:W-:Y:S05]  /*15f0*/  BSYNC B0 ;  /* 0x0000000000007941 */ /* 0x000fea0003800000 */
.L_x_26499:
        /* <DEDUP_REMOVED lines=21> */
.L_x_26502:
[----:B-1----:R-:W-:Y:S05]  /*1750*/  BSYNC B0 ;  /* 0x0000000000007941 */ /* 0x002fea0003800000 */
.L_x_26501:
[----:B------:R-:W-:Y:S01]  /*1760*/  BSSY B0, `(.L_x_26503) ;  /* 0x0000004000007945 */ /* 0x000fe20003800000 */
[----:B------:R-:W-:Y:S05]  /*1770*/  @!P6 BRA `(.L_x_26504) ;  /* 0x000000200000e947 */ /* 0x000fea0003800000 */
[----:B-----5:R-:W-:-:S04]  /*1780*/  FMUL.FTZ R97, R77, c[0x0][0x1ec] ;  /* 0x00007b004d617a20 */ /* 0x020fc80000410000 */
[----:B------:R-:W-:Y:S02]  /*1790*/  @P0 FADD.FTZ R97, R73, R97 ;  /* 0x0000006149610221 */ /* 0x000fe40000010000 */
.L_x_26504:
[----:B------:R-:W-:Y:S05]  /*17a0*/  BSYNC B0 ;  /* 0x0000000000007941 */ /* 0x000fea0003800000 */
.L_x_26503:
[----:B------:R-:W-:Y:S01]  /*17b0*/  BSSY B0, `(.L_x_26505) ;  /* 0x0000004000007945 */ /* 0x000fe20003800000 */
[----:B------:R-:W-:Y:S05]  /*17c0*/  @!P6 BRA `(.L_x_26506) ;  /* 0x000000200000e947 */ /* 0x000fea0003800000 */
[----:B-----5:R-:W-:-:S04]  /*17d0*/  FMUL.FTZ R98, R78, c[0x0][0x1ec] ;  /* 0x00007b004e627a20 */ /* 0x020fc80000410000 */
[----:B------:R-:W-:Y:S02]  /*17e0*/  @P0 FADD.FTZ R98, R74, R98 ;  /* 0x000000624a620221 */ /* 0x000fe40000010000 */
.L_x_26506:
[----:B------:R-:W-:Y:S05]  /*17f0*/  BSYNC B0 ;  /* 0x0000000000007941 */ /* 0x000fea0003800000 */
.L_x_26505:
[----:B------:R-:W-:Y:S01]  /*1800*/  BSSY B0, `(.L_x_26507) ;  /* 0x0000004000007945 */ /* 0x000fe20003800000 */
[----:B------:R-:W-:Y:S05]  /*1810*/  @!P6 BRA `(.L_x_26508) ;  /* 0x000000200000e947 */ /* 0x000fea0003800000 */
[----:B-----5:R-:W-:-:S04]  /*1820*/  FMUL.FTZ R99, R79, c[0x0][0x1ec] ;  /* 0x00007b004f637a20 */ /* 0x020fc80000410000 */
[----:B------:R-:W-:Y:S02]  /*1830*/  @P0 FADD.FTZ R99, R75, R99 ;  /* 0x000000634b630221 */ /* 0x000fe40000010000 */
.L_x_26508:
[----:B------:R-:W-:Y:S05]  /*1840*/  BSYNC B0 ;  /* 0x0000000000007941 */ /* 0x000fea0003800000 */
.L_x_26507:
[----:B------:R-:W-:Y:S01]  /*1850*/  FADD.FTZ R4, RZ, R108 ;  /* 0x0000006cff047221 */ /* 0x000fe20000010000 */
[----:B------:R-:W-:Y:S01]  /*1860*/  ISETP.NE.AND P1, PT, R0, RZ, PT ;  /* 0x000000ff0000720c */ /* 0x000fe20003f25270 */
        /* <DEDUP_REMOVED lines=36> */
.L_x_26515:
        /* <DEDUP_REMOVED lines=84> */
.L_x_26516:
        /* <DEDUP_REMOVED lines=17> */
[----:B--2---:R-:W-:Y:S02]  /*2100*/  IADD3 R5, R5, -0x1, RZ ;  /* 0xffffffff05057810 */ /* 0x004fe40007ffe0ff */
[----:B------:R-:W-:-:S03]  /*2110*/  FSEL R4, R4, RZ, !P0 ;  /* 0x000000ff04047208 */ /* 0x000fc60004000000 */
[----:B------:R-:W-:Y:S02]  /*2120*/  IMAD R7, R5, c[0x0][0x168], RZ ;  /* 0x00005a0005077a24 */ /* 0x000fe400078e02ff */
[C---:B------:R-:W-:Y:S02]  /*2130*/  FADD.FTZ R5, -R4.reuse, R80 ;  /* 0x0000005004057221 */ /* 0x040fe40000010100 */
[C---:B------:R-:W-:Y:S01]  /*2140*/  FADD.FTZ R122, -R4.reuse, R101 ;  /* 0x00000065047a7221 */ /* 0x040fe20000010100 */
[----:B------:R-:W-:Y:S01]  /*2150*/  SHF.R.S32.HI R80, RZ, 0x1f, R7 ;  /* 0x0000001fff507819 */ /* 0x000fe20000011407 */
[C---:B------:R-:W-:Y:S01]  /*2160*/  FADD.FTZ R108, -R4.reuse, R108 ;  /* 0x0000006c046c7221 */ /* 0x040fe20000010100 */
[----:B------:R-:W-:Y:S01]  /*2170*/  HFMA2.MMA R101, -RZ, RZ, 0, 9.5367431640625e-07 ;  /* 0x00000010ff657435 */ /* 0x000fe200000001ff */
[----:B------:R-:W-:Y:S01]  /*2180*/  FADD.FTZ R110, -R4, R110 ;  /* 0x0000006e046e7221 */ /* 0x000fe20000010100 */
[----:B------:R-:W-:Y:S01]  /*2190*/  LEA.HI R7, R80, R7, RZ, 0x2 ;  /* 0x0000000750077211 */ /* 0x000fe200078f10ff */
[----:B------:R-:W-:-:S02]  /*21a0*/  FADD.FTZ R6, -R4, R109 ;  /* 0x0000006d04067221 */ /* 0x000fc40000010100 */
[C---:B------:R-:W-:Y:S02]  /*21b0*/  FADD.FTZ R112, -R4.reuse, R111 ;  /* 0x0000006f04707221 */ /* 0x040fe40000010100 */
[C---:B------:R-:W-:Y:S02]  /*21c0*/  FADD.FTZ R118, -R4.reuse, R93 ;  /* 0x0000005d04767221 */ /* 0x040fe40000010100 */
[C---:B0-----:R-:W-:Y:S02]  /*21d0*/  FADD.FTZ R114, -R4.reuse, R105 ;  /* 0x0000006904727221 */ /* 0x041fe40000010100 */
[----:B------:R-:W-:Y:S02]  /*21e0*/  FADD.FTZ R93, -R4, R81 ;  /* 0x00000051045d7221 */ /* 0x000fe40000010100 */
[----:B------:R-:W-:Y:S01]  /*21f0*/  FMUL.FTZ R105, R3, R108 ;  /* 0x0000006c03697220 */ /* 0x000fe20000410000 */
[----:B------:R-:W-:Y:S01]  /*2200*/  LEA.HI.SX32 R108, R7, R0, 0x1e ;  /* 0x00000000076c7211 */ /* 0x000fe200078ff2ff */
[----:B------:R-:W-:-:S02]  /*2210*/  FMUL.FTZ R81, R3, R110 ;  /* 0x0000006e03517220 */ /* 0x000fc40000410000 */
[C---:B------:R-:W-:Y:S02]  /*2220*/  FMUL.FTZ R6, R3.reuse, R6 ;  /* 0x0000000603067220 */ /* 0x040fe40000410000 */
[C---:B------:R-:W-:Y:S02]  /*2230*/  FADD.FTZ R120, -R4.reuse, R95 ;  /* 0x0000005f04787221 */ /* 0x040fe40000010100 */
[----:B------:R-:W-:Y:S02]  /*2240*/  FMUL.FTZ R112, R3, R112 ;  /* 0x0000007003707220 */ /* 0x000fe40000410000 */
[C---:B------:R-:W-:Y:S02]  /*2250*/  FADD.FTZ R95, -R4.reuse, R82 ;  /* 0x00000052045f7221 */ /* 0x040fe40000010100 */
[C---:B------:R-:W-:Y:S02]  /*2260*/  FADD.FTZ R116, -R4.reuse, R107 ;  /* 0x0000006b04747221 */ /* 0x040fe40000010100 */
[----:B------:R-:W-:-:S02]  /*2270*/  FADD.FTZ R124, -R4, R103 ;  /* 0x00000067047c7221 */ /* 0x000fc40000010100 */
[----:B------:R-:W-:Y:S02]  /*2280*/  FFMA.FTZ R82, R42, R81, R10 ;  /* 0x000000512a527223 */ /* 0x000fe4000001000a */
[----:B------:R-:W-:Y:S02]  /*2290*/  FADD.FTZ R103, -R4, R83 ;  /* 0x0000005304677221 */ /* 0x000fe40000010100 */
[----:B------:R-:W-:Y:S02]  /*22a0*/  FFMA.FTZ R81, R41, R6, R9 ;  /* 0x0000000629517223 */ /* 0x000fe40000010009 */
[----:B------:R-:W-:Y:S02]  /*22b0*/  FFMA.FTZ R83, R43, R112, R11 ;  /* 0x000000702b537223 */ /* 0x000fe4000001000b */
[----:B------:R-:W-:Y:S02]  /*22c0*/  FFMA.FTZ R80, R40, R105, R8 ;  /* 0x0000006928507223 */ /* 0x000fe40000010008 */
[----:B------:R-:W-:-:S04]  /*22d0*/  IMAD.WIDE.U32 R6, R108, R101, c[0x0][0x208] ;  /* 0x000082006c067625 */ /* 0x000fc800078e0065 */
[C---:B------:R-:W-:Y:S01]  /*22e0*/  FADD.FTZ R92, -R4.reuse, R92 ;  /* 0x0000005c045c7221 */ /* 0x040fe20000010100 */
[----:B------:R0:W-:Y:S01]  /*22f0*/  STG.E.128 [R6.64], R80 ;  /* 0x0000005006007986 */ /* 0x0001e2000c101d04 */
        /* <DEDUP_REMOVED lines=18> */
[C---:B------:R-:W-:Y:S01]  /*2420*/  FMUL.FTZ R99, R3.reuse, R92 ;  /* 0x0000005c03637220 */ /* 0x040fe20000410000 */
[C---:B------:R-:W-:Y:S01]  /*2430*/  IADD3 R92, R108.reuse, 0x20, RZ ;  /* 0x000000206c5c7810 */ /* 0x040fe20007ffe0ff */
[----:B------:R-:W-:Y:S02]  /*2440*/  FMUL.FTZ R118, R3, R118 ;  /* 0x0000007603767220 */ /* 0x000fe40000410000 */
[----:B0-----:R-:W-:Y:S01]  /*2450*/  FFMA.FTZ R83, R47, R116, R15 ;  /* 0x000000742f537223 */ /* 0x001fe2000001000f */
        /* <DEDUP_REMOVED lines=11> */
[C---:B------:R-:W-:Y:S02]  /*2510*/  FMUL.FTZ R91, R3.reuse, R84 ;  /* 0x00000054035b7220 */ /* 0x040fe40000410000 */
[C---:B------:R-:W-:Y:S02]  /*2520*/  FMUL.FTZ R113, R3.reuse, R86 ;  /* 0x0000005603717220 */ /* 0x040fe40000410000 */
[----:B------:R-:W-:Y:S02]  /*2530*/  FMUL.FTZ R102, R3, R87 ;  /* 0x0000005703667220 */ /* 0x000fe40000410000 */
[----:B------:R-:W-:-:S02]  /*2540*/  FFMA.FTZ R82, R46, R109, R14 ;  /* 0x0000006d2e527223 */ /* 0x000fc4000001000e */
        /* <DEDUP_REMOVED lines=14> */
[----:B------:R-:W-:-:S02]  /*2630*/  FFMA.FTZ R92, R52, R105, R20 ;  /* 0x00000069345c7223 */ /* 0x000fc40000010014 */
[C---:B------:R-:W-:Y:S02]  /*2640*/  FMUL.FTZ R122, R3.reuse, R122 ;  /* 0x0000007a037a7220 */ /* 0x040fe40000410000 */
[----:B------:R-:W-:Y:S02]  /*2650*/  FMUL.FTZ R124, R3, R124 ;  /* 0x0000007c037c7220 */ /* 0x000fe40000410000 */
[----:B------:R-:W-:Y:S01]  /*2660*/  FFMA.FTZ R105, R61, R88, R29 ;  /* 0x000000583d697223 */ /* 0x000fe2000001001d */
[C---:B------:R-:W-:Y:S01]  /*2670*/  IADD3 R88, R108.reuse, 0xa0, RZ ;  /* 0x000000a06c587810 */ /* 0x040fe20007ffe0ff */
[----:B0-----:R-:W-:Y:S01]  /*2680*/  FFMA.FTZ R81, R65, R90, R33 ;  /* 0x0000005a41517223 */ /* 0x001fe20000010021 */
[C---:B-1----:R-:W-:Y:S01]  /*2690*/  IADD3 R84, R108.reuse, 0x60, RZ ;  /* 0x000000606c547810 */ /* 0x042fe20007ffe0ff */
[----:B------:R-:W-:Y:S01]  /*26a0*/  FFMA.FTZ R83, R67, R100, R35 ;  /* 0x0000006443537223 */ /* 0x000fe20000010023 */
[C---:B------:R-:W-:Y:S01]  /*26b0*/  IADD3 R86, R108.reuse, 0x80, RZ ;  /* 0x000000806c567810 */ /* 0x040fe20007ffe0ff */
[C---:B------:R-:W-:Y:S01]  /*26c0*/  FMUL.FTZ R5, R3.reuse, R5 ;  /* 0x0000000503057220 */ /* 0x040fe20000410000 */
[C---:B------:R-:W-:Y:S01]  /*26d0*/  IADD3 R90, R108.reuse, 0xc0, RZ ;  /* 0x000000c06c5a7810 */ /* 0x040fe20007ffe0ff */
[C---:B------:R-:W-:Y:S01]  /*26e0*/  FMUL.FTZ R115, R3.reuse, R95 ;  /* 0x0000005f03737220 */ /* 0x040fe20000410000 */
[----:B------:R-:W-:Y:S01]  /*26f0*/  IADD3 R100, R108, 0xe0, RZ ;  /* 0x000000e06c647810 */ /* 0x000fe20007ffe0ff */
[----:B------:R-:W-:-:S02]  /*2700*/  FMUL.FTZ R4, R3, R4 ;  /* 0x0000000403047220 */ /* 0x000fc40000410000 */
[C---:B------:R-:W-:Y:S02]  /*2710*/  FMUL.FTZ R103, R3.reuse, R96 ;  /* 0x0000006003677220 */ /* 0x040fe40000410000 */
[C---:B------:R-:W-:Y:S02]  /*2720*/  FMUL.FTZ R110, R3.reuse, R110 ;  /* 0x0000006e036e7220 */ /* 0x040fe40000410000 */
[----:B------:R-:W-:Y:S02]  /*2730*/  FMUL.FTZ R109, R3, R98 ;  /* 0x00000062036d7220 */ /* 0x000fe40000410000 */
        /* <DEDUP_REMOVED lines=26> */
.L_x_26512:
[----:B--2---:R-:W-:Y:S05]  /*28e0*/  BSYNC B0 ;  /* 0x0000000000007941 */ /* 0x004fea0003800000 */
.L_x_26511:
[----:B------:R-:W-:-:S04]  /*28f0*/  MOV R3, c[0x0][0x160] ;  /* 0x0000580000037a02 */ /* 0x000fc80000000f00 */
[----:B------:R-:W-:-:S04]  /*2900*/  LEA R2, R3, R2, 0x2 ;  /* 0x0000000203027211 */ /* 0x000fc800078e10ff */
[----:B------:R-:W-:-:S13]  /*2910*/  ISETP.GE.AND P0, PT, R2, c[0x0][0x164], PT ;  /* 0x0000590002007a0c */ /* 0x000fda0003f06270 */
[----:B0----5:R-:W-:Y:S01]  /*2920*/  @P0 CALL.REL.NOINC `(.L_x_26513) ;  /* 0x0000001000000944 */ /* 0x021fe20003c00000 */
[----:B------:R-:W-:Y:S05]  /*2930*/  BRA `(.L_x_26514) ;  /* 0xffffd9f000007947 */ /* 0x000fea000383ffff */
.L_x_26513:
[----:B------:R-:W-:Y:S05]  /*2940*/  EXIT ;  /* 0x000000000000794d */ /* 0x000fea0003800000 */
.L_x_26509:
[----:B0-----:R-:W-:Y:S01]  /*2950*/  HFMA2.MMA R3, -RZ, RZ, 0, 5.9604644775390625e-08 ;  /* 0x00000001ff037435 */ /* 0x001fe200000001ff */
[----:B------:R-:W-:Y:S02]  /*2960*/  MOV R6, 0x1f ;  /* 0x0000001f00067802 */ /* 0x000fe40000000f00 */
[----:B------:R-:W-:Y:S02]  /*2970*/  MOV R115, 0xffffffff ;  /* 0xffffffff00737802 */ /* 0x000fe40000000f00 */
[----:B------:R-:W-:Y:S02]  /*2980*/  MOV R112, 0x29a0 ;  /* 0x000029a000707802 */ /* 0x000fe40000000f00 */
[----:B-----5:R-:W-:Y:S05]  /*2990*/  CALL.REL.NOINC `($__internal_147_$__cuda_sm70_shflsync_bfly_p) ;  /* 0x0000079000007944 */ /* 0x020fea0003c00000 */
[----:B01----:R-:W-:Y:S05]  /*29a0*/  BRA `(.L_x_26515) ;  /* 0xfffff10000007947 */ /* 0x003fea000383ffff */
.L_x_26510:
[----:B------:R-:W-:Y:S01]  /*29b0*/  HFMA2.MMA R3, -RZ, RZ, 0, 1.1920928955078125e-07 ;  /* 0x00000002ff037435 */ /* 0x000fe200000001ff */
[----:B------:R-:W-:Y:S02]  /*29c0*/  MOV R6, 0x1f ;  /* 0x0000001f00067802 */ /* 0x000fe40000000f00 */
[----:B------:R-:W-:Y:S02]  /*29d0*/  MOV R115, 0xffffffff ;  /* 0xffffffff00737802 */ /* 0x000fe40000000f00 */
[----:B------:R-:W-:-:S02]  /*29e0*/  MOV R112, 0x2a00 ;  /* 0x00002a0000707802 */ /* 0x000fc40000000f00 */
[----:B-----5:R-:W-:Y:S05]  /*29f0*/  CALL.REL.NOINC `($__internal_147_$__cuda_sm70_shflsync_bfly_p) ;  /* 0x0000073000007944 */ /* 0x020fea0003c00000 */
[----:B01----:R-:W-:Y:S01]  /*2a00*/  FADD.FTZ R114, R114, R3 ;  /* 0x0000000372727221 */ /* 0x003fe20000010000 */
[----:B------:R-:W-:Y:S01]  /*2a10*/  HFMA2.MMA R3, -RZ, RZ, 0, 2.384185791015625e-07 ;  /* 0x00000004ff037435 */ /* 0x000fe200000001ff */
[----:B------:R-:W-:-:S02]  /*2a20*/  MOV R6, 0x1f ;  /* 0x0000001f00067802 */ /* 0x000fc40000000f00 */
[----:B------:R-:W-:Y:S02]  /*2a30*/  MOV R115, 0xffffffff ;  /* 0xffffffff00737802 */ /* 0x000fe40000000f00 */
[----:B------:R-:W-:Y:S02]  /*2a40*/  MOV R112, 0x2a60 ;  /* 0x00002a6000707802 */ /* 0x000fe40000000f00 */
[----:B------:R-:W-:Y:S05]  /*2a50*/  CALL.REL.NOINC `($__internal_147_$__cuda_sm70_shflsync_bfly_p) ;  /* 0x000006d000007944 */ /* 0x000fea0003c00000 */
[----:B01----:R-:W-:Y:S01]  /*2a60*/  FADD.FTZ R114, R114, R3 ;  /* 0x0000000372727221 */ /* 0x003fe20000010000 */
[----:B------:R-:W-:Y:S01]  /*2a70*/  HFMA2.MMA R3, -RZ, RZ, 0, 4.76837158203125e-07 ;  /* 0x00000008ff037435 */ /* 0x000fe200000001ff */
[----:B------:R-:W-:Y:S02]  /*2a80*/  MOV R6, 0x1f ;  /* 0x0000001f00067802 */ /* 0x000fe40000000f00 */
[----:B------:R-:W-:Y:S02]  /*2a90*/  MOV R115, 0xffffffff ;  /* 0xffffffff00737802 */ /* 0x000fe40000000f00 */
[----:B------:R-:W-:Y:S02]  /*2aa0*/  MOV R112, 0x2ac0 ;  /* 0x00002ac000707802 */ /* 0x000fe40000000f00 */
[----:B------:R-:W-:Y:S05]  /*2ab0*/  CALL.REL.NOINC `($__internal_147_$__cuda_sm70_shflsync_bfly_p) ;  /* 0x0000067000007944 */ /* 0x000fea0003c00000 */
[----:B01----:R-:W-:Y:S01]  /*2ac0*/  FADD.FTZ R114, R114, R3 ;  /* 0x0000000372727221 */ /* 0x003fe20000010000 */
[----:B------:R-:W-:Y:S01]  /*2ad0*/  HFMA2.MMA R3, -RZ, RZ, 0, 9.5367431640625e-07 ;  /* 0x00000010ff037435 */ /* 0x000fe200000001ff */
[----:B------:R-:W-:-:S02]  /*2ae0*/  MOV R6, 0x1f ;  /* 0x0000001f00067802 */ /* 0x000fc40000000f00 */
[----:B------:R-:W-:Y:S02]  /*2af0*/  MOV R115, 0xffffffff ;  /* 0xffffffff00737802 */ /* 0x000fe40000000f00 */
[----:B------:R-:W-:Y:S02]  /*2b00*/  MOV R112, 0x2b20 ;  /* 0x00002b2000707802 */ /* 0x000fe40000000f00 */
[----:B------:R-:W-:Y:S05]  /*2b10*/  CALL.REL.NOINC `($__internal_147_$__cuda_sm70_shflsync_bfly_p) ;  /* 0x0000061000007944 */ /* 0x000fea0003c00000 */
[----:B-1----:R-:W-:Y:S01]  /*2b20*/  FADD.FTZ R3, R114, R3 ;  /* 0x0000000372037221 */ /* 0x002fe20000010000 */
[----:B0-----:R-:W-:-:S03]  /*2b30*/  MOV R115, 0xffffffff ;  /* 0xffffffff00737802 */ /* 0x001fc60000000f00 */
        /* <DEDUP_REMOVED lines=68> */
[----:B------:R-:W-:Y:S05]  /*2f80*/  CALL.REL.NOINC `($__internal_147_$__cuda_sm70_shflsync_bfly_p) ;  /* 0x000001a000007944 */ /* 0x000fea0003c00000 */
[----:B01----:R-:W-:Y:S01]  /*2f90*/  FADD.FTZ R114, R114, R3 ;  /* 0x0000000372727221 */ /* 0x003fe20000010000 */
[----:B------:R-:W-:Y:S01]  /*2fa0*/  HFMA2.MMA R3, -RZ, RZ, 0, 1.1920928955078125e-07 ;  /* 0x00000002ff037435 */ /* 0x000fe200000001ff */
[----:B------:R-:W-:Y:S02]  /*2fb0*/  MOV R6, 0x1f ;  /* 0x0000001f00067802 */ /* 0x000fe40000000f00 */
[----:B------:R-:W-:Y:S02]  /*2fc0*/  MOV R115, 0xffffffff ;  /* 0xffffffff00737802 */ /* 0x000fe40000000f00 */
[----:B------:R-:W-:Y:S02]  /*2fd0*/  MOV R112, 0x2ff0 ;  /* 0x00002ff000707802 */ /* 0x000fe40000000f00 */
[----:B------:R-:W-:Y:S05]  /*2fe0*/  CALL.REL.NOINC `($__internal_147_$__cuda_sm70_shflsync_bfly_p) ;  /* 0x0000014000007944 */ /* 0x000fea0003c00000 */
        /* <DEDUP_REMOVED lines=18> */
[----:B01----:R-:W-:Y:S01]  /*3110*/  MOV R115, R3 ;  /* 0x0000000300737202 */ /* 0x003fe20000000f00 */
[----:B------:R-:W-:Y:S05]  /*3120*/  BRA `(.L_x_26516) ;  /* 0xffffeec000007947 */ /* 0x000fea000383ffff */
        .weak           $__internal_147_$__cuda_sm70_shflsync_bfly_p
        .type           $__internal_147_$__cuda_sm70_shflsync_bfly_p,@function
        .size           $__internal_147_$__cuda_sm70_shflsync_bfly_p,(.L_x_29287 - $__internal_147_$__cuda_sm70_shflsync_bfly_p)
$__internal_147_$__cuda_sm70_shflsync_bfly_p:
[----:B------:R-:W-:Y:S01]  /*3130*/  HFMA2.MMA R113, -RZ, RZ, 0, 0 ;  /* 0x00000000ff717435 */ /* 0x000fe200000001ff */
[----:B------:R-:W-:Y:S04]  /*3140*/  WARPSYNC R115 ;  /* 0x0000007300007348 */ /* 0x000fe80003800000 */
[----:B------:R0:W1:Y:S01]  /*3150*/  SHFL.BFLY PT, R3, R114, R3, R6 ;  /* 0x0c00000372037389 */ /* 0x00006200000e0006 */
[----:B------:R-:W-:Y:S05]  /*3160*/  RET.REL.NODEC R112 `(_ZN10layer_norm13ln_fwd_kernelINS_13Kernel_traitsIfffffjLj1024ELj1ELj4ELj1ELj16ENS_18Kernel_traits_baseILj1024EfffffjLj128EEEEELb0ELb0ELb1ELb1EEEvNS_9FwdParamsE) ;  /* 0xffffce9070007950 */ /* 0x000fea0003c3ffff */
.L_x_26517:
        /* <DEDUP_REMOVED lines=9> */
.L_x_29287:


//--------------------- .text._ZN10layer_norm13ln_fwd_kernelINS_13Kernel_traitsIfffffjLj1024ELj1ELj4ELj1ELj16ENS_18Kernel_traits_baseILj1024EfffffjLj128EEEEELb0ELb1ELb0ELb0EEEvNS_9FwdParamsE --------------------------
	.section	.text._ZN10layer_norm13ln_fwd_kernelINS_13Kernel_traitsIfffffjLj1024ELj1ELj4ELj1ELj16ENS_18Kernel_traits_baseILj1024EfffffjLj128EEEEELb0ELb1ELb0ELb0EEEvNS_9FwdParamsE,"ax",@progbits
	.sectioninfo	@"SHI_REGISTERS=151"
	.align	128
        .global         _ZN10layer_norm13ln_fwd_kernelINS_13Kernel_traitsIfffffjLj1024ELj1ELj4ELj1ELj16ENS_18Kernel_traits_baseILj1024EfffffjLj128EEEEELb0ELb1ELb0ELb0EEEvNS_9FwdParamsE
        .type           _ZN10layer_norm13ln_fwd_kernelINS_13Kernel_traitsIfffffjLj1024ELj1ELj4ELj1ELj16ENS_18Kernel_traits_baseILj1024EfffffjLj128EEEEELb0ELb1ELb0ELb0EEEvNS_9FwdParamsE,@function
        .size           _ZN10layer_norm13ln_fwd_kernelINS_13Kernel_traitsIfffffjLj1024ELj1ELj4ELj1ELj16ENS_18Kernel_traits_baseILj1024EfffffjLj128EEEEELb0ELb1ELb0ELb0EEEvNS_9FwdParamsE,(.L_x_29288 - _ZN10layer_norm13ln_fwd_kernelINS_13Kernel_traitsIfffffjLj1024ELj1ELj4ELj1ELj16ENS_18Kernel_traits_baseILj1024EfffffjLj128EEEEELb0ELb1ELb0ELb0EEEvNS_9FwdParamsE)
        .other          _ZN10layer_norm13ln_fwd_kernelINS_13Kernel_traitsIfffffjLj1024ELj1ELj4ELj1ELj16ENS_18Kernel_traits_baseILj1024EfffffjLj128EEEEELb0ELb1ELb0ELb0EEEvNS_9FwdParamsE,@"STO_CUDA_ENTRY STV_DEFAULT"
_ZN10layer_norm13ln_fwd_kernelINS_13Kernel_traitsIfffffjLj1024ELj1ELj4ELj1ELj16ENS_18Kernel_traits_baseILj1024EfffffjLj128EEEEELb0ELb1ELb0ELb0EEEvNS_9FwdParamsE:
.text._ZN10layer_norm13ln_fwd_kernelINS_13Kernel_traitsIfffffjLj1024ELj1ELj4ELj1ELj16ENS_18Kernel_traits_baseILj1024EfffffjLj128EEEEELb0ELb1ELb0ELb0EEEvNS_9FwdParamsE:
        /* <DEDUP_REMOVED lines=29> */
[C---:B------:R-:W-:Y:S02]  /*01d0*/  @P1 LEA.HI.X R3, R8.reuse, c[0x0][0x21c], RZ, 0x4, P2 ;  /* 0x0000870008031a11 */ /* 0x040fe400010f24ff */
[----:B------:R-:W-:-:S03]  /*01e0*/  LEA R88, P2, R8, c[0x0][0x1c8], 0x4 ;  /* 0x0000720008587a11 */ /* 0x000fc600078420ff */
[----:B------:R0:W5:Y:S01]  /*01f0*/  @P1 LDG.E.128 R96, [R2.64] ;  /* 0x0000000402601981 */ /* 0x000162000c1e1d00 */
[----:B------:R-:W-:-:S06]  /*0200*/  LEA.HI.X R89, R8, c[0x0][0x1cc], RZ, 0x4, P2 ;  /* 0x0000730008597a11 */ /* 0x000fcc00010f24ff */
[----:B------:R-:W5:Y:S01]  /*0210*/  LDG.E.128 R88, [R88.64] ;  /* 0x0000000458587981 */ /* 0x000f62000c1e1d00 */
[----:B------:R-:W-:-:S03]  /*0220*/  LOP3.LUT R8, R8, 0x20, RZ, 0xfc, !PT ;  /* 0x0000002008087812 */ /* 0x000fc600078efcff */
.L_x_26519:
[----:B-1----:R-:W-:Y:S05]  /*0230*/  BSYNC B0 ;  /* 0x0000000000007941 */ /* 0x002fea0003800000 */
.L_x_26518:
        /* <DEDUP_REMOVED lines=10> */
[C---:B------:R-:W-:Y:S02]  /*02e0*/  @P1 LEA.HI.X R3, R8.reuse, c[0x0][0x21c], RZ, 0x4, P2 ;  /* 0x0000870008031a11 */ /* 0x040fe400010f24ff */
[----:B------:R-:W-:-:S03]  /*02f0*/  LEA R76, P2, R8, c[0x0][0x1c8], 0x4 ;  /* 0x00007200084c7a11 */ /* 0x000fc600078420ff */
[----:B------:R0:W5:Y:S01]  /*0300*/  @P1 LDG.E.128 R84, [R2.64] ;  /* 0x0000000402541981 */ /* 0x000162000c1e1d00 */
[----:B------:R-:W-:-:S06]  /*0310*/  LEA.HI.X R77, R8, c[0x0][0x1cc], RZ, 0x4, P2 ;  /* 0x00007300084d7a11 */ /* 0x000fcc00010f24ff */
[----:B------:R-:W5:Y:S01]  /*0320*/  LDG.E.128 R76, [R76.64] ;  /* 0x000000044c4c7981 */ /* 0x000f62000c1e1d00 */
[----:B------:R-:W-:-:S03]  /*0330*/  IADD3 R8, R8, 0x20, RZ ;  /* 0x0000002008087810 */ /* 0x000fc60007ffe0ff */
.L_x_26521:
[----:B------:R-:W-:Y:S05]  /*0340*/  BSYNC B0 ;  /* 0x0000000000007941 */ /* 0x000fea0003800000 */
.L_x_26520:
        /* <DEDUP_REMOVED lines=10> */
[C---:B------:R-:W-:Y:S02]  /*03f0*/  @P1 LEA.HI.X R3, R8.reuse, c[0x0][0x21c], RZ, 0x4, P2 ;  /* 0x0000870008031a11 */ /* 0x040fe400010f24ff */
[----:B------:R-:W-:-:S03]  /*0400*/  LEA R64, P2, R8, c[0x0][0x1c8], 0x4 ;  /* 0x0000720008407a11 */ /* 0x000fc600078420ff */
[----:B------:R0:W5:Y:S01]  /*0410*/  @P1 LDG.E.128 R72, [R2.64] ;  /* 0x0000000402481981 */ /* 0x000162000c1e1d00 */
[----:B------:R-:W-:-:S06]  /*0420*/  LEA.HI.X R65, R8, c[0x0][0x1cc], RZ, 0x4, P2 ;  /* 0x0000730008417a11 */ /* 0x000fcc00010f24ff */
[----:B------:R-:W5:Y:S01]  /*0430*/  LDG.E.128 R64, [R64.64] ;  /* 0x0000000440407981 */ /* 0x000f62000c1e1d00 */
[----:B------:R-:W-:-:S03]  /*0440*/  IADD3 R8, R8, 0x20, RZ ;  /* 0x0000002008087810 */ /* 0x000fc60007ffe0ff */
.L_x_26523:
[----:B------:R-:W-:Y:S05]  /*0450*/  BSYNC B0 ;  /* 0x0000000000007941 */ /* 0x000fea0003800000 */
.L_x_26522:
        /* <DEDUP_REMOVED lines=16> */
.L_x_26525:
[----:B------:R-:W-:Y:S05]  /*0560*/  BSYNC B0 ;  /* 0x0000000000007941 */ /* 0x000fea0003800000 */
.L_x_26524:
        /* <DEDUP_REMOVED lines=16> */
.L_x_26527:
[----:B------:R-:W-:Y:S05]  /*0670*/  BSYNC B0 ;  /* 0x0000000000007941 */ /* 0x000fea0003800000 */
.L_x_26526:
[----:B------:R-:W-:Y:S01]  /*0680*/  ISETP.GE.U32.AND P1, PT, R0, 0xc0, PT ;  /* 0x000000c00000780c */ /* 0x000fe20003f26070 */
[----:B------:R-:W-:Y:S03]  /*0690*/  BSSY B0, `(.L_x_26528) ;  /* 0x0000011000007945 */ /* 0x000fe60003800000 */
[----:B0-----:R-:W-:-:S09]  /*06a0*/  P2R R2, PR, RZ, 0x2 ;  /* 0x00000002ff027803 */ /* 0x001fd20000000000 */
[----:B------:R-:W-:Y:S05]  /*06b0*/  @!P1 BRA `(.L_x_26529) ;  /* 0x000000e000009947 */ /* 0x000fea0003800000 */
[C---:B------:R-:W-:Y:S01]  /*06c0*/  LEA R28, P1, R8.reuse, c[0x0][0x1c8], 0x4 ;  /* 0x00007200081c7a11 */ /* 0x040fe200078220ff */
[----:B------:R-:W-:Y:S01]  /*06d0*/  CS2R R38, SRZ ;  /* 0x0000000000267805 */ /* 0x000fe2000001ff00 */
[----:B------:R-:W-:Y:S01]  /*06e0*/  MOV R33, 0x10 ;  /* 0x0000001000217802 */ /* 0x000fe20000000f00 */
[----:B------:R-:W-:Y:S01]  /*06f0*/  CS2R R36, SRZ ;  /* 0x0000000000247805 */ /* 0x000fe2000001ff00 */
[C---:B------:R-:W-:Y:S02]  /*0700*/  LEA.HI.X R29, R8.reuse, c[0x0][0x1cc], RZ, 0x4, P1 ;  /* 0x00007300081d7a11 */ /* 0x040fe400008f24ff */
[----:B------:R-:W-:Y:S01]  /*0710*/  ISETP.NE.U32.AND P1, PT, RZ, c[0x0][0x218], PT ;  /* 0x00008600ff007a0c */ /* 0x000fe20003f25070 */
[----:B------:R-:W-:-:S03]  /*0720*/  IMAD.WIDE.U32 R32, R8, R33, c[0x0][0x1b0] ;  /* 0x00006c0008207625 */ /* 0x000fc600078e0021 */
[----:B------:R-:W-:Y:S01]  /*0730*/  ISETP.NE.AND.EX P1, PT, RZ, c[0x0][0x21c], PT, P1 ;  /* 0x00008700ff007a0c */ /* 0x000fe20003f25310 */
[----:B------:R-:W5:Y:S04]  /*0740*/  LDG.E.128 R28, [R28.64] ;  /* 0x000000041c1c7981 */ /* 0x000f68000c1e1d00 */
[----:B------:R-:W5:Y:S08]  /*0750*/  LDG.E.128 R32, [R32.64] ;  /* 0x0000000420207981 */ /* 0x000f70000c1e1d00 */
[----:B------:R-:W-:-:S04]  /*0760*/  @P1 LEA R2, P2, R8, c[0x0][0x218], 0x4 ;  /* 0x0000860008021a11 */ /* 0x000fc800078420ff */
[----:B------:R-:W-:-:S05]  /*0770*/  @P1 LEA.HI.X R3, R8, c[0x0][0x21c], RZ, 0x4, P2 ;  /* 0x0000870008031a11 */ /* 0x000fca00010f24ff */
[----:B------:R0:W5:Y:S01]  /*0780*/  @P1 LDG.E.128 R36, [R2.64] ;  /* 0x0000000402241981 */ /* 0x000162000c1e1d00 */
[----:B------:R-:W-:-:S03]  /*0790*/  IADD3 R8, R8, 0x20, RZ ;  /* 0x0000002008087810 */ /* 0x000fc60007ffe0ff */
.L_x_26529:
[----:B------:R-:W-:Y:S05]  /*07a0*/  BSYNC B0 ;  /* 0x0000000000007941 */ /* 0x000fea0003800000 */
.L_x_26528:
[----:B------:R-:W-:Y:S01]  /*07b0*/  ISETP.GE.U32.AND P1, PT, R0, 0xe0, PT ;  /* 0x000000e00000780c */ /* 0x000fe20003f26070 */
[----:B------:R-:W-:Y:S01]  /*07c0*/  BSSY B0, `(.L_x_26530) ;  /* 0x0000013000007945 */ /* 0x000fe20003800000 */
[----:B0-----:R-:W-:-:S04]  /*07d0*/  SHF.R.U32.HI R2, RZ, 0x5, R4 ;  /* 0x00000005ff027819 */ /* 0x001fc80000011604 */
[----:B------:R-:W-:Y:S02]  /*07e0*/  LEA R100, R5, R2, 0x2 ;  /* 0x0000000205647211 */ /* 0x000fe400078e10ff */
[----:B------:R-:W-:-:S05]  /*07f0*/  P2R R2, PR, RZ, 0x2 ;  /* 0x00000002ff027803 */ /* 0x000fca0000000000 */
[----:B------:R-:W-:Y:S05]  /*0800*/  @!P1 BRA `(.L_x_26531) ;  /* 0x000000e000009947 */ /* 0x000fea0003800000 */
[C---:B------:R-:W-:Y:S01]  /*0810*/  LEA R16, P1, R8.reuse, c[0x0][0x1c8], 0x4 ;  /* 0x0000720008107a11 */ /* 0x040fe200078220ff */
[----:B------:R-:W-:Y:S01]  /*0820*/  CS2R R26, SRZ ;  /* 0x00000000001a7805 */ /* 0x000fe2000001ff00 */
[----:B------:R-:W-:Y:S02]  /*0830*/  CS2R R24, SRZ ;  /* 0x0000000000187805 */ /* 0x000fe4000001ff00 */
[----:B------:R-:W-:Y:S02]  /*0840*/  LEA.HI.X R17, R8, c[0x0][0x1cc], RZ, 0x4, P1 ;  /* 0x0000730008117a11 */ /* 0x000fe400008f24ff */
[----:B------:R-:W-:-:S04]  /*0850*/  ISETP.NE.U32.AND P1, PT, RZ, c[0x0][0x218], PT ;  /* 0x00008600ff007a0c */ /* 0x000fc80003f25070 */
[----:B------:R-:W-:Y:S01]  /*0860*/  ISETP.NE.AND.EX P1, PT, RZ, c[0x0][0x21c], PT, P1 ;  /* 0x00008700ff007a0c */ /* 0x000fe20003f25310 */
[----:B------:R-:W-:Y:S01]  /*0870*/  HFMA2.MMA R21, -RZ, RZ, 0, 9.5367431640625e-07 ;  /* 0x00000010ff157435 */ /* 0x000fe200000001ff */
[----:B------:R-:W5:Y:S11]  /*0880*/  LDG.E.128 R16, [R16.64] ;  /* 0x0000000410107981 */ /* 0x000f76000c1e1d00 */
[C---:B------:R-:W-:Y:S01]  /*0890*/  @P1 LEA R2, P2, R8.reuse, c[0x0][0x218], 0x4 ;  /* 0x0000860008021a11 */ /* 0x040fe200078420ff */
[----:B------:R-:W-:-:S03]  /*08a0*/  IMAD.WIDE.U32 R20, R8, R21, c[0x0][0x1b0] ;  /* 0x00006c0008147625 */ /* 0x000fc600078e0015 */
[----:B------:R-:W-:-:S03]  /*08b0*/  @P1 LEA.HI.X R3, R8, c[0x0][0x21c], RZ, 0x4, P2 ;  /* 0x0000870008031a11 */ /* 0x000fc600010f24ff */
[----:B------:R-:W5:Y:S04]  /*08c0*/  LDG.E.128 R20, [R20.64] ;  /* 0x0000000414147981 */ /* 0x000f68000c1e1d00 */
[----:B------:R0:W5:Y:S01]  /*08d0*/  @P1 LDG.E.128 R24, [R2.64] ;  /* 0x0000000402181981 */ /* 0x000162000c1e1d00 */
[----:B------:R-:W-:-:S03]  /*08e0*/  IADD3 R8, R8, 0x20, RZ ;  /* 0x0000002008087810 */ /* 0x000fc60007ffe0ff */
.L_x_26531:
[----:B------:R-:W-:Y:S05]  /*08f0*/  BSYNC B0 ;  /* 0x0000000000007941 */ /* 0x000fea0003800000 */
.L_x_26530:
[----:B------:R-:W-:Y:S01]  /*0900*/  ISETP.GE.U32.AND P1, PT, R0, 0x100, PT ;  /* 0x000001000000780c */ /* 0x000fe20003f26070 */
[----:B------:R-:W-:Y:S03]  /*0910*/  BSSY B0, `(.L_x_26532) ;  /* 0x0000010000007945 */ /* 0x000fe60003800000 */
[----:B0-----:R-:W-:-:S09]  /*0920*/  P2R R2, PR, RZ, 0x2 ;  /* 0x00000002ff027803 */ /* 0x001fd20000000000 */
[----:B------:R-:W-:Y:S05]  /*0930*/  @!P1 BRA `(.L_x_26533) ;  /* 0x000000d000009947 */ /* 0x000fea0003800000 */
[C---:B------:R-:W-:Y:S01]  /*0940*/  LEA R4, P1, R8.reuse, c[0x0][0x1c8], 0x4 ;  /* 0x0000720008047a11 */ /* 0x040fe200078220ff */
[----:B------:R-:W-:Y:S01]  /*0950*/  CS2R R14, SRZ ;  /* 0x00000000000e7805 */ /* 0x000fe2000001ff00 */
[----:B------:R-:W-:Y:S02]  /*0960*/  CS2R R12, SRZ ;  /* 0x00000000000c7805 */ /* 0x000fe4000001ff00 */
[----:B------:R-:W-:Y:S02]  /*0970*/  LEA.HI.X R5, R8, c[0x0][0x1cc], RZ, 0x4, P1 ;  /* 0x0000730008057a11 */ /* 0x000fe400008f24ff */
[----:B------:R-:W-:-:S04]  /*0980*/  ISETP.NE.U32.AND P1, PT, RZ, c[0x0][0x218], PT ;  /* 0x00008600ff007a0c */ /* 0x000fc80003f25070 */
[----:B------:R-:W-:Y:S01]  /*0990*/  ISETP.NE.AND.EX P1, PT, RZ, c[0x0][0x21c], PT, P1 ;  /* 0x00008700ff007a0c */ /* 0x000fe20003f25310 */
[----:B------:R-:W5:Y:S01]  /*09a0*/  LDG.E.128 R4, [R4.64] ;  /* 0x0000000404047981 */ /* 0x000f62000c1e1d00 */
[----:B------:R-:W-:-:S11]  /*09b0*/  MOV R9, 0x10 ;  /* 0x0000001000097802 */ /* 0x000fd60000000f00 */
[----:B------:R-:W-:-:S04]  /*09c0*/  @P1 LEA R2, P2, R8, c[0x0][0x218], 0x4 ;  /* 0x0000860008021a11 */ /* 0x000fc800078420ff */
[C---:B------:R-:W-:Y:S01]  /*09d0*/  @P1 LEA.HI.X R3, R8.reuse, c[0x0][0x21c], RZ, 0x4, P2 ;  /* 0x0000870008031a11 */ /* 0x040fe200010f24ff */
[----:B------:R-:W-:-:S04]  /*09e0*/  IMAD.WIDE.U32 R8, R8, R9, c[0x0][0x1b0] ;  /* 0x00006c0008087625 */ /* 0x000fc800078e0009 */
[----:B------:R0:W5:Y:S04]  /*09f0*/  @P1 LDG.E.128 R12, [R2.64] ;  /* 0x00000004020c1981 */ /* 0x000168000c1e1d00 */
[----:B------:R-:W5:Y:S02]  /*0a00*/  LDG.E.128 R8, [R8.64] ;  /* 0x0000000408087981 */ /* 0x000f64000c1e1d00 */
.L_x_26533:
[----:B------:R-:W-:Y:S05]  /*0a10*/  BSYNC B0 ;  /* 0x0000000000007941 */ /* 0x000fea0003800000 */
.L_x_26532:
[----:B------:R-:W-:-:S13]  /*0a20*/  ISETP.GE.AND P1, PT, R100, c[0x0][0x164], PT ;  /* 0x0000590064007a0c */ /* 0x000fda0003f26270 */
[----:B------:R-:W-:Y:S05]  /*0a30*/  @P1 EXIT ;  /* 0x000000000000194d */ /* 0x000fea0003800000 */
[----:B0-----:R-:W-:Y:S01]  /*0a40*/  MOV R2, R100 ;  /* 0x0000006400027202 */ /* 0x001fe20000000f00 */
[----:B------:R-:W-:Y:S02]  /*0a50*/  ULDC.U8 UR6, c[0x0][0x1f0] ;  /* 0x00007c0000067ab9 */ /* 0x000fe40000000000 */
.L_x_26569:
        /* <DEDUP_REMOVED lines=19> */
[----:B------:R0:W2:Y:S01]  /*0b90*/  LDG.E.128 R104, [R138.64] ;  /* 0x000000048a687981 */ /* 0x0000a2000c1e1d00 */
[----:B------:R-:W-:-:S04]  /*0ba0*/  @P1 LEA R140, P2, R3, c[0x0][0x180], 0x4 ;  /* 0x00006000038c1a11 */ /* 0x000fc800078420ff */
[C---:B------:R-:W-:Y:S02]  /*0bb0*/  @P1 LEA.HI.X R141, R3.reuse, c[0x0][0x184], RZ, 0x4, P2 ;  /* 0x00006100038d1a11 */ /* 0x040fe400010f24ff */
[----:B------:R-:W-:-:S03]  /*0bc0*/  LEA R142, P2, R3, c[0x0][0x188], 0x4 ;  /* 0x00006200038e7a11 */ /* 0x000fc600078420ff */
[----:B------:R-:W3:Y:S01]  /*0bd0*/  @P1 LDG.E.128 R100, [R140.64] ;  /* 0x000000048c641981 */ /* 0x000ee2000c1e1d00 */
        /* <DEDUP_REMOVED lines=17> */
.L_x_26535:
[----:B0-----:R-:W-:Y:S05]  /*0cf0*/  BSYNC B0 ;  /* 0x0000000000007941 */ /* 0x001fea0003800000 */
.L_x_26534:
        /* <DEDUP_REMOVED lines=29> */
.L_x_26537:
[----:B------:R-:W-:Y:S05]  /*0ed0*/  BSYNC B0 ;  /* 0x0000000000007941 */ /* 0x000fea0003800000 */
.L_x_26536:
[----:B------:R-:W-:Y:S01]  /*0ee0*/  ISETP.GE.U32.AND P1, PT, R0, 0x60, PT ;  /* 0x000000600000780c */ /* 0x000fe20003f26070 */
[----:B------:R-:W-:-:S12]  /*0ef0*/  BSSY B0, `(.L_x_26538) ;  /* 0x000001c000007945 */ /* 0x000fd80003800000 */
[----:B------:R-:W-:Y:S05]  /*0f00*/  @!P1 BRA `(.L_x_26539) ;  /* 0x000001a000009947 */ /* 0x000fea0003800000 */
[----:B------:R-:W-:-:S04]  /*0f10*/  ISETP.NE.U32.AND P1, PT, RZ, c[0x0][0x180], PT ;  /* 0x00006000ff007a0c */ /* 0x000fc80003f25070 */
[----:B------:R-:W-:Y:S02]  /*0f20*/  ISETP.NE.AND.EX P1, PT, RZ, c[0x0][0x184], PT, P1 ;  /* 0x00006100ff007a0c */ /* 0x000fe40003f25310 */
[----:B0-----:R-:W-:-:S05]  /*0f30*/  MOV R145, 0x10 ;  /* 0x0000001000917802 */ /* 0x001fca0000000f00 */
        /* <DEDUP_REMOVED lines=23> */
.L_x_26539:
[----:B------:R-:W-:Y:S05]  /*10b0*/  BSYNC B0 ;  /* 0x0000000000007941 */ /* 0x000fea0003800000 */
.L_x_26538:
[----:B------:R-:W-:Y:S01]  /*10c0*/  ISETP.GE.U32.AND P1, PT, R0, 0x80, PT ;  /* 0x000000800000780c */ /* 0x000fe20003f26070 */
[----:B------:R-:W-:-:S12]  /*10d0*/  BSSY B0, `(.L_x_26540) ;  /* 0x000001c000007945 */ /* 0x000fd80003800000 */
[----:B------:R-:W-:Y:S05]  /*10e0*/  @!P1 BRA `(.L_x_26541) ;  /* 0x000001a000009947 */ /* 0x000fea0003800000 */
[----:B------:R-:W-:Y:S01]  /*10f0*/  ISETP.NE.U32.AND P1, PT, RZ, c[0x0][0x180], PT ;  /* 0x00006000ff007a0c */ /* 0x000fe20003f25070 */
[----:B0-----:R-:W-:-:S03]  /*1100*/  HFMA2.MMA R145, -RZ, RZ, 0, 9.5367431640625e-07 ;  /* 0x00000010ff917435 */ /* 0x001fc600000001ff */
        /* <DEDUP_REMOVED lines=24> */
.L_x_26541:
[----:B------:R-:W-:Y:S05]  /*1290*/  BSYNC B0 ;  /* 0x0000000000007941 */ /* 0x000fea0003800000 */
.L_x_26540:
        /* <DEDUP_REMOVED lines=29> */
.L_x_26543:
[----:B------:R-:W-:Y:S05]  /*1470*/  BSYNC B0 ;  /* 0x0000000000007941 */ /* 0x000fea0003800000 */
.L_x_26542:
        /* <DEDUP_REMOVED lines=29> */
.L_x_26545:
[----:B------:R-:W-:Y:S05]  /*1650*/  BSYNC B0 ;  /* 0x0000000000007941 */ /* 0x000fea0003800000 */
.L_x_26544:
        /* <DEDUP_REMOVED lines=29> */
.L_x_26547:
[----:B------:R-:W-:Y:S05]  /*1830*/  BSYNC B0 ;  /* 0x0000000000007941 */ /* 0x000fea0003800000 */
.L_x_26546:
        /* <DEDUP_REMOVED lines=28> */
.L_x_26549:
[----:B------:R-:W-:Y:S05]  /*1a00*/  BSYNC B0 ;  /* 0x0000000000007941 */ /* 0x000fea0003800000 */
.L_x_26548:
[----:B-----5:R-:W-:Y:S01]  /*1a10*/  FADD.FTZ R136, RZ, R104 ;  /* 0x00000068ff887221 */ /* 0x020fe20000010000 */
[C---:B------:R-:W-:Y:S02]  /*1a20*/  ISETP.GT.U32.AND P1, PT, R0.reuse, 0x3f, PT ;  /* 0x0000003f0000780c */ /* 0x040fe40003f24070 */
[C---:B------:R-:W-:Y:S01]  /*1a30*/  ISETP.GT.U32.AND P2, PT, R0.reuse, 0x9f, PT ;  /* 0x0000009f0000780c */ /* 0x040fe20003f44070 */
[----:B------:R-:W-:Y:S01]  /*1a40*/  FADD.FTZ R139, R105, R136 ;  /* 0x00000088698b7221 */ /* 0x000fe20000010000 */
[----:B------:R-:W-:Y:S02]  /*1a50*/  P2R R138, PR, RZ, 0x2 ;  /* 0x00000002ff8a7803 */ /* 0x000fe40000000000 */
[----:B------:R-:W-:Y:S01]  /*1a60*/  ISETP.GT.U32.AND P3, PT, R0, 0xbf, PT ;  /* 0x000000bf0000780c */ /* 0x000fe20003f64070 */
[----:B------:R-:W-:Y:S01]  /*1a70*/  FADD.FTZ R136, R106, R139 ;  /* 0x0000008b6a887221 */ /* 0x000fe20000010000 */
[C---:B------:R-:W-:Y:S02]  /*1a80*/  ISETP.GT.U32.AND P4, PT, R0.reuse, 0xdf, PT ;  /* 0x000000df0000780c */ /* 0x040fe40003f84070 */
        /* <DEDUP_REMOVED lines=36> */
[----:B------:R1:W2:Y:S02]  /*1cd0*/  SHFL.BFLY PT, R136, R139, 0x1, 0x1f ;  /* 0x0c201f008b887f89 */ /* 0x0002a400000e0000 */
.L_x_26570:
[----:B0-2---:R-:W-:Y:S01]  /*1ce0*/  FADD.FTZ R142, R139, R136 ;  /* 0x000000888b8e7221 */ /* 0x005fe20000010000 */
[----:B------:R-:W-:Y:S05]  /*1cf0*/  BRA.DIV ~URZ, `(.L_x_26551) ;  /* 0x000011227f007947 */ /* 0x000fea000b800000 */
[----:B------:R-:W0:Y:S01]  /*1d00*/  SHFL.BFLY PT, R136, R142, 0x2, 0x1f ;  /* 0x0c401f008e887f89 */ /* 0x000e2200000e0000 */
[----:B------:R-:W-:Y:S02]  /*1d10*/  P2R R144, PR, RZ, 0x40 ;  /* 0x00000040ff907803 */ /* 0x000fe40000000000 */
[----:B------:R-:W-:Y:S01]  /*1d20*/  ISETP.GT.U32.AND P6, PT, R0, 0x3f, PT ;  /* 0x0000003f0000780c */ /* 0x000fe20003fc4070 */
[----:B0-----:R-:W-:-:S05]  /*1d30*/  FADD.FTZ R136, R142, R136 ;  /* 0x000000888e887221 */ /* 0x001fca0000010000 */
[----:B------:R-:W0:Y:S02]  /*1d40*/  SHFL.BFLY PT, R137, R136, 0x4, 0x1f ;  /* 0x0c801f0088897f89 */ /* 0x000e2400000e0000 */
[----:B0-----:R-:W-:-:S05]  /*1d50*/  FADD.FTZ R137, R136, R137 ;  /* 0x0000008988897221 */ /* 0x001fca0000010000 */
[----:B------:R-:W0:Y:S02]  /*1d60*/  SHFL.BFLY PT, R138, R137, 0x8, 0x1f ;  /* 0x0d001f00898a7f89 */ /* 0x000e2400000e0000 */
[----:B01----:R-:W-:-:S05]  /*1d70*/  FADD.FTZ R139, R137, R138 ;  /* 0x0000008a898b7221 */ /* 0x003fca0000010000 */
        /* <DEDUP_REMOVED lines=20> */
[----:B------:R-:W-:Y:S01]  /*1ec0*/  @P6 FFMA.FTZ R136, R140, R140, R137 ;  /* 0x0000008c8c886223 */ /* 0x000fe20000010089 */
[----:B------:R-:W-:Y:S01]  /*1ed0*/  ISETP.GT.U32.AND P6, PT, R0, 0x5f, PT ;  /* 0x0000005f0000780c */ /* 0x000fe20003fc4070 */
[----:B------:R-:W-:-:S02]  /*1ee0*/  FADD.FTZ R137, R112, -R138 ;  /* 0x8000008a70897221 */ /* 0x000fc40000010000 */
[----:B------:R-:W-:Y:S02]  /*1ef0*/  FADD.FTZ R140, R113, -R138 ;  /* 0x8000008a718c7221 */ /* 0x000fe40000010000 */
[----:B------:R-:W-:-:S04]  /*1f00*/  FFMA.FTZ R137, R137, R137, R136 ;  /* 0x0000008989897223 */ /* 0x000fc80000010088 */
[----:B------:R-:W-:Y:S02]  /*1f10*/  FFMA.FTZ R137, R140, R140, R137 ;  /* 0x0000008c8c897223 */ /* 0x000fe40000010089 */
[--C-:B------:R-:W-:Y:S02]  /*1f20*/  FADD.FTZ R140, R115, -R138.reuse ;  /* 0x8000008a738c7221 */ /* 0x100fe40000010000 */
[----:B------:R-:W-:Y:S02]  /*1f30*/  FFMA.FTZ R137, R142, R142, R137 ;  /* 0x0000008e8e897223 */ /* 0x000fe40000010089 */
[--C-:B------:R-:W-:Y:S02]  /*1f40*/  FADD.FTZ R142, R118, -R138.reuse ;  /* 0x8000008a768e7221 */ /* 0x100fe40000010000 */
[----:B------:R-:W-:Y:S01]  /*1f50*/  @P6 FFMA.FTZ R136, R140, R140, R137 ;  /* 0x0000008c8c886223 */ /* 0x000fe20000010089 */
[----:B------:R-:W-:Y:S01]  /*1f60*/  ISETP.NE.AND P6, PT, R144, RZ, PT ;  /* 0x000000ff9000720c */ /* 0x000fe20003fc5270 */
        /* <DEDUP_REMOVED lines=48> */
.L_x_26571:
[----:B------:R-:W-:Y:S01]  /*2270*/  FMUL.FTZ R136, R138, R138 ;  /* 0x0000008a8a887220 */ /* 0x000fe20000410000 */
[----:B------:R-:W-:Y:S01]  /*2280*/  ISETP.NE.AND P1, PT, RZ, UR6, PT ;  /* 0x00000006ff007c0c */ /* 0x000fe2000bf25270 */
[----:B-1----:R-:W-:Y:S01]  /*2290*/  FADD.FTZ R141, R141, R142 ;  /* 0x0000008e8d8d7221 */ /* 0x002fe20000010000 */
[----:B------:R-:W-:Y:S01]  /*22a0*/  @!P6 MOV R143, 0x4 ;  /* 0x00000004008fe802 */ /* 0x000fe20000000f00 */
[----:B------:R-:W-:Y:S01]  /*22b0*/  BSSY B0, `(.L_x_26552) ;  /* 0x000001d000007945 */ /* 0x000fe20003800000 */
[----:B------:R-:W-:Y:S02]  /*22c0*/  FSEL R139, R136, RZ, P1 ;  /* 0x000000ff888b7208 */ /* 0x000fe40000800000 */
[----:B------:R-:W-:Y:S01]  /*22d0*/  MOV R136, c[0x0][0x1e0] ;  /* 0x0000780000887a02 */ /* 0x000fe20000000f00 */
[----:B0-----:R-:W-:Y:S01]  /*22e0*/  @!P6 IMAD.WIDE R142, R2, R143, c[0x0][0x1a8] ;  /* 0x00006a00028ee625 */ /* 0x001fe200078e028f */
[----:B------:R-:W-:-:S03]  /*22f0*/  FSEL R137, R138, RZ, !P1 ;  /* 0x000000ff8a897208 */ /* 0x000fc60004800000 */
[----:B------:R-:W-:Y:S01]  /*2300*/  FFMA.FTZ R136, R141, R136, c[0x0][0x228] ;  /* 0x00008a008d887623 */ /* 0x000fe20000010088 */
[----:B------:R-:W-:-:S03]  /*2310*/  @!P6 MOV R141, 0x4 ;  /* 0x00000004008de802 */ /* 0x000fc60000000f00 */
[----:B------:R-:W-:Y:S02]  /*2320*/  FADD.FTZ R136, R136, R139 ;  /* 0x0000008b88887221 */ /* 0x000fe40000010000 */
[----:B------:R-:W-:-:S04]  /*2330*/  @!P6 IMAD.WIDE R140, R2, R141, c[0x0][0x1a0] ;  /* 0x00006800028ce625 */ /* 0x000fc800078e028d */
[----:B------:R-:W0:Y:S01]  /*2340*/  MUFU.RSQ R136, R136 ;  /* 0x0000008800887308 */ /* 0x000e220000001400 */
[----:B------:R1:W-:Y:S04]  /*2350*/  @!P6 STG.E [R140.64], R138 ;  /* 0x0000008a8c00e986 */ /* 0x0003e8000c101904 */
[----:B0-----:R1:W-:Y:S01]  /*2360*/  @!P6 STG.E [R142.64], R136 ;  /* 0x000000888e00e986 */ /* 0x0013e2000c101904 */
[----:B------:R-:W-:Y:S05]  /*2370*/  @!P0 BRA `(.L_x_26553) ;  /* 0x0000010000008947 */ /* 0x000fea0003800000 */
[--C-:B------:R-:W-:Y:S01]  /*2380*/  FADD.FTZ R139, R104, -R137.reuse ;  /* 0x80000089688b7221 */ /* 0x100fe20000010000 */
[----:B-1----:R-:W-:Y:S01]  /*2390*/  HFMA2.MMA R138, -RZ, RZ, 0, 9.5367431640625e-07 ;  /* 0x00000010ff8a7435 */ /* 0x002fe200000001ff */
        /* <DEDUP_REMOVED lines=9> */
[C---:B------:R-:W-:Y:S01]  /*2430*/  IMAD.WIDE.U32 R138, R3.reuse, R138, c[0x0][0x208] ;  /* 0x00008200038a7625 */ /* 0x040fe200078e008a */
[----:B------:R-:W-:-:S03]  /*2440*/  IADD3 R3, R3, 0x20, RZ ;  /* 0x0000002003037810 */ /* 0x000fc60007ffe0ff */
[----:B------:R-:W-:Y:S02]  /*2450*/  FFMA.FTZ R142, R94, R145, R98 ;  /* 0x000000915e8e7223 */ /* 0x000fe40000010062 */
[----:B------:R-:W-:-:S05]  /*2460*/  FFMA.FTZ R143, R95, R144, R99 ;  /* 0x000000905f8f7223 */ /* 0x000fca0000010063 */
[----:B------:R0:W-:Y:S02]  /*2470*/  STG.E.128 [R138.64], R140 ;  /* 0x0000008c8a007986 */ /* 0x0001e4000c101d04 */
.L_x_26553:
[----:B------:R-:W-:Y:S05]  /*2480*/  BSYNC B0 ;  /* 0x0000000000007941 */ /* 0x000fea0003800000 */
.L_x_26552:
[----:B------:R-:W-:Y:S01]  /*2490*/  ISETP.GE.U32.AND P1, PT, R0, 0x40, PT ;  /* 0x000000400000780c */ /* 0x000fe20003f26070 */
[----:B------:R-:W-:-:S12]  /*24a0*/  BSSY B0, `(.L_x_26554) ;  /* 0x0000012000007945 */ /* 0x000fd80003800000 */
[----:B------:R-:W-:Y:S05]  /*24b0*/  @!P1 BRA `(.L_x_26555) ;  /* 0x0000010000009947 */ /* 0x000fea0003800000 */
[--C-:B0-----:R-:W-:Y:S01]  /*24c0*/  FADD.FTZ R139, R108, -R137.reuse ;  /* 0x800000896c8b7221 */ /* 0x101fe20000010000 */
[----:B-1----:R-:W-:Y:S01]  /*24d0*/  MOV R138, 0x10 ;  /* 0x00000010008a7802 */ /* 0x002fe20000000f00 */
        /* <DEDUP_REMOVED lines=9> */
[C---:B------:R-:W-:Y:S01]  /*2570*/  IMAD.WIDE.U32 R138, R3.reuse, R138, c[0x0][0x208] ;  /* 0x00008200038a7625 */ /* 0x040fe200078e008a */
[----:B------:R-:W-:-:S03]  /*2580*/  IADD3 R3, R3, 0x20, RZ ;  /* 0x0000002003037810 */ /* 0x000fc60007ffe0ff */
[----:B------:R-:W-:Y:S02]  /*2590*/  FFMA.FTZ R142, R82, R145, R86 ;  /* 0x00000091528e7223 */ /* 0x000fe40000010056 */
[----:B------:R-:W-:-:S05]  /*25a0*/  FFMA.FTZ R143, R83, R144, R87 ;  /* 0x00000090538f7223 */ /* 0x000fca0000010057 */
[----:B------:R0:W-:Y:S02]  /*25b0*/  STG.E.128 [R138.64], R140 ;  /* 0x0000008c8a007986 */ /* 0x0001e4000c101d04 */
.L_x_26555:
[----:B------:R-:W-:Y:S05]  /*25c0*/  BSYNC B0 ;  /* 0x0000000000007941 */ /* 0x000fea0003800000 */
.L_x_26554:
[----:B------:R-:W-:Y:S01]  /*25d0*/  ISETP.GE.U32.AND P1, PT, R0, 0x60, PT ;  /* 0x000000600000780c */ /* 0x000fe20003f26070 */
[----:B------:R-:W-:-:S12]  /*25e0*/  BSSY B0, `(.L_x_26556) ;  /* 0x0000012000007945 */ /* 0x000fd80003800000 */
[----:B------:R-:W-:Y:S05]  /*25f0*/  @!P1 BRA `(.L_x_26557) ;  /* 0x0000010000009947 */ /* 0x000fea0003800000 */
[--C-:B0-----:R-:W-:Y:S01]  /*2600*/  FADD.FTZ R139, R112, -R137.reuse ;  /* 0x80000089708b7221 */ /* 0x101fe20000010000 */
[----:B-1----:R-:W-:Y:S01]  /*2610*/  HFMA2.MMA R138, -RZ, RZ, 0, 9.5367431640625e-07 ;  /* 0x00000010ff8a7435 */ /* 0x002fe200000001ff */
        /* <DEDUP_REMOVED lines=14> */
.L_x_26557:
[----:B------:R-:W-:Y:S05]  /*2700*/  BSYNC B0 ;  /* 0x0000000000007941 */ /* 0x000fea0003800000 */
.L_x_26556:
        /* <DEDUP_REMOVED lines=19> */
.L_x_26559:
[----:B------:R-:W-:Y:S05]  /*2840*/  BSYNC B0 ;  /* 0x0000000000007941 */ /* 0x000fea0003800000 */
.L_x_26558:
        /* <DEDUP_REMOVED lines=19> */
.L_x_26561:
[----:B------:R-:W-:Y:S05]  /*2980*/  BSYNC B0 ;  /* 0x0000000000007941 */ /* 0x000fea0003800000 */
.L_x_26560:
        /* <DEDUP_REMOVED lines=19> */
.L_x_26563:
[----:B------:R-:W-:Y:S05]  /*2ac0*/  BSYNC B0 ;  /* 0x0000000000007941 */ /* 0x000fea0003800000 */
.L_x_26562:
        /* <DEDUP_REMOVED lines=19> */
.L_x_26565:
[----:B------:R-:W-:Y:S05]  /*2c00*/  BSYNC B0 ;  /* 0x0000000000007941 */ /* 0x000fea0003800000 */
.L_x_26564:
        /* <DEDUP_REMOVED lines=18> */
.L_x_26567:
[----:B------:R-:W-:Y:S05]  /*2d30*/  BSYNC B0 ;  /* 0x0000000000007941 */ /* 0x000fea0003800000 */
.L_x_26566:
[----:B------:R-:W-:-:S10]  /*2d40*/  HFMA2.MMA R3, -RZ, RZ, 0, 2.384185791015625e-07 ;  /* 0x00000004ff037435 */ /* 0x000fd400000001ff */
[----:B------:R-:W-:-:S05]  /*2d50*/  IMAD R2, R3, c[0x0][0x160], R2 ;  /* 0x0000580003027a24 */ /* 0x000fca00078e0202 */
[----:B------:R-:W-:-:S13]  /*2d60*/  ISETP.GE.AND P1, PT, R2, c[0x0][0x164], PT ;  /* 0x0000590002007a0c */ /* 0x000fda0003f26270 */
[----:B01----:R-:W-:Y:S01]  /*2d70*/  @P1 CALL.REL.NOINC `(.L_x_26568) ;  /* 0x0000001000001944 */ /* 0x003fe20003c00000 */
[----:B------:R-:W-:Y:S05]  /*2d80*/  BRA `(.L_x_26569) ;  /* 0xffffdcd000007947 */ /* 0x000fea000383ffff */
.L_x_26568:
[----:B------:R-:W-:Y:S05]  /*2d90*/  EXIT ;  /* 0x000000000000794d */ /* 0x000fea0003800000 */
.L_x_26550:
[----:B------:R-:W-:Y:S01]  /*2da0*/  HFMA2.MMA R137, -RZ, RZ, 0, 5.9604644775390625e-08 ;  /* 0x00000001ff897435 */ /* 0x000fe200000001ff */
[----:B------:R-:W-:Y:S02]  /*2db0*/  MOV R136, R139 ;  /* 0x0000008b00887202 */ /* 0x000fe40000000f00 */
[----:B0-----:R-:W-:Y:S02]  /*2dc0*/  MOV R143, 0x1f ;  /* 0x0000001f008f7802 */ /* 0x001fe40000000f00 */
[----:B------:R-:W-:Y:S02]  /*2dd0*/  MOV R144, 0xffffffff ;  /* 0xffffffff00907802 */ /* 0x000fe40000000f00 */
[----:B------:R-:W-:Y:S02]  /*2de0*/  MOV R140, 0x2e00 ;  /* 0x00002e00008c7802 */ /* 0x000fe40000000f00 */
[----:B------:R-:W-:Y:S05]  /*2df0*/  CALL.REL.NOINC `($__internal_148_$__cuda_sm70_shflsync_bfly_p) ;  /* 0x0000081000007944 */ /* 0x000fea0003c00000 */
[----:B01----:R-:W-:Y:S01]  /*2e00*/  MOV R136, R137 ;  /* 0x0000008900887202 */ /* 0x003fe20000000f00 */
[----:B------:R-:W-:Y:S05]  /*2e10*/  BRA `(.L_x_26570) ;  /* 0xffffeec000007947 */ /* 0x000fea000383ffff */
.L_x_26551:
[----:B------:R-:W-:Y:S01]  /*2e20*/  HFMA2.MMA R137, -RZ, RZ, 0, 1.1920928955078125e-07 ;  /* 0x00000002ff897435 */ /* 0x000fe200000001ff */
[----:B------:R-:W-:Y:S02]  /*2e30*/  MOV R136, R142 ;  /* 0x0000008e00887202 */ /* 0x000fe40000000f00 */
[----:B------:R-:W-:-:S02]  /*2e40*/  MOV R143, 0x1f ;  /* 0x0000001f008f7802 */ /* 0x000fc40000000f00 */
[----:B------:R-:W-:Y:S02]  /*2e50*/  MOV R144, 0xffffffff ;  /* 0xffffffff00907802 */ /* 0x000fe40000000f00 */
[----:B------:R-:W-:Y:S02]  /*2e60*/  MOV R140, 0x2e80 ;  /* 0x00002e80008c7802 */ /* 0x000fe40000000f00 */
[----:B-1----:R-:W-:Y:S05]  /*2e70*/  CALL.REL.NOINC `($__internal_148_$__cuda_sm70_shflsync_bfly_p) ;  /* 0x0000079000007944 */ /* 0x002fea0003c00000 */
[----:B01----:R-:W-:Y:S01]  /*2e80*/  FADD.FTZ R136, R142, R137 ;  /* 0x000000898e887221 */ /* 0x003fe20000010000 */
[----:B------:R-:W-:Y:S01]  /*2e90*/  HFMA2.MMA R137, -RZ, RZ, 0, 2.384185791015625e-07 ;  /* 0x00000004ff897435 */ /* 0x000fe200000001ff */
[----:B------:R-:W-:Y:S02]  /*2ea0*/  MOV R143, 0x1f ;  /* 0x0000001f008f7802 */ /* 0x000fe40000000f00 */
[----:B------:R-:W-:Y:S02]  /*2eb0*/  MOV R144, 0xffffffff ;  /* 0xffffffff00907802 */ /* 0x000fe40000000f00 */
[----:B------:R-:W-:Y:S02]  /*2ec0*/  MOV R140, 0x2ee0 ;  /* 0x00002ee0008c7802 */ /* 0x000fe40000000f00 */
[----:B------:R-:W-:Y:S05]  /*2ed0*/  CALL.REL.NOINC `($__internal_148_$__cuda_sm70_shflsync_bfly_p) ;  /* 0x0000073000007944 */ /* 0x000fea0003c00000 */
[----:B01----:R-:W-:Y:S01]  /*2ee0*/  FADD.FTZ R136, R136, R137 ;  /* 0x0000008988887221 */ /* 0x003fe20000010000 */
[----:B------:R-:W-:Y:S01]  /*2ef0*/  HFMA2.MMA R137, -RZ, RZ, 0, 4.76837158203125e-07 ;  /* 0x00000008ff897435 */ /* 0x000fe200000001ff */
[----:B------:R-:W-:-:S02]  /*2f00*/  MOV R143, 0x1f ;  /* 0x0000001f008f7802 */ /* 0x000fc40000000f00 */
[----:B------:R-:W-:Y:S02]  /*2f10*/  MOV R144, 0xffffffff ;  /* 0xffffffff00907802 */ /* 0x000fe40000000f00 */
[----:B------:R-:W-:Y:S02]  /*2f20*/  MOV R140, 0x2f40 ;  /* 0x00002f40008c7802 */ /* 0x000fe40000000f00 */
[----:B------:R-:W-:Y:S05]  /*2f30*/  CALL.REL.NOINC `($__internal_148_$__cuda_sm70_shflsync_bfly_p) ;  /* 0x000006d000007944 */ /* 0x000fea0003c00000 */
[----:B01----:R-:W-:Y:S01]  /*2f40*/  FADD.FTZ R136, R136, R137 ;  /* 0x0000008988887221 */ /* 0x003fe20000010000 */
[----:B------:R-:W-:Y:S01]  /*2f50*/  HFMA2.MMA R137, -RZ, RZ, 0, 9.5367431640625e-07 ;  /* 0x00000010ff897435 */ /* 0x000fe200000001ff */
[----:B------:R-:W-:Y:S02]  /*2f60*/  MOV R143, 0x1f ;  /* 0x0000001f008f7802 */ /* 0x000fe40000000f00 */
[----:B------:R-:W-:Y:S02]  /*2f70*/  MOV R144, 0xffffffff ;  /* 0xffffffff00907802 */ /* 0x000fe40000000f00 */
[----:B------:R-:W-:Y:S02]  /*2f80*/  MOV R140, 0x2fa0 ;  /* 0x00002fa0008c7802 */ /* 0x000fe40000000f00 */
[----:B------:R-:W-:Y:S05]  /*2f90*/  CALL.REL.NOINC `($__internal_148_$__cuda_sm70_shflsync_bfly_p) ;  /* 0x0000067000007944 */ /* 0x000fea0003c00000 */
[----:B-1----:R-:W-:Y:S01]  /*2fa0*/  FADD.FTZ R137, R136, R137 ;  /* 0x0000008988897221 */ /* 0x002fe20000010000 */
[----:B------:R-:W-:Y:S02]  /*2fb0*/  P2R R141, PR, RZ, 0x40 ;  /* 0x00000040ff8d7803 */ /* 0x000fe40000000000 */
[----:B------:R-:W-:Y:S01]  /*2fc0*/  ISETP.GT.U32.AND P6, PT, R0, 0x3f, PT ;  /* 0x0000003f0000780c */ /* 0x000fe20003fc4070 */
[----:B------:R-:W-:Y:S01]  /*2fd0*/  FMUL.FTZ R138, R137, c[0x0][0x1e0] ;  /* 0x00007800898a7a20 */ /* 0x000fe20000410000 */
[----:B0-----:R-:W-:-:S02]  /*2fe0*/  MOV R143, 0x1f ;  /* 0x0000001f008f7802 */ /* 0x001fc40000000f00 */
[----:B------:R-:W-:Y:S01]  /*2ff0*/  MOV R144, 0xffffffff ;  /* 0xffffffff00907802 */ /* 0x000fe20000000f00 */
        /* <DEDUP_REMOVED lines=67> */
[----:B------:R-:W-:Y:S01]  /*3430*/  HFMA2.MMA R137, -RZ, RZ, 0, 5.9604644775390625e-08 ;  /* 0x00000001ff897435 */ /* 0x000fe200000001ff */
[----:B------:R-:W-:-:S05]  /*3440*/  MOV R140, 0x3460 ;  /* 0x00003460008c7802 */ /* 0x000fca0000000f00 */
[----:B------:R-:W-:Y:S05]  /*3450*/  CALL.REL.NOINC `($__internal_148_$__cuda_sm70_shflsync_bfly_p) ;  /* 0x000001b000007944 */ /* 0x000fea0003c00000 */
[----:B01----:R-:W-:Y:S01]  /*3460*/  FADD.FTZ R136, R136, R137 ;  /* 0x0000008988887221 */ /* 0x003fe20000010000 */
[----:B------:R-:W-:Y:S01]  /*3470*/  HFMA2.MMA R137, -RZ, RZ, 0, 1.1920928955078125e-07 ;  /* 0x00000002ff897435 */ /* 0x000fe200000001ff */
[----:B------:R-:W-:Y:S02]  /*3480*/  MOV R143, 0x1f ;  /* 0x0000001f008f7802 */ /* 0x000fe40000000f00 */
[----:B------:R-:W-:Y:S02]  /*3490*/  MOV R144, 0xffffffff ;  /* 0xffffffff00907802 */ /* 0x000fe40000000f00 */
[----:B------:R-:W-:Y:S02]  /*34a0*/  MOV R140, 0x34c0 ;  /* 0x000034c0008c7802 */ /* 0x000fe40000000f00 */
[----:B------:R-:W-:Y:S05]  /*34b0*/  CALL.REL.NOINC `($__internal_148_$__cuda_sm70_shflsync_bfly_p) ;  /* 0x0000015000007944 */ /* 0x000fea0003c00000 */
[----:B01----:R-:W-:Y:S01]  /*34c0*/  FADD.FTZ R136, R136, R137 ;  /* 0x0000008988887221 */ /* 0x003fe20000010000 */
[----:B------:R-:W-:Y:S01]  /*34d0*/  HFMA2.MMA R137, -RZ, RZ, 0, 2.384185791015625e-07 ;  /* 0x00000004ff897435 */ /* 0x000fe200000001ff */
[----:B------:R-:W-:-:S02]  /*34e0*/  MOV R143, 0x1f ;  /* 0x0000001f008f7802 */ /* 0x000fc40000000f00 */
[----:B------:R-:W-:Y:S02]  /*34f0*/  MOV R144, 0xffffffff ;  /* 0xffffffff00907802 */ /* 0x000fe40000000f00 */
[----:B------:R-:W-:Y:S02]  /*3500*/  MOV R140, 0x3520 ;  /* 0x00003520008c7802 */ /* 0x000fe40000000f00 */
[----:B------:R-:W-:Y:S05]  /*3510*/  CALL.REL.NOINC `($__internal_148_$__cuda_sm70_shflsync_bfly_p) ;  /* 0x000000f000007944 */ /* 0x000fea0003c00000 */
[----:B01----:R-:W-:Y:S01]  /*3520*/  FADD.FTZ R136, R136, R137 ;  /* 0x0000008988887221 */ /* 0x003fe20000010000 */
[----:B------:R-:W-:Y:S01]  /*3530*/  HFMA2.MMA R137, -RZ, RZ, 0, 4.76837158203125e-07 ;  /* 0x00000008ff897435 */ /* 0x000fe200000001ff */
[----:B------:R-:W-:Y:S02]  /*3540*/  MOV R143, 0x1f ;  /* 0x0000001f008f7802 */ /* 0x000fe40000000f00 */
[----:B------:R-:W-:Y:S02]  /*3550*/  MOV R144, 0xffffffff ;  /* 0xffffffff00907802 */ /* 0x000fe40000000f00 */
[----:B------:R-:W-:Y:S02]  /*3560*/  MOV R140, 0x3580 ;  /* 0x00003580008c7802 */ /* 0x000fe40000000f00 */
[----:B------:R-:W-:Y:S05]  /*3570*/  CALL.REL.NOINC `($__internal_148_$__cuda_sm70_shflsync_bfly_p) ;  /* 0x0000009000007944 */ /* 0x000fea0003c00000 */
[----:B-1----:R-:W-:Y:S01]  /*3580*/  FADD.FTZ R142, R136, R137 ;  /* 0x00000089888e7221 */ /* 0x002fe20000010000 */
[----:B------:R-:W-:Y:S01]  /*3590*/  HFMA2.MMA R137, -RZ, RZ, 0, 9.5367431640625e-07 ;  /* 0x00000010ff897435 */ /* 0x000fe200000001ff */
[----:B0-----:R-:W-:-:S02]  /*35a0*/  MOV R143, 0x1f ;  /* 0x0000001f008f7802 */ /* 0x001fc40000000f00 */
[----:B------:R-:W-:Y:S02]  /*35b0*/  MOV R144, 0xffffffff ;  /* 0xffffffff00907802 */ /* 0x000fe40000000f00 */
[----:B------:R-:W-:Y:S02]  /*35c0*/  MOV R136, R142 ;  /* 0x0000008e00887202 */ /* 0x000fe40000000f00 */
[----:B------:R-:W-:Y:S02]  /*35d0*/  MOV R140, 0x35f0 ;  /* 0x000035f0008c7802 */ /* 0x000fe40000000f00 */
[----:B------:R-:W-:Y:S05]  /*35e0*/  CALL.REL.NOINC `($__internal_148_$__cuda_sm70_shflsync_bfly_p) ;  /* 0x0000002000007944 */ /* 0x000fea0003c00000 */
[----:B-1----:R-:W-:Y:S01]  /*35f0*/  MOV R141, R137 ;  /* 0x00000089008d7202 */ /* 0x002fe20000000f00 */
[----:B0-----:R-:W-:Y:S05]  /*3600*/  BRA `(.L_x_26571) ;  /* 0xffffec6000007947 */ /* 0x001fea000383ffff */
        .weak           $__internal_148_$__cuda_sm70_shflsync_bfly_p
        .type           $__internal_148_$__cuda_sm70_shflsync_bfly_p,@function
        .size           $__internal_148_$__cuda_sm70_shflsync_bfly_p,(.L_x_29288 - $__internal_148_$__cuda_sm70_shflsync_bfly_p)
$__internal_148_$__cuda_sm70_shflsync_bfly_p:
[----:B------:R-:W-:Y:S01]  /*3610*/  HFMA2.MMA R141, -RZ, RZ, 0, 0 ;  /* 0x00000000ff8d7435 */ /* 0x000fe200000001ff */
[----:B------:R-:W-:Y:S04]  /*3620*/  WARPSYNC R144 ;  /* 0x0000009000007348 */ /* 0x000fe80003800000 */
[----:B------:R0:W1:Y:S01]  /*3630*/  SHFL.BFLY PT, R137, R136, R137, R143 ;  /* 0x0c00008988897389 */ /* 0x00006200000e008f */
[----:B------:R-:W-:Y:S05]  /*3640*/  RET.REL.NODEC R140 `(_ZN10layer_norm13ln_fwd_kernelINS_13Kernel_traitsIfffffjLj1024ELj1ELj4ELj1ELj16ENS_18Kernel_traits_baseILj1024EfffffjLj128EEEEELb0ELb1ELb0ELb0EEEvNS_9FwdParamsE) ;  /* 0xffffc9b08c007950 */ /* 0x000fea0003c3ffff */
.L_x_26572:
        /* <DEDUP_REMOVED lines=11> */
.L_x_29288:


//--------------------- .text._ZN10layer_norm13ln_fwd_kernelINS_13Kernel_traitsIfffffjLj1024ELj1ELj4ELj1ELj16ENS_18Kernel_traits_baseILj1024EfffffjLj128EEEEELb0ELb1ELb0ELb1EEEvNS_9FwdParamsE --------------------------
	.section	.text._ZN10layer_norm13ln_fwd_kernelINS_13Kernel_traitsIfffffjLj1024ELj1ELj4ELj1ELj16ENS_18Kernel_traits_baseILj1024EfffffjLj128EEEEELb0ELb1ELb0ELb1EEEvNS_9FwdParamsE,"ax",@progbits
	.sectioninfo	@"SHI_REGISTERS=157"
	.align	128
        .global         _ZN10layer_norm13ln_fwd_kernelINS_13Kernel_traitsIfffffjLj1024ELj1ELj4ELj1ELj16ENS_18Kernel_traits_baseILj1024EfffffjLj128EEEEELb0ELb1ELb0ELb1EEEvNS_9FwdParamsE
        .type           _ZN10layer_norm13ln_fwd_kernelINS_13Kernel_traitsIfffffjLj1024ELj1ELj4ELj1ELj16ENS_18Kernel_traits_baseILj1024EfffffjLj128EEEEELb0ELb1ELb0ELb1EEEvNS_9FwdParamsE,@function
        .size           _ZN10layer_norm13ln_fwd_kernelINS_13Kernel_traitsIfffffjLj1024ELj1ELj4ELj1ELj16ENS_18Kernel_traits_baseILj1024EfffffjLj128EEEEELb0ELb1ELb0ELb1EEEvNS_9FwdParamsE,(.L_x_29289 - _ZN10layer_norm13ln_fwd_kernelINS_13Kernel_traitsIfffffjLj1024ELj1ELj4ELj1ELj16ENS_18Kernel_traits_baseILj1024EfffffjLj128EEEEELb0ELb1ELb0ELb1EEEvNS_9FwdParamsE)
        .other          _ZN10layer_norm13ln_fwd_kernelINS_13Kernel_traitsIfffffjLj1024ELj1ELj4ELj1ELj16ENS_18Kernel_traits_baseILj1024EfffffjLj128EEEEELb0ELb1ELb0ELb1EEEvNS_9FwdParamsE,@"STO_CUDA_ENTRY STV_DEFAULT"
_ZN10layer_norm13ln_fwd_kernelINS_13Kernel_traitsIfffffjLj1024ELj1ELj4ELj1ELj16ENS_18Kernel_traits_baseILj1024EfffffjLj128EEEEELb0ELb1ELb0ELb1EEEvNS_9FwdParamsE:
.text._ZN10layer_norm13ln_fwd_kernelINS_13Kernel_traitsIfffffjLj1024ELj1ELj4ELj1ELj16ENS_18Kernel_traits_baseILj1024EfffffjLj128EEEEELb0ELb1ELb0ELb1EEEvNS_9FwdParamsE:
        /* <DEDUP_REMOVED lines=61> */
.L_x_26576:
[----:B------:R-:W-:Y:S01]  /*03d0*/  ISETP.NE.U32.AND P0, PT, RZ, c[0x0][0x1c0], PT ;  /* 0x00007000ff007a0c */ /* 0x000fe20003f05070 */
[----:B------:R-:W-:Y:S01]  /*03e0*/  IMAD R3, R2, c[0x0][0x168], RZ ;  /* 0x00005a0002037a24 */ /* 0x000fe200078e02ff */
[----:B------:R-:W-:Y:S01]  /*03f0*/  HFMA2.MMA R147, -RZ, RZ, 0, 9.5367431640625e-07 ;  /* 0x00000010ff937435 */ /* 0x000fe200000001ff */
[----:B------:R-:W-:Y:S01]  /*0400*/  ISETP.NE.U32.AND P1, PT, RZ, c[0x0][0x180], PT ;  /* 0x00006000ff007a0c */ /* 0x000fe20003f25070 */
[----:B------:R-:W-:Y:S01]  /*0410*/  HFMA2.MMA R148, -RZ, RZ, 1.875, 0 ;  /* 0x3f800000ff947435 */ /* 0x000fe200000001ff */
[----:B------:R-:W-:-:S02]  /*0420*/  ISETP.NE.AND.EX P0, PT, RZ, c[0x0][0x1c4], PT, P0 ;  /* 0x00007100ff007a0c */ /* 0x000fc40003f05300 */
[----:B-1----:R-:W-:Y:S02]  /*0430*/  SHF.R.S32.HI R4, RZ, 0x1f, R3 ;  /* 0x0000001fff047819 */ /* 0x002fe40000011403 */
[----:B------:R-:W-:Y:S02]  /*0440*/  ISETP.NE.AND.EX P1, PT, RZ, c[0x0][0x184], PT, P1 ;  /* 0x00006100ff007a0c */ /* 0x000fe40003f25310 */
[----:B------:R-:W-:-:S04]  /*0450*/  LEA.HI R5, R4, R3, RZ, 0x2 ;  /* 0x0000000304057211 */ /* 0x000fc800078f10ff */
[----:B------:R-:W-:-:S03]  /*0460*/  LEA.HI.SX32 R5, R5, R0, 0x1e ;  /* 0x0000000005057211 */ /* 0x000fc600078ff2ff */
[----:B------:R-:W-:Y:S02]  /*0470*/  @P0 MOV R7, 0x4 ;  /* 0x0000000400070802 */ /* 0x000fe40000000f00 */
[----:B------:R-:W-:-:S04]  /*0480*/  IMAD.WIDE.U32 R108, R5, R147, c[0x0][0x170] ;  /* 0x00005c00056c7625 */ /* 0x000fc800078e0093 */
[----:B------:R-:W-:Y:S01]  /*0490*/  @P0 IMAD.WIDE R6, R2, R7, c[0x0][0x1c0] ;  /* 0x0000700002060625 */ /* 0x000fe200078e0207 */
        /* <DEDUP_REMOVED lines=8> */
[----:B------:R-:W-:-:S04]  /*0520*/  @P1 IMAD.WIDE.U32 R116, R147, R4, c[0x0][0x180] ;  /* 0x0000600093741625 */ /* 0x000fc800078e0004 */
[-C--:B--2---:R-:W-:Y:S02]  /*0530*/  FMUL.FTZ R3, R112, R148.reuse ;  /* 0x0000009470037220 */ /* 0x084fe40000410000 */
[-C--:B------:R-:W-:Y:S02]  /*0540*/  FMUL.FTZ R112, R113, R148.reuse ;  /* 0x0000009471707220 */ /* 0x080fe40000410000 */
[-C--:B------:R-:W-:Y:S02]  /*0550*/  FMUL.FTZ R113, R114, R148.reuse ;  /* 0x0000009472717220 */ /* 0x080fe40000410000 */
[----:B------:R-:W-:Y:S02]  /*0560*/  FMUL.FTZ R114, R115, R148 ;  /* 0x0000009473727220 */ /* 0x000fe40000410000 */
[----:B-----5:R-:W-:Y:S02]  /*0570*/  FMUL.FTZ R108, R76, R3 ;  /* 0x000000034c6c7220 */ /* 0x020fe40000410000 */
[----:B------:R-:W-:-:S02]  /*0580*/  FMUL.FTZ R109, R77, R112 ;  /* 0x000000704d6d7220 */ /* 0x000fc40000410000 */
[----:B-1----:R-:W-:Y:S02]  /*0590*/  FMUL.FTZ R110, R78, R113 ;  /* 0x000000714e6e7220 */ /* 0x002fe40000410000 */
[----:B------:R-:W-:Y:S02]  /*05a0*/  FMUL.FTZ R111, R79, R114 ;  /* 0x000000724f6f7220 */ /* 0x000fe40000410000 */
[----:B---3--:R-:W-:Y:S02]  /*05b0*/  @P0 FADD.FTZ R108, R8, R108 ;  /* 0x0000006c086c0221 */ /* 0x008fe40000010000 */
[----:B------:R-:W-:Y:S02]  /*05c0*/  @P0 FADD.FTZ R109, R9, R109 ;  /* 0x0000006d096d0221 */ /* 0x000fe40000010000 */
[----:B------:R-:W-:Y:S02]  /*05d0*/  @P0 FADD.FTZ R110, R10, R110 ;  /* 0x0000006e0a6e0221 */ /* 0x000fe40000010000 */
[----:B------:R-:W-:-:S02]  /*05e0*/  @P0 FADD.FTZ R111, R11, R111 ;  /* 0x0000006f0b6f0221 */ /* 0x000fc40000010000 */
[----:B------:R-:W-:-:S03]  /*05f0*/  IMAD.WIDE.U32 R112, R4, R147, c[0x0][0x170] ;  /* 0x00005c0004707625 */ /* 0x000fc600078e0093 */
[----:B------:R0:W-:Y:S04]  /*0600*/  STG.E.128 [R6.64], R108 ;  /* 0x0000006c06007986 */ /* 0x0001e8000c101d04 */
[----:B------:R-:W2:Y:S01]  /*0610*/  LDG.E.128 R120, [R112.64] ;  /* 0x0000000470787981 */ /* 0x000ea2000c1e1d00 */
[----:B------:R-:W-:Y:S02]  /*0620*/  MOV R136, R8 ;  /* 0x0000000800887202 */ /* 0x000fe40000000f00 */
[----:B------:R-:W-:Y:S02]  /*0630*/  MOV R137, R9 ;  /* 0x0000000900897202 */ /* 0x000fe40000000f00 */
[----:B------:R-:W-:Y:S02]  /*0640*/  MOV R138, R10 ;  /* 0x0000000a008a7202 */ /* 0x000fe40000000f00 */
[----:B------:R-:W-:-:S06]  /*0650*/  MOV R139, R11 ;  /* 0x0000000b008b7202 */ /* 0x000fcc0000000f00 */
[----:B------:R1:W3:Y:S01]  /*0660*/  @P1 LDG.E.128 R136, [R116.64] ;  /* 0x0000000474881981 */ /* 0x0002e2000c1e1d00 */
[----:B------:R-:W-:Y:S01]  /*0670*/  IADD3 R146, R5, 0x40, RZ ;  /* 0x0000004005927810 */ /* 0x000fe20007ffe0ff */
        /* <DEDUP_REMOVED lines=13> */
[----:B------:R-:W-:-:S05]  /*0750*/  @P0 FADD.FTZ R115, R139, R115 ;  /* 0x000000738b730221 */ /* 0x000fca0000010000 */
[----:B------:R0:W-:Y:S04]  /*0760*/  STG.E.128 [R6.64], R112 ;  /* 0x0000007006007986 */ /* 0x0001e8000c101d04 */
[----:B------:R-:W2:Y:S01]  /*0770*/  LDG.E.128 R124, [R116.64] ;  /* 0x00000004747c7981 */ /* 0x000ea2000c1e1d00 */
[----:B------:R-:W-:Y:S01]  /*0780*/  @P1 IMAD.WIDE.U32 R120, R147, R146, c[0x0][0x180] ;  /* 0x0000600093781625 */ /* 0x000fe200078e0092 */
[----:B------:R-:W-:Y:S02]  /*0790*/  @P1 MOV R8, R136 ;  /* 0x0000008800081202 */ /* 0x000fe40000000f00 */
[----:B------:R-:W-:Y:S02]  /*07a0*/  @P1 MOV R9, R137 ;  /* 0x0000008900091202 */ /* 0x000fe40000000f00 */
[----:B------:R-:W-:-:S02]  /*07b0*/  @P1 MOV R10, R138 ;  /* 0x0000008a000a1202 */ /* 0x000fc40000000f00 */
[----:B------:R-:W-:Y:S02]  /*07c0*/  @P1 MOV R11, R139 ;  /* 0x0000008b000b1202 */ /* 0x000fe40000000f00 */
        /* <DEDUP_REMOVED lines=16> */
[----:B------:R0:W-:Y:S01]  /*08d0*/  STG.E.128 [R6.64], R116 ;  /* 0x0000007406007986 */ /* 0x0001e2000c101d04 */
[----:B------:R-:W-:-:S03]  /*08e0*/  @P1 IMAD.WIDE.U32 R124, R147, R145, c[0x0][0x180] ;  /* 0x00006000937c1625 */ /* 0x000fc600078e0091 */
[----:B------:R-:W2:Y:S01]  /*08f0*/  LDG.E.128 R120, [R120.64] ;  /* 0x0000000478787981 */ /* 0x000ea2000c1e1d00 */
[----:B------:R-:W-:Y:S02]  /*0900*/  @P1 MOV R8, R136 ;  /* 0x0000008800081202 */ /* 0x000fe40000000f00 */
[----:B------:R-:W-:Y:S02]  /*0910*/  @P1 MOV R9, R137 ;  /* 0x0000008900091202 */ /* 0x000fe40000000f00 */
[----:B------:R-:W-:Y:S02]  /*0920*/  @P1 MOV R10, R138 ;  /* 0x0000008a000a1202 */ /* 0x000fe40000000f00 */
        /* <DEDUP_REMOVED lines=25> */
[----:B0-----:R-:W-:Y:S01]  /*0ac0*/  IADD3 R7, R5, 0xa0, RZ ;  /* 0x000000a005077810 */ /* 0x001fe20007ffe0ff */
[----:B------:R-:W-:-:S04]  /*0ad0*/  IMAD.WIDE.U32 R132, R147, R3, c[0x0][0x188] ;  /* 0x0000620093847625 */ /* 0x000fc800078e0003 */
        /* <DEDUP_REMOVED lines=20> */
[----:B------:R-:W3:Y:S01]  /*0c20*/  @P1 LDG.E.128 R136, [R134.64] ;  /* 0x0000000486881981 */ /* 0x000ee2000c1e1d00 */
[----:B------:R-:W-:Y:S01]  /*0c30*/  IADD3 R6, R5, 0xc0, RZ ;  /* 0x000000c005067810 */ /* 0x000fe20007ffe0ff */
[----:B------:R-:W-:-:S04]  /*0c40*/  IMAD.WIDE.U32 R140, R147, R7, c[0x0][0x188] ;  /* 0x00006200938c7625 */ /* 0x000fc800078e0007 */
[-C--:B--2---:R-:W-:Y:S02]  /*0c50*/  FMUL.FTZ R143, R128, R148.reuse ;  /* 0x00000094808f7220 */ /* 0x084fe40000410000 */
[-C--:B------:R-:W-:Y:S02]  /*0c60*/  FMUL.FTZ R142, R129, R148.reuse ;  /* 0x00000094818e7220 */ /* 0x080fe40000410000 */
[-C--:B------:R-:W-:Y:S02]  /*0c70*/  FMUL.FTZ R149, R130, R148.reuse ;  /* 0x0000009482957220 */ /* 0x080fe40000410000 */
[----:B0-----:R-:W-:Y:S02]  /*0c80*/  FMUL.FTZ R132, R131, R148 ;  /* 0x0000009483847220 */ /* 0x001fe40000410000 */
[----:B------:R-:W-:Y:S02]  /*0c90*/  FMUL.FTZ R128, R96, R143 ;  /* 0x0000008f60807220 */ /* 0x000fe40000410000 */
[----:B------:R-:W-:-:S02]  /*0ca0*/  FMUL.FTZ R129, R97, R142 ;  /* 0x0000008e61817220 */ /* 0x000fc40000410000 */
[----:B------:R-:W-:Y:S02]  /*0cb0*/  FMUL.FTZ R130, R98, R149 ;  /* 0x0000009562827220 */ /* 0x000fe40000410000 */
[----:B------:R-:W-:Y:S02]  /*0cc0*/  FMUL.FTZ R131, R99, R132 ;  /* 0x0000008463837220 */ /* 0x000fe40000410000 */
[----:B---3--:R-:W-:Y:S02]  /*0cd0*/  @P0 FADD.FTZ R128, R136, R128 ;  /* 0x0000008088800221 */ /* 0x008fe40000010000 */
[----:B------:R-:W-:Y:S02]  /*0ce0*/  @P0 FADD.FTZ R129, R137, R129 ;  /* 0x0000008189810221 */ /* 0x000fe40000010000 */
[----:B------:R-:W-:Y:S02]  /*0cf0*/  @P0 FADD.FTZ R130, R138, R130 ;  /* 0x000000828a820221 */ /* 0x000fe40000010000 */
[----:B------:R-:W-:-:S02]  /*0d00*/  @P0 FADD.FTZ R131, R139, R131 ;  /* 0x000000838b830221 */ /* 0x000fc40000010000 */
[----:B------:R-:W-:-:S03]  /*0d10*/  IMAD.WIDE.U32 R132, R6, R147, c[0x0][0x170] ;  /* 0x00005c0006847625 */ /* 0x000fc600078e0093 */
        /* <DEDUP_REMOVED lines=10> */
[----:B0-----:R-:W-:-:S04]  /*0dc0*/  IMAD.WIDE.U32 R140, R144, R147, c[0x0][0x170] ;  /* 0x00005c00908c7625 */ /* 0x001fc800078e0093 */
        /* <DEDUP_REMOVED lines=17> */
[----:B------:R0:W-:Y:S04]  /*0ee0*/  STG.E.128 [R152.64], R132 ;  /* 0x0000008498007986 */ /* 0x0001e8000c101d04 */
[----:B------:R-:W2:Y:S04]  /*0ef0*/  LDG.E.128 R140, [R140.64] ;  /* 0x000000048c8c7981 */ /* 0x000ea8000c1e1d00 */
[----:B------:R1:W3:Y:S01]  /*0f00*/  @P1 LDG.E.128 R8, [R150.64] ;  /* 0x0000000496081981 */ /* 0x0002e2000c1e1d00 */
        /* <DEDUP_REMOVED lines=24> */
[-C--:B--2---:R-:W-:Y:S02]  /*1090*/  FMUL.FTZ R149, R140, R148.reuse ;  /* 0x000000948c957220 */ /* 0x084fe40000410000 */
[----:B------:R-:W-:Y:S01]  /*10a0*/  FMUL.FTZ R150, R141, R148 ;  /* 0x000000948d967220 */ /* 0x000fe20000410000 */
[----:B---3--:R-:W-:Y:S01]  /*10b0*/  @P1 MOV R136, R8 ;  /* 0x0000000800881202 */ /* 0x008fe20000000f00 */
[----:B------:R-:W-:Y:S02]  /*10c0*/  FMUL.FTZ R140, R104, R149 ;  /* 0x00000095688c7220 */ /* 0x000fe40000410000 */
[-C--:B------:R-:W-:Y:S02]  /*10d0*/  FMUL.FTZ R149, R142, R148.reuse ;  /* 0x000000948e957220 */ /* 0x080fe40000410000 */
[----:B------:R-:W-:Y:S01]  /*10e0*/  FMUL.FTZ R148, R143, R148 ;  /* 0x000000948f947220 */ /* 0x000fe20000410000 */
[----:B------:R-:W-:Y:S01]  /*10f0*/  @P1 MOV R137, R9 ;  /* 0x0000000900891202 */ /* 0x000fe20000000f00 */
[----:B------:R-:W-:Y:S01]  /*1100*/  @P0 FADD.FTZ R140, R140, R136 ;  /* 0x000000888c8c0221 */ /* 0x000fe20000010000 */
[----:B------:R-:W-:Y:S01]  /*1110*/  @P1 MOV R138, R10 ;  /* 0x0000000a008a1202 */ /* 0x000fe20000000f00 */
[----:B------:R-:W-:Y:S01]  /*1120*/  FADD.FTZ R136, R132, R151 ;  /* 0x0000009784887221 */ /* 0x000fe20000010000 */
[----:B------:R-:W-:Y:S01]  /*1130*/  @P1 MOV R139, R11 ;  /* 0x0000000b008b1202 */ /* 0x000fe20000000f00 */
[----:B------:R-:W-:-:S02]  /*1140*/  FMUL.FTZ R141, R105, R150 ;  /* 0x00000096698d7220 */ /* 0x000fc40000410000 */
[----:B------:R-:W-:Y:S02]  /*1150*/  FMUL.FTZ R142, R106, R149 ;  /* 0x000000956a8e7220 */ /* 0x000fe40000410000 */
[----:B------:R-:W-:Y:S02]  /*1160*/  FMUL.FTZ R143, R107, R148 ;  /* 0x000000946b8f7220 */ /* 0x000fe40000410000 */
[----:B------:R-:W-:Y:S02]  /*1170*/  @P0 FADD.FTZ R141, R141, R137 ;  /* 0x000000898d8d0221 */ /* 0x000fe40000010000 */
[----:B------:R-:W-:Y:S02]  /*1180*/  FADD.FTZ R149, R133, R136 ;  /* 0x0000008885957221 */ /* 0x000fe40000010000 */
[----:B------:R-:W-:Y:S02]  /*1190*/  @P0 FADD.FTZ R142, R142, R138 ;  /* 0x0000008a8e8e0221 */ /* 0x000fe40000010000 */
[----:B------:R-:W-:-:S02]  /*11a0*/  @P0 FADD.FTZ R143, R143, R139 ;  /* 0x0000008b8f8f0221 */ /* 0x000fc40000010000 */
        /* <DEDUP_REMOVED lines=11> */
.L_x_26577:
        /* <DEDUP_REMOVED lines=84> */
.L_x_26578:
[----:B------:R-:W-:Y:S01]  /*17a0*/  HFMA2.MMA R136, -RZ, RZ, 0, 2.384185791015625e-07 ;  /* 0x00000004ff887435 */ /* 0x000fe200000001ff */
[----:B-1----:R-:W-:Y:S01]  /*17b0*/  FADD.FTZ R150, R150, R139 ;  /* 0x0000008b96967221 */ /* 0x002fe20000010000 */
[----:B0-----:R-:W-:Y:S01]  /*17c0*/  MOV R139, c[0x0][0x1e0] ;  /* 0x00007800008b7a02 */ /* 0x001fe20000000f00 */
[----:B------:R-:W-:Y:S01]  /*17d0*/  FMUL.FTZ R137, R138, R138 ;  /* 0x0000008a8a897220 */ /* 0x000fe20000410000 */
        /* <DEDUP_REMOVED lines=12> */
[--C-:B------:R-:W-:Y:S02]  /*18a0*/  FADD.FTZ R113, R113, -R137.reuse ;  /* 0x8000008971717221 */ /* 0x100fe40000010000 */
[--C-:B0-----:R-:W-:Y:S02]  /*18b0*/  FADD.FTZ R138, R126, -R137.reuse ;  /* 0x800000897e8a7221 */ /* 0x101fe40000010000 */
[----:B------:R-:W0:Y:S01]  /*18c0*/  MUFU.RSQ R126, R150 ;  /* 0x00000096007e7308 */ /* 0x000e220000001400 */
[--C-:B------:R-:W-:Y:S02]  /*18d0*/  FADD.FTZ R114, R114, -R137.reuse ;  /* 0x8000008972727221 */ /* 0x100fe40000010000 */
[--C-:B------:R-:W-:Y:S02]  /*18e0*/  FADD.FTZ R115, R115, -R137.reuse ;  /* 0x8000008973737221 */ /* 0x100fe40000010000 */
[--C-:B------:R-:W-:Y:S02]  /*18f0*/  FADD.FTZ R139, R128, -R137.reuse ;  /* 0x80000089808b7221 */ /* 0x100fe40000010000 */
[----:B------:R-:W-:-:S02]  /*1900*/  FADD.FTZ R147, R129, -R137 ;  /* 0x8000008981937221 */ /* 0x000fc40000010000 */
[----:B------:R-:W-:Y:S01]  /*1910*/  FADD.FTZ R148, R130, -R137 ;  /* 0x8000008982947221 */ /* 0x000fe20000010000 */
[----:B------:R-:W-:Y:S01]  /*1920*/  MOV R130, 0x10 ;  /* 0x0000001000827802 */ /* 0x000fe20000000f00 */
[----:B------:R-:W-:-:S04]  /*1930*/  @!P1 IMAD.WIDE R128, R2, R136, c[0x0][0x1a8] ;  /* 0x00006a0002809625 */ /* 0x000fc800078e0288 */
[----:B------:R-:W-:Y:S01]  /*1940*/  FADD.FTZ R116, R116, -R137 ;  /* 0x8000008974747221 */ /* 0x000fe20000010000 */
        /* <DEDUP_REMOVED lines=26> */
[----:B------:R-:W-:Y:S03]  /*1af0*/  STG.E.128 [R128.64], R108 ;  /* 0x0000006c80007986 */ /* 0x000fe6000c101d04 */
[----:B------:R-:W-:-:S02]  /*1b00*/  FFMA.FTZ R115, R51, R115, R19 ;  /* 0x0000007333737223 */ /* 0x000fc40000010013 */
        /* <DEDUP_REMOVED lines=28> */
[----:B------:R-:W-:-:S04]  /*1cd0*/  IMAD.WIDE.U32 R150, R146, R130, c[0x0][0x208] ;  /* 0x0000820092967625 */ /* 0x000fc800078e0082 */
        /* <DEDUP_REMOVED lines=8> */
[C---:B------:R-:W-:Y:S02]  /*1d60*/  FMUL.FTZ R140, R126.reuse, R140 ;  /* 0x0000008c7e8c7220 */ /* 0x040fe40000410000 */
[C---:B------:R-:W-:Y:S01]  /*1d70*/  FMUL.FTZ R141, R126.reuse, R141 ;  /* 0x0000008d7e8d7220 */ /* 0x040fe20000410000 */
[----:B------:R1:W-:Y:S01]  /*1d80*/  STG.E.128 [R150.64], R116 ;  /* 0x0000007496007986 */ /* 0x0003e2000c101d04 */
[C---:B------:R-:W-:Y:S02]  /*1d90*/  FMUL.FTZ R142, R126.reuse, R142 ;  /* 0x0000008e7e8e7220 */ /* 0x040fe40000410000 */
[----:B------:R-:W-:-:S02]  /*1da0*/  FMUL.FTZ R137, R126, R137 ;  /* 0x000000897e897220 */ /* 0x000fc40000410000 */
[----:B0-----:R-:W-:-:S04]  /*1db0*/  IMAD.WIDE.U32 R4, R145, R130, c[0x0][0x208] ;  /* 0x0000820091047625 */ /* 0x001fc800078e0082 */
[----:B------:R-:W-:-:S04]  /*1dc0*/  IMAD.WIDE.U32 R110, R7, R130, c[0x0][0x208] ;  /* 0x00008200076e7625 */ /* 0x000fc800078e0082 */
[----:B------:R-:W-:Y:S02]  /*1dd0*/  FFMA.FTZ R123, R59, R123, R27 ;  /* 0x0000007b3b7b7223 */ /* 0x000fe4000001001b */
[----:B------:R-:W-:Y:S02]  /*1de0*/  FFMA.FTZ R122, R58, R122, R26 ;  /* 0x0000007a3a7a7223 */ /* 0x000fe4000001001a */
[----:B------:R-:W-:Y:S02]  /*1df0*/  FFMA.FTZ R121, R57, R121, R25 ;  /* 0x0000007939797223 */ /* 0x000fe40000010019 */
[----:B------:R-:W-:Y:S02]  /*1e00*/  FFMA.FTZ R120, R56, R120, R24 ;  /* 0x0000007838787223 */ /* 0x000fe40000010018 */
[----:B------:R-:W-:-:S03]  /*1e10*/  IMAD.WIDE.U32 R108, R3, R130, c[0x0][0x208] ;  /* 0x00008200036c7625 */ /* 0x000fc600078e0082 */
[----:B------:R1:W-:Y:S01]  /*1e20*/  STG.E.128 [R4.64], R120 ;  /* 0x0000007804007986 */ /* 0x0003e2000c101d04 */
[----:B------:R-:W-:-:S04]  /*1e30*/  IMAD.WIDE.U32 R6, R6, R130, c[0x0][0x208] ;  /* 0x0000820006067625 */ /* 0x000fc800078e0082 */
        /* <DEDUP_REMOVED lines=10> */
[----:B------:R-:W-:Y:S02]  /*1ee0*/  FFMA.FTZ R135, R71, R135, R39 ;  /* 0x0000008747877223 */ /* 0x000fe40000010027 */
[----:B------:R-:W-:Y:S01]  /*1ef0*/  FFMA.FTZ R134, R70, R134, R38 ;  /* 0x0000008646867223 */ /* 0x000fe20000010026 */
[----:B------:R1:W-:Y:S01]  /*1f00*/  STG.E.128 [R110.64], R128 ;  /* 0x000000806e007986 */ /* 0x0003e2000c101d04 */
[----:B------:R-:W-:Y:S02]  /*1f10*/  FFMA.FTZ R133, R69, R133, R37 ;  /* 0x0000008545857223 */ /* 0x000fe40000010025 */
[----:B------:R-:W-:Y:S02]  /*1f20*/  FFMA.FTZ R132, R68, R132, R36 ;  /* 0x0000008444847223 */ /* 0x000fe40000010024 */
[----:B------:R-:W-:-:S02]  /*1f30*/  FFMA.FTZ R143, R75, R137, R43 ;  /* 0x000000894b8f7223 */ /* 0x000fc4000001002b */
[----:B------:R-:W-:Y:S01]  /*1f40*/  FFMA.FTZ R142, R74, R142, R42 ;  /* 0x0000008e4a8e7223 */ /* 0x000fe2000001002a */
[----:B------:R1:W-:Y:S01]  /*1f50*/  STG.E.128 [R6.64], R132 ;  /* 0x0000008406007986 */ /* 0x0003e2000c101d04 */
[----:B------:R-:W-:Y:S02]  /*1f60*/  FFMA.FTZ R141, R73, R141, R41 ;  /* 0x0000008d498d7223 */ /* 0x000fe40000010029 */
[----:B------:R-:W-:Y:S02]  /*1f70*/  FFMA.FTZ R140, R72, R140, R40 ;  /* 0x0000008c488c7223 */ /* 0x000fe40000010028 */
[----:B------:R-:W-:-:S03]  /*1f80*/  IMAD R2, R136, c[0x0][0x160], R2 ;  /* 0x0000580088027a24 */ /* 0x000fc600078e0202 */
[----:B------:R1:W-:Y:S02]  /*1f90*/  STG.E.128 [R144.64], R140 ;  /* 0x0000008c90007986 */ /* 0x0003e4000c101d04 */
[----:B------:R-:W-:-:S13]  /*1fa0*/  ISETP.GE.AND P0, PT, R2, c[0x0][0x164], PT ;  /* 0x0000590002007a0c */ /* 0x000fda0003f06270 */
[----:B-1----:R-:W-:Y:S01]  /*1fb0*/  @P0 CALL.REL.NOINC `(.L_x_26575) ;  /* 0x0000001000000944 */ /* 0x002fe20003c00000 */
[----:B------:R-:W-:Y:S05]  /*1fc0*/  BRA `(.L_x_26576) ;  /* 0xffffe40000007947 */ /* 0x000fea000383ffff */
.L_x_26575:
[----:B------:R-:W-:Y:S05]  /*1fd0*/  EXIT ;  /* 0x000000000000794d */ /* 0x000fea0003800000 */
.L_x_26573:
[----:B0-----:R-:W-:Y:S02]  /*1fe0*/  MOV R150, 0x1 ;  /* 0x0000000100967802 */ /* 0x001fe40000000f00 */
[----:B------:R-:W-:Y:S02]  /*1ff0*/  MOV R147, 0x1f ;  /* 0x0000001f00937802 */ /* 0x000fe40000000f00 */
[----:B------:R-:W-:Y:S02]  /*2000*/  MOV R148, 0xffffffff ;  /* 0xffffffff00947802 */ /* 0x000fe40000000f00 */
[----:B------:R-:W-:Y:S02]  /*2010*/  MOV R136, 0x2030 ;  /* 0x0000203000887802 */ /* 0x000fe40000000f00 */
[----:B------:R-:W-:Y:S05]  /*2020*/  CALL.REL.NOINC `($__internal_149_$__cuda_sm70_shflsync_bfly_p) ;  /* 0x0000079000007944 */ /* 0x000fea0003c00000 */
[----:B-1----:R-:W-:Y:S01]  /*2030*/  MOV R136, R150 ;  /* 0x0000009600887202 */ /* 0x002fe20000000f00 */
[----:B0-----:R-:W-:Y:S05]  /*2040*/  BRA `(.L_x_26577) ;  /* 0xfffff21000007947 */ /* 0x001fea000383ffff */
.L_x_26574:
[----:B------:R-:W-:Y:S01]  /*2050*/  HFMA2.MMA R150, -RZ, RZ, 0, 1.1920928955078125e-07 ;  /* 0x00000002ff967435 */ /* 0x000fe200000001ff */
[----:B------:R-:W-:Y:S02]  /*2060*/  MOV R147, 0x1f ;  /* 0x0000001f00937802 */ /* 0x000fe40000000f00 */
[----:B------:R-:W-:-:S02]  /*2070*/  MOV R148, 0xffffffff ;  /* 0xffffffff00947802 */ /* 0x000fc40000000f00 */
[----:B------:R-:W-:Y:S02]  /*2080*/  MOV R136, 0x20a0 ;  /* 0x000020a000887802 */ /* 0x000fe40000000f00 */
[----:B------:R-:W-:Y:S05]  /*2090*/  CALL.REL.NOINC `($__internal_149_$__cuda_sm70_shflsync_bfly_p) ;  /* 0x0000072000007944 */ /* 0x000fea0003c00000 */
[----:B01----:R-:W-:Y:S01]  /*20a0*/  FADD.FTZ R139, R139, R150 ;  /* 0x000000968b8b7221 */ /* 0x003fe20000010000 */
[----:B------:R-:W-:Y:S01]  /*20b0*/  HFMA2.MMA R150, -RZ, RZ, 0, 2.384185791015625e-07 ;  /* 0x00000004ff967435 */ /* 0x000fe200000001ff */
[----:B------:R-:W-:Y:S02]  /*20c0*/  MOV R147, 0x1f ;  /* 0x0000001f00937802 */ /* 0x000fe40000000f00 */
[----:B------:R-:W-:Y:S02]  /*20d0*/  MOV R148, 0xffffffff ;  /* 0xffffffff00947802 */ /* 0x000fe40000000f00 */
[----:B------:R-:W-:Y:S02]  /*20e0*/  MOV R136, 0x2100 ;  /* 0x0000210000887802 */ /* 0x000fe40000000f00 */
[----:B------:R-:W-:Y:S05]  /*20f0*/  CALL.REL.NOINC `($__internal_149_$__cuda_sm70_shflsync_bfly_p) ;  /* 0x000006c000007944 */ /* 0x000fea0003c00000 */
[----:B01----:R-:W-:Y:S01]  /*2100*/  FADD.FTZ R139, R139, R150 ;  /* 0x000000968b8b7221 */ /* 0x003fe20000010000 */
[----:B------:R-:W-:Y:S01]  /*2110*/  HFMA2.MMA R150, -RZ, RZ, 0, 4.76837158203125e-07 ;  /* 0x00000008ff967435 */ /* 0x000fe200000001ff */
[----:B------:R-:W-:Y:S02]  /*2120*/  MOV R147, 0x1f ;  /* 0x0000001f00937802 */ /* 0x000fe40000000f00 */
[----:B------:R-:W-:-:S02]  /*2130*/  MOV R148, 0xffffffff ;  /* 0xffffffff00947802 */ /* 0x000fc40000000f00 */
[----:B------:R-:W-:Y:S02]  /*2140*/  MOV R136, 0x2160 ;  /* 0x0000216000887802 */ /* 0x000fe40000000f00 */
[----:B------:R-:W-:Y:S05]  /*2150*/  CALL.REL.NOINC `($__internal_149_$__cuda_sm70_shflsync_bfly_p) ;  /* 0x0000066000007944 */ /* 0x000fea0003c00000 */
[----:B01----:R-:W-:Y:S01]  /*2160*/  FADD.FTZ R139, R139, R150 ;  /* 0x000000968b8b7221 */ /* 0x003fe20000010000 */
[----:B------:R-:W-:Y:S01]  /*2170*/  HFMA2.MMA R150, -RZ, RZ, 0, 9.5367431640625e-07 ;  /* 0x00000010ff967435 */ /* 0x000fe200000001ff */
[----:B------:R-:W-:Y:S02]  /*2180*/  MOV R147, 0x1f ;  /* 0x0000001f00937802 */ /* 0x000fe40000000f00 */
[----:B------:R-:W-:Y:S02]  /*2190*/  MOV R148, 0xffffffff ;  /* 0xffffffff00947802 */ /* 0x000fe40000000f00 */
[----:B------:R-:W-:Y:S02]  /*21a0*/  MOV R136, 0x21c0 ;  /* 0x000021c000887802 */ /* 0x000fe40000000f00 */
[----:B------:R-:W-:Y:S05]  /*21b0*/  CALL.REL.NOINC `($__internal_149_$__cuda_sm70_shflsync_bfly_p) ;  /* 0x0000060000007944 */ /* 0x000fea0003c00000 */
[----:B-1----:R-:W-:Y:S01]  /*21c0*/  FADD.FTZ R138, R139, R150 ;  /* 0x000000968b8a7221 */ /* 0x002fe20000010000 */
[----:B------:R-:W-:Y:S01]  /*21d0*/  HFMA2.MMA R150, -RZ, RZ, 0, 5.9604644775390625e-08 ;  /* 0x00000001ff967435 */ /* 0x000fe200000001ff */
[----:B0-----:R-:W-:Y:S02]  /*21e0*/  MOV R147, 0x1f ;  /* 0x0000001f00937802 */ /* 0x001fe40000000f00 */
[----:B------:R-:W-:Y:S01]  /*21f0*/  FMUL.FTZ R138, R138, c[0x0][0x1e0] ;  /* 0x000078008a8a7a20 */ /* 0x000fe20000410000 */
[----:B------:R-:W-:-:S03]  /*2200*/  MOV R148, 0xffffffff ;  /* 0xffffffff00947802 */ /* 0x000fc60000000f00 */
        /* <DEDUP_REMOVED lines=63> */
[----:B------:R-:W-:Y:S01]  /*2600*/  FFMA.FTZ R139, R137, R137, R136 ;  /* 0x00000089898b7223 */ /* 0x000fe20000010088 */
[----:B------:R-:W-:Y:S02]  /*2610*/  MOV R136, 0x2630 ;  /* 0x0000263000887802 */ /* 0x000fe40000000f00 */
[----:B------:R-:W-:Y:S05]  /*2620*/  CALL.REL.NOINC `($__internal_149_$__cuda_sm70_shflsync_bfly_p) ;  /* 0x0000019000007944 */ /* 0x000fea0003c00000 */
[----:B01----:R-:W-:Y:S01]  /*2630*/  FADD.FTZ R139, R139, R150 ;  /* 0x000000968b8b7221 */ /* 0x003fe20000010000 */
[----:B------:R-:W-:Y:S01]  /*2640*/  HFMA2.MMA R150, -RZ, RZ, 0, 1.1920928955078125e-07 ;  /* 0x00000002ff967435 */ /* 0x000fe200000001ff */
[----:B------:R-:W-:Y:S02]  /*2650*/  MOV R147, 0x1f ;  /* 0x0000001f00937802 */ /* 0x000fe40000000f00 */
[----:B------:R-:W-:Y:S02]  /*2660*/  MOV R148, 0xffffffff ;  /* 0xffffffff00947802 */ /* 0x000fe40000000f00 */
[----:B------:R-:W-:Y:S02]  /*2670*/  MOV R136, 0x2690 ;  /* 0x0000269000887802 */ /* 0x000fe40000000f00 */
[----:B------:R-:W-:Y:S05]  /*2680*/  CALL.REL.NOINC `($__internal_149_$__cuda_sm70_shflsync_bfly_p) ;  /* 0x0000013000007944 */ /* 0x000fea0003c00000 */
[----:B01----:R-:W-:Y:S01]  /*2690*/  FADD.FTZ R139, R139, R150 ;  /* 0x000000968b8b7221 */ /* 0x003fe20000010000 */
[----:B------:R-:W-:Y:S01]  /*26a0*/  HFMA2.MMA R150, -RZ, RZ, 0, 2.384185791015625e-07 ;  /* 0x00000004ff967435 */ /* 0x000fe200000001ff */
[----:B------:R-:W-:Y:S02]  /*26b0*/  MOV R147, 0x1f ;  /* 0x0000001f00937802 */ /* 0x000fe40000000f00 */
[----:B------:R-:W-:-:S02]  /*26c0*/  MOV R148, 0xffffffff ;  /* 0xffffffff00947802 */ /* 0x000fc40000000f00 */
[----:B------:R-:W-:Y:S02]  /*26d0*/  MOV R136, 0x26f0 ;  /* 0x000026f000887802 */ /* 0x000fe40000000f00 */
[----:B------:R-:W-:Y:S05]  /*26e0*/  CALL.REL.NOINC `($__internal_149_$__cuda_sm70_shflsync_bfly_p) ;  /* 0x000000d000007944 */ /* 0x000fea0003c00000 */
[----:B01----:R-:W-:Y:S01]  /*26f0*/  FADD.FTZ R139, R139, R150 ;  /* 0x000000968b8b7221 */ /* 0x003fe20000010000 */
[----:B------:R-:W-:Y:S01]  /*2700*/  HFMA2.MMA R150, -RZ, RZ, 0, 4.76837158203125e-07 ;  /* 0x00000008ff967435 */ /* 0x000fe200000001ff */
[----:B------:R-:W-:Y:S02]  /*2710*/  MOV R147, 0x1f ;  /* 0x0000001f00937802 */ /* 0x000fe40000000f00 */
[----:B------:R-:W-:Y:S02]  /*2720*/  MOV R148, 0xffffffff ;  /* 0xffffffff00947802 */ /* 0x000fe40000000f00 */
[----:B------:R-:W-:Y:S02]  /*2730*/  MOV R136, 0x2750 ;  /* 0x0000275000887802 */ /* 0x000fe40000000f00 */
[----:B------:R-:W-:Y:S05]  /*2740*/  CALL.REL.NOINC `($__internal_149_$__cuda_sm70_shflsync_bfly_p) ;  /* 0x0000007000007944 */ /* 0x000fea0003c00000 */
[----:B01----:R-:W-:Y:S01]  /*2750*/  FADD.FTZ R139, R139, R150 ;  /* 0x000000968b8b7221 */ /* 0x003fe20000010000 */
[----:B------:R-:W-:Y:S01]  /*2760*/  HFMA2.MMA R150, -RZ, RZ, 0, 9.5367431640625e-07 ;  /* 0x00000010ff967435 */ /* 0x000fe200000001ff */
[----:B------:R-:W-:Y:S02]  /*2770*/  MOV R147, 0x1f ;  /* 0x0000001f00937802 */ /* 0x000fe40000000f00 */
[----:B------:R-:W-:-:S02]  /*2780*/  MOV R148, 0xffffffff ;  /* 0xffffffff00947802 */ /* 0x000fc40000000f00 */
[----:B------:R-:W-:Y:S02]  /*2790*/  MOV R136, 0x27b0 ;  /* 0x000027b000887802 */ /* 0x000fe40000000f00 */
[----:B------:R-:W-:Y:S05]  /*27a0*/  CALL.REL.NOINC `($__internal_149_$__cuda_sm70_shflsync_bfly_p) ;  /* 0x0000001000007944 */ /* 0x000fea0003c00000 */
[----:B01----:R-:W-:Y:S05]  /*27b0*/  BRA `(.L_x_26578) ;  /* 0xffffefe000007947 */ /* 0x003fea000383ffff */
        .weak           $__internal_149_$__cuda_sm70_shflsync_bfly_p
        .type           $__internal_149_$__cuda_sm70_shflsync_bfly_p,@function
        .size           $__internal_149_$__cuda_sm70_shflsync_bfly_p,(.L_x_29289 - $__internal_149_$__cuda_sm70_shflsync_bfly_p)
$__internal_149_$__cuda_sm70_shflsync_bfly_p:
[----:B------:R-:W-:Y:S01]  /*27c0*/  HFMA2.MMA R137, -RZ, RZ, 0, 0 ;  /* 0x00000000ff897435 */ /* 0x000fe200000001ff */
[----:B------:R-:W-:Y:S04]  /*27d0*/  WARPSYNC R148 ;  /* 0x0000009400007348 */ /* 0x000fe80003800000 */
[----:B------:R0:W1:Y:S01]  /*27e0*/  SHFL.BFLY PT, R150, R139, R150, R147 ;  /* 0x0c0000968b967389 */ /* 0x00006200000e0093 */
[----:B------:R-:W-:Y:S05]  /*27f0*/  RET.REL.NODEC R136 `(_ZN10layer_norm13ln_fwd_kernelINS_13Kernel_traitsIfffffjLj1024ELj1ELj4ELj1ELj16ENS_18Kernel_traits_baseILj1024EfffffjLj128EEEEELb0ELb1ELb0ELb1EEEvNS_9FwdParamsE) ;  /* 0xffffd80088007950 */ /* 0x000fea0003c3ffff */
.L_x_26579:
        /* <DEDUP_REMOVED lines=16> */
.L_x_29289:


//--------------------- .text._ZN10layer_norm13ln_fwd_kernelINS_13Kernel_traitsIfffffjLj1024ELj1ELj4ELj1ELj16ENS_18Kernel_traits_baseILj1024EfffffjLj128EEEEELb0ELb1ELb1ELb0EEEvNS_9FwdParamsE --------------------------
	.section	.text._ZN10layer_norm13ln_fwd_kernelINS_13Kernel_traitsIfffffjLj1024ELj1ELj4ELj1ELj16ENS_18Kernel_traits_baseILj1024EfffffjLj128EEEEELb0ELb1ELb1ELb0EEEvNS_9FwdParamsE,"ax",@progbits
	.sectioninfo	@"SHI_REGISTERS=155"
	.align	128
        .global         _ZN10layer_norm13ln_fwd_kernelINS_13Kernel_traitsIfffffjLj1024ELj1ELj4ELj1ELj16ENS_18Kernel_traits_baseILj1024EfffffjLj128EEEEELb0ELb1ELb1ELb0EEEvNS_9FwdParamsE
        .type           _ZN10layer_norm13ln_fwd_kernelINS_13Kernel_traitsIfffffjLj1024ELj1ELj4ELj1ELj16ENS_18Kernel_traits_baseILj1024EfffffjLj128EEEEELb0ELb1ELb1ELb0EEEvNS_9FwdParamsE,@function
        .size           _ZN10layer_norm13ln_fwd_kernelINS_13Kernel_traitsIfffffjLj1024ELj1ELj4ELj1ELj16ENS_18Kernel_traits_baseILj1024EfffffjLj128EEEEELb0ELb1ELb1ELb0EEEvNS_9FwdParamsE,(.L_x_29290 - _ZN10layer_norm13ln_fwd_kernelINS_13Kernel_traitsIfffffjLj1024ELj1ELj4ELj1ELj16ENS_18Kernel_traits_baseILj1024EfffffjLj128EEEEELb0ELb1ELb1ELb0EEEvNS_9FwdParamsE)
        .other          _ZN10layer_norm13ln_fwd_kernelINS_13Kernel_traitsIfffffjLj1024ELj1ELj4ELj1ELj16ENS_18Kernel_traits_baseILj1024EfffffjLj128EEEEELb0ELb1ELb1ELb0EEEvNS_9FwdParamsE,@"STO_CUDA_ENTRY STV_DEFAULT"
_ZN10layer_norm13ln_fwd_kernelINS_13Kernel_traitsIfffffjLj1024ELj1ELj4ELj1ELj16ENS_18Kernel_traits_baseILj1024EfffffjLj128EEEEELb0ELb1ELb1ELb0EEEvNS_9FwdParamsE:
.text._ZN10layer_norm13ln_fwd_kernelINS_13Kernel_traitsIfffffjLj1024ELj1ELj4ELj1ELj16ENS_18Kernel_traits_baseILj1024EfffffjLj128EEEEELb0ELb1ELb1ELb0EEEvNS_9FwdParamsE:
        /* <DEDUP_REMOVED lines=35> */
.L_x_26581:
[----:B-1----:R-:W-:Y:S05]  /*0230*/  BSYNC B0 ;  /* 0x0000000000007941 */ /* 0x002fea0003800000 */
.L_x_26580:
        /* <DEDUP_REMOVED lines=16> */
.L_x_26583:
[----:B------:R-:W-:Y:S05]  /*0340*/  BSYNC B0 ;  /* 0x0000000000007941 */ /* 0x000fea0003800000 */
.L_x_26582:
        /* <DEDUP_REMOVED lines=16> */
.L_x_26585:
[----:B------:R-:W-:Y:S05]  /*0450*/  BSYNC B0 ;  /* 0x0000000000007941 */ /* 0x000fea0003800000 */
.L_x_26584:
        /* <DEDUP_REMOVED lines=16> */
.L_x_26587:
[----:B------:R-:W-:Y:S05]  /*0560*/  BSYNC B0 ;  /* 0x0000000000007941 */ /* 0x000fea0003800000 */
.L_x_26586:
        /* <DEDUP_REMOVED lines=16> */
.L_x_26589:
[----:B------:R-:W-:Y:S05]  /*0670*/  BSYNC B0 ;  /* 0x0000000000007941 */ /* 0x000fea0003800000 */
.L_x_26588:
        /* <DEDUP_REMOVED lines=18> */
.L_x_26591:
[----:B------:R-:W-:Y:S05]  /*07a0*/  BSYNC B0 ;  /* 0x0000000000007941 */ /* 0x000fea0003800000 */
.L_x_26590:
        /* <DEDUP_REMOVED lines=20> */
.L_x_26593:
[----:B------:R-:W-:Y:S05]  /*08f0*/  BSYNC B0 ;  /* 0x0000000000007941 */ /* 0x000fea0003800000 */
.L_x_26592:
        /* <DEDUP_REMOVED lines=17> */
.L_x_26595:
[----:B------:R-:W-:Y:S05]  /*0a10*/  BSYNC B0 ;  /* 0x0000000000007941 */ /* 0x000fea0003800000 */
.L_x_26594:
[----:B------:R-:W-:-:S13]  /*0a20*/  ISETP.GE.AND P1, PT, R100, c[0x0][0x164], PT ;  /* 0x0000590064007a0c */ /* 0x000fda0003f26270 */
[----:B------:R-:W-:Y:S05]  /*0a30*/  @P1 EXIT ;  /* 0x000000000000194d */ /* 0x000fea0003800000 */
[----:B0-----:R-:W-:Y:S01]  /*0a40*/  MOV R2, R100 ;  /* 0x0000006400027202 */ /* 0x001fe20000000f00 */
[----:B------:R-:W-:Y:S02]  /*0a50*/  ULDC.U8 UR6, c[0x0][0x1f0] ;  /* 0x00007c0000067ab9 */ /* 0x000fe40000000000 */
.L_x_26695:
[----:B------:R-:W-:-:S10]  /*0a60*/  HFMA2.MMA R147, -RZ, RZ, 0, 2.384185791015625e-07 ;  /* 0x00000004ff937435 */ /* 0x000fd400000001ff */
[----:B------:R-:W-:-:S05]  /*0a70*/  IMAD.WIDE R144, R2, R147, c[0x0][0x1d0] ;  /* 0x0000740002907625 */ /* 0x000fca00078e0293 */
[----:B------:R0:W2:Y:S01]  /*0a80*/  LDG.E R136, [R144.64] ;  /* 0x0000000490887981 */ /* 0x0000a2000c1e1900 */
[----:B------:R-:W-:-:S05]  /*0a90*/  IMAD.WIDE R146, R2, R147, c[0x0][0x1d8] ;  /* 0x0000760002927625 */ /* 0x000fca00078e0293 */
[----:B-----5:R1:W5:Y:S01]  /*0aa0*/  LDG.E R137, [R146.64] ;  /* 0x0000000492897981 */ /* 0x020362000c1e1900 */
[----:B------:R-:W-:Y:S01]  /*0ab0*/  IMAD R3, R2, c[0x0][0x168], RZ ;  /* 0x00005a0002037a24 */ /* 0x000fe200078e02ff */
[----:B------:R-:W-:Y:S02]  /*0ac0*/  BSSY B0, `(.L_x_26596) ;  /* 0x0000041000007945 */ /* 0x000fe40003800000 */
[----:B------:R-:W3:Y:S01]  /*0ad0*/  S2R R138, SR_TID.X ;  /* 0x00000000008a7919 */ /* 0x000ee20000002100 */
[----:B0-----:R-:W-:Y:S02]  /*0ae0*/  MOV R144, RZ ;  /* 0x000000ff00907202 */ /* 0x001fe40000000f00 */
[----:B------:R-:W-:-:S04]  /*0af0*/  SHF.R.S32.HI R148, RZ, 0x1f, R3 ;  /* 0x0000001fff947819 */ /* 0x000fc80000011403 */
[----:B------:R-:W-:Y:S02]  /*0b00*/  LEA.HI R148, R148, R3, RZ, 0x2 ;  /* 0x0000000394947211 */ /* 0x000fe400078f10ff */
[----:B---3--:R-:W-:Y:S02]  /*0b10*/  LOP3.LUT R3, R138, 0x1f, RZ, 0xc0, !PT ;  /* 0x0000001f8a037812 */ /* 0x008fe400078ec0ff */
[----:B--2---:R-:W-:-:S13]  /*0b20*/  ISETP.GE.AND P1, PT, R136, 0x1, PT ;  /* 0x000000018800780c */ /* 0x004fda0003f26270 */
[----:B------:R-:W-:-:S05]  /*0b30*/  @P1 IADD3 R139, R136, -0x1, RZ ;  /* 0xffffffff888b1810 */ /* 0x000fca0007ffe0ff */
[----:B------:R-:W-:-:S05]  /*0b40*/  @P1 IMAD R139, R139, c[0x0][0x168], RZ ;  /* 0x00005a008b8b1a24 */ /* 0x000fca00078e02ff */
[----:B------:R-:W-:-:S04]  /*0b50*/  @P1 SHF.R.S32.HI R150, RZ, 0x1f, R139 ;  /* 0x0000001fff961819 */ /* 0x000fc8000001148b */
[----:B------:R-:W-:Y:S02]  /*0b60*/  @P1 LEA.HI R150, R150, R139, RZ, 0x2 ;  /* 0x0000008b96961211 */ /* 0x000fe400078f10ff */
        /* <DEDUP_REMOVED lines=30> */
.L_x_26599:
[----:B0-----:R-:W-:Y:S05]  /*0d50*/  BSYNC B1 ;  /* 0x0000000000017941 */ /* 0x001fea0003800000 */
.L_x_26598:
[----:B------:R-:W-:Y:S01]  /*0d60*/  BSSY B1, `(.L_x_26600) ;  /* 0x0000005000017945 */ /* 0x000fe20003800000 */
[----:B------:R-:W-:Y:S05]  /*0d70*/  @!P3 BRA `(.L_x_26601) ;  /* 0x000000300000b947 */ /* 0x000fea0003800000 */
[----:B-----5:R-:W-:-:S04]  /*0d80*/  FMUL.FTZ R146, R141, c[0x0][0x1ec] ;  /* 0x00007b008d927a20 */ /* 0x020fc80000410000 */
[----:B------:R-:W-:-:S04]  /*0d90*/  FMUL.FTZ R105, R89, R146 ;  /* 0x0000009259697220 */ /* 0x000fc80000410000 */
[----:B------:R-:W-:Y:S02]  /*0da0*/  @P2 FADD.FTZ R105, R101, R105 ;  /* 0x0000006965692221 */ /* 0x000fe40000010000 */
.L_x_26601:
[----:B------:R-:W-:Y:S05]  /*0db0*/  BSYNC B1 ;  /* 0x0000000000017941 */ /* 0x000fea0003800000 */
.L_x_26600:
[----:B------:R-:W-:Y:S01]  /*0dc0*/  BSSY B1, `(.L_x_26602) ;  /* 0x0000005000017945 */ /* 0x000fe20003800000 */
[----:B------:R-:W-:Y:S05]  /*0dd0*/  @!P3 BRA `(.L_x_26603) ;  /* 0x000000300000b947 */ /* 0x000fea0003800000 */
[----:B-----5:R-:W-:-:S04]  /*0de0*/  FMUL.FTZ R145, R142, c[0x0][0x1ec] ;  /* 0x00007b008e917a20 */ /* 0x020fc80000410000 */
[----:B------:R-:W-:-:S04]  /*0df0*/  FMUL.FTZ R106, R90, R145 ;  /* 0x000000915a6a7220 */ /* 0x000fc80000410000 */
[----:B------:R-:W-:Y:S02]  /*0e00*/  @P2 FADD.FTZ R106, R102, R106 ;  /* 0x0000006a666a2221 */ /* 0x000fe40000010000 */
.L_x_26603:
[----:B------:R-:W-:Y:S05]  /*0e10*/  BSYNC B1 ;  /* 0x0000000000017941 */ /* 0x000fea0003800000 */
.L_x_26602:
[----:B------:R-:W-:Y:S01]  /*0e20*/  BSSY B1, `(.L_x_26604) ;  /* 0x0000005000017945 */ /* 0x000fe20003800000 */
[----:B------:R-:W-:Y:S05]  /*0e30*/  @!P3 BRA `(.L_x_26605) ;  /* 0x000000300000b947 */ /* 0x000fea0003800000 */
[----:B-----5:R-:W-:-:S04]  /*0e40*/  FMUL.FTZ R146, R143, c[0x0][0x1ec] ;  /* 0x00007b008f927a20 */ /* 0x020fc80000410000 */
[----:B------:R-:W-:-:S04]  /*0e50*/  FMUL.FTZ R107, R91, R146 ;  /* 0x000000925b6b7220 */ /* 0x000fc80000410000 */
[----:B------:R-:W-:Y:S02]  /*0e60*/  @P2 FADD.FTZ R107, R103, R107 ;  /* 0x0000006b676b2221 */ /* 0x000fe40000010000 */
.L_x_26605:
[----:B------:R-:W-:Y:S05]  /*0e70*/  BSYNC B1 ;  /* 0x0000000000017941 */ /* 0x000fea0003800000 */
.L_x_26604:
[----:B------:R-:W-:Y:S01]  /*0e80*/  HFMA2.MMA R146, -RZ, RZ, 0, 9.5367431640625e-07 ;  /* 0x00000010ff927435 */ /* 0x000fe200000001ff */
[----:B------:R-:W-:-:S09]  /*0e90*/  IADD3 R144, R144, 0x20, RZ ;  /* 0x0000002090907810 */ /* 0x000fd20007ffe0ff */
[C---:B------:R-:W-:Y:S01]  /*0ea0*/  IMAD.WIDE.U32 R146, R139.reuse, R146, c[0x0][0x188] ;  /* 0x000062008b927625 */ /* 0x040fe200078e0092 */
[----:B------:R-:W-:-:S04]  /*0eb0*/  IADD3 R139, R139, 0x20, RZ ;  /* 0x000000208b8b7810 */ /* 0x000fc80007ffe0ff */
[----:B------:R0:W-:Y:S03]  /*0ec0*/  STG.E.128 [R146.64], R104 ;  /* 0x0000006892007986 */ /* 0x0001e6000c101d04 */
.L_x_26597:
[----:B-1----:R-:W-:Y:S05]  /*0ed0*/  BSYNC B0 ;  /* 0x0000000000007941 */ /* 0x002fea0003800000 */
.L_x_26596:
        /* <DEDUP_REMOVED lines=29> */
.L_x_26609:
[----:B0-----:R-:W-:Y:S05]  /*10b0*/  BSYNC B1 ;  /* 0x0000000000017941 */ /* 0x001fea0003800000 */
.L_x_26608:
[----:B------:R-:W-:Y:S01]  /*10c0*/  BSSY B1, `(.L_x_26610) ;  /* 0x0000005000017945 */ /* 0x000fe20003800000 */
[----:B------:R-:W-:Y:S05]  /*10d0*/  @!P3 BRA `(.L_x_26611) ;  /* 0x000000300000b947 */ /* 0x000fea0003800000 */
[----:B-----5:R-:W-:-:S04]  /*10e0*/  FMUL.FTZ R146, R141, c[0x0][0x1ec] ;  /* 0x00007b008d927a20 */ /* 0x020fc80000410000 */
[----:B------:R-:W-:-:S04]  /*10f0*/  FMUL.FTZ R109, R77, R146 ;  /* 0x000000924d6d7220 */ /* 0x000fc80000410000 */
[----:B------:R-:W-:Y:S02]  /*1100*/  @P2 FADD.FTZ R109, R101, R109 ;  /* 0x0000006d656d2221 */ /* 0x000fe40000010000 */
.L_x_26611:
[----:B------:R-:W-:Y:S05]  /*1110*/  BSYNC B1 ;  /* 0x0000000000017941 */ /* 0x000fea0003800000 */
.L_x_26610:
[----:B------:R-:W-:Y:S01]  /*1120*/  BSSY B1, `(.L_x_26612) ;  /* 0x0000005000017945 */ /* 0x000fe20003800000 */
[----:B------:R-:W-:Y:S05]  /*1130*/  @!P3 BRA `(.L_x_26613) ;  /* 0x000000300000b947 */ /* 0x000fea0003800000 */
[----:B-----5:R-:W-:-:S04]  /*1140*/  FMUL.FTZ R145, R142, c[0x0][0x1ec] ;  /* 0x00007b008e917a20 */ /* 0x020fc80000410000 */
[----:B------:R-:W-:-:S04]  /*1150*/  FMUL.FTZ R110, R78, R145 ;  /* 0x000000914e6e7220 */ /* 0x000fc80000410000 */
[----:B------:R-:W-:Y:S02]  /*1160*/  @P2 FADD.FTZ R110, R102, R110 ;  /* 0x0000006e666e2221 */ /* 0x000fe40000010000 */
.L_x_26613:
[----:B------:R-:W-:Y:S05]  /*1170*/  BSYNC B1 ;  /* 0x0000000000017941 */ /* 0x000fea0003800000 */
.L_x_26612:
[----:B------:R-:W-:Y:S01]  /*1180*/  BSSY B1, `(.L_x_26614) ;  /* 0x0000005000017945 */ /* 0x000fe20003800000 */
[----:B------:R-:W-:Y:S05]  /*1190*/  @!P3 BRA `(.L_x_26615) ;  /* 0x000000300000b947 */ /* 0x000fea0003800000 */
[----:B-----5:R-:W-:-:S04]  /*11a0*/  FMUL.FTZ R146, R143, c[0x0][0x1ec] ;  /* 0x00007b008f927a20 */ /* 0x020fc80000410000 */
[----:B------:R-:W-:-:S04]  /*11b0*/  FMUL.FTZ R111, R79, R146 ;  /* 0x000000924f6f7220 */ /* 0x000fc80000410000 */
[----:B------:R-:W-:Y:S02]  /*11c0*/  @P2 FADD.FTZ R111, R103, R111 ;  /* 0x0000006f676f2221 */ /* 0x000fe40000010000 */
.L_x_26615:
[----:B------:R-:W-:Y:S05]  /*11d0*/  BSYNC B1 ;  /* 0x0000000000017941 */ /* 0x000fea0003800000 */
.L_x_26614:
[----:B------:R-:W-:Y:S01]  /*11e0*/  HFMA2.MMA R146, -RZ, RZ, 0, 9.5367431640625e-07 ;  /* 0x00000010ff927435 */ /* 0x000fe200000001ff */
[----:B------:R-:W-:-:S09]  /*11f0*/  IADD3 R144, R144, 0x20, RZ ;  /* 0x0000002090907810 */ /* 0x000fd20007ffe0ff */
[C---:B------:R-:W-:Y:S01]  /*1200*/  IMAD.WIDE.U32 R146, R139.reuse, R146, c[0x0][0x188] ;  /* 0x000062008b927625 */ /* 0x040fe200078e0092 */
[----:B------:R-:W-:-:S04]  /*1210*/  IADD3 R139, R139, 0x20, RZ ;  /* 0x000000208b8b7810 */ /* 0x000fc80007ffe0ff */
[----:B------:R0:W-:Y:S03]  /*1220*/  STG.E.128 [R146.64], R108 ;  /* 0x0000006c92007986 */ /* 0x0001e6000c101d04 */
.L_x_26607:
[----:B------:R-:W-:Y:S05]  /*1230*/  BSYNC B0 ;  /* 0x0000000000007941 */ /* 0x000fea0003800000 */
.L_x_26606:
        /* <DEDUP_REMOVED lines=29> */
.L_x_26619:
[----:B0-----:R-:W-:Y:S05]  /*1410*/  BSYNC B1 ;  /* 0x0000000000017941 */ /* 0x001fea0003800000 */
.L_x_26618:
[----:B------:R-:W-:Y:S01]  /*1420*/  BSSY B1, `(.L_x_26620) ;  /* 0x0000005000017945 */ /* 0x000fe20003800000 */
[----:B------:R-:W-:Y:S05]  /*1430*/  @!P3 BRA `(.L_x_26621) ;  /* 0x000000300000b947 */ /* 0x000fea0003800000 */
[----:B-----5:R-:W-:-:S04]  /*1440*/  FMUL.FTZ R146, R141, c[0x0][0x1ec] ;  /* 0x00007b008d927a20 */ /* 0x020fc80000410000 */
[----:B------:R-:W-:-:S04]  /*1450*/  FMUL.FTZ R113, R65, R146 ;  /* 0x0000009241717220 */ /* 0x000fc80000410000 */
[----:B------:R-:W-:Y:S02]  /*1460*/  @P2 FADD.FTZ R113, R101, R113 ;  /* 0x0000007165712221 */ /* 0x000fe40000010000 */
.L_x_26621:
[----:B------:R-:W-:Y:S05]  /*1470*/  BSYNC B1 ;  /* 0x0000000000017941 */ /* 0x000fea0003800000 */
.L_x_26620:
[----:B------:R-:W-:Y:S01]  /*1480*/  BSSY B1, `(.L_x_26622) ;  /* 0x0000005000017945 */ /* 0x000fe20003800000 */
[----:B------:R-:W-:Y:S05]  /*1490*/  @!P3 BRA `(.L_x_26623) ;  /* 0x000000300000b947 */ /* 0x000fea0003800000 */
[----:B-----5:R-:W-:-:S04]  /*14a0*/  FMUL.FTZ R145, R142, c[0x0][0x1ec] ;  /* 0x00007b008e917a20 */ /* 0x020fc80000410000 */
[----:B------:R-:W-:-:S04]  /*14b0*/  FMUL.FTZ R114, R66, R145 ;  /* 0x0000009142727220 */ /* 0x000fc80000410000 */
[----:B------:R-:W-:Y:S02]  /*14c0*/  @P2 FADD.FTZ R114, R102, R114 ;  /* 0x0000007266722221 */ /* 0x000fe40000010000 */
.L_x_26623:
[----:B------:R-:W-:Y:S05]  /*14d0*/  BSYNC B1 ;  /* 0x0000000000017941 */ /* 0x000fea0003800000 */
.L_x_26622:
[----:B------:R-:W-:Y:S01]  /*14e0*/  BSSY B1, `(.L_x_26624) ;  /* 0x0000005000017945 */ /* 0x000fe20003800000 */
[----:B------:R-:W-:Y:S05]  /*14f0*/  @!P3 BRA `(.L_x_26625) ;  /* 0x000000300000b947 */ /* 0x000fea0003800000 */
[----:B-----5:R-:W-:-:S04]  /*1500*/  FMUL.FTZ R146, R143, c[0x0][0x1ec] ;  /* 0x00007b008f927a20 */ /* 0x020fc80000410000 */
[----:B------:R-:W-:-:S04]  /*1510*/  FMUL.FTZ R115, R67, R146 ;  /* 0x0000009243737220 */ /* 0x000fc80000410000 */
[----:B------:R-:W-:Y:S02]  /*1520*/  @P2 FADD.FTZ R115, R103, R115 ;  /* 0x0000007367732221 */ /* 0x000fe40000010000 */
.L_x_26625:
[----:B------:R-:W-:Y:S05]  /*1530*/  BSYNC B1 ;  /* 0x0000000000017941 */ /* 0x000fea0003800000 */
.L_x_26624:
[----:B------:R-:W-:Y:S01]  /*1540*/  HFMA2.MMA R146, -RZ, RZ, 0, 9.5367431640625e-07 ;  /* 0x00000010ff927435 */ /* 0x000fe200000001ff */
[----:B------:R-:W-:-:S09]  /*1550*/  IADD3 R144, R144, 0x20, RZ ;  /* 0x0000002090907810 */ /* 0x000fd20007ffe0ff */
[C---:B------:R-:W-:Y:S01]  /*1560*/  IMAD.WIDE.U32 R146, R139.reuse, R146, c[0x0][0x188] ;  /* 0x000062008b927625 */ /* 0x040fe200078e0092 */
[----:B------:R-:W-:-:S04]  /*1570*/  IADD3 R139, R139, 0x20, RZ ;  /* 0x000000208b8b7810 */ /* 0x000fc80007ffe0ff */
[----:B------:R0:W-:Y:S03]  /*1580*/  STG.E.128 [R146.64], R112 ;  /* 0x0000007092007986 */ /* 0x0001e6000c101d04 */
.L_x_26617:
[----:B------:R-:W-:Y:S05]  /*1590*/  BSYNC B0 ;  /* 0x0000000000007941 */ /* 0x000fea0003800000 */
.L_x_26616:
        /* <DEDUP_REMOVED lines=29> */
.L_x_26629:
[----:B0-----:R-:W-:Y:S05]  /*1770*/  BSYNC B1 ;  /* 0x0000000000017941 */ /* 0x001fea0003800000 */
.L_x_26628:
[----:B------:R-:W-:Y:S01]  /*1780*/  BSSY B1, `(.L_x_26630) ;  /* 0x0000005000017945 */ /* 0x000fe20003800000 */
[----:B------:R-:W-:Y:S05]  /*1790*/  @!P3 BRA `(.L_x_26631) ;  /* 0x000000300000b947 */ /* 0x000fea0003800000 */
[----:B-----5:R-:W-:-:S04]  /*17a0*/  FMUL.FTZ R146, R141, c[0x0][0x1ec] ;  /* 0x00007b008d927a20 */ /* 0x020fc80000410000 */
[----:B------:R-:W-:-:S04]  /*17b0*/  FMUL.FTZ R117, R53, R146 ;  /* 0x0000009235757220 */ /* 0x000fc80000410000 */
[----:B------:R-:W-:Y:S02]  /*17c0*/  @P2 FADD.FTZ R117, R101, R117 ;  /* 0x0000007565752221 */ /* 0x000fe40000010000 */
.L_x_26631:
[----:B------:R-:W-:Y:S05]  /*17d0*/  BSYNC B1 ;  /* 0x0000000000017941 */ /* 0x000fea0003800000 */
.L_x_26630:
[----:B------:R-:W-:Y:S01]  /*17e0*/  BSSY B1, `(.L_x_26632) ;  /* 0x0000005000017945 */ /* 0x000fe20003800000 */
[----:B------:R-:W-:Y:S05]  /*17f0*/  @!P3 BRA `(.L_x_26633) ;  /* 0x000000300000b947 */ /* 0x000fea0003800000 */
[----:B-----5:R-:W-:-:S04]  /*1800*/  FMUL.FTZ R145, R142, c[0x0][0x1ec] ;  /* 0x00007b008e917a20 */ /* 0x020fc80000410000 */
[----:B------:R-:W-:-:S04]  /*1810*/  FMUL.FTZ R118, R54, R145 ;  /* 0x0000009136767220 */ /* 0x000fc80000410000 */
[----:B------:R-:W-:Y:S02]  /*1820*/  @P2 FADD.FTZ R118, R102, R118 ;  /* 0x0000007666762221 */ /* 0x000fe40000010000 */
.L_x_26633:
[----:B------:R-:W-:Y:S05]  /*1830*/  BSYNC B1 ;  /* 0x0000000000017941 */ /* 0x000fea0003800000 */
.L_x_26632:
[----:B------:R-:W-:Y:S01]  /*1840*/  BSSY B1, `(.L_x_26634) ;  /* 0x0000005000017945 */ /* 0x000fe20003800000 */
[----:B------:R-:W-:Y:S05]  /*1850*/  @!P3 BRA `(.L_x_26635) ;  /* 0x000000300000b947 */ /* 0x000fea0003800000 */
[----:B-----5:R-:W-:-:S04]  /*1860*/  FMUL.FTZ R146, R143, c[0x0][0x1ec] ;  /* 0x00007b008f927a20 */ /* 0x020fc80000410000 */
[----:B------:R-:W-:-:S04]  /*1870*/  FMUL.FTZ R119, R55, R146 ;  /* 0x0000009237777220 */ /* 0x000fc80000410000 */
[----:B------:R-:W-:Y:S02]  /*1880*/  @P2 FADD.FTZ R119, R103, R119 ;  /* 0x0000007767772221 */ /* 0x000fe40000010000 */
.L_x_26635:
[----:B------:R-:W-:Y:S05]  /*1890*/  BSYNC B1 ;  /* 0x0000000000017941 */ /* 0x000fea0003800000 */
.L_x_26634:
[----:B------:R-:W-:Y:S01]  /*18a0*/  HFMA2.MMA R146, -RZ, RZ, 0, 9.5367431640625e-07 ;  /* 0x00000010ff927435 */ /* 0x000fe200000001ff */
[----:B------:R-:W-:-:S09]  /*18b0*/  IADD3 R144, R144, 0x20, RZ ;  /* 0x0000002090907810 */ /* 0x000fd20007ffe0ff */
[C---:B------:R-:W-:Y:S01]  /*18c0*/  IMAD.WIDE.U32 R146, R139.reuse, R146, c[0x0][0x188] ;  /* 0x000062008b927625 */ /* 0x040fe200078e0092 */
[----:B------:R-:W-:-:S04]  /*18d0*/  IADD3 R139, R139, 0x20, RZ ;  /* 0x000000208b8b7810 */ /* 0x000fc80007ffe0ff */
[----:B------:R0:W-:Y:S03]  /*18e0*/  STG.E.128 [R146.64], R116 ;  /* 0x0000007492007986 */ /* 0x0001e6000c101d04 */
.L_x_26627:
[----:B------:R-:W-:Y:S05]  /*18f0*/  BSYNC B0 ;  /* 0x0000000000007941 */ /* 0x000fea0003800000 */
.L_x_26626:
        /* <DEDUP_REMOVED lines=29> */
.L_x_26639:
[----:B0-----:R-:W-:Y:S05]  /*1ad0*/  BSYNC B1 ;  /* 0x0000000000017941 */ /* 0x001fea0003800000 */
.L_x_26638:
[----:B------:R-:W-:Y:S01]  /*1ae0*/  BSSY B1, `(.L_x_26640) ;  /* 0x0000005000017945 */ /* 0x000fe20003800000 */
[----:B------:R-:W-:Y:S05]  /*1af0*/  @!P3 BRA `(.L_x_26641) ;  /* 0x000000300000b947 */ /* 0x000fea0003800000 */
[----:B-----5:R-:W-:-:S04]  /*1b00*/  FMUL.FTZ R146, R141, c[0x0][0x1ec] ;  /* 0x00007b008d927a20 */ /* 0x020fc80000410000 */
[----:B------:R-:W-:-:S04]  /*1b10*/  FMUL.FTZ R121, R41, R146 ;  /* 0x0000009229797220 */ /* 0x000fc80000410000 */
[----:B------:R-:W-:Y:S02]  /*1b20*/  @P2 FADD.FTZ R121, R101, R121 ;  /* 0x0000007965792221 */ /* 0x000fe40000010000 */
.L_x_26641:
[----:B------:R-:W-:Y:S05]  /*1b30*/  BSYNC B1 ;  /* 0x0000000000017941 */ /* 0x000fea0003800000 */
.L_x_26640:
[----:B------:R-:W-:Y:S01]  /*1b40*/  BSSY B1, `(.L_x_26642) ;  /* 0x0000005000017945 */ /* 0x000fe20003800000 */
[----:B------:R-:W-:Y:S05]  /*1b50*/  @!P3 BRA `(.L_x_26643) ;  /* 0x000000300000b947 */ /* 0x000fea0003800000 */
[----:B-----5:R-:W-:-:S04]  /*1b60*/  FMUL.FTZ R145, R142, c[0x0][0x1ec] ;  /* 0x00007b008e917a20 */ /* 0x020fc80000410000 */
[----:B------:R-:W-:-:S04]  /*1b70*/  FMUL.FTZ R122, R42, R145 ;  /* 0x000000912a7a7220 */ /* 0x000fc80000410000 */
[----:B------:R-:W-:Y:S02]  /*1b80*/  @P2 FADD.FTZ R122, R102, R122 ;  /* 0x0000007a667a2221 */ /* 0x000fe40000010000 */
.L_x_26643:
[----:B------:R-:W-:Y:S05]  /*1b90*/  BSYNC B1 ;  /* 0x0000000000017941 */ /* 0x000fea0003800000 */
.L_x_26642:
[----:B------:R-:W-:Y:S01]  /*1ba0*/  BSSY B1, `(.L_x_26644) ;  /* 0x0000005000017945 */ /* 0x000fe20003800000 */
[----:B------:R-:W-:Y:S05]  /*1bb0*/  @!P3 BRA `(.L_x_26645) ;  /* 0x000000300000b947 */ /* 0x000fea0003800000 */
[----:B-----5:R-:W-:-:S04]  /*1bc0*/  FMUL.FTZ R146, R143, c[0x0][0x1ec] ;  /* 0x00007b008f927a20 */ /* 0x020fc80000410000 */
[----:B------:R-:W-:-:S04]  /*1bd0*/  FMUL.FTZ R123, R43, R146 ;  /* 0x000000922b7b7220 */ /* 0x000fc80000410000 */
[----:B------:R-:W-:Y:S02]  /*1be0*/  @P2 FADD.FTZ R123, R103, R123 ;  /* 0x0000007b677b2221 */ /* 0x000fe40000010000 */
.L_x_26645:
[----:B------:R-:W-:Y:S05]  /*1bf0*/  BSYNC B1 ;  /* 0x0000000000017941 */ /* 0x000fea0003800000 */
.L_x_26644:
[----:B------:R-:W-:Y:S01]  /*1c00*/  HFMA2.MMA R146, -RZ, RZ, 0, 9.5367431640625e-07 ;  /* 0x00000010ff927435 */ /* 0x000fe200000001ff */
[----:B------:R-:W-:-:S09]  /*1c10*/  IADD3 R144, R144, 0x20, RZ ;  /* 0x0000002090907810 */ /* 0x000fd20007ffe0ff */
[C---:B------:R-:W-:Y:S01]  /*1c20*/  IMAD.WIDE.U32 R146, R139.reuse, R146, c[0x0][0x188] ;  /* 0x000062008b927625 */ /* 0x040fe200078e0092 */
[----:B------:R-:W-:-:S04]  /*1c30*/  IADD3 R139, R139, 0x20, RZ ;  /* 0x000000208b8b7810 */ /* 0x000fc80007ffe0ff */
[----:B------:R0:W-:Y:S03]  /*1c40*/  STG.E.128 [R146.64], R120 ;  /* 0x0000007892007986 */ /* 0x0001e6000c101d04 */
.L_x_26637:
[----:B------:R-:W-:Y:S05]  /*1c50*/  BSYNC B0 ;  /* 0x0000000000007941 */ /* 0x000fea0003800000 */
.L_x_26636:
        /* <DEDUP_REMOVED lines=29> */
.L_x_26649:
[----:B0-----:R-:W-:Y:S05]  /*1e30*/  BSYNC B1 ;  /* 0x0000000000017941 */ /* 0x001fea0003800000 */
.L_x_26648:
[----:B------:R-:W-:Y:S01]  /*1e40*/  BSSY B1, `(.L_x_26650) ;  /* 0x0000005000017945 */ /* 0x000fe20003800000 */
[----:B------:R-:W-:Y:S05]  /*1e50*/  @!P3 BRA `(.L_x_26651) ;  /* 0x000000300000b947 */ /* 0x000fea0003800000 */
[----:B-----5:R-:W-:-:S04]  /*1e60*/  FMUL.FTZ R146, R141, c[0x0][0x1ec] ;  /* 0x00007b008d927a20 */ /* 0x020fc80000410000 */
[----:B------:R-:W-:-:S04]  /*1e70*/  FMUL.FTZ R125, R29, R146 ;  /* 0x000000921d7d7220 */ /* 0x000fc80000410000 */
[----:B------:R-:W-:Y:S02]  /*1e80*/  @P2 FADD.FTZ R125, R101, R125 ;  /* 0x0000007d657d2221 */ /* 0x000fe40000010000 */
.L_x_26651:
[----:B------:R-:W-:Y:S05]  /*1e90*/  BSYNC B1 ;  /* 0x0000000000017941 */ /* 0x000fea0003800000 */
.L_x_26650:
[----:B------:R-:W-:Y:S01]  /*1ea0*/  BSSY B1, `(.L_x_26652) ;  /* 0x0000005000017945 */ /* 0x000fe20003800000 */
[----:B------:R-:W-:Y:S05]  /*1eb0*/  @!P3 BRA `(.L_x_26653) ;  /* 0x000000300000b947 */ /* 0x000fea0003800000 */
[----:B-----5:R-:W-:-:S04]  /*1ec0*/  FMUL.FTZ R145, R142, c[0x0][0x1ec] ;  /* 0x00007b008e917a20 */ /* 0x020fc80000410000 */
[----:B------:R-:W-:-:S04]  /*1ed0*/  FMUL.FTZ R126, R30, R145 ;  /* 0x000000911e7e7220 */ /* 0x000fc80000410000 */
[----:B------:R-:W-:Y:S02]  /*1ee0*/  @P2 FADD.FTZ R126, R102, R126 ;  /* 0x0000007e667e2221 */ /* 0x000fe40000010000 */
.L_x_26653:
[----:B------:R-:W-:Y:S05]  /*1ef0*/  BSYNC B1 ;  /* 0x0000000000017941 */ /* 0x000fea0003800000 */
.L_x_26652:
[----:B------:R-:W-:Y:S01]  /*1f00*/  BSSY B1, `(.L_x_26654) ;  /* 0x0000005000017945 */ /* 0x000fe20003800000 */
[----:B------:R-:W-:Y:S05]  /*1f10*/  @!P3 BRA `(.L_x_26655) ;  /* 0x000000300000b947 */ /* 0x000fea0003800000 */
[----:B-----5:R-:W-:-:S04]  /*1f20*/  FMUL.FTZ R146, R143, c[0x0][0x1ec] ;  /* 0x00007b008f927a20 */ /* 0x020fc80000410000 */
[----:B------:R-:W-:-:S04]  /*1f30*/  FMUL.FTZ R127, R31, R146 ;  /* 0x000000921f7f7220 */ /* 0x000fc80000410000 */
[----:B------:R-:W-:Y:S02]  /*1f40*/  @P2 FADD.FTZ R127, R103, R127 ;  /* 0x0000007f677f2221 */ /* 0x000fe40000010000 */
.L_x_26655:
[----:B------:R-:W-:Y:S05]  /*1f50*/  BSYNC B1 ;  /* 0x0000000000017941 */ /* 0x000fea0003800000 */
.L_x_26654:
[----:B------:R-:W-:Y:S01]  /*1f60*/  HFMA2.MMA R146, -RZ, RZ, 0, 9.5367431640625e-07 ;  /* 0x00000010ff927435 */ /* 0x000fe200000001ff */
[----:B------:R-:W-:-:S09]  /*1f70*/  IADD3 R144, R144, 0x20, RZ ;  /* 0x0000002090907810 */ /* 0x000fd20007ffe0ff */
[C---:B------:R-:W-:Y:S01]  /*1f80*/  IMAD.WIDE.U32 R146, R139.reuse, R146, c[0x0][0x188] ;  /* 0x000062008b927625 */ /* 0x040fe200078e0092 */
[----:B------:R-:W-:-:S04]  /*1f90*/  IADD3 R139, R139, 0x20, RZ ;  /* 0x000000208b8b7810 */ /* 0x000fc80007ffe0ff */
[----:B------:R0:W-:Y:S03]  /*1fa0*/  STG.E.128 [R146.64], R124 ;  /* 0x0000007c92007986 */ /* 0x0001e6000c101d04 */
.L_x_26647:
[----:B------:R-:W-:Y:S05]  /*1fb0*/  BSYNC B0 ;  /* 0x0000000000007941 */ /* 0x000fea0003800000 */
.L_x_26646:
        /* <DEDUP_REMOVED lines=29> */
.L_x_26659:
[----:B0-----:R-:W-:Y:S05]  /*2190*/  BSYNC B1 ;  /* 0x0000000000017941 */ /* 0x001fea0003800000 */
.L_x_26658:
[----:B------:R-:W-:Y:S01]  /*21a0*/  BSSY B1, `(.L_x_26660) ;  /* 0x0000005000017945 */ /* 0x000fe20003800000 */
[----:B------:R-:W-:Y:S05]  /*21b0*/  @!P3 BRA `(.L_x_26661) ;  /* 0x000000300000b947 */ /* 0x000fea0003800000 */
[----:B-----5:R-:W-:-:S04]  /*21c0*/  FMUL.FTZ R146, R141, c[0x0][0x1ec] ;  /* 0x00007b008d927a20 */ /* 0x020fc80000410000 */
[----:B------:R-:W-:-:S04]  /*21d0*/  FMUL.FTZ R129, R17, R146 ;  /* 0x0000009211817220 */ /* 0x000fc80000410000 */
[----:B------:R-:W-:Y:S02]  /*21e0*/  @P2 FADD.FTZ R129, R101, R129 ;  /* 0x0000008165812221 */ /* 0x000fe40000010000 */
.L_x_26661:
[----:B------:R-:W-:Y:S05]  /*21f0*/  BSYNC B1 ;  /* 0x0000000000017941 */ /* 0x000fea0003800000 */
.L_x_26660:
[----:B------:R-:W-:Y:S01]  /*2200*/  BSSY B1, `(.L_x_26662) ;  /* 0x0000005000017945 */ /* 0x000fe20003800000 */
[----:B------:R-:W-:Y:S05]  /*2210*/  @!P3 BRA `(.L_x_26663) ;  /* 0x000000300000b947 */ /* 0x000fea0003800000 */
[----:B-----5:R-:W-:-:S04]  /*2220*/  FMUL.FTZ R145, R142, c[0x0][0x1ec] ;  /* 0x00007b008e917a20 */ /* 0x020fc80000410000 */
[----:B------:R-:W-:-:S04]  /*2230*/  FMUL.FTZ R130, R18, R145 ;  /* 0x0000009112827220 */ /* 0x000fc80000410000 */
[----:B------:R-:W-:Y:S02]  /*2240*/  @P2 FADD.FTZ R130, R102, R130 ;  /* 0x0000008266822221 */ /* 0x000fe40000010000 */
.L_x_26663:
[----:B------:R-:W-:Y:S05]  /*2250*/  BSYNC B1 ;  /* 0x0000000000017941 */ /* 0x000fea0003800000 */
.L_x_26662:
[----:B------:R-:W-:Y:S01]  /*2260*/  BSSY B1, `(.L_x_26664) ;  /* 0x0000005000017945 */ /* 0x000fe20003800000 */
[----:B------:R-:W-:Y:S05]  /*2270*/  @!P3 BRA `(.L_x_26665) ;  /* 0x000000300000b947 */ /* 0x000fea0003800000 */
[----:B-----5:R-:W-:-:S04]  /*2280*/  FMUL.FTZ R146, R143, c[0x0][0x1ec] ;  /* 0x00007b008f927a20 */ /* 0x020fc80000410000 */
[----:B------:R-:W-:-:S04]  /*2290*/  FMUL.FTZ R131, R19, R146 ;  /* 0x0000009213837220 */ /* 0x000fc80000410000 */
[----:B------:R-:W-:Y:S02]  /*22a0*/  @P2 FADD.FTZ R131, R103, R131 ;  /* 0x0000008367832221 */ /* 0x000fe40000010000 */
.L_x_26665:
[----:B------:R-:W-:Y:S05]  /*22b0*/  BSYNC B1 ;  /* 0x0000000000017941 */ /* 0x000fea0003800000 */
.L_x_26664:
[----:B------:R-:W-:Y:S01]  /*22c0*/  HFMA2.MMA R146, -RZ, RZ, 0, 9.5367431640625e-07 ;  /* 0x00000010ff927435 */ /* 0x000fe200000001ff */
[----:B------:R-:W-:-:S09]  /*22d0*/  IADD3 R144, R144, 0x20, RZ ;  /* 0x0000002090907810 */ /* 0x000fd20007ffe0ff */
[C---:B------:R-:W-:Y:S01]  /*22e0*/  IMAD.WIDE.U32 R146, R139.reuse, R146, c[0x0][0x188] ;  /* 0x000062008b927625 */ /* 0x040fe200078e0092 */
[----:B------:R-:W-:-:S04]  /*22f0*/  IADD3 R139, R139, 0x20, RZ ;  /* 0x000000208b8b7810 */ /* 0x000fc80007ffe0ff */
[----:B------:R0:W-:Y:S03]  /*2300*/  STG.E.128 [R146.64], R128 ;  /* 0x0000008092007986 */ /* 0x0001e6000c101d04 */
.L_x_26657:
[----:B------:R-:W-:Y:S05]  /*2310*/  BSYNC B0 ;  /* 0x0000000000007941 */ /* 0x000fea0003800000 */
.L_x_26656:
        /* <DEDUP_REMOVED lines=27> */
[----:B------:R-:W-:-:S04]  /*24d0*/  FMUL.FTZ R132, R4, R145 ;  /* 0x0000009104847220 */ /* 0x000fc80000410000 */
[----:B------:R-:W-:Y:S02]  /*24e0*/  @P1 FADD.FTZ R132, R100, R132 ;  /* 0x0000008464841221 */ /* 0x000fe40000010000 */
.L_x_26669:
[----:B-1----:R-:W-:Y:S05]  /*24f0*/  BSYNC B1 ;  /* 0x0000000000017941 */ /* 0x002fea0003800000 */
.L_x_26668:
[----:B------:R-:W-:Y:S01]  /*2500*/  BSSY B1, `(.L_x_26670) ;  /* 0x0000005000017945 */ /* 0x000fe20003800000 */
[----:B------:R-:W-:Y:S05]  /*2510*/  @!P2 BRA `(.L_x_26671) ;  /* 0x000000300000a947 */ /* 0x000fea0003800000 */
[----:B-----5:R-:W-:-:S04]  /*2520*/  FMUL.FTZ R136, R141, c[0x0][0x1ec] ;  /* 0x00007b008d887a20 */ /* 0x020fc80000410000 */
[----:B------:R-:W-:-:S04]  /*2530*/  FMUL.FTZ R133, R5, R136 ;  /* 0x0000008805857220 */ /* 0x000fc80000410000 */
[----:B------:R-:W-:Y:S02]  /*2540*/  @P1 FADD.FTZ R133, R101, R133 ;  /* 0x0000008565851221 */ /* 0x000fe40000010000 */
.L_x_26671:
[----:B------:R-:W-:Y:S05]  /*2550*/  BSYNC B1 ;  /* 0x0000000000017941 */ /* 0x000fea0003800000 */
.L_x_26670:
[----:B------:R-:W-:Y:S01]  /*2560*/  BSSY B1, `(.L_x_26672) ;  /* 0x0000005000017945 */ /* 0x000fe20003800000 */
[----:B------:R-:W-:Y:S05]  /*2570*/  @!P2 BRA `(.L_x_26673) ;  /* 0x000000300000a947 */ /* 0x000fea0003800000 */
[----:B-----5:R-:W-:-:S04]  /*2580*/  FMUL.FTZ R145, R142, c[0x0][0x1ec] ;  /* 0x00007b008e917a20 */ /* 0x020fc80000410000 */
[----:B------:R-:W-:-:S04]  /*2590*/  FMUL.FTZ R134, R6, R145 ;  /* 0x0000009106867220 */ /* 0x000fc80000410000 */
[----:B------:R-:W-:Y:S02]  /*25a0*/  @P1 FADD.FTZ R134, R102, R134 ;  /* 0x0000008666861221 */ /* 0x000fe40000010000 */
.L_x_26673:
[----:B------:R-:W-:Y:S05]  /*25b0*/  BSYNC B1 ;  /* 0x0000000000017941 */ /* 0x000fea0003800000 */
.L_x_26672:
[----:B------:R-:W-:Y:S01]  /*25c0*/  BSSY B1, `(.L_x_26674) ;  /* 0x0000005000017945 */ /* 0x000fe20003800000 */
[----:B------:R-:W-:Y:S05]  /*25d0*/  @!P2 BRA `(.L_x_26675) ;  /* 0x000000300000a947 */ /* 0x000fea0003800000 */
[----:B-----5:R-:W-:-:S04]  /*25e0*/  FMUL.FTZ R136, R143, c[0x0][0x1ec] ;  /* 0x00007b008f887a20 */ /* 0x020fc80000410000 */
[----:B------:R-:W-:-:S04]  /*25f0*/  FMUL.FTZ R135, R7, R136 ;  /* 0x0000008807877220 */ /* 0x000fc80000410000 */
[----:B------:R-:W-:Y:S02]  /*2600*/  @P1 FADD.FTZ R135, R103, R135 ;  /* 0x0000008767871221 */ /* 0x000fe40000010000 */
.L_x_26675:
[----:B------:R-:W-:Y:S05]  /*2610*/  BSYNC B1 ;  /* 0x0000000000017941 */ /* 0x000fea0003800000 */
.L_x_26674:
[----:B------:R-:W-:-:S10]  /*2620*/  HFMA2.MMA R144, -RZ, RZ, 0, 9.5367431640625e-07 ;  /* 0x00000010ff907435 */ /* 0x000fd400000001ff */
[----:B------:R-:W-:-:S05]  /*2630*/  IMAD.WIDE.U32 R144, R139, R144, c[0x0][0x188] ;  /* 0x000062008b907625 */ /* 0x000fca00078e0090 */
[----:B------:R0:W-:Y:S02]  /*2640*/  STG.E.128 [R144.64], R132 ;  /* 0x0000008490007986 */ /* 0x0001e4000c101d04 */
.L_x_26667:
[----:B------:R-:W-:Y:S05]  /*2650*/  BSYNC B0 ;  /* 0x0000000000007941 */ /* 0x000fea0003800000 */
.L_x_26666:
[----:B------:R-:W-:Y:S01]  /*2660*/  FADD.FTZ R136, RZ, R104 ;  /* 0x00000068ff887221 */ /* 0x000fe20000010000 */
        /* <DEDUP_REMOVED lines=9> */
[----:B0-----:R-:W-:-:S04]  /*2700*/  P2R R144, PR, RZ, 0x1 ;  /* 0x00000001ff907803 */ /* 0x001fc80000000000 */
        /* <DEDUP_REMOVED lines=36> */
.L_x_26696:
[----:B01----:R-:W-:Y:S01]  /*2950*/  FADD.FTZ R139, R139, R136 ;  /* 0x000000888b8b7221 */ /* 0x003fe20000010000 */
        /* <DEDUP_REMOVED lines=87> */
.L_x_26697:
[----:B------:R-:W-:Y:S01]  /*2ed0*/  LOP3.LUT P2, RZ, R138, 0x1f, RZ, 0xc0, !PT ;  /* 0x0000001f8aff7812 */ /* 0x000fe2000784c0ff */
[----:B-1----:R-:W-:Y:S01]  /*2ee0*/  FADD.FTZ R150, R149, R148 ;  /* 0x0000009495967221 */ /* 0x002fe20000010000 */
[----:B------:R-:W-:Y:S01]  /*2ef0*/  MOV R139, c[0x0][0x1e0] ;  /* 0x00007800008b7a02 */ /* 0x000fe20000000f00 */
[----:B------:R-:W-:Y:S10]  /*2f00*/  BSSY B0, `(.L_x_26678) ;  /* 0x00000b2000007945 */ /* 0x000ff40003800000 */
[----:B------:R-:W-:-:S04]  /*2f10*/  @!P2 LEA R144, P1, R2, c[0x0][0x1a0], 0x2 ;  /* 0x000068000290aa11 */ /* 0x000fc800078210ff */
[C---:B------:R-:W-:Y:S02]  /*2f20*/  @!P2 LEA.HI.X R145, R2.reuse, c[0x0][0x1a4], R3, 0x2, P1 ;  /* 0x000069000291aa11 */ /* 0x040fe400008f1403 */
[----:B------:R-:W-:-:S03]  /*2f30*/  @!P2 LEA R146, P1, R2, c[0x0][0x1a8], 0x2 ;  /* 0x00006a000292aa11 */ /* 0x000fc600078210ff */
[----:B------:R1:W-:Y:S01]  /*2f40*/  @!P2 STG.E [R144.64], R136 ;  /* 0x000000889000a986 */ /* 0x0003e2000c101904 */
[----:B------:R-:W-:Y:S01]  /*2f50*/  @!P2 LEA.HI.X R147, R2, c[0x0][0x1ac], R3, 0x2, P1 ;  /* 0x00006b000293aa11 */ /* 0x000fe200008f1403 */
[----:B------:R-:W-:Y:S01]  /*2f60*/  FMUL.FTZ R3, R136, R136 ;  /* 0x0000008888037220 */ /* 0x000fe20000410000 */
        /* <DEDUP_REMOVED lines=29> */
[C---:B------:R-:W-:Y:S01]  /*3140*/  IMAD.WIDE.U32 R138, R137.reuse, R152, c[0x0][0x208] ;  /* 0x00008200898a7625 */ /* 0x040fe200078e0098 */
[----:B------:R-:W-:-:S03]  /*3150*/  IADD3 R137, R137, 0x20, RZ ;  /* 0x0000002089897810 */ /* 0x000fc60007ffe0ff */
[----:B------:R-:W-:-:S05]  /*3160*/  FFMA.FTZ R147, R95, R150, R99 ;  /* 0x000000965f937223 */ /* 0x000fca0000010063 */
[----:B------:R0:W-:Y:S02]  /*3170*/  STG.E.128 [R138.64], R144 ;  /* 0x000000908a007986 */ /* 0x0001e4000c101d04 */
.L_x_26681:
[----:B------:R-:W-:Y:S05]  /*3180*/  BSYNC B1 ;  /* 0x0000000000017941 */ /* 0x000fea0003800000 */
.L_x_26680:
        /* <DEDUP_REMOVED lines=19> */
.L_x_26683:
[----:B------:R-:W-:Y:S05]  /*32c0*/  BSYNC B1 ;  /* 0x0000000000017941 */ /* 0x000fea0003800000 */
.L_x_26682:
        /* <DEDUP_REMOVED lines=19> */
.L_x_26685:
[----:B------:R-:W-:Y:S05]  /*3400*/  BSYNC B1 ;  /* 0x0000000000017941 */ /* 0x000fea0003800000 */
.L_x_26684:
        /* <DEDUP_REMOVED lines=19> */
.L_x_26687:
[----:B------:R-:W-:Y:S05]  /*3540*/  BSYNC B1 ;  /* 0x0000000000017941 */ /* 0x000fea0003800000 */
.L_x_26686:
        /* <DEDUP_REMOVED lines=19> */
.L_x_26689:
[----:B------:R-:W-:Y:S05]  /*3680*/  BSYNC B1 ;  /* 0x0000000000017941 */ /* 0x000fea0003800000 */
.L_x_26688:
        /* <DEDUP_REMOVED lines=19> */
.L_x_26691:
[----:B------:R-:W-:Y:S05]  /*37c0*/  BSYNC B1 ;  /* 0x0000000000017941 */ /* 0x000fea0003800000 */
.L_x_26690:
        /* <DEDUP_REMOVED lines=19> */
.L_x_26693:
[----:B------:R-:W-:Y:S05]  /*3900*/  BSYNC B1 ;  /* 0x0000000000017941 */ /* 0x000fea0003800000 */
.L_x_26692:
        /* <DEDUP_REMOVED lines=17> */
.L_x_26679:
[----:B-1----:R-:W-:Y:S05]  /*3a20*/  BSYNC B0 ;  /* 0x0000000000007941 */ /* 0x002fea0003800000 */
.L_x_26678:
[----:B------:R-:W-:-:S04]  /*3a30*/  MOV R3, c[0x0][0x160] ;  /* 0x0000580000037a02 */ /* 0x000fc80000000f00 */
[----:B------:R-:W-:-:S04]  /*3a40*/  LEA R2, R3, R2, 0x2 ;  /* 0x0000000203027211 */ /* 0x000fc800078e10ff */
[----:B------:R-:W-:-:S13]  /*3a50*/  ISETP.GE.AND P1, PT, R2, c[0x0][0x164], PT ;  /* 0x0000590002007a0c */ /* 0x000fda0003f26270 */
[----:B0-----:R-:W-:Y:S01]  /*3a60*/  @P1 CALL.REL.NOINC `(.L_x_26694) ;  /* 0x0000001000001944 */ /* 0x001fe20003c00000 */
[----:B------:R-:W-:Y:S05]  /*3a70*/  BRA `(.L_x_26695) ;  /* 0xffffcfe000007947 */ /* 0x000fea000383ffff */
.L_x_26694:
[----:B------:R-:W-:Y:S05]  /*3a80*/  EXIT ;  /* 0x000000000000794d */ /* 0x000fea0003800000 */
.L_x_26676:
[----:B------:R-:W-:Y:S01]  /*3a90*/  HFMA2.MMA R146, -RZ, RZ, 0, 5.9604644775390625e-08 ;  /* 0x00000001ff927435 */ /* 0x000fe200000001ff */
[----:B------:R-:W-:Y:S02]  /*3aa0*/  MOV R149, 0x1f ;  /* 0x0000001f00957802 */ /* 0x000fe40000000f00 */
[----:B------:R-:W-:Y:S02]  /*3ab0*/  MOV R150, 0xffffffff ;  /* 0xffffffff00967802 */ /* 0x000fe40000000f00 */
[----:B------:R-:W-:Y:S02]  /*3ac0*/  MOV R144, 0x3ae0 ;  /* 0x00003ae000907802 */ /* 0x000fe40000000f00 */
[----:B-----5:R-:W-:Y:S05]  /*3ad0*/  CALL.REL.NOINC `($__internal_150_$__cuda_sm70_shflsync_bfly_p) ;  /* 0x000007e000007944 */ /* 0x020fea0003c00000 */
[----:B-1----:R-:W-:Y:S01]  /*3ae0*/  MOV R136, R149 ;  /* 0x0000009500887202 */ /* 0x002fe20000000f00 */
[----:B0-----:R-:W-:Y:S05]  /*3af0*/  BRA `(.L_x_26696) ;  /* 0xffffee5000007947 */ /* 0x001fea000383ffff */
.L_x_26677:
[----:B------:R-:W-:Y:S01]  /*3b00*/  HFMA2.MMA R146, -RZ, RZ, 0, 1.1920928955078125e-07 ;  /* 0x00000002ff927435 */ /* 0x000fe200000001ff */
[----:B------:R-:W-:Y:S02]  /*3b10*/  MOV R149, 0x1f ;  /* 0x0000001f00957802 */ /* 0x000fe40000000f00 */
[----:B------:R-:W-:Y:S02]  /*3b20*/  MOV R150, 0xffffffff ;  /* 0xffffffff00967802 */ /* 0x000fe40000000f00 */
[----:B------:R-:W-:-:S02]  /*3b30*/  MOV R144, 0x3b50 ;  /* 0x00003b5000907802 */ /* 0x000fc40000000f00 */
[----:B-----5:R-:W-:Y:S05]  /*3b40*/  CALL.REL.NOINC `($__internal_150_$__cuda_sm70_shflsync_bfly_p) ;  /* 0x0000077000007944 */ /* 0x020fea0003c00000 */
[----:B0-----:R-:W-:Y:S01]  /*3b50*/  HFMA2.MMA R146, -RZ, RZ, 0, 2.384185791015625e-07 ;  /* 0x00000004ff927435 */ /* 0x001fe200000001ff */
[----:B-1----:R-:W-:Y:S01]  /*3b60*/  FADD.FTZ R139, R139, R149 ;  /* 0x000000958b8b7221 */ /* 0x002fe20000010000 */
[----:B------:R-:W-:-:S02]  /*3b70*/  MOV R149, 0x1f ;  /* 0x0000001f00957802 */ /* 0x000fc40000000f00 */
[----:B------:R-:W-:Y:S02]  /*3b80*/  MOV R150, 0xffffffff ;  /* 0xffffffff00967802 */ /* 0x000fe40000000f00 */
[----:B------:R-:W-:Y:S02]  /*3b90*/  MOV R144, 0x3bb0 ;  /* 0x00003bb000907802 */ /* 0x000fe40000000f00 */
[----:B------:R-:W-:Y:S05]  /*3ba0*/  CALL.REL.NOINC `($__internal_150_$__cuda_sm70_shflsync_bfly_p) ;  /* 0x0000071000007944 */ /* 0x000fea0003c00000 */
[----:B0-----:R-:W-:Y:S01]  /*3bb0*/  HFMA2.MMA R146, -RZ, RZ, 0, 4.76837158203125e-07 ;  /* 0x00000008ff927435 */ /* 0x001fe200000001ff */
[----:B-1----:R-:W-:Y:S01]  /*3bc0*/  FADD.FTZ R139, R139, R149 ;  /* 0x000000958b8b7221 */ /* 0x002fe20000010000 */
[----:B------:R-:W-:Y:S02]  /*3bd0*/  MOV R149, 0x1f ;  /* 0x0000001f00957802 */ /* 0x000fe40000000f00 */
[----:B------:R-:W-:Y:S02]  /*3be0*/  MOV R150, 0xffffffff ;  /* 0xffffffff00967802 */ /* 0x000fe40000000f00 */
[----:B------:R-:W-:Y:S02]  /*3bf0*/  MOV R144, 0x3c10 ;  /* 0x00003c1000907802 */ /* 0x000fe40000000f00 */
[----:B------:R-:W-:Y:S05]  /*3c00*/  CALL.REL.NOINC `($__internal_150_$__cuda_sm70_shflsync_bfly_p) ;  /* 0x000006b000007944 */ /* 0x000fea0003c00000 */
[----:B0-----:R-:W-:Y:S01]  /*3c10*/  HFMA2.MMA R146, -RZ, RZ, 0, 9.5367431640625e-07 ;  /* 0x00000010ff927435 */ /* 0x001fe200000001ff */
[----:B-1----:R-:W-:Y:S01]  /*3c20*/  FADD.FTZ R139, R139, R149 ;  /* 0x000000958b8b7221 */ /* 0x002fe20000010000 */
[----:B------:R-:W-:-:S02]  /*3c30*/  MOV R149, 0x1f ;  /* 0x0000001f00957802 */ /* 0x000fc40000000f00 */
[----:B------:R-:W-:Y:S02]  /*3c40*/  MOV R150, 0xffffffff ;  /* 0xffffffff00967802 */ /* 0x000fe40000000f00 */
[----:B------:R-:W-:Y:S02]  /*3c50*/  MOV R144, 0x3c70 ;  /* 0x00003c7000907802 */ /* 0x000fe40000000f00 */
[----:B------:R-:W-:Y:S05]  /*3c60*/  CALL.REL.NOINC `($__internal_150_$__cuda_sm70_shflsync_bfly_p) ;  /* 0x0000065000007944 */ /* 0x000fea0003c00000 */
[----:B-1----:R-:W-:Y:S01]  /*3c70*/  FADD.FTZ R136, R139, R149 ;  /* 0x000000958b887221 */ /* 0x002fe20000010000 */
[----:B------:R-:W-:Y:S02]  /*3c80*/  P2R R148, PR, RZ, 0x40 ;  /* 0x00000040ff947803 */ /* 0x000fe40000000000 */
[----:B------:R-:W-:Y:S01]  /*3c90*/  ISETP.GT.U32.AND P6, PT, R0, 0x3f, PT ;  /* 0x0000003f0000780c */ /* 0x000fe20003fc4070 */
[----:B------:R-:W-:Y:S01]  /*3ca0*/  FMUL.FTZ R136, R136, c[0x0][0x1e0] ;  /* 0x0000780088887a20 */ /* 0x000fe20000410000 */
[----:B------:R-:W-:Y:S02]  /*3cb0*/  MOV R149, 0x1f ;  /* 0x0000001f00957802 */ /* 0x000fe40000000f00 */
[----:B0-----:R-:W-:Y:S01]  /*3cc0*/  MOV R150, 0xffffffff ;  /* 0xffffffff00967802 */ /* 0x001fe20000000f00 */
[----:B------:R-:W-:-:S02]  /*3cd0*/  FADD.FTZ R139, R104, -R136 ;  /* 0x80000088688b7221 */ /* 0x000fc40000010000 */
[--C-:B------:R-:W-:Y:S02]  /*3ce0*/  FADD.FTZ R144, R105, -R136.reuse ;  /* 0x8000008869907221 */ /* 0x100fe40000010000 */
[----:B------:R-:W-:Y:S02]  /*3cf0*/  FFMA.FTZ R139, R139, R139, RZ ;  /* 0x0000008b8b8b7223 */ /* 0x000fe400000100ff */
[--C-:B------:R-:W-:Y:S02]  /*3d00*/  FADD.FTZ R146, R106, -R136.reuse ;  /* 0x800000886a927221 */ /* 0x100fe40000010000 */
[----:B------:R-:W-:Y:S02]  /*3d10*/  FFMA.FTZ R139, R144, R144, R139 ;  /* 0x00000090908b7223 */ /* 0x000fe4000001008b */
[--C-:B------:R-:W-:Y:S02]  /*3d20*/  FADD.FTZ R144, R107, -R136.reuse ;  /* 0x800000886b907221 */ /* 0x100fe40000010000 */
[----:B------:R-:W-:Y:S01]  /*3d30*/  FFMA.FTZ R139, R146, R146, R139 ;  /* 0x00000092928b7223 */ /* 0x000fe2000001008b */
[----:B------:R-:W-:Y:S01]  /*3d40*/  HFMA2.MMA R146, -RZ, RZ, 0, 5.9604644775390625e-08 ;  /* 0x00000001ff927435 */ /* 0x000fe200000001ff */
[----:B------:R-:W-:-:S02]  /*3d50*/  FADD.FTZ R145, R109, -R136 ;  /* 0x800000886d917221 */ /* 0x000fc40000010000 */
        /* <DEDUP_REMOVED lines=59> */
[----:B------:R-:W-:Y:S05]  /*4110*/  CALL.REL.NOINC `($__internal_150_$__cuda_sm70_shflsync_bfly_p) ;  /* 0x000001a000007944 */ /* 0x000fea0003c00000 */
[----:B0-----:R-:W-:Y:S01]  /*4120*/  HFMA2.MMA R146, -RZ, RZ, 0, 1.1920928955078125e-07 ;  /* 0x00000002ff927435 */ /* 0x001fe200000001ff */
[----:B-1----:R-:W-:Y:S01]  /*4130*/  FADD.FTZ R139, R139, R149 ;  /* 0x000000958b8b7221 */ /* 0x002fe20000010000 */
[----:B------:R-:W-:Y:S02]  /*4140*/  MOV R149, 0x1f ;  /* 0x0000001f00957802 */ /* 0x000fe40000000f00 */
[----:B------:R-:W-:Y:S02]  /*4150*/  MOV R150, 0xffffffff ;  /* 0xffffffff00967802 */ /* 0x000fe40000000f00 */
[----:B------:R-:W-:Y:S02]  /*4160*/  MOV R144, 0x4180 ;  /* 0x0000418000907802 */ /* 0x000fe40000000f00 */
[----:B------:R-:W-:Y:S05]  /*4170*/  CALL.REL.NOINC `($__internal_150_$__cuda_sm70_shflsync_bfly_p) ;  /* 0x0000014000007944 */ /* 0x000fea0003c00000 */
[----:B0-----:R-:W-:Y:S01]  /*4180*/  HFMA2.MMA R146, -RZ, RZ, 0, 2.384185791015625e-07 ;  /* 0x00000004ff927435 */ /* 0x001fe200000001ff */
[----:B-1----:R-:W-:Y:S01]  /*4190*/  FADD.FTZ R139, R139, R149 ;  /* 0x000000958b8b7221 */ /* 0x002fe20000010000 */
[----:B------:R-:W-:Y:S02]  /*41a0*/  MOV R149, 0x1f ;  /* 0x0000001f00957802 */ /* 0x000fe40000000f00 */
[----:B------:R-:W-:-:S02]  /*41b0*/  MOV R150, 0xffffffff ;  /* 0xffffffff00967802 */ /* 0x000fc40000000f00 */
        /* <DEDUP_REMOVED lines=8> */
[----:B-1----:R-:W-:Y:S01]  /*4240*/  FADD.FTZ R148, R139, R149 ;  /* 0x000000958b947221 */ /* 0x002fe20000010000 */
[----:B0-----:R-:W-:Y:S01]  /*4250*/  HFMA2.MMA R146, -RZ, RZ, 0, 9.5367431640625e-07 ;  /* 0x00000010ff927435 */ /* 0x001fe200000001ff */
[----:B------:R-:W-:Y:S02]  /*4260*/  MOV R149, 0x1f ;  /* 0x0000001f00957802 */ /* 0x000fe40000000f00 */
[----:B------:R-:W-:-:S02]  /*4270*/  MOV R150, 0xffffffff ;  /* 0xffffffff00967802 */ /* 0x000fc40000000f00 */
[----:B------:R-:W-:Y:S02]  /*4280*/  MOV R139, R148 ;  /* 0x00000094008b7202 */ /* 0x000fe40000000f00 */
[----:B------:R-:W-:Y:S02]  /*4290*/  MOV R144, 0x42b0 ;  /* 0x000042b000907802 */ /* 0x000fe40000000f00 */
[----:B------:R-:W-:Y:S05]  /*42a0*/  CALL.REL.NOINC `($__internal_150_$__cuda_sm70_shflsync_bfly_p) ;  /* 0x0000001000007944 */ /* 0x000fea0003c00000 */
[----:B01----:R-:W-:Y:S05]  /*42b0*/  BRA `(.L_x_26697) ;  /* 0xffffec1000007947 */ /* 0x003fea000383ffff */
        .weak           $__internal_150_$__cuda_sm70_shflsync_bfly_p
        .type           $__internal_150_$__cuda_sm70_shflsync_bfly_p,@function
        .size           $__internal_150_$__cuda_sm70_shflsync_bfly_p,(.L_x_29290 - $__internal_150_$__cuda_sm70_shflsync_bfly_p)
$__internal_150_$__cuda_sm70_shflsync_bfly_p:
[----:B------:R-:W-:Y:S01]  /*42c0*/  HFMA2.MMA R145, -RZ, RZ, 0, 0 ;  /* 0x00000000ff917435 */ /* 0x000fe200000001ff */
[----:B------:R-:W-:Y:S04]  /*42d0*/  WARPSYNC R150 ;  /* 0x0000009600007348 */ /* 0x000fe80003800000 */
[----:B------:R0:W1:Y:S01]  /*42e0*/  SHFL.BFLY PT, R149, R139, R146, R149 ;  /* 0x0c0000928b957389 */ /* 0x00006200000e0095 */
[----:B------:R-:W-:Y:S05]  /*42f0*/  RET.REL.NODEC R144 `(_ZN10layer_norm13ln_fwd_kernelINS_13Kernel_traitsIfffffjLj1024ELj1ELj4ELj1ELj16ENS_18Kernel_traits_baseILj1024EfffffjLj128EEEEELb0ELb1ELb1ELb0EEEvNS_9FwdParamsE) ;  /* 0xffffbd0090007950 */ /* 0x000fea0003c3ffff */
.L_x_26698:
        /* <DEDUP_REMOVED lines=16> */
.L_x_29290:


//--------------------- .text._ZN10layer_norm13ln_fwd_kernelINS_13Kernel_traitsIfffffjLj1024ELj1ELj4ELj1ELj16ENS_18Kernel_traits_baseILj1024EfffffjLj128EEEEELb0ELb1ELb1ELb1EEEvNS_9FwdParamsE --------------------------
	.section	.text._ZN10layer_norm13ln_fwd_kernelINS_13Kernel_traitsIfffffjLj1024ELj1ELj4ELj1ELj16ENS_18Kernel_traits_baseILj1024EfffffjLj128EEEEELb0ELb1ELb1ELb1EEEvNS_9FwdParamsE,"ax",@progbits
	.sectioninfo	@"SHI_REGISTERS=168"
	.align	128
        .global         _ZN10layer_norm13ln_fwd_kernelINS_13Kernel_traitsIfffffjLj1024ELj1ELj4ELj1ELj16ENS_18Kernel_traits_baseILj1024EfffffjLj128EEEEELb0ELb1ELb1ELb1EEEvNS_9FwdParamsE
        .type           _ZN10layer_norm13ln_fwd_kernelINS_13Kernel_traitsIfffffjLj1024ELj1ELj4ELj1ELj16ENS_18Kernel_traits_baseILj1024EfffffjLj128EEEEELb0ELb1ELb1ELb1EEEvNS_9FwdParamsE,@function
        .size           _ZN10layer_norm13ln_fwd_kernelINS_13Kernel_traitsIfffffjLj1024ELj1ELj4ELj1ELj16ENS_18Kernel_traits_baseILj1024EfffffjLj128EEEEELb0ELb1ELb1ELb1EEEvNS_9FwdParamsE,(.L_x_29291 - _ZN10layer_norm13ln_fwd_kernelINS_13Kernel_traitsIfffffjLj1024ELj1ELj4ELj1ELj16ENS_18Kernel_traits_baseILj1024EfffffjLj128EEEEELb0ELb1ELb1ELb1EEEvNS_9FwdParamsE)
        .other          _ZN10layer_norm13ln_fwd_kernelINS_13Kernel_traitsIfffffjLj1024ELj1ELj4ELj1ELj16ENS_18Kernel_traits_baseILj1024EfffffjLj128EEEEELb0ELb1ELb1ELb1EEEvNS_9FwdParamsE,@"STO_CUDA_ENTRY STV_DEFAULT"
_ZN10layer_norm13ln_fwd_kernelINS_13Kernel_traitsIfffffjLj1024ELj1ELj4ELj1ELj16ENS_18Kernel_traits_baseILj1024EfffffjLj128EEEEELb0ELb1ELb1ELb1EEEvNS_9FwdParamsE:
.text._ZN10layer_norm13ln_fwd_kernelINS_13Kernel_traitsIfffffjLj1024ELj1ELj4ELj1ELj16ENS_18Kernel_traits_baseILj1024EfffffjLj128EEEEELb0ELb1ELb1ELb1EEEvNS_9FwdParamsE:
        /* <DEDUP_REMOVED lines=61> */
.L_x_26768:
[----:B-1----:R-:W-:-:S10]  /*03d0*/  HFMA2.MMA R7, -RZ, RZ, 0, 2.384185791015625e-07 ;  /* 0x00000004ff077435 */ /* 0x002fd400000001ff */
[----:B------:R-:W-:-:S06]  /*03e0*/  IMAD.WIDE R4, R2, R7, c[0x0][0x1d0] ;  /* 0x0000740002047625 */ /* 0x000fcc00078e0207 */
        /* <DEDUP_REMOVED lines=10> */
[----:B------:R-:W-:-:S06]  /*0490*/  IMAD.WIDE R6, R2, R7, c[0x0][0x1d8] ;  /* 0x0000760002067625 */ /* 0x000fcc00078e0207 */
[----:B-----5:R1:W5:Y:S01]  /*04a0*/  LDG.E R6, [R6.64] ;  /* 0x0000000406067981 */ /* 0x020362000c1e1900 */
[C---:B--2---:R-:W-:Y:S02]  /*04b0*/  ISETP.GE.AND P5, PT, R5.reuse, 0x1, PT ;  /* 0x000000010500780c */ /* 0x044fe40003fa6270 */
[----:B------:R-:W-:-:S11]  /*04c0*/  ISETP.GT.AND P6, PT, R5, RZ, PT ;  /* 0x000000ff0500720c */ /* 0x000fd60003fc4270 */
[----:B------:R-:W-:Y:S02]  /*04d0*/  @P5 IADD3 R3, R5, -0x1, RZ ;  /* 0xffffffff05035810 */ /* 0x000fe40007ffe0ff */
        /* <DEDUP_REMOVED lines=10> */
[----:B------:R-:W-:Y:S01]  /*0580*/  BSSY B0, `(.L_x_26699) ;  /* 0x0000013000007945 */ /* 0x000fe20003800000 */
[----:B------:R-:W-:Y:S01]  /*0590*/  @!P6 ISETP.NE.U32.AND P1, PT, RZ, c[0x0][0x180], PT ;  /* 0x00006000ff00ea0c */ /* 0x000fe20003f25070 */
[C---:B------:R-:W-:Y:S01]  /*05a0*/  IMAD.WIDE.U32 R116, R112.reuse, R3, c[0x0][0x188] ;  /* 0x0000620070747625 */ /* 0x040fe200078e0003 */
        /* <DEDUP_REMOVED lines=13> */
[----:B-1---5:R-:W-:-:S04]  /*0680*/  FMUL.FTZ R5, R108, c[0x0][0x1ec] ;  /* 0x00007b006c057a20 */ /* 0x022fc80000410000 */
[----:B------:R-:W-:-:S04]  /*0690*/  FMUL.FTZ R140, R72, R5 ;  /* 0x00000005488c7220 */ /* 0x000fc80000410000 */
[----:B------:R-:W-:Y:S02]  /*06a0*/  @P0 FADD.FTZ R140, R104, R140 ;  /* 0x0000008c688c0221 */ /* 0x000fe40000010000 */
.L_x_26700:
[----:B-1----:R-:W-:Y:S05]  /*06b0*/  BSYNC B0 ;  /* 0x0000000000007941 */ /* 0x002fea0003800000 */
.L_x_26699:
[----:B------:R-:W-:Y:S01]  /*06c0*/  BSSY B0, `(.L_x_26701) ;  /* 0x0000005000007945 */ /* 0x000fe20003800000 */
[----:B------:R-:W-:Y:S05]  /*06d0*/  @!P6 BRA `(.L_x_26702) ;  /* 0x000000300000e947 */ /* 0x000fea0003800000 */
[----:B-----5:R-:W-:-:S04]  /*06e0*/  FMUL.FTZ R114, R109, c[0x0][0x1ec] ;  /* 0x00007b006d727a20 */ /* 0x020fc80000410000 */
[----:B------:R-:W-:-:S04]  /*06f0*/  FMUL.FTZ R141, R73, R114 ;  /* 0x00000072498d7220 */ /* 0x000fc80000410000 */
[----:B------:R-:W-:Y:S02]  /*0700*/  @P0 FADD.FTZ R141, R105, R141 ;  /* 0x0000008d698d0221 */ /* 0x000fe40000010000 */
.L_x_26702:
[----:B------:R-:W-:Y:S05]  /*0710*/  BSYNC B0 ;  /* 0x0000000000007941 */ /* 0x000fea0003800000 */
.L_x_26701:
[----:B------:R-:W-:Y:S01]  /*0720*/  BSSY B0, `(.L_x_26703) ;  /* 0x0000005000007945 */ /* 0x000fe20003800000 */
[----:B------:R-:W-:Y:S05]  /*0730*/  @!P6 BRA `(.L_x_26704) ;  /* 0x000000300000e947 */ /* 0x000fea0003800000 */
[----:B-----5:R-:W-:-:S04]  /*0740*/  FMUL.FTZ R5, R110, c[0x0][0x1ec] ;  /* 0x00007b006e057a20 */ /* 0x020fc80000410000 */
[----:B------:R-:W-:-:S04]  /*0750*/  FMUL.FTZ R142, R74, R5 ;  /* 0x000000054a8e7220 */ /* 0x000fc80000410000 */
[----:B------:R-:W-:Y:S02]  /*0760*/  @P0 FADD.FTZ R142, R106, R142 ;  /* 0x0000008e6a8e0221 */ /* 0x000fe40000010000 */
.L_x_26704:
[----:B------:R-:W-:Y:S05]  /*0770*/  BSYNC B0 ;  /* 0x0000000000007941 */ /* 0x000fea0003800000 */
.L_x_26703:
[----:B------:R-:W-:Y:S01]  /*0780*/  BSSY B0, `(.L_x_26705) ;  /* 0x0000005000007945 */ /* 0x000fe20003800000 */
[----:B------:R-:W-:Y:S05]  /*0790*/  @!P6 BRA `(.L_x_26706) ;  /* 0x000000300000e947 */ /* 0x000fea0003800000 */
[----:B-----5:R-:W-:-:S04]  /*07a0*/  FMUL.FTZ R114, R111, c[0x0][0x1ec] ;  /* 0x00007b006f727a20 */ /* 0x020fc80000410000 */
[----:B------:R-:W-:-:S04]  /*07b0*/  FMUL.FTZ R143, R75, R114 ;  /* 0x000000724b8f7220 */ /* 0x000fc80000410000 */
[----:B------:R-:W-:Y:S02]  /*07c0*/  @P0 FADD.FTZ R143, R107, R143 ;  /* 0x0000008f6b8f0221 */ /* 0x000fe40000010000 */
.L_x_26706:
[----:B------:R-:W-:Y:S05]  /*07d0*/  BSYNC B0 ;  /* 0x0000000000007941 */ /* 0x000fea0003800000 */
.L_x_26705:
        /* <DEDUP_REMOVED lines=11> */
[----:B------:R-:W-:Y:S02]  /*0890*/  @!P6 ISETP.NE.U32.AND P4, PT, RZ, c[0x0][0x180], PT ;  /* 0x00006000ff00ea0c */ /* 0x000fe40003f85070 */
[----:B------:R-:W-:Y:S01]  /*08a0*/  @!P6 ISETP.NE.AND.EX P1, PT, RZ, c[0x0][0x184], PT, P1 ;  /* 0x00006100ff00ea0c */ /* 0x000fe20003f25310 */
[----:B0-----:R-:W-:Y:S01]  /*08b0*/  @P0 IMAD.WIDE.U32 R116, R122, R3, c[0x0][0x180] ;  /* 0x000060007a740625 */ /* 0x001fe200078e0003 */
        /* <DEDUP_REMOVED lines=8> */
[----:B-1---5:R-:W-:-:S04]  /*0940*/  FMUL.FTZ R5, R108, c[0x0][0x1ec] ;  /* 0x00007b006c057a20 */ /* 0x022fc80000410000 */
[----:B------:R-:W-:-:S04]  /*0950*/  FMUL.FTZ R128, R76, R5 ;  /* 0x000000054c807220 */ /* 0x000fc80000410000 */
[----:B------:R-:W-:Y:S02]  /*0960*/  @P0 FADD.FTZ R128, R104, R128 ;  /* 0x0000008068800221 */ /* 0x000fe40000010000 */
.L_x_26708:
[----:B-1----:R-:W-:Y:S05]  /*0970*/  BSYNC B0 ;  /* 0x0000000000007941 */ /* 0x002fea0003800000 */
.L_x_26707:
[----:B------:R-:W-:Y:S01]  /*0980*/  BSSY B0, `(.L_x_26709) ;  /* 0x0000005000007945 */ /* 0x000fe20003800000 */
[----:B------:R-:W-:Y:S05]  /*0990*/  @!P6 BRA `(.L_x_26710) ;  /* 0x000000300000e947 */ /* 0x000fea0003800000 */
[----:B-----5:R-:W-:-:S04]  /*09a0*/  FMUL.FTZ R114, R109, c[0x0][0x1ec] ;  /* 0x00007b006d727a20 */ /* 0x020fc80000410000 */
[----:B------:R-:W-:-:S04]  /*09b0*/  FMUL.FTZ R129, R77, R114 ;  /* 0x000000724d817220 */ /* 0x000fc80000410000 */
[----:B------:R-:W-:Y:S02]  /*09c0*/  @P0 FADD.FTZ R129, R105, R129 ;  /* 0x0000008169810221 */ /* 0x000fe40000010000 */
.L_x_26710:
[----:B------:R-:W-:Y:S05]  /*09d0*/  BSYNC B0 ;  /* 0x0000000000007941 */ /* 0x000fea0003800000 */
.L_x_26709:
[----:B------:R-:W-:Y:S01]  /*09e0*/  BSSY B0, `(.L_x_26711) ;  /* 0x0000005000007945 */ /* 0x000fe20003800000 */
[----:B------:R-:W-:Y:S05]  /*09f0*/  @!P6 BRA `(.L_x_26712) ;  /* 0x000000300000e947 */ /* 0x000fea0003800000 */
[----:B-----5:R-:W-:-:S04]  /*0a00*/  FMUL.FTZ R5, R110, c[0x0][0x1ec] ;  /* 0x00007b006e057a20 */ /* 0x020fc80000410000 */
[----:B------:R-:W-:-:S04]  /*0a10*/  FMUL.FTZ R130, R78, R5 ;  /* 0x000000054e827220 */ /* 0x000fc80000410000 */
[----:B------:R-:W-:Y:S02]  /*0a20*/  @P0 FADD.FTZ R130, R106, R130 ;  /* 0x000000826a820221 */ /* 0x000fe40000010000 */
.L_x_26712:
[----:B------:R-:W-:Y:S05]  /*0a30*/  BSYNC B0 ;  /* 0x0000000000007941 */ /* 0x000fea0003800000 */
.L_x_26711:
[----:B------:R-:W-:Y:S01]  /*0a40*/  BSSY B0, `(.L_x_26713) ;  /* 0x0000005000007945 */ /* 0x000fe20003800000 */
[----:B------:R-:W-:Y:S05]  /*0a50*/  @!P6 BRA `(.L_x_26714) ;  /* 0x000000300000e947 */ /* 0x000fea0003800000 */
[----:B-----5:R-:W-:-:S04]  /*0a60*/  FMUL.FTZ R114, R111, c[0x0][0x1ec] ;  /* 0x00007b006f727a20 */ /* 0x020fc80000410000 */
[----:B------:R-:W-:-:S04]  /*0a70*/  FMUL.FTZ R131, R79, R114 ;  /* 0x000000724f837220 */ /* 0x000fc80000410000 */
[----:B------:R-:W-:Y:S02]  /*0a80*/  @P0 FADD.FTZ R131, R107, R131 ;  /* 0x000000836b830221 */ /* 0x000fe40000010000 */
.L_x_26714:
[----:B------:R-:W-:Y:S05]  /*0a90*/  BSYNC B0 ;  /* 0x0000000000007941 */ /* 0x000fea0003800000 */
.L_x_26713:
        /* <DEDUP_REMOVED lines=25> */
.L_x_26716:
[----:B-1----:R-:W-:Y:S05]  /*0c30*/  BSYNC B0 ;  /* 0x0000000000007941 */ /* 0x002fea0003800000 */
.L_x_26715:
[----:B------:R-:W-:Y:S01]  /*0c40*/  BSSY B0, `(.L_x_26717) ;  /* 0x0000005000007945 */ /* 0x000fe20003800000 */
[----:B------:R-:W-:Y:S05]  /*0c50*/  @!P6 BRA `(.L_x_26718) ;  /* 0x000000300000e947 */ /* 0x000fea0003800000 */
[----:B-----5:R-:W-:-:S04]  /*0c60*/  FMUL.FTZ R114, R109, c[0x0][0x1ec] ;  /* 0x00007b006d727a20 */ /* 0x020fc80000410000 */
[----:B------:R-:W-:-:S04]  /*0c70*/  FMUL.FTZ R133, R81, R114 ;  /* 0x0000007251857220 */ /* 0x000fc80000410000 */
[----:B------:R-:W-:Y:S02]  /*0c80*/  @P0 FADD.FTZ R133, R105, R133 ;  /* 0x0000008569850221 */ /* 0x000fe40000010000 */
.L_x_26718:
[----:B------:R-:W-:Y:S05]  /*0c90*/  BSYNC B0 ;  /* 0x0000000000007941 */ /* 0x000fea0003800000 */
.L_x_26717:
[----:B------:R-:W-:Y:S01]  /*0ca0*/  BSSY B0, `(.L_x_26719) ;  /* 0x0000005000007945 */ /* 0x000fe20003800000 */
[----:B------:R-:W-:Y:S05]  /*0cb0*/  @!P6 BRA `(.L_x_26720) ;  /* 0x000000300000e947 */ /* 0x000fea0003800000 */
[----:B-----5:R-:W-:-:S04]  /*0cc0*/  FMUL.FTZ R5, R110, c[0x0][0x1ec] ;  /* 0x00007b006e057a20 */ /* 0x020fc80000410000 */
[----:B------:R-:W-:-:S04]  /*0cd0*/  FMUL.FTZ R134, R82, R5 ;  /* 0x0000000552867220 */ /* 0x000fc80000410000 */
[----:B------:R-:W-:Y:S02]  /*0ce0*/  @P0 FADD.FTZ R134, R106, R134 ;  /* 0x000000866a860221 */ /* 0x000fe40000010000 */
.L_x_26720:
[----:B------:R-:W-:Y:S05]  /*0cf0*/  BSYNC B0 ;  /* 0x0000000000007941 */ /* 0x000fea0003800000 */
.L_x_26719:
[----:B------:R-:W-:Y:S01]  /*0d00*/  BSSY B0, `(.L_x_26721) ;  /* 0x0000005000007945 */ /* 0x000fe20003800000 */
[----:B------:R-:W-:Y:S05]  /*0d10*/  @!P6 BRA `(.L_x_26722) ;  /* 0x000000300000e947 */ /* 0x000fea0003800000 */
[----:B-----5:R-:W-:-:S04]  /*0d20*/  FMUL.FTZ R114, R111, c[0x0][0x1ec] ;  /* 0x00007b006f727a20 */ /* 0x020fc80000410000 */
[----:B------:R-:W-:-:S04]  /*0d30*/  FMUL.FTZ R135, R83, R114 ;  /* 0x0000007253877220 */ /* 0x000fc80000410000 */
[----:B------:R-:W-:Y:S02]  /*0d40*/  @P0 FADD.FTZ R135, R107, R135 ;  /* 0x000000876b870221 */ /* 0x000fe40000010000 */
.L_x_26722:
[----:B------:R-:W-:Y:S05]  /*0d50*/  BSYNC B0 ;  /* 0x0000000000007941 */ /* 0x000fea0003800000 */
.L_x_26721:
        /* <DEDUP_REMOVED lines=25> */
.L_x_26724:
[----:B-1----:R-:W-:Y:S05]  /*0ef0*/  BSYNC B0 ;  /* 0x0000000000007941 */ /* 0x002fea0003800000 */
.L_x_26723:
[----:B------:R-:W-:Y:S01]  /*0f00*/  BSSY B0, `(.L_x_26725) ;  /* 0x0000005000007945 */ /* 0x000fe20003800000 */
[----:B------:R-:W-:Y:S05]  /*0f10*/  @!P6 BRA `(.L_x_26726) ;  /* 0x000000300000e947 */ /* 0x000fea0003800000 */
[----:B-----5:R-:W-:-:S04]  /*0f20*/  FMUL.FTZ R114, R109, c[0x0][0x1ec] ;  /* 0x00007b006d727a20 */ /* 0x020fc80000410000 */
[----:B------:R-:W-:-:S04]  /*0f30*/  FMUL.FTZ R125, R85, R114 ;  /* 0x00000072557d7220 */ /* 0x000fc80000410000 */
[----:B------:R-:W-:Y:S02]  /*0f40*/  @P0 FADD.FTZ R125, R105, R125 ;  /* 0x0000007d697d0221 */ /* 0x000fe40000010000 */
.L_x_26726:
[----:B------:R-:W-:Y:S05]  /*0f50*/  BSYNC B0 ;  /* 0x0000000000007941 */ /* 0x000fea0003800000 */
.L_x_26725:
[----:B------:R-:W-:Y:S01]  /*0f60*/  BSSY B0, `(.L_x_26727) ;  /* 0x0000005000007945 */ /* 0x000fe20003800000 */
[----:B------:R-:W-:Y:S05]  /*0f70*/  @!P6 BRA `(.L_x_26728) ;  /* 0x000000300000e947 */ /* 0x000fea0003800000 */
[----:B-----5:R-:W-:-:S04]  /*0f80*/  FMUL.FTZ R5, R110, c[0x0][0x1ec] ;  /* 0x00007b006e057a20 */ /* 0x020fc80000410000 */
[----:B------:R-:W-:-:S04]  /*0f90*/  FMUL.FTZ R126, R86, R5 ;  /* 0x00000005567e7220 */ /* 0x000fc80000410000 */
[----:B------:R-:W-:Y:S02]  /*0fa0*/  @P0 FADD.FTZ R126, R106, R126 ;  /* 0x0000007e6a7e0221 */ /* 0x000fe40000010000 */
.L_x_26728:
[----:B------:R-:W-:Y:S05]  /*0fb0*/  BSYNC B0 ;  /* 0x0000000000007941 */ /* 0x000fea0003800000 */
.L_x_26727:
[----:B------:R-:W-:Y:S01]  /*0fc0*/  BSSY B0, `(.L_x_26729) ;  /* 0x0000005000007945 */ /* 0x000fe20003800000 */
[----:B------:R-:W-:Y:S05]  /*0fd0*/  @!P6 BRA `(.L_x_26730) ;  /* 0x000000300000e947 */ /* 0x000fea0003800000 */
[----:B-----5:R-:W-:-:S04]  /*0fe0*/  FMUL.FTZ R114, R111, c[0x0][0x1ec] ;  /* 0x00007b006f727a20 */ /* 0x020fc80000410000 */
[----:B------:R-:W-:-:S04]  /*0ff0*/  FMUL.FTZ R127, R87, R114 ;  /* 0x00000072577f7220 */ /* 0x000fc80000410000 */
[----:B------:R-:W-:Y:S02]  /*1000*/  @P0 FADD.FTZ R127, R107, R127 ;  /* 0x0000007f6b7f0221 */ /* 0x000fe40000010000 */
.L_x_26730:
[----:B------:R-:W-:Y:S05]  /*1010*/  BSYNC B0 ;  /* 0x0000000000007941 */ /* 0x000fea0003800000 */
.L_x_26729:
        /* <DEDUP_REMOVED lines=25> */
.L_x_26732:
[----:B-1----:R-:W-:Y:S05]  /*11b0*/  BSYNC B0 ;  /* 0x0000000000007941 */ /* 0x002fea0003800000 */
.L_x_26731:
[----:B------:R-:W-:Y:S01]  /*11c0*/  BSSY B0, `(.L_x_26733) ;  /* 0x0000005000007945 */ /* 0x000fe20003800000 */
[----:B------:R-:W-:Y:S05]  /*11d0*/  @!P6 BRA `(.L_x_26734) ;  /* 0x000000300000e947 */ /* 0x000fea0003800000 */
[----:B-----5:R-:W-:-:S04]  /*11e0*/  FMUL.FTZ R114, R109, c[0x0][0x1ec] ;  /* 0x00007b006d727a20 */ /* 0x020fc80000410000 */
[----:B------:R-:W-:-:S04]  /*11f0*/  FMUL.FTZ R121, R89, R114 ;  /* 0x0000007259797220 */ /* 0x000fc80000410000 */
[----:B------:R-:W-:Y:S02]  /*1200*/  @P0 FADD.FTZ R121, R105, R121 ;  /* 0x0000007969790221 */ /* 0x000fe40000010000 */
.L_x_26734:
[----:B------:R-:W-:Y:S05]  /*1210*/  BSYNC B0 ;  /* 0x0000000000007941 */ /* 0x000fea0003800000 */
.L_x_26733:
[----:B------:R-:W-:Y:S01]  /*1220*/  BSSY B0, `(.L_x_26735) ;  /* 0x0000005000007945 */ /* 0x000fe20003800000 */
[----:B------:R-:W-:Y:S05]  /*1230*/  @!P6 BRA `(.L_x_26736) ;  /* 0x000000300000e947 */ /* 0x000fea0003800000 */
[----:B-----5:R-:W-:-:S04]  /*1240*/  FMUL.FTZ R5, R110, c[0x0][0x1ec] ;  /* 0x00007b006e057a20 */ /* 0x020fc80000410000 */
[----:B------:R-:W-:-:S04]  /*1250*/  FMUL.FTZ R122, R90, R5 ;  /* 0x000000055a7a7220 */ /* 0x000fc80000410000 */
[----:B------:R-:W-:Y:S02]  /*1260*/  @P0 FADD.FTZ R122, R106, R122 ;  /* 0x0000007a6a7a0221 */ /* 0x000fe40000010000 */
.L_x_26736:
[----:B------:R-:W-:Y:S05]  /*1270*/  BSYNC B0 ;  /* 0x0000000000007941 */ /* 0x000fea0003800000 */
.L_x_26735:
[----:B------:R-:W-:Y:S01]  /*1280*/  BSSY B0, `(.L_x_26737) ;  /* 0x0000005000007945 */ /* 0x000fe20003800000 */
[----:B------:R-:W-:Y:S05]  /*1290*/  @!P6 BRA `(.L_x_26738) ;  /* 0x000000300000e947 */ /* 0x000fea0003800000 */
[----:B-----5:R-:W-:-:S04]  /*12a0*/  FMUL.FTZ R114, R111, c[0x0][0x1ec] ;  /* 0x00007b006f727a20 */ /* 0x020fc80000410000 */
[----:B------:R-:W-:-:S04]  /*12b0*/  FMUL.FTZ R123, R91, R114 ;  /* 0x000000725b7b7220 */ /* 0x000fc80000410000 */
[----:B------:R-:W-:Y:S02]  /*12c0*/  @P0 FADD.FTZ R123, R107, R123 ;  /* 0x0000007b6b7b0221 */ /* 0x000fe40000010000 */
.L_x_26738:
[----:B------:R-:W-:Y:S05]  /*12d0*/  BSYNC B0 ;  /* 0x0000000000007941 */ /* 0x000fea0003800000 */
.L_x_26737:
        /* <DEDUP_REMOVED lines=25> */
.L_x_26740:
[----:B-1----:R-:W-:Y:S05]  /*1470*/  BSYNC B0 ;  /* 0x0000000000007941 */ /* 0x002fea0003800000 */
.L_x_26739:
[----:B------:R-:W-:Y:S01]  /*1480*/  BSSY B0, `(.L_x_26741) ;  /* 0x0000005000007945 */ /* 0x000fe20003800000 */
[----:B------:R-:W-:Y:S05]  /*1490*/  @!P6 BRA `(.L_x_26742) ;  /* 0x000000300000e947 */ /* 0x000fea0003800000 */
[----:B-----5:R-:W-:-:S04]  /*14a0*/  FMUL.FTZ R114, R109, c[0x0][0x1ec] ;  /* 0x00007b006d727a20 */ /* 0x020fc80000410000 */
[----:B------:R-:W-:-:S04]  /*14b0*/  FMUL.FTZ R117, R93, R114 ;  /* 0x000000725d757220 */ /* 0x000fc80000410000 */
[----:B------:R-:W-:Y:S02]  /*14c0*/  @P0 FADD.FTZ R117, R105, R117 ;  /* 0x0000007569750221 */ /* 0x000fe40000010000 */
.L_x_26742:
[----:B------:R-:W-:Y:S05]  /*14d0*/  BSYNC B0 ;  /* 0x0000000000007941 */ /* 0x000fea0003800000 */
.L_x_26741:
[----:B------:R-:W-:Y:S01]  /*14e0*/  BSSY B0, `(.L_x_26743) ;  /* 0x0000005000007945 */ /* 0x000fe20003800000 */
[----:B------:R-:W-:Y:S05]  /*14f0*/  @!P6 BRA `(.L_x_26744) ;  /* 0x000000300000e947 */ /* 0x000fea0003800000 */
[----:B-----5:R-:W-:-:S04]  /*1500*/  FMUL.FTZ R5, R110, c[0x0][0x1ec] ;  /* 0x00007b006e057a20 */ /* 0x020fc80000410000 */
[----:B------:R-:W-:-:S04]  /*1510*/  FMUL.FTZ R118, R94, R5 ;  /* 0x000000055e767220 */ /* 0x000fc80000410000 */
[----:B------:R-:W-:Y:S02]  /*1520*/  @P0 FADD.FTZ R118, R106, R118 ;  /* 0x000000766a760221 */ /* 0x000fe40000010000 */
.L_x_26744:
[----:B------:R-:W-:Y:S05]  /*1530*/  BSYNC B0 ;  /* 0x0000000000007941 */ /* 0x000fea0003800000 */
.L_x_26743:
[----:B------:R-:W-:Y:S01]  /*1540*/  BSSY B0, `(.L_x_26745) ;  /* 0x0000005000007945 */ /* 0x000fe20003800000 */
[----:B------:R-:W-:Y:S05]  /*1550*/  @!P6 BRA `(.L_x_26746) ;  /* 0x000000300000e947 */ /* 0x000fea0003800000 */
[----:B-----5:R-:W-:-:S04]  /*1560*/  FMUL.FTZ R114, R111, c[0x0][0x1ec] ;  /* 0x00007b006f727a20 */ /* 0x020fc80000410000 */
[----:B------:R-:W-:-:S04]  /*1570*/  FMUL.FTZ R119, R95, R114 ;  /* 0x000000725f777220 */ /* 0x000fc80000410000 */
[----:B------:R-:W-:Y:S02]  /*1580*/  @P0 FADD.FTZ R119, R107, R119 ;  /* 0x000000776b770221 */ /* 0x000fe40000010000 */
.L_x_26746:
[----:B------:R-:W-:Y:S05]  /*1590*/  BSYNC B0 ;  /* 0x0000000000007941 */ /* 0x000fea0003800000 */
.L_x_26745:
        /* <DEDUP_REMOVED lines=16> */
[----:B0-----:R-:W-:Y:S01]  /*16a0*/  @P0 IMAD.WIDE.U32 R138, R144, R3, c[0x0][0x180] ;  /* 0x00006000908a0625 */ /* 0x001fe200078e0003 */
[----:B--2---:R-:W-:-:S02]  /*16b0*/  @!P6 FSEL R113, R105, RZ, P1 ;  /* 0x000000ff6971e208 */ /* 0x004fc40000800000 */
[----:B-1----:R-:W-:Y:S02]  /*16c0*/  @!P6 FSEL R114, R106, RZ, P2 ;  /* 0x000000ff6a72e208 */ /* 0x002fe40001000000 */
[----:B------:R-:W-:Y:S02]  /*16d0*/  @!P6 FSEL R115, R107, RZ, P4 ;  /* 0x000000ff6b73e208 */ /* 0x000fe40002000000 */
[----:B------:R-:W-:Y:S01]  /*16e0*/  @!P6 FSEL R112, R104, RZ, P3 ;  /* 0x000000ff6870e208 */ /* 0x000fe20001800000 */
[----:B------:R-:W-:Y:S05]  /*16f0*/  @!P6 BRA `(.L_x_26748) ;  /* 0x000000300000e947 */ /* 0x000fea0003800000 */
[----:B-----5:R-:W-:-:S04]  /*1700*/  FMUL.FTZ R5, R108, c[0x0][0x1ec] ;  /* 0x00007b006c057a20 */ /* 0x020fc80000410000 */
[----:B------:R-:W-:-:S04]  /*1710*/  FMUL.FTZ R112, R96, R5 ;  /* 0x0000000560707220 */ /* 0x000fc80000410000 */
[----:B------:R-:W-:Y:S02]  /*1720*/  @P0 FADD.FTZ R112, R104, R112 ;  /* 0x0000007068700221 */ /* 0x000fe40000010000 */
.L_x_26748:
[----:B------:R-:W-:Y:S05]  /*1730*/  BSYNC B0 ;  /* 0x0000000000007941 */ /* 0x000fea0003800000 */
.L_x_26747:
[----:B------:R-:W-:Y:S01]  /*1740*/  BSSY B0, `(.L_x_26749) ;  /* 0x0000005000007945 */ /* 0x000fe20003800000 */
[----:B------:R-:W-:Y:S05]  /*1750*/  @!P6 BRA `(.L_x_26750) ;  /* 0x000000300000e947 */ /* 0x000fea0003800000 */
[----:B-----5:R-:W-:-:S04]  /*1760*/  FMUL.FTZ R136, R109, c[0x0][0x1ec] ;  /* 0x00007b006d887a20 */ /* 0x020fc80000410000 */
[----:B------:R-:W-:-:S04]  /*1770*/  FMUL.FTZ R113, R97, R136 ;  /* 0x0000008861717220 */ /* 0x000fc80000410000 */
[----:B------:R-:W-:Y:S02]  /*1780*/  @P0 FADD.FTZ R113, R105, R113 ;  /* 0x0000007169710221 */ /* 0x000fe40000010000 */
.L_x_26750:
[----:B------:R-:W-:Y:S05]  /*1790*/  BSYNC B0 ;  /* 0x0000000000007941 */ /* 0x000fea0003800000 */
.L_x_26749:
[----:B------:R-:W-:Y:S01]  /*17a0*/  BSSY B0, `(.L_x_26751) ;  /* 0x0000005000007945 */ /* 0x000fe20003800000 */
[----:B------:R-:W-:Y:S05]  /*17b0*/  @!P6 BRA `(.L_x_26752) ;  /* 0x000000300000e947 */ /* 0x000fea0003800000 */
[----:B-----5:R-:W-:-:S04]  /*17c0*/  FMUL.FTZ R5, R110, c[0x0][0x1ec] ;  /* 0x00007b006e057a20 */ /* 0x020fc80000410000 */
[----:B------:R-:W-:-:S04]  /*17d0*/  FMUL.FTZ R114, R98, R5 ;  /* 0x0000000562727220 */ /* 0x000fc80000410000 */
[----:B------:R-:W-:Y:S02]  /*17e0*/  @P0 FADD.FTZ R114, R106, R114 ;  /* 0x000000726a720221 */ /* 0x000fe40000010000 */
.L_x_26752:
[----:B------:R-:W-:Y:S05]  /*17f0*/  BSYNC B0 ;  /* 0x0000000000007941 */ /* 0x000fea0003800000 */
.L_x_26751:
[----:B------:R-:W-:Y:S01]  /*1800*/  BSSY B0, `(.L_x_26753) ;  /* 0x0000005000007945 */ /* 0x000fe20003800000 */
[----:B------:R-:W-:Y:S05]  /*1810*/  @!P6 BRA `(.L_x_26754) ;  /* 0x000000300000e947 */ /* 0x000fea0003800000 */
[----:B-----5:R-:W-:-:S04]  /*1820*/  FMUL.FTZ R136, R111, c[0x0][0x1ec] ;  /* 0x00007b006f887a20 */ /* 0x020fc80000410000 */
[----:B------:R-:W-:-:S04]  /*1830*/  FMUL.FTZ R115, R99, R136 ;  /* 0x0000008863737220 */ /* 0x000fc80000410000 */
[----:B------:R-:W-:Y:S02]  /*1840*/  @P0 FADD.FTZ R115, R107, R115 ;  /* 0x000000736b730221 */ /* 0x000fe40000010000 */
.L_x_26754:
[----:B------:R-:W-:Y:S05]  /*1850*/  BSYNC B0 ;  /* 0x0000000000007941 */ /* 0x000fea0003800000 */
.L_x_26753:
        /* <DEDUP_REMOVED lines=15> */
[----:B------:R-:W-:Y:S02]  /*1950*/  @!P6 FSEL R138, R106, RZ, P4 ;  /* 0x000000ff6a8ae208 */ /* 0x000fe40002000000 */
[----:B------:R-:W-:Y:S02]  /*1960*/  @!P6 FSEL R139, R107, RZ, P1 ;  /* 0x000000ff6b8be208 */ /* 0x000fe40000800000 */
[----:B------:R-:W-:Y:S01]  /*1970*/  @!P6 FSEL R136, R104, RZ, P2 ;  /* 0x000000ff6888e208 */ /* 0x000fe20001000000 */
[----:B------:R-:W-:Y:S05]  /*1980*/  @!P6 BRA `(.L_x_26756) ;  /* 0x000000300000e947 */ /* 0x000fea0003800000 */
[----:B0----5:R-:W-:-:S04]  /*1990*/  FMUL.FTZ R5, R108, c[0x0][0x1ec] ;  /* 0x00007b006c057a20 */ /* 0x021fc80000410000 */
[----:B------:R-:W-:-:S04]  /*19a0*/  FMUL.FTZ R136, R100, R5 ;  /* 0x0000000564887220 */ /* 0x000fc80000410000 */
[----:B------:R-:W-:Y:S02]  /*19b0*/  @P0 FADD.FTZ R136, R104, R136 ;  /* 0x0000008868880221 */ /* 0x000fe40000010000 */
.L_x_26756:
[----:B0-----:R-:W-:Y:S05]  /*19c0*/  BSYNC B0 ;  /* 0x0000000000007941 */ /* 0x001fea0003800000 */
.L_x_26755:
[----:B------:R-:W-:Y:S01]  /*19d0*/  BSSY B0, `(.L_x_26757) ;  /* 0x0000005000007945 */ /* 0x000fe20003800000 */
[----:B------:R-:W-:Y:S05]  /*19e0*/  @!P6 BRA `(.L_x_26758) ;  /* 0x000000300000e947 */ /* 0x000fea0003800000 */
[----:B-----5:R-:W-:-:S04]  /*19f0*/  FMUL.FTZ R4, R109, c[0x0][0x1ec] ;  /* 0x00007b006d047a20 */ /* 0x020fc80000410000 */
[----:B------:R-:W-:-:S04]  /*1a00*/  FMUL.FTZ R137, R101, R4 ;  /* 0x0000000465897220 */ /* 0x000fc80000410000 */
[----:B------:R-:W-:Y:S02]  /*1a10*/  @P0 FADD.FTZ R137, R105, R137 ;  /* 0x0000008969890221 */ /* 0x000fe40000010000 */
.L_x_26758:
[----:B------:R-:W-:Y:S05]  /*1a20*/  BSYNC B0 ;  /* 0x0000000000007941 */ /* 0x000fea0003800000 */
.L_x_26757:
[----:B------:R-:W-:Y:S01]  /*1a30*/  BSSY B0, `(.L_x_26759) ;  /* 0x0000005000007945 */ /* 0x000fe20003800000 */
[----:B------:R-:W-:Y:S05]  /*1a40*/  @!P6 BRA `(.L_x_26760) ;  /* 0x000000300000e947 */ /* 0x000fea0003800000 */
[----:B-----5:R-:W-:-:S04]  /*1a50*/  FMUL.FTZ R5, R110, c[0x0][0x1ec] ;  /* 0x00007b006e057a20 */ /* 0x020fc80000410000 */
[----:B------:R-:W-:-:S04]  /*1a60*/  FMUL.FTZ R138, R102, R5 ;  /* 0x00000005668a7220 */ /* 0x000fc80000410000 */
[----:B------:R-:W-:Y:S02]  /*1a70*/  @P0 FADD.FTZ R138, R106, R138 ;  /* 0x0000008a6a8a0221 */ /* 0x000fe40000010000 */
.L_x_26760:
[----:B------:R-:W-:Y:S05]  /*1a80*/  BSYNC B0 ;  /* 0x0000000000007941 */ /* 0x000fea0003800000 */
.L_x_26759:
[----:B------:R-:W-:Y:S01]  /*1a90*/  BSSY B0, `(.L_x_26761) ;  /* 0x0000005000007945 */ /* 0x000fe20003800000 */
[----:B------:R-:W-:Y:S05]  /*1aa0*/  @!P6 BRA `(.L_x_26762) ;  /* 0x000000300000e947 */ /* 0x000fea0003800000 */
[----:B-----5:R-:W-:-:S04]  /*1ab0*/  FMUL.FTZ R4, R111, c[0x0][0x1ec] ;  /* 0x00007b006f047a20 */ /* 0x020fc80000410000 */
[----:B------:R-:W-:-:S04]  /*1ac0*/  FMUL.FTZ R139, R103, R4 ;  /* 0x00000004678b7220 */ /* 0x000fc80000410000 */
[----:B------:R-:W-:Y:S02]  /*1ad0*/  @P0 FADD.FTZ R139, R107, R139 ;  /* 0x0000008b6b8b0221 */ /* 0x000fe40000010000 */
.L_x_26762:
[----:B------:R-:W-:Y:S05]  /*1ae0*/  BSYNC B0 ;  /* 0x0000000000007941 */ /* 0x000fea0003800000 */
.L_x_26761:
        /* <DEDUP_REMOVED lines=38> */
.L_x_26769:
        /* <DEDUP_REMOVED lines=84> */
.L_x_26770:
        /* <DEDUP_REMOVED lines=52> */
[----:B------:R-:W-:Y:S01]  /*25d0*/  FADD.FTZ R3, -R3, R139 ;  /* 0x0000008b03037221 */ /* 0x000fe20000010100 */
[----:B------:R-:W-:Y:S01]  /*25e0*/  LEA.HI R139, R112, R6, RZ, 0x2 ;  /* 0x00000006708b7211 */ /* 0x000fe200078f10ff */
[----:B------:R-:W-:Y:S01]  /*25f0*/  HFMA2.MMA R6, -RZ, RZ, 0, 9.5367431640625e-07 ;  /* 0x00000010ff067435 */ /* 0x000fe200000001ff */
[C---:B------:R-:W-:Y:S02]  /*2600*/  FMUL.FTZ R112, R4.reuse, R7 ;  /* 0x0000000704707220 */ /* 0x040fe40000410000 */
[C---:B------:R-:W-:Y:S01]  /*2610*/  FMUL.FTZ R151, R4.reuse, R151 ;  /* 0x0000009704977220 */ /* 0x040fe20000410000 */
[----:B------:R-:W-:Y:S01]  /*2620*/  LEA.HI.SX32 R139, R139, R0, 0x1e ;  /* 0x000000008b8b7211 */ /* 0x000fe200078ff2ff */
[----:B------:R-:W-:-:S02]  /*2630*/  FMUL.FTZ R5, R4, R5 ;  /* 0x0000000504057220 */ /* 0x000fc40000410000 */
[C---:B------:R-:W-:Y:S02]  /*2640*/  FMUL.FTZ R144, R4.reuse, R113 ;  /* 0x0000007104907220 */ /* 0x040fe40000410000 */
[----:B------:R-:W-:Y:S02]  /*2650*/  FMUL.FTZ R116, R4, R129 ;  /* 0x0000008104747220 */ /* 0x000fe40000410000 */
[----:B------:R-:W-:Y:S02]  /*2660*/  FFMA.FTZ R113, R41, R112, R9 ;  /* 0x0000007029717223 */ /* 0x000fe40000010009 */
[----:B------:R-:W-:Y:S01]  /*2670*/  FFMA.FTZ R130, R50, R151, R18 ;  /* 0x0000009732827223 */ /* 0x000fe20000010012 */
[----:B------:R-:W-:Y:S01]  /*2680*/  IADD3 R151, R139, 0x20, RZ ;  /* 0x000000208b977810 */ /* 0x000fe20007ffe0ff */
[C---:B------:R-:W-:Y:S02]  /*2690*/  FMUL.FTZ R141, R4.reuse, R141 ;  /* 0x0000008d048d7220 */ /* 0x040fe40000410000 */
[----:B------:R-:W-:-:S02]  /*26a0*/  FMUL.FTZ R120, R4, R143 ;  /* 0x0000008f04787220 */ /* 0x000fc40000410000 */
[C---:B------:R-:W-:Y:S02]  /*26b0*/  FMUL.FTZ R122, R4.reuse, R131 ;  /* 0x00000083047a7220 */ /* 0x040fe40000410000 */
[----:B------:R-:W-:Y:S01]  /*26c0*/  FMUL.FTZ R128, R4, R135 ;  /* 0x0000008704807220 */ /* 0x000fe20000410000 */
[C---:B------:R-:W-:Y:S01]  /*26d0*/  IADD3 R135, R139.reuse, 0xa0, RZ ;  /* 0x000000a08b877810 */ /* 0x040fe20007ffe0ff */
[----:B------:R-:W-:Y:S01]  /*26e0*/  FFMA.FTZ R112, R40, R5, R8 ;  /* 0x0000000528707223 */ /* 0x000fe20000010008 */
[----:B------:R-:W-:Y:S01]  /*26f0*/  IADD3 R5, R139, 0x40, RZ ;  /* 0x000000408b057810 */ /* 0x000fe20007ffe0ff */
        /* <DEDUP_REMOVED lines=14> */
[----:B------:R-:W-:-:S04]  /*27e0*/  IMAD.WIDE.U32 R116, R139, R6, c[0x0][0x208] ;  /* 0x000082008b747625 */ /* 0x000fc800078e0006 */
[----:B------:R-:W-:Y:S01]  /*27f0*/  FFMA.FTZ R122, R46, R147, R14 ;  /* 0x000000932e7a7223 */ /* 0x000fe2000001000e */
[----:B------:R-:W-:Y:S01]  /*2800*/  STG.E.128 [R116.64], R112 ;  /* 0x0000007074007986 */ /* 0x000fe2000c101d04 */
[----:B------:R-:W-:Y:S02]  /*2810*/  FFMA.FTZ R120, R44, R145, R12 ;  /* 0x000000912c787223 */ /* 0x000fe4000001000c */
[----:B------:R-:W-:Y:S02]  /*2820*/  FFMA.FTZ R128, R48, R149, R16 ;  /* 0x0000009530807223 */ /* 0x000fe40000010010 */
[----:B------:R-:W-:-:S04]  /*2830*/  IMAD.WIDE.U32 R150, R151, R6, c[0x0][0x208] ;  /* 0x0000820097967625 */ /* 0x000fc800078e0006 */
[----:B------:R-:W-:Y:S01]  /*2840*/  FFMA.FTZ R129, R49, R118, R17 ;  /* 0x0000007631817223 */ /* 0x000fe20000010011 */
[----:B------:R-:W-:Y:S01]  /*2850*/  STG.E.128 [R150.64], R120 ;  /* 0x0000007896007986 */ /* 0x000fe2000c101d04 */
        /* <DEDUP_REMOVED lines=14> */
[----:B------:R-:W-:Y:S01]  /*2940*/  FMUL.FTZ R136, R4, R137 ;  /* 0x0000008904887220 */ /* 0x000fe20000410000 */
[C---:B------:R-:W-:Y:S01]  /*2950*/  IADD3 R137, R139.reuse, 0xc0, RZ ;  /* 0x000000c08b897810 */ /* 0x040fe20007ffe0ff */
[----:B0-----:R-:W-:Y:S01]  /*2960*/  FFMA.FTZ R130, R70, R5, R38 ;  /* 0x0000000546827223 */ /* 0x001fe20000010026 */
[C---:B------:R-:W-:Y:S01]  /*2970*/  IADD3 R5, R139.reuse, 0x60, RZ ;  /* 0x000000608b057810 */ /* 0x040fe20007ffe0ff */
[----:B------:R-:W-:Y:S02]  /*2980*/  FMUL.FTZ R4, R4, R3 ;  /* 0x0000000304047220 */ /* 0x000fe40000410000 */
[----:B------:R-:W-:Y:S01]  /*2990*/  FFMA.FTZ R128, R68, R133, R36 ;  /* 0x0000008544807223 */ /* 0x000fe20000010024 */
[C---:B------:R-:W-:Y:S01]  /*29a0*/  IADD3 R133, R139.reuse, 0x80, RZ ;  /* 0x000000808b857810 */ /* 0x040fe20007ffe0ff */
[----:B------:R-:W-:Y:S01]  /*29b0*/  FFMA.FTZ R122, R66, R7, R34 ;  /* 0x00000007427a7223 */ /* 0x000fe20000010022 */
[----:B------:R-:W-:Y:S01]  /*29c0*/  IADD3 R7, R139, 0xe0, RZ ;  /* 0x000000e08b077810 */ /* 0x000fe20007ffe0ff */
[----:B------:R-:W-:-:S02]  /*29d0*/  FFMA.FTZ R131, R71, R4, R39 ;  /* 0x0000000447837223 */ /* 0x000fc40000010027 */
[----:B------:R-:W-:Y:S02]  /*29e0*/  FFMA.FTZ R119, R55, R126, R23 ;  /* 0x0000007e37777223 */ /* 0x000fe40000010017 */
        /* <DEDUP_REMOVED lines=23> */
[----:B------:R0:W-:Y:S04]  /*2b60*/  STG.E.128 [R136.64], R120 ;  /* 0x0000007888007986 */ /* 0x0001e8000c101d04 */
[----:B------:R0:W-:Y:S02]  /*2b70*/  STG.E.128 [R6.64], R128 ;  /* 0x0000008006007986 */ /* 0x0001e4000c101d04 */
.L_x_26766:
[----:B-1----:R-:W-:Y:S05]  /*2b80*/  BSYNC B0 ;  /* 0x0000000000007941 */ /* 0x002fea0003800000 */
.L_x_26765:
[----:B------:R-:W-:-:S04]  /*2b90*/  MOV R3, c[0x0][0x160] ;  /* 0x0000580000037a02 */ /* 0x000fc80000000f00 */
[----:B------:R-:W-:-:S04]  /*2ba0*/  LEA R2, R3, R2, 0x2 ;  /* 0x0000000203027211 */ /* 0x000fc800078e10ff */
[----:B------:R-:W-:-:S13]  /*2bb0*/  ISETP.GE.AND P0, PT, R2, c[0x0][0x164], PT ;  /* 0x0000590002007a0c */ /* 0x000fda0003f06270 */
[----:B0----5:R-:W-:Y:S01]  /*2bc0*/  @P0 CALL.REL.NOINC `(.L_x_26767) ;  /* 0x0000001000000944 */ /* 0x021fe20003c00000 */
[----:B------:R-:W-:Y:S05]  /*2bd0*/  BRA `(.L_x_26768) ;  /* 0xffffd7f000007947 */ /* 0x000fea000383ffff */
.L_x_26767:
[----:B------:R-:W-:Y:S05]  /*2be0*/  EXIT ;  /* 0x000000000000794d */ /* 0x000fea0003800000 */
.L_x_26763:
[----:B0-----:R-:W-:Y:S01]  /*2bf0*/  HFMA2.MMA R4, -RZ, RZ, 0, 5.9604644775390625e-08 ;  /* 0x00000001ff047435 */ /* 0x001fe200000001ff */
[----:B------:R-:W-:Y:S02]  /*2c00*/  MOV R7, 0x1f ;  /* 0x0000001f00077802 */ /* 0x000fe40000000f00 */
[----:B------:R-:W-:Y:S02]  /*2c10*/  MOV R146, 0xffffffff ;  /* 0xffffffff00927802 */ /* 0x000fe40000000f00 */
[----:B------:R-:W-:Y:S02]  /*2c20*/  MOV R144, 0x2c40 ;  /* 0x00002c4000907802 */ /* 0x000fe40000000f00 */
[----:B-----5:R-:W-:Y:S05]  /*2c30*/  CALL.REL.NOINC `($__internal_151_$__cuda_sm70_shflsync_bfly_p) ;  /* 0x0000079000007944 */ /* 0x020fea0003c00000 */
[----:B01----:R-:W-:Y:S05]  /*2c40*/  BRA `(.L_x_26769) ;  /* 0xfffff10000007947 */ /* 0x003fea000383ffff */
.L_x_26764:
[----:B------:R-:W-:Y:S01]  /*2c50*/  HFMA2.MMA R4, -RZ, RZ, 0, 1.1920928955078125e-07 ;  /* 0x00000002ff047435 */ /* 0x000fe200000001ff */
[----:B------:R-:W-:Y:S02]  /*2c60*/  MOV R7, 0x1f ;  /* 0x0000001f00077802 */ /* 0x000fe40000000f00 */
[----:B------:R-:W-:Y:S02]  /*2c70*/  MOV R146, 0xffffffff ;  /* 0xffffffff00927802 */ /* 0x000fe40000000f00 */
[----:B------:R-:W-:-:S02]  /*2c80*/  MOV R144, 0x2ca0 ;  /* 0x00002ca000907802 */ /* 0x000fc40000000f00 */
[----:B-----5:R-:W-:Y:S05]  /*2c90*/  CALL.REL.NOINC `($__internal_151_$__cuda_sm70_shflsync_bfly_p) ;  /* 0x0000073000007944 */ /* 0x020fea0003c00000 */
[----:B01----:R-:W-:Y:S01]  /*2ca0*/  FADD.FTZ R147, R147, R4 ;  /* 0x0000000493937221 */ /* 0x003fe20000010000 */
[----:B------:R-:W-:Y:S01]  /*2cb0*/  HFMA2.MMA R4, -RZ, RZ, 0, 2.384185791015625e-07 ;  /* 0x00000004ff047435 */ /* 0x000fe200000001ff */
[----:B------:R-:W-:-:S02]  /*2cc0*/  MOV R7, 0x1f ;  /* 0x0000001f00077802 */ /* 0x000fc40000000f00 */
[----:B------:R-:W-:Y:S02]  /*2cd0*/  MOV R146, 0xffffffff ;  /* 0xffffffff00927802 */ /* 0x000fe40000000f00 */
[----:B------:R-:W-:Y:S02]  /*2ce0*/  MOV R144, 0x2d00 ;  /* 0x00002d0000907802 */ /* 0x000fe40000000f00 */
[----:B------:R-:W-:Y:S05]  /*2cf0*/  CALL.REL.NOINC `($__internal_151_$__cuda_sm70_shflsync_bfly_p) ;  /* 0x000006d000007944 */ /* 0x000fea0003c00000 */
[----:B01----:R-:W-:Y:S01]  /*2d00*/  FADD.FTZ R147, R147, R4 ;  /* 0x0000000493937221 */ /* 0x003fe20000010000 */
[----:B------:R-:W-:Y:S01]  /*2d10*/  HFMA2.MMA R4, -RZ, RZ, 0, 4.76837158203125e-07 ;  /* 0x00000008ff047435 */ /* 0x000fe200000001ff */
[----:B------:R-:W-:Y:S02]  /*2d20*/  MOV R7, 0x1f ;  /* 0x0000001f00077802 */ /* 0x000fe40000000f00 */
[----:B------:R-:W-:Y:S02]  /*2d30*/  MOV R146, 0xffffffff ;  /* 0xffffffff00927802 */ /* 0x000fe40000000f00 */
[----:B------:R-:W-:Y:S02]  /*2d40*/  MOV R144, 0x2d60 ;  /* 0x00002d6000907802 */ /* 0x000fe40000000f00 */
[----:B------:R-:W-:Y:S05]  /*2d50*/  CALL.REL.NOINC `($__internal_151_$__cuda_sm70_shflsync_bfly_p) ;  /* 0x0000067000007944 */ /* 0x000fea0003c00000 */
[----:B01----:R-:W-:Y:S01]  /*2d60*/  FADD.FTZ R147, R147, R4 ;  /* 0x0000000493937221 */ /* 0x003fe20000010000 */
[----:B------:R-:W-:Y:S01]  /*2d70*/  HFMA2.MMA R4, -RZ, RZ, 0, 9.5367431640625e-07 ;  /* 0x00000010ff047435 */ /* 0x000fe200000001ff */
[----:B------:R-:W-:-:S02]  /*2d80*/  MOV R7, 0x1f ;  /* 0x0000001f00077802 */ /* 0x000fc40000000f00 */
[----:B------:R-:W-:Y:S02]  /*2d90*/  MOV R146, 0xffffffff ;  /* 0xffffffff00927802 */ /* 0x000fe40000000f00 */
[----:B------:R-:W-:Y:S02]  /*2da0*/  MOV R144, 0x2dc0 ;  /* 0x00002dc000907802 */ /* 0x000fe40000000f00 */
[----:B------:R-:W-:Y:S05]  /*2db0*/  CALL.REL.NOINC `($__internal_151_$__cuda_sm70_shflsync_bfly_p) ;  /* 0x0000061000007944 */ /* 0x000fea0003c00000 */
        /* <DEDUP_REMOVED lines=70> */
[----:B------:R-:W-:Y:S05]  /*3220*/  CALL.REL.NOINC `($__internal_151_$__cuda_sm70_shflsync_bfly_p) ;  /* 0x000001a000007944 */ /* 0x000fea0003c00000 */
[----:B01----:R-:W-:Y:S01]  /*3230*/  FADD.FTZ R147, R147, R4 ;  /* 0x0000000493937221 */ /* 0x003fe20000010000 */
[----:B------:R-:W-:Y:S01]  /*3240*/  HFMA2.MMA R4, -RZ, RZ, 0, 1.1920928955078125e-07 ;  /* 0x00000002ff047435 */ /* 0x000fe200000001ff */
[----:B------:R-:W-:Y:S02]  /*3250*/  MOV R7, 0x1f ;  /* 0x0000001f00077802 */ /* 0x000fe40000000f00 */
[----:B------:R-:W-:Y:S02]  /*3260*/  MOV R146, 0xffffffff ;  /* 0xffffffff00927802 */ /* 0x000fe40000000f00 */
[----:B------:R-:W-:Y:S02]  /*3270*/  MOV R144, 0x3290 ;  /* 0x0000329000907802 */ /* 0x000fe40000000f00 */
[----:B------:R-:W-:Y:S05]  /*3280*/  CALL.REL.NOINC `($__internal_151_$__cuda_sm70_shflsync_bfly_p) ;  /* 0x0000014000007944 */ /* 0x000fea0003c00000 */
        /* <DEDUP_REMOVED lines=18> */
[----:B01----:R-:W-:Y:S01]  /*33b0*/  MOV R146, R4 ;  /* 0x0000000400927202 */ /* 0x003fe20000000f00 */
[----:B------:R-:W-:Y:S05]  /*33c0*/  BRA `(.L_x_26770) ;  /* 0xffffeec000007947 */ /* 0x000fea000383ffff */
        .weak           $__internal_151_$__cuda_sm70_shflsync_bfly_p
        .type           $__internal_151_$__cuda_sm70_shflsync_bfly_p,@function
        .size           $__internal_151_$__cuda_sm70_shflsync_bfly_p,(.L_x_29291 - $__internal_151_$__cuda_sm70_shflsync_bfly_p)
$__internal_151_$__cuda_sm70_shflsync_bfly_p:
[----:B------:R-:W-:Y:S01]  /*33d0*/  HFMA2.MMA R145, -RZ, RZ, 0, 0 ;  /* 0x00000000ff917435 */ /* 0x000fe200000001ff */
[----:B------:R-:W-:Y:S04]  /*33e0*/  WARPSYNC R146 ;  /* 0x0000009200007348 */ /* 0x000fe80003800000 */
[----:B------:R0:W1:Y:S01]  /*33f0*/  SHFL.BFLY PT, R4, R147, R4, R7 ;  /* 0x0c00000493047389 */ /* 0x00006200000e0007 */
[----:B------:R-:W-:Y:S05]  /*3400*/  RET.REL.NODEC R144 `(_ZN10layer_norm13ln_fwd_kernelINS_13Kernel_traitsIfffffjLj1024ELj1ELj4ELj1ELj16ENS_18Kernel_traits_baseILj1024EfffffjLj128EEEEELb0ELb1ELb1ELb1EEEvNS_9FwdParamsE) ;  /* 0xffffcbf090007950 */ /* 0x000fea0003c3ffff */
.L_x_26771:
        /* <DEDUP_REMOVED lines=15> */
.L_x_29291:


//--------------------- .text._ZN10layer_norm13ln_fwd_kernelINS_13Kernel_traitsIfffffjLj1024ELj1ELj4ELj1ELj16ENS_18Kernel_traits_baseILj1024EfffffjLj128EEEEELb1ELb0ELb0ELb0EEEvNS_9FwdParamsE --------------------------
	.section	.text._ZN10layer_norm13ln_fwd_kernelINS_13Kernel_traitsIfffffjLj1024ELj1ELj4ELj1ELj16ENS_18Kernel_traits_baseILj1024EfffffjLj128EEEEELb1ELb0ELb0ELb0EEEvNS_9FwdParamsE,"ax",@progbits
	.sectioninfo	@"SHI_REGISTERS=133"
	.align	128
        .global         _ZN10layer_norm13ln_fwd_kernelINS_13Kernel_traitsIfffffjLj1024ELj1ELj4ELj1ELj16ENS_18Kernel_traits_baseILj1024EfffffjLj128EEEEELb1ELb0ELb0ELb0EEEvNS_9FwdParamsE
        .type           _ZN10layer_norm13ln_fwd_kernelINS_13Kernel_traitsIfffffjLj1024ELj1ELj4ELj1ELj16ENS_18Kernel_traits_baseILj1024EfffffjLj128EEEEELb1ELb0ELb0ELb0EEEvNS_9FwdParamsE,@function
        .size           _ZN10layer_norm13ln_fwd_kernelINS_13Kernel_traitsIfffffjLj1024ELj1ELj4ELj1ELj16ENS_18Kernel_traits_baseILj1024EfffffjLj128EEEEELb1ELb0ELb0ELb0EEEvNS_9FwdParamsE,(.L_x_29292 - _ZN10layer_norm13ln_fwd_kernelINS_13Kernel_traitsIfffffjLj1024ELj1ELj4ELj1ELj16ENS_18Kernel_traits_baseILj1024EfffffjLj128EEEEELb1ELb0ELb0ELb0EEEvNS_9FwdParamsE)
        .other          _ZN10layer_norm13ln_fwd_kernelINS_13Kernel_traitsIfffffjLj1024ELj1ELj4ELj1ELj16ENS_18Kernel_traits_baseILj1024EfffffjLj128EEEEELb1ELb0ELb0ELb0EEEvNS_9FwdParamsE,@"STO_CUDA_ENTRY STV_DEFAULT"
_ZN10layer_norm13ln_fwd_kernelINS_13Kernel_traitsIfffffjLj1024ELj1ELj4ELj1ELj16ENS_18Kernel_traits_baseILj1024EfffffjLj128EEEEELb1ELb0ELb0ELb0EEEvNS_9FwdParamsE:
.text._ZN10layer_norm13ln_fwd_kernelINS_13Kernel_traitsIfffffjLj1024ELj1ELj4ELj1ELj16ENS_18Kernel_traits_baseILj1024EfffffjLj128EEEEELb1ELb0ELb0ELb0EEEvNS_9FwdParamsE:
        /* <DEDUP_REMOVED lines=9> */
[----:B------:R-:W2:Y:S04]  /*0090*/  @P0 LDG.E.64 R4, [R4.64] ;  /* 0x0000000604040981 */ /* 0x000ea8000c1e1b00 */
        /* <DEDUP_REMOVED lines=31> */
[----:B------:R-:W-:Y:S01]  /*0290*/  LEA.HI R0, R0, c[0x0][0x168], RZ, 0x2 ;  /* 0x00005a0000007a11 */ /* 0x000fe200078f10ff */
[----:B------:R-:W-:Y:S02]  /*02a0*/  UIADD3 UR17, UR4, 0x1715609d, URZ ;  /* 0x1715609d04117890 */ /* 0x000fe4000fffe03f */
[----:B------:R-:W-:Y:S01]  /*02b0*/  IMAD.WIDE.U32 R6, R6, -0x2daee0ad, RZ ;  /* 0xd2511f5306067825 */ /* 0x000fe200078e00ff */
[----:B------:R-:W-:Y:S01]  /*02c0*/  LOP3.LUT R5, R9, UR11, R14, 0x96, !PT ;  /* 0x0000000b09057c12 */ /* 0x000fe2000f8e960e */
[----:B------:R-:W-:Y:S01]  /*02d0*/  UIADD3 UR18, UR5, -0x56f99767, URZ ;  /* 0xa906689905127890 */ /* 0x000fe2000fffe03f */
[----:B------:R-:W-:Y:S01]  /*02e0*/  LOP3.LUT R9, R76, 0x1f, RZ, 0x3c, !PT ;  /* 0x0000001f4c097812 */ /* 0x000fe200078e3cff */
[----:B------:R-:W-:Y:S01]  /*02f0*/  UIADD3 UR19, UR4, -0x4ab325aa, URZ ;  /* 0xb54cda5604137890 */ /* 0x000fe2000fffe03f */
[----:B------:R-:W-:Y:S01]  /*0300*/  LOP3.LUT R14, R7, UR12, R4, 0x96, !PT ;  /* 0x0000000c070e7c12 */ /* 0x000fe2000f8e9604 */
[----:B------:R-:W-:Y:S01]  /*0310*/  IMAD.WIDE.U32 R4, R5, -0x2daee0ad, RZ ;  /* 0xd2511f5305047825 */ /* 0x000fe200078e00ff */
[----:B------:R-:W-:Y:S01]  /*0320*/  LEA.HI.SX32 R9, R0, R9, 0x1e ;  /* 0x0000000900097211 */ /* 0x000fe200078ff2ff */
[----:B------:R-:W-:-:S02]  /*0330*/  UIADD3 UR20, UR5, 0x646e171e, URZ ;  /* 0x646e171e05147890 */ /* 0x000fc4000fffe03f */
[----:B------:R-:W-:Y:S01]  /*0340*/  IMAD.WIDE.U32 R14, R14, -0x326172a9, RZ ;  /* 0xcd9e8d570e0e7825 */ /* 0x000fe200078e00ff */
[----:B------:R-:W-:Y:S01]  /*0350*/  LOP3.LUT R16, R5, UR14, R6, 0x96, !PT ;  /* 0x0000000e05107c12 */ /* 0x000fe2000f8e9606 */
[----:B------:R-:W-:Y:S01]  /*0360*/  UIADD3 UR21, UR4, 0x5384540f, URZ ;  /* 0x5384540f04157890 */ /* 0x000fe2000fffe03f */
[----:B------:R-:W-:Y:S01]  /*0370*/  LOP3.LUT P0, RZ, R9, 0xffffffe0, RZ, 0xc0, !PT ;  /* 0xffffffe009ff7812 */ /* 0x000fe2000780c0ff */
[----:B------:R-:W-:Y:S01]  /*0380*/  UIADD3 UR22, UR5, 0x1fd5c5a3, URZ ;  /* 0x1fd5c5a305167890 */ /* 0x000fe2000fffe03f */
[----:B------:R-:W-:Y:S01]  /*0390*/  LOP3.LUT R6, R15, UR13, R8, 0x96, !PT ;  /* 0x0000000d0f067c12 */ /* 0x000fe2000f8e9608 */
[----:B------:R-:W-:Y:S01]  /*03a0*/  IMAD.WIDE.U32 R16, R16, -0x326172a9, RZ ;  /* 0xcd9e8d5710107825 */ /* 0x000fe200078e00ff */
[C---:B------:R-:W-:Y:S01]  /*03b0*/  ISETP.GE.U32.AND P6, PT, R9.reuse, 0x40, PT ;  /* 0x000000400900780c */ /* 0x040fe20003fc6070 */
[----:B------:R-:W-:Y:S01]  /*03c0*/  UIADD3 UR23, UR4, -0xe443238, URZ ;  /* 0xf1bbcdc804177890 */ /* 0x000fe2000fffe03f */
[----:B------:R-:W-:Y:S01]  /*03d0*/  ISETP.GE.U32.AND P5, PT, R9, 0x60, PT ;  /* 0x000000600900780c */ /* 0x000fe20003fa6070 */
[----:B------:R-:W-:Y:S01]  /*03e0*/  IMAD.WIDE.U32 R6, R6, -0x2daee0ad, RZ ;  /* 0xd2511f5306067825 */ /* 0x000fe200078e00ff */
[----:B------:R-:W-:-:S02]  /*03f0*/  LOP3.LUT R5, R17, UR15, R14, 0x96, !PT ;  /* 0x0000000f11057c12 */ /* 0x000fc4000f8e960e */
[----:B------:R-:W-:Y:S02]  /*0400*/  ISETP.GE.U32.AND P4, PT, R9, 0x80, PT ;  /* 0x000000800900780c */ /* 0x000fe40003f86070 */
[----:B------:R-:W-:Y:S01]  /*0410*/  LOP3.LUT R14, R7, UR16, R4, 0x96, !PT ;  /* 0x00000010070e7c12 */ /* 0x000fe2000f8e9604 */
[----:B------:R-:W-:Y:S01]  /*0420*/  IMAD.WIDE.U32 R4, R5, -0x2daee0ad, RZ ;  /* 0xd2511f5305047825 */ /* 0x000fe200078e00ff */
[----:B------:R-:W-:Y:S02]  /*0430*/  ISETP.GE.U32.AND P3, PT, R9, 0xa0, PT ;  /* 0x000000a00900780c */ /* 0x000fe40003f66070 */
[----:B------:R-:W-:Y:S01]  /*0440*/  P2R R122, PR, RZ, 0x40 ;  /* 0x00000040ff7a7803 */ /* 0x000fe20000000000 */
[----:B------:R-:W-:Y:S01]  /*0450*/  IMAD.WIDE.U32 R14, R14, -0x326172a9, RZ ;  /* 0xcd9e8d570e0e7825 */ /* 0x000fe200078e00ff */
[----:B------:R-:W-:Y:S02]  /*0460*/  P2R R121, PR, RZ, 0x20 ;  /* 0x00000020ff797803 */ /* 0x000fe40000000000 */
[----:B------:R-:W-:-:S02]  /*0470*/  P2R R120, PR, RZ, 0x10 ;  /* 0x00000010ff787803 */ /* 0x000fc40000000000 */
[----:B------:R-:W-:Y:S02]  /*0480*/  P2R R0, PR, RZ, 0x8 ;  /* 0x00000008ff007803 */ /* 0x000fe40000000000 */
[----:B------:R-:W-:Y:S02]  /*0490*/  LOP3.LUT R64, R5, UR18, R6, 0x96, !PT ;  /* 0x0000001205407c12 */ /* 0x000fe4000f8e9606 */
[----:B------:R-:W-:Y:S01]  /*04a0*/  LOP3.LUT R3, R15, UR17, R16, 0x96, !PT ;  /* 0x000000110f037c12 */ /* 0x000fe2000f8e9610 */
[----:B------:R-:W-:Y:S05]  /*04b0*/  @!P0 BRA `(.L_x_26773) ;  /* 0x000000b000008947 */ /* 0x000fea0003800000 */
[----:B------:R-:W-:Y:S01]  /*04c0*/  ISETP.NE.U32.AND P1, PT, RZ, c[0x0][0x218], PT ;  /* 0x00008600ff007a0c */ /* 0x000fe20003f25070 */
[----:B------:R-:W-:Y:S01]  /*04d0*/  IMAD.MOV.U32 R21, RZ, RZ, 0x10 ;  /* 0x00000010ff157424 */ /* 0x000fe200078e00ff */
[----:B------:R-:W-:Y:S01]  /*04e0*/  CS2R R18, SRZ ;  /* 0x0000000000127805 */ /* 0x000fe2000001ff00 */
[----:B------:R-:W-:Y:S01]  /*04f0*/  CS2R R16, SRZ ;  /* 0x0000000000107805 */ /* 0x000fe2000001ff00 */
[----:B------:R-:W-:Y:S01]  /*0500*/  ISETP.NE.AND.EX P1, PT, RZ, c[0x0][0x21c], PT, P1 ;  /* 0x00008700ff007a0c */ /* 0x000fe20003f25310 */
[----:B------:R-:W-:-:S06]  /*0510*/  IMAD.WIDE.U32 R20, R76, R21, c[0x0][0x1b0] ;  /* 0x00006c004c147625 */ /* 0x000fcc00078e0015 */
[----:B------:R-:W5:Y:S06]  /*0520*/  LDG.E.128 R20, [R20.64] ;  /* 0x0000000614147981 */ /* 0x000f6c000c1e1d00 */
[----:B------:R-:W-:-:S04]  /*0530*/  @P1 LEA R6, P2, R76, c[0x0][0x218], 0x4 ;  /* 0x000086004c061a11 */ /* 0x000fc800078420ff */
[----:B------:R-:W-:-:S05]  /*0540*/  @P1 LEA.HI.X R7, R76, c[0x0][0x21c], RZ, 0x4, P2 ;  /* 0x000087004c071a11 */ /* 0x000fca00010f24ff */
[----:B------:R0:W5:Y:S01]  /*0550*/  @P1 LDG.E.128 R16, [R6.64] ;  /* 0x0000000606101981 */ /* 0x000162000c1e1d00 */
[----:B------:R-:W-:-:S03]  /*0560*/  LOP3.LUT R76, R76, 0x20, RZ, 0xfc, !PT ;  /* 0x000000204c4c7812 */ /* 0x000fc600078efcff */
.L_x_26773:
[----:B------:R-:W-:Y:S05]  /*0570*/  BSYNC B0 ;  /* 0x0000000000007941 */ /* 0x000fea0003800000 */
.L_x_26772:
[----:B------:R-:W-:Y:S01]  /*0580*/  BSSY B0, `(.L_x_26774) ;  /* 0x000000d000007945 */ /* 0x000fe20003800000 */
        /* <DEDUP_REMOVED lines=8> */
[----:B0-----:R-:W-:-:S04]  /*0610*/  @P1 LEA R6, P2, R76, c[0x0][0x218], 0x4 ;  /* 0x000086004c061a11 */ /* 0x001fc800078420ff */
[----:B------:R-:W-:-:S05]  /*0620*/  @P1 LEA.HI.X R7, R76, c[0x0][0x21c], RZ, 0x4, P2 ;  /* 0x000087004c071a11 */ /* 0x000fca00010f24ff */
[----:B------:R0:W5:Y:S01]  /*0630*/  @P1 LDG.E.128 R24, [R6.64] ;  /* 0x0000000606181981 */ /* 0x000162000c1e1d00 */
[----:B------:R-:W-:-:S03]  /*0640*/  IADD3 R76, R76, 0x20, RZ ;  /* 0x000000204c4c7810 */ /* 0x000fc60007ffe0ff */
.L_x_26775:
[----:B------:R-:W-:Y:S05]  /*0650*/  BSYNC B0 ;  /* 0x0000000000007941 */ /* 0x000fea0003800000 */
.L_x_26774:
        /* <DEDUP_REMOVED lines=13> */
.L_x_26777:
[----:B------:R-:W-:Y:S05]  /*0730*/  BSYNC B0 ;  /* 0x0000000000007941 */ /* 0x000fea0003800000 */
.L_x_26776:
        /* <DEDUP_REMOVED lines=13> */
.L_x_26779:
[----:B------:R-:W-:Y:S05]  /*0810*/  BSYNC B0 ;  /* 0x0000000000007941 */ /* 0x000fea0003800000 */
.L_x_26778:
        /* <DEDUP_REMOVED lines=13> */
.L_x_26781:
[----:B------:R-:W-:Y:S05]  /*08f0*/  BSYNC B0 ;  /* 0x0000000000007941 */ /* 0x000fea0003800000 */
.L_x_26780:
[----:B------:R-:W-:Y:S01]  /*0900*/  ISETP.GE.U32.AND P1, PT, R9, 0xc0, PT ;  /* 0x000000c00900780c */ /* 0x000fe20003f26070 */
[----:B------:R-:W-:Y:S01]  /*0910*/  IMAD.WIDE.U32 R64, R64, -0x326172a9, RZ ;  /* 0xcd9e8d5740407825 */ /* 0x000fe200078e00ff */
[----:B------:R-:W-:Y:S01]  /*0920*/  UIADD3 UR24, UR5, -0x24c28bd8, URZ ;  /* 0xdb3d742805187890 */ /* 0x000fe2000fffe03f */
[----:B------:R-:W-:Y:S01]  /*0930*/  BSSY B0, `(.L_x_26782) ;  /* 0x0000013000007945 */ /* 0x000fe20003800000 */
[----:B------:R-:W-:Y:S01]  /*0940*/  UIADD3 UR25, UR4, -0x700cb87f, URZ ;  /* 0x8ff3478104197890 */ /* 0x000fe2000fffe03f */
[----:B0-----:R-:W-:Y:S01]  /*0950*/  IMAD.WIDE.U32 R6, R3, -0x2daee0ad, RZ ;  /* 0xd2511f5303067825 */ /* 0x001fe200078e00ff */
[----:B------:R-:W-:Y:S02]  /*0960*/  P2R R13, PR, RZ, 0x2 ;  /* 0x00000002ff0d7803 */ /* 0x000fe40000000000 */
[----:B------:R-:W-:Y:S02]  /*0970*/  LOP3.LUT R14, R65, UR19, R14, 0x96, !PT ;  /* 0x00000013410e7c12 */ /* 0x000fe4000f8e960e */
[----:B------:R-:W-:-:S02]  /*0980*/  LOP3.LUT R80, R7, UR20, R4, 0x96, !PT ;  /* 0x0000001407507c12 */ /* 0x000fc4000f8e9604 */
[----:B------:R-:W-:Y:S01]  /*0990*/  SHF.R.U32.HI R8, RZ, 0x5, R56 ;  /* 0x00000005ff087819 */ /* 0x000fe20000011638 */
        /* <DEDUP_REMOVED lines=11> */
[----:B------:R-:W-:-:S03]  /*0a50*/  IADD3 R76, R76, 0x20, RZ ;  /* 0x000000204c4c7810 */ /* 0x000fc60007ffe0ff */
.L_x_26783:
[----:B------:R-:W-:Y:S05]  /*0a60*/  BSYNC B0 ;  /* 0x0000000000007941 */ /* 0x000fea0003800000 */
.L_x_26782:
[----:B------:R-:W-:Y:S01]  /*0a70*/  ISETP.GE.U32.AND P1, PT, R9, 0xe0, PT ;  /* 0x000000e00900780c */ /* 0x000fe20003f26070 */
[----:B0-----:R-:W-:Y:S01]  /*0a80*/  IMAD.WIDE.U32 R4, R14, -0x2daee0ad, RZ ;  /* 0xd2511f530e047825 */ /* 0x001fe200078e00ff */
        /* <DEDUP_REMOVED lines=8> */
[----:B------:R-:W-:Y:S01]  /*0b10*/  ISETP.NE.U32.AND P1, PT, RZ, c[0x0][0x218], PT ;  /* 0x00008600ff007a0c */ /* 0x000fe20003f25070 */
[----:B------:R-:W-:Y:S01]  /*0b20*/  CS2R R66, SRZ ;  /* 0x0000000000427805 */ /* 0x000fe2000001ff00 */
[----:B------:R-:W-:Y:S02]  /*0b30*/  CS2R R64, SRZ ;  /* 0x0000000000407805 */ /* 0x000fe4000001ff00 */
[----:B------:R-:W-:Y:S02]  /*0b40*/  ISETP.NE.AND.EX P1, PT, RZ, c[0x0][0x21c], PT, P1 ;  /* 0x00008700ff007a0c */ /* 0x000fe40003f25310 */
[----:B------:R-:W-:-:S05]  /*0b50*/  MOV R69, 0x10 ;  /* 0x0000001000457802 */ /* 0x000fca0000000f00 */
[----:B------:R-:W-:-:S06]  /*0b60*/  IMAD.WIDE.U32 R68, R76, R69, c[0x0][0x1b0] ;  /* 0x00006c004c447625 */ /* 0x000fcc00078e0045 */
[C---:B------:R-:W-:Y:S01]  /*0b70*/  @P1 LEA R6, P2, R76.reuse, c[0x0][0x218], 0x4 ;  /* 0x000086004c061a11 */ /* 0x040fe200078420ff */
[----:B------:R-:W5:Y:S03]  /*0b80*/  LDG.E.128 R68, [R68.64] ;  /* 0x0000000644447981 */ /* 0x000f66000c1e1d00 */
[----:B------:R-:W-:-:S05]  /*0b90*/  @P1 LEA.HI.X R7, R76, c[0x0][0x21c], RZ, 0x4, P2 ;  /* 0x000087004c071a11 */ /* 0x000fca00010f24ff */
[----:B------:R0:W5:Y:S01]  /*0ba0*/  @P1 LDG.E.128 R64, [R6.64] ;  /* 0x0000000606401981 */ /* 0x000162000c1e1d00 */
[----:B------:R-:W-:-:S03]  /*0bb0*/  IADD3 R76, R76, 0x20, RZ ;  /* 0x000000204c4c7810 */ /* 0x000fc60007ffe0ff */
.L_x_26785:
[----:B------:R-:W-:Y:S05]  /*0bc0*/  BSYNC B0 ;  /* 0x0000000000007941 */ /* 0x000fea0003800000 */
.L_x_26784:
[----:B------:R-:W-:Y:S01]  /*0bd0*/  ISETP.GE.U32.AND P1, PT, R9, 0x100, PT ;  /* 0x000001000900780c */ /* 0x000fe20003f26070 */
[----:B------:R-:W-:Y:S01]  /*0be0*/  BSSY B0, `(.L_x_26786) ;  /* 0x000000f000007945 */ /* 0x000fe20003800000 */
[----:B------:R-:W-:Y:S02]  /*0bf0*/  IMAD.HI.U32 R83, R84, -0x326172a9, RZ ;  /* 0xcd9e8d5754537827 */ /* 0x000fe400078e00ff */
[----:B------:R-:W-:Y:S02]  /*0c00*/  P2R R15, PR, RZ, 0x2 ;  /* 0x00000002ff0f7803 */ /* 0x000fe40000000000 */
[----:B------:R-:W-:-:S07]  /*0c10*/  IMAD.HI.U32 R3, R82, -0x2daee0ad, RZ ;  /* 0xd2511f5352037827 */ /* 0x000fce00078e00ff */
[----:B------:R-:W-:Y:S05]  /*0c20*/  @!P1 BRA `(.L_x_26787) ;  /* 0x000000a000009947 */ /* 0x000fea0003800000 */
[----:B------:R-:W-:Y:S01]  /*0c30*/  ISETP.NE.U32.AND P1, PT, RZ, c[0x0][0x218], PT ;  /* 0x00008600ff007a0c */ /* 0x000fe20003f25070 */
[----:B------:R-:W-:Y:S01]  /*0c40*/  CS2R R74, SRZ ;  /* 0x00000000004a7805 */ /* 0x000fe2000001ff00 */
[----:B------:R-:W-:Y:S02]  /*0c50*/  CS2R R72, SRZ ;  /* 0x0000000000487805 */ /* 0x000fe4000001ff00 */
[----:B------:R-:W-:Y:S01]  /*0c60*/  ISETP.NE.AND.EX P1, PT, RZ, c[0x0][0x21c], PT, P1 ;  /* 0x00008700ff007a0c */ /* 0x000fe20003f25310 */
[----:B------:R-:W-:-:S12]  /*0c70*/  IMAD.MOV.U32 R77, RZ, RZ, 0x10 ;  /* 0x00000010ff4d7424 */ /* 0x000fd800078e00ff */
[----:B0-----:R-:W-:-:S04]  /*0c80*/  @P1 LEA R6, P2, R76, c[0x0][0x218], 0x4 ;  /* 0x000086004c061a11 */ /* 0x001fc800078420ff */
[C---:B------:R-:W-:Y:S01]  /*0c90*/  @P1 LEA.HI.X R7, R76.reuse, c[0x0][0x21c], RZ, 0x4, P2 ;  /* 0x000087004c071a11 */ /* 0x040fe200010f24ff */
[----:B------:R-:W-:-:S04]  /*0ca0*/  IMAD.WIDE.U32 R76, R76, R77, c[0x0][0x1b0] ;  /* 0x00006c004c4c7625 */ /* 0x000fc800078e004d */
[----:B------:R0:W5:Y:S04]  /*0cb0*/  @P1 LDG.E.128 R72, [R6.64] ;  /* 0x0000000606481981 */ /* 0x000168000c1e1d00 */
[----:B------:R-:W5:Y:S02]  /*0cc0*/  LDG.E.128 R76, [R76.64] ;  /* 0x000000064c4c7981 */ /* 0x000f64000c1e1d00 */
.L_x_26787:
[----:B------:R-:W-:Y:S05]  /*0cd0*/  BSYNC B0 ;  /* 0x0000000000007941 */ /* 0x000fea0003800000 */
.L_x_26786:
[----:B------:R-:W-:Y:S02]  /*0ce0*/  ISETP.GE.AND P1, PT, R8, c[0x0][0x164], PT ;  /* 0x0000590008007a0c */ /* 0x000fe40003f26270 */
[----:B------:R-:W-:Y:S02]  /*0cf0*/  LOP3.LUT R83, R83, UR23, R80, 0x96, !PT ;  /* 0x0000001753537c12 */ /* 0x000fe4000f8e9650 */
        /* <DEDUP_REMOVED lines=14> */
.L_x_27048:
[----:B------:R-:W-:Y:S01]  /*0de0*/  ISETP.NE.U32.AND P1, PT, RZ, c[0x0][0x1c0], PT ;  /* 0x00007000ff007a0c */ /* 0x000fe20003f25070 */
[----:B------:R-:W-:-:S03]  /*0df0*/  IMAD.MOV.U32 R117, RZ, RZ, 0x3f800000 ;  /* 0x3f800000ff757424 */ /* 0x000fc600078e00ff */
[----:B------:R-:W-:-:S13]  /*0e00*/  ISETP.NE.AND.EX P1, PT, RZ, c[0x0][0x1c4], PT, P1 ;  /* 0x00007100ff007a0c */ /* 0x000fda0003f25310 */
[----:B------:R-:W-:-:S04]  /*0e10*/  @P1 IMAD.MOV.U32 R125, RZ, RZ, 0x4 ;  /* 0x00000004ff7d1424 */ /* 0x000fc800078e00ff */
        /* <DEDUP_REMOVED lines=31> */
.L_x_26792:
[----:B0-----:R-:W-:Y:S02]  /*1010*/  MOV R119, R6 ;  /* 0x0000000600777202 */ /* 0x001fe40000000f00 */
.L_x_26793:
[----:B------:R-:W-:Y:S05]  /*1020*/  BSYNC B2 ;  /* 0x0000000000027941 */ /* 0x000fea0003800000 */
.L_x_26791:
        /* <DEDUP_REMOVED lines=16> */
.L_x_26797:
[----:B------:R-:W-:Y:S05]  /*1130*/  BSYNC B3 ;  /* 0x0000000000037941 */ /* 0x000fea0003800000 */
.L_x_26796:
        /* <DEDUP_REMOVED lines=42> */
.L_x_26795:
[----:B------:R-:W-:Y:S05]  /*13e0*/  BSYNC B2 ;  /* 0x0000000000027941 */ /* 0x000fea0003800000 */
.L_x_26794:
        /* <DEDUP_REMOVED lines=22> */
.L_x_26799:
[----:B------:R-:W-:Y:S02]  /*1550*/  IMAD.MOV.U32 R5, RZ, RZ, R6 ;  /* 0x000000ffff057224 */ /* 0x000fe400078e0006 */
.L_x_26800:
[----:B------:R-:W-:Y:S05]  /*1560*/  BSYNC B2 ;  /* 0x0000000000027941 */ /* 0x000fea0003800000 */
.L_x_26798:
        /* <DEDUP_REMOVED lines=16> */
.L_x_26804:
[----:B------:R-:W-:Y:S05]  /*1670*/  BSYNC B3 ;  /* 0x0000000000037941 */ /* 0x000fea0003800000 */
.L_x_26803:
        /* <DEDUP_REMOVED lines=40> */
[----:B------:R-:W-:-:S04]  /*1900*/  IMAD.WIDE.U32 R124, R3, -0x2daee0ad, RZ ;  /* 0xd2511f53037c7825 */ /* 0x000fc800078e00ff */
[----:B------:R-:W-:Y:S01]  /*1910*/  IMAD.MOV.U32 R4, RZ, RZ, R124 ;  /* 0x000000ffff047224 */ /* 0x000fe200078e007c */
[----:B------:R-:W-:Y:S02]  /*1920*/  LOP3.LUT R3, R125, UR26, R126, 0x96, !PT ;  /* 0x0000001a7d037c12 */ /* 0x000fe4000f8e967e */
[----:B------:R-:W-:Y:S02]  /*1930*/  MOV R125, RZ ;  /* 0x000000ff007d7202 */ /* 0x000fe40000000f00 */
.L_x_26802:
[----:B------:R-:W-:Y:S05]  /*1940*/  BSYNC B2 ;  /* 0x0000000000027941 */ /* 0x000fea0003800000 */
.L_x_26801:
        /* <DEDUP_REMOVED lines=19> */
.L_x_26806:
[----:B------:R-:W-:Y:S02]  /*1a80*/  IMAD.MOV.U32 R119, RZ, RZ, R6 ;  /* 0x000000ffff777224 */ /* 0x000fe400078e0006 */
.L_x_26807:
[----:B------:R-:W-:Y:S05]  /*1a90*/  BSYNC B2 ;  /* 0x0000000000027941 */ /* 0x000fea0003800000 */
.L_x_26805:
        /* <DEDUP_REMOVED lines=16> */
.L_x_26811:
[----:B------:R-:W-:Y:S05]  /*1ba0*/  BSYNC B3 ;  /* 0x0000000000037941 */ /* 0x000fea0003800000 */
.L_x_26810:
        /* <DEDUP_REMOVED lines=42> */
.L_x_26809:
[----:B------:R-:W-:Y:S05]  /*1e50*/  BSYNC B2 ;  /* 0x0000000000027941 */ /* 0x000fea0003800000 */
.L_x_26808:
        /* <DEDUP_REMOVED lines=19> */
.L_x_26813:
[----:B------:R-:W-:Y:S02]  /*1f90*/  IMAD.MOV.U32 R119, RZ, RZ, R6 ;  /* 0x000000ffff777224 */ /* 0x000fe400078e0006 */
.L_x_26814:
[----:B------:R-:W-:Y:S05]  /*1fa0*/  BSYNC B2 ;  /* 0x0000000000027941 */ /* 0x000fea0003800000 */
.L_x_26812:
        /* <DEDUP_REMOVED lines=16> */
.L_x_26818:
[----:B------:R-:W-:Y:S05]  /*20b0*/  BSYNC B3 ;  /* 0x0000000000037941 */ /* 0x000fea0003800000 */
.L_x_26817:
        /* <DEDUP_REMOVED lines=42> */
.L_x_26816:
[----:B------:R-:W-:Y:S05]  /*2360*/  BSYNC B2 ;  /* 0x0000000000027941 */ /* 0x000fea0003800000 */
.L_x_26815:
        /* <DEDUP_REMOVED lines=20> */
.L_x_26790:
[----:B0-----:R-:W-:Y:S05]  /*24b0*/  BSYNC B1 ;  /* 0x0000000000017941 */ /* 0x001fea0003800000 */
.L_x_26789:
        /* <DEDUP_REMOVED lines=23> */
.L_x_26822:
[----:B0-----:R-:W-:Y:S02]  /*2630*/  IMAD.MOV.U32 R124, RZ, RZ, R6 ;  /* 0x000000ffff7c7224 */ /* 0x001fe400078e0006 */
.L_x_26823:
[----:B------:R-:W-:Y:S05]  /*2640*/  BSYNC B2 ;  /* 0x0000000000027941 */ /* 0x000fea0003800000 */
.L_x_26821:
        /* <DEDUP_REMOVED lines=16> */
.L_x_26827:
[----:B------:R-:W-:Y:S05]  /*2750*/  BSYNC B3 ;  /* 0x0000000000037941 */ /* 0x000fea0003800000 */
.L_x_26826:
        /* <DEDUP_REMOVED lines=42> */
.L_x_26825:
[----:B------:R-:W-:Y:S05]  /*2a00*/  BSYNC B2 ;  /* 0x0000000000027941 */ /* 0x000fea0003800000 */
.L_x_26824:
        /* <DEDUP_REMOVED lines=22> */
.L_x_26829:
[----:B------:R-:W-:Y:S02]  /*2b70*/  IMAD.MOV.U32 R5, RZ, RZ, R6 ;  /* 0x000000ffff057224 */ /* 0x000fe400078e0006 */
.L_x_26830:
[----:B------:R-:W-:Y:S05]  /*2b80*/  BSYNC B2 ;  /* 0x0000000000027941 */ /* 0x000fea0003800000 */
.L_x_26828:
        /* <DEDUP_REMOVED lines=16> */
.L_x_26834:
[----:B------:R-:W-:Y:S05]  /*2c90*/  BSYNC B3 ;  /* 0x0000000000037941 */ /* 0x000fea0003800000 */
.L_x_26833:
        /* <DEDUP_REMOVED lines=44> */
.L_x_26832:
[----:B------:R-:W-:Y:S05]  /*2f60*/  BSYNC B2 ;  /* 0x0000000000027941 */ /* 0x000fea0003800000 */
.L_x_26831:
[----:B------:R-:W0:Y:S01]  /*2f70*/  I2F.U32 R124, R5 ;  /* 0x00000005007c7306 */ /* 0x000e220000201000 */
[----:B------:R-:W-:Y:S01]  /*2f80*/  ISETP.NE.AND P4, PT, R125, 0x1, PT ;  /* 0x000000017d00780c */ /* 0x000fe20003f85270 */
        /* <DEDUP_REMOVED lines=17> */
.L_x_26836:
[----:B------:R-:W-:Y:S02]  /*30a0*/  IMAD.MOV.U32 R124, RZ, RZ, R6 ;  /* 0x000000ffff7c7224 */ /* 0x000fe400078e0006 */
.L_x_26837:
[----:B------:R-:W-:Y:S05]  /*30b0*/  BSYNC B2 ;  /* 0x0000000000027941 */ /* 0x000fea0003800000 */
.L_x_26835:
        /* <DEDUP_REMOVED lines=16> */
.L_x_26841:
[----:B------:R-:W-:Y:S05]  /*31c0*/  BSYNC B3 ;  /* 0x0000000000037941 */ /* 0x000fea0003800000 */
.L_x_26840:
        /* <DEDUP_REMOVED lines=42> */
.L_x_26839:
[----:B------:R-:W-:Y:S05]  /*3470*/  BSYNC B2 ;  /* 0x0000000000027941 */ /* 0x000fea0003800000 */
.L_x_26838:
        /* <DEDUP_REMOVED lines=19> */
.L_x_26843:
[----:B------:R-:W-:Y:S02]  /*35b0*/  IMAD.MOV.U32 R124, RZ, RZ, R6 ;  /* 0x000000ffff7c7224 */ /* 0x000fe400078e0006 */
.L_x_26844:
[----:B------:R-:W-:Y:S05]  /*35c0*/  BSYNC B2 ;  /* 0x0000000000027941 */ /* 0x000fea0003800000 */
.L_x_26842:
        /* <DEDUP_REMOVED lines=16> */
.L_x_26848:
[----:B------:R-:W-:Y:S05]  /*36d0*/  BSYNC B3 ;  /* 0x0000000000037941 */ /* 0x000fea0003800000 */
.L_x_26847:
        /* <DEDUP_REMOVED lines=42> */
.L_x_26846:
[----:B------:R-:W-:Y:S05]  /*3980*/  BSYNC B2 ;  /* 0x0000000000027941 */ /* 0x000fea0003800000 */
.L_x_26845:
        /* <DEDUP_REMOVED lines=20> */
.L_x_26820:
[----:B------:R-:W-:Y:S05]  /*3ad0*/  BSYNC B1 ;  /* 0x0000000000017941 */ /* 0x000fea0003800000 */
.L_x_26819:
[----:B------:R-:W-:Y:S01]  /*3ae0*/  ISETP.NE.AND P1, PT, R121, RZ, PT ;  /* 0x000000ff7900720c */ /* 0x000fe20003f25270 */
[----:B------:R-:W-:-:S12]  /*3af0*/  BSSY B1, `(.L_x_26849) ;  /* 0x0000160000017945 */ /* 0x000fd80003800000 */
[----:B------:R-:W-:Y:S05]  /*3b00*/  @!P1 BRA `(.L_x_26850) ;  /* 0x000015e000009947 */ /* 0x000fea0003800000 */
[----:B------:R-:W-:Y:S02]  /*3b10*/  MOV R93, 0x10 ;  /* 0x00000010005d7802 */ /* 0x000fe40000000f00 */
        /* <DEDUP_REMOVED lines=19> */
.L_x_26852:
[----:B0-----:R-:W-:Y:S02]  /*3c50*/  IMAD.MOV.U32 R124, RZ, RZ, R6 ;  /* 0x000000ffff7c7224 */ /* 0x001fe400078e0006 */
.L_x_26853:
[----:B------:R-:W-:Y:S05]  /*3c60*/  BSYNC B2 ;  /* 0x0000000000027941 */ /* 0x000fea0003800000 */
.L_x_26851:
        /* <DEDUP_REMOVED lines=16> */
.L_x_26857:
[----:B------:R-:W-:Y:S05]  /*3d70*/  BSYNC B3 ;  /* 0x0000000000037941 */ /* 0x000fea0003800000 */
.L_x_26856:
        /* <DEDUP_REMOVED lines=42> */
.L_x_26855:
[----:B------:R-:W-:Y:S05]  /*4020*/  BSYNC B2 ;  /* 0x0000000000027941 */ /* 0x000fea0003800000 */
.L_x_26854:
        /* <DEDUP_REMOVED lines=22> */
.L_x_26859:
[----:B------:R-:W-:Y:S02]  /*4190*/  IMAD.MOV.U32 R5, RZ, RZ, R6 ;  /* 0x000000ffff057224 */ /* 0x000fe400078e0006 */
.L_x_26860:
[----:B------:R-:W-:Y:S05]  /*41a0*/  BSYNC B2 ;  /* 0x0000000000027941 */ /* 0x000fea0003800000 */
.L_x_26858:
        /* <DEDUP_REMOVED lines=16> */
.L_x_26864:
[----:B------:R-:W-:Y:S05]  /*42b0*/  BSYNC B3 ;  /* 0x0000000000037941 */ /* 0x000fea0003800000 */
.L_x_26863:
        /* <DEDUP_REMOVED lines=42> */
[----:B------:R-:W-:Y:S01]  /*4560*/  LOP3.LUT R3, R125, UR26, R126, 0x96, !PT ;  /* 0x0000001a7d037c12 */ /* 0x000fe2000f8e967e */
[----:B------:R-:W-:Y:S02]  /*4570*/  IMAD.MOV.U32 R125, RZ, RZ, RZ ;  /* 0x000000ffff7d7224 */ /* 0x000fe400078e00ff */
.L_x_26862:
[----:B------:R-:W-:Y:S05]  /*4580*/  BSYNC B2 ;  /* 0x0000000000027941 */ /* 0x000fea0003800000 */
.L_x_26861:
        /* <DEDUP_REMOVED lines=19> */
.L_x_26866:
[----:B------:R-:W-:Y:S02]  /*46c0*/  IMAD.MOV.U32 R124, RZ, RZ, R6 ;  /* 0x000000ffff7c7224 */ /* 0x000fe400078e0006 */
.L_x_26867:
[----:B------:R-:W-:Y:S05]  /*46d0*/  BSYNC B2 ;  /* 0x0000000000027941 */ /* 0x000fea0003800000 */
.L_x_26865:
        /* <DEDUP_REMOVED lines=16> */
.L_x_26871:
[----:B------:R-:W-:Y:S05]  /*47e0*/  BSYNC B3 ;  /* 0x0000000000037941 */ /* 0x000fea0003800000 */
.L_x_26870:
        /* <DEDUP_REMOVED lines=42> */
.L_x_26869:
[----:B------:R-:W-:Y:S05]  /*4a90*/  BSYNC B2 ;  /* 0x0000000000027941 */ /* 0x000fea0003800000 */
.L_x_26868:
        /* <DEDUP_REMOVED lines=19> */
.L_x_26873:
[----:B------:R-:W-:Y:S02]  /*4bd0*/  IMAD.MOV.U32 R124, RZ, RZ, R6 ;  /* 0x000000ffff7c7224 */ /* 0x000fe400078e0006 */
.L_x_26874:
[----:B------:R-:W-:Y:S05]  /*4be0*/  BSYNC B2 ;  /* 0x0000000000027941 */ /* 0x000fea0003800000 */
.L_x_26872:
        /* <DEDUP_REMOVED lines=16> */
.L_x_26878:
[----:B------:R-:W-:Y:S05]  /*4cf0*/  BSYNC B3 ;  /* 0x0000000000037941 */ /* 0x000fea0003800000 */
.L_x_26877:
        /* <DEDUP_REMOVED lines=42> */
.L_x_26876:
[----:B------:R-:W-:Y:S05]  /*4fa0*/  BSYNC B2 ;  /* 0x0000000000027941 */ /* 0x000fea0003800000 */
.L_x_26875:
        /* <DEDUP_REMOVED lines=20> */
.L_x_26850:
[----:B------:R-:W-:Y:S05]  /*50f0*/  BSYNC B1 ;  /* 0x0000000000017941 */ /* 0x000fea0003800000 */
.L_x_26849:
        /* <DEDUP_REMOVED lines=23> */
.L_x_26882:
[----:B0-----:R-:W-:Y:S02]  /*5270*/  IMAD.MOV.U32 R124, RZ, RZ, R6 ;  /* 0x000000ffff7c7224 */ /* 0x001fe400078e0006 */
.L_x_26883:
[----:B------:R-:W-:Y:S05]  /*5280*/  BSYNC B2 ;  /* 0x0000000000027941 */ /* 0x000fea0003800000 */
.L_x_26881:
        /* <DEDUP_REMOVED lines=16> */
.L_x_26887:
[----:B------:R-:W-:Y:S05]  /*5390*/  BSYNC B3 ;  /* 0x0000000000037941 */ /* 0x000fea0003800000 */
.L_x_26886:
        /* <DEDUP_REMOVED lines=42> */
.L_x_26885:
[----:B------:R-:W-:Y:S05]  /*5640*/  BSYNC B2 ;  /* 0x0000000000027941 */ /* 0x000fea0003800000 */
.L_x_26884:
        /* <DEDUP_REMOVED lines=22> */
.L_x_26889:
[----:B------:R-:W-:Y:S02]  /*57b0*/  MOV R5, R6 ;  /* 0x0000000600057202 */ /* 0x000fe40000000f00 */
.L_x_26890:
[----:B------:R-:W-:Y:S05]  /*57c0*/  BSYNC B2 ;  /* 0x0000000000027941 */ /* 0x000fea0003800000 */
.L_x_26888:
        /* <DEDUP_REMOVED lines=16> */
.L_x_26894:
[----:B------:R-:W-:Y:S05]  /*58d0*/  BSYNC B3 ;  /* 0x0000000000037941 */ /* 0x000fea0003800000 */
.L_x_26893:
        /* <DEDUP_REMOVED lines=40> */
[----:B------:R-:W-:-:S05]  /*5b60*/  IMAD.WIDE.U32 R124, R3, -0x2daee0ad, RZ ;  /* 0xd2511f53037c7825 */ /* 0x000fca00078e00ff */
[----:B------:R-:W-:Y:S01]  /*5b70*/  LOP3.LUT R3, R125, UR26, R126, 0x96, !PT ;  /* 0x0000001a7d037c12 */ /* 0x000fe2000f8e967e */
[----:B------:R-:W-:Y:S01]  /*5b80*/  IMAD.MOV.U32 R125, RZ, RZ, RZ ;  /* 0x000000ffff7d7224 */ /* 0x000fe200078e00ff */
[----:B------:R-:W-:Y:S02]  /*5b90*/  MOV R4, R124 ;  /* 0x0000007c00047202 */ /* 0x000fe40000000f00 */
.L_x_26892:
[----:B------:R-:W-:Y:S05]  /*5ba0*/  BSYNC B2 ;  /* 0x0000000000027941 */ /* 0x000fea0003800000 */
.L_x_26891:
        /* <DEDUP_REMOVED lines=19> */
.L_x_26896:
[----:B------:R-:W-:Y:S02]  /*5ce0*/  MOV R124, R6 ;  /* 0x00000006007c7202 */ /* 0x000fe40000000f00 */
.L_x_26897:
[----:B------:R-:W-:Y:S05]  /*5cf0*/  BSYNC B2 ;  /* 0x0000000000027941 */ /* 0x000fea0003800000 */
.L_x_26895:
        /* <DEDUP_REMOVED lines=16> */
.L_x_26901:
[----:B------:R-:W-:Y:S05]  /*5e00*/  BSYNC B3 ;  /* 0x0000000000037941 */ /* 0x000fea0003800000 */
.L_x_26900:
        /* <DEDUP_REMOVED lines=42> */
.L_x_26899:
[----:B------:R-:W-:Y:S05]  /*60b0*/  BSYNC B2 ;  /* 0x0000000000027941 */ /* 0x000fea0003800000 */
.L_x_26898:
        /* <DEDUP_REMOVED lines=19> */
.L_x_26903:
[----:B------:R-:W-:Y:S02]  /*61f0*/  IMAD.MOV.U32 R124, RZ, RZ, R6 ;  /* 0x000000ffff7c7224 */ /* 0x000fe400078e0006 */
.L_x_26904:
[----:B------:R-:W-:Y:S05]  /*6200*/  BSYNC B2 ;  /* 0x0000000000027941 */ /* 0x000fea0003800000 */
.L_x_26902:
        /* <DEDUP_REMOVED lines=16> */
.L_x_26908:
[----:B------:R-:W-:Y:S05]  /*6310*/  BSYNC B3 ;  /* 0x0000000000037941 */ /* 0x000fea0003800000 */
.L_x_26907:
        /* <DEDUP_REMOVED lines=42> */
.L_x_26906:
[----:B------:R-:W-:Y:S05]  /*65c0*/  BSYNC B2 ;  /* 0x0000000000027941 */ /* 0x000fea0003800000 */
.L_x_26905:
        /* <DEDUP_REMOVED lines=20> */
.L_x_26880:
[----:B------:R-:W-:Y:S05]  /*6710*/  BSYNC B1 ;  /* 0x0000000000017941 */ /* 0x000fea0003800000 */
.L_x_26879:
        /* <DEDUP_REMOVED lines=23> */
.L_x_26912:
[----:B0-----:R-:W-:Y:S02]  /*6890*/  IMAD.MOV.U32 R124, RZ, RZ, R6 ;  /* 0x000000ffff7c7224 */ /* 0x001fe400078e0006 */
.L_x_26913:
[----:B------:R-:W-:Y:S05]  /*68a0*/  BSYNC B2 ;  /* 0x0000000000027941 */ /* 0x000fea0003800000 */
.L_x_26911:
        /* <DEDUP_REMOVED lines=16> */
.L_x_26917:
[----:B------:R-:W-:Y:S05]  /*69b0*/  BSYNC B3 ;  /* 0x0000000000037941 */ /* 0x000fea0003800000 */
.L_x_26916:
        /* <DEDUP_REMOVED lines=42> */
.L_x_26915:
[----:B------:R-:W-:Y:S05]  /*6c60*/  BSYNC B2 ;  /* 0x0000000000027941 */ /* 0x000fea0003800000 */
.L_x_26914:
        /* <DEDUP_REMOVED lines=22> */
.L_x_26919:
[----:B------:R-:W-:Y:S02]  /*6dd0*/  IMAD.MOV.U32 R5, RZ, RZ, R6 ;  /* 0x000000ffff057224 */ /* 0x000fe400078e0006 */
.L_x_26920:
[----:B------:R-:W-:Y:S05]  /*6de0*/  BSYNC B2 ;  /* 0x0000000000027941 */ /* 0x000fea0003800000 */
.L_x_26918:
        /* <DEDUP_REMOVED lines=16> */
.L_x_26924:
[----:B------:R-:W-:Y:S05]  /*6ef0*/  BSYNC B3 ;  /* 0x0000000000037941 */ /* 0x000fea0003800000 */
.L_x_26923:
        /* <DEDUP_REMOVED lines=44> */
.L_x_26922:
[----:B------:R-:W-:Y:S05]  /*71c0*/  BSYNC B2 ;  /* 0x0000000000027941 */ /* 0x000fea0003800000 */
.L_x_26921:
        /* <DEDUP_REMOVED lines=19> */
.L_x_26926:
[----:B------:R-:W-:Y:S02]  /*7300*/  IMAD.MOV.U32 R124, RZ, RZ, R6 ;  /* 0x000000ffff7c7224 */ /* 0x000fe400078e0006 */
.L_x_26927:
[----:B------:R-:W-:Y:S05]  /*7310*/  BSYNC B2 ;  /* 0x0000000000027941 */ /* 0x000fea0003800000 */
.L_x_26925:
        /* <DEDUP_REMOVED lines=16> */
.L_x_26931:
[----:B------:R-:W-:Y:S05]  /*7420*/  BSYNC B3 ;  /* 0x0000000000037941 */ /* 0x000fea0003800000 */
.L_x_26930:
        /* <DEDUP_REMOVED lines=42> */
.L_x_26929:
[----:B------:R-:W-:Y:S05]  /*76d0*/  BSYNC B2 ;  /* 0x0000000000027941 */ /* 0x000fea0003800000 */
.L_x_26928:
        /* <DEDUP_REMOVED lines=19> */
.L_x_26933:
[----:B------:R-:W-:Y:S02]  /*7810*/  IMAD.MOV.U32 R124, RZ, RZ, R6 ;  /* 0x000000ffff7c7224 */ /* 0x000fe400078e0006 */
.L_x_26934:
[----:B------:R-:W-:Y:S05]  /*7820*/  BSYNC B2 ;  /* 0x0000000000027941 */ /* 0x000fea0003800000 */
.L_x_26932:
        /* <DEDUP_REMOVED lines=16> */
.L_x_26938:
[----:B------:R-:W-:Y:S05]  /*7930*/  BSYNC B3 ;  /* 0x0000000000037941 */ /* 0x000fea0003800000 */
.L_x_26937:
        /* <DEDUP_REMOVED lines=42> */
.L_x_26936:
[----:B------:R-:W-:Y:S05]  /*7be0*/  BSYNC B2 ;  /* 0x0000000000027941 */ /* 0x000fea0003800000 */
.L_x_26935:
        /* <DEDUP_REMOVED lines=20> */
.L_x_26910:
[----:B------:R-:W-:Y:S05]  /*7d30*/  BSYNC B1 ;  /* 0x0000000000017941 */ /* 0x000fea0003800000 */
.L_x_26909:
        /* <DEDUP_REMOVED lines=23> */
.L_x_26942:
[----:B0-----:R-:W-:Y:S02]  /*7eb0*/  IMAD.MOV.U32 R124, RZ, RZ, R6 ;  /* 0x000000ffff7c7224 */ /* 0x001fe400078e0006 */
.L_x_26943:
[----:B------:R-:W-:Y:S05]  /*7ec0*/  BSYNC B2 ;  /* 0x0000000000027941 */ /* 0x000fea0003800000 */
.L_x_26941:
        /* <DEDUP_REMOVED lines=16> */
.L_x_26947:
[----:B------:R-:W-:Y:S05]  /*7fd0*/  BSYNC B3 ;  /* 0x0000000000037941 */ /* 0x000fea0003800000 */
.L_x_26946:
        /* <DEDUP_REMOVED lines=42> */
.L_x_26945:
[----:B------:R-:W-:Y:S05]  /*8280*/  BSYNC B2 ;  /* 0x0000000000027941 */ /* 0x000fea0003800000 */
.L_x_26944:
        /* <DEDUP_REMOVED lines=22> */
.L_x_26949:
[----:B------:R-:W-:Y:S02]  /*83f0*/  MOV R5, R6 ;  /* 0x0000000600057202 */ /* 0x000fe40000000f00 */
.L_x_26950:
[----:B------:R-:W-:Y:S05]  /*8400*/  BSYNC B2 ;  /* 0x0000000000027941 */ /* 0x000fea0003800000 */
.L_x_26948:
        /* <DEDUP_REMOVED lines=16> */
.L_x_26954:
[----:B------:R-:W-:Y:S05]  /*8510*/  BSYNC B3 ;  /* 0x0000000000037941 */ /* 0x000fea0003800000 */
.L_x_26953:
        /* <DEDUP_REMOVED lines=44> */
.L_x_26952:
[----:B------:R-:W-:Y:S05]  /*87e0*/  BSYNC B2 ;  /* 0x0000000000027941 */ /* 0x000fea0003800000 */
.L_x_26951:
        /* <DEDUP_REMOVED lines=19> */
.L_x_26956:
[----:B------:R-:W-:Y:S02]  /*8920*/  IMAD.MOV.U32 R124, RZ, RZ, R6 ;  /* 0x000000ffff7c7224 */ /* 0x000fe400078e0006 */
.L_x_26957:
[----:B------:R-:W-:Y:S05]  /*8930*/  BSYNC B2 ;  /* 0x0000000000027941 */ /* 0x000fea0003800000 */
.L_x_26955:
        /* <DEDUP_REMOVED lines=16> */
.L_x_26961:
[----:B------:R-:W-:Y:S05]  /*8a40*/  BSYNC B3 ;  /* 0x0000000000037941 */ /* 0x000fea0003800000 */
.L_x_26960:
        /* <DEDUP_REMOVED lines=42> */
.L_x_26959:
[----:B------:R-:W-:Y:S05]  /*8cf0*/  BSYNC B2 ;  /* 0x0000000000027941 */ /* 0x000fea0003800000 */
.L_x_26958:
        /* <DEDUP_REMOVED lines=19> */
.L_x_26963:
[----:B------:R-:W-:Y:S02]  /*8e30*/  IMAD.MOV.U32 R124, RZ, RZ, R6 ;  /* 0x000000ffff7c7224 */ /* 0x000fe400078e0006 */
.L_x_26964:
[----:B------:R-:W-:Y:S05]  /*8e40*/  BSYNC B2 ;  /* 0x0000000000027941 */ /* 0x000fea0003800000 */
.L_x_26962:
        /* <DEDUP_REMOVED lines=16> */
.L_x_26968:
[----:B------:R-:W-:Y:S05]  /*8f50*/  BSYNC B3 ;  /* 0x0000000000037941 */ /* 0x000fea0003800000 */
.L_x_26967:
        /* <DEDUP_REMOVED lines=42> */
.L_x_26966:
[----:B------:R-:W-:Y:S05]  /*9200*/  BSYNC B2 ;  /* 0x0000000000027941 */ /* 0x000fea0003800000 */
.L_x_26965:
        /* <DEDUP_REMOVED lines=20> */
.L_x_26940:
[----:B------:R-:W-:Y:S05]  /*9350*/  BSYNC B1 ;  /* 0x0000000000017941 */ /* 0x000fea0003800000 */
.L_x_26939:
        /* <DEDUP_REMOVED lines=23> */
.L_x_26972:
[----:B0-----:R-:W-:Y:S02]  /*94d0*/  MOV R124, R6 ;  /* 0x00000006007c7202 */ /* 0x001fe40000000f00 */
.L_x_26973:
[----:B------:R-:W-:Y:S05]  /*94e0*/  BSYNC B2 ;  /* 0x0000000000027941 */ /* 0x000fea0003800000 */
.L_x_26971:
        /* <DEDUP_REMOVED lines=16> */
.L_x_26977:
[----:B------:R-:W-:Y:S05]  /*95f0*/  BSYNC B3 ;  /* 0x0000000000037941 */ /* 0x000fea0003800000 */
.L_x_26976:
        /* <DEDUP_REMOVED lines=41> */
[----:B------:R-:W-:Y:S02]  /*9890*/  MOV R126, RZ ;  /* 0x000000ff007e7202 */ /* 0x000fe40000000f00 */
.L_x_26975:
[----:B------:R-:W-:Y:S05]  /*98a0*/  BSYNC B2 ;  /* 0x0000000000027941 */ /* 0x000fea0003800000 */
.L_x_26974:
        /* <DEDUP_REMOVED lines=22> */
.L_x_26979:
[----:B------:R-:W-:Y:S02]  /*9a10*/  IMAD.MOV.U32 R5, RZ, RZ, R6 ;  /* 0x000000ffff057224 */ /* 0x000fe400078e0006 */
.L_x_26980:
[----:B------:R-:W-:Y:S05]  /*9a20*/  BSYNC B2 ;  /* 0x0000000000027941 */ /* 0x000fea0003800000 */
.L_x_26978:
        /* <DEDUP_REMOVED lines=16> */
.L_x_26984:
[----:B------:R-:W-:Y:S05]  /*9b30*/  BSYNC B3 ;  /* 0x0000000000037941 */ /* 0x000fea0003800000 */
.L_x_26983:
        /* <DEDUP_REMOVED lines=44> */
.L_x_26982:
[----:B------:R-:W-:Y:S05]  /*9e00*/  BSYNC B2 ;  /* 0x0000000000027941 */ /* 0x000fea0003800000 */
.L_x_26981:
        /* <DEDUP_REMOVED lines=19> */
.L_x_26986:
[----:B------:R-:W-:Y:S02]  /*9f40*/  IMAD.MOV.U32 R124, RZ, RZ, R6 ;  /* 0x000000ffff7c7224 */ /* 0x000fe400078e0006 */
.L_x_26987:
[----:B------:R-:W-:Y:S05]  /*9f50*/  BSYNC B2 ;  /* 0x0000000000027941 */ /* 0x000fea0003800000 */
.L_x_26985:
        /* <DEDUP_REMOVED lines=16> */
.L_x_26991:
[----:B------:R-:W-:Y:S05]  /*a060*/  BSYNC B3 ;  /* 0x0000000000037941 */ /* 0x000fea0003800000 */
.L_x_26990:
        /* <DEDUP_REMOVED lines=42> */
.L_x_26989:
[----:B------:R-:W-:Y:S05]  /*a310*/  BSYNC B2 ;  /* 0x0000000000027941 */ /* 0x000fea0003800000 */
.L_x_26988:
        /* <DEDUP_REMOVED lines=19> */
.L_x_26993:
[----:B------:R-:W-:Y:S02]  /*a450*/  IMAD.MOV.U32 R124, RZ, RZ, R6 ;  /* 0x000000ffff7c7224 */ /* 0x000fe400078e0006 */
.L_x_26994:
[----:B------:R-:W-:Y:S05]  /*a460*/  BSYNC B2 ;  /* 0x0000000000027941 */ /* 0x000fea0003800000 */
.L_x_26992:
        /* <DEDUP_REMOVED lines=16> */
.L_x_26998:
[----:B------:R-:W-:Y:S05]  /*a570*/  BSYNC B3 ;  /* 0x0000000000037941 */ /* 0x000fea0003800000 */
.L_x_26997:
        /* <DEDUP_REMOVED lines=42> */
.L_x_26996:
[----:B------:R-:W-:Y:S05]  /*a820*/  BSYNC B2 ;  /* 0x0000000000027941 */ /* 0x000fea0003800000 */
.L_x_26995:
        /* <DEDUP_REMOVED lines=20> */
.L_x_26970:
[----:B------:R-:W-:Y:S05]  /*a970*/  BSYNC B1 ;  /* 0x0000000000017941 */ /* 0x000fea0003800000 */
.L_x_26969:
        /* <DEDUP_REMOVED lines=23> */
.L_x_27002:
[----:B0-----:R-:W-:Y:S02]  /*aaf0*/  IMAD.MOV.U32 R124, RZ, RZ, R6 ;  /* 0x000000ffff7c7224 */ /* 0x001fe400078e0006 */
.L_x_27003:
[----:B------:R-:W-:Y:S05]  /*ab00*/  BSYNC B2 ;  /* 0x0000000000027941 */ /* 0x000fea0003800000 */
.L_x_27001:
        /* <DEDUP_REMOVED lines=16> */
.L_x_27007:
[----:B------:R-:W-:Y:S05]  /*ac10*/  BSYNC B3 ;  /* 0x0000000000037941 */ /* 0x000fea0003800000 */
.L_x_27006:
        /* <DEDUP_REMOVED lines=42> */
.L_x_27005:
[----:B------:R-:W-:Y:S05]  /*aec0*/  BSYNC B2 ;  /* 0x0000000000027941 */ /* 0x000fea0003800000 */
.L_x_27004:
        /* <DEDUP_REMOVED lines=22> */
.L_x_27009:
[----:B------:R-:W-:Y:S02]  /*b030*/  IMAD.MOV.U32 R5, RZ, RZ, R6 ;  /* 0x000000ffff057224 */ /* 0x000fe400078e0006 */
.L_x_27010:
[----:B------:R-:W-:Y:S05]  /*b040*/  BSYNC B2 ;  /* 0x0000000000027941 */ /* 0x000fea0003800000 */
.L_x_27008:
        /* <DEDUP_REMOVED lines=16> */
.L_x_27014:
[----:B------:R-:W-:Y:S05]  /*b150*/  BSYNC B3 ;  /* 0x0000000000037941 */ /* 0x000fea0003800000 */
.L_x_27013:
        /* <DEDUP_REMOVED lines=43> */
[----:B------:R-:W-:-:S06]  /*b410*/  HFMA2.MMA R125, -RZ, RZ, 0, 0 ;  /* 0x00000000ff7d7435 */ /* 0x000fcc00000001ff */
.L_x_27012:
[----:B------:R-:W-:Y:S05]  /*b420*/  BSYNC B2 ;  /* 0x0000000000027941 */ /* 0x000fea0003800000 */
.L_x_27011:
        /* <DEDUP_REMOVED lines=19> */
.L_x_27016:
[----:B------:R-:W-:Y:S02]  /*b560*/  MOV R124, R6 ;  /* 0x00000006007c7202 */ /* 0x000fe40000000f00 */
.L_x_27017:
[----:B------:R-:W-:Y:S05]  /*b570*/  BSYNC B2 ;  /* 0x0000000000027941 */ /* 0x000fea0003800000 */
.L_x_27015:
        /* <DEDUP_REMOVED lines=16> */
.L_x_27021:
[----:B------:R-:W-:Y:S05]  /*b680*/  BSYNC B3 ;  /* 0x0000000000037941 */ /* 0x000fea0003800000 */
.L_x_27020:
        /* <DEDUP_REMOVED lines=42> */
.L_x_27019:
[----:B------:R-:W-:Y:S05]  /*b930*/  BSYNC B2 ;  /* 0x0000000000027941 */ /* 0x000fea0003800000 */
.L_x_27018:
        /* <DEDUP_REMOVED lines=19> */
.L_x_27023:
[----:B------:R-:W-:Y:S02]  /*ba70*/  MOV R124, R6 ;  /* 0x00000006007c7202 */ /* 0x000fe40000000f00 */
.L_x_27024:
[----:B------:R-:W-:Y:S05]  /*ba80*/  BSYNC B2 ;  /* 0x0000000000027941 */ /* 0x000fea0003800000 */
.L_x_27022:
        /* <DEDUP_REMOVED lines=16> */
.L_x_27028:
[----:B------:R-:W-:Y:S05]  /*bb90*/  BSYNC B3 ;  /* 0x0000000000037941 */ /* 0x000fea0003800000 */
.L_x_27027:
        /* <DEDUP_REMOVED lines=42> */
.L_x_27026:
[----:B------:R-:W-:Y:S05]  /*be40*/  BSYNC B2 ;  /* 0x0000000000027941 */ /* 0x000fea0003800000 */
.L_x_27025:
[C---:B------:R-:W-:Y:S01]  /*be50*/  LEA R126, P5, R118.reuse, c[0x0][0x188], 0x4 ;  /* 0x00006200767e7a11 */ /* 0x040fe200078a20ff */
[----:B------:R-:W-:Y:S01]  /*be60*/  FMUL.FTZ R115, R115, R117 ;  /* 0x0000007573737220 */ /* 0x000fe20000410000 */
[----:B------:R-:W-:Y:S02]  /*be70*/  SEL R125, RZ, 0x100, P3 ;  /* 0x00000100ff7d7807 */ /* 0x000fe40001800000 */
[C---:B------:R-:W-:Y:S01]  /*be80*/  LEA.HI.X R127, R118.reuse, c[0x0][0x18c], RZ, 0x4, P5 ;  /* 0x00006300767f7a11 */ /* 0x040fe200028f24ff */
[----:B------:R-:W-:Y:S01]  /*be90*/  FMUL.FTZ R115, R115, c[0x0][0x1e8] ;  /* 0x00007a0073737a20 */ /* 0x000fe20000410000 */
[C---:B------:R-:W-:Y:S02]  /*bea0*/  LEA R128, P5, R118.reuse, c[0x0][0x190], 0x2 ;  /* 0x0000640076807a11 */ /* 0x040fe400078a10ff */
[----:B------:R-:W-:Y:S02]  /*beb0*/  SEL R130, RZ, 0x10000, P4 ;  /* 0x00010000ff827807 */ /* 0x000fe40002000000 */
[----:B------:R-:W-:-:S02]  /*bec0*/  LEA.HI.X R129, R118, c[0x0][0x194], RZ, 0x2, P5 ;  /* 0x0000650076817a11 */ /* 0x000fc400028f14ff */
[----:B------:R-:W0:Y:S02]  /*bed0*/  I2F.U32 R118, R124 ;  /* 0x0000007c00767306 */ /* 0x000e240000201000 */
[----:B0-----:R-:W-:-:S05]  /*bee0*/  FFMA.FTZ R118, R118, R119, 1.1641532182693481445e-10 ;  /* 0x2f00000076767423 */ /* 0x001fca0000010077 */
[----:B------:R-:W-:Y:S02]  /*bef0*/  FSETP.GTU.FTZ.AND P3, PT, R118, c[0x0][0x1e4], PT ;  /* 0x0000790076007a0b */ /* 0x000fe40003f7c000 */
[----:B------:R-:W-:Y:S02]  /*bf00*/  SEL R118, RZ, 0x1, P2 ;  /* 0x00000001ff767807 */ /* 0x000fe40001000000 */
[----:B------:R-:W-:Y:S02]  /*bf10*/  SEL R117, RZ, 0x1000000, P3 ;  /* 0x01000000ff757807 */ /* 0x000fe40001800000 */
[----:B------:R-:W-:Y:S02]  /*bf20*/  FSEL R115, R115, RZ, !P3 ;  /* 0x000000ff73737208 */ /* 0x000fe40005800000 */
[----:B------:R-:W-:-:S03]  /*bf30*/  IADD3 R117, R125, R117, R130 ;  /* 0x000000757d757210 */ /* 0x000fc60007ffe082 */
[----:B------:R-:W-:Y:S02]  /*bf40*/  @P1 FADD.FTZ R115, R83, R115 ;  /* 0x0000007353731221 */ /* 0x000fe40000010000 */
[----:B------:R-:W-:-:S03]  /*bf50*/  IMAD.IADD R117, R117, 0x1, R118 ;  /* 0x0000000175757824 */ /* 0x000fc600078e0276 */
[----:B------:R0:W-:Y:S04]  /*bf60*/  STG.E.128 [R126.64], R112 ;  /* 0x000000707e007986 */ /* 0x0001e8000c101d06 */
[----:B------:R0:W-:Y:S02]  /*bf70*/  STG.E [R128.64], R117 ;  /* 0x0000007580007986 */ /* 0x0001e4000c101906 */
.L_x_27000:
[----:B------:R-:W-:Y:S05]  /*bf80*/  BSYNC B1 ;  /* 0x0000000000017941 */ /* 0x000fea0003800000 */
.L_x_26999:
        /* <DEDUP_REMOVED lines=45> */
.L_x_27049:
        /* <DEDUP_REMOVED lines=91> */
.L_x_27050:
[----:B------:R-:W-:Y:S01]  /*c810*/  FMUL.FTZ R118, R116, R116 ;  /* 0x0000007474767220 */ /* 0x000fe20000410000 */
[----:B------:R-:W-:Y:S01]  /*c820*/  ISETP.NE.AND P1, PT, RZ, UR8, PT ;  /* 0x00000008ff007c0c */ /* 0x000fe2000bf25270 */
[----:B-1----:R-:W-:Y:S01]  /*c830*/  FADD.FTZ R126, R126, R125 ;  /* 0x0000007d7e7e7221 */ /* 0x002fe20000010000 */
[----:B------:R-:W-:Y:S01]  /*c840*/  @!P6 MOV R127, 0x4 ;  /* 0x00000004007fe802 */ /* 0x000fe20000000f00 */
[----:B------:R-:W-:Y:S01]  /*c850*/  IMAD.MOV.U32 R117, RZ, RZ, c[0x0][0x1e0] ;  /* 0x00007800ff757624 */ /* 0x000fe200078e00ff */
[----:B------:R-:W-:Y:S01]  /*c860*/  FSEL R118, R118, RZ, P1 ;  /* 0x000000ff76767208 */ /* 0x000fe20000800000 */
[----:B------:R-:W-:Y:S01]  /*c870*/  @!P6 IMAD.MOV.U32 R119, RZ, RZ, 0x4 ;  /* 0x00000004ff77e424 */ /* 0x000fe200078e00ff */
[----:B------:R-:W-:Y:S01]  /*c880*/  BSSY B1, `(.L_x_27031) ;  /* 0x000001a000017945 */ /* 0x000fe20003800000 */
[----:B------:R-:W-:Y:S01]  /*c890*/  FFMA.FTZ R117, R126, R117, c[0x0][0x228] ;  /* 0x00008a007e757623 */ /* 0x000fe20000010075 */
[----:B0-----:R-:W-:Y:S01]  /*c8a0*/  FSEL R125, R116, RZ, !P1 ;  /* 0x000000ff747d7208 */ /* 0x001fe20004800000 */
[----:B------:R-:W-:-:S04]  /*c8b0*/  @!P6 IMAD.WIDE R126, R8, R127, c[0x0][0x1a8] ;  /* 0x00006a00087ee625 */ /* 0x000fc800078e027f */
[----:B------:R-:W-:Y:S02]  /*c8c0*/  FADD.FTZ R117, R117, R118 ;  /* 0x0000007675757221 */ /* 0x000fe40000010000 */
[----:B------:R-:W-:Y:S02]  /*c8d0*/  @!P6 IMAD.WIDE R118, R8, R119, c[0x0][0x1a0] ;  /* 0x000068000876e625 */ /* 0x000fe400078e0277 */
[----:B------:R-:W0:Y:S03]  /*c8e0*/  MUFU.RSQ R124, R117 ;  /* 0x00000075007c7308 */ /* 0x000e260000001400 */
[----:B------:R1:W-:Y:S04]  /*c8f0*/  @!P6 STG.E [R118.64], R116 ;  /* 0x000000747600e986 */ /* 0x0003e8000c101906 */
[----:B0-----:R1:W-:Y:S01]  /*c900*/  @!P6 STG.E [R126.64], R124 ;  /* 0x0000007c7e00e986 */ /* 0x0013e2000c101906 */
[----:B------:R-:W-:Y:S05]  /*c910*/  @!P0 BRA `(.L_x_27032) ;  /* 0x0000010000008947 */ /* 0x000fea0003800000 */
[--C-:B------:R-:W-:Y:S02]  /*c920*/  FADD.FTZ R117, R84, -R125.reuse ;  /* 0x8000007d54757221 */ /* 0x100fe40000010000 */
[----:B-1----:R-:W-:-:S02]  /*c930*/  FADD.FTZ R119, R85, -R125 ;  /* 0x8000007d55777221 */ /* 0x002fc40000010000 */
[--C-:B------:R-:W-:Y:S02]  /*c940*/  FADD.FTZ R127, R86, -R125.reuse ;  /* 0x8000007d567f7221 */ /* 0x100fe40000010000 */
[----:B------:R-:W-:Y:S02]  /*c950*/  FADD.FTZ R129, R87, -R125 ;  /* 0x8000007d57817221 */ /* 0x000fe40000010000 */
[C---:B------:R-:W-:Y:S02]  /*c960*/  FMUL.FTZ R117, R124.reuse, R117 ;  /* 0x000000757c757220 */ /* 0x040fe40000410000 */
[C---:B------:R-:W-:Y:S02]  /*c970*/  FMUL.FTZ R118, R124.reuse, R119 ;  /* 0x000000777c767220 */ /* 0x040fe40000410000 */
[C---:B------:R-:W-:Y:S02]  /*c980*/  FMUL.FTZ R127, R124.reuse, R127 ;  /* 0x0000007f7c7f7220 */ /* 0x040fe40000410000 */
[----:B------:R-:W-:-:S02]  /*c990*/  FMUL.FTZ R126, R124, R129 ;  /* 0x000000817c7e7220 */ /* 0x000fc40000410000 */
[----:B------:R-:W-:Y:S02]  /*c9a0*/  IMAD.MOV.U32 R128, RZ, RZ, 0x10 ;  /* 0x00000010ff807424 */ /* 0x000fe400078e00ff */
[----:B------:R-:W-:Y:S02]  /*c9b0*/  FFMA.FTZ R116, R20, R117, R16 ;  /* 0x0000007514747223 */ /* 0x000fe40000010010 */
[----:B------:R-:W-:Y:S02]  /*c9c0*/  FFMA.FTZ R117, R21, R118, R17 ;  /* 0x0000007615757223 */ /* 0x000fe40000010011 */
[----:B------:R-:W-:Y:S02]  /*c9d0*/  FFMA.FTZ R118, R22, R127, R18 ;  /* 0x0000007f16767223 */ /* 0x000fe40000010012 */
[----:B------:R-:W-:Y:S02]  /*c9e0*/  FFMA.FTZ R119, R23, R126, R19 ;  /* 0x0000007e17777223 */ /* 0x000fe40000010013 */
[C---:B------:R-:W-:Y:S01]  /*c9f0*/  IMAD.WIDE.U32 R126, R123.reuse, R128, c[0x0][0x208] ;  /* 0x000082007b7e7625 */ /* 0x040fe200078e0080 */
[----:B------:R-:W-:-:S04]  /*ca00*/  IADD3 R123, R123, 0x20, RZ ;  /* 0x000000207b7b7810 */ /* 0x000fc80007ffe0ff */
[----:B------:R0:W-:Y:S03]  /*ca10*/  STG.E.128 [R126.64], R116 ;  /* 0x000000747e007986 */ /* 0x0001e6000c101d06 */
.L_x_27032:
[----:B------:R-:W-:Y:S05]  /*ca20*/  BSYNC B1 ;  /* 0x0000000000017941 */ /* 0x000fea0003800000 */
.L_x_27031:
[----:B------:R-:W-:Y:S01]  /*ca30*/  ISETP.NE.AND P1, PT, R122, RZ, PT ;  /* 0x000000ff7a00720c */ /* 0x000fe20003f25270 */
[----:B------:R-:W-:-:S12]  /*ca40*/  BSSY B1, `(.L_x_27033) ;  /* 0x0000012000017945 */ /* 0x000fd80003800000 */
[----:B------:R-:W-:Y:S05]  /*ca50*/  @!P1 BRA `(.L_x_27034) ;  /* 0x0000010000009947 */ /* 0x000fea0003800000 */
[--C-:B0-----:R-:W-:Y:S02]  /*ca60*/  FADD.FTZ R117, R88, -R125.reuse ;  /* 0x8000007d58757221 */ /* 0x101fe40000010000 */
[--C-:B-1----:R-:W-:Y:S02]  /*ca70*/  FADD.FTZ R119, R89, -R125.reuse ;  /* 0x8000007d59777221 */ /* 0x102fe40000010000 */
        /* <DEDUP_REMOVED lines=14> */
.L_x_27034:
[----:B------:R-:W-:Y:S05]  /*cb60*/  BSYNC B1 ;  /* 0x0000000000017941 */ /* 0x000fea0003800000 */
.L_x_27033:
        /* <DEDUP_REMOVED lines=19> */
.L_x_27036:
[----:B------:R-:W-:Y:S05]  /*cca0*/  BSYNC B1 ;  /* 0x0000000000017941 */ /* 0x000fea0003800000 */
.L_x_27035:
[----:B------:R-:W-:Y:S01]  /*ccb0*/  ISETP.NE.AND P1, PT, R120, RZ, PT ;  /* 0x000000ff7800720c */ /* 0x000fe20003f25270 */
[----:B------:R-:W-:-:S12]  /*ccc0*/  BSSY B1, `(.L_x_27037) ;  /* 0x0000012000017945 */ /* 0x000fd80003800000 */
[----:B------:R-:W-:Y:S05]  /*ccd0*/  @!P1 BRA `(.L_x_27038) ;  /* 0x0000010000009947 */ /* 0x000fea0003800000 */
[--C-:B0-----:R-:W-:Y:S01]  /*cce0*/  FADD.FTZ R117, R96, -R125.reuse ;  /* 0x8000007d60757221 */ /* 0x101fe20000010000 */
[----:B------:R-:W-:Y:S01]  /*ccf0*/  HFMA2.MMA R128, -RZ, RZ, 0, 9.5367431640625e-07 ;  /* 0x00000010ff807435 */ /* 0x000fe200000001ff */
[--C-:B-1----:R-:W-:Y:S02]  /*cd00*/  FADD.FTZ R119, R97, -R125.reuse ;  /* 0x8000007d61777221 */ /* 0x102fe40000010000 */
        /* <DEDUP_REMOVED lines=13> */
.L_x_27038:
[----:B------:R-:W-:Y:S05]  /*cde0*/  BSYNC B1 ;  /* 0x0000000000017941 */ /* 0x000fea0003800000 */
.L_x_27037:
        /* <DEDUP_REMOVED lines=19> */
.L_x_27040:
[----:B------:R-:W-:Y:S05]  /*cf20*/  BSYNC B1 ;  /* 0x0000000000017941 */ /* 0x000fea0003800000 */
.L_x_27039:
        /* <DEDUP_REMOVED lines=19> */
.L_x_27042:
[----:B------:R-:W-:Y:S05]  /*d060*/  BSYNC B1 ;  /* 0x0000000000017941 */ /* 0x000fea0003800000 */
.L_x_27041:
        /* <DEDUP_REMOVED lines=19> */
.L_x_27044:
[----:B------:R-:W-:Y:S05]  /*d1a0*/  BSYNC B1 ;  /* 0x0000000000017941 */ /* 0x000fea0003800000 */
.L_x_27043:
        /* <DEDUP_REMOVED lines=10> */
[----:B------:R-:W-:Y:S01]  /*d250*/  FMUL.FTZ R126, R124, R125 ;  /* 0x0000007d7c7e7220 */ /* 0x000fe20000410000 */
[----:B------:R-:W-:Y:S01]  /*d260*/  MOV R124, 0x10 ;  /* 0x00000010007c7802 */ /* 0x000fe20000000f00 */
[----:B------:R-:W-:Y:S02]  /*d270*/  FFMA.FTZ R116, R76, R117, R72 ;  /* 0x000000754c747223 */ /* 0x000fe40000010048 */
[----:B------:R-:W-:Y:S02]  /*d280*/  FFMA.FTZ R117, R77, R118, R73 ;  /* 0x000000764d757223 */ /* 0x000fe40000010049 */
[----:B------:R-:W-:-:S04]  /*d290*/  IMAD.WIDE.U32 R124, R123, R124, c[0x0][0x208] ;  /* 0x000082007b7c7625 */ /* 0x000fc800078e007c */
[----:B------:R-:W-:Y:S02]  /*d2a0*/  FFMA.FTZ R119, R79, R126, R75 ;  /* 0x0000007e4f777223 */ /* 0x000fe4000001004b */
[----:B------:R-:W-:-:S05]  /*d2b0*/  FFMA.FTZ R118, R78, R127, R74 ;  /* 0x0000007f4e767223 */ /* 0x000fca000001004a */
[----:B------:R0:W-:Y:S02]  /*d2c0*/  STG.E.128 [R124.64], R116 ;  /* 0x000000747c007986 */ /* 0x0001e4000c101d06 */
.L_x_27046:
[----:B------:R-:W-:Y:S05]  /*d2d0*/  BSYNC B1 ;  /* 0x0000000000017941 */ /* 0x000fea0003800000 */
.L_x_27045:
[----:B0-----:R-:W-:-:S04]  /*d2e0*/  IMAD.MOV.U32 R117, RZ, RZ, 0x4 ;  /* 0x00000004ff757424 */ /* 0x001fc800078e00ff */
[----:B------:R-:W-:-:S05]  /*d2f0*/  IMAD R8, R117, c[0x0][0x160], R8 ;  /* 0x0000580075087a24 */ /* 0x000fca00078e0208 */
[----:B------:R-:W-:-:S13]  /*d300*/  ISETP.GE.AND P1, PT, R8, c[0x0][0x164], PT ;  /* 0x0000590008007a0c */ /* 0x000fda0003f26270 */
[----:B-1----:R-:W-:Y:S01]  /*d310*/  @P1 CALL.REL.NOINC `(.L_x_27047) ;  /* 0x0000001000001944 */ /* 0x002fe20003c00000 */
[----:B------:R-:W-:Y:S05]  /*d320*/  BRA `(.L_x_27048) ;  /* 0xffff3ab000007947 */ /* 0x000fea000383ffff */
.L_x_27047:
[----:B------:R-:W-:Y:S05]  /*d330*/  BSYNC B0 ;  /* 0x0000000000007941 */ /* 0x000fea0003800000 */
.L_x_26788:
[----:B------:R-:W-:Y:S05]  /*d340*/  EXIT ;  /* 0x000000000000794d */ /* 0x000fea0003800000 */
.L_x_27029:
[----:B------:R-:W-:Y:S01]  /*d350*/  IMAD.MOV.U32 R126, RZ, RZ, 0x1 ;  /* 0x00000001ff7e7424 */ /* 0x000fe200078e00ff */
[----:B------:R-:W-:Y:S01]  /*d360*/  MOV R127, 0xffffffff ;  /* 0xffffffff007f7802 */ /* 0x000fe20000000f00 */
[----:B------:R-:W-:Y:S01]  /*d370*/  IMAD.MOV.U32 R124, RZ, RZ, 0x1f ;  /* 0x0000001fff7c7424 */ /* 0x000fe200078e00ff */
[----:B------:R-:W-:Y:S02]  /*d380*/  MOV R118, 0xd3a0 ;  /* 0x0000d3a000767802 */ /* 0x000fe40000000f00 */
[----:B------:R-:W-:Y:S05]  /*d390*/  CALL.REL.NOINC `($__internal_152_$__cuda_sm70_shflsync_bfly_p) ;  /* 0x0000081000007944 */ /* 0x000fea0003c00000 */
[----:B-1----:R-:W-:Y:S01]  /*d3a0*/  IMAD.MOV.U32 R116, RZ, RZ, R126 ;  /* 0x000000ffff747224 */ /* 0x002fe200078e007e */
[----:B0-----:R-:W-:Y:S05]  /*d3b0*/  BRA `(.L_x_27049) ;  /* 0xffffeea000007947 */ /* 0x001fea000383ffff */
.L_x_27030:
[----:B------:R-:W-:Y:S01]  /*d3c0*/  IMAD.MOV.U32 R126, RZ, RZ, 0x2 ;  /* 0x00000002ff7e7424 */ /* 0x000fe200078e00ff */
[----:B------:R-:W-:Y:S01]  /*d3d0*/  MOV R127, 0xffffffff ;  /* 0xffffffff007f7802 */ /* 0x000fe20000000f00 */
[----:B------:R-:W-:Y:S01]  /*d3e0*/  IMAD.MOV.U32 R124, RZ, RZ, 0x1f ;  /* 0x0000001fff7c7424 */ /* 0x000fe200078e00ff */
[----:B------:R-:W-:Y:S02]  /*d3f0*/  MOV R118, 0xd410 ;  /* 0x0000d41000767802 */ /* 0x000fe40000000f00 */
[----:B------:R-:W-:Y:S05]  /*d400*/  CALL.REL.NOINC `($__internal_152_$__cuda_sm70_shflsync_bfly_p) ;  /* 0x000007a000007944 */ /* 0x000fea0003c00000 */
[----:B01----:R-:W-:Y:S01]  /*d410*/  FADD.FTZ R117, R117, R126 ;  /* 0x0000007e75757221 */ /* 0x003fe20000010000 */
[----:B------:R-:W-:Y:S01]  /*d420*/  MOV R118, 0xd470 ;  /* 0x0000d47000767802 */ /* 0x000fe20000000f00 */
[----:B------:R-:W-:Y:S02]  /*d430*/  IMAD.MOV.U32 R126, RZ, RZ, 0x4 ;  /* 0x00000004ff7e7424 */ /* 0x000fe400078e00ff */
[----:B------:R-:W-:-:S02]  /*d440*/  IMAD.MOV.U32 R124, RZ, RZ, 0x1f ;  /* 0x0000001fff7c7424 */ /* 0x000fc400078e00ff */
[----:B------:R-:W-:Y:S02]  /*d450*/  IMAD.MOV.U32 R127, RZ, RZ, -0x1 ;  /* 0xffffffffff7f7424 */ /* 0x000fe400078e00ff */
[----:B------:R-:W-:Y:S05]  /*d460*/  CALL.REL.NOINC `($__internal_152_$__cuda_sm70_shflsync_bfly_p) ;  /* 0x0000074000007944 */ /* 0x000fea0003c00000 */
[----:B01----:R-:W-:Y:S01]  /*d470*/  FADD.FTZ R117, R117, R126 ;  /* 0x0000007e75757221 */ /* 0x003fe20000010000 */
[----:B------:R-:W-:Y:S01]  /*d480*/  HFMA2.MMA R126, -RZ, RZ, 0, 4.76837158203125e-07 ;  /* 0x00000008ff7e7435 */ /* 0x000fe200000001ff */
[----:B------:R-:W-:Y:S01]  /*d490*/  IMAD.MOV.U32 R124, RZ, RZ, 0x1f ;  /* 0x0000001fff7c7424 */ /* 0x000fe200078e00ff */
[----:B------:R-:W-:Y:S01]  /*d4a0*/  MOV R118, 0xd4d0 ;  /* 0x0000d4d000767802 */ /* 0x000fe20000000f00 */
[----:B------:R-:W-:-:S03]  /*d4b0*/  IMAD.MOV.U32 R127, RZ, RZ, -0x1 ;  /* 0xffffffffff7f7424 */ /* 0x000fc600078e00ff */
[----:B------:R-:W-:Y:S05]  /*d4c0*/  CALL.REL.NOINC `($__internal_152_$__cuda_sm70_shflsync_bfly_p) ;  /* 0x000006e000007944 */ /* 0x000fea0003c00000 */
[----:B01----:R-:W-:Y:S01]  /*d4d0*/  FADD.FTZ R117, R117, R126 ;  /* 0x0000007e75757221 */ /* 0x003fe20000010000 */
[----:B------:R-:W-:Y:S01]  /*d4e0*/  MOV R124, 0x1f ;  /* 0x0000001f007c7802 */ /* 0x000fe20000000f00 */
[----:B------:R-:W-:Y:S01]  /*d4f0*/  IMAD.MOV.U32 R126, RZ, RZ, 0x10 ;  /* 0x00000010ff7e7424 */ /* 0x000fe200078e00ff */
[----:B------:R-:W-:Y:S01]  /*d500*/  MOV R118, 0xd530 ;  /* 0x0000d53000767802 */ /* 0x000fe20000000f00 */
[----:B------:R-:W-:Y:S02]  /*d510*/  IMAD.MOV.U32 R127, RZ, RZ, -0x1 ;  /* 0xffffffffff7f7424 */ /* 0x000fe400078e00ff */
[----:B------:R-:W-:Y:S05]  /*d520*/  CALL.REL.NOINC `($__internal_152_$__cuda_sm70_shflsync_bfly_p) ;  /* 0x0000068000007944 */ /* 0x000fea0003c00000 */
[----:B-1----:R-:W-:Y:S01]  /*d530*/  FADD.FTZ R116, R117, R126 ;  /* 0x0000007e75747221 */ /* 0x002fe20000010000 */
[----:B0-----:R-:W-:Y:S01]  /*d540*/  P2R R124, PR, RZ, 0x20 ;  /* 0x00000020ff7c7803 */ /* 0x001fe20000000000 */
[----:B------:R-:W-:Y:S01]  /*d550*/  IMAD.MOV.U32 R126, RZ, RZ, 0x1 ;  /* 0x00000001ff7e7424 */ /* 0x000fe200078e00ff */
[----:B------:R-:W-:Y:S01]  /*d560*/  ISETP.NE.AND P5, PT, R125, RZ, PT ;  /* 0x000000ff7d00720c */ /* 0x000fe20003fa5270 */
[----:B------:R-:W-:Y:S01]  /*d570*/  FMUL.FTZ R116, R116, c[0x0][0x1e0] ;  /* 0x0000780074747a20 */ /* 0x000fe20000410000 */
[----:B------:R-:W-:-:S02]  /*d580*/  P2R R125, PR, RZ, 0x40 ;  /* 0x00000040ff7d7803 */ /* 0x000fc40000000000 */
[----:B------:R-:W-:Y:S01]  /*d590*/  ISETP.NE.AND P6, PT, R128, RZ, PT ;  /* 0x000000ff8000720c */ /* 0x000fe20003fc5270 */
[--C-:B------:R-:W-:Y:S01]  /*d5a0*/  FADD.FTZ R117, R84, -R116.reuse ;  /* 0x8000007454757221 */ /* 0x100fe20000010000 */
[----:B------:R-:W-:Y:S01]  /*d5b0*/  MOV R127, 0xffffffff ;  /* 0xffffffff007f7802 */ /* 0x000fe20000000f00 */
[--C-:B------:R-:W-:Y:S02]  /*d5c0*/  FADD.FTZ R118, R85, -R116.reuse ;  /* 0x8000007455767221 */ /* 0x100fe40000010000 */
[----:B------:R-:W-:Y:S02]  /*d5d0*/  FFMA.FTZ R117, R117, R117, RZ ;  /* 0x0000007575757223 */ /* 0x000fe400000100ff */
[--C-:B------:R-:W-:Y:S02]  /*d5e0*/  FADD.FTZ R119, R89, -R116.reuse ;  /* 0x8000007459777221 */ /* 0x100fe40000010000 */
        /* <DEDUP_REMOVED lines=65> */
[----:B------:R-:W-:Y:S05]  /*da00*/  CALL.REL.NOINC `($__internal_152_$__cuda_sm70_shflsync_bfly_p) ;  /* 0x000001a000007944 */ /* 0x000fea0003c00000 */
[----:B01----:R-:W-:Y:S01]  /*da10*/  FADD.FTZ R117, R117, R126 ;  /* 0x0000007e75757221 */ /* 0x003fe20000010000 */
[----:B------:R-:W-:Y:S01]  /*da20*/  MOV R118, 0xda70 ;  /* 0x0000da7000767802 */ /* 0x000fe20000000f00 */
[----:B------:R-:W-:Y:S02]  /*da30*/  IMAD.MOV.U32 R126, RZ, RZ, 0x2 ;  /* 0x00000002ff7e7424 */ /* 0x000fe400078e00ff */
[----:B------:R-:W-:Y:S02]  /*da40*/  IMAD.MOV.U32 R124, RZ, RZ, 0x1f ;  /* 0x0000001fff7c7424 */ /* 0x000fe400078e00ff */
[----:B------:R-:W-:Y:S02]  /*da50*/  IMAD.MOV.U32 R127, RZ, RZ, -0x1 ;  /* 0xffffffffff7f7424 */ /* 0x000fe400078e00ff */
[----:B------:R-:W-:Y:S05]  /*da60*/  CALL.REL.NOINC `($__internal_152_$__cuda_sm70_shflsync_bfly_p) ;  /* 0x0000014000007944 */ /* 0x000fea0003c00000 */
[----:B01----:R-:W-:Y:S01]  /*da70*/  FADD.FTZ R117, R117, R126 ;  /* 0x0000007e75757221 */ /* 0x003fe20000010000 */
[----:B------:R-:W-:Y:S01]  /*da80*/  HFMA2.MMA R126, -RZ, RZ, 0, 2.384185791015625e-07 ;  /* 0x00000004ff7e7435 */ /* 0x000fe200000001ff */
        /* <DEDUP_REMOVED lines=8> */
[----:B------:R-:W-:-:S02]  /*db10*/  IMAD.MOV.U32 R127, RZ, RZ, -0x1 ;  /* 0xffffffffff7f7424 */ /* 0x000fc400078e00ff */
[----:B------:R-:W-:Y:S05]  /*db20*/  CALL.REL.NOINC `($__internal_152_$__cuda_sm70_shflsync_bfly_p) ;  /* 0x0000008000007944 */ /* 0x000fea0003c00000 */
[----:B-1----:R-:W-:Y:S01]  /*db30*/  FADD.FTZ R125, R117, R126 ;  /* 0x0000007e757d7221 */ /* 0x002fe20000010000 */
[----:B0-----:R-:W-:Y:S01]  /*db40*/  MOV R127, 0xffffffff ;  /* 0xffffffff007f7802 */ /* 0x001fe20000000f00 */
[----:B------:R-:W-:Y:S01]  /*db50*/  IMAD.MOV.U32 R126, RZ, RZ, 0x10 ;  /* 0x00000010ff7e7424 */ /* 0x000fe200078e00ff */
[----:B------:R-:W-:Y:S01]  /*db60*/  MOV R118, 0xdba0 ;  /* 0x0000dba000767802 */ /* 0x000fe20000000f00 */
[----:B------:R-:W-:-:S02]  /*db70*/  IMAD.MOV.U32 R124, RZ, RZ, 0x1f ;  /* 0x0000001fff7c7424 */ /* 0x000fc400078e00ff */
[----:B------:R-:W-:Y:S02]  /*db80*/  IMAD.MOV.U32 R117, RZ, RZ, R125 ;  /* 0x000000ffff757224 */ /* 0x000fe400078e007d */
[----:B------:R-:W-:Y:S05]  /*db90*/  CALL.REL.NOINC `($__internal_152_$__cuda_sm70_shflsync_bfly_p) ;  /* 0x0000001000007944 */ /* 0x000fea0003c00000 */
[----:B01----:R-:W-:Y:S05]  /*dba0*/  BRA `(.L_x_27050) ;  /* 0xffffec6000007947 */ /* 0x003fea000383ffff */
        .weak           $__internal_152_$__cuda_sm70_shflsync_bfly_p
        .type           $__internal_152_$__cuda_sm70_shflsync_bfly_p,@function
        .size           $__internal_152_$__cuda_sm70_shflsync_bfly_p,(.L_x_29292 - $__internal_152_$__cuda_sm70_shflsync_bfly_p)
$__internal_152_$__cuda_sm70_shflsync_bfly_p:
[----:B------:R-:W-:Y:S01]  /*dbb0*/  IMAD.MOV.U32 R119, RZ, RZ, 0x0 ;  /* 0x00000000ff777424 */ /* 0x000fe200078e00ff */
[----:B------:R-:W-:Y:S04]  /*dbc0*/  WARPSYNC R127 ;  /* 0x0000007f00007348 */ /* 0x000fe80003800000 */
[----:B------:R0:W1:Y:S01]  /*dbd0*/  SHFL.BFLY PT, R126, R117, R126, R124 ;  /* 0x0c00007e757e7389 */ /* 0x00006200000e007c */
[----:B------:R-:W-:Y:S05]  /*dbe0*/  RET.REL.NODEC R118 `(_ZN10layer_norm13ln_fwd_kernelINS_13Kernel_traitsIfffffjLj1024ELj1ELj4ELj1ELj16ENS_18Kernel_traits_baseILj1024EfffffjLj128EEEEELb1ELb0ELb0ELb0EEEvNS_9FwdParamsE) ;  /* 0xffff241076007950 */ /* 0x000fea0003c3ffff */
.L_x_27051:
        /* <DEDUP_REMOVED lines=9> */
.L_x_29292:


//--------------------- .text._ZN10layer_norm13ln_fwd_kernelINS_13Kernel_traitsIfffffjLj1024ELj1ELj4ELj1ELj16ENS_18Kernel_traits_baseILj1024EfffffjLj128EEEEELb1ELb0ELb0ELb1EEEvNS_9FwdParamsE --------------------------
	.section	.text._ZN10layer_norm13ln_fwd_kernelINS_13Kernel_traitsIfffffjLj1024ELj1ELj4ELj1ELj16ENS_18Kernel_traits_baseILj1024EfffffjLj128EEEEELb1ELb0ELb0ELb1EEEvNS_9FwdParamsE,"ax",@progbits
	.sectioninfo	@"SHI_REGISTERS=128"
	.align	128
        .global         _ZN10layer_norm13ln_fwd_kernelINS_13Kernel_traitsIfffffjLj1024ELj1ELj4ELj1ELj16ENS_18Kernel_traits_baseILj1024EfffffjLj128EEEEELb1ELb0ELb0ELb1EEEvNS_9FwdParamsE
        .type           _ZN10layer_norm13ln_fwd_kernelINS_13Kernel_traitsIfffffjLj1024ELj1ELj4ELj1ELj16ENS_18Kernel_traits_baseILj1024EfffffjLj128EEEEELb1ELb0ELb0ELb1EEEvNS_9FwdParamsE,@function
        .size           _ZN10layer_norm13ln_fwd_kernelINS_13Kernel_traitsIfffffjLj1024ELj1ELj4ELj1ELj16ENS_18Kernel_traits_baseILj1024EfffffjLj128EEEEELb1ELb0ELb0ELb1EEEvNS_9FwdParamsE,(.L_x_29293 - _ZN10layer_norm13ln_fwd_kernelINS_13Kernel_traitsIfffffjLj1024ELj1ELj4ELj1ELj16ENS_18Kernel_traits_baseILj1024EfffffjLj128EEEEELb1ELb0ELb0ELb1EEEvNS_9FwdParamsE)
        .other          _ZN10layer_norm13ln_fwd_kernelINS_13Kernel_traitsIfffffjLj1024ELj1ELj4ELj1ELj16ENS_18Kernel_traits_baseILj1024EfffffjLj128EEEEELb1ELb0ELb0ELb1EEEvNS_9FwdParamsE,@"STO_CUDA_ENTRY STV_DEFAULT"
_ZN10layer_norm13ln_fwd_kernelINS_13Kernel_traitsIfffffjLj1024ELj1ELj4ELj1ELj16ENS_18Kernel_traits_baseILj1024EfffffjLj128EEEEELb1ELb0ELb0ELb1EEEvNS_9FwdParamsE:
.text._ZN10layer_norm13ln_fwd_kernelINS_13Kernel_traitsIfffffjLj1024ELj1ELj4ELj1ELj16ENS_18Kernel_traits_baseILj1024EfffffjLj128EEEEELb1ELb0ELb0ELb1EEEvNS_9FwdParamsE:
        /* <DEDUP_REMOVED lines=93> */
[----:B------:R-:W-:-:S04]  /*05d0*/  IMAD.HI.U32 R9, R108, -0x326172a9, RZ ;  /* 0xcd9e8d576c097827 */ /* 0x000fc800078e00ff */
[----:B------:R-:W-:Y:S01]  /*05e0*/  IMAD.HI.U32 R7, R10, -0x2daee0ad, RZ ;  /* 0xd2511f530a077827 */ /* 0x000fe200078e00ff */
[----:B------:R-:W-:Y:S02]  /*05f0*/  LOP3.LUT R12, R9, UR23, R12, 0x96, !PT ;  /* 0x00000017090c7c12 */ /* 0x000fe4000f8e960c */
[----:B------:R-:W-:Y:S02]  /*0600*/  IADD3.X R9, RZ, c[0x0][0x1b4], RZ, P2, !PT ;  /* 0x00006d00ff097a10 */ /* 0x000fe400017fe4ff */
[----:B------:R-:W-:Y:S02]  /*0610*/  LOP3.LUT R13, R7, UR24, R6, 0x96, !PT ;  /* 0x00000018070d7c12 */ /* 0x000fe4000f8e9606 */
[----:B------:R-:W-:-:S05]  /*0620*/  IADD3 R6, P1, R2, c[0x0][0x218], RZ ;  /* 0x0000860002067a10 */ /* 0x000fca0007f3e0ff */
[----:B------:R-:W-:Y:S01]  /*0630*/  IMAD.X R7, RZ, RZ, c[0x0][0x21c], P1 ;  /* 0x00008700ff077624 */ /* 0x000fe200008e06ff */
[----:B------:R-:W-:-:S04]  /*0640*/  ISETP.GE.AND P1, PT, R110, c[0x0][0x164], PT ;  /* 0x000059006e007a0c */ /* 0x000fc80003f26270 */
        /* <DEDUP_REMOVED lines=20> */
[----:B------:R-:W-:Y:S01]  /*0790*/  IMAD.HI.U32 R2, R12, -0x2daee0ad, RZ ;  /* 0xd2511f530c027827 */ /* 0x000fe200078e00ff */
        /* <DEDUP_REMOVED lines=9> */
[----:B-1----:R-:W-:Y:S02]  /*0830*/  IMAD.MOV.U32 R2, RZ, RZ, RZ ;  /* 0x000000ffff027224 */ /* 0x002fe400078e00ff */
.L_x_27280:
[----:B------:R-:W0:Y:S01]  /*0840*/  S2R R112, SR_TID.X ;  /* 0x0000000000707919 */ /* 0x000e220000002100 */
[----:B------:R-:W-:Y:S01]  /*0850*/  IMAD R0, R110, c[0x0][0x168], RZ ;  /* 0x00005a006e007a24 */ /* 0x000fe200078e02ff */
[----:B------:R-:W-:Y:S01]  /*0860*/  ISETP.NE.U32.AND P0, PT, RZ, c[0x0][0x180], PT ;  /* 0x00006000ff007a0c */ /* 0x000fe20003f05070 */
[----:B------:R-:W-:Y:S01]  /*0870*/  IMAD.MOV.U32 R111, RZ, RZ, 0x10 ;  /* 0x00000010ff6f7424 */ /* 0x000fe200078e00ff */
[----:B------:R-:W-:Y:S01]  /*0880*/  ISETP.NE.U32.AND P1, PT, RZ, c[0x0][0x1c0], PT ;  /* 0x00007000ff007a0c */ /* 0x000fe20003f25070 */
[----:B------:R-:W-:Y:S01]  /*0890*/  IMAD.MOV.U32 R114, RZ, RZ, 0x3f800000 ;  /* 0x3f800000ff727424 */ /* 0x000fe200078e00ff */
[----:B------:R-:W-:-:S02]  /*08a0*/  SHF.R.S32.HI R9, RZ, 0x1f, R0 ;  /* 0x0000001fff097819 */ /* 0x000fc40000011400 */
[----:B------:R-:W-:Y:S02]  /*08b0*/  ISETP.NE.AND.EX P0, PT, RZ, c[0x0][0x184], PT, P0 ;  /* 0x00006100ff007a0c */ /* 0x000fe40003f05300 */
[----:B------:R-:W-:Y:S02]  /*08c0*/  LEA.HI R9, R9, R0, RZ, 0x2 ;  /* 0x0000000009097211 */ /* 0x000fe400078f10ff */
[----:B------:R-:W-:Y:S02]  /*08d0*/  ISETP.NE.AND.EX P1, PT, RZ, c[0x0][0x1c4], PT, P1 ;  /* 0x00007100ff007a0c */ /* 0x000fe40003f25310 */
[----:B0-----:R-:W-:-:S11]  /*08e0*/  LOP3.LUT R112, R112, 0x1f, RZ, 0xc0, !PT ;  /* 0x0000001f70707812 */ /* 0x001fd600078ec0ff */
[----:B------:R-:W-:Y:S02]  /*08f0*/  @P1 MOV R13, 0x4 ;  /* 0x00000004000d1802 */ /* 0x000fe40000000f00 */
[----:B------:R-:W-:-:S03]  /*0900*/  LEA.HI.SX32 R0, R9, R112, 0x1e ;  /* 0x0000007009007211 */ /* 0x000fc600078ff2ff */
[----:B------:R-:W-:-:S04]  /*0910*/  @P1 IMAD.WIDE R12, R110, R13, c[0x0][0x1c0] ;  /* 0x000070006e0c1625 */ /* 0x000fc800078e020d */
[CC--:B------:R-:W-:Y:S01]  /*0920*/  IMAD.WIDE.U32 R8, R0.reuse, R111.reuse, c[0x0][0x170] ;  /* 0x00005c0000087625 */ /* 0x0c0fe200078e006f */
[----:B-----5:R0:W5:Y:S03]  /*0930*/  @P1 LDG.E R114, [R12.64] ;  /* 0x000000060c721981 */ /* 0x020166000c1e1900 */
        /* <DEDUP_REMOVED lines=15> */
.L_x_27054:
[----:B0-----:R-:W-:Y:S02]  /*0a30*/  IMAD.MOV.U32 R12, RZ, RZ, R6 ;  /* 0x000000ffff0c7224 */ /* 0x001fe400078e0006 */
.L_x_27055:
[----:B------:R-:W-:Y:S05]  /*0a40*/  BSYNC B1 ;  /* 0x0000000000017941 */ /* 0x000fea0003800000 */
.L_x_27053:
        /* <DEDUP_REMOVED lines=16> */
.L_x_27059:
[----:B------:R-:W-:Y:S05]  /*0b50*/  BSYNC B2 ;  /* 0x0000000000027941 */ /* 0x000fea0003800000 */
.L_x_27058:
        /* <DEDUP_REMOVED lines=43> */
.L_x_27057:
[----:B------:R-:W-:Y:S05]  /*0e10*/  BSYNC B1 ;  /* 0x0000000000017941 */ /* 0x000fea0003800000 */
.L_x_27056:
        /* <DEDUP_REMOVED lines=22> */
.L_x_27061:
[----:B------:R-:W-:Y:S02]  /*0f80*/  MOV R8, R6 ;  /* 0x0000000600087202 */ /* 0x000fe40000000f00 */
.L_x_27062:
[----:B------:R-:W-:Y:S05]  /*0f90*/  BSYNC B1 ;  /* 0x0000000000017941 */ /* 0x000fea0003800000 */
.L_x_27060:
        /* <DEDUP_REMOVED lines=16> */
.L_x_27066:
[----:B------:R-:W-:Y:S05]  /*10a0*/  BSYNC B2 ;  /* 0x0000000000027941 */ /* 0x000fea0003800000 */
.L_x_27065:
        /* <DEDUP_REMOVED lines=43> */
.L_x_27064:
[----:B------:R-:W-:Y:S05]  /*1360*/  BSYNC B1 ;  /* 0x0000000000017941 */ /* 0x000fea0003800000 */
.L_x_27063:
        /* <DEDUP_REMOVED lines=19> */
.L_x_27068:
[----:B------:R-:W-:Y:S02]  /*14a0*/  MOV R8, R6 ;  /* 0x0000000600087202 */ /* 0x000fe40000000f00 */
.L_x_27069:
[----:B------:R-:W-:Y:S05]  /*14b0*/  BSYNC B1 ;  /* 0x0000000000017941 */ /* 0x000fea0003800000 */
.L_x_27067:
        /* <DEDUP_REMOVED lines=16> */
.L_x_27073:
[----:B------:R-:W-:Y:S05]  /*15c0*/  BSYNC B2 ;  /* 0x0000000000027941 */ /* 0x000fea0003800000 */
.L_x_27072:
        /* <DEDUP_REMOVED lines=43> */
.L_x_27071:
[----:B------:R-:W-:Y:S05]  /*1880*/  BSYNC B1 ;  /* 0x0000000000017941 */ /* 0x000fea0003800000 */
.L_x_27070:
        /* <DEDUP_REMOVED lines=19> */
.L_x_27075:
[----:B------:R-:W-:Y:S02]  /*19c0*/  MOV R8, R6 ;  /* 0x0000000600087202 */ /* 0x000fe40000000f00 */
.L_x_27076:
[----:B------:R-:W-:Y:S05]  /*19d0*/  BSYNC B1 ;  /* 0x0000000000017941 */ /* 0x000fea0003800000 */
.L_x_27074:
        /* <DEDUP_REMOVED lines=16> */
.L_x_27080:
[----:B------:R-:W-:Y:S05]  /*1ae0*/  BSYNC B2 ;  /* 0x0000000000027941 */ /* 0x000fea0003800000 */
.L_x_27079:
        /* <DEDUP_REMOVED lines=43> */
.L_x_27078:
[----:B------:R-:W-:Y:S05]  /*1da0*/  BSYNC B1 ;  /* 0x0000000000017941 */ /* 0x000fea0003800000 */
.L_x_27077:
[----:B------:R-:W0:Y:S01]  /*1db0*/  I2F.U32 R8, R8 ;  /* 0x0000000800087306 */ /* 0x000e220000201000 */
[----:B------:R-:W-:Y:S01]  /*1dc0*/  FMUL.FTZ R11, R11, R114 ;  /* 0x000000720b0b7220 */ /* 0x000fe20000410000 */
[----:B------:R-:W-:Y:S01]  /*1dd0*/  SEL R10, RZ, 0x10000, P4 ;  /* 0x00010000ff0a7807 */ /* 0x000fe20002000000 */
[----:B------:R-:W-:Y:S01]  /*1de0*/  HFMA2.MMA R117, -RZ, RZ, 0, 2.384185791015625e-07 ;  /* 0x00000004ff757435 */ /* 0x000fe200000001ff */
[----:B------:R-:W-:Y:S01]  /*1df0*/  SEL R12, RZ, 0x100, P3 ;  /* 0x00000100ff0c7807 */ /* 0x000fe20001800000 */
[----:B------:R-:W-:Y:S01]  /*1e00*/  FMUL.FTZ R11, R11, c[0x0][0x1e8] ;  /* 0x00007a000b0b7a20 */ /* 0x000fe20000410000 */
[----:B------:R-:W-:Y:S02]  /*1e10*/  SEL R16, RZ, 0x1, P2 ;  /* 0x00000001ff107807 */ /* 0x000fe40001000000 */
[----:B------:R-:W-:-:S05]  /*1e20*/  IADD3 R14, R0, 0x20, RZ ;  /* 0x00000020000e7810 */ /* 0x000fca0007ffe0ff */
[----:B------:R-:W-:-:S04]  /*1e30*/  @P0 IMAD.WIDE.U32 R18, R14, R111, c[0x0][0x180] ;  /* 0x000060000e120625 */ /* 0x000fc800078e006f */
[----:B0-----:R-:W-:-:S05]  /*1e40*/  FFMA.FTZ R9, R8, R113, 1.1641532182693481445e-10 ;  /* 0x2f00000008097423 */ /* 0x001fca0000010071 */
[----:B------:R-:W-:-:S04]  /*1e50*/  FSETP.GTU.FTZ.AND P5, PT, R9, c[0x0][0x1e4], PT ;  /* 0x0000790009007a0b */ /* 0x000fc80003fbc000 */
[----:B------:R-:W-:Y:S02]  /*1e60*/  SEL R9, RZ, 0x1000000, P5 ;  /* 0x01000000ff097807 */ /* 0x000fe40002800000 */
[----:B------:R-:W-:Y:S02]  /*1e70*/  FSEL R35, R11, RZ, !P5 ;  /* 0x000000ff0b237208 */ /* 0x000fe40006800000 */
[----:B------:R-:W-:Y:S01]  /*1e80*/  IADD3 R9, R12, R9, R10 ;  /* 0x000000090c097210 */ /* 0x000fe20007ffe00a */
[----:B------:R-:W-:-:S04]  /*1e90*/  IMAD.WIDE.U32 R12, R0, R111, c[0x0][0x188] ;  /* 0x00006200000c7625 */ /* 0x000fc800078e006f */
[----:B------:R-:W-:Y:S02]  /*1ea0*/  IMAD.IADD R21, R9, 0x1, R16 ;  /* 0x0000000109157824 */ /* 0x000fe400078e0210 */
[----:B------:R-:W-:Y:S02]  /*1eb0*/  @P1 FADD.FTZ R35, R39, R35 ;  /* 0x0000002327231221 */ /* 0x000fe40000010000 */
[----:B------:R-:W-:-:S03]  /*1ec0*/  IMAD.WIDE.U32 R16, R0, R117, c[0x0][0x190] ;  /* 0x0000640000107625 */ /* 0x000fc600078e0075 */
        /* <DEDUP_REMOVED lines=17> */
.L_x_27082:
[----:B0-----:R-:W-:Y:S02]  /*1fe0*/  IMAD.MOV.U32 R12, RZ, RZ, R6 ;  /* 0x000000ffff0c7224 */ /* 0x001fe400078e0006 */
.L_x_27083:
[----:B------:R-:W-:Y:S05]  /*1ff0*/  BSYNC B1 ;  /* 0x0000000000017941 */ /* 0x000fea0003800000 */
.L_x_27081:
        /* <DEDUP_REMOVED lines=16> */
.L_x_27087:
[----:B------:R-:W-:Y:S05]  /*2100*/  BSYNC B2 ;  /* 0x0000000000027941 */ /* 0x000fea0003800000 */
.L_x_27086:
        /* <DEDUP_REMOVED lines=43> */
.L_x_27085:
[----:B------:R-:W-:Y:S05]  /*23c0*/  BSYNC B1 ;  /* 0x0000000000017941 */ /* 0x000fea0003800000 */
.L_x_27084:
[----:B------:R-:W0:Y:S01]  /*23d0*/  I2F.U32 R12, R12 ;  /* 0x0000000c000c7306 */ /* 0x000e220000201000 */
[----:B-----5:R-:W-:Y:S01]  /*23e0*/  FMUL.FTZ R13, R8, R114 ;  /* 0x00000072080d7220 */ /* 0x020fe20000410000 */
[----:B------:R-:W-:Y:S01]  /*23f0*/  ISETP.NE.AND P3, PT, R20, 0x1, PT ;  /* 0x000000011400780c */ /* 0x000fe20003f65270 */
[----:B------:R-:W-:Y:S02]  /*2400*/  BSSY B1, `(.L_x_27088) ;  /* 0x0000011000017945 */ /* 0x000fe40003800000 */
        /* <DEDUP_REMOVED lines=15> */
.L_x_27089:
[----:B------:R-:W-:Y:S02]  /*2500*/  IMAD.MOV.U32 R8, RZ, RZ, R6 ;  /* 0x000000ffff087224 */ /* 0x000fe400078e0006 */
.L_x_27090:
[----:B------:R-:W-:Y:S05]  /*2510*/  BSYNC B1 ;  /* 0x0000000000017941 */ /* 0x000fea0003800000 */
.L_x_27088:
        /* <DEDUP_REMOVED lines=16> */
.L_x_27094:
[----:B------:R-:W-:Y:S05]  /*2620*/  BSYNC B2 ;  /* 0x0000000000027941 */ /* 0x000fea0003800000 */
.L_x_27093:
        /* <DEDUP_REMOVED lines=43> */
.L_x_27092:
[----:B------:R-:W-:Y:S05]  /*28e0*/  BSYNC B1 ;  /* 0x0000000000017941 */ /* 0x000fea0003800000 */
.L_x_27091:
        /* <DEDUP_REMOVED lines=19> */
.L_x_27096:
[----:B------:R-:W-:Y:S02]  /*2a20*/  MOV R8, R6 ;  /* 0x0000000600087202 */ /* 0x000fe40000000f00 */
.L_x_27097:
[----:B------:R-:W-:Y:S05]  /*2a30*/  BSYNC B1 ;  /* 0x0000000000017941 */ /* 0x000fea0003800000 */
.L_x_27095:
        /* <DEDUP_REMOVED lines=16> */
.L_x_27101:
[----:B------:R-:W-:Y:S05]  /*2b40*/  BSYNC B2 ;  /* 0x0000000000027941 */ /* 0x000fea0003800000 */
.L_x_27100:
        /* <DEDUP_REMOVED lines=43> */
.L_x_27099:
[----:B------:R-:W-:Y:S05]  /*2e00*/  BSYNC B1 ;  /* 0x0000000000017941 */ /* 0x000fea0003800000 */
.L_x_27098:
        /* <DEDUP_REMOVED lines=19> */
.L_x_27103:
[----:B------:R-:W-:Y:S02]  /*2f40*/  IMAD.MOV.U32 R8, RZ, RZ, R6 ;  /* 0x000000ffff087224 */ /* 0x000fe400078e0006 */
.L_x_27104:
[----:B------:R-:W-:Y:S05]  /*2f50*/  BSYNC B1 ;  /* 0x0000000000017941 */ /* 0x000fea0003800000 */
.L_x_27102:
        /* <DEDUP_REMOVED lines=16> */
.L_x_27108:
[----:B------:R-:W-:Y:S05]  /*3060*/  BSYNC B2 ;  /* 0x0000000000027941 */ /* 0x000fea0003800000 */
.L_x_27107:
        /* <DEDUP_REMOVED lines=43> */
.L_x_27106:
[----:B------:R-:W-:Y:S05]  /*3320*/  BSYNC B1 ;  /* 0x0000000000017941 */ /* 0x000fea0003800000 */
.L_x_27105:
        /* <DEDUP_REMOVED lines=8> */
[----:B------:R-:W-:Y:S02]  /*33b0*/  SEL R9, RZ, 0x1000000, P5 ;  /* 0x01000000ff097807 */ /* 0x000fe40002800000 */
[----:B------:R-:W-:Y:S02]  /*33c0*/  FSEL R31, R11, RZ, !P5 ;  /* 0x000000ff0b1f7208 */ /* 0x000fe40006800000 */
[----:B------:R-:W-:Y:S02]  /*33d0*/  IADD3 R9, R12, R9, R10 ;  /* 0x000000090c097210 */ /* 0x000fe40007ffe00a */
[----:B------:R-:W-:Y:S01]  /*33e0*/  IADD3 R12, R0, 0x40, RZ ;  /* 0x00000040000c7810 */ /* 0x000fe20007ffe0ff */
[----:B------:R-:W-:Y:S02]  /*33f0*/  @P1 FADD.FTZ R31, R39, R31 ;  /* 0x0000001f271f1221 */ /* 0x000fe40000010000 */
[----:B------:R-:W-:Y:S02]  /*3400*/  IMAD.IADD R13, R9, 0x1, R16 ;  /* 0x00000001090d7824 */ /* 0x000fe400078e0210 */
[----:B------:R-:W-:-:S04]  /*3410*/  IMAD.WIDE.U32 R16, R14, R111, c[0x0][0x188] ;  /* 0x000062000e107625 */ /* 0x000fc800078e006f */
[----:B------:R-:W-:Y:S01]  /*3420*/  IMAD.WIDE.U32 R14, R14, R117, c[0x0][0x190] ;  /* 0x000064000e0e7625 */ /* 0x000fe200078e0075 */
[----:B------:R0:W-:Y:S03]  /*3430*/  STG.E.128 [R16.64], R28 ;  /* 0x0000001c10007986 */ /* 0x0001e6000c101d06 */
[CC--:B------:R-:W-:Y:S01]  /*3440*/  IMAD.WIDE.U32 R8, R12.reuse, R111.reuse, c[0x0][0x170] ;  /* 0x00005c000c087625 */ /* 0x0c0fe200078e006f */
[----:B------:R0:W-:Y:S03]  /*3450*/  STG.E [R14.64], R13 ;  /* 0x0000000d0e007986 */ /* 0x0001e6000c101906 */
[----:B------:R-:W-:Y:S02]  /*3460*/  @P0 IMAD.WIDE.U32 R18, R12, R111, c[0x0][0x180] ;  /* 0x000060000c120625 */ /* 0x000fe400078e006f */
[----:B------:R-:W5:Y:S04]  /*3470*/  LDG.E.128 R8, [R8.64] ;  /* 0x0000000608087981 */ /* 0x000f68000c1e1d00 */
        /* <DEDUP_REMOVED lines=13> */
.L_x_27110:
[----:B0-----:R-:W-:Y:S02]  /*3550*/  IMAD.MOV.U32 R13, RZ, RZ, R6 ;  /* 0x000000ffff0d7224 */ /* 0x001fe400078e0006 */
.L_x_27111:
[----:B------:R-:W-:Y:S05]  /*3560*/  BSYNC B1 ;  /* 0x0000000000017941 */ /* 0x000fea0003800000 */
.L_x_27109:
        /* <DEDUP_REMOVED lines=16> */
.L_x_27115:
[----:B------:R-:W-:Y:S05]  /*3670*/  BSYNC B2 ;  /* 0x0000000000027941 */ /* 0x000fea0003800000 */
.L_x_27114:
        /* <DEDUP_REMOVED lines=43> */
.L_x_27113:
[----:B------:R-:W-:Y:S05]  /*3930*/  BSYNC B1 ;  /* 0x0000000000017941 */ /* 0x000fea0003800000 */
.L_x_27112:
        /* <DEDUP_REMOVED lines=19> */
.L_x_27117:
[----:B------:R-:W-:Y:S02]  /*3a70*/  MOV R8, R6 ;  /* 0x0000000600087202 */ /* 0x000fe40000000f00 */
.L_x_27118:
[----:B------:R-:W-:Y:S05]  /*3a80*/  BSYNC B1 ;  /* 0x0000000000017941 */ /* 0x000fea0003800000 */
.L_x_27116:
        /* <DEDUP_REMOVED lines=16> */
.L_x_27122:
[----:B------:R-:W-:Y:S05]  /*3b90*/  BSYNC B2 ;  /* 0x0000000000027941 */ /* 0x000fea0003800000 */
.L_x_27121:
        /* <DEDUP_REMOVED lines=43> */
.L_x_27120:
[----:B------:R-:W-:Y:S05]  /*3e50*/  BSYNC B1 ;  /* 0x0000000000017941 */ /* 0x000fea0003800000 */
.L_x_27119:
        /* <DEDUP_REMOVED lines=19> */
.L_x_27124:
[----:B------:R-:W-:Y:S02]  /*3f90*/  IMAD.MOV.U32 R8, RZ, RZ, R6 ;  /* 0x000000ffff087224 */ /* 0x000fe400078e0006 */
.L_x_27125:
[----:B------:R-:W-:Y:S05]  /*3fa0*/  BSYNC B1 ;  /* 0x0000000000017941 */ /* 0x000fea0003800000 */
.L_x_27123:
        /* <DEDUP_REMOVED lines=16> */
.L_x_27129:
[----:B------:R-:W-:Y:S05]  /*40b0*/  BSYNC B2 ;  /* 0x0000000000027941 */ /* 0x000fea0003800000 */
.L_x_27128:
        /* <DEDUP_REMOVED lines=43> */
.L_x_27127:
[----:B------:R-:W-:Y:S05]  /*4370*/  BSYNC B1 ;  /* 0x0000000000017941 */ /* 0x000fea0003800000 */
.L_x_27126:
        /* <DEDUP_REMOVED lines=19> */
.L_x_27131:
[----:B------:R-:W-:Y:S02]  /*44b0*/  MOV R8, R6 ;  /* 0x0000000600087202 */ /* 0x000fe40000000f00 */
.L_x_27132:
[----:B------:R-:W-:Y:S05]  /*44c0*/  BSYNC B1 ;  /* 0x0000000000017941 */ /* 0x000fea0003800000 */
.L_x_27130:
        /* <DEDUP_REMOVED lines=16> */
.L_x_27136:
[----:B------:R-:W-:Y:S05]  /*45d0*/  BSYNC B2 ;  /* 0x0000000000027941 */ /* 0x000fea0003800000 */
.L_x_27135:
        /* <DEDUP_REMOVED lines=43> */
.L_x_27134:
[----:B------:R-:W-:Y:S05]  /*4890*/  BSYNC B1 ;  /* 0x0000000000017941 */ /* 0x000fea0003800000 */
.L_x_27133:
[----:B------:R-:W0:Y:S01]  /*48a0*/  I2F.U32 R8, R8 ;  /* 0x0000000800087306 */ /* 0x000e220000201000 */
[----:B------:R-:W-:Y:S01]  /*48b0*/  FMUL.FTZ R11, R11, R114 ;  /* 0x000000720b0b7220 */ /* 0x000fe20000410000 */
[----:B------:R-:W-:Y:S02]  /*48c0*/  SEL R10, RZ, 0x10000, P4 ;  /* 0x00010000ff0a7807 */ /* 0x000fe40002000000 */
        /* <DEDUP_REMOVED lines=9> */
[----:B------:R-:W-:-:S03]  /*4960*/  IADD3 R9, R13, R9, R10 ;  /* 0x000000090d097210 */ /* 0x000fc60007ffe00a */
[----:B------:R-:W-:Y:S01]  /*4970*/  @P1 FADD.FTZ R27, R39, R27 ;  /* 0x0000001b271b1221 */ /* 0x000fe20000010000 */
[----:B------:R-:W-:Y:S01]  /*4980*/  IADD3 R21, R9, R16, RZ ;  /* 0x0000001009157210 */ /* 0x000fe20007ffe0ff */
[----:B------:R-:W-:-:S04]  /*4990*/  IMAD.WIDE.U32 R16, R12, R111, c[0x0][0x188] ;  /* 0x000062000c107625 */ /* 0x000fc800078e006f */
[----:B------:R-:W-:Y:S01]  /*49a0*/  IMAD.WIDE.U32 R12, R12, R117, c[0x0][0x190] ;  /* 0x000064000c0c7625 */ /* 0x000fe200078e0075 */
[----:B------:R0:W-:Y:S03]  /*49b0*/  STG.E.128 [R16.64], R24 ;  /* 0x0000001810007986 */ /* 0x0001e6000c101d06 */
[----:B------:R-:W-:Y:S01]  /*49c0*/  IMAD.WIDE.U32 R8, R14, R111, c[0x0][0x170] ;  /* 0x00005c000e087625 */ /* 0x000fe200078e006f */
        /* <DEDUP_REMOVED lines=15> */
.L_x_27138:
[----:B0-----:R-:W-:Y:S02]  /*4ac0*/  MOV R12, R6 ;  /* 0x00000006000c7202 */ /* 0x001fe40000000f00 */
.L_x_27139:
[----:B------:R-:W-:Y:S05]  /*4ad0*/  BSYNC B1 ;  /* 0x0000000000017941 */ /* 0x000fea0003800000 */
.L_x_27137:
        /* <DEDUP_REMOVED lines=16> */
.L_x_27143:
[----:B------:R-:W-:Y:S05]  /*4be0*/  BSYNC B2 ;  /* 0x0000000000027941 */ /* 0x000fea0003800000 */
.L_x_27142:
        /* <DEDUP_REMOVED lines=43> */
.L_x_27141:
[----:B------:R-:W-:Y:S05]  /*4ea0*/  BSYNC B1 ;  /* 0x0000000000017941 */ /* 0x000fea0003800000 */
.L_x_27140:
        /* <DEDUP_REMOVED lines=19> */
.L_x_27145:
[----:B------:R-:W-:Y:S02]  /*4fe0*/  IMAD.MOV.U32 R8, RZ, RZ, R6 ;  /* 0x000000ffff087224 */ /* 0x000fe400078e0006 */
.L_x_27146:
[----:B------:R-:W-:Y:S05]  /*4ff0*/  BSYNC B1 ;  /* 0x0000000000017941 */ /* 0x000fea0003800000 */
.L_x_27144:
        /* <DEDUP_REMOVED lines=16> */
.L_x_27150:
[----:B------:R-:W-:Y:S05]  /*5100*/  BSYNC B2 ;  /* 0x0000000000027941 */ /* 0x000fea0003800000 */
.L_x_27149:
        /* <DEDUP_REMOVED lines=43> */
.L_x_27148:
[----:B------:R-:W-:Y:S05]  /*53c0*/  BSYNC B1 ;  /* 0x0000000000017941 */ /* 0x000fea0003800000 */
.L_x_27147:
        /* <DEDUP_REMOVED lines=19> */
.L_x_27152:
[----:B------:R-:W-:Y:S02]  /*5500*/  MOV R8, R6 ;  /* 0x0000000600087202 */ /* 0x000fe40000000f00 */
.L_x_27153:
[----:B------:R-:W-:Y:S05]  /*5510*/  BSYNC B1 ;  /* 0x0000000000017941 */ /* 0x000fea0003800000 */
.L_x_27151:
        /* <DEDUP_REMOVED lines=16> */
.L_x_27157:
[----:B------:R-:W-:Y:S05]  /*5620*/  BSYNC B2 ;  /* 0x0000000000027941 */ /* 0x000fea0003800000 */
.L_x_27156:
        /* <DEDUP_REMOVED lines=43> */
.L_x_27155:
[----:B------:R-:W-:Y:S05]  /*58e0*/  BSYNC B1 ;  /* 0x0000000000017941 */ /* 0x000fea0003800000 */
.L_x_27154:
        /* <DEDUP_REMOVED lines=19> */
.L_x_27159:
[----:B------:R-:W-:Y:S02]  /*5a20*/  IMAD.MOV.U32 R8, RZ, RZ, R6 ;  /* 0x000000ffff087224 */ /* 0x000fe400078e0006 */
.L_x_27160:
[----:B------:R-:W-:Y:S05]  /*5a30*/  BSYNC B1 ;  /* 0x0000000000017941 */ /* 0x000fea0003800000 */
.L_x_27158:
        /* <DEDUP_REMOVED lines=16> */
.L_x_27164:
[----:B------:R-:W-:Y:S05]  /*5b40*/  BSYNC B2 ;  /* 0x0000000000027941 */ /* 0x000fea0003800000 */
.L_x_27163:
        /* <DEDUP_REMOVED lines=43> */
.L_x_27162:
[----:B------:R-:W-:Y:S05]  /*5e00*/  BSYNC B1 ;  /* 0x0000000000017941 */ /* 0x000fea0003800000 */
.L_x_27161:
[----:B------:R-:W0:Y:S01]  /*5e10*/  I2F.U32 R8, R8 ;  /* 0x0000000800087306 */ /* 0x000e220000201000 */
[----:B------:R-:W-:Y:S01]  /*5e20*/  FMUL.FTZ R11, R11, R114 ;  /* 0x000000720b0b7220 */ /* 0x000fe20000410000 */
[----:B------:R-:W-:Y:S02]  /*5e30*/  SEL R10, RZ, 0x10000, P4 ;  /* 0x00010000ff0a7807 */ /* 0x000fe40002000000 */
[----:B------:R-:W-:Y:S01]  /*5e40*/  SEL R12, RZ, 0x100, P3 ;  /* 0x00000100ff0c7807 */ /* 0x000fe20001800000 */
[----:B------:R-:W-:Y:S01]  /*5e50*/  FMUL.FTZ R11, R11, c[0x0][0x1e8] ;  /* 0x00007a000b0b7a20 */ /* 0x000fe20000410000 */
[----:B------:R-:W-:Y:S02]  /*5e60*/  SEL R16, RZ, 0x1, P2 ;  /* 0x00000001ff107807 */ /* 0x000fe40001000000 */
[----:B------:R-:W-:Y:S01]  /*5e70*/  IADD3 R106, R0, 0x80, RZ ;  /* 0x00000080006a7810 */ /* 0x000fe20007ffe0ff */
        /* <DEDUP_REMOVED lines=11> */
[----:B------:R0:W-:Y:S01]  /*5f30*/  STG.E [R14.64], R105 ;  /* 0x000000690e007986 */ /* 0x0001e2000c101906 */
[----:B------:R-:W-:-:S03]  /*5f40*/  @P0 IMAD.WIDE.U32 R16, R106, R111, c[0x0][0x180] ;  /* 0x000060006a100625 */ /* 0x000fc600078e006f */
        /* <DEDUP_REMOVED lines=14> */
.L_x_27166:
[----:B0-----:R-:W-:Y:S02]  /*6030*/  IMAD.MOV.U32 R18, RZ, RZ, R6 ;  /* 0x000000ffff127224 */ /* 0x001fe400078e0006 */
.L_x_27167:
[----:B------:R-:W-:Y:S05]  /*6040*/  BSYNC B1 ;  /* 0x0000000000017941 */ /* 0x000fea0003800000 */
.L_x_27165:
        /* <DEDUP_REMOVED lines=16> */
.L_x_27171:
[----:B------:R-:W-:Y:S05]  /*6150*/  BSYNC B2 ;  /* 0x0000000000027941 */ /* 0x000fea0003800000 */
.L_x_27170:
        /* <DEDUP_REMOVED lines=43> */
.L_x_27169:
[----:B------:R-:W-:Y:S05]  /*6410*/  BSYNC B1 ;  /* 0x0000000000017941 */ /* 0x000fea0003800000 */
.L_x_27168:
        /* <DEDUP_REMOVED lines=19> */
.L_x_27173:
[----:B------:R-:W-:Y:S02]  /*6550*/  MOV R8, R6 ;  /* 0x0000000600087202 */ /* 0x000fe40000000f00 */
.L_x_27174:
[----:B------:R-:W-:Y:S05]  /*6560*/  BSYNC B1 ;  /* 0x0000000000017941 */ /* 0x000fea0003800000 */
.L_x_27172:
        /* <DEDUP_REMOVED lines=16> */
.L_x_27178:
[----:B------:R-:W-:Y:S05]  /*6670*/  BSYNC B2 ;  /* 0x0000000000027941 */ /* 0x000fea0003800000 */
.L_x_27177:
        /* <DEDUP_REMOVED lines=44> */
.L_x_27176:
[----:B------:R-:W-:Y:S05]  /*6940*/  BSYNC B1 ;  /* 0x0000000000017941 */ /* 0x000fea0003800000 */
.L_x_27175:
        /* <DEDUP_REMOVED lines=19> */
.L_x_27180:
[----:B------:R-:W-:Y:S02]  /*6a80*/  MOV R19, R6 ;  /* 0x0000000600137202 */ /* 0x000fe40000000f00 */
.L_x_27181:
[----:B------:R-:W-:Y:S05]  /*6a90*/  BSYNC B1 ;  /* 0x0000000000017941 */ /* 0x000fea0003800000 */
.L_x_27179:
        /* <DEDUP_REMOVED lines=16> */
.L_x_27185:
[----:B------:R-:W-:Y:S05]  /*6ba0*/  BSYNC B2 ;  /* 0x0000000000027941 */ /* 0x000fea0003800000 */
.L_x_27184:
        /* <DEDUP_REMOVED lines=43> */
.L_x_27183:
[----:B------:R-:W-:Y:S05]  /*6e60*/  BSYNC B1 ;  /* 0x0000000000017941 */ /* 0x000fea0003800000 */
.L_x_27182:
        /* <DEDUP_REMOVED lines=19> */
.L_x_27187:
[----:B------:R-:W-:Y:S02]  /*6fa0*/  IMAD.MOV.U32 R10, RZ, RZ, R6 ;  /* 0x000000ffff0a7224 */ /* 0x000fe400078e0006 */
.L_x_27188:
[----:B------:R-:W-:Y:S05]  /*6fb0*/  BSYNC B1 ;  /* 0x0000000000017941 */ /* 0x000fea0003800000 */
.L_x_27186:
        /* <DEDUP_REMOVED lines=16> */
.L_x_27192:
[----:B------:R-:W-:Y:S05]  /*70c0*/  BSYNC B2 ;  /* 0x0000000000027941 */ /* 0x000fea0003800000 */
.L_x_27191:
        /* <DEDUP_REMOVED lines=44> */
.L_x_27190:
[----:B------:R-:W-:Y:S05]  /*7390*/  BSYNC B1 ;  /* 0x0000000000017941 */ /* 0x000fea0003800000 */
.L_x_27189:
        /* <DEDUP_REMOVED lines=34> */
.L_x_27194:
[----:B0-----:R-:W-:Y:S02]  /*75c0*/  MOV R106, R6 ;  /* 0x00000006006a7202 */ /* 0x001fe40000000f00 */
.L_x_27195:
[----:B------:R-:W-:Y:S05]  /*75d0*/  BSYNC B1 ;  /* 0x0000000000017941 */ /* 0x000fea0003800000 */
.L_x_27193:
        /* <DEDUP_REMOVED lines=16> */
.L_x_27199:
[----:B------:R-:W-:Y:S05]  /*76e0*/  BSYNC B2 ;  /* 0x0000000000027941 */ /* 0x000fea0003800000 */
.L_x_27198:
        /* <DEDUP_REMOVED lines=43> */
.L_x_27197:
[----:B------:R-:W-:Y:S05]  /*79a0*/  BSYNC B1 ;  /* 0x0000000000017941 */ /* 0x000fea0003800000 */
.L_x_27196:
        /* <DEDUP_REMOVED lines=19> */
.L_x_27201:
[----:B------:R-:W-:Y:S02]  /*7ae0*/  IMAD.MOV.U32 R8, RZ, RZ, R6 ;  /* 0x000000ffff087224 */ /* 0x000fe400078e0006 */
.L_x_27202:
[----:B------:R-:W-:Y:S05]  /*7af0*/  BSYNC B1 ;  /* 0x0000000000017941 */ /* 0x000fea0003800000 */
.L_x_27200:
        /* <DEDUP_REMOVED lines=16> */
.L_x_27206:
[----:B------:R-:W-:Y:S05]  /*7c00*/  BSYNC B2 ;  /* 0x0000000000027941 */ /* 0x000fea0003800000 */
.L_x_27205:
        /* <DEDUP_REMOVED lines=43> */
.L_x_27204:
[----:B------:R-:W-:Y:S05]  /*7ec0*/  BSYNC B1 ;  /* 0x0000000000017941 */ /* 0x000fea0003800000 */
.L_x_27203:
        /* <DEDUP_REMOVED lines=19> */
.L_x_27208:
[----:B------:R-:W-:Y:S02]  /*8000*/  MOV R106, R6 ;  /* 0x00000006006a7202 */ /* 0x000fe40000000f00 */
.L_x_27209:
[----:B------:R-:W-:Y:S05]  /*8010*/  BSYNC B1 ;  /* 0x0000000000017941 */ /* 0x000fea0003800000 */
.L_x_27207:
        /* <DEDUP_REMOVED lines=16> */
.L_x_27213:
[----:B------:R-:W-:Y:S05]  /*8120*/  BSYNC B2 ;  /* 0x0000000000027941 */ /* 0x000fea0003800000 */
.L_x_27212:
        /* <DEDUP_REMOVED lines=43> */
.L_x_27211:
[----:B------:R-:W-:Y:S05]  /*83e0*/  BSYNC B1 ;  /* 0x0000000000017941 */ /* 0x000fea0003800000 */
.L_x_27210:
        /* <DEDUP_REMOVED lines=19> */
.L_x_27215:
[----:B------:R-:W-:Y:S02]  /*8520*/  IMAD.MOV.U32 R10, RZ, RZ, R6 ;  /* 0x000000ffff0a7224 */ /* 0x000fe400078e0006 */
.L_x_27216:
[----:B------:R-:W-:Y:S05]  /*8530*/  BSYNC B1 ;  /* 0x0000000000017941 */ /* 0x000fea0003800000 */
.L_x_27214:
        /* <DEDUP_REMOVED lines=16> */
.L_x_27220:
[----:B------:R-:W-:Y:S05]  /*8640*/  BSYNC B2 ;  /* 0x0000000000027941 */ /* 0x000fea0003800000 */
.L_x_27219:
        /* <DEDUP_REMOVED lines=43> */
.L_x_27218:
[----:B------:R-:W-:Y:S05]  /*8900*/  BSYNC B1 ;  /* 0x0000000000017941 */ /* 0x000fea0003800000 */
.L_x_27217:
[----:B------:R-:W0:Y:S01]  /*8910*/  I2F.U32 R8, R10 ;  /* 0x0000000a00087306 */ /* 0x000e220000201000 */
[----:B------:R-:W-:Y:S01]  /*8920*/  FMUL.FTZ R11, R11, R114 ;  /* 0x000000720b0b7220 */ /* 0x000fe20000410000 */
[----:B------:R-:W-:Y:S01]  /*8930*/  SEL R9, RZ, 0x10000, P4 ;  /* 0x00010000ff097807 */ /* 0x000fe20002000000 */
[----:B------:R-:W-:Y:S01]  /*8940*/  IMAD.WIDE.U32 R106, R116, R111, c[0x0][0x188] ;  /* 0x00006200746a7625 */ /* 0x000fe200078e006f */
[----:B------:R-:W-:-:S03]  /*8950*/  SEL R104, RZ, 0x100, P3 ;  /* 0x00000100ff687807 */ /* 0x000fc60001800000 */
[----:B------:R-:W-:Y:S02]  /*8960*/  FMUL.FTZ R11, R11, c[0x0][0x1e8] ;  /* 0x00007a000b0b7a20 */ /* 0x000fe40000410000 */
[----:B------:R-:W-:Y:S01]  /*8970*/  IMAD.WIDE.U32 R118, R116, R117, c[0x0][0x190] ;  /* 0x0000640074767625 */ /* 0x000fe200078e0075 */
[----:B------:R-:W-:-:S03]  /*8980*/  IADD3 R116, R0, 0xc0, RZ ;  /* 0x000000c000747810 */ /* 0x000fc60007ffe0ff */
[----:B0-----:R-:W-:-:S05]  /*8990*/  FFMA.FTZ R8, R8, R113, 1.1641532182693481445e-10 ;  /* 0x2f00000008087423 */ /* 0x001fca0000010071 */
[----:B------:R-:W-:-:S04]  /*89a0*/  FSETP.GTU.FTZ.AND P5, PT, R8, c[0x0][0x1e4], PT ;  /* 0x0000790008007a0b */ /* 0x000fc80003fbc000 */
[----:B------:R-:W-:Y:S02]  /*89b0*/  SEL R8, RZ, 0x1000000, P5 ;  /* 0x01000000ff087807 */ /* 0x000fe40002800000 */
[----:B------:R-:W-:Y:S02]  /*89c0*/  FSEL R15, R11, RZ, !P5 ;  /* 0x000000ff0b0f7208 */ /* 0x000fe40006800000 */
[----:B------:R-:W-:Y:S02]  /*89d0*/  SEL R11, RZ, 0x1, P2 ;  /* 0x00000001ff0b7807 */ /* 0x000fe40001000000 */
[----:B------:R-:W-:Y:S01]  /*89e0*/  IADD3 R8, R104, R8, R9 ;  /* 0x0000000868087210 */ /* 0x000fe20007ffe009 */
[----:B------:R-:W-:Y:S02]  /*89f0*/  @P1 FADD.FTZ R15, R39, R15 ;  /* 0x0000000f270f1221 */ /* 0x000fe40000010000 */
[----:B------:R-:W-:-:S03]  /*8a00*/  @P0 IMAD.WIDE.U32 R104, R116, R111, c[0x0][0x180] ;  /* 0x0000600074680625 */ /* 0x000fc600078e006f */
[----:B------:R0:W-:Y:S01]  /*8a10*/  STG.E.128 [R106.64], R12 ;  /* 0x0000000c6a007986 */ /* 0x0001e2000c101d06 */
[----:B------:R-:W-:Y:S02]  /*8a20*/  IMAD.IADD R115, R8, 0x1, R11 ;  /* 0x0000000108737824 */ /* 0x000fe400078e020b */
        /* <DEDUP_REMOVED lines=16> */
.L_x_27222:
[----:B0-----:R-:W-:Y:S02]  /*8b30*/  IMAD.MOV.U32 R115, RZ, RZ, R6 ;  /* 0x000000ffff737224 */ /* 0x001fe400078e0006 */
.L_x_27223:
[----:B------:R-:W-:Y:S05]  /*8b40*/  BSYNC B1 ;  /* 0x0000000000017941 */ /* 0x000fea0003800000 */
.L_x_27221:
        /* <DEDUP_REMOVED lines=16> */
.L_x_27227:
[----:B------:R-:W-:Y:S05]  /*8c50*/  BSYNC B2 ;  /* 0x0000000000027941 */ /* 0x000fea0003800000 */
.L_x_27226:
        /* <DEDUP_REMOVED lines=43> */
.L_x_27225:
[----:B------:R-:W-:Y:S05]  /*8f10*/  BSYNC B1 ;  /* 0x0000000000017941 */ /* 0x000fea0003800000 */
.L_x_27224:
        /* <DEDUP_REMOVED lines=19> */
.L_x_27229:
[----:B------:R-:W-:Y:S02]  /*9050*/  MOV R115, R6 ;  /* 0x0000000600737202 */ /* 0x000fe40000000f00 */
.L_x_27230:
[----:B------:R-:W-:Y:S05]  /*9060*/  BSYNC B1 ;  /* 0x0000000000017941 */ /* 0x000fea0003800000 */
.L_x_27228:
        /* <DEDUP_REMOVED lines=16> */
.L_x_27234:
[----:B------:R-:W-:Y:S05]  /*9170*/  BSYNC B2 ;  /* 0x0000000000027941 */ /* 0x000fea0003800000 */
.L_x_27233:
        /* <DEDUP_REMOVED lines=43> */
.L_x_27232:
[----:B------:R-:W-:Y:S05]  /*9430*/  BSYNC B1 ;  /* 0x0000000000017941 */ /* 0x000fea0003800000 */
.L_x_27231:
        /* <DEDUP_REMOVED lines=19> */
.L_x_27236:
[----:B------:R-:W-:Y:S02]  /*9570*/  IMAD.MOV.U32 R115, RZ, RZ, R6 ;  /* 0x000000ffff737224 */ /* 0x000fe400078e0006 */
.L_x_27237:
[----:B------:R-:W-:Y:S05]  /*9580*/  BSYNC B1 ;  /* 0x0000000000017941 */ /* 0x000fea0003800000 */
.L_x_27235:
        /* <DEDUP_REMOVED lines=16> */
.L_x_27241:
[----:B------:R-:W-:Y:S05]  /*9690*/  BSYNC B2 ;  /* 0x0000000000027941 */ /* 0x000fea0003800000 */
.L_x_27240:
        /* <DEDUP_REMOVED lines=43> */
.L_x_27239:
[----:B------:R-:W-:Y:S05]  /*9950*/  BSYNC B1 ;  /* 0x0000000000017941 */ /* 0x000fea0003800000 */
.L_x_27238:
        /* <DEDUP_REMOVED lines=19> */
.L_x_27243:
[----:B------:R-:W-:Y:S02]  /*9a90*/  MOV R115, R6 ;  /* 0x0000000600737202 */ /* 0x000fe40000000f00 */
.L_x_27244:
[----:B------:R-:W-:Y:S05]  /*9aa0*/  BSYNC B1 ;  /* 0x0000000000017941 */ /* 0x000fea0003800000 */
.L_x_27242:
        /* <DEDUP_REMOVED lines=16> */
.L_x_27248:
[----:B------:R-:W-:Y:S05]  /*9bb0*/  BSYNC B2 ;  /* 0x0000000000027941 */ /* 0x000fea0003800000 */
.L_x_27247:
        /* <DEDUP_REMOVED lines=43> */
.L_x_27246:
[----:B------:R-:W-:Y:S05]  /*9e70*/  BSYNC B1 ;  /* 0x0000000000017941 */ /* 0x000fea0003800000 */
.L_x_27245:
[----:B------:R-:W0:Y:S01]  /*9e80*/  I2F.U32 R104, R115 ;  /* 0x0000007300687306 */ /* 0x000e220000201000 */
[----:B------:R-:W-:Y:S01]  /*9e90*/  FMUL.FTZ R11, R11, R114 ;  /* 0x000000720b0b7220 */ /* 0x000fe20000410000 */
[----:B------:R-:W-:Y:S01]  /*9ea0*/  SEL R105, RZ, 0x10000, P4 ;  /* 0x00010000ff697807 */ /* 0x000fe20002000000 */
[----:B------:R-:W-:Y:S01]  /*9eb0*/  IMAD.WIDE.U32 R120, R116, R111, c[0x0][0x188] ;  /* 0x0000620074787625 */ /* 0x000fe200078e006f */
[----:B------:R-:W-:-:S03]  /*9ec0*/  SEL R106, RZ, 0x100, P3 ;  /* 0x00000100ff6a7807 */ /* 0x000fc60001800000 */
[----:B------:R-:W-:Y:S02]  /*9ed0*/  FMUL.FTZ R11, R11, c[0x0][0x1e8] ;  /* 0x00007a000b0b7a20 */ /* 0x000fe40000410000 */
[----:B------:R-:W-:Y:S01]  /*9ee0*/  IMAD.WIDE.U32 R124, R116, R117, c[0x0][0x190] ;  /* 0x00006400747c7625 */ /* 0x000fe200078e0075 */
[----:B------:R-:W-:-:S05]  /*9ef0*/  IADD3 R116, R0, 0xe0, RZ ;  /* 0x000000e000747810 */ /* 0x000fca0007ffe0ff */
[----:B------:R-:W-:-:S04]  /*9f00*/  @P0 IMAD.WIDE.U32 R118, R111, R116, c[0x0][0x180] ;  /* 0x000060006f760625 */ /* 0x000fc800078e0074 */
[----:B0-----:R-:W-:-:S05]  /*9f10*/  FFMA.FTZ R104, R104, R113, 1.1641532182693481445e-10 ;  /* 0x2f00000068687423 */ /* 0x001fca0000010071 */
[----:B------:R-:W-:-:S04]  /*9f20*/  FSETP.GTU.FTZ.AND P5, PT, R104, c[0x0][0x1e4], PT ;  /* 0x0000790068007a0b */ /* 0x000fc80003fbc000 */
[----:B------:R-:W-:Y:S02]  /*9f30*/  SEL R104, RZ, 0x1000000, P5 ;  /* 0x01000000ff687807 */ /* 0x000fe40002800000 */
[----:B------:R-:W-:Y:S02]  /*9f40*/  FSEL R11, R11, RZ, !P5 ;  /* 0x000000ff0b0b7208 */ /* 0x000fe40006800000 */
[----:B------:R-:W-:Y:S02]  /*9f50*/  IADD3 R104, R106, R104, R105 ;  /* 0x000000686a687210 */ /* 0x000fe40007ffe069 */
[----:B------:R-:W-:Y:S01]  /*9f60*/  SEL R105, RZ, 0x1, P2 ;  /* 0x00000001ff697807 */ /* 0x000fe20001000000 */
[----:B------:R-:W-:-:S03]  /*9f70*/  @P1 FADD.FTZ R11, R39, R11 ;  /* 0x0000000b270b1221 */ /* 0x000fc60000010000 */
[----:B------:R-:W-:Y:S01]  /*9f80*/  IADD3 R115, R104, R105, RZ ;  /* 0x0000006968737210 */ /* 0x000fe20007ffe0ff */
[----:B------:R-:W-:Y:S01]  /*9f90*/  IMAD.WIDE.U32 R104, R116, R111, c[0x0][0x170] ;  /* 0x00005c0074687625 */ /* 0x000fe200078e006f */
[----:B------:R0:W-:Y:S04]  /*9fa0*/  STG.E.128 [R120.64], R8 ;  /* 0x0000000878007986 */ /* 0x0001e8000c101d06 */
[----:B------:R1:W-:Y:S04]  /*9fb0*/  STG.E [R124.64], R115 ;  /* 0x000000737c007986 */ /* 0x0003e8000c101906 */
[----:B------:R-:W5:Y:S04]  /*9fc0*/  LDG.E.128 R104, [R104.64] ;  /* 0x0000000668687981 */ /* 0x000f68000c1e1d00 */
[----:B------:R1:W5:Y:S01]  /*9fd0*/  @P0 LDG.E.128 R36, [R118.64] ;  /* 0x0000000676240981 */ /* 0x000362000c1e1d00 */
[C---:B------:R-:W-:Y:S01]  /*9fe0*/  ISETP.NE.AND P0, PT, R122.reuse, 0x1, PT ;  /* 0x000000017a00780c */ /* 0x040fe20003f05270 */
[----:B------:R-:W-:Y:S01]  /*9ff0*/  BSSY B1, `(.L_x_27249) ;  /* 0x000000c000017945 */ /* 0x000fe20003800000 */
[----:B0-----:R-:W-:-:S11]  /*a000*/  IADD3 R120, R122, 0x1, RZ ;  /* 0x000000017a787810 */ /* 0x001fd60007ffe0ff */
        /* <DEDUP_REMOVED lines=9> */
.L_x_27250:
[----:B-1----:R-:W-:Y:S02]  /*a0a0*/  MOV R115, R6 ;  /* 0x0000000600737202 */ /* 0x002fe40000000f00 */
.L_x_27251:
[----:B------:R-:W-:Y:S05]  /*a0b0*/  BSYNC B1 ;  /* 0x0000000000017941 */ /* 0x000fea0003800000 */
.L_x_27249:
        /* <DEDUP_REMOVED lines=16> */
.L_x_27255:
[----:B------:R-:W-:Y:S05]  /*a1c0*/  BSYNC B2 ;  /* 0x0000000000027941 */ /* 0x000fea0003800000 */
.L_x_27254:
        /* <DEDUP_REMOVED lines=43> */
.L_x_27253:
[----:B------:R-:W-:Y:S05]  /*a480*/  BSYNC B1 ;  /* 0x0000000000017941 */ /* 0x000fea0003800000 */
.L_x_27252:
        /* <DEDUP_REMOVED lines=19> */
.L_x_27257:
[----:B------:R-:W-:Y:S02]  /*a5c0*/  IMAD.MOV.U32 R115, RZ, RZ, R6 ;  /* 0x000000ffff737224 */ /* 0x000fe400078e0006 */
.L_x_27258:
[----:B------:R-:W-:Y:S05]  /*a5d0*/  BSYNC B1 ;  /* 0x0000000000017941 */ /* 0x000fea0003800000 */
.L_x_27256:
        /* <DEDUP_REMOVED lines=16> */
.L_x_27262:
[----:B------:R-:W-:Y:S05]  /*a6e0*/  BSYNC B2 ;  /* 0x0000000000027941 */ /* 0x000fea0003800000 */
.L_x_27261:
        /* <DEDUP_REMOVED lines=41> */
[----:B------:R-:W-:Y:S01]  /*a980*/  HFMA2.MMA R118, -RZ, RZ, 0, 0 ;  /* 0x00000000ff767435 */ /* 0x000fe200000001ff */
[----:B------:R-:W-:-:S05]  /*a990*/  LOP3.LUT R7, R119, UR26, R120, 0x96, !PT ;  /* 0x0000001a77077c12 */ /* 0x000fca000f8e9678 */
.L_x_27260:
[----:B------:R-:W-:Y:S05]  /*a9a0*/  BSYNC B1 ;  /* 0x0000000000017941 */ /* 0x000fea0003800000 */
.L_x_27259:
        /* <DEDUP_REMOVED lines=19> */
.L_x_27264:
[----:B------:R-:W-:Y:S02]  /*aae0*/  MOV R122, R6 ;  /* 0x00000006007a7202 */ /* 0x000fe40000000f00 */
.L_x_27265:
[----:B------:R-:W-:Y:S05]  /*aaf0*/  BSYNC B1 ;  /* 0x0000000000017941 */ /* 0x000fea0003800000 */
.L_x_27263:
        /* <DEDUP_REMOVED lines=16> */
.L_x_27269:
[----:B------:R-:W-:Y:S05]  /*ac00*/  BSYNC B2 ;  /* 0x0000000000027941 */ /* 0x000fea0003800000 */
.L_x_27268:
        /* <DEDUP_REMOVED lines=43> */
.L_x_27267:
[----:B------:R-:W-:Y:S05]  /*aec0*/  BSYNC B1 ;  /* 0x0000000000017941 */ /* 0x000fea0003800000 */
.L_x_27266:
        /* <DEDUP_REMOVED lines=19> */
.L_x_27271:
[----:B------:R-:W-:Y:S02]  /*b000*/  IMAD.MOV.U32 R122, RZ, RZ, R6 ;  /* 0x000000ffff7a7224 */ /* 0x000fe400078e0006 */
.L_x_27272:
[----:B------:R-:W-:Y:S05]  /*b010*/  BSYNC B1 ;  /* 0x0000000000017941 */ /* 0x000fea0003800000 */
.L_x_27270:
        /* <DEDUP_REMOVED lines=16> */
.L_x_27276:
[----:B------:R-:W-:Y:S05]  /*b120*/  BSYNC B2 ;  /* 0x0000000000027941 */ /* 0x000fea0003800000 */
.L_x_27275:
        /* <DEDUP_REMOVED lines=43> */
.L_x_27274:
[----:B------:R-:W-:Y:S05]  /*b3e0*/  BSYNC B1 ;  /* 0x0000000000017941 */ /* 0x000fea0003800000 */
.L_x_27273:
[----:B------:R-:W0:Y:S01]  /*b3f0*/  I2F.U32 R118, R122 ;  /* 0x0000007a00767306 */ /* 0x000e220000201000 */
[----:B------:R-:W-:Y:S01]  /*b400*/  FMUL.FTZ R107, R107, R114 ;  /* 0x000000726b6b7220 */ /* 0x000fe20000410000 */
[----:B------:R-:W-:Y:S01]  /*b410*/  SEL R114, RZ, 0x10000, P3 ;  /* 0x00010000ff727807 */ /* 0x000fe20001800000 */
[----:B------:R-:W-:-:S04]  /*b420*/  IMAD.WIDE.U32 R120, R116, R117, c[0x0][0x190] ;  /* 0x0000640074787625 */ /* 0x000fc800078e0075 */
[----:B------:R-:W-:Y:S02]  /*b430*/  FMUL.FTZ R107, R107, c[0x0][0x1e8] ;  /* 0x00007a006b6b7a20 */ /* 0x000fe40000410000 */
[----:B0-----:R-:W-:Y:S01]  /*b440*/  FFMA.FTZ R118, R118, R113, 1.1641532182693481445e-10 ;  /* 0x2f00000076767423 */ /* 0x001fe20000010071 */
[----:B------:R-:W-:-:S04]  /*b450*/  SEL R113, RZ, 0x100, P2 ;  /* 0x00000100ff717807 */ /* 0x000fc80001000000 */
[----:B------:R-:W-:Y:S01]  /*b460*/  FSETP.GTU.FTZ.AND P4, PT, R118, c[0x0][0x1e4], PT ;  /* 0x0000790076007a0b */ /* 0x000fe20003f9c000 */
[----:B------:R-:W-:-:S03]  /*b470*/  IMAD.WIDE.U32 R118, R116, R111, c[0x0][0x188] ;  /* 0x0000620074767625 */ /* 0x000fc600078e006f */
[----:B------:R-:W-:Y:S02]  /*b480*/  SEL R111, RZ, 0x1000000, P4 ;  /* 0x01000000ff6f7807 */ /* 0x000fe40002000000 */
[----:B------:R-:W-:Y:S02]  /*b490*/  FSEL R107, R107, RZ, !P4 ;  /* 0x000000ff6b6b7208 */ /* 0x000fe40006000000 */
[----:B------:R-:W-:Y:S02]  /*b4a0*/  IADD3 R111, R113, R111, R114 ;  /* 0x0000006f716f7210 */ /* 0x000fe40007ffe072 */
[----:B------:R-:W-:Y:S01]  /*b4b0*/  SEL R114, RZ, 0x1, P0 ;  /* 0x00000001ff727807 */ /* 0x000fe20000000000 */
[----:B------:R-:W-:Y:S01]  /*b4c0*/  @P1 FADD.FTZ R107, R39, R107 ;  /* 0x0000006b276b1221 */ /* 0x000fe20000010000 */
[----:B------:R-:W-:-:S03]  /*b4d0*/  ISETP.NE.AND P1, PT, R112, RZ, PT ;  /* 0x000000ff7000720c */ /* 0x000fc60003f25270 */
[----:B------:R-:W-:Y:S01]  /*b4e0*/  IMAD.IADD R111, R111, 0x1, R114 ;  /* 0x000000016f6f7824 */ /* 0x000fe200078e0272 */
[----:B------:R-:W-:Y:S01]  /*b4f0*/  STG.E.128 [R118.64], R104 ;  /* 0x0000006876007986 */ /* 0x000fe2000c101d06 */
[----:B------:R-:W-:-:S03]  /*b500*/  FADD.FTZ R114, RZ, R32 ;  /* 0x00000020ff727221 */ /* 0x000fc60000010000 */
[----:B------:R0:W-:Y:S01]  /*b510*/  STG.E [R120.64], R111 ;  /* 0x0000006f78007986 */ /* 0x0001e2000c101906 */
        /* <DEDUP_REMOVED lines=33> */
.L_x_27281:
        /* <DEDUP_REMOVED lines=84> */
.L_x_27282:
[----:B------:R-:W-:Y:S01]  /*bc70*/  FMUL.FTZ R112, R117, R117 ;  /* 0x0000007575707220 */ /* 0x000fe20000410000 */
[----:B------:R-:W-:Y:S01]  /*bc80*/  ISETP.NE.AND P0, PT, RZ, UR8, PT ;  /* 0x00000008ff007c0c */ /* 0x000fe2000bf05270 */
[----:B-1----:R-:W-:Y:S01]  /*bc90*/  FADD.FTZ R118, R118, R119 ;  /* 0x0000007776767221 */ /* 0x002fe20000010000 */
[----:B------:R-:W-:Y:S02]  /*bca0*/  MOV R111, c[0x0][0x1e0] ;  /* 0x00007800006f7a02 */ /* 0x000fe40000000f00 */
[----:B------:R-:W-:-:S03]  /*bcb0*/  FSEL R112, R112, RZ, P0 ;  /* 0x000000ff70707208 */ /* 0x000fc60000000000 */
[----:B------:R-:W-:-:S04]  /*bcc0*/  FFMA.FTZ R111, R118, R111, c[0x0][0x228] ;  /* 0x00008a00766f7623 */ /* 0x000fc8000001006f */
[----:B------:R-:W-:Y:S01]  /*bcd0*/  FADD.FTZ R113, R111, R112 ;  /* 0x000000706f717221 */ /* 0x000fe20000010000 */
[----:B------:R-:W-:Y:S01]  /*bce0*/  FSEL R112, R117, RZ, !P0 ;  /* 0x000000ff75707208 */ /* 0x000fe20004000000 */
[----:B------:R-:W-:-:S04]  /*bcf0*/  IMAD.MOV.U32 R111, RZ, RZ, 0x4 ;  /* 0x00000004ff6f7424 */ /* 0x000fc800078e00ff */
[----:B------:R-:W1:Y:S01]  /*bd00*/  MUFU.RSQ R113, R113 ;  /* 0x0000007100717308 */ /* 0x000e620000001400 */
[----:B------:R-:W-:-:S04]  /*bd10*/  @!P1 IMAD.WIDE R120, R110, R111, c[0x0][0x1a0] ;  /* 0x000068006e789625 */ /* 0x000fc800078e026f */
[----:B0-----:R-:W-:Y:S01]  /*bd20*/  @!P1 IMAD.WIDE R118, R110, R111, c[0x0][0x1a8] ;  /* 0x00006a006e769625 */ /* 0x001fe200078e026f */
[----:B------:R0:W-:Y:S03]  /*bd30*/  @!P1 STG.E [R120.64], R117 ;  /* 0x0000007578009986 */ /* 0x0001e6000c101906 */
[--C-:B------:R-:W-:Y:S02]  /*bd40*/  FADD.FTZ R114, R34, -R112.reuse ;  /* 0x8000007022727221 */ /* 0x100fe40000010000 */
[--C-:B------:R-:W-:Y:S02]  /*bd50*/  FADD.FTZ R32, R32, -R112.reuse ;  /* 0x8000007020207221 */ /* 0x100fe40000010000 */
[--C-:B------:R-:W-:Y:S02]  /*bd60*/  FADD.FTZ R34, R33, -R112.reuse ;  /* 0x8000007021227221 */ /* 0x100fe40000010000 */
[----:B------:R-:W-:Y:S01]  /*bd70*/  FADD.FTZ R122, R35, -R112 ;  /* 0x80000070237a7221 */ /* 0x000fe20000010000 */
[----:B-1----:R1:W-:Y:S01]  /*bd80*/  @!P1 STG.E [R118.64], R113 ;  /* 0x0000007176009986 */ /* 0x0023e2000c101906 */
[C---:B------:R-:W-:Y:S01]  /*bd90*/  FMUL.FTZ R33, R113.reuse, R114 ;  /* 0x0000007271217220 */ /* 0x040fe20000410000 */
[----:B0-----:R-:W-:Y:S01]  /*bda0*/  IADD3 R121, R0, 0x20, RZ ;  /* 0x0000002000797810 */ /* 0x001fe20007ffe0ff */
[----:B------:R-:W-:-:S02]  /*bdb0*/  FMUL.FTZ R123, R113, R32 ;  /* 0x00000020717b7220 */ /* 0x000fc40000410000 */
[C---:B------:R-:W-:Y:S02]  /*bdc0*/  FMUL.FTZ R32, R113.reuse, R34 ;  /* 0x0000002271207220 */ /* 0x040fe40000410000 */
[----:B------:R-:W-:Y:S02]  /*bdd0*/  FMUL.FTZ R122, R113, R122 ;  /* 0x0000007a717a7220 */ /* 0x000fe40000410000 */
[----:B------:R-:W-:Y:S02]  /*bde0*/  FFMA.FTZ R34, R70, R33, R102 ;  /* 0x0000002146227223 */ /* 0x000fe40000010066 */
[----:B------:R-:W-:Y:S01]  /*bdf0*/  FFMA.FTZ R33, R69, R32, R101 ;  /* 0x0000002045217223 */ /* 0x000fe20000010065 */
[----:B-1----:R-:W-:Y:S01]  /*be00*/  LEA R118, P0, R0, c[0x0][0x208], 0x4 ;  /* 0x0000820000767a11 */ /* 0x002fe200078020ff */
[----:B------:R-:W-:Y:S02]  /*be10*/  FFMA.FTZ R35, R71, R122, R103 ;  /* 0x0000007a47237223 */ /* 0x000fe40000010067 */
[----:B------:R-:W-:Y:S01]  /*be20*/  FFMA.FTZ R32, R68, R123, R100 ;  /* 0x0000007b44207223 */ /* 0x000fe20000010064 */
[----:B------:R-:W-:Y:S01]  /*be30*/  LEA.HI.X R119, R0, c[0x0][0x20c], RZ, 0x4, P0 ;  /* 0x0000830000777a11 */ /* 0x000fe200000f24ff */
[--C-:B------:R-:W-:Y:S01]  /*be40*/  FADD.FTZ R124, R21, -R112.reuse ;  /* 0x80000070157c7221 */ /* 0x100fe20000010000 */
[----:B------:R-:W-:Y:S01]  /*be50*/  HFMA2.MMA R21, -RZ, RZ, 0, 9.5367431640625e-07 ;  /* 0x00000010ff157435 */ /* 0x000fe200000001ff */
[----:B------:R-:W-:-:S02]  /*be60*/  FADD.FTZ R120, R31, -R112 ;  /* 0x800000701f787221 */ /* 0x000fc40000010000 */
[----:B------:R0:W-:Y:S01]  /*be70*/  STG.E.128 [R118.64], R32 ;  /* 0x0000002076007986 */ /* 0x0001e2000c101d06 */
[--C-:B------:R-:W-:Y:S02]  /*be80*/  FADD.FTZ R28, R28, -R112.reuse ;  /* 0x800000701c1c7221 */ /* 0x100fe40000010000 */
[--C-:B------:R-:W-:Y:S02]  /*be90*/  FADD.FTZ R114, R29, -R112.reuse ;  /* 0x800000701d727221 */ /* 0x100fe40000010000 */
[C---:B------:R-:W-:Y:S02]  /*bea0*/  FMUL.FTZ R120, R113.reuse, R120 ;  /* 0x0000007871787220 */ /* 0x040fe40000410000 */
[C---:B------:R-:W-:Y:S02]  /*beb0*/  FMUL.FTZ R114, R113.reuse, R114 ;  /* 0x0000007271727220 */ /* 0x040fe40000410000 */
[----:B------:R-:W-:Y:S02]  /*bec0*/  FMUL.FTZ R29, R113, R28 ;  /* 0x0000001c711d7220 */ /* 0x000fe40000410000 */
[----:B------:R-:W-:-:S02]  /*bed0*/  FADD.FTZ R122, R27, -R112 ;  /* 0x800000701b7a7221 */ /* 0x000fc40000010000 */
[--C-:B------:R-:W-:Y:S02]  /*bee0*/  FADD.FTZ R24, R24, -R112.reuse ;  /* 0x8000007018187221 */ /* 0x100fe40000010000 */
[--C-:B------:R-:W-:Y:S02]  /*bef0*/  FADD.FTZ R26, R26, -R112.reuse ;  /* 0x800000701a1a7221 */ /* 0x100fe40000010000 */
[--C-:B------:R-:W-:Y:S02]  /*bf00*/  FADD.FTZ R27, R11, -R112.reuse ;  /* 0x800000700b1b7221 */ /* 0x100fe40000010000 */
[--C-:B0-----:R-:W-:Y:S02]  /*bf10*/  FADD.FTZ R118, R30, -R112.reuse ;  /* 0x800000701e767221 */ /* 0x101fe40000010000 */
[--C-:B------:R-:W-:Y:S02]  /*bf20*/  FADD.FTZ R32, R23, -R112.reuse ;  /* 0x8000007017207221 */ /* 0x100fe40000010000 */
[----:B------:R-:W-:-:S02]  /*bf30*/  FADD.FTZ R23, R9, -R112 ;  /* 0x8000007009177221 */ /* 0x000fc40000010000 */
[----:B------:R-:W-:Y:S01]  /*bf40*/  FMUL.FTZ R9, R113, R118 ;  /* 0x0000007671097220 */ /* 0x000fe20000410000 */
[----:B------:R-:W-:Y:S01]  /*bf50*/  IADD3 R118, R0, 0x60, RZ ;  /* 0x0000006000767810 */ /* 0x000fe20007ffe0ff */
[--C-:B------:R-:W-:Y:S02]  /*bf60*/  FADD.FTZ R30, R25, -R112.reuse ;  /* 0x80000070191e7221 */ /* 0x100fe40000010000 */
[--C-:B------:R-:W-:Y:S02]  /*bf70*/  FADD.FTZ R34, R17, -R112.reuse ;  /* 0x8000007011227221 */ /* 0x100fe40000010000 */
[--C-:B------:R-:W-:Y:S02]  /*bf80*/  FADD.FTZ R25, R10, -R112.reuse ;  /* 0x800000700a197221 */ /* 0x100fe40000010000 */
[--C-:B------:R-:W-:Y:S02]  /*bf90*/  FADD.FTZ R20, R20, -R112.reuse ;  /* 0x8000007014147221 */ /* 0x100fe40000010000 */
[----:B------:R-:W-:-:S02]  /*bfa0*/  FADD.FTZ R22, R22, -R112 ;  /* 0x8000007016167221 */ /* 0x000fc40000010000 */
[----:B------:R-:W-:Y:S02]  /*bfb0*/  FADD.FTZ R17, R8, -R112 ;  /* 0x8000007008117221 */ /* 0x000fe40000010000 */
[----:B------:R-:W-:Y:S02]  /*bfc0*/  FFMA.FTZ R11, R67, R120, R99 ;  /* 0x00000078430b7223 */ /* 0x000fe40000010063 */
[----:B------:R-:W-:Y:S02]  /*bfd0*/  FFMA.FTZ R10, R66, R9, R98 ;  /* 0x00000009420a7223 */ /* 0x000fe40000010062 */
[----:B------:R-:W-:Y:S01]  /*bfe0*/  FFMA.FTZ R9, R65, R114, R97 ;  /* 0x0000007241097223 */ /* 0x000fe20000010061 */
[----:B------:R-:W-:Y:S01]  /*bff0*/  IADD3 R114, R0, 0x40, RZ ;  /* 0x0000004000727810 */ /* 0x000fe20007ffe0ff */
[----:B------:R-:W-:Y:S02]  /*c000*/  FFMA.FTZ R8, R64, R29, R96 ;  /* 0x0000001d40087223 */ /* 0x000fe40000010060 */
[----:B------:R-:W-:-:S04]  /*c010*/  IMAD.WIDE.U32 R120, R121, R21, c[0x0][0x208] ;  /* 0x0000820079787625 */ /* 0x000fc800078e0015 */
[--C-:B------:R-:W-:Y:S01]  /*c020*/  FADD.FTZ R16, R16, -R112.reuse ;  /* 0x8000007010107221 */ /* 0x100fe20000010000 */
[----:B------:R0:W-:Y:S01]  /*c030*/  STG.E.128 [R120.64], R8 ;  /* 0x0000000878007986 */ /* 0x0001e2000c101d06 */
        /* <DEDUP_REMOVED lines=23> */
[C---:B0-----:R-:W-:Y:S02]  /*c1b0*/  FMUL.FTZ R9, R113.reuse, R18 ;  /* 0x0000001271097220 */ /* 0x041fe40000410000 */
        /* <DEDUP_REMOVED lines=8> */
[----:B------:R-:W-:Y:S02]  /*c240*/  FMUL.FTZ R26, R113, R27 ;  /* 0x0000001b711a7220 */ /* 0x000fe40000410000 */
[----:B------:R-:W-:Y:S01]  /*c250*/  IMAD.WIDE.U32 R10, R118, R21, c[0x0][0x208] ;  /* 0x00008200760a7625 */ /* 0x000fe200078e0015 */
[----:B------:R-:W-:Y:S01]  /*c260*/  STG.E.128 [R120.64], R12 ;  /* 0x0000000c78007986 */ /* 0x000fe2000c101d06 */
[----:B------:R-:W-:-:S02]  /*c270*/  IADD3 R118, R0, 0xc0, RZ ;  /* 0x000000c000767810 */ /* 0x000fc40007ffe0ff */
[----:B------:R-:W-:Y:S01]  /*c280*/  FFMA.FTZ R19, R59, R32, R91 ;  /* 0x000000203b137223 */ /* 0x000fe2000001005b */
[----:B------:R-:W-:Y:S01]  /*c290*/  IADD3 R32, R0, 0xa0, RZ ;  /* 0x000000a000207810 */ /* 0x000fe20007ffe0ff */
[----:B------:R-:W-:Y:S02]  /*c2a0*/  FFMA.FTZ R18, R58, R107, R90 ;  /* 0x0000006b3a127223 */ /* 0x000fe4000001005a */
[----:B------:R-:W-:Y:S02]  /*c2b0*/  FFMA.FTZ R17, R57, R124, R89 ;  /* 0x0000007c39117223 */ /* 0x000fe40000010059 */
[----:B------:R-:W-:Y:S01]  /*c2c0*/  FFMA.FTZ R16, R56, R31, R88 ;  /* 0x0000001f38107223 */ /* 0x000fe20000010058 */
[----:B------:R-:W-:Y:S01]  /*c2d0*/  LEA.HI.X R31, R116, c[0x0][0x20c], RZ, 0x4, P0 ;  /* 0x00008300741f7a11 */ /* 0x000fe200000f24ff */
[C---:B------:R-:W-:Y:S01]  /*c2e0*/  FMUL.FTZ R27, R113.reuse, R106 ;  /* 0x0000006a711b7220 */ /* 0x040fe20000410000 */
[----:B------:R-:W-:Y:S01]  /*c2f0*/  IADD3 R106, R0, 0x80, RZ ;  /* 0x00000080006a7810 */ /* 0x000fe20007ffe0ff */
[C---:B------:R-:W-:Y:S01]  /*c300*/  FMUL.FTZ R34, R113.reuse, R34 ;  /* 0x0000002271227220 */ /* 0x040fe20000410000 */
[----:B------:R0:W-:Y:S01]  /*c310*/  STG.E.128 [R10.64], R16 ;  /* 0x000000100a007986 */ /* 0x0001e2000c101d06 */
[----:B------:R-:W-:-:S02]  /*c320*/  FMUL.FTZ R20, R113, R23 ;  /* 0x0000001771147220 */ /* 0x000fc40000410000 */
[C---:B------:R-:W-:Y:S02]  /*c330*/  FMUL.FTZ R23, R113.reuse, R25 ;  /* 0x0000001971177220 */ /* 0x040fe40000410000 */
[C---:B------:R-:W-:Y:S02]  /*c340*/  FMUL.FTZ R25, R113.reuse, R104 ;  /* 0x0000006871197220 */ /* 0x040fe40000410000 */
[C---:B------:R-:W-:Y:S02]  /*c350*/  FMUL.FTZ R28, R113.reuse, R28 ;  /* 0x0000001c711c7220 */ /* 0x040fe40000410000 */
[----:B------:R-:W-:Y:S02]  /*c360*/  FMUL.FTZ R112, R113, R112 ;  /* 0x0000007071707220 */ /* 0x000fe40000410000 */
[----:B------:R-:W-:-:S04]  /*c370*/  IMAD.WIDE.U32 R106, R106, R21, c[0x0][0x208] ;  /* 0x000082006a6a7625 */ /* 0x000fc800078e0015 */
[----:B------:R-:W-:-:S04]  /*c380*/  IMAD.WIDE.U32 R32, R32, R21, c[0x0][0x208] ;  /* 0x0000820020207625 */ /* 0x000fc800078e0015 */
[----:B0-----:R-:W-:Y:S02]  /*c390*/  FFMA.FTZ R11, R55, R8, R87 ;  /* 0x00000008370b7223 */ /* 0x001fe40000010057 */
        /* <DEDUP_REMOVED lines=8> */
[----:B------:R-:W-:-:S03]  /*c420*/  IMAD.WIDE.U32 R118, R118, R21, c[0x0][0x208] ;  /* 0x0000820076767625 */ /* 0x000fc600078e0015 */
[----:B------:R0:W-:Y:S01]  /*c430*/  STG.E.128 [R32.64], R12 ;  /* 0x0000000c20007986 */ /* 0x0001e2000c101d06 */
        /* <DEDUP_REMOVED lines=14> */
.L_x_27279:
[----:B------:R-:W-:Y:S05]  /*c520*/  BSYNC B0 ;  /* 0x0000000000007941 */ /* 0x000fea0003800000 */
.L_x_27052:
[----:B------:R-:W-:Y:S05]  /*c530*/  EXIT ;  /* 0x000000000000794d */ /* 0x000fea0003800000 */
.L_x_27277:
[----:B------:R-:W-:Y:S01]  /*c540*/  IMAD.MOV.U32 R118, RZ, RZ, 0x1 ;  /* 0x00000001ff767424 */ /* 0x000fe200078e00ff */
[----:B------:R-:W-:Y:S01]  /*c550*/  MOV R114, 0x1f ;  /* 0x0000001f00727802 */ /* 0x000fe20000000f00 */
[----:B------:R-:W-:Y:S01]  /*c560*/  IMAD.MOV.U32 R111, RZ, RZ, -0x1 ;  /* 0xffffffffff6f7424 */ /* 0x000fe200078e00ff */
[----:B------:R-:W-:Y:S02]  /*c570*/  MOV R112, 0xc590 ;  /* 0x0000c59000707802 */ /* 0x000fe40000000f00 */
[----:B------:R-:W-:Y:S05]  /*c580*/  CALL.REL.NOINC `($__internal_153_$__cuda_sm70_shflsync_bfly_p) ;  /* 0x0000079000007944 */ /* 0x000fea0003c00000 */
[----:B01----:R-:W-:Y:S05]  /*c590*/  BRA `(.L_x_27281) ;  /* 0xfffff19000007947 */ /* 0x003fea000383ffff */
.L_x_27278:
[----:B------:R-:W-:Y:S01]  /*c5a0*/  HFMA2.MMA R118, -RZ, RZ, 0, 1.1920928955078125e-07 ;  /* 0x00000002ff767435 */ /* 0x000fe200000001ff */
[----:B------:R-:W-:Y:S01]  /*c5b0*/  IMAD.MOV.U32 R114, RZ, RZ, 0x1f ;  /* 0x0000001fff727424 */ /* 0x000fe200078e00ff */
[----:B------:R-:W-:Y:S02]  /*c5c0*/  MOV R111, 0xffffffff ;  /* 0xffffffff006f7802 */ /* 0x000fe40000000f00 */
[----:B------:R-:W-:Y:S02]  /*c5d0*/  MOV R112, 0xc5f0 ;  /* 0x0000c5f000707802 */ /* 0x000fe40000000f00 */
[----:B------:R-:W-:Y:S05]  /*c5e0*/  CALL.REL.NOINC `($__internal_153_$__cuda_sm70_shflsync_bfly_p) ;  /* 0x0000073000007944 */ /* 0x000fea0003c00000 */
[----:B0-----:R-:W-:Y:S01]  /*c5f0*/  HFMA2.MMA R114, -RZ, RZ, 0, 1.847743988037109375e-06 ;  /* 0x0000001fff727435 */ /* 0x001fe200000001ff */
[----:B-1----:R-:W-:Y:S01]  /*c600*/  FADD.FTZ R119, R119, R111 ;  /* 0x0000006f77777221 */ /* 0x002fe20000010000 */
[----:B------:R-:W-:Y:S01]  /*c610*/  MOV R112, 0xc650 ;  /* 0x0000c65000707802 */ /* 0x000fe20000000f00 */
[----:B------:R-:W-:-:S02]  /*c620*/  IMAD.MOV.U32 R118, RZ, RZ, 0x4 ;  /* 0x00000004ff767424 */ /* 0x000fc400078e00ff */
[----:B------:R-:W-:Y:S02]  /*c630*/  IMAD.MOV.U32 R111, RZ, RZ, -0x1 ;  /* 0xffffffffff6f7424 */ /* 0x000fe400078e00ff */
[----:B------:R-:W-:Y:S05]  /*c640*/  CALL.REL.NOINC `($__internal_153_$__cuda_sm70_shflsync_bfly_p) ;  /* 0x000006d000007944 */ /* 0x000fea0003c00000 */
[----:B01----:R-:W-:Y:S01]  /*c650*/  FADD.FTZ R119, R119, R111 ;  /* 0x0000006f77777221 */ /* 0x003fe20000010000 */
[----:B------:R-:W-:Y:S01]  /*c660*/  MOV R118, 0x8 ;  /* 0x0000000800767802 */ /* 0x000fe20000000f00 */
[----:B------:R-:W-:Y:S01]  /*c670*/  IMAD.MOV.U32 R114, RZ, RZ, 0x1f ;  /* 0x0000001fff727424 */ /* 0x000fe200078e00ff */
[----:B------:R-:W-:Y:S02]  /*c680*/  MOV R111, 0xffffffff ;  /* 0xffffffff006f7802 */ /* 0x000fe40000000f00 */
[----:B------:R-:W-:Y:S02]  /*c690*/  MOV R112, 0xc6b0 ;  /* 0x0000c6b000707802 */ /* 0x000fe40000000f00 */
[----:B------:R-:W-:Y:S05]  /*c6a0*/  CALL.REL.NOINC `($__internal_153_$__cuda_sm70_shflsync_bfly_p) ;  /* 0x0000067000007944 */ /* 0x000fea0003c00000 */
[----:B0-----:R-:W-:Y:S01]  /*c6b0*/  HFMA2.MMA R114, -RZ, RZ, 0, 1.847743988037109375e-06 ;  /* 0x0000001fff727435 */ /* 0x001fe200000001ff */
[----:B-1----:R-:W-:Y:S01]  /*c6c0*/  FADD.FTZ R119, R119, R111 ;  /* 0x0000006f77777221 */ /* 0x002fe20000010000 */
[----:B------:R-:W-:Y:S01]  /*c6d0*/  MOV R112, 0xc710 ;  /* 0x0000c71000707802 */ /* 0x000fe20000000f00 */
[----:B------:R-:W-:Y:S02]  /*c6e0*/  IMAD.MOV.U32 R118, RZ, RZ, 0x10 ;  /* 0x00000010ff767424 */ /* 0x000fe400078e00ff */
[----:B------:R-:W-:-:S02]  /*c6f0*/  IMAD.MOV.U32 R111, RZ, RZ, -0x1 ;  /* 0xffffffffff6f7424 */ /* 0x000fc400078e00ff */
[----:B------:R-:W-:Y:S05]  /*c700*/  CALL.REL.NOINC `($__internal_153_$__cuda_sm70_shflsync_bfly_p) ;  /* 0x0000061000007944 */ /* 0x000fea0003c00000 */
[----:B-1----:R-:W-:Y:S01]  /*c710*/  FADD.FTZ R111, R119, R111 ;  /* 0x0000006f776f7221 */ /* 0x002fe20000010000 */
[----:B0-----:R-:W-:Y:S01]  /*c720*/  MOV R118, 0x1 ;  /* 0x0000000100767802 */ /* 0x001fe20000000f00 */
[----:B------:R-:W-:-:S02]  /*c730*/  IMAD.MOV.U32 R114, RZ, RZ, 0x1f ;  /* 0x0000001fff727424 */ /* 0x000fc400078e00ff */
        /* <DEDUP_REMOVED lines=66> */
[----:B------:R-:W-:Y:S02]  /*cb60*/  MOV R112, 0xcb80 ;  /* 0x0000cb8000707802 */ /* 0x000fe40000000f00 */
[----:B------:R-:W-:Y:S05]  /*cb70*/  CALL.REL.NOINC `($__internal_153_$__cuda_sm70_shflsync_bfly_p) ;  /* 0x000001a000007944 */ /* 0x000fea0003c00000 */
[----:B0-----:R-:W-:Y:S01]  /*cb80*/  HFMA2.MMA R114, -RZ, RZ, 0, 1.847743988037109375e-06 ;  /* 0x0000001fff727435 */ /* 0x001fe200000001ff */
[----:B-1----:R-:W-:Y:S01]  /*cb90*/  FADD.FTZ R119, R119, R111 ;  /* 0x0000006f77777221 */ /* 0x002fe20000010000 */
[----:B------:R-:W-:Y:S01]  /*cba0*/  MOV R112, 0xcbe0 ;  /* 0x0000cbe000707802 */ /* 0x000fe20000000f00 */
[----:B------:R-:W-:Y:S02]  /*cbb0*/  IMAD.MOV.U32 R118, RZ, RZ, 0x2 ;  /* 0x00000002ff767424 */ /* 0x000fe400078e00ff */
[----:B------:R-:W-:Y:S02]  /*cbc0*/  IMAD.MOV.U32 R111, RZ, RZ, -0x1 ;  /* 0xffffffffff6f7424 */ /* 0x000fe400078e00ff */
[----:B------:R-:W-:Y:S05]  /*cbd0*/  CALL.REL.NOINC `($__internal_153_$__cuda_sm70_shflsync_bfly_p) ;  /* 0x0000014000007944 */ /* 0x000fea0003c00000 */
[----:B01----:R-:W-:Y:S01]  /*cbe0*/  FADD.FTZ R119, R119, R111 ;  /* 0x0000006f77777221 */ /* 0x003fe20000010000 */
[----:B------:R-:W-:Y:S01]  /*cbf0*/  MOV R118, 0x4 ;  /* 0x0000000400767802 */ /* 0x000fe20000000f00 */
[----:B------:R-:W-:Y:S01]  /*cc00*/  IMAD.MOV.U32 R114, RZ, RZ, 0x1f ;  /* 0x0000001fff727424 */ /* 0x000fe200078e00ff */
[----:B------:R-:W-:-:S02]  /*cc10*/  MOV R111, 0xffffffff ;  /* 0xffffffff006f7802 */ /* 0x000fc40000000f00 */
        /* <DEDUP_REMOVED lines=11> */
[----:B------:R-:W-:Y:S02]  /*ccd0*/  MOV R111, 0xffffffff ;  /* 0xffffffff006f7802 */ /* 0x000fe40000000f00 */
[----:B------:R-:W-:-:S02]  /*cce0*/  MOV R112, 0xcd00 ;  /* 0x0000cd0000707802 */ /* 0x000fc40000000f00 */
[----:B------:R-:W-:Y:S05]  /*ccf0*/  CALL.REL.NOINC `($__internal_153_$__cuda_sm70_shflsync_bfly_p) ;  /* 0x0000002000007944 */ /* 0x000fea0003c00000 */
[----:B01----:R-:W-:Y:S01]  /*cd00*/  IMAD.MOV.U32 R118, RZ, RZ, R111 ;  /* 0x000000ffff767224 */ /* 0x003fe200078e006f */
[----:B------:R-:W-:Y:S05]  /*cd10*/  BRA `(.L_x_27282) ;  /* 0xffffef5000007947 */ /* 0x000fea000383ffff */
        .weak           $__internal_153_$__cuda_sm70_shflsync_bfly_p
        .type           $__internal_153_$__cuda_sm70_shflsync_bfly_p,@function
        .size           $__internal_153_$__cuda_sm70_shflsync_bfly_p,(.L_x_29293 - $__internal_153_$__cuda_sm70_shflsync_bfly_p)
$__internal_153_$__cuda_sm70_shflsync_bfly_p:
[----:B------:R-:W-:Y:S01]  /*cd20*/  HFMA2.MMA R113, -RZ, RZ, 0, 0 ;  /* 0x00000000ff717435 */ /* 0x000fe200000001ff */
[----:B------:R-:W-:Y:S04]  /*cd30*/  WARPSYNC R111 ;  /* 0x0000006f00007348 */ /* 0x000fe80003800000 */
[----:B------:R0:W1:Y:S01]  /*cd40*/  SHFL.BFLY PT, R111, R119, R118, R114 ;  /* 0x0c000076776f7389 */ /* 0x00006200000e0072 */
[----:B------:R-:W-:Y:S05]  /*cd50*/  RET.REL.NODEC R112 `(_ZN10layer_norm13ln_fwd_kernelINS_13Kernel_traitsIfffffjLj1024ELj1ELj4ELj1ELj16ENS_18Kernel_traits_baseILj1024EfffffjLj128EEEEELb1ELb0ELb0ELb1EEEvNS_9FwdParamsE) ;  /* 0xffff32a070007950 */ /* 0x000fea0003c3ffff */
.L_x_27283:
        /* <DEDUP_REMOVED lines=10> */
.L_x_29293:


//--------------------- .text._ZN10layer_norm13ln_fwd_kernelINS_13Kernel_traitsIfffffjLj1024ELj1ELj4ELj1ELj16ENS_18Kernel_traits_baseILj1024EfffffjLj128EEEEELb1ELb0ELb1ELb0EEEvNS_9FwdParamsE --------------------------
	.section	.text._ZN10layer_norm13ln_fwd_kernelINS_13Kernel_traitsIfffffjLj1024ELj1ELj4ELj1ELj16ENS_18Kernel_traits_baseILj1024EfffffjLj128EEEEELb1ELb0ELb1ELb0EEEvNS_9FwdParamsE,"ax",@progbits
	.sectioninfo	@"SHI_REGISTERS=144"
	.align	128
        .global         _ZN10layer_norm13ln_fwd_kernelINS_13Kernel_traitsIfffffjLj1024ELj1ELj4ELj1ELj16ENS_18Kernel_traits_baseILj1024EfffffjLj128EEEEELb1ELb0ELb1ELb0EEEvNS_9FwdParamsE
        .type           _ZN10layer_norm13ln_fwd_kernelINS_13Kernel_traitsIfffffjLj1024ELj1ELj4ELj1ELj16ENS_18Kernel_traits_baseILj1024EfffffjLj128EEEEELb1ELb0ELb1ELb0EEEvNS_9FwdParamsE,@function
        .size           _ZN10layer_norm13ln_fwd_kernelINS_13Kernel_traitsIfffffjLj1024ELj1ELj4ELj1ELj16ENS_18Kernel_traits_baseILj1024EfffffjLj128EEEEELb1ELb0ELb1ELb0EEEvNS_9FwdParamsE,(.L_x_29294 - _ZN10layer_norm13ln_fwd_kernelINS_13Kernel_traitsIfffffjLj1024ELj1ELj4ELj1ELj16ENS_18Kernel_traits_baseILj1024EfffffjLj128EEEEELb1ELb0ELb1ELb0EEEvNS_9FwdParamsE)
        .other          _ZN10layer_norm13ln_fwd_kernelINS_13Kernel_traitsIfffffjLj1024ELj1ELj4ELj1ELj16ENS_18Kernel_traits_baseILj1024EfffffjLj128EEEEELb1ELb0ELb1ELb0EEEvNS_9FwdParamsE,@"STO_CUDA_ENTRY STV_DEFAULT"
_ZN10layer_norm13ln_fwd_kernelINS_13Kernel_traitsIfffffjLj1024ELj1ELj4ELj1ELj16ENS_18Kernel_traits_baseILj1024EfffffjLj128EEEEELb1ELb0ELb1ELb0EEEvNS_9FwdParamsE:
.text._ZN10layer_norm13ln_fwd_kernelINS_13Kernel_traitsIfffffjLj1024ELj1ELj4ELj1ELj16ENS_18Kernel_traits_baseILj1024EfffffjLj128EEEEELb1ELb0ELb1ELb0EEEvNS_9FwdParamsE:
        /* <DEDUP_REMOVED lines=45> */
[----:B------:R-:W-:-:S02]  /*02d0*/  UIADD3 UR19, UR4, -0x4ab325aa, URZ ;  /* 0xb54cda5604137890 */ /* 0x000fc4000fffe03f */
[----:B------:R-:W-:Y:S01]  /*02e0*/  UIADD3 UR20, UR5, 0x646e171e, URZ ;  /* 0x646e171e05147890 */ /* 0x000fe2000fffe03f */
        /* <DEDUP_REMOVED lines=8> */
[----:B------:R-:W-:Y:S01]  /*0370*/  UIADD3 UR23, UR4, -0xe443238, URZ ;  /* 0xf1bbcdc804177890 */ /* 0x000fe2000fffe03f */
[----:B------:R-:W-:-:S02]  /*0380*/  LEA.HI R120, R5, c[0x0][0x168], RZ, 0x2 ;  /* 0x00005a0005787a11 */ /* 0x000fc400078f10ff */
[----:B------:R-:W-:Y:S02]  /*0390*/  LOP3.LUT R3, R72, 0x1f, RZ, 0x3c, !PT ;  /* 0x0000001f48037812 */ /* 0x000fe400078e3cff */
[----:B------:R-:W-:Y:S01]  /*03a0*/  LOP3.LUT R4, R9, UR13, R6, 0x96, !PT ;  /* 0x0000000d09047c12 */ /* 0x000fe2000f8e9606 */
[----:B------:R-:W-:Y:S01]  /*03b0*/  IMAD.WIDE.U32 R6, R7, -0x326172a9, RZ ;  /* 0xcd9e8d5707067825 */ /* 0x000fe200078e00ff */
[----:B------:R-:W-:-:S03]  /*03c0*/  LEA.HI.SX32 R120, R120, R3, 0x1e ;  /* 0x0000000378787211 */ /* 0x000fc600078ff2ff */
[----:B------:R-:W-:Y:S01]  /*03d0*/  IMAD.WIDE.U32 R4, R4, -0x2daee0ad, RZ ;  /* 0xd2511f5304047825 */ /* 0x000fe200078e00ff */
[C---:B------:R-:W-:Y:S02]  /*03e0*/  LOP3.LUT P0, RZ, R120.reuse, 0xffffffe0, RZ, 0xc0, !PT ;  /* 0xffffffe078ff7812 */ /* 0x040fe4000780c0ff */
[----:B------:R-:W-:Y:S02]  /*03f0*/  LOP3.LUT R3, R7, UR15, R8, 0x96, !PT ;  /* 0x0000000f07037c12 */ /* 0x000fe4000f8e9608 */
[----:B------:R-:W-:Y:S02]  /*0400*/  LOP3.LUT R8, R5, UR16, R2, 0x96, !PT ;  /* 0x0000001005087c12 */ /* 0x000fe4000f8e9602 */
[C---:B------:R-:W-:Y:S01]  /*0410*/  ISETP.GE.U32.AND P6, PT, R120.reuse, 0x40, PT ;  /* 0x000000407800780c */ /* 0x040fe20003fc6070 */
        /* <DEDUP_REMOVED lines=23> */
.L_x_27285:
[----:B------:R-:W-:Y:S05]  /*0590*/  BSYNC B0 ;  /* 0x0000000000007941 */ /* 0x000fea0003800000 */
.L_x_27284:
        /* <DEDUP_REMOVED lines=13> */
.L_x_27287:
[----:B------:R-:W-:Y:S05]  /*0670*/  BSYNC B0 ;  /* 0x0000000000007941 */ /* 0x000fea0003800000 */
.L_x_27286:
        /* <DEDUP_REMOVED lines=13> */
.L_x_27289:
[----:B------:R-:W-:Y:S05]  /*0750*/  BSYNC B0 ;  /* 0x0000000000007941 */ /* 0x000fea0003800000 */
.L_x_27288:
        /* <DEDUP_REMOVED lines=13> */
.L_x_27291:
[----:B------:R-:W-:Y:S05]  /*0830*/  BSYNC B0 ;  /* 0x0000000000007941 */ /* 0x000fea0003800000 */
.L_x_27290:
        /* <DEDUP_REMOVED lines=13> */
.L_x_27293:
[----:B------:R-:W-:Y:S05]  /*0910*/  BSYNC B0 ;  /* 0x0000000000007941 */ /* 0x000fea0003800000 */
.L_x_27292:
        /* <DEDUP_REMOVED lines=22> */
.L_x_27295:
[----:B------:R-:W-:Y:S05]  /*0a80*/  BSYNC B0 ;  /* 0x0000000000007941 */ /* 0x000fea0003800000 */
.L_x_27294:
        /* <DEDUP_REMOVED lines=13> */
[----:B------:R-:W-:Y:S01]  /*0b60*/  ISETP.NE.AND.EX P1, PT, RZ, c[0x0][0x21c], PT, P1 ;  /* 0x00008700ff007a0c */ /* 0x000fe20003f25310 */
[----:B------:R-:W-:-:S04]  /*0b70*/  IMAD.MOV.U32 R13, RZ, RZ, 0x10 ;  /* 0x00000010ff0d7424 */ /* 0x000fc800078e00ff */
[----:B------:R-:W-:-:S06]  /*0b80*/  IMAD.WIDE.U32 R12, R72, R13, c[0x0][0x1b0] ;  /* 0x00006c00480c7625 */ /* 0x000fcc00078e000d */
[----:B------:R-:W5:Y:S02]  /*0b90*/  LDG.E.128 R12, [R12.64] ;  /* 0x000000060c0c7981 */ /* 0x000f64000c1e1d00 */
[----:B------:R-:W-:-:S04]  /*0ba0*/  @P1 LEA R4, P2, R72, c[0x0][0x218], 0x4 ;  /* 0x0000860048041a11 */ /* 0x000fc800078420ff */
[----:B------:R-:W-:-:S05]  /*0bb0*/  @P1 LEA.HI.X R5, R72, c[0x0][0x21c], RZ, 0x4, P2 ;  /* 0x0000870048051a11 */ /* 0x000fca00010f24ff */
[----:B------:R0:W5:Y:S01]  /*0bc0*/  @P1 LDG.E.128 R16, [R4.64] ;  /* 0x0000000604101981 */ /* 0x000162000c1e1d00 */
[----:B------:R-:W-:-:S03]  /*0bd0*/  IADD3 R72, R72, 0x20, RZ ;  /* 0x0000002048487810 */ /* 0x000fc60007ffe0ff */
.L_x_27297:
[----:B------:R-:W-:Y:S05]  /*0be0*/  BSYNC B0 ;  /* 0x0000000000007941 */ /* 0x000fea0003800000 */
.L_x_27296:
        /* <DEDUP_REMOVED lines=10> */
[----:B0-----:R-:W-:-:S04]  /*0c90*/  IMAD.MOV.U32 R5, RZ, RZ, 0x10 ;  /* 0x00000010ff057424 */ /* 0x001fc800078e00ff */
[----:B------:R-:W-:-:S06]  /*0ca0*/  IMAD.WIDE.U32 R4, R72, R5, c[0x0][0x1b0] ;  /* 0x00006c0048047625 */ /* 0x000fcc00078e0005 */
[----:B------:R-:W5:Y:S02]  /*0cb0*/  LDG.E.128 R4, [R4.64] ;  /* 0x0000000604047981 */ /* 0x000f64000c1e1d00 */
[----:B------:R-:W-:-:S04]  /*0cc0*/  @P1 LEA R70, P2, R72, c[0x0][0x218], 0x4 ;  /* 0x0000860048461a11 */ /* 0x000fc800078420ff */
[----:B------:R-:W-:-:S05]  /*0cd0*/  @P1 LEA.HI.X R71, R72, c[0x0][0x21c], RZ, 0x4, P2 ;  /* 0x0000870048471a11 */ /* 0x000fca00010f24ff */
[----:B------:R0:W5:Y:S04]  /*0ce0*/  @P1 LDG.E.128 R8, [R70.64] ;  /* 0x0000000646081981 */ /* 0x000168000c1e1d00 */
.L_x_27299:
[----:B------:R-:W-:Y:S05]  /*0cf0*/  BSYNC B0 ;  /* 0x0000000000007941 */ /* 0x000fea0003800000 */
.L_x_27298:
[----:B------:R-:W-:Y:S02]  /*0d00*/  ISETP.GE.AND P1, PT, R119, c[0x0][0x164], PT ;  /* 0x0000590077007a0c */ /* 0x000fe40003f26270 */
[----:B------:R-:W-:Y:S02]  /*0d10*/  LOP3.LUT R75, R75, UR23, R68, 0x96, !PT ;  /* 0x000000174b4b7c12 */ /* 0x000fe4000f8e9644 */
        /* <DEDUP_REMOVED lines=14> */
.L_x_27638:
[----:B------:R-:W-:-:S10]  /*0e00*/  HFMA2.MMA R127, -RZ, RZ, 0, 2.384185791015625e-07 ;  /* 0x00000004ff7f7435 */ /* 0x000fd400000001ff */
[----:B------:R-:W-:-:S05]  /*0e10*/  IMAD.WIDE R110, R119, R127, c[0x0][0x1d0] ;  /* 0x00007400776e7625 */ /* 0x000fca00078e027f */
[----:B------:R1:W2:Y:S01]  /*0e20*/  LDG.E R125, [R110.64] ;  /* 0x000000066e7d7981 */ /* 0x0002a2000c1e1900 */
[----:B------:R-:W-:-:S05]  /*0e30*/  IMAD.WIDE R134, R119, R127, c[0x0][0x1d8] ;  /* 0x0000760077867625 */ /* 0x000fca00078e027f */
[----:B-----5:R3:W5:Y:S01]  /*0e40*/  LDG.E R108, [R134.64] ;  /* 0x00000006866c7981 */ /* 0x020762000c1e1900 */
[----:B------:R-:W-:Y:S01]  /*0e50*/  IMAD R124, R119, c[0x0][0x168], RZ ;  /* 0x00005a00777c7a24 */ /* 0x000fe200078e02ff */
[----:B------:R-:W-:Y:S02]  /*0e60*/  BSSY B1, `(.L_x_27301) ;  /* 0x0000196000017945 */ /* 0x000fe40003800000 */
[----:B------:R-:W1:Y:S02]  /*0e70*/  S2R R109, SR_TID.X ;  /* 0x00000000006d7919 */ /* 0x000e640000002100 */
[----:B------:R-:W-:-:S04]  /*0e80*/  SHF.R.S32.HI R137, RZ, 0x1f, R124 ;  /* 0x0000001fff897819 */ /* 0x000fc8000001147c */
[----:B------:R-:W-:Y:S01]  /*0e90*/  LEA.HI R137, R137, R124, RZ, 0x2 ;  /* 0x0000007c89897211 */ /* 0x000fe200078f10ff */
[----:B------:R-:W-:Y:S01]  /*0ea0*/  IMAD.MOV.U32 R124, RZ, RZ, RZ ;  /* 0x000000ffff7c7224 */ /* 0x000fe200078e00ff */
[----:B-1----:R-:W-:-:S04]  /*0eb0*/  LOP3.LUT R110, R109, 0x1f, RZ, 0xc0, !PT ;  /* 0x0000001f6d6e7812 */ /* 0x002fc800078ec0ff */
[----:B------:R-:W-:Y:S02]  /*0ec0*/  LEA.HI.SX32 R111, R137, R110, 0x1e ;  /* 0x0000006e896f7211 */ /* 0x000fe400078ff2ff */
[----:B--2---:R-:W-:-:S13]  /*0ed0*/  ISETP.GE.AND P1, PT, R125, 0x1, PT ;  /* 0x000000017d00780c */ /* 0x004fda0003f26270 */
[----:B------:R-:W-:-:S05]  /*0ee0*/  @P1 IADD3 R136, R125, -0x1, RZ ;  /* 0xffffffff7d881810 */ /* 0x000fca0007ffe0ff */
[----:B------:R-:W-:-:S05]  /*0ef0*/  @P1 IMAD R136, R136, c[0x0][0x168], RZ ;  /* 0x00005a0088881a24 */ /* 0x000fca00078e02ff */
[----:B------:R-:W-:-:S04]  /*0f00*/  @P1 SHF.R.S32.HI R139, RZ, 0x1f, R136 ;  /* 0x0000001fff8b1819 */ /* 0x000fc80000011488 */
[----:B------:R-:W-:-:S04]  /*0f10*/  @P1 LEA.HI R139, R139, R136, RZ, 0x2 ;  /* 0x000000888b8b1211 */ /* 0x000fc800078f10ff */
        /* <DEDUP_REMOVED lines=10> */
[----:B0-----:R-:W2:Y:S01]  /*0fc0*/  @P2 LDG.E.128 R68, [R134.64] ;  /* 0x0000000686442981 */ /* 0x001ea2000c1e1d00 */
[----:B------:R-:W-:Y:S01]  /*0fd0*/  ISETP.GT.AND P3, PT, R125, RZ, PT ;  /* 0x000000ff7d00720c */ /* 0x000fe20003f64270 */
[----:B------:R-:W-:-:S12]  /*0fe0*/  BSSY B2, `(.L_x_27303) ;  /* 0x000005a000027945 */ /* 0x000fd80003800000 */
        /* <DEDUP_REMOVED lines=17> */
.L_x_27306:
[----:B------:R-:W-:Y:S02]  /*1100*/  IMAD.MOV.U32 R77, RZ, RZ, R116 ;  /* 0x000000ffff4d7224 */ /* 0x000fe400078e0074 */
.L_x_27307:
[----:B------:R-:W-:Y:S05]  /*1110*/  BSYNC B3 ;  /* 0x0000000000037941 */ /* 0x000fea0003800000 */
.L_x_27305:
        /* <DEDUP_REMOVED lines=16> */
.L_x_27311:
[----:B------:R-:W-:Y:S05]  /*1220*/  BSYNC B4 ;  /* 0x0000000000047941 */ /* 0x000fea0003800000 */
.L_x_27310:
        /* <DEDUP_REMOVED lines=43> */
.L_x_27309:
[----:B------:R-:W-:Y:S05]  /*14e0*/  BSYNC B3 ;  /* 0x0000000000037941 */ /* 0x000fea0003800000 */
.L_x_27308:
        /* <DEDUP_REMOVED lines=9> */
.L_x_27304:
[----:B-1----:R-:W-:Y:S05]  /*1580*/  BSYNC B2 ;  /* 0x0000000000027941 */ /* 0x002fea0003800000 */
.L_x_27303:
        /* <DEDUP_REMOVED lines=18> */
.L_x_27315:
[----:B------:R-:W-:Y:S02]  /*16b0*/  IMAD.MOV.U32 R117, RZ, RZ, R116 ;  /* 0x000000ffff757224 */ /* 0x000fe400078e0074 */
.L_x_27316:
[----:B------:R-:W-:Y:S05]  /*16c0*/  BSYNC B3 ;  /* 0x0000000000037941 */ /* 0x000fea0003800000 */
.L_x_27314:
        /* <DEDUP_REMOVED lines=16> */
.L_x_27320:
[----:B------:R-:W-:Y:S05]  /*17d0*/  BSYNC B4 ;  /* 0x0000000000047941 */ /* 0x000fea0003800000 */
.L_x_27319:
        /* <DEDUP_REMOVED lines=43> */
.L_x_27318:
[----:B------:R-:W-:Y:S05]  /*1a90*/  BSYNC B3 ;  /* 0x0000000000037941 */ /* 0x000fea0003800000 */
.L_x_27317:
        /* <DEDUP_REMOVED lines=9> */
.L_x_27313:
[----:B------:R-:W-:Y:S05]  /*1b30*/  BSYNC B2 ;  /* 0x0000000000027941 */ /* 0x000fea0003800000 */
.L_x_27312:
        /* <DEDUP_REMOVED lines=18> */
.L_x_27324:
[----:B------:R-:W-:Y:S02]  /*1c60*/  MOV R117, R116 ;  /* 0x0000007400757202 */ /* 0x000fe40000000f00 */
.L_x_27325:
[----:B------:R-:W-:Y:S05]  /*1c70*/  BSYNC B3 ;  /* 0x0000000000037941 */ /* 0x000fea0003800000 */
.L_x_27323:
        /* <DEDUP_REMOVED lines=16> */
.L_x_27329:
[----:B------:R-:W-:Y:S05]  /*1d80*/  BSYNC B4 ;  /* 0x0000000000047941 */ /* 0x000fea0003800000 */
.L_x_27328:
        /* <DEDUP_REMOVED lines=43> */
.L_x_27327:
[----:B------:R-:W-:Y:S05]  /*2040*/  BSYNC B3 ;  /* 0x0000000000037941 */ /* 0x000fea0003800000 */
.L_x_27326:
        /* <DEDUP_REMOVED lines=9> */
.L_x_27322:
[----:B------:R-:W-:Y:S05]  /*20e0*/  BSYNC B2 ;  /* 0x0000000000027941 */ /* 0x000fea0003800000 */
.L_x_27321:
        /* <DEDUP_REMOVED lines=18> */
.L_x_27333:
[----:B------:R-:W-:Y:S02]  /*2210*/  IMAD.MOV.U32 R134, RZ, RZ, R116 ;  /* 0x000000ffff867224 */ /* 0x000fe400078e0074 */
.L_x_27334:
[----:B------:R-:W-:Y:S05]  /*2220*/  BSYNC B3 ;  /* 0x0000000000037941 */ /* 0x000fea0003800000 */
.L_x_27332:
        /* <DEDUP_REMOVED lines=16> */
.L_x_27338:
[----:B------:R-:W-:Y:S05]  /*2330*/  BSYNC B4 ;  /* 0x0000000000047941 */ /* 0x000fea0003800000 */
.L_x_27337:
        /* <DEDUP_REMOVED lines=43> */
.L_x_27336:
[----:B------:R-:W-:Y:S05]  /*25f0*/  BSYNC B3 ;  /* 0x0000000000037941 */ /* 0x000fea0003800000 */
.L_x_27335:
        /* <DEDUP_REMOVED lines=9> */
.L_x_27331:
[----:B------:R-:W-:Y:S05]  /*2690*/  BSYNC B2 ;  /* 0x0000000000027941 */ /* 0x000fea0003800000 */
.L_x_27330:
        /* <DEDUP_REMOVED lines=15> */
.L_x_27340:
[----:B------:R-:W-:Y:S05]  /*2790*/  BSYNC B2 ;  /* 0x0000000000027941 */ /* 0x000fea0003800000 */
.L_x_27339:
[----:B------:R-:W-:Y:S02]  /*27a0*/  IADD3 R111, R111, 0x20, RZ ;  /* 0x000000206f6f7810 */ /* 0x000fe40007ffe0ff */
[----:B------:R-:W-:Y:S02]  /*27b0*/  IADD3 R124, R124, 0x20, RZ ;  /* 0x000000207c7c7810 */ /* 0x000fe40007ffe0ff */
.L_x_27302:
[----:B---3--:R-:W-:Y:S05]  /*27c0*/  BSYNC B1 ;  /* 0x0000000000017941 */ /* 0x008fea0003800000 */
.L_x_27301:
        /* <DEDUP_REMOVED lines=30> */
.L_x_27346:
[----:B------:R-:W-:Y:S02]  /*29b0*/  IMAD.MOV.U32 R81, RZ, RZ, R116 ;  /* 0x000000ffff517224 */ /* 0x000fe400078e0074 */
.L_x_27347:
[----:B------:R-:W-:Y:S05]  /*29c0*/  BSYNC B3 ;  /* 0x0000000000037941 */ /* 0x000fea0003800000 */
.L_x_27345:
        /* <DEDUP_REMOVED lines=16> */
.L_x_27351:
[----:B------:R-:W-:Y:S05]  /*2ad0*/  BSYNC B4 ;  /* 0x0000000000047941 */ /* 0x000fea0003800000 */
.L_x_27350:
        /* <DEDUP_REMOVED lines=43> */
.L_x_27349:
[----:B------:R-:W-:Y:S05]  /*2d90*/  BSYNC B3 ;  /* 0x0000000000037941 */ /* 0x000fea0003800000 */
.L_x_27348:
        /* <DEDUP_REMOVED lines=9> */
.L_x_27344:
[----:B-1----:R-:W-:Y:S05]  /*2e30*/  BSYNC B2 ;  /* 0x0000000000027941 */ /* 0x002fea0003800000 */
.L_x_27343:
        /* <DEDUP_REMOVED lines=18> */
.L_x_27355:
[----:B------:R-:W-:Y:S02]  /*2f60*/  MOV R117, R116 ;  /* 0x0000007400757202 */ /* 0x000fe40000000f00 */
.L_x_27356:
[----:B------:R-:W-:Y:S05]  /*2f70*/  BSYNC B3 ;  /* 0x0000000000037941 */ /* 0x000fea0003800000 */
.L_x_27354:
        /* <DEDUP_REMOVED lines=16> */
.L_x_27360:
[----:B------:R-:W-:Y:S05]  /*3080*/  BSYNC B4 ;  /* 0x0000000000047941 */ /* 0x000fea0003800000 */
.L_x_27359:
        /* <DEDUP_REMOVED lines=43> */
.L_x_27358:
[----:B------:R-:W-:Y:S05]  /*3340*/  BSYNC B3 ;  /* 0x0000000000037941 */ /* 0x000fea0003800000 */
.L_x_27357:
        /* <DEDUP_REMOVED lines=9> */
.L_x_27353:
[----:B------:R-:W-:Y:S05]  /*33e0*/  BSYNC B2 ;  /* 0x0000000000027941 */ /* 0x000fea0003800000 */
.L_x_27352:
        /* <DEDUP_REMOVED lines=18> */
.L_x_27364:
[----:B------:R-:W-:Y:S02]  /*3510*/  IMAD.MOV.U32 R117, RZ, RZ, R116 ;  /* 0x000000ffff757224 */ /* 0x000fe400078e0074 */
.L_x_27365:
[----:B------:R-:W-:Y:S05]  /*3520*/  BSYNC B3 ;  /* 0x0000000000037941 */ /* 0x000fea0003800000 */
.L_x_27363:
        /* <DEDUP_REMOVED lines=16> */
.L_x_27369:
[----:B------:R-:W-:Y:S05]  /*3630*/  BSYNC B4 ;  /* 0x0000000000047941 */ /* 0x000fea0003800000 */
.L_x_27368:
        /* <DEDUP_REMOVED lines=43> */
.L_x_27367:
[----:B------:R-:W-:Y:S05]  /*38f0*/  BSYNC B3 ;  /* 0x0000000000037941 */ /* 0x000fea0003800000 */
.L_x_27366:
        /* <DEDUP_REMOVED lines=9> */
.L_x_27362:
[----:B------:R-:W-:Y:S05]  /*3990*/  BSYNC B2 ;  /* 0x0000000000027941 */ /* 0x000fea0003800000 */
.L_x_27361:
        /* <DEDUP_REMOVED lines=18> */
.L_x_27373:
[----:B------:R-:W-:Y:S02]  /*3ac0*/  IMAD.MOV.U32 R134, RZ, RZ, R116 ;  /* 0x000000ffff867224 */ /* 0x000fe400078e0074 */
.L_x_27374:
[----:B------:R-:W-:Y:S05]  /*3ad0*/  BSYNC B3 ;  /* 0x0000000000037941 */ /* 0x000fea0003800000 */
.L_x_27372:
        /* <DEDUP_REMOVED lines=16> */
.L_x_27378:
[----:B------:R-:W-:Y:S05]  /*3be0*/  BSYNC B4 ;  /* 0x0000000000047941 */ /* 0x000fea0003800000 */
.L_x_27377:
        /* <DEDUP_REMOVED lines=42> */
[----:B------:R-:W-:Y:S02]  /*3e90*/  IMAD.MOV.U32 R114, RZ, RZ, R136 ;  /* 0x000000ffff727224 */ /* 0x000fe400078e0088 */
.L_x_27376:
[----:B------:R-:W-:Y:S05]  /*3ea0*/  BSYNC B3 ;  /* 0x0000000000037941 */ /* 0x000fea0003800000 */
.L_x_27375:
        /* <DEDUP_REMOVED lines=9> */
.L_x_27371:
[----:B------:R-:W-:Y:S05]  /*3f40*/  BSYNC B2 ;  /* 0x0000000000027941 */ /* 0x000fea0003800000 */
.L_x_27370:
        /* <DEDUP_REMOVED lines=15> */
.L_x_27380:
[----:B------:R-:W-:Y:S05]  /*4040*/  BSYNC B2 ;  /* 0x0000000000027941 */ /* 0x000fea0003800000 */
.L_x_27379:
[----:B------:R-:W-:Y:S02]  /*4050*/  IADD3 R111, R111, 0x20, RZ ;  /* 0x000000206f6f7810 */ /* 0x000fe40007ffe0ff */
[----:B------:R-:W-:Y:S02]  /*4060*/  IADD3 R124, R124, 0x20, RZ ;  /* 0x000000207c7c7810 */ /* 0x000fe40007ffe0ff */
.L_x_27342:
[----:B------:R-:W-:Y:S05]  /*4070*/  BSYNC B1 ;  /* 0x0000000000017941 */ /* 0x000fea0003800000 */
.L_x_27341:
        /* <DEDUP_REMOVED lines=30> */
.L_x_27386:
[----:B------:R-:W-:Y:S02]  /*4260*/  MOV R85, R116 ;  /* 0x0000007400557202 */ /* 0x000fe40000000f00 */
.L_x_27387:
[----:B------:R-:W-:Y:S05]  /*4270*/  BSYNC B3 ;  /* 0x0000000000037941 */ /* 0x000fea0003800000 */
.L_x_27385:
        /* <DEDUP_REMOVED lines=16> */
.L_x_27391:
[----:B------:R-:W-:Y:S05]  /*4380*/  BSYNC B4 ;  /* 0x0000000000047941 */ /* 0x000fea0003800000 */
.L_x_27390:
        /* <DEDUP_REMOVED lines=43> */
.L_x_27389:
[----:B------:R-:W-:Y:S05]  /*4640*/  BSYNC B3 ;  /* 0x0000000000037941 */ /* 0x000fea0003800000 */
.L_x_27388:
        /* <DEDUP_REMOVED lines=9> */
.L_x_27384:
[----:B0-----:R-:W-:Y:S05]  /*46e0*/  BSYNC B2 ;  /* 0x0000000000027941 */ /* 0x001fea0003800000 */
.L_x_27383:
        /* <DEDUP_REMOVED lines=18> */
.L_x_27395:
[----:B------:R-:W-:Y:S02]  /*4810*/  IMAD.MOV.U32 R117, RZ, RZ, R116 ;  /* 0x000000ffff757224 */ /* 0x000fe400078e0074 */
.L_x_27396:
[----:B------:R-:W-:Y:S05]  /*4820*/  BSYNC B3 ;  /* 0x0000000000037941 */ /* 0x000fea0003800000 */
.L_x_27394:
        /* <DEDUP_REMOVED lines=16> */
.L_x_27400:
[----:B------:R-:W-:Y:S05]  /*4930*/  BSYNC B4 ;  /* 0x0000000000047941 */ /* 0x000fea0003800000 */
.L_x_27399:
        /* <DEDUP_REMOVED lines=43> */
.L_x_27398:
[----:B------:R-:W-:Y:S05]  /*4bf0*/  BSYNC B3 ;  /* 0x0000000000037941 */ /* 0x000fea0003800000 */
.L_x_27397:
        /* <DEDUP_REMOVED lines=9> */
.L_x_27393:
[----:B------:R-:W-:Y:S05]  /*4c90*/  BSYNC B2 ;  /* 0x0000000000027941 */ /* 0x000fea0003800000 */
.L_x_27392:
        /* <DEDUP_REMOVED lines=18> */
.L_x_27404:
[----:B------:R-:W-:Y:S02]  /*4dc0*/  IMAD.MOV.U32 R117, RZ, RZ, R116 ;  /* 0x000000ffff757224 */ /* 0x000fe400078e0074 */
.L_x_27405:
[----:B------:R-:W-:Y:S05]  /*4dd0*/  BSYNC B3 ;  /* 0x0000000000037941 */ /* 0x000fea0003800000 */
.L_x_27403:
        /* <DEDUP_REMOVED lines=16> */
.L_x_27409:
[----:B------:R-:W-:Y:S05]  /*4ee0*/  BSYNC B4 ;  /* 0x0000000000047941 */ /* 0x000fea0003800000 */
.L_x_27408:
        /* <DEDUP_REMOVED lines=43> */
.L_x_27407:
[----:B------:R-:W-:Y:S05]  /*51a0*/  BSYNC B3 ;  /* 0x0000000000037941 */ /* 0x000fea0003800000 */
.L_x_27406:
        /* <DEDUP_REMOVED lines=9> */
.L_x_27402:
[----:B------:R-:W-:Y:S05]  /*5240*/  BSYNC B2 ;  /* 0x0000000000027941 */ /* 0x000fea0003800000 */
.L_x_27401:
        /* <DEDUP_REMOVED lines=18> */
.L_x_27413:
[----:B------:R-:W-:Y:S02]  /*5370*/  IMAD.MOV.U32 R134, RZ, RZ, R116 ;  /* 0x000000ffff867224 */ /* 0x000fe400078e0074 */
.L_x_27414:
[----:B------:R-:W-:Y:S05]  /*5380*/  BSYNC B3 ;  /* 0x0000000000037941 */ /* 0x000fea0003800000 */
.L_x_27412:
        /* <DEDUP_REMOVED lines=16> */
.L_x_27418:
[----:B------:R-:W-:Y:S05]  /*5490*/  BSYNC B4 ;  /* 0x0000000000047941 */ /* 0x000fea0003800000 */
.L_x_27417:
        /* <DEDUP_REMOVED lines=43> */
.L_x_27416:
[----:B------:R-:W-:Y:S05]  /*5750*/  BSYNC B3 ;  /* 0x0000000000037941 */ /* 0x000fea0003800000 */
.L_x_27415:
        /* <DEDUP_REMOVED lines=9> */
.L_x_27411:
[----:B------:R-:W-:Y:S05]  /*57f0*/  BSYNC B2 ;  /* 0x0000000000027941 */ /* 0x000fea0003800000 */
.L_x_27410:
[----:B------:R-:W-:Y:S01]  /*5800*/  HFMA2.MMA R134, -RZ, RZ, 0, 9.5367431640625e-07 ;  /* 0x00000010ff867435 */ /* 0x000fe200000001ff */
[----:B------:R-:W-:Y:S09]  /*5810*/  BSSY B2, `(.L_x_27419) ;  /* 0x000000e000027945 */ /* 0x000ff20003800000 */
        /* <DEDUP_REMOVED lines=8> */
[----:B------:R-:W-:-:S04]  /*58a0*/  IMAD R134, R134, 0x1000000, R135 ;  /* 0x0100000086867824 */ /* 0x000fc800078e0287 */
[----:B------:R-:W-:Y:S02]  /*58b0*/  IMAD R137, R137, 0x100, R134 ;  /* 0x0000010089897824 */ /* 0x000fe400078e0286 */
[----:B------:R-:W-:-:S04]  /*58c0*/  IMAD.WIDE.U32 R134, R124, R127, c[0x0][0x190] ;  /* 0x000064007c867625 */ /* 0x000fc800078e007f */
[----:B------:R-:W-:-:S05]  /*58d0*/  IMAD.IADD R137, R137, 0x1, R136 ;  /* 0x0000000189897824 */ /* 0x000fca00078e0288 */
[----:B------:R0:W-:Y:S02]  /*58e0*/  STG.E [R134.64], R137 ;  /* 0x0000008986007986 */ /* 0x0001e4000c101906 */
.L_x_27420:
[----:B------:R-:W-:Y:S05]  /*58f0*/  BSYNC B2 ;  /* 0x0000000000027941 */ /* 0x000fea0003800000 */
.L_x_27419:
[----:B------:R-:W-:Y:S02]  /*5900*/  IADD3 R111, R111, 0x20, RZ ;  /* 0x000000206f6f7810 */ /* 0x000fe40007ffe0ff */
[----:B------:R-:W-:Y:S02]  /*5910*/  IADD3 R124, R124, 0x20, RZ ;  /* 0x000000207c7c7810 */ /* 0x000fe40007ffe0ff */
.L_x_27382:
[----:B------:R-:W-:Y:S05]  /*5920*/  BSYNC B1 ;  /* 0x0000000000017941 */ /* 0x000fea0003800000 */
.L_x_27381:
        /* <DEDUP_REMOVED lines=30> */
.L_x_27426:
[----:B------:R-:W-:Y:S02]  /*5b10*/  IMAD.MOV.U32 R89, RZ, RZ, R116 ;  /* 0x000000ffff597224 */ /* 0x000fe400078e0074 */
.L_x_27427:
[----:B------:R-:W-:Y:S05]  /*5b20*/  BSYNC B3 ;  /* 0x0000000000037941 */ /* 0x000fea0003800000 */
.L_x_27425:
        /* <DEDUP_REMOVED lines=16> */
.L_x_27431:
[----:B------:R-:W-:Y:S05]  /*5c30*/  BSYNC B4 ;  /* 0x0000000000047941 */ /* 0x000fea0003800000 */
.L_x_27430:
        /* <DEDUP_REMOVED lines=43> */
.L_x_27429:
[----:B------:R-:W-:Y:S05]  /*5ef0*/  BSYNC B3 ;  /* 0x0000000000037941 */ /* 0x000fea0003800000 */
.L_x_27428:
        /* <DEDUP_REMOVED lines=9> */
.L_x_27424:
[----:B0-----:R-:W-:Y:S05]  /*5f90*/  BSYNC B2 ;  /* 0x0000000000027941 */ /* 0x001fea0003800000 */
.L_x_27423:
        /* <DEDUP_REMOVED lines=18> */
.L_x_27435:
[----:B------:R-:W-:Y:S02]  /*60c0*/  IMAD.MOV.U32 R117, RZ, RZ, R116 ;  /* 0x000000ffff757224 */ /* 0x000fe400078e0074 */
.L_x_27436:
[----:B------:R-:W-:Y:S05]  /*60d0*/  BSYNC B3 ;  /* 0x0000000000037941 */ /* 0x000fea0003800000 */
.L_x_27434:
        /* <DEDUP_REMOVED lines=16> */
.L_x_27440:
[----:B------:R-:W-:Y:S05]  /*61e0*/  BSYNC B4 ;  /* 0x0000000000047941 */ /* 0x000fea0003800000 */
.L_x_27439:
        /* <DEDUP_REMOVED lines=43> */
.L_x_27438:
[----:B------:R-:W-:Y:S05]  /*64a0*/  BSYNC B3 ;  /* 0x0000000000037941 */ /* 0x000fea0003800000 */
.L_x_27437:
        /* <DEDUP_REMOVED lines=9> */
.L_x_27433:
[----:B------:R-:W-:Y:S05]  /*6540*/  BSYNC B2 ;  /* 0x0000000000027941 */ /* 0x000fea0003800000 */
.L_x_27432:
        /* <DEDUP_REMOVED lines=18> */
.L_x_27444:
[----:B------:R-:W-:Y:S02]  /*6670*/  IMAD.MOV.U32 R117, RZ, RZ, R116 ;  /* 0x000000ffff757224 */ /* 0x000fe400078e0074 */
.L_x_27445:
[----:B------:R-:W-:Y:S05]  /*6680*/  BSYNC B3 ;  /* 0x0000000000037941 */ /* 0x000fea0003800000 */
.L_x_27443:
        /* <DEDUP_REMOVED lines=16> */
.L_x_27449:
[----:B------:R-:W-:Y:S05]  /*6790*/  BSYNC B4 ;  /* 0x0000000000047941 */ /* 0x000fea0003800000 */
.L_x_27448:
        /* <DEDUP_REMOVED lines=43> */
.L_x_27447:
[----:B------:R-:W-:Y:S05]  /*6a50*/  BSYNC B3 ;  /* 0x0000000000037941 */ /* 0x000fea0003800000 */
.L_x_27446:
        /* <DEDUP_REMOVED lines=9> */
.L_x_27442:
[----:B------:R-:W-:Y:S05]  /*6af0*/  BSYNC B2 ;  /* 0x0000000000027941 */ /* 0x000fea0003800000 */
.L_x_27441:
        /* <DEDUP_REMOVED lines=18> */
.L_x_27453:
[----:B------:R-:W-:Y:S02]  /*6c20*/  IMAD.MOV.U32 R134, RZ, RZ, R116 ;  /* 0x000000ffff867224 */ /* 0x000fe400078e0074 */
.L_x_27454:
[----:B------:R-:W-:Y:S05]  /*6c30*/  BSYNC B3 ;  /* 0x0000000000037941 */ /* 0x000fea0003800000 */
.L_x_27452:
        /* <DEDUP_REMOVED lines=16> */
.L_x_27458:
[----:B------:R-:W-:Y:S05]  /*6d40*/  BSYNC B4 ;  /* 0x0000000000047941 */ /* 0x000fea0003800000 */
.L_x_27457:
        /* <DEDUP_REMOVED lines=43> */
.L_x_27456:
[----:B------:R-:W-:Y:S05]  /*7000*/  BSYNC B3 ;  /* 0x0000000000037941 */ /* 0x000fea0003800000 */
.L_x_27455:
        /* <DEDUP_REMOVED lines=9> */
.L_x_27451:
[----:B------:R-:W-:Y:S05]  /*70a0*/  BSYNC B2 ;  /* 0x0000000000027941 */ /* 0x000fea0003800000 */
.L_x_27450:
        /* <DEDUP_REMOVED lines=15> */
.L_x_27460:
[----:B------:R-:W-:Y:S05]  /*71a0*/  BSYNC B2 ;  /* 0x0000000000027941 */ /* 0x000fea0003800000 */
.L_x_27459:
[----:B------:R-:W-:Y:S02]  /*71b0*/  IADD3 R111, R111, 0x20, RZ ;  /* 0x000000206f6f7810 */ /* 0x000fe40007ffe0ff */
[----:B------:R-:W-:Y:S02]  /*71c0*/  IADD3 R124, R124, 0x20, RZ ;  /* 0x000000207c7c7810 */ /* 0x000fe40007ffe0ff */
.L_x_27422:
[----:B------:R-:W-:Y:S05]  /*71d0*/  BSYNC B1 ;  /* 0x0000000000017941 */ /* 0x000fea0003800000 */
.L_x_27421:
        /* <DEDUP_REMOVED lines=30> */
.L_x_27466:
[----:B------:R-:W-:Y:S02]  /*73c0*/  MOV R93, R116 ;  /* 0x00000074005d7202 */ /* 0x000fe40000000f00 */
.L_x_27467:
[----:B------:R-:W-:Y:S05]  /*73d0*/  BSYNC B3 ;  /* 0x0000000000037941 */ /* 0x000fea0003800000 */
.L_x_27465:
        /* <DEDUP_REMOVED lines=16> */
.L_x_27471:
[----:B------:R-:W-:Y:S05]  /*74e0*/  BSYNC B4 ;  /* 0x0000000000047941 */ /* 0x000fea0003800000 */
.L_x_27470:
        /* <DEDUP_REMOVED lines=43> */
.L_x_27469:
[----:B------:R-:W-:Y:S05]  /*77a0*/  BSYNC B3 ;  /* 0x0000000000037941 */ /* 0x000fea0003800000 */
.L_x_27468:
        /* <DEDUP_REMOVED lines=9> */
.L_x_27464:
[----:B-1----:R-:W-:Y:S05]  /*7840*/  BSYNC B2 ;  /* 0x0000000000027941 */ /* 0x002fea0003800000 */
.L_x_27463:
        /* <DEDUP_REMOVED lines=18> */
.L_x_27475:
[----:B------:R-:W-:Y:S02]  /*7970*/  IMAD.MOV.U32 R117, RZ, RZ, R116 ;  /* 0x000000ffff757224 */ /* 0x000fe400078e0074 */
.L_x_27476:
[----:B------:R-:W-:Y:S05]  /*7980*/  BSYNC B3 ;  /* 0x0000000000037941 */ /* 0x000fea0003800000 */
.L_x_27474:
        /* <DEDUP_REMOVED lines=16> */
.L_x_27480:
[----:B------:R-:W-:Y:S05]  /*7a90*/  BSYNC B4 ;  /* 0x0000000000047941 */ /* 0x000fea0003800000 */
.L_x_27479:
        /* <DEDUP_REMOVED lines=43> */
.L_x_27478:
[----:B------:R-:W-:Y:S05]  /*7d50*/  BSYNC B3 ;  /* 0x0000000000037941 */ /* 0x000fea0003800000 */
.L_x_27477:
        /* <DEDUP_REMOVED lines=9> */
.L_x_27473:
[----:B------:R-:W-:Y:S05]  /*7df0*/  BSYNC B2 ;  /* 0x0000000000027941 */ /* 0x000fea0003800000 */
.L_x_27472:
        /* <DEDUP_REMOVED lines=18> */
.L_x_27484:
[----:B------:R-:W-:Y:S02]  /*7f20*/  IMAD.MOV.U32 R117, RZ, RZ, R116 ;  /* 0x000000ffff757224 */ /* 0x000fe400078e0074 */
.L_x_27485:
[----:B------:R-:W-:Y:S05]  /*7f30*/  BSYNC B3 ;  /* 0x0000000000037941 */ /* 0x000fea0003800000 */
.L_x_27483:
        /* <DEDUP_REMOVED lines=16> */
.L_x_27489:
[----:B------:R-:W-:Y:S05]  /*8040*/  BSYNC B4 ;  /* 0x0000000000047941 */ /* 0x000fea0003800000 */
.L_x_27488:
        /* <DEDUP_REMOVED lines=43> */
.L_x_27487:
[----:B------:R-:W-:Y:S05]  /*8300*/  BSYNC B3 ;  /* 0x0000000000037941 */ /* 0x000fea0003800000 */
.L_x_27486:
        /* <DEDUP_REMOVED lines=9> */
.L_x_27482:
[----:B------:R-:W-:Y:S05]  /*83a0*/  BSYNC B2 ;  /* 0x0000000000027941 */ /* 0x000fea0003800000 */
.L_x_27481:
        /* <DEDUP_REMOVED lines=18> */
.L_x_27493:
[----:B------:R-:W-:Y:S02]  /*84d0*/  IMAD.MOV.U32 R134, RZ, RZ, R116 ;  /* 0x000000ffff867224 */ /* 0x000fe400078e0074 */
.L_x_27494:
[----:B------:R-:W-:Y:S05]  /*84e0*/  BSYNC B3 ;  /* 0x0000000000037941 */ /* 0x000fea0003800000 */
.L_x_27492:
        /* <DEDUP_REMOVED lines=16> */
.L_x_27498:
[----:B------:R-:W-:Y:S05]  /*85f0*/  BSYNC B4 ;  /* 0x0000000000047941 */ /* 0x000fea0003800000 */
.L_x_27497:
        /* <DEDUP_REMOVED lines=43> */
.L_x_27496:
[----:B------:R-:W-:Y:S05]  /*88b0*/  BSYNC B3 ;  /* 0x0000000000037941 */ /* 0x000fea0003800000 */
.L_x_27495:
        /* <DEDUP_REMOVED lines=9> */
.L_x_27491:
[----:B------:R-:W-:Y:S05]  /*8950*/  BSYNC B2 ;  /* 0x0000000000027941 */ /* 0x000fea0003800000 */
.L_x_27490:
        /* <DEDUP_REMOVED lines=12> */
[----:B------:R-:W-:-:S03]  /*8a20*/  IMAD.WIDE.U32 R134, R124, R127, c[0x0][0x190] ;  /* 0x000064007c867625 */ /* 0x000fc600078e007f */
[----:B------:R-:W-:-:S05]  /*8a30*/  IADD3 R137, R137, R136, RZ ;  /* 0x0000008889897210 */ /* 0x000fca0007ffe0ff */
[----:B------:R0:W-:Y:S02]  /*8a40*/  STG.E [R134.64], R137 ;  /* 0x0000008986007986 */ /* 0x0001e4000c101906 */
.L_x_27500:
[----:B------:R-:W-:Y:S05]  /*8a50*/  BSYNC B2 ;  /* 0x0000000000027941 */ /* 0x000fea0003800000 */
.L_x_27499:
[----:B------:R-:W-:Y:S02]  /*8a60*/  IADD3 R111, R111, 0x20, RZ ;  /* 0x000000206f6f7810 */ /* 0x000fe40007ffe0ff */
[----:B------:R-:W-:Y:S02]  /*8a70*/  IADD3 R124, R124, 0x20, RZ ;  /* 0x000000207c7c7810 */ /* 0x000fe40007ffe0ff */
.L_x_27462:
[----:B------:R-:W-:Y:S05]  /*8a80*/  BSYNC B1 ;  /* 0x0000000000017941 */ /* 0x000fea0003800000 */
.L_x_27461:
        /* <DEDUP_REMOVED lines=30> */
.L_x_27506:
[----:B------:R-:W-:Y:S02]  /*8c70*/  IMAD.MOV.U32 R97, RZ, RZ, R116 ;  /* 0x000000ffff617224 */ /* 0x000fe400078e0074 */
.L_x_27507:
[----:B------:R-:W-:Y:S05]  /*8c80*/  BSYNC B3 ;  /* 0x0000000000037941 */ /* 0x000fea0003800000 */
.L_x_27505:
        /* <DEDUP_REMOVED lines=16> */
.L_x_27511:
[----:B------:R-:W-:Y:S05]  /*8d90*/  BSYNC B4 ;  /* 0x0000000000047941 */ /* 0x000fea0003800000 */
.L_x_27510:
        /* <DEDUP_REMOVED lines=43> */
.L_x_27509:
[----:B------:R-:W-:Y:S05]  /*9050*/  BSYNC B3 ;  /* 0x0000000000037941 */ /* 0x000fea0003800000 */
.L_x_27508:
        /* <DEDUP_REMOVED lines=9> */
.L_x_27504:
[----:B-1----:R-:W-:Y:S05]  /*90f0*/  BSYNC B2 ;  /* 0x0000000000027941 */ /* 0x002fea0003800000 */
.L_x_27503:
        /* <DEDUP_REMOVED lines=18> */
.L_x_27515:
[----:B------:R-:W-:Y:S02]  /*9220*/  IMAD.MOV.U32 R117, RZ, RZ, R116 ;  /* 0x000000ffff757224 */ /* 0x000fe400078e0074 */
.L_x_27516:
[----:B------:R-:W-:Y:S05]  /*9230*/  BSYNC B3 ;  /* 0x0000000000037941 */ /* 0x000fea0003800000 */
.L_x_27514:
        /* <DEDUP_REMOVED lines=16> */
.L_x_27520:
[----:B------:R-:W-:Y:S05]  /*9340*/  BSYNC B4 ;  /* 0x0000000000047941 */ /* 0x000fea0003800000 */
.L_x_27519:
        /* <DEDUP_REMOVED lines=43> */
.L_x_27518:
[----:B------:R-:W-:Y:S05]  /*9600*/  BSYNC B3 ;  /* 0x0000000000037941 */ /* 0x000fea0003800000 */
.L_x_27517:
        /* <DEDUP_REMOVED lines=9> */
.L_x_27513:
[----:B------:R-:W-:Y:S05]  /*96a0*/  BSYNC B2 ;  /* 0x0000000000027941 */ /* 0x000fea0003800000 */
.L_x_27512:
        /* <DEDUP_REMOVED lines=18> */
.L_x_27524:
[----:B------:R-:W-:Y:S02]  /*97d0*/  IMAD.MOV.U32 R117, RZ, RZ, R116 ;  /* 0x000000ffff757224 */ /* 0x000fe400078e0074 */
.L_x_27525:
[----:B------:R-:W-:Y:S05]  /*97e0*/  BSYNC B3 ;  /* 0x0000000000037941 */ /* 0x000fea0003800000 */
.L_x_27523:
        /* <DEDUP_REMOVED lines=16> */
.L_x_27529:
[----:B------:R-:W-:Y:S05]  /*98f0*/  BSYNC B4 ;  /* 0x0000000000047941 */ /* 0x000fea0003800000 */
.L_x_27528:
        /* <DEDUP_REMOVED lines=43> */
.L_x_27527:
[----:B------:R-:W-:Y:S05]  /*9bb0*/  BSYNC B3 ;  /* 0x0000000000037941 */ /* 0x000fea0003800000 */
.L_x_27526:
        /* <DEDUP_REMOVED lines=9> */
.L_x_27522:
[----:B------:R-:W-:Y:S05]  /*9c50*/  BSYNC B2 ;  /* 0x0000000000027941 */ /* 0x000fea0003800000 */
.L_x_27521:
        /* <DEDUP_REMOVED lines=18> */
.L_x_27533:
[----:B------:R-:W-:Y:S02]  /*9d80*/  MOV R134, R116 ;  /* 0x0000007400867202 */ /* 0x000fe40000000f00 */
.L_x_27534:
[----:B------:R-:W-:Y:S05]  /*9d90*/  BSYNC B3 ;  /* 0x0000000000037941 */ /* 0x000fea0003800000 */
.L_x_27532:
        /* <DEDUP_REMOVED lines=16> */
.L_x_27538:
[----:B------:R-:W-:Y:S05]  /*9ea0*/  BSYNC B4 ;  /* 0x0000000000047941 */ /* 0x000fea0003800000 */
.L_x_27537:
        /* <DEDUP_REMOVED lines=43> */
.L_x_27536:
[----:B------:R-:W-:Y:S05]  /*a160*/  BSYNC B3 ;  /* 0x0000000000037941 */ /* 0x000fea0003800000 */
.L_x_27535:
        /* <DEDUP_REMOVED lines=9> */
.L_x_27531:
[----:B------:R-:W-:Y:S05]  /*a200*/  BSYNC B2 ;  /* 0x0000000000027941 */ /* 0x000fea0003800000 */
.L_x_27530:
        /* <DEDUP_REMOVED lines=15> */
.L_x_27540:
[----:B------:R-:W-:Y:S05]  /*a300*/  BSYNC B2 ;  /* 0x0000000000027941 */ /* 0x000fea0003800000 */
.L_x_27539:
[----:B------:R-:W-:Y:S02]  /*a310*/  IADD3 R111, R111, 0x20, RZ ;  /* 0x000000206f6f7810 */ /* 0x000fe40007ffe0ff */
[----:B------:R-:W-:Y:S02]  /*a320*/  IADD3 R124, R124, 0x20, RZ ;  /* 0x000000207c7c7810 */ /* 0x000fe40007ffe0ff */
.L_x_27502:
[----:B------:R-:W-:Y:S05]  /*a330*/  BSYNC B1 ;  /* 0x0000000000017941 */ /* 0x000fea0003800000 */
.L_x_27501:
        /* <DEDUP_REMOVED lines=30> */
.L_x_27546:
[----:B------:R-:W-:Y:S02]  /*a520*/  IMAD.MOV.U32 R101, RZ, RZ, R116 ;  /* 0x000000ffff657224 */ /* 0x000fe400078e0074 */
.L_x_27547:
[----:B------:R-:W-:Y:S05]  /*a530*/  BSYNC B3 ;  /* 0x0000000000037941 */ /* 0x000fea0003800000 */
.L_x_27545:
        /* <DEDUP_REMOVED lines=16> */
.L_x_27551:
[----:B------:R-:W-:Y:S05]  /*a640*/  BSYNC B4 ;  /* 0x0000000000047941 */ /* 0x000fea0003800000 */
.L_x_27550:
        /* <DEDUP_REMOVED lines=43> */
.L_x_27549:
[----:B------:R-:W-:Y:S05]  /*a900*/  BSYNC B3 ;  /* 0x0000000000037941 */ /* 0x000fea0003800000 */
.L_x_27548:
        /* <DEDUP_REMOVED lines=9> */
.L_x_27544:
[----:B0-----:R-:W-:Y:S05]  /*a9a0*/  BSYNC B2 ;  /* 0x0000000000027941 */ /* 0x001fea0003800000 */
.L_x_27543:
        /* <DEDUP_REMOVED lines=18> */
.L_x_27555:
[----:B------:R-:W-:Y:S02]  /*aad0*/  IMAD.MOV.U32 R117, RZ, RZ, R116 ;  /* 0x000000ffff757224 */ /* 0x000fe400078e0074 */
.L_x_27556:
[----:B------:R-:W-:Y:S05]  /*aae0*/  BSYNC B3 ;  /* 0x0000000000037941 */ /* 0x000fea0003800000 */
.L_x_27554:
        /* <DEDUP_REMOVED lines=16> */
.L_x_27560:
[----:B------:R-:W-:Y:S05]  /*abf0*/  BSYNC B4 ;  /* 0x0000000000047941 */ /* 0x000fea0003800000 */
.L_x_27559:
        /* <DEDUP_REMOVED lines=43> */
.L_x_27558:
[----:B------:R-:W-:Y:S05]  /*aeb0*/  BSYNC B3 ;  /* 0x0000000000037941 */ /* 0x000fea0003800000 */
.L_x_27557:
        /* <DEDUP_REMOVED lines=9> */
.L_x_27553:
[----:B------:R-:W-:Y:S05]  /*af50*/  BSYNC B2 ;  /* 0x0000000000027941 */ /* 0x000fea0003800000 */
.L_x_27552:
        /* <DEDUP_REMOVED lines=18> */
.L_x_27564:
[----:B------:R-:W-:Y:S02]  /*b080*/  MOV R117, R116 ;  /* 0x0000007400757202 */ /* 0x000fe40000000f00 */
.L_x_27565:
[----:B------:R-:W-:Y:S05]  /*b090*/  BSYNC B3 ;  /* 0x0000000000037941 */ /* 0x000fea0003800000 */
.L_x_27563:
        /* <DEDUP_REMOVED lines=16> */
.L_x_27569:
[----:B------:R-:W-:Y:S05]  /*b1a0*/  BSYNC B4 ;  /* 0x0000000000047941 */ /* 0x000fea0003800000 */
.L_x_27568:
        /* <DEDUP_REMOVED lines=43> */
.L_x_27567:
[----:B------:R-:W-:Y:S05]  /*b460*/  BSYNC B3 ;  /* 0x0000000000037941 */ /* 0x000fea0003800000 */
.L_x_27566:
        /* <DEDUP_REMOVED lines=9> */
.L_x_27562:
[----:B------:R-:W-:Y:S05]  /*b500*/  BSYNC B2 ;  /* 0x0000000000027941 */ /* 0x000fea0003800000 */
.L_x_27561:
        /* <DEDUP_REMOVED lines=18> */
.L_x_27573:
[----:B------:R-:W-:Y:S02]  /*b630*/  IMAD.MOV.U32 R134, RZ, RZ, R116 ;  /* 0x000000ffff867224 */ /* 0x000fe400078e0074 */
.L_x_27574:
[----:B------:R-:W-:Y:S05]  /*b640*/  BSYNC B3 ;  /* 0x0000000000037941 */ /* 0x000fea0003800000 */
.L_x_27572:
        /* <DEDUP_REMOVED lines=16> */
.L_x_27578:
[----:B------:R-:W-:Y:S05]  /*b750*/  BSYNC B4 ;  /* 0x0000000000047941 */ /* 0x000fea0003800000 */
.L_x_27577:
        /* <DEDUP_REMOVED lines=42> */
[----:B------:R-:W-:Y:S02]  /*ba00*/  IMAD.MOV.U32 R114, RZ, RZ, R136 ;  /* 0x000000ffff727224 */ /* 0x000fe400078e0088 */
.L_x_27576:
[----:B------:R-:W-:Y:S05]  /*ba10*/  BSYNC B3 ;  /* 0x0000000000037941 */ /* 0x000fea0003800000 */
.L_x_27575:
        /* <DEDUP_REMOVED lines=9> */
.L_x_27571:
[----:B------:R-:W-:Y:S05]  /*bab0*/  BSYNC B2 ;  /* 0x0000000000027941 */ /* 0x000fea0003800000 */
.L_x_27570:
        /* <DEDUP_REMOVED lines=15> */
.L_x_27580:
[----:B------:R-:W-:Y:S05]  /*bbb0*/  BSYNC B2 ;  /* 0x0000000000027941 */ /* 0x000fea0003800000 */
.L_x_27579:
[----:B------:R-:W-:Y:S02]  /*bbc0*/  IADD3 R111, R111, 0x20, RZ ;  /* 0x000000206f6f7810 */ /* 0x000fe40007ffe0ff */
[----:B------:R-:W-:Y:S02]  /*bbd0*/  IADD3 R124, R124, 0x20, RZ ;  /* 0x000000207c7c7810 */ /* 0x000fe40007ffe0ff */
.L_x_27542:
[----:B------:R-:W-:Y:S05]  /*bbe0*/  BSYNC B1 ;  /* 0x0000000000017941 */ /* 0x000fea0003800000 */
.L_x_27541:
        /* <DEDUP_REMOVED lines=30> */
.L_x_27586:
[----:B------:R-:W-:Y:S02]  /*bdd0*/  IMAD.MOV.U32 R105, RZ, RZ, R116 ;  /* 0x000000ffff697224 */ /* 0x000fe400078e0074 */
.L_x_27587:
[----:B------:R-:W-:Y:S05]  /*bde0*/  BSYNC B3 ;  /* 0x0000000000037941 */ /* 0x000fea0003800000 */
.L_x_27585:
        /* <DEDUP_REMOVED lines=16> */
.L_x_27591:
[----:B------:R-:W-:Y:S05]  /*bef0*/  BSYNC B4 ;  /* 0x0000000000047941 */ /* 0x000fea0003800000 */
.L_x_27590:
        /* <DEDUP_REMOVED lines=43> */
.L_x_27589:
[----:B------:R-:W-:Y:S05]  /*c1b0*/  BSYNC B3 ;  /* 0x0000000000037941 */ /* 0x000fea0003800000 */
.L_x_27588:
        /* <DEDUP_REMOVED lines=9> */
.L_x_27584:
[----:B0-----:R-:W-:Y:S05]  /*c250*/  BSYNC B2 ;  /* 0x0000000000027941 */ /* 0x001fea0003800000 */
.L_x_27583:
        /* <DEDUP_REMOVED lines=18> */
.L_x_27595:
[----:B------:R-:W-:Y:S02]  /*c380*/  MOV R106, R116 ;  /* 0x00000074006a7202 */ /* 0x000fe40000000f00 */
.L_x_27596:
[----:B------:R-:W-:Y:S05]  /*c390*/  BSYNC B3 ;  /* 0x0000000000037941 */ /* 0x000fea0003800000 */
.L_x_27594:
        /* <DEDUP_REMOVED lines=16> */
.L_x_27600:
[----:B------:R-:W-:Y:S05]  /*c4a0*/  BSYNC B4 ;  /* 0x0000000000047941 */ /* 0x000fea0003800000 */
.L_x_27599:
        /* <DEDUP_REMOVED lines=43> */
.L_x_27598:
[----:B------:R-:W-:Y:S05]  /*c760*/  BSYNC B3 ;  /* 0x0000000000037941 */ /* 0x000fea0003800000 */
.L_x_27597:
        /* <DEDUP_REMOVED lines=9> */
.L_x_27593:
[----:B------:R-:W-:Y:S05]  /*c800*/  BSYNC B2 ;  /* 0x0000000000027941 */ /* 0x000fea0003800000 */
.L_x_27592:
        /* <DEDUP_REMOVED lines=18> */
.L_x_27604:
[----:B------:R-:W-:Y:S02]  /*c930*/  IMAD.MOV.U32 R107, RZ, RZ, R116 ;  /* 0x000000ffff6b7224 */ /* 0x000fe400078e0074 */
.L_x_27605:
[----:B------:R-:W-:Y:S05]  /*c940*/  BSYNC B3 ;  /* 0x0000000000037941 */ /* 0x000fea0003800000 */
.L_x_27603:
        /* <DEDUP_REMOVED lines=16> */
.L_x_27609:
[----:B------:R-:W-:Y:S05]  /*ca50*/  BSYNC B4 ;  /* 0x0000000000047941 */ /* 0x000fea0003800000 */
.L_x_27608:
        /* <DEDUP_REMOVED lines=43> */
.L_x_27607:
[----:B------:R-:W-:Y:S05]  /*cd10*/  BSYNC B3 ;  /* 0x0000000000037941 */ /* 0x000fea0003800000 */
.L_x_27606:
        /* <DEDUP_REMOVED lines=9> */
.L_x_27602:
[----:B------:R-:W-:Y:S05]  /*cdb0*/  BSYNC B2 ;  /* 0x0000000000027941 */ /* 0x000fea0003800000 */
.L_x_27601:
        /* <DEDUP_REMOVED lines=18> */
.L_x_27613:
[----:B------:R-:W-:Y:S02]  /*cee0*/  IMAD.MOV.U32 R125, RZ, RZ, R116 ;  /* 0x000000ffff7d7224 */ /* 0x000fe400078e0074 */
.L_x_27614:
[----:B------:R-:W-:Y:S05]  /*cef0*/  BSYNC B3 ;  /* 0x0000000000037941 */ /* 0x000fea0003800000 */
.L_x_27612:
        /* <DEDUP_REMOVED lines=16> */
.L_x_27618:
[----:B------:R-:W-:Y:S05]  /*d000*/  BSYNC B4 ;  /* 0x0000000000047941 */ /* 0x000fea0003800000 */
.L_x_27617:
        /* <DEDUP_REMOVED lines=43> */
.L_x_27616:
[----:B------:R-:W-:Y:S05]  /*d2c0*/  BSYNC B3 ;  /* 0x0000000000037941 */ /* 0x000fea0003800000 */
.L_x_27615:
        /* <DEDUP_REMOVED lines=9> */
.L_x_27611:
[----:B------:R-:W-:Y:S05]  /*d360*/  BSYNC B2 ;  /* 0x0000000000027941 */ /* 0x000fea0003800000 */
.L_x_27610:
[----:B------:R-:W-:-:S04]  /*d370*/  IMAD.MOV.U32 R134, RZ, RZ, 0x10 ;  /* 0x00000010ff867424 */ /* 0x000fc800078e00ff */
[----:B------:R-:W-:-:S05]  /*d380*/  IMAD.WIDE.U32 R134, R111, R134, c[0x0][0x188] ;  /* 0x000062006f867625 */ /* 0x000fca00078e0086 */
[----:B------:R0:W-:Y:S01]  /*d390*/  STG.E.128 [R134.64], R104 ;  /* 0x0000006886007986 */ /* 0x0001e2000c101d06 */
[----:B------:R-:W-:Y:S05]  /*d3a0*/  @!P1 BRA `(.L_x_27582) ;  /* 0x000000a000009947 */ /* 0x000fea0003800000 */
[----:B------:R-:W-:Y:S01]  /*d3b0*/  IMAD.U32 R125, R2, 0x10000, RZ ;  /* 0x00010000027d7824 */ /* 0x000fe200078e00ff */
[----:B------:R-:W-:Y:S02]  /*d3c0*/  LOP3.LUT R111, R0, 0xffff, RZ, 0xc0, !PT ;  /* 0x0000ffff006f7812 */ /* 0x000fe400078ec0ff */
[----:B------:R-:W-:Y:S02]  /*d3d0*/  LOP3.LUT R136, R3, 0xff, RZ, 0xc0, !PT ;  /* 0x000000ff03887812 */ /* 0x000fe400078ec0ff */
[----:B0-----:R-:W-:Y:S01]  /*d3e0*/  LOP3.LUT R134, R125, 0xff0000, RZ, 0xc0, !PT ;  /* 0x00ff00007d867812 */ /* 0x001fe200078ec0ff */
[----:B------:R-:W-:-:S04]  /*d3f0*/  IMAD.WIDE.U32 R124, R124, R127, c[0x0][0x190] ;  /* 0x000064007c7c7625 */ /* 0x000fc800078e007f */
[----:B------:R-:W-:Y:S01]  /*d400*/  IMAD R111, R111, 0x1000000, R134 ;  /* 0x010000006f6f7824 */ /* 0x000fe200078e0286 */
[----:B------:R-:W-:-:S04]  /*d410*/  LOP3.LUT R134, R112, 0xff, RZ, 0xc0, !PT ;  /* 0x000000ff70867812 */ /* 0x000fc800078ec0ff */
[----:B------:R-:W-:-:S05]  /*d420*/  LEA R111, R136, R111, 0x8 ;  /* 0x0000006f886f7211 */ /* 0x000fca00078e40ff */
[----:B------:R-:W-:-:S05]  /*d430*/  IMAD.IADD R111, R111, 0x1, R134 ;  /* 0x000000016f6f7824 */ /* 0x000fca00078e0286 */
[----:B------:R0:W-:Y:S02]  /*d440*/  STG.E [R124.64], R111 ;  /* 0x0000006f7c007986 */ /* 0x0001e4000c101906 */
.L_x_27582:
[----:B------:R-:W-:Y:S05]  /*d450*/  BSYNC B1 ;  /* 0x0000000000017941 */ /* 0x000fea0003800000 */
.L_x_27581:
[----:B0-----:R-:W-:Y:S01]  /*d460*/  FADD.FTZ R124, RZ, R76 ;  /* 0x0000004cff7c7221 */ /* 0x001fe20000010000 */
[C---:B------:R-:W-:Y:S02]  /*d470*/  ISETP.GT.U32.AND P1, PT, R120.reuse, 0x3f, PT ;  /* 0x0000003f7800780c */ /* 0x040fe40003f24070 */
[C---:B------:R-:W-:Y:S01]  /*d480*/  ISETP.GT.U32.AND P2, PT, R120.reuse, 0x7f, PT ;  /* 0x0000007f7800780c */ /* 0x040fe20003f44070 */
[----:B------:R-:W-:Y:S01]  /*d490*/  FADD.FTZ R111, R77, R124 ;  /* 0x0000007c4d6f7221 */ /* 0x000fe20000010000 */
        /* <DEDUP_REMOVED lines=43> */
.L_x_27639:
[----:B-1----:R-:W-:Y:S01]  /*d750*/  FADD.FTZ R137, R111, R124 ;  /* 0x0000007c6f897221 */ /* 0x002fe20000010000 */
[----:B------:R-:W-:Y:S05]  /*d760*/  BRA.DIV ~URZ, `(.L_x_27620) ;  /* 0x000011927f007947 */ /* 0x000fea000b800000 */
[----:B0-----:R-:W0:Y:S01]  /*d770*/  SHFL.BFLY PT, R111, R137, 0x2, 0x1f ;  /* 0x0c401f00896f7f89 */ /* 0x001e2200000e0000 */
        /* <DEDUP_REMOVED lines=85> */
.L_x_27640:
[----:B------:R-:W-:Y:S01]  /*dcd0*/  LOP3.LUT P2, RZ, R109, 0x1f, RZ, 0xc0, !PT ;  /* 0x0000001f6dff7812 */ /* 0x000fe2000784c0ff */
[----:B-1----:R-:W-:Y:S01]  /*dce0*/  FADD.FTZ R139, R139, R138 ;  /* 0x0000008a8b8b7221 */ /* 0x002fe20000010000 */
[----:B------:R-:W-:Y:S01]  /*dcf0*/  BSSY B1, `(.L_x_27621) ;  /* 0x00000b3000017945 */ /* 0x000fe20003800000 */
[----:B------:R-:W-:-:S10]  /*dd00*/  IMAD.MOV.U32 R124, RZ, RZ, c[0x0][0x1e0] ;  /* 0x00007800ff7c7624 */ /* 0x000fd400078e00ff */
[----:B------:R-:W-:-:S04]  /*dd10*/  @!P2 LEA R134, P1, R119, c[0x0][0x1a0], 0x2 ;  /* 0x000068007786aa11 */ /* 0x000fc800078210ff */
[C---:B------:R-:W-:Y:S02]  /*dd20*/  @!P2 LEA.HI.X R135, R119.reuse, c[0x0][0x1a4], R110, 0x2, P1 ;  /* 0x000069007787aa11 */ /* 0x040fe400008f146e */
[----:B------:R-:W-:-:S03]  /*dd30*/  @!P2 LEA R136, P1, R119, c[0x0][0x1a8], 0x2 ;  /* 0x00006a007788aa11 */ /* 0x000fc600078210ff */
[----:B------:R1:W-:Y:S01]  /*dd40*/  @!P2 STG.E [R134.64], R125 ;  /* 0x0000007d8600a986 */ /* 0x0003e2000c101906 */
[----:B------:R-:W-:Y:S01]  /*dd50*/  @!P2 LEA.HI.X R137, R119, c[0x0][0x1ac], R110, 0x2, P1 ;  /* 0x00006b007789aa11 */ /* 0x000fe200008f146e */
[----:B------:R-:W-:Y:S01]  /*dd60*/  FMUL.FTZ R110, R125, R125 ;  /* 0x0000007d7d6e7220 */ /* 0x000fe20000410000 */
[----:B------:R-:W-:-:S04]  /*dd70*/  ISETP.NE.AND P1, PT, RZ, UR8, PT ;  /* 0x00000008ff007c0c */ /* 0x000fc8000bf25270 */
[----:B------:R-:W-:Y:S01]  /*dd80*/  FSEL R111, R110, RZ, P1 ;  /* 0x000000ff6e6f7208 */ /* 0x000fe20000800000 */
[----:B------:R-:W-:-:S04]  /*dd90*/  FFMA.FTZ R110, R139, R124, c[0x0][0x228] ;  /* 0x00008a008b6e7623 */ /* 0x000fc8000001007c */
[----:B------:R-:W-:-:S04]  /*dda0*/  FADD.FTZ R110, R110, R111 ;  /* 0x0000006f6e6e7221 */ /* 0x000fc80000010000 */
        /* <DEDUP_REMOVED lines=20> */
[----:B------:R-:W-:Y:S02]  /*def0*/  IMAD.MOV.U32 R134, RZ, RZ, 0x10 ;  /* 0x00000010ff867424 */ /* 0x000fe400078e00ff */
[----:B------:R-:W-:Y:S02]  /*df00*/  FMUL.FTZ R136, R124, R137 ;  /* 0x000000897c887220 */ /* 0x000fe40000410000 */
[----:B------:R-:W-:Y:S02]  /*df10*/  FFMA.FTZ R108, R60, R109, R64 ;  /* 0x0000006d3c6c7223 */ /* 0x000fe40000010040 */
[----:B------:R-:W-:Y:S02]  /*df20*/  FFMA.FTZ R109, R61, R110, R65 ;  /* 0x0000006e3d6d7223 */ /* 0x000fe40000010041 */
[----:B------:R-:W-:-:S02]  /*df30*/  FFMA.FTZ R110, R62, R111, R66 ;  /* 0x0000006f3e6e7223 */ /* 0x000fc40000010042 */
[C---:B------:R-:W-:Y:S01]  /*df40*/  IMAD.WIDE.U32 R134, R127.reuse, R134, c[0x0][0x208] ;  /* 0x000082007f867625 */ /* 0x040fe200078e0086 */
[----:B------:R-:W-:-:S03]  /*df50*/  IADD3 R127, R127, 0x20, RZ ;  /* 0x000000207f7f7810 */ /* 0x000fc60007ffe0ff */
[----:B------:R-:W-:-:S05]  /*df60*/  FFMA.FTZ R111, R63, R136, R67 ;  /* 0x000000883f6f7223 */ /* 0x000fca0000010043 */
[----:B------:R1:W-:Y:S02]  /*df70*/  STG.E.128 [R134.64], R108 ;  /* 0x0000006c86007986 */ /* 0x0003e4000c101d06 */
.L_x_27624:
[----:B------:R-:W-:Y:S05]  /*df80*/  BSYNC B2 ;  /* 0x0000000000027941 */ /* 0x000fea0003800000 */
.L_x_27623:
[----:B------:R-:W-:Y:S01]  /*df90*/  ISETP.NE.AND P1, PT, R133, RZ, PT ;  /* 0x000000ff8500720c */ /* 0x000fe20003f25270 */
        /* <DEDUP_REMOVED lines=18> */
.L_x_27626:
[----:B------:R-:W-:Y:S05]  /*e0c0*/  BSYNC B2 ;  /* 0x0000000000027941 */ /* 0x000fea0003800000 */
.L_x_27625:
[----:B------:R-:W-:Y:S01]  /*e0d0*/  ISETP.NE.AND P1, PT, R132, RZ, PT ;  /* 0x000000ff8400720c */ /* 0x000fe20003f25270 */
[----:B------:R-:W-:-:S12]  /*e0e0*/  BSSY B2, `(.L_x_27627) ;  /* 0x0000012000027945 */ /* 0x000fd80003800000 */
[----:B------:R-:W-:Y:S05]  /*e0f0*/  @!P1 BRA `(.L_x_27628) ;  /* 0x0000010000009947 */ /* 0x000fea0003800000 */
[--C-:B-1----:R-:W-:Y:S02]  /*e100*/  FADD.FTZ R109, R84, -R125.reuse ;  /* 0x8000007d546d7221 */ /* 0x102fe40000010000 */
        /* <DEDUP_REMOVED lines=15> */
.L_x_27628:
[----:B------:R-:W-:Y:S05]  /*e200*/  BSYNC B2 ;  /* 0x0000000000027941 */ /* 0x000fea0003800000 */
.L_x_27627:
        /* <DEDUP_REMOVED lines=19> */
.L_x_27630:
[----:B------:R-:W-:Y:S05]  /*e340*/  BSYNC B2 ;  /* 0x0000000000027941 */ /* 0x000fea0003800000 */
.L_x_27629:
        /* <DEDUP_REMOVED lines=19> */
.L_x_27632:
[----:B------:R-:W-:Y:S05]  /*e480*/  BSYNC B2 ;  /* 0x0000000000027941 */ /* 0x000fea0003800000 */
.L_x_27631:
[----:B------:R-:W-:Y:S01]  /*e490*/  ISETP.NE.AND P1, PT, R129, RZ, PT ;  /* 0x000000ff8100720c */ /* 0x000fe20003f25270 */
        /* <DEDUP_REMOVED lines=18> */
.L_x_27634:
[----:B------:R-:W-:Y:S05]  /*e5c0*/  BSYNC B2 ;  /* 0x0000000000027941 */ /* 0x000fea0003800000 */
.L_x_27633:
        /* <DEDUP_REMOVED lines=19> */
.L_x_27636:
[----:B------:R-:W-:Y:S05]  /*e700*/  BSYNC B2 ;  /* 0x0000000000027941 */ /* 0x000fea0003800000 */
.L_x_27635:
[----:B------:R-:W-:-:S13]  /*e710*/  ISETP.NE.AND P1, PT, R126, RZ, PT ;  /* 0x000000ff7e00720c */ /* 0x000fda0003f25270 */
[----:B------:R-:W-:Y:S05]  /*e720*/  @!P1 BRA `(.L_x_27622) ;  /* 0x000000f000009947 */ /* 0x000fea0003800000 */
[--C-:B-1----:R-:W-:Y:S02]  /*e730*/  FADD.FTZ R109, R104, -R125.reuse ;  /* 0x8000007d686d7221 */ /* 0x102fe40000010000 */
[--C-:B------:R-:W-:Y:S02]  /*e740*/  FADD.FTZ R111, R105, -R125.reuse ;  /* 0x8000007d696f7221 */ /* 0x100fe40000010000 */
[--C-:B------:R-:W-:Y:S02]  /*e750*/  FADD.FTZ R135, R106, -R125.reuse ;  /* 0x8000007d6a877221 */ /* 0x100fe40000010000 */
[----:B------:R-:W-:Y:S02]  /*e760*/  FADD.FTZ R125, R107, -R125 ;  /* 0x8000007d6b7d7221 */ /* 0x000fe40000010000 */
[----:B------:R-:W-:Y:S02]  /*e770*/  IMAD.MOV.U32 R108, RZ, RZ, 0x10 ;  /* 0x00000010ff6c7424 */ /* 0x000fe400078e00ff */
        /* <DEDUP_REMOVED lines=10> */
.L_x_27622:
[----:B-1----:R-:W-:Y:S05]  /*e820*/  BSYNC B1 ;  /* 0x0000000000017941 */ /* 0x002fea0003800000 */
.L_x_27621:
[----:B------:R-:W-:-:S05]  /*e830*/  IMAD.MOV.U32 R108, RZ, RZ, c[0x0][0x160] ;  /* 0x00005800ff6c7624 */ /* 0x000fca00078e00ff */
[----:B------:R-:W-:-:S04]  /*e840*/  LEA R119, R108, R119, 0x2 ;  /* 0x000000776c777211 */ /* 0x000fc800078e10ff */
[----:B------:R-:W-:-:S13]  /*e850*/  ISETP.GE.AND P1, PT, R119, c[0x0][0x164], PT ;  /* 0x0000590077007a0c */ /* 0x000fda0003f26270 */
[----:B0-----:R-:W-:Y:S01]  /*e860*/  @P1 CALL.REL.NOINC `(.L_x_27637) ;  /* 0x0000001000001944 */ /* 0x001fe20003c00000 */
[----:B------:R-:W-:Y:S05]  /*e870*/  BRA `(.L_x_27638) ;  /* 0xffff258000007947 */ /* 0x000fea000383ffff */
.L_x_27637:
[----:B------:R-:W-:Y:S05]  /*e880*/  BSYNC B0 ;  /* 0x0000000000007941 */ /* 0x000fea0003800000 */
.L_x_27300:
[----:B------:R-:W-:Y:S05]  /*e890*/  EXIT ;  /* 0x000000000000794d */ /* 0x000fea0003800000 */
.L_x_27619:
[----:B------:R-:W-:Y:S01]  /*e8a0*/  IMAD.MOV.U32 R124, RZ, RZ, 0x1 ;  /* 0x00000001ff7c7424 */ /* 0x000fe200078e00ff */
[----:B------:R-:W-:Y:S01]  /*e8b0*/  MOV R134, 0xe8f0 ;  /* 0x0000e8f000867802 */ /* 0x000fe20000000f00 */
[----:B------:R-:W-:Y:S02]  /*e8c0*/  IMAD.MOV.U32 R127, RZ, RZ, 0x1f ;  /* 0x0000001fff7f7424 */ /* 0x000fe400078e00ff */
[----:B------:R-:W-:Y:S02]  /*e8d0*/  IMAD.MOV.U32 R136, RZ, RZ, -0x1 ;  /* 0xffffffffff887424 */ /* 0x000fe400078e00ff */
[----:B-----5:R-:W-:Y:S05]  /*e8e0*/  CALL.REL.NOINC `($__internal_154_$__cuda_sm70_shflsync_bfly_p) ;  /* 0x000007f000007944 */ /* 0x020fea0003c00000 */
[----:B01----:R-:W-:Y:S05]  /*e8f0*/  BRA `(.L_x_27639) ;  /* 0xffffee5000007947 */ /* 0x003fea000383ffff */
.L_x_27620:
[----:B0-----:R-:W-:Y:S01]  /*e900*/  MOV R111, R137 ;  /* 0x00000089006f7202 */ /* 0x001fe20000000f00 */
[----:B------:R-:W-:Y:S01]  /*e910*/  IMAD.MOV.U32 R124, RZ, RZ, 0x2 ;  /* 0x00000002ff7c7424 */ /* 0x000fe200078e00ff */
[----:B------:R-:W-:Y:S01]  /*e920*/  MOV R134, 0xe960 ;  /* 0x0000e96000867802 */ /* 0x000fe20000000f00 */
[----:B------:R-:W-:Y:S02]  /*e930*/  IMAD.MOV.U32 R127, RZ, RZ, 0x1f ;  /* 0x0000001fff7f7424 */ /* 0x000fe400078e00ff */
[----:B------:R-:W-:Y:S02]  /*e940*/  IMAD.MOV.U32 R136, RZ, RZ, -0x1 ;  /* 0xffffffffff887424 */ /* 0x000fe400078e00ff */
[----:B-----5:R-:W-:Y:S05]  /*e950*/  CALL.REL.NOINC `($__internal_154_$__cuda_sm70_shflsync_bfly_p) ;  /* 0x0000078000007944 */ /* 0x020fea0003c00000 */
[----:B01----:R-:W-:Y:S01]  /*e960*/  FADD.FTZ R111, R137, R124 ;  /* 0x0000007c896f7221 */ /* 0x003fe20000010000 */
[----:B------:R-:W-:Y:S01]  /*e970*/  HFMA2.MMA R124, -RZ, RZ, 0, 2.384185791015625e-07 ;  /* 0x00000004ff7c7435 */ /* 0x000fe200000001ff */
[----:B------:R-:W-:Y:S01]  /*e980*/  IMAD.MOV.U32 R127, RZ, RZ, 0x1f ;  /* 0x0000001fff7f7424 */ /* 0x000fe200078e00ff */
[----:B------:R-:W-:Y:S01]  /*e990*/  MOV R134, 0xe9c0 ;  /* 0x0000e9c000867802 */ /* 0x000fe20000000f00 */
[----:B------:R-:W-:-:S03]  /*e9a0*/  IMAD.MOV.U32 R136, RZ, RZ, -0x1 ;  /* 0xffffffffff887424 */ /* 0x000fc600078e00ff */
[----:B------:R-:W-:Y:S05]  /*e9b0*/  CALL.REL.NOINC `($__internal_154_$__cuda_sm70_shflsync_bfly_p) ;  /* 0x0000072000007944 */ /* 0x000fea0003c00000 */
[----:B01----:R-:W-:Y:S01]  /*e9c0*/  FADD.FTZ R111, R111, R124 ;  /* 0x0000007c6f6f7221 */ /* 0x003fe20000010000 */
[----:B------:R-:W-:Y:S01]  /*e9d0*/  MOV R127, 0x1f ;  /* 0x0000001f007f7802 */ /* 0x000fe20000000f00 */
[----:B------:R-:W-:Y:S01]  /*e9e0*/  IMAD.MOV.U32 R124, RZ, RZ, 0x8 ;  /* 0x00000008ff7c7424 */ /* 0x000fe200078e00ff */
[----:B------:R-:W-:Y:S01]  /*e9f0*/  MOV R134, 0xea20 ;  /* 0x0000ea2000867802 */ /* 0x000fe20000000f00 */
[----:B------:R-:W-:-:S02]  /*ea00*/  IMAD.MOV.U32 R136, RZ, RZ, -0x1 ;  /* 0xffffffffff887424 */ /* 0x000fc400078e00ff */
[----:B------:R-:W-:Y:S05]  /*ea10*/  CALL.REL.NOINC `($__internal_154_$__cuda_sm70_shflsync_bfly_p) ;  /* 0x000006c000007944 */ /* 0x000fea0003c00000 */
[----:B01----:R-:W-:Y:S01]  /*ea20*/  FADD.FTZ R111, R111, R124 ;  /* 0x0000007c6f6f7221 */ /* 0x003fe20000010000 */
[----:B------:R-:W-:Y:S01]  /*ea30*/  MOV R136, 0xffffffff ;  /* 0xffffffff00887802 */ /* 0x000fe20000000f00 */
[----:B------:R-:W-:Y:S01]  /*ea40*/  IMAD.MOV.U32 R124, RZ, RZ, 0x10 ;  /* 0x00000010ff7c7424 */ /* 0x000fe200078e00ff */
[----:B------:R-:W-:Y:S01]  /*ea50*/  MOV R134, 0xea80 ;  /* 0x0000ea8000867802 */ /* 0x000fe20000000f00 */
[----:B------:R-:W-:-:S02]  /*ea60*/  IMAD.MOV.U32 R127, RZ, RZ, 0x1f ;  /* 0x0000001fff7f7424 */ /* 0x000fc400078e00ff */
[----:B------:R-:W-:Y:S05]  /*ea70*/  CALL.REL.NOINC `($__internal_154_$__cuda_sm70_shflsync_bfly_p) ;  /* 0x0000066000007944 */ /* 0x000fea0003c00000 */
[----:B-1----:R-:W-:Y:S01]  /*ea80*/  FADD.FTZ R124, R111, R124 ;  /* 0x0000007c6f7c7221 */ /* 0x002fe20000010000 */
[----:B0-----:R-:W-:-:S02]  /*ea90*/  P2R R136, PR, RZ, 0x40 ;  /* 0x00000040ff887803 */ /* 0x001fc40000000000 */
[----:B------:R-:W-:Y:S01]  /*eaa0*/  ISETP.NE.AND P6, PT, R138, RZ, PT ;  /* 0x000000ff8a00720c */ /* 0x000fe20003fc5270 */
[----:B------:R-:W-:-:S04]  /*eab0*/  FMUL.FTZ R125, R124, c[0x0][0x1e0] ;  /* 0x000078007c7d7a20 */ /* 0x000fc80000410000 */
[--C-:B------:R-:W-:Y:S02]  /*eac0*/  FADD.FTZ R111, R76, -R125.reuse ;  /* 0x8000007d4c6f7221 */ /* 0x100fe40000010000 */
[--C-:B------:R-:W-:Y:S02]  /*ead0*/  FADD.FTZ R124, R77, -R125.reuse ;  /* 0x8000007d4d7c7221 */ /* 0x100fe40000010000 */
[----:B------:R-:W-:Y:S02]  /*eae0*/  FFMA.FTZ R111, R111, R111, RZ ;  /* 0x0000006f6f6f7223 */ /* 0x000fe400000100ff */
[----:B------:R-:W-:Y:S02]  /*eaf0*/  FADD.FTZ R134, R78, -R125 ;  /* 0x8000007d4e867221 */ /* 0x000fe40000010000 */
[----:B------:R-:W-:Y:S02]  /*eb00*/  FFMA.FTZ R111, R124, R124, R111 ;  /* 0x0000007c7c6f7223 */ /* 0x000fe4000001006f */
[----:B------:R-:W-:-:S02]  /*eb10*/  FADD.FTZ R124, R79, -R125 ;  /* 0x8000007d4f7c7221 */ /* 0x000fc40000010000 */
[----:B------:R-:W-:Y:S01]  /*eb20*/  FFMA.FTZ R111, R134, R134, R111 ;  /* 0x00000086866f7223 */ /* 0x000fe2000001006f */
[----:B------:R-:W-:Y:S01]  /*eb30*/  MOV R134, 0xef30 ;  /* 0x0000ef3000867802 */ /* 0x000fe20000000f00 */
        /* <DEDUP_REMOVED lines=14> */
[----:B------:R-:W-:Y:S02]  /*ec20*/  FFMA.FTZ R124, R124, R124, R111 ;  /* 0x0000007c7c7c7223 */ /* 0x000fe4000001006f */
[----:B------:R-:W-:Y:S02]  /*ec30*/  IMAD.MOV.U32 R136, RZ, RZ, -0x1 ;  /* 0xffffffffff887424 */ /* 0x000fe400078e00ff */
[----:B------:R-:W-:Y:S02]  /*ec40*/  FFMA.FTZ R124, R127, R127, R124 ;  /* 0x0000007f7f7c7223 */ /* 0x000fe4000001007c */
[----:B------:R-:W-:Y:S02]  /*ec50*/  FADD.FTZ R127, R87, -R125 ;  /* 0x8000007d577f7221 */ /* 0x000fe40000010000 */
[----:B------:R-:W-:-:S02]  /*ec60*/  FFMA.FTZ R124, R135, R135, R124 ;  /* 0x00000087877c7223 */ /* 0x000fc4000001007c */
[--C-:B------:R-:W-:Y:S02]  /*ec70*/  FADD.FTZ R135, R90, -R125.reuse ;  /* 0x8000007d5a877221 */ /* 0x100fe40000010000 */
        /* <DEDUP_REMOVED lines=39> */
[----:B------:R-:W-:Y:S02]  /*eef0*/  @P6 FFMA.FTZ R111, R127, R127, R124 ;  /* 0x0000007f7f6f6223 */ /* 0x000fe4000001007c */
[----:B------:R-:W-:Y:S02]  /*ef00*/  IMAD.MOV.U32 R124, RZ, RZ, 0x1 ;  /* 0x00000001ff7c7424 */ /* 0x000fe400078e00ff */
[----:B------:R-:W-:Y:S02]  /*ef10*/  IMAD.MOV.U32 R127, RZ, RZ, 0x1f ;  /* 0x0000001fff7f7424 */ /* 0x000fe400078e00ff */
[----:B------:R-:W-:Y:S05]  /*ef20*/  CALL.REL.NOINC `($__internal_154_$__cuda_sm70_shflsync_bfly_p) ;  /* 0x000001b000007944 */ /* 0x000fea0003c00000 */
[----:B01----:R-:W-:Y:S01]  /*ef30*/  FADD.FTZ R111, R111, R124 ;  /* 0x0000007c6f6f7221 */ /* 0x003fe20000010000 */
[----:B------:R-:W-:Y:S01]  /*ef40*/  HFMA2.MMA R124, -RZ, RZ, 0, 1.1920928955078125e-07 ;  /* 0x00000002ff7c7435 */ /* 0x000fe200000001ff */
        /* <DEDUP_REMOVED lines=17> */
[----:B------:R-:W-:Y:S01]  /*f060*/  MOV R134, 0xf0c0 ;  /* 0x0000f0c000867802 */ /* 0x000fe20000000f00 */
[----:B------:R-:W-:-:S02]  /*f070*/  IMAD.MOV.U32 R124, RZ, RZ, 0x10 ;  /* 0x00000010ff7c7424 */ /* 0x000fc400078e00ff */
[----:B0-----:R-:W-:Y:S01]  /*f080*/  IMAD.MOV.U32 R127, RZ, RZ, 0x1f ;  /* 0x0000001fff7f7424 */ /* 0x001fe200078e00ff */
[----:B------:R-:W-:Y:S01]  /*f090*/  MOV R111, R138 ;  /* 0x0000008a006f7202 */ /* 0x000fe20000000f00 */
[----:B------:R-:W-:Y:S02]  /*f0a0*/  IMAD.MOV.U32 R136, RZ, RZ, -0x1 ;  /* 0xffffffffff887424 */ /* 0x000fe400078e00ff */
[----:B------:R-:W-:Y:S05]  /*f0b0*/  CALL.REL.NOINC `($__internal_154_$__cuda_sm70_shflsync_bfly_p) ;  /* 0x0000002000007944 */ /* 0x000fea0003c00000 */
[----:B-1----:R-:W-:Y:S01]  /*f0c0*/  IMAD.MOV.U32 R139, RZ, RZ, R124 ;  /* 0x000000ffff8b7224 */ /* 0x002fe200078e007c */
[----:B0-----:R-:W-:Y:S05]  /*f0d0*/  BRA `(.L_x_27640) ;  /* 0xffffebf000007947 */ /* 0x001fea000383ffff */
        .weak           $__internal_154_$__cuda_sm70_shflsync_bfly_p
        .type           $__internal_154_$__cuda_sm70_shflsync_bfly_p,@function
        .size           $__internal_154_$__cuda_sm70_shflsync_bfly_p,(.L_x_29294 - $__internal_154_$__cuda_sm70_shflsync_bfly_p)
$__internal_154_$__cuda_sm70_shflsync_bfly_p:
[----:B------:R-:W-:Y:S01]  /*f0e0*/  IMAD.MOV.U32 R135, RZ, RZ, 0x0 ;  /* 0x00000000ff877424 */ /* 0x000fe200078e00ff */
[----:B------:R-:W-:Y:S04]  /*f0f0*/  WARPSYNC R136 ;  /* 0x0000008800007348 */ /* 0x000fe80003800000 */
[----:B------:R0:W1:Y:S01]  /*f100*/  SHFL.BFLY PT, R124, R111, R124, R127 ;  /* 0x0c00007c6f7c7389 */ /* 0x00006200000e007f */
[----:B------:R-:W-:Y:S05]  /*f110*/  RET.REL.NODEC R134 `(_ZN10layer_norm13ln_fwd_kernelINS_13Kernel_traitsIfffffjLj1024ELj1ELj4ELj1ELj16ENS_18Kernel_traits_baseILj1024EfffffjLj128EEEEELb1ELb0ELb1ELb0EEEvNS_9FwdParamsE) ;  /* 0xffff0ee086007950 */ /* 0x000fea0003c3ffff */
.L_x_27641:
        /* <DEDUP_REMOVED lines=14> */
.L_x_29294:


//--------------------- .text._ZN10layer_norm13ln_fwd_kernelINS_13Kernel_traitsIfffffjLj1024ELj1ELj4ELj1ELj16ENS_18Kernel_traits_baseILj1024EfffffjLj128EEEEELb1ELb0ELb1ELb1EEEvNS_9FwdParamsE --------------------------
	.section	.text._ZN10layer_norm13ln_fwd_kernelINS_13Kernel_traitsIfffffjLj1024ELj1ELj4ELj1ELj16ENS_18Kernel_traits_baseILj1024EfffffjLj128EEEEELb1ELb0ELb1ELb1EEEvNS_9FwdParamsE,"ax",@progbits
	.sectioninfo	@"SHI_REGISTERS=159"
	.align	128
        .global         _ZN10layer_norm13ln_fwd_kernelINS_13Kernel_traitsIfffffjLj1024ELj1ELj4ELj1ELj16ENS_18Kernel_traits_baseILj1024EfffffjLj128EEEEELb1ELb0ELb1ELb1EEEvNS_9FwdParamsE
        .type           _ZN10layer_norm13ln_fwd_kernelINS_13Kernel_traitsIfffffjLj1024ELj1ELj4ELj1ELj16ENS_18Kernel_traits_baseILj1024EfffffjLj128EEEEELb1ELb0ELb1ELb1EEEvNS_9FwdParamsE,@function
        .size           _ZN10layer_norm13ln_fwd_kernelINS_13Kernel_traitsIfffffjLj1024ELj1ELj4ELj1ELj16ENS_18Kernel_traits_baseILj1024EfffffjLj128EEEEELb1ELb0ELb1ELb1EEEvNS_9FwdParamsE,(.L_x_29295 - _ZN10layer_norm13ln_fwd_kernelINS_13Kernel_traitsIfffffjLj1024ELj1ELj4ELj1ELj16ENS_18Kernel_traits_baseILj1024EfffffjLj128EEEEELb1ELb0ELb1ELb1EEEvNS_9FwdParamsE)
        .other          _ZN10layer_norm13ln_fwd_kernelINS_13Kernel_traitsIfffffjLj1024ELj1ELj4ELj1ELj16ENS_18Kernel_traits_baseILj1024EfffffjLj128EEEEELb1ELb0ELb1ELb1EEEvNS_9FwdParamsE,@"STO_CUDA_ENTRY STV_DEFAULT"
_ZN10layer_norm13ln_fwd_kernelINS_13Kernel_traitsIfffffjLj1024ELj1ELj4ELj1ELj16ENS_18Kernel_traits_baseILj1024EfffffjLj128EEEEELb1ELb0ELb1ELb1EEEvNS_9FwdParamsE:
.text._ZN10layer_norm13ln_fwd_kernelINS_13Kernel_traitsIfffffjLj1024ELj1ELj4ELj1ELj16ENS_18Kernel_traits_baseILj1024EfffffjLj128EEEEELb1ELb0ELb1ELb1EEEvNS_9FwdParamsE:
        /* <DEDUP_REMOVED lines=26> */
[--C-:B0-----:R-:W-:Y:S01]  /*01a0*/  SHF.R.U32.HI R117, RZ, 0x5, R27.reuse ;  /* 0x00000005ff757819 */ /* 0x101fe2000001161b */
[----:B-1----:R-:W-:-:S03]  /*01b0*/  IMAD R114, R10, c[0x0][0x0], R27 ;  /* 0x000000000a727a24 */ /* 0x002fc600078e021b */
[----:B------:R-:W-:Y:S02]  /*01c0*/  LEA R117, R10, R117, 0x2 ;  /* 0x000000750a757211 */ /* 0x000fe400078e10ff */
[----:B------:R-:W-:Y:S01]  /*01d0*/  CS2R R10, SRZ ;  /* 0x00000000000a7805 */ /* 0x000fe2000001ff00 */
        /* <DEDUP_REMOVED lines=18> */
[----:B------:R-:W-:Y:S01]  /*0300*/  UIADD3 UR12, UR5, 0x76cf5d0a, URZ ;  /* 0x76cf5d0a050c7890 */ /* 0x000fe2000fffe03f */
[----:B------:R-:W-:Y:S01]  /*0310*/  CS2R R26, SRZ ;  /* 0x00000000001a7805 */ /* 0x000fe2000001ff00 */
        /* <DEDUP_REMOVED lines=8> */
[----:B------:R-:W-:Y:S01]  /*03a0*/  UIADD3 UR18, UR5, -0x56f99767, URZ ;  /* 0xa906689905127890 */ /* 0x000fe2000fffe03f */
[----:B------:R-:W-:Y:S01]  /*03b0*/  IADD3 R36, P1, R0, c[0x0][0x218], RZ ;  /* 0x0000860000247a10 */ /* 0x000fe20007f3e0ff */
        /* <DEDUP_REMOVED lines=12> */
[----:B------:R-:W-:Y:S01]  /*0480*/  IMAD.X R37, RZ, RZ, c[0x0][0x21c], P1 ;  /* 0x00008700ff257624 */ /* 0x000fe200008e06ff */
[----:B------:R-:W-:Y:S01]  /*0490*/  LOP3.LUT R4, R9, UR13, R6, 0x96, !PT ;  /* 0x0000000d09047c12 */ /* 0x000fe2000f8e9606 */
[----:B------:R-:W-:Y:S01]  /*04a0*/  IMAD.WIDE.U32 R6, R7, -0x326172a9, RZ ;  /* 0xcd9e8d5707067825 */ /* 0x000fe200078e00ff */
[----:B------:R-:W-:Y:S01]  /*04b0*/  ISETP.GE.AND P1, PT, R117, c[0x0][0x164], PT ;  /* 0x0000590075007a0c */ /* 0x000fe20003f26270 */
[----:B------:R-:W-:Y:S01]  /*04c0*/  UIADD3 UR24, UR5, -0x24c28bd8, URZ ;  /* 0xdb3d742805187890 */ /* 0x000fe2000fffe03f */
[----:B------:R0:W5:Y:S01]  /*04d0*/  @P0 LDG.E.128 R12, [R36.64+0x400] ;  /* 0x00040006240c0981 */ /* 0x000162000c1e1d00 */
[----:B------:R-:W-:Y:S01]  /*04e0*/  IMAD.WIDE.U32 R4, R4, -0x2daee0ad, RZ ;  /* 0xd2511f5304047825 */ /* 0x000fe200078e00ff */
[----:B------:R-:W-:-:S02]  /*04f0*/  LOP3.LUT R3, R7, UR15, R8, 0x96, !PT ;  /* 0x0000000f07037c12 */ /* 0x000fc4000f8e9608 */
[----:B------:R0:W5:Y:S02]  /*0500*/  @P0 LDG.E.128 R16, [R36.64+0x600] ;  /* 0x0006000624100981 */ /* 0x000164000c1e1d00 */
        /* <DEDUP_REMOVED lines=23> */
[----:B------:R-:W-:Y:S02]  /*0680*/  LOP3.LUT R112, R3, UR24, R2, 0x96, !PT ;  /* 0x0000001803707c12 */ /* 0x000fe4000f8e9602 */
[----:B------:R-:W-:Y:S02]  /*0690*/  IADD3 R2, P2, R0, c[0x0][0x1b0], RZ ;  /* 0x00006c0000027a10 */ /* 0x000fe40007f5e0ff */
[----:B------:R0:W5:Y:S02]  /*06a0*/  @P0 LDG.E.128 R4, [R36.64] ;  /* 0x0000000624040981 */ /* 0x000164000c1e1d00 */
[----:B------:R-:W-:-:S02]  /*06b0*/  IADD3.X R3, RZ, c[0x0][0x1b4], RZ, P2, !PT ;  /* 0x00006d00ff037a10 */ /* 0x000fc400017fe4ff */
[----:B------:R0:W5:Y:S01]  /*06c0*/  @P0 LDG.E.128 R8, [R36.64+0x200] ;  /* 0x0002000624080981 */ /* 0x000162000c1e1d00 */
[----:B------:R-:W-:Y:S06]  /*06d0*/  @P1 EXIT ;  /* 0x000000000000194d */ /* 0x000fec0003800000 */
[----:B0-----:R0:W5:Y:S04]  /*06e0*/  LDG.E.128 R36, [R2.64] ;  /* 0x0000000602247981 */ /* 0x001168000c1e1d00 */
        /* <DEDUP_REMOVED lines=20> */
[----:B0-----:R-:W-:Y:S02]  /*0830*/  IMAD.MOV.U32 R109, RZ, RZ, RZ ;  /* 0x000000ffff6d7224 */ /* 0x001fe400078e00ff */
.L_x_27952:
        /* <DEDUP_REMOVED lines=12> */
[----:B------:R-:W-:-:S05]  /*0900*/  LEA.HI.SX32 R104, R79, R78, 0x1e ;  /* 0x0000004e4f687211 */ /* 0x000fca00078ff2ff */
[----:B------:R-:W-:-:S05]  /*0910*/  @P0 IMAD.WIDE.U32 R82, R104, R83, c[0x0][0x180] ;  /* 0x0000600068520625 */ /* 0x000fca00078e0053 */
[----:B------:R-:W3:Y:S01]  /*0920*/  @P0 LDG.E.128 R68, [R82.64] ;  /* 0x0000000652440981 */ /* 0x000ee2000c1e1d00 */
[----:B--2---:R-:W-:-:S13]  /*0930*/  ISETP.GE.AND P2, PT, R76, 0x1, PT ;  /* 0x000000014c00780c */ /* 0x004fda0003f46270 */
[----:B------:R-:W-:-:S05]  /*0940*/  @P2 IADD3 R80, R76, -0x1, RZ ;  /* 0xffffffff4c502810 */ /* 0x000fca0007ffe0ff */
[----:B------:R-:W-:-:S05]  /*0950*/  @P2 IMAD R80, R80, c[0x0][0x168], RZ ;  /* 0x00005a0050502a24 */ /* 0x000fca00078e02ff */
[----:B------:R-:W-:-:S04]  /*0960*/  @P2 SHF.R.S32.HI R77, RZ, 0x1f, R80 ;  /* 0x0000001fff4d2819 */ /* 0x000fc80000011450 */
[----:B------:R-:W-:Y:S01]  /*0970*/  @P2 LEA.HI R77, R77, R80, RZ, 0x2 ;  /* 0x000000504d4d2211 */ /* 0x000fe200078f10ff */
[----:B------:R-:W-:-:S03]  /*0980*/  @P2 IMAD.MOV.U32 R80, RZ, RZ, 0x10 ;  /* 0x00000010ff502424 */ /* 0x000fc600078e00ff */
[----:B------:R-:W-:Y:S01]  /*0990*/  @P2 LEA.HI.SX32 R105, R77, R78, 0x1e ;  /* 0x0000004e4d692211 */ /* 0x000fe200078ff2ff */
[----:B------:R-:W-:-:S04]  /*09a0*/  IMAD.WIDE R78, R117, R122, c[0x0][0x1d8] ;  /* 0x00007600754e7625 */ /* 0x000fc800078e027a */
[----:B------:R-:W-:Y:S01]  /*09b0*/  @P2 IMAD.WIDE.U32 R80, R105, R80, c[0x0][0x170] ;  /* 0x00005c0069502625 */ /* 0x000fe200078e0050 */
[----:B-----5:R0:W5:Y:S04]  /*09c0*/  LDG.E R119, [R78.64] ;  /* 0x000000064e777981 */ /* 0x020168000c1e1900 */
[----:B------:R0:W5:Y:S01]  /*09d0*/  @P2 LDG.E.128 R72, [R80.64] ;  /* 0x0000000650482981 */ /* 0x000162000c1e1d00 */
[----:B------:R-:W-:Y:S01]  /*09e0*/  ISETP.GT.AND P3, PT, R76, RZ, PT ;  /* 0x000000ff4c00720c */ /* 0x000fe20003f64270 */
[----:B------:R-:W-:Y:S01]  /*09f0*/  BSSY B1, `(.L_x_27643) ;  /* 0x000005c000017945 */ /* 0x000fe20003800000 */
[----:B------:R-:W-:-:S11]  /*0a00*/  SHF.R.S32.HI R120, RZ, 0x1f, R117 ;  /* 0x0000001fff787819 */ /* 0x000fd60000011475 */
[----:B------:R-:W-:-:S04]  /*0a10*/  @!P3 ISETP.NE.U32.AND P1, PT, RZ, c[0x0][0x180], PT ;  /* 0x00006000ff00ba0c */ /* 0x000fc80003f25070 */
[----:B------:R-:W-:Y:S02]  /*0a20*/  @!P3 ISETP.NE.AND.EX P1, PT, RZ, c[0x0][0x184], PT, P1 ;  /* 0x00006100ff00ba0c */ /* 0x000fe40003f25310 */
[----:B------:R-:W-:Y:S02]  /*0a30*/  @!P3 MOV R84, R118 ;  /* 0x000000760054b202 */ /* 0x000fe40000000f00 */
        /* <DEDUP_REMOVED lines=14> */
.L_x_27646:
[----:B------:R-:W-:Y:S02]  /*0b20*/  IMAD.MOV.U32 R85, RZ, RZ, R112 ;  /* 0x000000ffff557224 */ /* 0x000fe400078e0070 */
.L_x_27647:
[----:B------:R-:W-:Y:S05]  /*0b30*/  BSYNC B2 ;  /* 0x0000000000027941 */ /* 0x000fea0003800000 */
.L_x_27645:
        /* <DEDUP_REMOVED lines=16> */
.L_x_27651:
[----:B------:R-:W-:Y:S05]  /*0c40*/  BSYNC B3 ;  /* 0x0000000000037941 */ /* 0x000fea0003800000 */
.L_x_27650:
        /* <DEDUP_REMOVED lines=44> */
.L_x_27649:
[----:B------:R-:W-:Y:S05]  /*0f10*/  BSYNC B2 ;  /* 0x0000000000027941 */ /* 0x000fea0003800000 */
.L_x_27648:
        /* <DEDUP_REMOVED lines=9> */
.L_x_27644:
[----:B0-----:R-:W-:Y:S05]  /*0fb0*/  BSYNC B1 ;  /* 0x0000000000017941 */ /* 0x001fea0003800000 */
.L_x_27643:
        /* <DEDUP_REMOVED lines=18> */
.L_x_27655:
[----:B------:R-:W-:Y:S02]  /*10e0*/  IMAD.MOV.U32 R86, RZ, RZ, R112 ;  /* 0x000000ffff567224 */ /* 0x000fe400078e0070 */
.L_x_27656:
[----:B------:R-:W-:Y:S05]  /*10f0*/  BSYNC B2 ;  /* 0x0000000000027941 */ /* 0x000fea0003800000 */
.L_x_27654:
        /* <DEDUP_REMOVED lines=16> */
.L_x_27660:
[----:B------:R-:W-:Y:S05]  /*1200*/  BSYNC B3 ;  /* 0x0000000000037941 */ /* 0x000fea0003800000 */
.L_x_27659:
        /* <DEDUP_REMOVED lines=44> */
.L_x_27658:
[----:B------:R-:W-:Y:S05]  /*14d0*/  BSYNC B2 ;  /* 0x0000000000027941 */ /* 0x000fea0003800000 */
.L_x_27657:
        /* <DEDUP_REMOVED lines=9> */
.L_x_27653:
[----:B------:R-:W-:Y:S05]  /*1570*/  BSYNC B1 ;  /* 0x0000000000017941 */ /* 0x000fea0003800000 */
.L_x_27652:
        /* <DEDUP_REMOVED lines=18> */
.L_x_27664:
[----:B------:R-:W-:Y:S02]  /*16a0*/  IMAD.MOV.U32 R86, RZ, RZ, R112 ;  /* 0x000000ffff567224 */ /* 0x000fe400078e0070 */
.L_x_27665:
[----:B------:R-:W-:Y:S05]  /*16b0*/  BSYNC B2 ;  /* 0x0000000000027941 */ /* 0x000fea0003800000 */
.L_x_27663:
        /* <DEDUP_REMOVED lines=16> */
.L_x_27669:
[----:B------:R-:W-:Y:S05]  /*17c0*/  BSYNC B3 ;  /* 0x0000000000037941 */ /* 0x000fea0003800000 */
.L_x_27668:
        /* <DEDUP_REMOVED lines=44> */
.L_x_27667:
[----:B------:R-:W-:Y:S05]  /*1a90*/  BSYNC B2 ;  /* 0x0000000000027941 */ /* 0x000fea0003800000 */
.L_x_27666:
        /* <DEDUP_REMOVED lines=9> */
.L_x_27662:
[----:B------:R-:W-:Y:S05]  /*1b30*/  BSYNC B1 ;  /* 0x0000000000017941 */ /* 0x000fea0003800000 */
.L_x_27661:
        /* <DEDUP_REMOVED lines=18> */
.L_x_27673:
[----:B------:R-:W-:Y:S02]  /*1c60*/  IMAD.MOV.U32 R88, RZ, RZ, R112 ;  /* 0x000000ffff587224 */ /* 0x000fe400078e0070 */
.L_x_27674:
[----:B------:R-:W-:Y:S05]  /*1c70*/  BSYNC B2 ;  /* 0x0000000000027941 */ /* 0x000fea0003800000 */
.L_x_27672:
        /* <DEDUP_REMOVED lines=16> */
.L_x_27678:
[----:B------:R-:W-:Y:S05]  /*1d80*/  BSYNC B3 ;  /* 0x0000000000037941 */ /* 0x000fea0003800000 */
.L_x_27677:
        /* <DEDUP_REMOVED lines=44> */
.L_x_27676:
[----:B------:R-:W-:Y:S05]  /*2050*/  BSYNC B2 ;  /* 0x0000000000027941 */ /* 0x000fea0003800000 */
.L_x_27675:
        /* <DEDUP_REMOVED lines=9> */
.L_x_27671:
[----:B------:R-:W-:Y:S05]  /*20f0*/  BSYNC B1 ;  /* 0x0000000000017941 */ /* 0x000fea0003800000 */
.L_x_27670:
[----:B------:R-:W-:Y:S01]  /*2100*/  HFMA2.MMA R123, -RZ, RZ, 0, 9.5367431640625e-07 ;  /* 0x00000010ff7b7435 */ /* 0x000fe200000001ff */
[----:B------:R-:W-:Y:S01]  /*2110*/  IADD3 R86, R104, 0x20, RZ ;  /* 0x0000002068567810 */ /* 0x000fe20007ffe0ff */
[----:B------:R-:W-:Y:S01]  /*2120*/  BSSY B1, `(.L_x_27679) ;  /* 0x0000010000017945 */ /* 0x000fe20003800000 */
[----:B------:R-:W-:-:S07]  /*2130*/  IADD3 R84, R105, 0x20, RZ ;  /* 0x0000002069547810 */ /* 0x000fce0007ffe0ff */
        /* <DEDUP_REMOVED lines=14> */
.L_x_27680:
[----:B------:R-:W-:Y:S05]  /*2220*/  BSYNC B1 ;  /* 0x0000000000017941 */ /* 0x000fea0003800000 */
.L_x_27679:
        /* <DEDUP_REMOVED lines=21> */
.L_x_27684:
[----:B------:R-:W-:Y:S02]  /*2380*/  MOV R92, R112 ;  /* 0x00000070005c7202 */ /* 0x000fe40000000f00 */
.L_x_27685:
[----:B------:R-:W-:Y:S05]  /*2390*/  BSYNC B2 ;  /* 0x0000000000027941 */ /* 0x000fea0003800000 */
.L_x_27683:
        /* <DEDUP_REMOVED lines=16> */
.L_x_27689:
[----:B------:R-:W-:Y:S05]  /*24a0*/  BSYNC B3 ;  /* 0x0000000000037941 */ /* 0x000fea0003800000 */
.L_x_27688:
        /* <DEDUP_REMOVED lines=44> */
.L_x_27687:
[----:B------:R-:W-:Y:S05]  /*2770*/  BSYNC B2 ;  /* 0x0000000000027941 */ /* 0x000fea0003800000 */
.L_x_27686:
        /* <DEDUP_REMOVED lines=9> */
.L_x_27682:
[----:B0-----:R-:W-:Y:S05]  /*2810*/  BSYNC B1 ;  /* 0x0000000000017941 */ /* 0x001fea0003800000 */
.L_x_27681:
        /* <DEDUP_REMOVED lines=18> */
.L_x_27693:
[----:B------:R-:W-:Y:S02]  /*2940*/  MOV R85, R112 ;  /* 0x0000007000557202 */ /* 0x000fe40000000f00 */
.L_x_27694:
[----:B------:R-:W-:Y:S05]  /*2950*/  BSYNC B2 ;  /* 0x0000000000027941 */ /* 0x000fea0003800000 */
.L_x_27692:
        /* <DEDUP_REMOVED lines=16> */
.L_x_27698:
[----:B------:R-:W-:Y:S05]  /*2a60*/  BSYNC B3 ;  /* 0x0000000000037941 */ /* 0x000fea0003800000 */
.L_x_27697:
        /* <DEDUP_REMOVED lines=44> */
.L_x_27696:
[----:B------:R-:W-:Y:S05]  /*2d30*/  BSYNC B2 ;  /* 0x0000000000027941 */ /* 0x000fea0003800000 */
.L_x_27695:
        /* <DEDUP_REMOVED lines=9> */
.L_x_27691:
[----:B------:R-:W-:Y:S05]  /*2dd0*/  BSYNC B1 ;  /* 0x0000000000017941 */ /* 0x000fea0003800000 */
.L_x_27690:
        /* <DEDUP_REMOVED lines=18> */
.L_x_27702:
[----:B------:R-:W-:Y:S02]  /*2f00*/  MOV R87, R112 ;  /* 0x0000007000577202 */ /* 0x000fe40000000f00 */
.L_x_27703:
[----:B------:R-:W-:Y:S05]  /*2f10*/  BSYNC B2 ;  /* 0x0000000000027941 */ /* 0x000fea0003800000 */
.L_x_27701:
        /* <DEDUP_REMOVED lines=16> */
.L_x_27707:
[----:B------:R-:W-:Y:S05]  /*3020*/  BSYNC B3 ;  /* 0x0000000000037941 */ /* 0x000fea0003800000 */
.L_x_27706:
        /* <DEDUP_REMOVED lines=44> */
.L_x_27705:
[----:B------:R-:W-:Y:S05]  /*32f0*/  BSYNC B2 ;  /* 0x0000000000027941 */ /* 0x000fea0003800000 */
.L_x_27704:
        /* <DEDUP_REMOVED lines=9> */
.L_x_27700:
[----:B------:R-:W-:Y:S05]  /*3390*/  BSYNC B1 ;  /* 0x0000000000017941 */ /* 0x000fea0003800000 */
.L_x_27699:
        /* <DEDUP_REMOVED lines=18> */
.L_x_27711:
[----:B------:R-:W-:Y:S02]  /*34c0*/  MOV R87, R112 ;  /* 0x0000007000577202 */ /* 0x000fe40000000f00 */
.L_x_27712:
[----:B------:R-:W-:Y:S05]  /*34d0*/  BSYNC B2 ;  /* 0x0000000000027941 */ /* 0x000fea0003800000 */
.L_x_27710:
        /* <DEDUP_REMOVED lines=16> */
.L_x_27716:
[----:B------:R-:W-:Y:S05]  /*35e0*/  BSYNC B3 ;  /* 0x0000000000037941 */ /* 0x000fea0003800000 */
.L_x_27715:
        /* <DEDUP_REMOVED lines=44> */
.L_x_27714:
[----:B------:R-:W-:Y:S05]  /*38b0*/  BSYNC B2 ;  /* 0x0000000000027941 */ /* 0x000fea0003800000 */
.L_x_27713:
        /* <DEDUP_REMOVED lines=9> */
.L_x_27709:
[----:B------:R-:W-:Y:S05]  /*3950*/  BSYNC B1 ;  /* 0x0000000000017941 */ /* 0x000fea0003800000 */
.L_x_27708:
        /* <DEDUP_REMOVED lines=17> */
.L_x_27718:
[----:B------:R-:W-:Y:S05]  /*3a70*/  BSYNC B1 ;  /* 0x0000000000017941 */ /* 0x000fea0003800000 */
.L_x_27717:
        /* <DEDUP_REMOVED lines=21> */
.L_x_27722:
[----:B------:R-:W-:Y:S02]  /*3bd0*/  IMAD.MOV.U32 R96, RZ, RZ, R112 ;  /* 0x000000ffff607224 */ /* 0x000fe400078e0070 */
.L_x_27723:
[----:B------:R-:W-:Y:S05]  /*3be0*/  BSYNC B2 ;  /* 0x0000000000027941 */ /* 0x000fea0003800000 */
.L_x_27721:
        /* <DEDUP_REMOVED lines=16> */
.L_x_27727:
[----:B------:R-:W-:Y:S05]  /*3cf0*/  BSYNC B3 ;  /* 0x0000000000037941 */ /* 0x000fea0003800000 */
.L_x_27726:
        /* <DEDUP_REMOVED lines=44> */
.L_x_27725:
[----:B------:R-:W-:Y:S05]  /*3fc0*/  BSYNC B2 ;  /* 0x0000000000027941 */ /* 0x000fea0003800000 */
.L_x_27724:
        /* <DEDUP_REMOVED lines=9> */
.L_x_27720:
[----:B0-----:R-:W-:Y:S05]  /*4060*/  BSYNC B1 ;  /* 0x0000000000017941 */ /* 0x001fea0003800000 */
.L_x_27719:
        /* <DEDUP_REMOVED lines=18> */
.L_x_27731:
[----:B------:R-:W-:Y:S02]  /*4190*/  IMAD.MOV.U32 R89, RZ, RZ, R112 ;  /* 0x000000ffff597224 */ /* 0x000fe400078e0070 */
.L_x_27732:
[----:B------:R-:W-:Y:S05]  /*41a0*/  BSYNC B2 ;  /* 0x0000000000027941 */ /* 0x000fea0003800000 */
.L_x_27730:
        /* <DEDUP_REMOVED lines=16> */
.L_x_27736:
[----:B------:R-:W-:Y:S05]  /*42b0*/  BSYNC B3 ;  /* 0x0000000000037941 */ /* 0x000fea0003800000 */
.L_x_27735:
        /* <DEDUP_REMOVED lines=44> */
.L_x_27734:
[----:B------:R-:W-:Y:S05]  /*4580*/  BSYNC B2 ;  /* 0x0000000000027941 */ /* 0x000fea0003800000 */
.L_x_27733:
        /* <DEDUP_REMOVED lines=9> */
.L_x_27729:
[----:B------:R-:W-:Y:S05]  /*4620*/  BSYNC B1 ;  /* 0x0000000000017941 */ /* 0x000fea0003800000 */
.L_x_27728:
        /* <DEDUP_REMOVED lines=18> */
.L_x_27740:
[----:B------:R-:W-:Y:S02]  /*4750*/  IMAD.MOV.U32 R89, RZ, RZ, R112 ;  /* 0x000000ffff597224 */ /* 0x000fe400078e0070 */
.L_x_27741:
[----:B------:R-:W-:Y:S05]  /*4760*/  BSYNC B2 ;  /* 0x0000000000027941 */ /* 0x000fea0003800000 */
.L_x_27739:
        /* <DEDUP_REMOVED lines=16> */
.L_x_27745:
[----:B------:R-:W-:Y:S05]  /*4870*/  BSYNC B3 ;  /* 0x0000000000037941 */ /* 0x000fea0003800000 */
.L_x_27744:
        /* <DEDUP_REMOVED lines=44> */
.L_x_27743:
[----:B------:R-:W-:Y:S05]  /*4b40*/  BSYNC B2 ;  /* 0x0000000000027941 */ /* 0x000fea0003800000 */
.L_x_27742:
        /* <DEDUP_REMOVED lines=9> */
.L_x_27738:
[----:B------:R-:W-:Y:S05]  /*4be0*/  BSYNC B1 ;  /* 0x0000000000017941 */ /* 0x000fea0003800000 */
.L_x_27737:
        /* <DEDUP_REMOVED lines=18> */
.L_x_27749:
[----:B------:R-:W-:Y:S02]  /*4d10*/  IMAD.MOV.U32 R89, RZ, RZ, R112 ;  /* 0x000000ffff597224 */ /* 0x000fe400078e0070 */
.L_x_27750:
[----:B------:R-:W-:Y:S05]  /*4d20*/  BSYNC B2 ;  /* 0x0000000000027941 */ /* 0x000fea0003800000 */
.L_x_27748:
        /* <DEDUP_REMOVED lines=16> */
.L_x_27754:
[----:B------:R-:W-:Y:S05]  /*4e30*/  BSYNC B3 ;  /* 0x0000000000037941 */ /* 0x000fea0003800000 */
.L_x_27753:
        /* <DEDUP_REMOVED lines=44> */
.L_x_27752:
[----:B------:R-:W-:Y:S05]  /*5100*/  BSYNC B2 ;  /* 0x0000000000027941 */ /* 0x000fea0003800000 */
.L_x_27751:
        /* <DEDUP_REMOVED lines=9> */
.L_x_27747:
[----:B------:R-:W-:Y:S05]  /*51a0*/  BSYNC B1 ;  /* 0x0000000000017941 */ /* 0x000fea0003800000 */
.L_x_27746:
        /* <DEDUP_REMOVED lines=17> */
.L_x_27756:
[----:B------:R-:W-:Y:S05]  /*52c0*/  BSYNC B1 ;  /* 0x0000000000017941 */ /* 0x000fea0003800000 */
.L_x_27755:
        /* <DEDUP_REMOVED lines=21> */
.L_x_27760:
[----:B------:R-:W-:Y:S02]  /*5420*/  IMAD.MOV.U32 R89, RZ, RZ, R112 ;  /* 0x000000ffff597224 */ /* 0x000fe400078e0070 */
.L_x_27761:
[----:B------:R-:W-:Y:S05]  /*5430*/  BSYNC B2 ;  /* 0x0000000000027941 */ /* 0x000fea0003800000 */
.L_x_27759:
        /* <DEDUP_REMOVED lines=16> */
.L_x_27765:
[----:B------:R-:W-:Y:S05]  /*5540*/  BSYNC B3 ;  /* 0x0000000000037941 */ /* 0x000fea0003800000 */
.L_x_27764:
        /* <DEDUP_REMOVED lines=44> */
.L_x_27763:
[----:B------:R-:W-:Y:S05]  /*5810*/  BSYNC B2 ;  /* 0x0000000000027941 */ /* 0x000fea0003800000 */
.L_x_27762:
        /* <DEDUP_REMOVED lines=9> */
.L_x_27758:
[----:B0-----:R-:W-:Y:S05]  /*58b0*/  BSYNC B1 ;  /* 0x0000000000017941 */ /* 0x001fea0003800000 */
.L_x_27757:
        /* <DEDUP_REMOVED lines=18> */
.L_x_27769:
[----:B------:R-:W-:Y:S02]  /*59e0*/  IMAD.MOV.U32 R90, RZ, RZ, R112 ;  /* 0x000000ffff5a7224 */ /* 0x000fe400078e0070 */
.L_x_27770:
[----:B------:R-:W-:Y:S05]  /*59f0*/  BSYNC B2 ;  /* 0x0000000000027941 */ /* 0x000fea0003800000 */
.L_x_27768:
        /* <DEDUP_REMOVED lines=16> */
.L_x_27774:
[----:B------:R-:W-:Y:S05]  /*5b00*/  BSYNC B3 ;  /* 0x0000000000037941 */ /* 0x000fea0003800000 */
.L_x_27773:
        /* <DEDUP_REMOVED lines=44> */
.L_x_27772:
[----:B------:R-:W-:Y:S05]  /*5dd0*/  BSYNC B2 ;  /* 0x0000000000027941 */ /* 0x000fea0003800000 */
.L_x_27771:
        /* <DEDUP_REMOVED lines=9> */
.L_x_27767:
[----:B------:R-:W-:Y:S05]  /*5e70*/  BSYNC B1 ;  /* 0x0000000000017941 */ /* 0x000fea0003800000 */
.L_x_27766:
        /* <DEDUP_REMOVED lines=18> */
.L_x_27778:
[----:B------:R-:W-:Y:S02]  /*5fa0*/  IMAD.MOV.U32 R91, RZ, RZ, R112 ;  /* 0x000000ffff5b7224 */ /* 0x000fe400078e0070 */
.L_x_27779:
[----:B------:R-:W-:Y:S05]  /*5fb0*/  BSYNC B2 ;  /* 0x0000000000027941 */ /* 0x000fea0003800000 */
.L_x_27777:
        /* <DEDUP_REMOVED lines=16> */
.L_x_27783:
[----:B------:R-:W-:Y:S05]  /*60c0*/  BSYNC B3 ;  /* 0x0000000000037941 */ /* 0x000fea0003800000 */
.L_x_27782:
        /* <DEDUP_REMOVED lines=44> */
.L_x_27781:
[----:B------:R-:W-:Y:S05]  /*6390*/  BSYNC B2 ;  /* 0x0000000000027941 */ /* 0x000fea0003800000 */
.L_x_27780:
        /* <DEDUP_REMOVED lines=9> */
.L_x_27776:
[----:B------:R-:W-:Y:S05]  /*6430*/  BSYNC B1 ;  /* 0x0000000000017941 */ /* 0x000fea0003800000 */
.L_x_27775:
        /* <DEDUP_REMOVED lines=18> */
.L_x_27787:
[----:B------:R-:W-:Y:S02]  /*6560*/  IMAD.MOV.U32 R93, RZ, RZ, R112 ;  /* 0x000000ffff5d7224 */ /* 0x000fe400078e0070 */
.L_x_27788:
[----:B------:R-:W-:Y:S05]  /*6570*/  BSYNC B2 ;  /* 0x0000000000027941 */ /* 0x000fea0003800000 */
.L_x_27786:
        /* <DEDUP_REMOVED lines=16> */
.L_x_27792:
[----:B------:R-:W-:Y:S05]  /*6680*/  BSYNC B3 ;  /* 0x0000000000037941 */ /* 0x000fea0003800000 */
.L_x_27791:
        /* <DEDUP_REMOVED lines=44> */
.L_x_27790:
[----:B------:R-:W-:Y:S05]  /*6950*/  BSYNC B2 ;  /* 0x0000000000027941 */ /* 0x000fea0003800000 */
.L_x_27789:
        /* <DEDUP_REMOVED lines=9> */
.L_x_27785:
[----:B------:R-:W-:Y:S05]  /*69f0*/  BSYNC B1 ;  /* 0x0000000000017941 */ /* 0x000fea0003800000 */
.L_x_27784:
        /* <DEDUP_REMOVED lines=17> */
.L_x_27794:
[----:B------:R-:W-:Y:S05]  /*6b10*/  BSYNC B1 ;  /* 0x0000000000017941 */ /* 0x000fea0003800000 */
.L_x_27793:
        /* <DEDUP_REMOVED lines=21> */
.L_x_27798:
[----:B------:R-:W-:Y:S02]  /*6c70*/  MOV R93, R112 ;  /* 0x00000070005d7202 */ /* 0x000fe40000000f00 */
.L_x_27799:
[----:B------:R-:W-:Y:S05]  /*6c80*/  BSYNC B2 ;  /* 0x0000000000027941 */ /* 0x000fea0003800000 */
.L_x_27797:
        /* <DEDUP_REMOVED lines=16> */
.L_x_27803:
[----:B------:R-:W-:Y:S05]  /*6d90*/  BSYNC B3 ;  /* 0x0000000000037941 */ /* 0x000fea0003800000 */
.L_x_27802:
        /* <DEDUP_REMOVED lines=44> */
.L_x_27801:
[----:B------:R-:W-:Y:S05]  /*7060*/  BSYNC B2 ;  /* 0x0000000000027941 */ /* 0x000fea0003800000 */
.L_x_27800:
        /* <DEDUP_REMOVED lines=9> */
.L_x_27796:
[----:B0-----:R-:W-:Y:S05]  /*7100*/  BSYNC B1 ;  /* 0x0000000000017941 */ /* 0x001fea0003800000 */
.L_x_27795:
        /* <DEDUP_REMOVED lines=18> */
.L_x_27807:
[----:B------:R-:W-:Y:S02]  /*7230*/  MOV R94, R112 ;  /* 0x00000070005e7202 */ /* 0x000fe40000000f00 */
.L_x_27808:
[----:B------:R-:W-:Y:S05]  /*7240*/  BSYNC B2 ;  /* 0x0000000000027941 */ /* 0x000fea0003800000 */
.L_x_27806:
        /* <DEDUP_REMOVED lines=16> */
.L_x_27812:
[----:B------:R-:W-:Y:S05]  /*7350*/  BSYNC B3 ;  /* 0x0000000000037941 */ /* 0x000fea0003800000 */
.L_x_27811:
        /* <DEDUP_REMOVED lines=44> */
.L_x_27810:
[----:B------:R-:W-:Y:S05]  /*7620*/  BSYNC B2 ;  /* 0x0000000000027941 */ /* 0x000fea0003800000 */
.L_x_27809:
        /* <DEDUP_REMOVED lines=9> */
.L_x_27805:
[----:B------:R-:W-:Y:S05]  /*76c0*/  BSYNC B1 ;  /* 0x0000000000017941 */ /* 0x000fea0003800000 */
.L_x_27804:
        /* <DEDUP_REMOVED lines=18> */
.L_x_27816:
[----:B------:R-:W-:Y:S02]  /*77f0*/  MOV R95, R112 ;  /* 0x00000070005f7202 */ /* 0x000fe40000000f00 */
.L_x_27817:
[----:B------:R-:W-:Y:S05]  /*7800*/  BSYNC B2 ;  /* 0x0000000000027941 */ /* 0x000fea0003800000 */
.L_x_27815:
        /* <DEDUP_REMOVED lines=16> */
.L_x_27821:
[----:B------:R-:W-:Y:S05]  /*7910*/  BSYNC B3 ;  /* 0x0000000000037941 */ /* 0x000fea0003800000 */
.L_x_27820:
        /* <DEDUP_REMOVED lines=44> */
.L_x_27819:
[----:B------:R-:W-:Y:S05]  /*7be0*/  BSYNC B2 ;  /* 0x0000000000027941 */ /* 0x000fea0003800000 */
.L_x_27818:
        /* <DEDUP_REMOVED lines=9> */
.L_x_27814:
[----:B------:R-:W-:Y:S05]  /*7c80*/  BSYNC B1 ;  /* 0x0000000000017941 */ /* 0x000fea0003800000 */
.L_x_27813:
        /* <DEDUP_REMOVED lines=18> */
.L_x_27825:
[----:B------:R-:W-:Y:S02]  /*7db0*/  MOV R97, R112 ;  /* 0x0000007000617202 */ /* 0x000fe40000000f00 */
.L_x_27826:
[----:B------:R-:W-:Y:S05]  /*7dc0*/  BSYNC B2 ;  /* 0x0000000000027941 */ /* 0x000fea0003800000 */
.L_x_27824:
        /* <DEDUP_REMOVED lines=16> */
.L_x_27830:
[----:B------:R-:W-:Y:S05]  /*7ed0*/  BSYNC B3 ;  /* 0x0000000000037941 */ /* 0x000fea0003800000 */
.L_x_27829:
        /* <DEDUP_REMOVED lines=44> */
.L_x_27828:
[----:B------:R-:W-:Y:S05]  /*81a0*/  BSYNC B2 ;  /* 0x0000000000027941 */ /* 0x000fea0003800000 */
.L_x_27827:
        /* <DEDUP_REMOVED lines=9> */
.L_x_27823:
[----:B------:R-:W-:Y:S05]  /*8240*/  BSYNC B1 ;  /* 0x0000000000017941 */ /* 0x000fea0003800000 */
.L_x_27822:
        /* <DEDUP_REMOVED lines=17> */
.L_x_27832:
[----:B------:R-:W-:Y:S05]  /*8360*/  BSYNC B1 ;  /* 0x0000000000017941 */ /* 0x000fea0003800000 */
.L_x_27831:
        /* <DEDUP_REMOVED lines=21> */
.L_x_27836:
[----:B------:R-:W-:Y:S02]  /*84c0*/  IMAD.MOV.U32 R97, RZ, RZ, R112 ;  /* 0x000000ffff617224 */ /* 0x000fe400078e0070 */
.L_x_27837:
[----:B------:R-:W-:Y:S05]  /*84d0*/  BSYNC B2 ;  /* 0x0000000000027941 */ /* 0x000fea0003800000 */
.L_x_27835:
        /* <DEDUP_REMOVED lines=16> */
.L_x_27841:
[----:B------:R-:W-:Y:S05]  /*85e0*/  BSYNC B3 ;  /* 0x0000000000037941 */ /* 0x000fea0003800000 */
.L_x_27840:
        /* <DEDUP_REMOVED lines=44> */
.L_x_27839:
[----:B------:R-:W-:Y:S05]  /*88b0*/  BSYNC B2 ;  /* 0x0000000000027941 */ /* 0x000fea0003800000 */
.L_x_27838:
        /* <DEDUP_REMOVED lines=9> */
.L_x_27834:
[----:B0-----:R-:W-:Y:S05]  /*8950*/  BSYNC B1 ;  /* 0x0000000000017941 */ /* 0x001fea0003800000 */
.L_x_27833:
        /* <DEDUP_REMOVED lines=18> */
.L_x_27845:
[----:B------:R-:W-:Y:S02]  /*8a80*/  IMAD.MOV.U32 R98, RZ, RZ, R112 ;  /* 0x000000ffff627224 */ /* 0x000fe400078e0070 */
.L_x_27846:
[----:B------:R-:W-:Y:S05]  /*8a90*/  BSYNC B2 ;  /* 0x0000000000027941 */ /* 0x000fea0003800000 */
.L_x_27844:
        /* <DEDUP_REMOVED lines=16> */
.L_x_27850:
[----:B------:R-:W-:Y:S05]  /*8ba0*/  BSYNC B3 ;  /* 0x0000000000037941 */ /* 0x000fea0003800000 */
.L_x_27849:
        /* <DEDUP_REMOVED lines=44> */
.L_x_27848:
[----:B------:R-:W-:Y:S05]  /*8e70*/  BSYNC B2 ;  /* 0x0000000000027941 */ /* 0x000fea0003800000 */
.L_x_27847:
        /* <DEDUP_REMOVED lines=9> */
.L_x_27843:
[----:B------:R-:W-:Y:S05]  /*8f10*/  BSYNC B1 ;  /* 0x0000000000017941 */ /* 0x000fea0003800000 */
.L_x_27842:
        /* <DEDUP_REMOVED lines=18> */
.L_x_27854:
[----:B------:R-:W-:Y:S02]  /*9040*/  IMAD.MOV.U32 R99, RZ, RZ, R112 ;  /* 0x000000ffff637224 */ /* 0x000fe400078e0070 */
.L_x_27855:
[----:B------:R-:W-:Y:S05]  /*9050*/  BSYNC B2 ;  /* 0x0000000000027941 */ /* 0x000fea0003800000 */
.L_x_27853:
        /* <DEDUP_REMOVED lines=16> */
.L_x_27859:
[----:B------:R-:W-:Y:S05]  /*9160*/  BSYNC B3 ;  /* 0x0000000000037941 */ /* 0x000fea0003800000 */
.L_x_27858:
        /* <DEDUP_REMOVED lines=44> */
.L_x_27857:
[----:B------:R-:W-:Y:S05]  /*9430*/  BSYNC B2 ;  /* 0x0000000000027941 */ /* 0x000fea0003800000 */
.L_x_27856:
        /* <DEDUP_REMOVED lines=9> */
.L_x_27852:
[----:B------:R-:W-:Y:S05]  /*94d0*/  BSYNC B1 ;  /* 0x0000000000017941 */ /* 0x000fea0003800000 */
.L_x_27851:
        /* <DEDUP_REMOVED lines=18> */
.L_x_27863:
[----:B------:R-:W-:Y:S02]  /*9600*/  IMAD.MOV.U32 R101, RZ, RZ, R112 ;  /* 0x000000ffff657224 */ /* 0x000fe400078e0070 */
.L_x_27864:
[----:B------:R-:W-:Y:S05]  /*9610*/  BSYNC B2 ;  /* 0x0000000000027941 */ /* 0x000fea0003800000 */
.L_x_27862:
        /* <DEDUP_REMOVED lines=16> */
.L_x_27868:
[----:B------:R-:W-:Y:S05]  /*9720*/  BSYNC B3 ;  /* 0x0000000000037941 */ /* 0x000fea0003800000 */
.L_x_27867:
        /* <DEDUP_REMOVED lines=44> */
.L_x_27866:
[----:B------:R-:W-:Y:S05]  /*99f0*/  BSYNC B2 ;  /* 0x0000000000027941 */ /* 0x000fea0003800000 */
.L_x_27865:
        /* <DEDUP_REMOVED lines=9> */
.L_x_27861:
[----:B------:R-:W-:Y:S05]  /*9a90*/  BSYNC B1 ;  /* 0x0000000000017941 */ /* 0x000fea0003800000 */
.L_x_27860:
        /* <DEDUP_REMOVED lines=17> */
.L_x_27870:
[----:B------:R-:W-:Y:S05]  /*9bb0*/  BSYNC B1 ;  /* 0x0000000000017941 */ /* 0x000fea0003800000 */
.L_x_27869:
        /* <DEDUP_REMOVED lines=21> */
.L_x_27874:
[----:B------:R-:W-:Y:S02]  /*9d10*/  IMAD.MOV.U32 R101, RZ, RZ, R112 ;  /* 0x000000ffff657224 */ /* 0x000fe400078e0070 */
.L_x_27875:
[----:B------:R-:W-:Y:S05]  /*9d20*/  BSYNC B2 ;  /* 0x0000000000027941 */ /* 0x000fea0003800000 */
.L_x_27873:
        /* <DEDUP_REMOVED lines=16> */
.L_x_27879:
[----:B------:R-:W-:Y:S05]  /*9e30*/  BSYNC B3 ;  /* 0x0000000000037941 */ /* 0x000fea0003800000 */
.L_x_27878:
        /* <DEDUP_REMOVED lines=44> */
.L_x_27877:
[----:B------:R-:W-:Y:S05]  /*a100*/  BSYNC B2 ;  /* 0x0000000000027941 */ /* 0x000fea0003800000 */
.L_x_27876:
        /* <DEDUP_REMOVED lines=9> */
.L_x_27872:
[----:B0-----:R-:W-:Y:S05]  /*a1a0*/  BSYNC B1 ;  /* 0x0000000000017941 */ /* 0x001fea0003800000 */
.L_x_27871:
        /* <DEDUP_REMOVED lines=18> */
.L_x_27883:
[----:B------:R-:W-:Y:S02]  /*a2d0*/  IMAD.MOV.U32 R102, RZ, RZ, R112 ;  /* 0x000000ffff667224 */ /* 0x000fe400078e0070 */
.L_x_27884:
[----:B------:R-:W-:Y:S05]  /*a2e0*/  BSYNC B2 ;  /* 0x0000000000027941 */ /* 0x000fea0003800000 */
.L_x_27882:
        /* <DEDUP_REMOVED lines=16> */
.L_x_27888:
[----:B------:R-:W-:Y:S05]  /*a3f0*/  BSYNC B3 ;  /* 0x0000000000037941 */ /* 0x000fea0003800000 */
.L_x_27887:
        /* <DEDUP_REMOVED lines=44> */
.L_x_27886:
[----:B------:R-:W-:Y:S05]  /*a6c0*/  BSYNC B2 ;  /* 0x0000000000027941 */ /* 0x000fea0003800000 */
.L_x_27885:
        /* <DEDUP_REMOVED lines=9> */
.L_x_27881:
[----:B------:R-:W-:Y:S05]  /*a760*/  BSYNC B1 ;  /* 0x0000000000017941 */ /* 0x000fea0003800000 */
.L_x_27880:
        /* <DEDUP_REMOVED lines=18> */
.L_x_27892:
[----:B------:R-:W-:Y:S02]  /*a890*/  IMAD.MOV.U32 R103, RZ, RZ, R112 ;  /* 0x000000ffff677224 */ /* 0x000fe400078e0070 */
.L_x_27893:
[----:B------:R-:W-:Y:S05]  /*a8a0*/  BSYNC B2 ;  /* 0x0000000000027941 */ /* 0x000fea0003800000 */
.L_x_27891:
        /* <DEDUP_REMOVED lines=16> */
.L_x_27897:
[----:B------:R-:W-:Y:S05]  /*a9b0*/  BSYNC B3 ;  /* 0x0000000000037941 */ /* 0x000fea0003800000 */
.L_x_27896:
        /* <DEDUP_REMOVED lines=44> */
.L_x_27895:
[----:B------:R-:W-:Y:S05]  /*ac80*/  BSYNC B2 ;  /* 0x0000000000027941 */ /* 0x000fea0003800000 */
.L_x_27894:
        /* <DEDUP_REMOVED lines=9> */
.L_x_27890:
[----:B------:R-:W-:Y:S05]  /*ad20*/  BSYNC B1 ;  /* 0x0000000000017941 */ /* 0x000fea0003800000 */
.L_x_27889:
        /* <DEDUP_REMOVED lines=18> */
.L_x_27901:
[----:B------:R-:W-:Y:S02]  /*ae50*/  IMAD.MOV.U32 R107, RZ, RZ, R112 ;  /* 0x000000ffff6b7224 */ /* 0x000fe400078e0070 */
.L_x_27902:
[----:B------:R-:W-:Y:S05]  /*ae60*/  BSYNC B2 ;  /* 0x0000000000027941 */ /* 0x000fea0003800000 */
.L_x_27900:
        /* <DEDUP_REMOVED lines=16> */
.L_x_27906:
[----:B------:R-:W-:Y:S05]  /*af70*/  BSYNC B3 ;  /* 0x0000000000037941 */ /* 0x000fea0003800000 */
.L_x_27905:
        /* <DEDUP_REMOVED lines=44> */
.L_x_27904:
[----:B------:R-:W-:Y:S05]  /*b240*/  BSYNC B2 ;  /* 0x0000000000027941 */ /* 0x000fea0003800000 */
.L_x_27903:
        /* <DEDUP_REMOVED lines=9> */
.L_x_27899:
[----:B------:R-:W-:Y:S05]  /*b2e0*/  BSYNC B1 ;  /* 0x0000000000017941 */ /* 0x000fea0003800000 */
.L_x_27898:
[-C--:B------:R-:W-:Y:S01]  /*b2f0*/  IMAD.WIDE.U32 R128, R118, R123.reuse, c[0x0][0x188] ;  /* 0x0000620076807625 */ /* 0x080fe200078e007b */
[----:B------:R-:W-:Y:S01]  /*b300*/  IADD3 R124, R104, 0xe0, RZ ;  /* 0x000000e0687c7810 */ /* 0x000fe20007ffe0ff */
[----:B------:R-:W-:Y:S01]  /*b310*/  BSSY B1, `(.L_x_27907) ;  /* 0x000000f000017945 */ /* 0x000fe20003800000 */
[----:B------:R-:W-:Y:S02]  /*b320*/  IADD3 R125, R105, 0xe0, RZ ;  /* 0x000000e0697d7810 */ /* 0x000fe40007ffe0ff */
[----:B------:R0:W-:Y:S01]  /*b330*/  STG.E.128 [R128.64], R100 ;  /* 0x0000006480007986 */ /* 0x0001e2000c101d06 */
[----:B------:R-:W-:Y:S01]  /*b340*/  @P0 IMAD.WIDE.U32 R126, R124, R123, c[0x0][0x180] ;  /* 0x000060007c7e0625 */ /* 0x000fe200078e007b */
[----:B------:R-:W-:Y:S05]  /*b350*/  @!P2 BRA `(.L_x_27908) ;  /* 0x000000a00000a947 */ /* 0x000fea0003800000 */
[----:B------:R-:W-:Y:S01]  /*b360*/  IMAD.U32 R105, R2, 0x10000, RZ ;  /* 0x0001000002697824 */ /* 0x000fe200078e00ff */
[----:B------:R-:W-:Y:S02]  /*b370*/  LOP3.LUT R104, R0, 0xffff, RZ, 0xc0, !PT ;  /* 0x0000ffff00687812 */ /* 0x000fe400078ec0ff */
[----:B------:R-:W-:-:S02]  /*b380*/  LOP3.LUT R107, R3, 0xff, RZ, 0xc0, !PT ;  /* 0x000000ff036b7812 */ /* 0x000fc400078ec0ff */
[----:B------:R-:W-:-:S05]  /*b390*/  LOP3.LUT R105, R105, 0xff0000, RZ, 0xc0, !PT ;  /* 0x00ff000069697812 */ /* 0x000fca00078ec0ff */
[----:B------:R-:W-:Y:S01]  /*b3a0*/  IMAD R104, R104, 0x1000000, R105 ;  /* 0x0100000068687824 */ /* 0x000fe200078e0269 */
[----:B------:R-:W-:-:S04]  /*b3b0*/  LOP3.LUT R105, R108, 0xff, RZ, 0xc0, !PT ;  /* 0x000000ff6c697812 */ /* 0x000fc800078ec0ff */
[----:B------:R-:W-:Y:S01]  /*b3c0*/  LEA R104, R107, R104, 0x8 ;  /* 0x000000686b687211 */ /* 0x000fe200078e40ff */
[----:B------:R-:W-:-:S04]  /*b3d0*/  IMAD.WIDE.U32 R106, R106, R122, c[0x0][0x190] ;  /* 0x000064006a6a7625 */ /* 0x000fc800078e007a */
[----:B------:R-:W-:-:S05]  /*b3e0*/  IMAD.IADD R105, R104, 0x1, R105 ;  /* 0x0000000168697824 */ /* 0x000fca00078e0269 */
[----:B------:R1:W-:Y:S02]  /*b3f0*/  STG.E [R106.64], R105 ;  /* 0x000000696a007986 */ /* 0x0003e4000c101906 */
.L_x_27908:
[----:B------:R-:W-:Y:S05]  /*b400*/  BSYNC B1 ;  /* 0x0000000000017941 */ /* 0x000fea0003800000 */
.L_x_27907:
[----:B-1----:R-:W-:Y:S01]  /*b410*/  @P2 IMAD.WIDE.U32 R106, R125, R123, c[0x0][0x170] ;  /* 0x00005c007d6a2625 */ /* 0x002fe200078e007b */
        /* <DEDUP_REMOVED lines=20> */
.L_x_27912:
[----:B------:R-:W-:Y:S02]  /*b560*/  MOV R105, R112 ;  /* 0x0000007000697202 */ /* 0x000fe40000000f00 */
.L_x_27913:
[----:B------:R-:W-:Y:S05]  /*b570*/  BSYNC B2 ;  /* 0x0000000000027941 */ /* 0x000fea0003800000 */
.L_x_27911:
        /* <DEDUP_REMOVED lines=16> */
.L_x_27917:
[----:B------:R-:W-:Y:S05]  /*b680*/  BSYNC B3 ;  /* 0x0000000000037941 */ /* 0x000fea0003800000 */
.L_x_27916:
[----:B------:R-:W-:Y:S01]  /*b690*/  IMAD.HI.U32 R104, R114, -0x326172a9, RZ ;  /* 0xcd9e8d5772687827 */ /* 0x000fe200078e00ff */
[----:B------:R-:W-:Y:S01]  /*b6a0*/  LOP3.LUT R106, R106, UR5, R109, 0x96, !PT ;  /* 0x000000056a6a7c12 */ /* 0x000fe2000f8e966d */
[----:B------:R-:W-:Y:S02]  /*b6b0*/  HFMA2.MMA R118, -RZ, RZ, 0, 0 ;  /* 0x00000000ff767435 */ /* 0x000fe400000001ff */
        /* <DEDUP_REMOVED lines=41> */
.L_x_27915:
[----:B------:R-:W-:Y:S05]  /*b950*/  BSYNC B2 ;  /* 0x0000000000027941 */ /* 0x000fea0003800000 */
.L_x_27914:
[----:B------:R-:W1:Y:S01]  /*b960*/  I2F.U32 R104, R105 ;  /* 0x0000006900687306 */ /* 0x000e620000201000 */
[----:B------:R-:W-:Y:S02]  /*b970*/  IMAD.MOV.U32 R107, RZ, RZ, 0x2f800000 ;  /* 0x2f800000ff6b7424 */ /* 0x000fe400078e00ff */
[----:B-----5:R-:W-:-:S04]  /*b980*/  FMUL.FTZ R106, R72, c[0x0][0x1ec] ;  /* 0x00007b00486a7a20 */ /* 0x020fc80000410000 */
[----:B------:R-:W-:Y:S02]  /*b990*/  FMUL.FTZ R106, R106, c[0x0][0x1e8] ;  /* 0x00007a006a6a7a20 */ /* 0x000fe40000410000 */
[----:B-1----:R-:W-:-:S05]  /*b9a0*/  FFMA.FTZ R104, R104, R107, 1.1641532182693481445e-10 ;  /* 0x2f00000068687423 */ /* 0x002fca000001006b */
[----:B------:R-:W-:-:S04]  /*b9b0*/  FSETP.GTU.FTZ.AND P1, PT, R104, c[0x0][0x1e4], PT ;  /* 0x0000790068007a0b */ /* 0x000fc80003f3c000 */
[----:B------:R-:W-:Y:S02]  /*b9c0*/  FSEL R104, R106, RZ, !P1 ;  /* 0x000000ff6a687208 */ /* 0x000fe40004800000 */
[----:B------:R-:W-:-:S03]  /*b9d0*/  SEL R108, RZ, 0x1, P1 ;  /* 0x00000001ff6c7807 */ /* 0x000fc60000800000 */
[----:B------:R-:W-:Y:S02]  /*b9e0*/  @P0 FADD.FTZ R104, R68, R104 ;  /* 0x0000006844680221 */ /* 0x000fe40000010000 */
.L_x_27910:
[----:B-1----:R-:W-:Y:S05]  /*b9f0*/  BSYNC B1 ;  /* 0x0000000000017941 */ /* 0x002fea0003800000 */
.L_x_27909:
        /* <DEDUP_REMOVED lines=18> */
.L_x_27921:
[----:B------:R-:W-:Y:S02]  /*bb20*/  MOV R106, R112 ;  /* 0x00000070006a7202 */ /* 0x000fe40000000f00 */
.L_x_27922:
[----:B------:R-:W-:Y:S05]  /*bb30*/  BSYNC B2 ;  /* 0x0000000000027941 */ /* 0x000fea0003800000 */
.L_x_27920:
        /* <DEDUP_REMOVED lines=16> */
.L_x_27926:
[----:B------:R-:W-:Y:S05]  /*bc40*/  BSYNC B3 ;  /* 0x0000000000037941 */ /* 0x000fea0003800000 */
.L_x_27925:
[----:B------:R-:W-:Y:S01]  /*bc50*/  IMAD.HI.U32 R110, R114, -0x326172a9, RZ ;  /* 0xcd9e8d57726e7827 */ /* 0x000fe200078e00ff */
[----:B------:R-:W-:-:S03]  /*bc60*/  LOP3.LUT R112, R112, UR5, R109, 0x96, !PT ;  /* 0x0000000570707c12 */ /* 0x000fc6000f8e966d */
        /* <DEDUP_REMOVED lines=42> */
.L_x_27924:
[----:B------:R-:W-:Y:S05]  /*bf10*/  BSYNC B2 ;  /* 0x0000000000027941 */ /* 0x000fea0003800000 */
.L_x_27923:
        /* <DEDUP_REMOVED lines=9> */
.L_x_27919:
[----:B------:R-:W-:Y:S05]  /*bfb0*/  BSYNC B1 ;  /* 0x0000000000017941 */ /* 0x000fea0003800000 */
.L_x_27918:
        /* <DEDUP_REMOVED lines=18> */
.L_x_27930:
[----:B------:R-:W-:Y:S02]  /*c0e0*/  MOV R107, R112 ;  /* 0x00000070006b7202 */ /* 0x000fe40000000f00 */
.L_x_27931:
[----:B------:R-:W-:Y:S05]  /*c0f0*/  BSYNC B2 ;  /* 0x0000000000027941 */ /* 0x000fea0003800000 */
.L_x_27929:
        /* <DEDUP_REMOVED lines=16> */
.L_x_27935:
[----:B------:R-:W-:Y:S05]  /*c200*/  BSYNC B3 ;  /* 0x0000000000037941 */ /* 0x000fea0003800000 */
.L_x_27934:
        /* <DEDUP_REMOVED lines=44> */
.L_x_27933:
[----:B------:R-:W-:Y:S05]  /*c4d0*/  BSYNC B2 ;  /* 0x0000000000027941 */ /* 0x000fea0003800000 */
.L_x_27932:
[----:B------:R-:W1:Y:S01]  /*c4e0*/  I2F.U32 R2, R107 ;  /* 0x0000006b00027306 */ /* 0x000e620000201000 */
[----:B0-----:R-:W-:Y:S02]  /*c4f0*/  IMAD.MOV.U32 R129, RZ, RZ, 0x2f800000 ;  /* 0x2f800000ff817424 */ /* 0x001fe400078e00ff */
[----:B-----5:R-:W-:-:S04]  /*c500*/  FMUL.FTZ R106, R74, c[0x0][0x1ec] ;  /* 0x00007b004a6a7a20 */ /* 0x020fc80000410000 */
[----:B------:R-:W-:Y:S02]  /*c510*/  FMUL.FTZ R106, R106, c[0x0][0x1e8] ;  /* 0x00007a006a6a7a20 */ /* 0x000fe40000410000 */
[----:B-1----:R-:W-:-:S05]  /*c520*/  FFMA.FTZ R2, R2, R129, 1.1641532182693481445e-10 ;  /* 0x2f00000002027423 */ /* 0x002fca0000010081 */
[----:B------:R-:W-:-:S04]  /*c530*/  FSETP.GTU.FTZ.AND P1, PT, R2, c[0x0][0x1e4], PT ;  /* 0x0000790002007a0b */ /* 0x000fc80003f3c000 */
[----:B------:R-:W-:Y:S02]  /*c540*/  FSEL R106, R106, RZ, !P1 ;  /* 0x000000ff6a6a7208 */ /* 0x000fe40004800000 */
[----:B------:R-:W-:-:S03]  /*c550*/  SEL R2, RZ, 0x1, P1 ;  /* 0x00000001ff027807 */ /* 0x000fc60000800000 */
[----:B------:R-:W-:Y:S02]  /*c560*/  @P0 FADD.FTZ R106, R70, R106 ;  /* 0x0000006a466a0221 */ /* 0x000fe40000010000 */
.L_x_27928:
[----:B------:R-:W-:Y:S05]  /*c570*/  BSYNC B1 ;  /* 0x0000000000017941 */ /* 0x000fea0003800000 */
.L_x_27927:
        /* <DEDUP_REMOVED lines=18> */
.L_x_27939:
[----:B------:R-:W-:Y:S02]  /*c6a0*/  MOV R126, R112 ;  /* 0x00000070007e7202 */ /* 0x000fe40000000f00 */
.L_x_27940:
[----:B------:R-:W-:Y:S05]  /*c6b0*/  BSYNC B2 ;  /* 0x0000000000027941 */ /* 0x000fea0003800000 */
.L_x_27938:
        /* <DEDUP_REMOVED lines=16> */
.L_x_27944:
[----:B------:R-:W-:Y:S05]  /*c7c0*/  BSYNC B3 ;  /* 0x0000000000037941 */ /* 0x000fea0003800000 */
.L_x_27943:
        /* <DEDUP_REMOVED lines=8> */
[----:B0-----:R-:W-:-:S04]  /*c850*/  IMAD.WIDE.U32 R128, R0, -0x2daee0ad, RZ ;  /* 0xd2511f5300807825 */ /* 0x001fc800078e00ff */
        /* <DEDUP_REMOVED lines=35> */
.L_x_27942:
[----:B------:R-:W-:Y:S05]  /*ca90*/  BSYNC B2 ;  /* 0x0000000000027941 */ /* 0x000fea0003800000 */
.L_x_27941:
        /* <DEDUP_REMOVED lines=9> */
.L_x_27937:
[----:B------:R-:W-:Y:S05]  /*cb30*/  BSYNC B1 ;  /* 0x0000000000017941 */ /* 0x000fea0003800000 */
.L_x_27936:
        /* <DEDUP_REMOVED lines=28> */
[----:B0-----:R-:W-:Y:S02]  /*cd00*/  FADD.FTZ R128, R127, R102 ;  /* 0x000000667f807221 */ /* 0x001fe40000010000 */
        /* <DEDUP_REMOVED lines=17> */
.L_x_27946:
[----:B------:R-:W-:Y:S05]  /*ce20*/  BSYNC B1 ;  /* 0x0000000000017941 */ /* 0x000fea0003800000 */
.L_x_27945:
[----:B------:R-:W-:Y:S01]  /*ce30*/  FADD.FTZ R128, R124, R107 ;  /* 0x0000006b7c807221 */ /* 0x000fe20000010000 */
[----:B------:R-:W-:Y:S05]  /*ce40*/  BRA.DIV ~URZ, `(.L_x_27947) ;  /* 0x00000ed27f007947 */ /* 0x000fea000b800000 */
[----:B0-----:R0:W1:Y:S02]  /*ce50*/  SHFL.BFLY PT, R122, R128, 0x1, 0x1f ;  /* 0x0c201f00807a7f89 */ /* 0x00106400000e0000 */
.L_x_27953:
        /* <DEDUP_REMOVED lines=84> */
.L_x_27954:
        /* <DEDUP_REMOVED lines=10> */
[----:B------:R-:W-:-:S04]  /*d440*/  @!P0 LEA R124, P2, R117, c[0x0][0x1a0], 0x2 ;  /* 0x00006800757c8a11 */ /* 0x000fc800078410ff */
[----:B------:R-:W-:Y:S01]  /*d450*/  @!P0 LEA.HI.X R125, R117, c[0x0][0x1a4], R120, 0x2, P2 ;  /* 0x00006900757d8a11 */ /* 0x000fe200010f1478 */
[----:B------:R-:W0:Y:S04]  /*d460*/  MUFU.RSQ R123, R123 ;  /* 0x0000007b007b7308 */ /* 0x000e280000001400 */
        /* <DEDUP_REMOVED lines=10> */
[C---:B------:R-:W-:Y:S01]  /*d510*/  FADD.FTZ R124, -R122.reuse, R77 ;  /* 0x0000004d7a7c7221 */ /* 0x040fe20000010100 */
        /* <DEDUP_REMOVED lines=16> */
[----:B------:R-:W-:Y:S01]  /*d620*/  IADD3 R101, R97, 0x20, RZ ;  /* 0x0000002061657810 */ /* 0x000fe20007ffe0ff */
[----:B------:R-:W-:-:S02]  /*d630*/  FADD.FTZ R138, -R122, R89 ;  /* 0x000000597a8a7221 */ /* 0x000fc40000010100 */
[C---:B------:R-:W-:Y:S02]  /*d640*/  FADD.FTZ R100, -R122.reuse, R100 ;  /* 0x000000647a647221 */ /* 0x040fe40000010100 */
[----:B------:R-:W-:Y:S01]  /*d650*/  FADD.FTZ R154, -R122, R103 ;  /* 0x000000677a9a7221 */ /* 0x000fe20000010100 */
[----:B------:R-:W-:Y:S01]  /*d660*/  IADD3 R103, R97, 0x40, RZ ;  /* 0x0000004061677810 */ /* 0x000fe20007ffe0ff */
[----:B------:R-:W-:Y:S02]  /*d670*/  IMAD.MOV.U32 R96, RZ, RZ, 0x10 ;  /* 0x00000010ff607424 */ /* 0x000fe400078e00ff */
[C---:B------:R-:W-:Y:S02]  /*d680*/  FMUL.FTZ R77, R123.reuse, R120 ;  /* 0x000000787b4d7220 */ /* 0x040fe40000410000 */
[C---:B------:R-:W-:Y:S02]  /*d690*/  FMUL.FTZ R124, R123.reuse, R124 ;  /* 0x0000007c7b7c7220 */ /* 0x040fe40000410000 */
[----:B------:R-:W-:-:S02]  /*d6a0*/  FMUL.FTZ R79, R123, R78 ;  /* 0x0000004e7b4f7220 */ /* 0x000fc40000410000 */
[C---:B------:R-:W-:Y:S02]  /*d6b0*/  FMUL.FTZ R126, R123.reuse, R126 ;  /* 0x0000007e7b7e7220 */ /* 0x040fe40000410000 */
[C---:B------:R-:W-:Y:S02]  /*d6c0*/  FMUL.FTZ R81, R123.reuse, R82 ;  /* 0x000000527b517220 */ /* 0x040fe40000410000 */
[C---:B------:R-:W-:Y:S02]  /*d6d0*/  FADD.FTZ R140, -R122.reuse, R91 ;  /* 0x0000005b7a8c7221 */ /* 0x040fe40000010100 */
[C---:B------:R-:W-:Y:S02]  /*d6e0*/  FADD.FTZ R142, -R122.reuse, R93 ;  /* 0x0000005d7a8e7221 */ /* 0x040fe40000010100 */
[----:B------:R-:W-:Y:S02]  /*d6f0*/  FADD.FTZ R102, -R122, R102 ;  /* 0x000000667a667221 */ /* 0x000fe40000010100 */
        /* <DEDUP_REMOVED lines=8> */
[C---:B------:R-:W-:Y:S02]  /*d780*/  FMUL.FTZ R127, R123.reuse, R98 ;  /* 0x000000627b7f7220 */ /* 0x040fe40000410000 */
[----:B------:R-:W-:Y:S02]  /*d790*/  FADD.FTZ R136, -R122, R88 ;  /* 0x000000587a887221 */ /* 0x000fe40000010100 */
[----:B------:R-:W-:Y:S02]  /*d7a0*/  FMUL.FTZ R129, R123, R100 ;  /* 0x000000647b817220 */ /* 0x000fe40000410000 */
[----:B------:R-:W-:Y:S02]  /*d7b0*/  FFMA.FTZ R87, R39, R126, R7 ;  /* 0x0000007e27577223 */ /* 0x000fe40000010007 */
[----:B------:R-:W-:-:S02]  /*d7c0*/  FFMA.FTZ R86, R38, R79, R6 ;  /* 0x0000004f26567223 */ /* 0x000fc40000010006 */
[----:B------:R-:W-:Y:S02]  /*d7d0*/  FFMA.FTZ R85, R37, R124, R5 ;  /* 0x0000007c25557223 */ /* 0x000fe40000010005 */
[----:B------:R-:W-:Y:S02]  /*d7e0*/  FFMA.FTZ R84, R36, R77, R4 ;  /* 0x0000004d24547223 */ /* 0x000fe40000010004 */
[----:B------:R-:W-:Y:S02]  /*d7f0*/  FFMA.FTZ R82, R42, R81, R10 ;  /* 0x000000512a527223 */ /* 0x000fe4000001000a */
[----:B------:R-:W-:-:S04]  /*d800*/  IMAD.WIDE.U32 R98, R97, R96, c[0x0][0x208] ;  /* 0x0000820061627625 */ /* 0x000fc800078e0060 */
[----:B------:R-:W-:Y:S01]  /*d810*/  FMUL.FTZ R131, R123, R102 ;  /* 0x000000667b837220 */ /* 0x000fe20000410000 */
        /* <DEDUP_REMOVED lines=9> */
[----:B------:R-:W-:Y:S01]  /*d8b0*/  FFMA.FTZ R76, R44, R91, R12 ;  /* 0x0000005b2c4c7223 */ /* 0x000fe2000001000c */
[----:B0-----:R-:W-:Y:S01]  /*d8c0*/  IADD3 R99, R97, 0x60, RZ ;  /* 0x0000006061637810 */ /* 0x001fe20007ffe0ff */
[----:B------:R-:W-:-:S04]  /*d8d0*/  IMAD.WIDE.U32 R102, R103, R96, c[0x0][0x208] ;  /* 0x0000820067667625 */ /* 0x000fc800078e0060 */
[C---:B------:R-:W-:Y:S01]  /*d8e0*/  FADD.FTZ R90, -R122.reuse, R90 ;  /* 0x0000005a7a5a7221 */ /* 0x040fe20000010100 */
[----:B------:R0:W-:Y:S01]  /*d8f0*/  STG.E.128 [R102.64], R76 ;  /* 0x0000004c66007986 */ /* 0x0001e2000c101d06 */
[C---:B------:R-:W-:Y:S02]  /*d900*/  FADD.FTZ R92, -R122.reuse, R92 ;  /* 0x0000005c7a5c7221 */ /* 0x040fe40000010100 */
[C---:B------:R-:W-:Y:S02]  /*d910*/  FADD.FTZ R156, -R122.reuse, R105 ;  /* 0x000000697a9c7221 */ /* 0x040fe40000010100 */
[C---:B------:R-:W-:Y:S01]  /*d920*/  FADD.FTZ R94, -R122.reuse, R94 ;  /* 0x0000005e7a5e7221 */ /* 0x040fe20000010100 */
[----:B-1----:R-:W-:Y:S01]  /*d930*/  IADD3 R101, R97, 0x80, RZ ;  /* 0x0000008061657810 */ /* 0x002fe20007ffe0ff */
[C---:B------:R-:W-:Y:S02]  /*d940*/  FADD.FTZ R144, -R122.reuse, R95 ;  /* 0x0000005f7a907221 */ /* 0x040fe40000010100 */
[----:B------:R-:W-:-:S02]  /*d950*/  FADD.FTZ R104, -R122, R104 ;  /* 0x000000687a687221 */ /* 0x000fc40000010100 */
[C---:B------:R-:W-:Y:S02]  /*d960*/  FMUL.FTZ R105, R123.reuse, R136 ;  /* 0x000000887b697220 */ /* 0x040fe40000410000 */
[C---:B------:R-:W-:Y:S02]  /*d970*/  FADD.FTZ R88, -R122.reuse, R107 ;  /* 0x0000006b7a587221 */ /* 0x040fe40000010100 */
[----:B------:R-:W-:Y:S02]  /*d980*/  FADD.FTZ R106, -R122, R106 ;  /* 0x0000006a7a6a7221 */ /* 0x000fe40000010100 */
[----:B------:R-:W-:Y:S01]  /*d990*/  FMUL.FTZ R138, R123, R138 ;  /* 0x0000008a7b8a7220 */ /* 0x000fe20000410000 */
[----:B0-----:R-:W-:Y:S01]  /*d9a0*/  IADD3 R103, R97, 0xa0, RZ ;  /* 0x000000a061677810 */ /* 0x001fe20007ffe0ff */
        /* <DEDUP_REMOVED lines=47> */
.L_x_27950:
[----:B-1----:R-:W-:Y:S05]  /*dca0*/  BSYNC B1 ;  /* 0x0000000000017941 */ /* 0x002fea0003800000 */
.L_x_27949:
[----:B0-----:R-:W-:-:S05]  /*dcb0*/  IMAD.MOV.U32 R76, RZ, RZ, c[0x0][0x160] ;  /* 0x00005800ff4c7624 */ /* 0x001fca00078e00ff */
[----:B------:R-:W-:-:S04]  /*dcc0*/  LEA R117, R76, R117, 0x2 ;  /* 0x000000754c757211 */ /* 0x000fc800078e10ff */
[----:B------:R-:W-:-:S13]  /*dcd0*/  ISETP.GE.AND P0, PT, R117, c[0x0][0x164], PT ;  /* 0x0000590075007a0c */ /* 0x000fda0003f06270 */
[----:B-----5:R-:W-:Y:S01]  /*dce0*/  @P0 CALL.REL.NOINC `(.L_x_27951) ;  /* 0x0000001000000944 */ /* 0x020fe20003c00000 */
[----:B------:R-:W-:Y:S05]  /*dcf0*/  BRA `(.L_x_27952) ;  /* 0xffff2b4000007947 */ /* 0x000fea000383ffff */
.L_x_27951:
[----:B------:R-:W-:Y:S05]  /*dd00*/  BSYNC B0 ;  /* 0x0000000000007941 */ /* 0x000fea0003800000 */
.L_x_27642:
[----:B------:R-:W-:Y:S05]  /*dd10*/  EXIT ;  /* 0x000000000000794d */ /* 0x000fea0003800000 */
.L_x_27947:
[----:B0-----:R-:W-:Y:S01]  /*dd20*/  IMAD.MOV.U32 R127, RZ, RZ, 0x1 ;  /* 0x00000001ff7f7424 */ /* 0x001fe200078e00ff */
[----:B------:R-:W-:Y:S01]  /*dd30*/  MOV R126, 0xffffffff ;  /* 0xffffffff007e7802 */ /* 0x000fe20000000f00 */
[----:B------:R-:W-:Y:S01]  /*dd40*/  IMAD.MOV.U32 R123, RZ, RZ, 0x1f ;  /* 0x0000001fff7b7424 */ /* 0x000fe200078e00ff */
[----:B------:R-:W-:Y:S02]  /*dd50*/  MOV R124, 0xdd70 ;  /* 0x0000dd70007c7802 */ /* 0x000fe40000000f00 */
[----:B-----5:R-:W-:Y:S05]  /*dd60*/  CALL.REL.NOINC `($__internal_155_$__cuda_sm70_shflsync_bfly_p) ;  /* 0x0000079000007944 */ /* 0x020fea0003c00000 */
[----:B-1----:R-:W-:Y:S01]  /*dd70*/  IMAD.MOV.U32 R122, RZ, RZ, R127 ;  /* 0x000000ffff7a7224 */ /* 0x002fe200078e007f */
[----:B0-----:R-:W-:Y:S05]  /*dd80*/  BRA `(.L_x_27953) ;  /* 0xfffff0d000007947 */ /* 0x001fea000383ffff */
.L_x_27948:
[----:B------:R-:W-:Y:S01]  /*dd90*/  HFMA2.MMA R123, -RZ, RZ, 0, 1.847743988037109375e-06 ;  /* 0x0000001fff7b7435 */ /* 0x000fe200000001ff */
[----:B------:R-:W-:Y:S01]  /*dda0*/  IMAD.MOV.U32 R127, RZ, RZ, 0x2 ;  /* 0x00000002ff7f7424 */ /* 0x000fe200078e00ff */
[----:B------:R-:W-:Y:S01]  /*ddb0*/  MOV R124, 0xdde0 ;  /* 0x0000dde0007c7802 */ /* 0x000fe20000000f00 */
[----:B------:R-:W-:-:S03]  /*ddc0*/  IMAD.MOV.U32 R126, RZ, RZ, -0x1 ;  /* 0xffffffffff7e7424 */ /* 0x000fc600078e00ff */
[----:B-----5:R-:W-:Y:S05]  /*ddd0*/  CALL.REL.NOINC `($__internal_155_$__cuda_sm70_shflsync_bfly_p) ;  /* 0x0000072000007944 */ /* 0x020fea0003c00000 */
[----:B01----:R-:W-:Y:S01]  /*dde0*/  FADD.FTZ R128, R128, R127 ;  /* 0x0000007f80807221 */ /* 0x003fe20000010000 */
[----:B------:R-:W-:Y:S01]  /*ddf0*/  MOV R123, 0x1f ;  /* 0x0000001f007b7802 */ /* 0x000fe20000000f00 */
[----:B------:R-:W-:Y:S01]  /*de00*/  IMAD.MOV.U32 R127, RZ, RZ, 0x4 ;  /* 0x00000004ff7f7424 */ /* 0x000fe200078e00ff */
[----:B------:R-:W-:Y:S01]  /*de10*/  MOV R124, 0xde40 ;  /* 0x0000de40007c7802 */ /* 0x000fe20000000f00 */
[----:B------:R-:W-:-:S02]  /*de20*/  IMAD.MOV.U32 R126, RZ, RZ, -0x1 ;  /* 0xffffffffff7e7424 */ /* 0x000fc400078e00ff */
[----:B------:R-:W-:Y:S05]  /*de30*/  CALL.REL.NOINC `($__internal_155_$__cuda_sm70_shflsync_bfly_p) ;  /* 0x000006c000007944 */ /* 0x000fea0003c00000 */
[----:B0-----:R-:W-:Y:S01]  /*de40*/  HFMA2.MMA R123, -RZ, RZ, 0, 1.847743988037109375e-06 ;  /* 0x0000001fff7b7435 */ /* 0x001fe200000001ff */
[----:B-1----:R-:W-:Y:S01]  /*de50*/  FADD.FTZ R128, R128, R127 ;  /* 0x0000007f80807221 */ /* 0x002fe20000010000 */
[----:B------:R-:W-:Y:S01]  /*de60*/  MOV R124, 0xdea0 ;  /* 0x0000dea0007c7802 */ /* 0x000fe20000000f00 */
[----:B------:R-:W-:-:S02]  /*de70*/  IMAD.MOV.U32 R127, RZ, RZ, 0x8 ;  /* 0x00000008ff7f7424 */ /* 0x000fc400078e00ff */
[----:B------:R-:W-:Y:S02]  /*de80*/  IMAD.MOV.U32 R126, RZ, RZ, -0x1 ;  /* 0xffffffffff7e7424 */ /* 0x000fe400078e00ff */
[----:B------:R-:W-:Y:S05]  /*de90*/  CALL.REL.NOINC `($__internal_155_$__cuda_sm70_shflsync_bfly_p) ;  /* 0x0000066000007944 */ /* 0x000fea0003c00000 */
[----:B01----:R-:W-:Y:S01]  /*dea0*/  FADD.FTZ R128, R128, R127 ;  /* 0x0000007f80807221 */ /* 0x003fe20000010000 */
[----:B------:R-:W-:Y:S01]  /*deb0*/  MOV R123, 0x1f ;  /* 0x0000001f007b7802 */ /* 0x000fe20000000f00 */
[----:B------:R-:W-:Y:S01]  /*dec0*/  IMAD.MOV.U32 R127, RZ, RZ, 0x10 ;  /* 0x00000010ff7f7424 */ /* 0x000fe200078e00ff */
[----:B------:R-:W-:Y:S01]  /*ded0*/  MOV R124, 0xdf00 ;  /* 0x0000df00007c7802 */ /* 0x000fe20000000f00 */
[----:B------:R-:W-:Y:S02]  /*dee0*/  IMAD.MOV.U32 R126, RZ, RZ, -0x1 ;  /* 0xffffffffff7e7424 */ /* 0x000fe400078e00ff */
[----:B------:R-:W-:Y:S05]  /*def0*/  CALL.REL.NOINC `($__internal_155_$__cuda_sm70_shflsync_bfly_p) ;  /* 0x0000060000007944 */ /* 0x000fea0003c00000 */
[----:B-1----:R-:W-:Y:S02]  /*df00*/  FADD.FTZ R122, R128, R127 ;  /* 0x0000007f807a7221 */ /* 0x002fe40000010000 */
[----:B------:R-:W-:Y:S02]  /*df10*/  IMAD.MOV.U32 R127, RZ, RZ, 0x1 ;  /* 0x00000001ff7f7424 */ /* 0x000fe400078e00ff */
        /* <DEDUP_REMOVED lines=66> */
[----:B------:R-:W-:Y:S01]  /*e340*/  HFMA2.MMA R123, -RZ, RZ, 0, 1.847743988037109375e-06 ;  /* 0x0000001fff7b7435 */ /* 0x000fe200000001ff */
[----:B------:R-:W-:-:S05]  /*e350*/  MOV R124, 0xe370 ;  /* 0x0000e370007c7802 */ /* 0x000fca0000000f00 */
[----:B------:R-:W-:Y:S05]  /*e360*/  CALL.REL.NOINC `($__internal_155_$__cuda_sm70_shflsync_bfly_p) ;  /* 0x0000019000007944 */ /* 0x000fea0003c00000 */
        /* <DEDUP_REMOVED lines=18> */
[----:B0-----:R-:W-:Y:S01]  /*e490*/  HFMA2.MMA R123, -RZ, RZ, 0, 1.847743988037109375e-06 ;  /* 0x0000001fff7b7435 */ /* 0x001fe200000001ff */
[----:B-1----:R-:W-:Y:S01]  /*e4a0*/  FADD.FTZ R128, R128, R127 ;  /* 0x0000007f80807221 */ /* 0x002fe20000010000 */
[----:B------:R-:W-:Y:S01]  /*e4b0*/  MOV R124, 0xe4f0 ;  /* 0x0000e4f0007c7802 */ /* 0x000fe20000000f00 */
[----:B------:R-:W-:Y:S02]  /*e4c0*/  IMAD.MOV.U32 R127, RZ, RZ, 0x10 ;  /* 0x00000010ff7f7424 */ /* 0x000fe400078e00ff */
[----:B------:R-:W-:Y:S02]  /*e4d0*/  IMAD.MOV.U32 R126, RZ, RZ, -0x1 ;  /* 0xffffffffff7e7424 */ /* 0x000fe400078e00ff */
[----:B------:R-:W-:Y:S05]  /*e4e0*/  CALL.REL.NOINC `($__internal_155_$__cuda_sm70_shflsync_bfly_p) ;  /* 0x0000001000007944 */ /* 0x000fea0003c00000 */
[----:B01----:R-:W-:Y:S05]  /*e4f0*/  BRA `(.L_x_27954) ;  /* 0xffffeea000007947 */ /* 0x003fea000383ffff */
        .weak           $__internal_155_$__cuda_sm70_shflsync_bfly_p
        .type           $__internal_155_$__cuda_sm70_shflsync_bfly_p,@function
        .size           $__internal_155_$__cuda_sm70_shflsync_bfly_p,(.L_x_29295 - $__internal_155_$__cuda_sm70_shflsync_bfly_p)
$__internal_155_$__cuda_sm70_shflsync_bfly_p:
[----:B------:R-:W-:Y:S01]  /*e500*/  MOV R125, 0x0 ;  /* 0x00000000007d7802 */ /* 0x000fe20000000f00 */
[----:B------:R-:W-:Y:S04]  /*e510*/  WARPSYNC R126 ;  /* 0x0000007e00007348 */ /* 0x000fe80003800000 */
[----:B------:R0:W1:Y:S01]  /*e520*/  SHFL.BFLY PT, R127, R128, R127, R123 ;  /* 0x0c00007f807f7389 */ /* 0x00006200000e007b */
[----:B------:R-:W-:Y:S05]  /*e530*/  RET.REL.NODEC R124 `(_ZN10layer_norm13ln_fwd_kernelINS_13Kernel_traitsIfffffjLj1024ELj1ELj4ELj1ELj16ENS_18Kernel_traits_baseILj1024EfffffjLj128EEEEELb1ELb0ELb1ELb1EEEvNS_9FwdParamsE) ;  /* 0xffff1ac07c007950 */ /* 0x000fea0003c3ffff */
.L_x_27955:
        /* <DEDUP_REMOVED lines=12> */
.L_x_29295:


//--------------------- .text._ZN10layer_norm13ln_fwd_kernelINS_13Kernel_traitsIfffffjLj1024ELj1ELj4ELj1ELj16ENS_18Kernel_traits_baseILj1024EfffffjLj128EEEEELb1ELb1ELb0ELb0EEEvNS_9FwdParamsE --------------------------
	.section	.text._ZN10layer_norm13ln_fwd_kernelINS_13Kernel_traitsIfffffjLj1024ELj1ELj4ELj1ELj16ENS_18Kernel_traits_baseILj1024EfffffjLj128EEEEELb1ELb1ELb0ELb0EEEvNS_9FwdParamsE,"ax",@progbits
	.sectioninfo	@"SHI_REGISTERS=167"
	.align	128
        .global         _ZN10layer_norm13ln_fwd_kernelINS_13Kernel_traitsIfffffjLj1024ELj1ELj4ELj1ELj16ENS_18Kernel_traits_baseILj1024EfffffjLj128EEEEELb1ELb1ELb0ELb0EEEvNS_9FwdParamsE
        .type           _ZN10layer_norm13ln_fwd_kernelINS_13Kernel_traitsIfffffjLj1024ELj1ELj4ELj1ELj16ENS_18Kernel_traits_baseILj1024EfffffjLj128EEEEELb1ELb1ELb0ELb0EEEvNS_9FwdParamsE,@function
        .size           _ZN10layer_norm13ln_fwd_kernelINS_13Kernel_traitsIfffffjLj1024ELj1ELj4ELj1ELj16ENS_18Kernel_traits_baseILj1024EfffffjLj128EEEEELb1ELb1ELb0ELb0EEEvNS_9FwdParamsE,(.L_x_29296 - _ZN10layer_norm13ln_fwd_kernelINS_13Kernel_traitsIfffffjLj1024ELj1ELj4ELj1ELj16ENS_18Kernel_traits_baseILj1024EfffffjLj128EEEEELb1ELb1ELb0ELb0EEEvNS_9FwdParamsE)
        .other          _ZN10layer_norm13ln_fwd_kernelINS_13Kernel_traitsIfffffjLj1024ELj1ELj4ELj1ELj16ENS_18Kernel_traits_baseILj1024EfffffjLj128EEEEELb1ELb1ELb0ELb0EEEvNS_9FwdParamsE,@"STO_CUDA_ENTRY STV_DEFAULT"
_ZN10layer_norm13ln_fwd_kernelINS_13Kernel_traitsIfffffjLj1024ELj1ELj4ELj1ELj16ENS_18Kernel_traits_baseILj1024EfffffjLj128EEEEELb1ELb1ELb0ELb0EEEvNS_9FwdParamsE:
.text._ZN10layer_norm13ln_fwd_kernelINS_13Kernel_traitsIfffffjLj1024ELj1ELj4ELj1ELj16ENS_18Kernel_traits_baseILj1024EfffffjLj128EEEEELb1ELb1ELb0ELb0EEEvNS_9FwdParamsE:
        /* <DEDUP_REMOVED lines=44> */
[----:B------:R-:W-:-:S02]  /*02c0*/  UIADD3 UR18, UR5, -0x56f99767, URZ ;  /* 0xa906689905127890 */ /* 0x000fc4000fffe03f */
[----:B------:R-:W-:Y:S01]  /*02d0*/  UIADD3 UR19, UR4, -0x4ab325aa, URZ ;  /* 0xb54cda5604137890 */ /* 0x000fe2000fffe03f */
[----:B------:R-:W-:Y:S01]  /*02e0*/  LOP3.LUT R14, R9, UR12, R2, 0x96, !PT ;  /* 0x0000000c090e7c12 */ /* 0x000fe2000f8e9602 */
[----:B------:R-:W-:Y:S01]  /*02f0*/  IMAD.WIDE.U32 R12, R12, -0x2daee0ad, RZ ;  /* 0xd2511f530c0c7825 */ /* 0x000fe200078e00ff */
[----:B------:R-:W-:Y:S01]  /*0300*/  LOP3.LUT R2, R74, 0x1f, RZ, 0xc0, !PT ;  /* 0x0000001f4a027812 */ /* 0x000fe200078ec0ff */
[----:B------:R-:W-:Y:S02]  /*0310*/  UIADD3 UR20, UR5, 0x646e171e, URZ ;  /* 0x646e171e05147890 */ /* 0x000fe4000fffe03f */
[----:B------:R-:W-:Y:S01]  /*0320*/  IMAD.WIDE.U32 R14, R14, -0x326172a9, RZ ;  /* 0xcd9e8d570e0e7825 */ /* 0x000fe200078e00ff */
[----:B------:R-:W-:Y:S01]  /*0330*/  LOP3.LUT R3, R2, 0x1f, RZ, 0x3c, !PT ;  /* 0x0000001f02037812 */ /* 0x000fe200078e3cff */
[----:B------:R-:W-:Y:S01]  /*0340*/  UIADD3 UR21, UR4, 0x5384540f, URZ ;  /* 0x5384540f04157890 */ /* 0x000fe2000fffe03f */
[----:B------:R-:W-:Y:S01]  /*0350*/  LOP3.LUT R11, R13, UR14, R8, 0x96, !PT ;  /* 0x0000000e0d0b7c12 */ /* 0x000fe2000f8e9608 */
[----:B------:R-:W-:Y:S01]  /*0360*/  UIADD3 UR22, UR5, 0x1fd5c5a3, URZ ;  /* 0x1fd5c5a305167890 */ /* 0x000fe2000fffe03f */
[----:B------:R-:W-:Y:S01]  /*0370*/  LOP3.LUT R8, R15, UR13, R10, 0x96, !PT ;  /* 0x0000000d0f087c12 */ /* 0x000fe2000f8e960a */
[----:B------:R-:W-:Y:S01]  /*0380*/  UIADD3 UR23, UR4, -0xe443238, URZ ;  /* 0xf1bbcdc804177890 */ /* 0x000fe2000fffe03f */
[----:B------:R-:W-:Y:S01]  /*0390*/  LEA.HI.SX32 R0, R0, R3, 0x1e ;  /* 0x0000000300007211 */ /* 0x000fe200078ff2ff */
[----:B------:R-:W-:-:S03]  /*03a0*/  IMAD.WIDE.U32 R10, R11, -0x326172a9, RZ ;  /* 0xcd9e8d570b0a7825 */ /* 0x000fc600078e00ff */
[----:B------:R-:W-:Y:S01]  /*03b0*/  LOP3.LUT P0, RZ, R0, 0xffffffe0, RZ, 0xc0, !PT ;  /* 0xffffffe000ff7812 */ /* 0x000fe2000780c0ff */
[----:B------:R-:W-:Y:S01]  /*03c0*/  IMAD.WIDE.U32 R8, R8, -0x2daee0ad, RZ ;  /* 0xd2511f5308087825 */ /* 0x000fe200078e00ff */
[----:B------:R-:W-:Y:S02]  /*03d0*/  LOP3.LUT R68, R11, UR15, R14, 0x96, !PT ;  /* 0x0000000f0b447c12 */ /* 0x000fe4000f8e960e */
[----:B------:R-:W-:Y:S02]  /*03e0*/  ISETP.GE.U32.AND P6, PT, R0, 0x40, PT ;  /* 0x000000400000780c */ /* 0x000fe40003fc6070 */
[----:B------:R-:W-:Y:S01]  /*03f0*/  LOP3.LUT R70, R9, UR16, R12, 0x96, !PT ;  /* 0x0000001009467c12 */ /* 0x000fe2000f8e960c */
        /* <DEDUP_REMOVED lines=26> */
.L_x_27957:
[----:B------:R-:W-:Y:S05]  /*05a0*/  BSYNC B0 ;  /* 0x0000000000007941 */ /* 0x000fea0003800000 */
.L_x_27956:
[----:B------:R-:W-:Y:S01]  /*05b0*/  BSSY B0, `(.L_x_27958) ;  /* 0x0000010000007945 */ /* 0x000fe20003800000 */
[----:B------:R-:W-:Y:S05]  /*05c0*/  @!P6 BRA `(.L_x_27959) ;  /* 0x000000e00000e947 */ /* 0x000fea0003800000 */
[----:B------:R-:W-:Y:S01]  /*05d0*/  ISETP.NE.U32.AND P1, PT, RZ, c[0x0][0x218], PT ;  /* 0x00008600ff007a0c */ /* 0x000fe20003f25070 */
[----:B------:R-:W-:Y:S01]  /*05e0*/  IMAD.MOV.U32 R25, RZ, RZ, 0x10 ;  /* 0x00000010ff197424 */ /* 0x000fe200078e00ff */
[----:B------:R-:W-:Y:S01]  /*05f0*/  CS2R R22, SRZ ;  /* 0x0000000000167805 */ /* 0x000fe2000001ff00 */
[----:B0-----:R-:W-:Y:S01]  /*0600*/  CS2R R20, SRZ ;  /* 0x0000000000147805 */ /* 0x001fe2000001ff00 */
        /* <DEDUP_REMOVED lines=9> */
[----:B------:R-:W-:-:S03]  /*06a0*/  IADD3 R2, R2, 0x20, RZ ;  /* 0x0000002002027810 */ /* 0x000fc60007ffe0ff */
.L_x_27959:
[----:B------:R-:W-:Y:S05]  /*06b0*/  BSYNC B0 ;  /* 0x0000000000007941 */ /* 0x000fea0003800000 */
.L_x_27958:
        /* <DEDUP_REMOVED lines=16> */
.L_x_27961:
[----:B------:R-:W-:Y:S05]  /*07c0*/  BSYNC B0 ;  /* 0x0000000000007941 */ /* 0x000fea0003800000 */
.L_x_27960:
        /* <DEDUP_REMOVED lines=16> */
.L_x_27963:
[----:B------:R-:W-:Y:S05]  /*08d0*/  BSYNC B0 ;  /* 0x0000000000007941 */ /* 0x000fea0003800000 */
.L_x_27962:
[----:B------:R-:W-:Y:S01]  /*08e0*/  BSSY B0, `(.L_x_27964) ;  /* 0x0000010000007945 */ /* 0x000fe20003800000 */
[----:B------:R-:W-:Y:S05]  /*08f0*/  @!P3 BRA `(.L_x_27965) ;  /* 0x000000e00000b947 */ /* 0x000fea0003800000 */
[----:B------:R-:W-:Y:S01]  /*0900*/  ISETP.NE.U32.AND P1, PT, RZ, c[0x0][0x218], PT ;  /* 0x00008600ff007a0c */ /* 0x000fe20003f25070 */
[----:B------:R-:W-:Y:S01]  /*0910*/  CS2R R58, SRZ ;  /* 0x00000000003a7805 */ /* 0x000fe2000001ff00 */
[----:B------:R-:W-:Y:S01]  /*0920*/  MOV R61, 0x10 ;  /* 0x00000010003d7802 */ /* 0x000fe20000000f00 */
[----:B0-----:R-:W-:Y:S01]  /*0930*/  CS2R R56, SRZ ;  /* 0x0000000000387805 */ /* 0x001fe2000001ff00 */
        /* <DEDUP_REMOVED lines=9> */
[----:B------:R-:W-:-:S03]  /*09d0*/  IADD3 R2, R2, 0x20, RZ ;  /* 0x0000002002027810 */ /* 0x000fc60007ffe0ff */
.L_x_27965:
[----:B------:R-:W-:Y:S05]  /*09e0*/  BSYNC B0 ;  /* 0x0000000000007941 */ /* 0x000fea0003800000 */
.L_x_27964:
[----:B------:R-:W-:Y:S01]  /*09f0*/  ISETP.GE.U32.AND P1, PT, R0, 0xc0, PT ;  /* 0x000000c00000780c */ /* 0x000fe20003f26070 */
[----:B------:R-:W-:Y:S01]  /*0a00*/  IMAD.WIDE.U32 R82, R82, -0x326172a9, RZ ;  /* 0xcd9e8d5752527825 */ /* 0x000fe200078e00ff */
[----:B------:R-:W-:Y:S01]  /*0a10*/  UIADD3 UR24, UR5, -0x24c28bd8, URZ ;  /* 0xdb3d742805187890 */ /* 0x000fe2000fffe03f */
[----:B------:R-:W-:Y:S01]  /*0a20*/  BSSY B0, `(.L_x_27966) ;  /* 0x0000016000007945 */ /* 0x000fe20003800000 */
[----:B------:R-:W-:Y:S01]  /*0a30*/  UIADD3 UR25, UR4, -0x700cb87f, URZ ;  /* 0x8ff3478104197890 */ /* 0x000fe2000fffe03f */
[----:B------:R-:W-:Y:S01]  /*0a40*/  IMAD.WIDE.U32 R80, R80, -0x2daee0ad, RZ ;  /* 0xd2511f5350507825 */ /* 0x000fe200078e00ff */
[----:B------:R-:W-:Y:S02]  /*0a50*/  P2R R150, PR, RZ, 0x2 ;  /* 0x00000002ff967803 */ /* 0x000fe40000000000 */
[----:B------:R-:W-:Y:S02]  /*0a60*/  LOP3.LUT R104, R83, UR19, R70, 0x96, !PT ;  /* 0x0000001353687c12 */ /* 0x000fe4000f8e9646 */
[----:B------:R-:W-:-:S02]  /*0a70*/  LOP3.LUT R106, R81, UR20, R68, 0x96, !PT ;  /* 0x00000014516a7c12 */ /* 0x000fc4000f8e9644 */
[----:B------:R-:W-:Y:S01]  /*0a80*/  SHF.R.U32.HI R6, RZ, 0x5, R74 ;  /* 0x00000005ff067819 */ /* 0x000fe2000001164a */
[----:B------:R-:W-:Y:S05]  /*0a90*/  @!P1 BRA `(.L_x_27967) ;  /* 0x000000e000009947 */ /* 0x000fea0003800000 */
[C---:B------:R-:W-:Y:S01]  /*0aa0*/  LEA R76, P1, R2.reuse, c[0x0][0x1c8], 0x4 ;  /* 0x00007200024c7a11 */ /* 0x040fe200078220ff */
[----:B0-----:R-:W-:Y:S01]  /*0ab0*/  IMAD.MOV.U32 R73, RZ, RZ, 0x10 ;  /* 0x00000010ff497424 */ /* 0x001fe200078e00ff */
[----:B------:R-:W-:Y:S01]  /*0ac0*/  CS2R R70, SRZ ;  /* 0x0000000000467805 */ /* 0x000fe2000001ff00 */
[----:B------:R-:W-:Y:S01]  /*0ad0*/  CS2R R68, SRZ ;  /* 0x0000000000447805 */ /* 0x000fe2000001ff00 */
[C---:B------:R-:W-:Y:S01]  /*0ae0*/  LEA.HI.X R77, R2.reuse, c[0x0][0x1cc], RZ, 0x4, P1 ;  /* 0x00007300024d7a11 */ /* 0x040fe200008f24ff */
[----:B------:R-:W-:Y:S01]  /*0af0*/  IMAD.WIDE.U32 R72, R2, R73, c[0x0][0x1b0] ;  /* 0x00006c0002487625 */ /* 0x000fe200078e0049 */
[----:B------:R-:W-:-:S04]  /*0b00*/  ISETP.NE.U32.AND P1, PT, RZ, c[0x0][0x218], PT ;  /* 0x00008600ff007a0c */ /* 0x000fc80003f25070 */
[----:B------:R-:W-:Y:S01]  /*0b10*/  ISETP.NE.AND.EX P1, PT, RZ, c[0x0][0x21c], PT, P1 ;  /* 0x00008700ff007a0c */ /* 0x000fe20003f25310 */
[----:B------:R-:W5:Y:S04]  /*0b20*/  LDG.E.128 R72, [R72.64] ;  /* 0x0000000648487981 */ /* 0x000f68000c1e1d00 */
[----:B------:R-:W5:Y:S08]  /*0b30*/  LDG.E.128 R76, [R76.64] ;  /* 0x000000064c4c7981 */ /* 0x000f70000c1e1d00 */
[----:B------:R-:W-:-:S04]  /*0b40*/  @P1 LEA R84, P2, R2, c[0x0][0x218], 0x4 ;  /* 0x0000860002541a11 */ /* 0x000fc800078420ff */
[----:B------:R-:W-:-:S05]  /*0b50*/  @P1 LEA.HI.X R85, R2, c[0x0][0x21c], RZ, 0x4, P2 ;  /* 0x0000870002551a11 */ /* 0x000fca00010f24ff */
[----:B------:R0:W5:Y:S01]  /*0b60*/  @P1 LDG.E.128 R68, [R84.64] ;  /* 0x0000000654441981 */ /* 0x000162000c1e1d00 */
[----:B------:R-:W-:-:S03]  /*0b70*/  IADD3 R2, R2, 0x20, RZ ;  /* 0x0000002002027810 */ /* 0x000fc60007ffe0ff */
.L_x_27967:
[----:B------:R-:W-:Y:S05]  /*0b80*/  BSYNC B0 ;  /* 0x0000000000007941 */ /* 0x000fea0003800000 */
.L_x_27966:
        /* <DEDUP_REMOVED lines=10> */
[C---:B------:R-:W-:Y:S01]  /*0c30*/  LEA R88, P1, R2.reuse, c[0x0][0x1c8], 0x4 ;  /* 0x0000720002587a11 */ /* 0x040fe200078220ff */
[----:B------:R-:W-:Y:S01]  /*0c40*/  CS2R R82, SRZ ;  /* 0x0000000000527805 */ /* 0x000fe2000001ff00 */
[----:B------:R-:W-:Y:S02]  /*0c50*/  CS2R R80, SRZ ;  /* 0x0000000000507805 */ /* 0x000fe4000001ff00 */
[----:B------:R-:W-:Y:S02]  /*0c60*/  LEA.HI.X R89, R2, c[0x0][0x1cc], RZ, 0x4, P1 ;  /* 0x0000730002597a11 */ /* 0x000fe400008f24ff */
[----:B------:R-:W-:-:S04]  /*0c70*/  ISETP.NE.U32.AND P1, PT, RZ, c[0x0][0x218], PT ;  /* 0x00008600ff007a0c */ /* 0x000fc80003f25070 */
[----:B------:R-:W-:Y:S01]  /*0c80*/  ISETP.NE.AND.EX P1, PT, RZ, c[0x0][0x21c], PT, P1 ;  /* 0x00008700ff007a0c */ /* 0x000fe20003f25310 */
[----:B0-----:R-:W-:Y:S01]  /*0c90*/  IMAD.MOV.U32 R85, RZ, RZ, 0x10 ;  /* 0x00000010ff557424 */ /* 0x001fe200078e00ff */
[----:B------:R-:W5:Y:S03]  /*0ca0*/  LDG.E.128 R88, [R88.64] ;  /* 0x0000000658587981 */ /* 0x000f66000c1e1d00 */
[----:B------:R-:W-:-:S06]  /*0cb0*/  IMAD.WIDE.U32 R84, R2, R85, c[0x0][0x1b0] ;  /* 0x00006c0002547625 */ /* 0x000fcc00078e0055 */
[----:B------:R-:W5:Y:S02]  /*0cc0*/  LDG.E.128 R84, [R84.64] ;  /* 0x0000000654547981 */ /* 0x000f64000c1e1d00 */
[----:B------:R-:W-:-:S04]  /*0cd0*/  @P1 LEA R92, P2, R2, c[0x0][0x218], 0x4 ;  /* 0x00008600025c1a11 */ /* 0x000fc800078420ff */
[----:B------:R-:W-:-:S05]  /*0ce0*/  @P1 LEA.HI.X R93, R2, c[0x0][0x21c], RZ, 0x4, P2 ;  /* 0x00008700025d1a11 */ /* 0x000fca00010f24ff */
[----:B------:R0:W5:Y:S01]  /*0cf0*/  @P1 LDG.E.128 R80, [R92.64] ;  /* 0x000000065c501981 */ /* 0x000162000c1e1d00 */
[----:B------:R-:W-:-:S03]  /*0d00*/  IADD3 R2, R2, 0x20, RZ ;  /* 0x0000002002027810 */ /* 0x000fc60007ffe0ff */
.L_x_27969:
[----:B------:R-:W-:Y:S05]  /*0d10*/  BSYNC B0 ;  /* 0x0000000000007941 */ /* 0x000fea0003800000 */
.L_x_27968:
[----:B------:R-:W-:Y:S01]  /*0d20*/  ISETP.GE.U32.AND P1, PT, R0, 0x100, PT ;  /* 0x000001000000780c */ /* 0x000fe20003f26070 */
[----:B------:R-:W-:Y:S01]  /*0d30*/  BSSY B0, `(.L_x_27970) ;  /* 0x0000012000007945 */ /* 0x000fe20003800000 */
[----:B------:R-:W-:Y:S02]  /*0d40*/  IMAD.HI.U32 R5, R110, -0x326172a9, RZ ;  /* 0xcd9e8d576e057827 */ /* 0x000fe400078e00ff */
[----:B------:R-:W-:Y:S02]  /*0d50*/  P2R R148, PR, RZ, 0x2 ;  /* 0x00000002ff947803 */ /* 0x000fe40000000000 */
[----:B------:R-:W-:-:S07]  /*0d60*/  IMAD.HI.U32 R3, R6, -0x2daee0ad, RZ ;  /* 0xd2511f5306037827 */ /* 0x000fce00078e00ff */
[----:B------:R-:W-:Y:S05]  /*0d70*/  @!P1 BRA `(.L_x_27971) ;  /* 0x000000d000009947 */ /* 0x000fea0003800000 */
[C---:B------:R-:W-:Y:S01]  /*0d80*/  LEA R100, P1, R2.reuse, c[0x0][0x1c8], 0x4 ;  /* 0x0000720002647a11 */ /* 0x040fe200078220ff */
[----:B------:R-:W-:Y:S01]  /*0d90*/  CS2R R94, SRZ ;  /* 0x00000000005e7805 */ /* 0x000fe2000001ff00 */
[----:B0-----:R-:W-:Y:S02]  /*0da0*/  CS2R R92, SRZ ;  /* 0x00000000005c7805 */ /* 0x001fe4000001ff00 */
        /* <DEDUP_REMOVED lines=9> */
[----:B------:R0:W5:Y:S02]  /*0e40*/  @P1 LDG.E.128 R92, [R108.64] ;  /* 0x000000066c5c1981 */ /* 0x000164000c1e1d00 */
.L_x_27971:
[----:B------:R-:W-:Y:S05]  /*0e50*/  BSYNC B0 ;  /* 0x0000000000007941 */ /* 0x000fea0003800000 */
.L_x_27970:
[----:B------:R-:W-:Y:S02]  /*0e60*/  ISETP.GE.AND P1, PT, R147, c[0x0][0x164], PT ;  /* 0x0000590093007a0c */ /* 0x000fe40003f26270 */
[----:B------:R-:W-:Y:S02]  /*0e70*/  LOP3.LUT R106, R5, UR23, R106, 0x96, !PT ;  /* 0x00000017056a7c12 */ /* 0x000fe4000f8e966a */
[----:B------:R-:W-:-:S09]  /*0e80*/  LOP3.LUT R104, R3, UR24, R104, 0x96, !PT ;  /* 0x0000001803687c12 */ /* 0x000fd2000f8e9668 */
[----:B------:R-:W-:Y:S05]  /*0e90*/  @P1 EXIT ;  /* 0x000000000000194d */ /* 0x000fea0003800000 */
[----:B------:R-:W-:Y:S01]  /*0ea0*/  IMAD R2, R110, -0x326172a9, RZ ;  /* 0xcd9e8d576e027824 */ /* 0x000fe200078e02ff */
        /* <DEDUP_REMOVED lines=9> */
[----:B------:R-:W-:Y:S02]  /*0f40*/  IMAD R6, R106, -0x2daee0ad, RZ ;  /* 0xd2511f536a067824 */ /* 0x000fe400078e02ff */
[----:B------:R-:W-:Y:S02]  /*0f50*/  IMAD.MOV.U32 R5, RZ, RZ, RZ ;  /* 0x000000ffff057224 */ /* 0x000fe400078e00ff */
.L_x_28232:
        /* <DEDUP_REMOVED lines=8> */
[----:B------:R-:W2:Y:S02]  /*0fe0*/  S2R R140, SR_TID.X ;  /* 0x00000000008c7919 */ /* 0x000ea40000002100 */
[----:B------:R-:W-:-:S04]  /*0ff0*/  SHF.R.S32.HI R143, RZ, 0x1f, R142 ;  /* 0x0000001fff8f7819 */ /* 0x000fc8000001148e */
[----:B------:R-:W-:Y:S02]  /*1000*/  LEA.HI R143, R143, R142, RZ, 0x2 ;  /* 0x0000008e8f8f7211 */ /* 0x000fe400078f10ff */
[----:B--2---:R-:W-:-:S04]  /*1010*/  LOP3.LUT R140, R140, 0x1f, RZ, 0xc0, !PT ;  /* 0x0000001f8c8c7812 */ /* 0x004fc800078ec0ff */
[----:B------:R-:W-:-:S04]  /*1020*/  LEA.HI.SX32 R155, R143, R140, 0x1e ;  /* 0x0000008c8f9b7211 */ /* 0x000fc800078ff2ff */
[----:B------:R-:W-:Y:S01]  /*1030*/  MOV R142, R155 ;  /* 0x0000009b008e7202 */ /* 0x000fe20000000f00 */
[----:B------:R-:W-:Y:S05]  /*1040*/  @!P0 BRA `(.L_x_27974) ;  /* 0x0000168000008947 */ /* 0x000fea0003800000 */
[----:B01----:R-:W-:Y:S01]  /*1050*/  IMAD.MOV.U32 R108, RZ, RZ, 0x10 ;  /* 0x00000010ff6c7424 */ /* 0x003fe200078e00ff */
        /* <DEDUP_REMOVED lines=19> */
.L_x_27976:
[----:B0-----:R-:W-:Y:S02]  /*1190*/  IMAD.MOV.U32 R161, RZ, RZ, R144 ;  /* 0x000000ffffa17224 */ /* 0x001fe400078e0090 */
.L_x_27977:
[----:B------:R-:W-:Y:S05]  /*11a0*/  BSYNC B2 ;  /* 0x0000000000027941 */ /* 0x000fea0003800000 */
.L_x_27975:
        /* <DEDUP_REMOVED lines=16> */
.L_x_27981:
[----:B------:R-:W-:Y:S05]  /*12b0*/  BSYNC B3 ;  /* 0x0000000000037941 */ /* 0x000fea0003800000 */
.L_x_27980:
        /* <DEDUP_REMOVED lines=44> */
.L_x_27979:
[----:B------:R-:W-:Y:S05]  /*1580*/  BSYNC B2 ;  /* 0x0000000000027941 */ /* 0x000fea0003800000 */
.L_x_27978:
        /* <DEDUP_REMOVED lines=23> */
.L_x_27983:
[----:B------:R-:W-:Y:S02]  /*1700*/  MOV R161, R144 ;  /* 0x0000009000a17202 */ /* 0x000fe40000000f00 */
.L_x_27984:
[----:B------:R-:W-:Y:S05]  /*1710*/  BSYNC B2 ;  /* 0x0000000000027941 */ /* 0x000fea0003800000 */
.L_x_27982:
        /* <DEDUP_REMOVED lines=16> */
.L_x_27988:
[----:B------:R-:W-:Y:S05]  /*1820*/  BSYNC B3 ;  /* 0x0000000000037941 */ /* 0x000fea0003800000 */
.L_x_27987:
        /* <DEDUP_REMOVED lines=44> */
.L_x_27986:
[----:B------:R-:W-:Y:S05]  /*1af0*/  BSYNC B2 ;  /* 0x0000000000027941 */ /* 0x000fea0003800000 */
.L_x_27985:
[----:B------:R-:W0:Y:S01]  /*1b00*/  I2F.U32 R143, R161 ;  /* 0x000000a1008f7306 */ /* 0x000e220000201000 */
[----:B------:R-:W-:Y:S01]  /*1b10*/  FMUL.FTZ R109, R109, R141 ;  /* 0x0000008d6d6d7220 */ /* 0x000fe20000410000 */
[----:B------:R-:W-:Y:S01]  /*1b20*/  ISETP.NE.AND P4, PT, R3, 0x1, PT ;  /* 0x000000010300780c */ /* 0x000fe20003f85270 */
[----:B------:R-:W-:Y:S02]  /*1b30*/  BSSY B2, `(.L_x_27989) ;  /* 0x0000012000027945 */ /* 0x000fe40003800000 */
        /* <DEDUP_REMOVED lines=16> */
.L_x_27990:
[----:B------:R-:W-:Y:S02]  /*1c40*/  IMAD.MOV.U32 R161, RZ, RZ, R144 ;  /* 0x000000ffffa17224 */ /* 0x000fe400078e0090 */
.L_x_27991:
[----:B------:R-:W-:Y:S05]  /*1c50*/  BSYNC B2 ;  /* 0x0000000000027941 */ /* 0x000fea0003800000 */
.L_x_27989:
        /* <DEDUP_REMOVED lines=16> */
.L_x_27995:
[----:B------:R-:W-:Y:S05]  /*1d60*/  BSYNC B3 ;  /* 0x0000000000037941 */ /* 0x000fea0003800000 */
.L_x_27994:
        /* <DEDUP_REMOVED lines=44> */
.L_x_27993:
[----:B------:R-:W-:Y:S05]  /*2030*/  BSYNC B2 ;  /* 0x0000000000027941 */ /* 0x000fea0003800000 */
.L_x_27992:
        /* <DEDUP_REMOVED lines=20> */
.L_x_27997:
[----:B------:R-:W-:Y:S02]  /*2180*/  MOV R161, R144 ;  /* 0x0000009000a17202 */ /* 0x000fe40000000f00 */
.L_x_27998:
[----:B------:R-:W-:Y:S05]  /*2190*/  BSYNC B2 ;  /* 0x0000000000027941 */ /* 0x000fea0003800000 */
.L_x_27996:
        /* <DEDUP_REMOVED lines=16> */
.L_x_28002:
[----:B------:R-:W-:Y:S05]  /*22a0*/  BSYNC B3 ;  /* 0x0000000000037941 */ /* 0x000fea0003800000 */
.L_x_28001:
        /* <DEDUP_REMOVED lines=44> */
.L_x_28000:
[----:B------:R-:W-:Y:S05]  /*2570*/  BSYNC B2 ;  /* 0x0000000000027941 */ /* 0x000fea0003800000 */
.L_x_27999:
        /* <DEDUP_REMOVED lines=14> */
[----:B------:R-:W-:Y:S01]  /*2660*/  IMAD.IADD R143, R143, 0x1, R142 ;  /* 0x000000018f8f7824 */ /* 0x000fe200078e028e */
[C---:B------:R-:W-:Y:S02]  /*2670*/  IADD3 R142, R155.reuse, 0x20, RZ ;  /* 0x000000209b8e7810 */ /* 0x040fe40007ffe0ff */
[C---:B------:R-:W-:Y:S02]  /*2680*/  LEA.HI.X R159, R155.reuse, c[0x0][0x18c], RZ, 0x4, P1 ;  /* 0x000063009b9f7a11 */ /* 0x040fe400008f24ff */
[----:B------:R-:W-:-:S03]  /*2690*/  LEA R156, P1, R155, c[0x0][0x190], 0x2 ;  /* 0x000064009b9c7a11 */ /* 0x000fc600078210ff */
[----:B------:R0:W-:Y:S01]  /*26a0*/  STG.E.128 [R158.64], R108 ;  /* 0x0000006c9e007986 */ /* 0x0001e2000c101d06 */
[----:B------:R-:W-:-:S05]  /*26b0*/  LEA.HI.X R157, R155, c[0x0][0x194], RZ, 0x2, P1 ;  /* 0x000065009b9d7a11 */ /* 0x000fca00008f14ff */
[----:B------:R0:W-:Y:S04]  /*26c0*/  STG.E [R156.64], R143 ;  /* 0x0000008f9c007986 */ /* 0x0001e8000c101906 */
.L_x_27974:
[----:B-1----:R-:W-:Y:S05]  /*26d0*/  BSYNC B1 ;  /* 0x0000000000017941 */ /* 0x002fea0003800000 */
.L_x_27973:
        /* <DEDUP_REMOVED lines=23> */
.L_x_28006:
[----:B0-----:R-:W-:Y:S02]  /*2850*/  MOV R162, R144 ;  /* 0x0000009000a27202 */ /* 0x001fe40000000f00 */
.L_x_28007:
[----:B------:R-:W-:Y:S05]  /*2860*/  BSYNC B2 ;  /* 0x0000000000027941 */ /* 0x000fea0003800000 */
.L_x_28005:
        /* <DEDUP_REMOVED lines=16> */
.L_x_28011:
[----:B------:R-:W-:Y:S05]  /*2970*/  BSYNC B3 ;  /* 0x0000000000037941 */ /* 0x000fea0003800000 */
.L_x_28010:
        /* <DEDUP_REMOVED lines=44> */
.L_x_28009:
[----:B------:R-:W-:Y:S05]  /*2c40*/  BSYNC B2 ;  /* 0x0000000000027941 */ /* 0x000fea0003800000 */
.L_x_28008:
        /* <DEDUP_REMOVED lines=23> */
.L_x_28013:
[----:B------:R-:W-:Y:S02]  /*2dc0*/  IMAD.MOV.U32 R162, RZ, RZ, R144 ;  /* 0x000000ffffa27224 */ /* 0x000fe400078e0090 */
.L_x_28014:
[----:B------:R-:W-:Y:S05]  /*2dd0*/  BSYNC B2 ;  /* 0x0000000000027941 */ /* 0x000fea0003800000 */
.L_x_28012:
        /* <DEDUP_REMOVED lines=16> */
.L_x_28018:
[----:B------:R-:W-:Y:S05]  /*2ee0*/  BSYNC B3 ;  /* 0x0000000000037941 */ /* 0x000fea0003800000 */
.L_x_28017:
        /* <DEDUP_REMOVED lines=41> */
[----:B------:R-:W-:Y:S01]  /*3180*/  IMAD.MOV.U32 R3, RZ, RZ, RZ ;  /* 0x000000ffff037224 */ /* 0x000fe200078e00ff */
[----:B------:R-:W-:Y:S02]  /*3190*/  LOP3.LUT R4, R157, UR26, R158, 0x96, !PT ;  /* 0x0000001a9d047c12 */ /* 0x000fe4000f8e969e */
[----:B------:R-:W-:Y:S02]  /*31a0*/  MOV R6, R156 ;  /* 0x0000009c00067202 */ /* 0x000fe40000000f00 */
.L_x_28016:
[----:B------:R-:W-:Y:S05]  /*31b0*/  BSYNC B2 ;  /* 0x0000000000027941 */ /* 0x000fea0003800000 */
.L_x_28015:
        /* <DEDUP_REMOVED lines=20> */
.L_x_28020:
[----:B------:R-:W-:Y:S02]  /*3300*/  IMAD.MOV.U32 R162, RZ, RZ, R144 ;  /* 0x000000ffffa27224 */ /* 0x000fe400078e0090 */
.L_x_28021:
[----:B------:R-:W-:Y:S05]  /*3310*/  BSYNC B2 ;  /* 0x0000000000027941 */ /* 0x000fea0003800000 */
.L_x_28019:
        /* <DEDUP_REMOVED lines=16> */
.L_x_28025:
[----:B------:R-:W-:Y:S05]  /*3420*/  BSYNC B3 ;  /* 0x0000000000037941 */ /* 0x000fea0003800000 */
.L_x_28024:
        /* <DEDUP_REMOVED lines=44> */
.L_x_28023:
[----:B------:R-:W-:Y:S05]  /*36f0*/  BSYNC B2 ;  /* 0x0000000000027941 */ /* 0x000fea0003800000 */
.L_x_28022:
        /* <DEDUP_REMOVED lines=20> */
.L_x_28027:
[----:B------:R-:W-:Y:S02]  /*3840*/  IMAD.MOV.U32 R162, RZ, RZ, R144 ;  /* 0x000000ffffa27224 */ /* 0x000fe400078e0090 */
.L_x_28028:
[----:B------:R-:W-:Y:S05]  /*3850*/  BSYNC B2 ;  /* 0x0000000000027941 */ /* 0x000fea0003800000 */
.L_x_28026:
        /* <DEDUP_REMOVED lines=16> */
.L_x_28032:
[----:B------:R-:W-:Y:S05]  /*3960*/  BSYNC B3 ;  /* 0x0000000000037941 */ /* 0x000fea0003800000 */
.L_x_28031:
        /* <DEDUP_REMOVED lines=44> */
.L_x_28030:
[----:B------:R-:W-:Y:S05]  /*3c30*/  BSYNC B2 ;  /* 0x0000000000027941 */ /* 0x000fea0003800000 */
.L_x_28029:
        /* <DEDUP_REMOVED lines=21> */
.L_x_28004:
[----:B------:R-:W-:Y:S05]  /*3d90*/  BSYNC B1 ;  /* 0x0000000000017941 */ /* 0x000fea0003800000 */
.L_x_28003:
        /* <DEDUP_REMOVED lines=23> */
.L_x_28036:
[----:B0-----:R-:W-:Y:S02]  /*3f10*/  IMAD.MOV.U32 R162, RZ, RZ, R144 ;  /* 0x000000ffffa27224 */ /* 0x001fe400078e0090 */
.L_x_28037:
[----:B------:R-:W-:Y:S05]  /*3f20*/  BSYNC B2 ;  /* 0x0000000000027941 */ /* 0x000fea0003800000 */
.L_x_28035:
        /* <DEDUP_REMOVED lines=16> */
.L_x_28041:
[----:B------:R-:W-:Y:S05]  /*4030*/  BSYNC B3 ;  /* 0x0000000000037941 */ /* 0x000fea0003800000 */
.L_x_28040:
        /* <DEDUP_REMOVED lines=44> */
.L_x_28039:
[----:B------:R-:W-:Y:S05]  /*4300*/  BSYNC B2 ;  /* 0x0000000000027941 */ /* 0x000fea0003800000 */
.L_x_28038:
        /* <DEDUP_REMOVED lines=23> */
.L_x_28043:
[----:B------:R-:W-:Y:S02]  /*4480*/  IMAD.MOV.U32 R162, RZ, RZ, R144 ;  /* 0x000000ffffa27224 */ /* 0x000fe400078e0090 */
.L_x_28044:
[----:B------:R-:W-:Y:S05]  /*4490*/  BSYNC B2 ;  /* 0x0000000000027941 */ /* 0x000fea0003800000 */
.L_x_28042:
        /* <DEDUP_REMOVED lines=16> */
.L_x_28048:
[----:B------:R-:W-:Y:S05]  /*45a0*/  BSYNC B3 ;  /* 0x0000000000037941 */ /* 0x000fea0003800000 */
.L_x_28047:
        /* <DEDUP_REMOVED lines=38> */
[----:B------:R-:W-:Y:S02]  /*4810*/  HFMA2.MMA R3, -RZ, RZ, 0, 0 ;  /* 0x00000000ff037435 */ /* 0x000fe400000001ff */
[----:B------:R-:W-:Y:S01]  /*4820*/  IMAD.MOV.U32 R144, RZ, RZ, R160 ;  /* 0x000000ffff907224 */ /* 0x000fe200078e00a0 */
[----:B------:R-:W-:Y:S01]  /*4830*/  LOP3.LUT R2, R161, UR25, R2, 0x96, !PT ;  /* 0x00000019a1027c12 */ /* 0x000fe2000f8e9602 */
[----:B------:R-:W-:-:S04]  /*4840*/  IMAD.WIDE.U32 R156, R156, -0x2daee0ad, RZ ;  /* 0xd2511f539c9c7825 */ /* 0x000fc800078e00ff */
[----:B------:R-:W-:Y:S01]  /*4850*/  IMAD.MOV.U32 R6, RZ, RZ, R156 ;  /* 0x000000ffff067224 */ /* 0x000fe200078e009c */
[----:B------:R-:W-:Y:S02]  /*4860*/  LOP3.LUT R4, R157, UR26, R158, 0x96, !PT ;  /* 0x0000001a9d047c12 */ /* 0x000fe4000f8e969e */
.L_x_28046:
[----:B------:R-:W-:Y:S05]  /*4870*/  BSYNC B2 ;  /* 0x0000000000027941 */ /* 0x000fea0003800000 */
.L_x_28045:
        /* <DEDUP_REMOVED lines=20> */
.L_x_28050:
[----:B------:R-:W-:Y:S02]  /*49c0*/  MOV R162, R144 ;  /* 0x0000009000a27202 */ /* 0x000fe40000000f00 */
.L_x_28051:
[----:B------:R-:W-:Y:S05]  /*49d0*/  BSYNC B2 ;  /* 0x0000000000027941 */ /* 0x000fea0003800000 */
.L_x_28049:
        /* <DEDUP_REMOVED lines=16> */
.L_x_28055:
[----:B------:R-:W-:Y:S05]  /*4ae0*/  BSYNC B3 ;  /* 0x0000000000037941 */ /* 0x000fea0003800000 */
.L_x_28054:
        /* <DEDUP_REMOVED lines=44> */
.L_x_28053:
[----:B------:R-:W-:Y:S05]  /*4db0*/  BSYNC B2 ;  /* 0x0000000000027941 */ /* 0x000fea0003800000 */
.L_x_28052:
        /* <DEDUP_REMOVED lines=20> */
.L_x_28057:
[----:B------:R-:W-:Y:S02]  /*4f00*/  IMAD.MOV.U32 R162, RZ, RZ, R144 ;  /* 0x000000ffffa27224 */ /* 0x000fe400078e0090 */
.L_x_28058:
[----:B------:R-:W-:Y:S05]  /*4f10*/  BSYNC B2 ;  /* 0x0000000000027941 */ /* 0x000fea0003800000 */
.L_x_28056:
        /* <DEDUP_REMOVED lines=16> */
.L_x_28062:
[----:B------:R-:W-:Y:S05]  /*5020*/  BSYNC B3 ;  /* 0x0000000000037941 */ /* 0x000fea0003800000 */
.L_x_28061:
        /* <DEDUP_REMOVED lines=44> */
.L_x_28060:
[----:B------:R-:W-:Y:S05]  /*52f0*/  BSYNC B2 ;  /* 0x0000000000027941 */ /* 0x000fea0003800000 */
.L_x_28059:
        /* <DEDUP_REMOVED lines=21> */
.L_x_28034:
[----:B------:R-:W-:Y:S05]  /*5450*/  BSYNC B1 ;  /* 0x0000000000017941 */ /* 0x000fea0003800000 */
.L_x_28033:
        /* <DEDUP_REMOVED lines=23> */
.L_x_28066:
[----:B0-----:R-:W-:Y:S02]  /*55d0*/  IMAD.MOV.U32 R162, RZ, RZ, R144 ;  /* 0x000000ffffa27224 */ /* 0x001fe400078e0090 */
.L_x_28067:
[----:B------:R-:W-:Y:S05]  /*55e0*/  BSYNC B2 ;  /* 0x0000000000027941 */ /* 0x000fea0003800000 */
.L_x_28065:
        /* <DEDUP_REMOVED lines=16> */
.L_x_28071:
[----:B------:R-:W-:Y:S05]  /*56f0*/  BSYNC B3 ;  /* 0x0000000000037941 */ /* 0x000fea0003800000 */
.L_x_28070:
        /* <DEDUP_REMOVED lines=44> */
.L_x_28069:
[----:B------:R-:W-:Y:S05]  /*59c0*/  BSYNC B2 ;  /* 0x0000000000027941 */ /* 0x000fea0003800000 */
.L_x_28068:
        /* <DEDUP_REMOVED lines=23> */
.L_x_28073:
[----:B------:R-:W-:Y:S02]  /*5b40*/  IMAD.MOV.U32 R162, RZ, RZ, R144 ;  /* 0x000000ffffa27224 */ /* 0x000fe400078e0090 */
.L_x_28074:
[----:B------:R-:W-:Y:S05]  /*5b50*/  BSYNC B2 ;  /* 0x0000000000027941 */ /* 0x000fea0003800000 */
.L_x_28072:
        /* <DEDUP_REMOVED lines=16> */
.L_x_28078:
[----:B------:R-:W-:Y:S05]  /*5c60*/  BSYNC B3 ;  /* 0x0000000000037941 */ /* 0x000fea0003800000 */
.L_x_28077:
        /* <DEDUP_REMOVED lines=44> */
.L_x_28076:
[----:B------:R-:W-:Y:S05]  /*5f30*/  BSYNC B2 ;  /* 0x0000000000027941 */ /* 0x000fea0003800000 */
.L_x_28075:
        /* <DEDUP_REMOVED lines=20> */
.L_x_28080:
[----:B------:R-:W-:Y:S02]  /*6080*/  IMAD.MOV.U32 R162, RZ, RZ, R144 ;  /* 0x000000ffffa27224 */ /* 0x000fe400078e0090 */
.L_x_28081:
[----:B------:R-:W-:Y:S05]  /*6090*/  BSYNC B2 ;  /* 0x0000000000027941 */ /* 0x000fea0003800000 */
.L_x_28079:
        /* <DEDUP_REMOVED lines=16> */
.L_x_28085:
[----:B------:R-:W-:Y:S05]  /*61a0*/  BSYNC B3 ;  /* 0x0000000000037941 */ /* 0x000fea0003800000 */
.L_x_28084:
        /* <DEDUP_REMOVED lines=44> */
.L_x_28083:
[----:B------:R-:W-:Y:S05]  /*6470*/  BSYNC B2 ;  /* 0x0000000000027941 */ /* 0x000fea0003800000 */
.L_x_28082:
        /* <DEDUP_REMOVED lines=20> */
.L_x_28087:
[----:B------:R-:W-:Y:S02]  /*65c0*/  IMAD.MOV.U32 R162, RZ, RZ, R144 ;  /* 0x000000ffffa27224 */ /* 0x000fe400078e0090 */
.L_x_28088:
[----:B------:R-:W-:Y:S05]  /*65d0*/  BSYNC B2 ;  /* 0x0000000000027941 */ /* 0x000fea0003800000 */
.L_x_28086:
        /* <DEDUP_REMOVED lines=16> */
.L_x_28092:
[----:B------:R-:W-:Y:S05]  /*66e0*/  BSYNC B3 ;  /* 0x0000000000037941 */ /* 0x000fea0003800000 */
.L_x_28091:
        /* <DEDUP_REMOVED lines=44> */
.L_x_28090:
[----:B------:R-:W-:Y:S05]  /*69b0*/  BSYNC B2 ;  /* 0x0000000000027941 */ /* 0x000fea0003800000 */
.L_x_28089:
        /* <DEDUP_REMOVED lines=21> */
.L_x_28064:
[----:B------:R-:W-:Y:S05]  /*6b10*/  BSYNC B1 ;  /* 0x0000000000017941 */ /* 0x000fea0003800000 */
.L_x_28063:
        /* <DEDUP_REMOVED lines=23> */
.L_x_28096:
[----:B0-----:R-:W-:Y:S02]  /*6c90*/  IMAD.MOV.U32 R162, RZ, RZ, R144 ;  /* 0x000000ffffa27224 */ /* 0x001fe400078e0090 */
.L_x_28097:
[----:B------:R-:W-:Y:S05]  /*6ca0*/  BSYNC B2 ;  /* 0x0000000000027941 */ /* 0x000fea0003800000 */
.L_x_28095:
        /* <DEDUP_REMOVED lines=16> */
.L_x_28101:
[----:B------:R-:W-:Y:S05]  /*6db0*/  BSYNC B3 ;  /* 0x0000000000037941 */ /* 0x000fea0003800000 */
.L_x_28100:
        /* <DEDUP_REMOVED lines=44> */
.L_x_28099:
[----:B------:R-:W-:Y:S05]  /*7080*/  BSYNC B2 ;  /* 0x0000000000027941 */ /* 0x000fea0003800000 */
.L_x_28098:
        /* <DEDUP_REMOVED lines=23> */
.L_x_28103:
[----:B------:R-:W-:Y:S02]  /*7200*/  MOV R162, R144 ;  /* 0x0000009000a27202 */ /* 0x000fe40000000f00 */
.L_x_28104:
[----:B------:R-:W-:Y:S05]  /*7210*/  BSYNC B2 ;  /* 0x0000000000027941 */ /* 0x000fea0003800000 */
.L_x_28102:
        /* <DEDUP_REMOVED lines=16> */
.L_x_28108:
[----:B------:R-:W-:Y:S05]  /*7320*/  BSYNC B3 ;  /* 0x0000000000037941 */ /* 0x000fea0003800000 */
.L_x_28107:
        /* <DEDUP_REMOVED lines=40> */
[----:B------:R-:W-:Y:S01]  /*75b0*/  IMAD.WIDE.U32 R156, R156, -0x2daee0ad, RZ ;  /* 0xd2511f539c9c7825 */ /* 0x000fe200078e00ff */
[----:B------:R-:W-:-:S03]  /*75c0*/  MOV R144, R160 ;  /* 0x000000a000907202 */ /* 0x000fc60000000f00 */
[----:B------:R-:W-:Y:S01]  /*75d0*/  IMAD.MOV.U32 R6, RZ, RZ, R156 ;  /* 0x000000ffff067224 */ /* 0x000fe200078e009c */
[----:B------:R-:W-:Y:S02]  /*75e0*/  LOP3.LUT R4, R157, UR26, R158, 0x96, !PT ;  /* 0x0000001a9d047c12 */ /* 0x000fe4000f8e969e */
.L_x_28106:
[----:B------:R-:W-:Y:S05]  /*75f0*/  BSYNC B2 ;  /* 0x0000000000027941 */ /* 0x000fea0003800000 */
.L_x_28105:
        /* <DEDUP_REMOVED lines=20> */
.L_x_28110:
[----:B------:R-:W-:Y:S02]  /*7740*/  IMAD.MOV.U32 R162, RZ, RZ, R144 ;  /* 0x000000ffffa27224 */ /* 0x000fe400078e0090 */
.L_x_28111:
[----:B------:R-:W-:Y:S05]  /*7750*/  BSYNC B2 ;  /* 0x0000000000027941 */ /* 0x000fea0003800000 */
.L_x_28109:
        /* <DEDUP_REMOVED lines=16> */
.L_x_28115:
[----:B------:R-:W-:Y:S05]  /*7860*/  BSYNC B3 ;  /* 0x0000000000037941 */ /* 0x000fea0003800000 */
.L_x_28114:
        /* <DEDUP_REMOVED lines=42> */
[----:B------:R-:W-:Y:S01]  /*7b10*/  HFMA2.MMA R156, -RZ, RZ, 0, 0 ;  /* 0x00000000ff9c7435 */ /* 0x000fe200000001ff */
[----:B------:R-:W-:-:S05]  /*7b20*/  LOP3.LUT R4, R157, UR26, R158, 0x96, !PT ;  /* 0x0000001a9d047c12 */ /* 0x000fca000f8e969e */
.L_x_28113:
[----:B------:R-:W-:Y:S05]  /*7b30*/  BSYNC B2 ;  /* 0x0000000000027941 */ /* 0x000fea0003800000 */
.L_x_28112:
        /* <DEDUP_REMOVED lines=20> */
.L_x_28117:
[----:B------:R-:W-:Y:S02]  /*7c80*/  MOV R162, R144 ;  /* 0x0000009000a27202 */ /* 0x000fe40000000f00 */
.L_x_28118:
[----:B------:R-:W-:Y:S05]  /*7c90*/  BSYNC B2 ;  /* 0x0000000000027941 */ /* 0x000fea0003800000 */
.L_x_28116:
        /* <DEDUP_REMOVED lines=16> */
.L_x_28122:
[----:B------:R-:W-:Y:S05]  /*7da0*/  BSYNC B3 ;  /* 0x0000000000037941 */ /* 0x000fea0003800000 */
.L_x_28121:
        /* <DEDUP_REMOVED lines=44> */
.L_x_28120:
[----:B------:R-:W-:Y:S05]  /*8070*/  BSYNC B2 ;  /* 0x0000000000027941 */ /* 0x000fea0003800000 */
.L_x_28119:
        /* <DEDUP_REMOVED lines=21> */
.L_x_28094:
[----:B------:R-:W-:Y:S05]  /*81d0*/  BSYNC B1 ;  /* 0x0000000000017941 */ /* 0x000fea0003800000 */
.L_x_28093:
        /* <DEDUP_REMOVED lines=23> */
.L_x_28126:
[----:B0-----:R-:W-:Y:S02]  /*8350*/  MOV R162, R144 ;  /* 0x0000009000a27202 */ /* 0x001fe40000000f00 */
.L_x_28127:
[----:B------:R-:W-:Y:S05]  /*8360*/  BSYNC B2 ;  /* 0x0000000000027941 */ /* 0x000fea0003800000 */
.L_x_28125:
        /* <DEDUP_REMOVED lines=16> */
.L_x_28131:
[----:B------:R-:W-:Y:S05]  /*8470*/  BSYNC B3 ;  /* 0x0000000000037941 */ /* 0x000fea0003800000 */
.L_x_28130:
        /* <DEDUP_REMOVED lines=44> */
.L_x_28129:
[----:B------:R-:W-:Y:S05]  /*8740*/  BSYNC B2 ;  /* 0x0000000000027941 */ /* 0x000fea0003800000 */
.L_x_28128:
        /* <DEDUP_REMOVED lines=23> */
.L_x_28133:
[----:B------:R-:W-:Y:S02]  /*88c0*/  IMAD.MOV.U32 R162, RZ, RZ, R144 ;  /* 0x000000ffffa27224 */ /* 0x000fe400078e0090 */
.L_x_28134:
[----:B------:R-:W-:Y:S05]  /*88d0*/  BSYNC B2 ;  /* 0x0000000000027941 */ /* 0x000fea0003800000 */
.L_x_28132:
        /* <DEDUP_REMOVED lines=16> */
.L_x_28138:
[----:B------:R-:W-:Y:S05]  /*89e0*/  BSYNC B3 ;  /* 0x0000000000037941 */ /* 0x000fea0003800000 */
.L_x_28137:
        /* <DEDUP_REMOVED lines=44> */
.L_x_28136:
[----:B------:R-:W-:Y:S05]  /*8cb0*/  BSYNC B2 ;  /* 0x0000000000027941 */ /* 0x000fea0003800000 */
.L_x_28135:
        /* <DEDUP_REMOVED lines=20> */
.L_x_28140:
[----:B------:R-:W-:Y:S02]  /*8e00*/  IMAD.MOV.U32 R162, RZ, RZ, R144 ;  /* 0x000000ffffa27224 */ /* 0x000fe400078e0090 */
.L_x_28141:
[----:B------:R-:W-:Y:S05]  /*8e10*/  BSYNC B2 ;  /* 0x0000000000027941 */ /* 0x000fea0003800000 */
.L_x_28139:
        /* <DEDUP_REMOVED lines=16> */
.L_x_28145:
[----:B------:R-:W-:Y:S05]  /*8f20*/  BSYNC B3 ;  /* 0x0000000000037941 */ /* 0x000fea0003800000 */
.L_x_28144:
        /* <DEDUP_REMOVED lines=44> */
.L_x_28143:
[----:B------:R-:W-:Y:S05]  /*91f0*/  BSYNC B2 ;  /* 0x0000000000027941 */ /* 0x000fea0003800000 */
.L_x_28142:
        /* <DEDUP_REMOVED lines=20> */
.L_x_28147:
[----:B------:R-:W-:Y:S02]  /*9340*/  IMAD.MOV.U32 R162, RZ, RZ, R144 ;  /* 0x000000ffffa27224 */ /* 0x000fe400078e0090 */
.L_x_28148:
[----:B------:R-:W-:Y:S05]  /*9350*/  BSYNC B2 ;  /* 0x0000000000027941 */ /* 0x000fea0003800000 */
.L_x_28146:
        /* <DEDUP_REMOVED lines=16> */
.L_x_28152:
[----:B------:R-:W-:Y:S05]  /*9460*/  BSYNC B3 ;  /* 0x0000000000037941 */ /* 0x000fea0003800000 */
.L_x_28151:
        /* <DEDUP_REMOVED lines=44> */
.L_x_28150:
[----:B------:R-:W-:Y:S05]  /*9730*/  BSYNC B2 ;  /* 0x0000000000027941 */ /* 0x000fea0003800000 */
.L_x_28149:
        /* <DEDUP_REMOVED lines=21> */
.L_x_28124:
[----:B------:R-:W-:Y:S05]  /*9890*/  BSYNC B1 ;  /* 0x0000000000017941 */ /* 0x000fea0003800000 */
.L_x_28123:
        /* <DEDUP_REMOVED lines=23> */
.L_x_28156:
[----:B0-----:R-:W-:Y:S02]  /*9a10*/  IMAD.MOV.U32 R162, RZ, RZ, R144 ;  /* 0x000000ffffa27224 */ /* 0x001fe400078e0090 */
.L_x_28157:
[----:B------:R-:W-:Y:S05]  /*9a20*/  BSYNC B2 ;  /* 0x0000000000027941 */ /* 0x000fea0003800000 */
.L_x_28155:
        /* <DEDUP_REMOVED lines=16> */
.L_x_28161:
[----:B------:R-:W-:Y:S05]  /*9b30*/  BSYNC B3 ;  /* 0x0000000000037941 */ /* 0x000fea0003800000 */
.L_x_28160:
        /* <DEDUP_REMOVED lines=44> */
.L_x_28159:
[----:B------:R-:W-:Y:S05]  /*9e00*/  BSYNC B2 ;  /* 0x0000000000027941 */ /* 0x000fea0003800000 */
.L_x_28158:
        /* <DEDUP_REMOVED lines=23> */
.L_x_28163:
[----:B------:R-:W-:Y:S02]  /*9f80*/  MOV R162, R144 ;  /* 0x0000009000a27202 */ /* 0x000fe40000000f00 */
.L_x_28164:
[----:B------:R-:W-:Y:S05]  /*9f90*/  BSYNC B2 ;  /* 0x0000000000027941 */ /* 0x000fea0003800000 */
.L_x_28162:
        /* <DEDUP_REMOVED lines=16> */
.L_x_28168:
[----:B------:R-:W-:Y:S05]  /*a0a0*/  BSYNC B3 ;  /* 0x0000000000037941 */ /* 0x000fea0003800000 */
.L_x_28167:
        /* <DEDUP_REMOVED lines=44> */
.L_x_28166:
[----:B------:R-:W-:Y:S05]  /*a370*/  BSYNC B2 ;  /* 0x0000000000027941 */ /* 0x000fea0003800000 */
.L_x_28165:
        /* <DEDUP_REMOVED lines=20> */
.L_x_28170:
[----:B------:R-:W-:Y:S02]  /*a4c0*/  IMAD.MOV.U32 R162, RZ, RZ, R144 ;  /* 0x000000ffffa27224 */ /* 0x000fe400078e0090 */
.L_x_28171:
[----:B------:R-:W-:Y:S05]  /*a4d0*/  BSYNC B2 ;  /* 0x0000000000027941 */ /* 0x000fea0003800000 */
.L_x_28169:
        /* <DEDUP_REMOVED lines=16> */
.L_x_28175:
[----:B------:R-:W-:Y:S05]  /*a5e0*/  BSYNC B3 ;  /* 0x0000000000037941 */ /* 0x000fea0003800000 */
.L_x_28174:
        /* <DEDUP_REMOVED lines=44> */
.L_x_28173:
[----:B------:R-:W-:Y:S05]  /*a8b0*/  BSYNC B2 ;  /* 0x0000000000027941 */ /* 0x000fea0003800000 */
.L_x_28172:
        /* <DEDUP_REMOVED lines=20> */
.L_x_28177:
[----:B------:R-:W-:Y:S02]  /*aa00*/  IMAD.MOV.U32 R162, RZ, RZ, R144 ;  /* 0x000000ffffa27224 */ /* 0x000fe400078e0090 */
.L_x_28178:
[----:B------:R-:W-:Y:S05]  /*aa10*/  BSYNC B2 ;  /* 0x0000000000027941 */ /* 0x000fea0003800000 */
.L_x_28176:
        /* <DEDUP_REMOVED lines=16> */
.L_x_28182:
[----:B------:R-:W-:Y:S05]  /*ab20*/  BSYNC B3 ;  /* 0x0000000000037941 */ /* 0x000fea0003800000 */
.L_x_28181:
        /* <DEDUP_REMOVED lines=44> */
.L_x_28180:
[----:B------:R-:W-:Y:S05]  /*adf0*/  BSYNC B2 ;  /* 0x0000000000027941 */ /* 0x000fea0003800000 */
.L_x_28179:
        /* <DEDUP_REMOVED lines=21> */
.L_x_28154:
[----:B------:R-:W-:Y:S05]  /*af50*/  BSYNC B1 ;  /* 0x0000000000017941 */ /* 0x000fea0003800000 */
.L_x_28153:
        /* <DEDUP_REMOVED lines=23> */
.L_x_28186:
[----:B0-----:R-:W-:Y:S02]  /*b0d0*/  IMAD.MOV.U32 R162, RZ, RZ, R144 ;  /* 0x000000ffffa27224 */ /* 0x001fe400078e0090 */
.L_x_28187:
[----:B------:R-:W-:Y:S05]  /*b0e0*/  BSYNC B2 ;  /* 0x0000000000027941 */ /* 0x000fea0003800000 */
.L_x_28185:
        /* <DEDUP_REMOVED lines=16> */
.L_x_28191:
[----:B------:R-:W-:Y:S05]  /*b1f0*/  BSYNC B3 ;  /* 0x0000000000037941 */ /* 0x000fea0003800000 */
.L_x_28190:
        /* <DEDUP_REMOVED lines=44> */
.L_x_28189:
[----:B------:R-:W-:Y:S05]  /*b4c0*/  BSYNC B2 ;  /* 0x0000000000027941 */ /* 0x000fea0003800000 */
.L_x_28188:
        /* <DEDUP_REMOVED lines=23> */
.L_x_28193:
[----:B------:R-:W-:Y:S02]  /*b640*/  IMAD.MOV.U32 R162, RZ, RZ, R144 ;  /* 0x000000ffffa27224 */ /* 0x000fe400078e0090 */
.L_x_28194:
[----:B------:R-:W-:Y:S05]  /*b650*/  BSYNC B2 ;  /* 0x0000000000027941 */ /* 0x000fea0003800000 */
.L_x_28192:
        /* <DEDUP_REMOVED lines=16> */
.L_x_28198:
[----:B------:R-:W-:Y:S05]  /*b760*/  BSYNC B3 ;  /* 0x0000000000037941 */ /* 0x000fea0003800000 */
.L_x_28197:
        /* <DEDUP_REMOVED lines=44> */
.L_x_28196:
[----:B------:R-:W-:Y:S05]  /*ba30*/  BSYNC B2 ;  /* 0x0000000000027941 */ /* 0x000fea0003800000 */
.L_x_28195:
        /* <DEDUP_REMOVED lines=20> */
.L_x_28200:
[----:B------:R-:W-:Y:S02]  /*bb80*/  IMAD.MOV.U32 R162, RZ, RZ, R144 ;  /* 0x000000ffffa27224 */ /* 0x000fe400078e0090 */
.L_x_28201:
[----:B------:R-:W-:Y:S05]  /*bb90*/  BSYNC B2 ;  /* 0x0000000000027941 */ /* 0x000fea0003800000 */
.L_x_28199:
        /* <DEDUP_REMOVED lines=16> */
.L_x_28205:
[----:B------:R-:W-:Y:S05]  /*bca0*/  BSYNC B3 ;  /* 0x0000000000037941 */ /* 0x000fea0003800000 */
.L_x_28204:
        /* <DEDUP_REMOVED lines=44> */
.L_x_28203:
[----:B------:R-:W-:Y:S05]  /*bf70*/  BSYNC B2 ;  /* 0x0000000000027941 */ /* 0x000fea0003800000 */
.L_x_28202:
        /* <DEDUP_REMOVED lines=20> */
.L_x_28207:
[----:B------:R-:W-:Y:S02]  /*c0c0*/  MOV R160, R144 ;  /* 0x0000009000a07202 */ /* 0x000fe40000000f00 */
.L_x_28208:
[----:B------:R-:W-:Y:S05]  /*c0d0*/  BSYNC B2 ;  /* 0x0000000000027941 */ /* 0x000fea0003800000 */
.L_x_28206:
        /* <DEDUP_REMOVED lines=16> */
.L_x_28212:
[----:B------:R-:W-:Y:S05]  /*c1e0*/  BSYNC B3 ;  /* 0x0000000000037941 */ /* 0x000fea0003800000 */
.L_x_28211:
        /* <DEDUP_REMOVED lines=44> */
.L_x_28210:
[----:B------:R-:W-:Y:S05]  /*c4b0*/  BSYNC B2 ;  /* 0x0000000000027941 */ /* 0x000fea0003800000 */
.L_x_28209:
[----:B------:R-:W0:Y:S01]  /*c4c0*/  I2F.U32 R160, R160 ;  /* 0x000000a000a07306 */ /* 0x000e220000201000 */
[C---:B------:R-:W-:Y:S01]  /*c4d0*/  LEA R158, P5, R142.reuse, c[0x0][0x188], 0x4 ;  /* 0x000062008e9e7a11 */ /* 0x040fe200078a20ff */
[----:B------:R-:W-:Y:S01]  /*c4e0*/  FMUL.FTZ R139, R139, R141 ;  /* 0x0000008d8b8b7220 */ /* 0x000fe20000410000 */
[----:B------:R-:W-:Y:S02]  /*c4f0*/  SEL R161, RZ, 0x10000, P4 ;  /* 0x00010000ffa17807 */ /* 0x000fe40002000000 */
[C---:B------:R-:W-:Y:S01]  /*c500*/  LEA.HI.X R159, R142.reuse, c[0x0][0x18c], RZ, 0x4, P5 ;  /* 0x000063008e9f7a11 */ /* 0x040fe200028f24ff */
[----:B------:R-:W-:Y:S01]  /*c510*/  FMUL.FTZ R139, R139, c[0x0][0x1e8] ;  /* 0x00007a008b8b7a20 */ /* 0x000fe20000410000 */
[----:B------:R-:W-:-:S04]  /*c520*/  LEA R156, P5, R142, c[0x0][0x190], 0x2 ;  /* 0x000064008e9c7a11 */ /* 0x000fc800078a10ff */
[----:B------:R-:W-:Y:S02]  /*c530*/  LEA.HI.X R157, R142, c[0x0][0x194], RZ, 0x2, P5 ;  /* 0x000065008e9d7a11 */ /* 0x000fe400028f14ff */
[----:B------:R-:W-:Y:S01]  /*c540*/  SEL R142, RZ, 0x100, P3 ;  /* 0x00000100ff8e7807 */ /* 0x000fe20001800000 */
[----:B0-----:R-:W-:-:S05]  /*c550*/  FFMA.FTZ R143, R160, R143, 1.1641532182693481445e-10 ;  /* 0x2f000000a08f7423 */ /* 0x001fca000001008f */
[----:B------:R-:W-:-:S04]  /*c560*/  FSETP.GTU.FTZ.AND P3, PT, R143, c[0x0][0x1e4], PT ;  /* 0x000079008f007a0b */ /* 0x000fc80003f7c000 */
[----:B------:R-:W-:Y:S02]  /*c570*/  FSEL R162, R139, RZ, !P3 ;  /* 0x000000ff8ba27208 */ /* 0x000fe40005800000 */
[----:B------:R-:W-:-:S03]  /*c580*/  SEL R141, RZ, 0x1000000, P3 ;  /* 0x01000000ff8d7807 */ /* 0x000fc60001800000 */
[----:B------:R-:W-:Y:S01]  /*c590*/  FMUL.FTZ R139, R103, R162 ;  /* 0x000000a2678b7220 */ /* 0x000fe20000410000 */
[----:B------:R-:W-:Y:S02]  /*c5a0*/  SEL R162, RZ, 0x1, P2 ;  /* 0x00000001ffa27807 */ /* 0x000fe40001000000 */
[----:B------:R-:W-:Y:S01]  /*c5b0*/  IADD3 R141, R142, R141, R161 ;  /* 0x0000008d8e8d7210 */ /* 0x000fe20007ffe0a1 */
[----:B------:R-:W-:-:S04]  /*c5c0*/  @P1 FADD.FTZ R139, R107, R139 ;  /* 0x0000008b6b8b1221 */ /* 0x000fc80000010000 */
[----:B------:R-:W-:Y:S01]  /*c5d0*/  IMAD.IADD R141, R141, 0x1, R162 ;  /* 0x000000018d8d7824 */ /* 0x000fe200078e02a2 */
[----:B------:R0:W-:Y:S04]  /*c5e0*/  STG.E.128 [R158.64], R136 ;  /* 0x000000889e007986 */ /* 0x0001e8000c101d06 */
[----:B------:R0:W-:Y:S02]  /*c5f0*/  STG.E [R156.64], R141 ;  /* 0x0000008d9c007986 */ /* 0x0001e4000c101906 */
.L_x_28184:
[----:B------:R-:W-:Y:S05]  /*c600*/  BSYNC B1 ;  /* 0x0000000000017941 */ /* 0x000fea0003800000 */
.L_x_28183:
[----:B------:R-:W-:Y:S01]  /*c610*/  FADD.FTZ R142, RZ, R108 ;  /* 0x0000006cff8e7221 */ /* 0x000fe20000010000 */
[C---:B------:R-:W-:Y:S02]  /*c620*/  ISETP.GT.U32.AND P1, PT, R0.reuse, 0x3f, PT ;  /* 0x0000003f0000780c */ /* 0x040fe40003f24070 */
[----:B------:R-:W-:Y:S01]  /*c630*/  ISETP.GT.U32.AND P2, PT, R0, 0x9f, PT ;  /* 0x0000009f0000780c */ /* 0x000fe20003f44070 */
[----:B0----5:R-:W-:Y:S01]  /*c640*/  FADD.FTZ R141, R109, R142 ;  /* 0x0000008e6d8d7221 */ /* 0x021fe20000010000 */
[----:B------:R-:W-:-:S02]  /*c650*/  P2R R159, PR, RZ, 0x2 ;  /* 0x00000002ff9f7803 */ /* 0x000fc40000000000 */
        /* <DEDUP_REMOVED lines=40> */
.L_x_28233:
        /* <DEDUP_REMOVED lines=91> */
.L_x_28234:
[----:B------:R-:W-:Y:S01]  /*ce90*/  FMUL.FTZ R140, R159, R159 ;  /* 0x0000009f9f8c7220 */ /* 0x000fe20000410000 */
[----:B------:R-:W-:Y:S01]  /*cea0*/  ISETP.NE.AND P1, PT, RZ, UR8, PT ;  /* 0x00000008ff007c0c */ /* 0x000fe2000bf25270 */
[----:B-1----:R-:W-:Y:S01]  /*ceb0*/  FADD.FTZ R157, R157, R142 ;  /* 0x0000008e9d9d7221 */ /* 0x002fe20000010000 */
[----:B0-----:R-:W-:Y:S01]  /*cec0*/  @!P6 MOV R142, 0x4 ;  /* 0x00000004008ee802 */ /* 0x001fe20000000f00 */
[----:B------:R-:W-:Y:S01]  /*ced0*/  BSSY B1, `(.L_x_28215) ;  /* 0x000001d000017945 */ /* 0x000fe20003800000 */
[----:B------:R-:W-:Y:S01]  /*cee0*/  FSEL R141, R140, RZ, P1 ;  /* 0x000000ff8c8d7208 */ /* 0x000fe20000800000 */
[----:B------:R-:W-:Y:S01]  /*cef0*/  IMAD.MOV.U32 R140, RZ, RZ, c[0x0][0x1e0] ;  /* 0x00007800ff8c7624 */ /* 0x000fe200078e00ff */
[----:B------:R-:W-:Y:S01]  /*cf00*/  FSEL R156, R159, RZ, !P1 ;  /* 0x000000ff9f9c7208 */ /* 0x000fe20004800000 */
[----:B------:R-:W-:-:S04]  /*cf10*/  @!P6 IMAD.WIDE R142, R147, R142, c[0x0][0x1a0] ;  /* 0x00006800938ee625 */ /* 0x000fc800078e028e */
[----:B------:R-:W-:Y:S01]  /*cf20*/  FFMA.FTZ R140, R157, R140, c[0x0][0x228] ;  /* 0x00008a009d8c7623 */ /* 0x000fe2000001008c */
[----:B------:R0:W-:Y:S03]  /*cf30*/  @!P6 STG.E [R142.64], R159 ;  /* 0x0000009f8e00e986 */ /* 0x0001e6000c101906 */
[----:B------:R-:W-:Y:S02]  /*cf40*/  FADD.FTZ R157, R140, R141 ;  /* 0x0000008d8c9d7221 */ /* 0x000fe40000010000 */
[----:B------:R-:W-:-:S04]  /*cf50*/  @!P6 IMAD.MOV.U32 R140, RZ, RZ, 0x4 ;  /* 0x00000004ff8ce424 */ /* 0x000fc800078e00ff */
        /* <DEDUP_REMOVED lines=20> */
.L_x_28216:
[----:B------:R-:W-:Y:S05]  /*d0a0*/  BSYNC B1 ;  /* 0x0000000000017941 */ /* 0x000fea0003800000 */
.L_x_28215:
[----:B------:R-:W-:Y:S01]  /*d0b0*/  ISETP.NE.AND P1, PT, R154, RZ, PT ;  /* 0x000000ff9a00720c */ /* 0x000fe20003f25270 */
[----:B------:R-:W-:-:S12]  /*d0c0*/  BSSY B1, `(.L_x_28217) ;  /* 0x0000012000017945 */ /* 0x000fd80003800000 */
[----:B------:R-:W-:Y:S05]  /*d0d0*/  @!P1 BRA `(.L_x_28218) ;  /* 0x0000010000009947 */ /* 0x000fea0003800000 */
[--C-:B0-----:R-:W-:Y:S02]  /*d0e0*/  FADD.FTZ R158, R114, -R156.reuse ;  /* 0x8000009c729e7221 */ /* 0x101fe40000010000 */
[--C-:B------:R-:W-:Y:S02]  /*d0f0*/  FADD.FTZ R140, R112, -R156.reuse ;  /* 0x8000009c708c7221 */ /* 0x100fe40000010000 */
        /* <DEDUP_REMOVED lines=14> */
.L_x_28218:
[----:B------:R-:W-:Y:S05]  /*d1e0*/  BSYNC B1 ;  /* 0x0000000000017941 */ /* 0x000fea0003800000 */
.L_x_28217:
        /* <DEDUP_REMOVED lines=19> */
.L_x_28220:
[----:B------:R-:W-:Y:S05]  /*d320*/  BSYNC B1 ;  /* 0x0000000000017941 */ /* 0x000fea0003800000 */
.L_x_28219:
        /* <DEDUP_REMOVED lines=19> */
.L_x_28222:
[----:B------:R-:W-:Y:S05]  /*d460*/  BSYNC B1 ;  /* 0x0000000000017941 */ /* 0x000fea0003800000 */
.L_x_28221:
        /* <DEDUP_REMOVED lines=19> */
.L_x_28224:
[----:B------:R-:W-:Y:S05]  /*d5a0*/  BSYNC B1 ;  /* 0x0000000000017941 */ /* 0x000fea0003800000 */
.L_x_28223:
        /* <DEDUP_REMOVED lines=19> */
.L_x_28226:
[----:B------:R-:W-:Y:S05]  /*d6e0*/  BSYNC B1 ;  /* 0x0000000000017941 */ /* 0x000fea0003800000 */
.L_x_28225:
        /* <DEDUP_REMOVED lines=19> */
.L_x_28228:
[----:B------:R-:W-:Y:S05]  /*d820*/  BSYNC B1 ;  /* 0x0000000000017941 */ /* 0x000fea0003800000 */
.L_x_28227:
        /* <DEDUP_REMOVED lines=18> */
.L_x_28230:
[----:B------:R-:W-:Y:S05]  /*d950*/  BSYNC B1 ;  /* 0x0000000000017941 */ /* 0x000fea0003800000 */
.L_x_28229:
[----:B0-----:R-:W-:-:S04]  /*d960*/  IMAD.MOV.U32 R140, RZ, RZ, 0x4 ;  /* 0x00000004ff8c7424 */ /* 0x001fc800078e00ff */
[----:B------:R-:W-:-:S05]  /*d970*/  IMAD R147, R140, c[0x0][0x160], R147 ;  /* 0x000058008c937a24 */ /* 0x000fca00078e0293 */
[----:B------:R-:W-:-:S13]  /*d980*/  ISETP.GE.AND P1, PT, R147, c[0x0][0x164], PT ;  /* 0x0000590093007a0c */ /* 0x000fda0003f26270 */
[----:B------:R-:W-:Y:S01]  /*d990*/  @P1 CALL.REL.NOINC `(.L_x_28231) ;  /* 0x0000001000001944 */ /* 0x000fe20003c00000 */
[----:B------:R-:W-:Y:S05]  /*d9a0*/  BRA `(.L_x_28232) ;  /* 0xffff35b000007947 */ /* 0x000fea000383ffff */
.L_x_28231:
[----:B------:R-:W-:Y:S05]  /*d9b0*/  BSYNC B0 ;  /* 0x0000000000007941 */ /* 0x000fea0003800000 */
.L_x_27972:
[----:B------:R-:W-:Y:S05]  /*d9c0*/  EXIT ;  /* 0x000000000000794d */ /* 0x000fea0003800000 */
.L_x_28213:
[----:B------:R-:W-:Y:S01]  /*d9d0*/  IMAD.MOV.U32 R158, RZ, RZ, 0x1 ;  /* 0x00000001ff9e7424 */ /* 0x000fe200078e00ff */
[----:B------:R-:W-:Y:S01]  /*d9e0*/  MOV R157, 0x1f ;  /* 0x0000001f009d7802 */ /* 0x000fe20000000f00 */
[----:B------:R-:W-:Y:S01]  /*d9f0*/  IMAD.MOV.U32 R156, RZ, RZ, -0x1 ;  /* 0xffffffffff9c7424 */ /* 0x000fe200078e00ff */
[----:B------:R-:W-:Y:S02]  /*da00*/  MOV R140, 0xda20 ;  /* 0x0000da20008c7802 */ /* 0x000fe40000000f00 */
[----:B------:R-:W-:Y:S05]  /*da10*/  CALL.REL.NOINC `($__internal_156_$__cuda_sm70_shflsync_bfly_p) ;  /* 0x0000081000007944 */ /* 0x000fea0003c00000 */
[----:B01----:R-:W-:Y:S05]  /*da20*/  BRA `(.L_x_28233) ;  /* 0xffffeeb000007947 */ /* 0x003fea000383ffff */
.L_x_28214:
[----:B------:R-:W-:Y:S01]  /*da30*/  HFMA2.MMA R157, -RZ, RZ, 0, 1.847743988037109375e-06 ;  /* 0x0000001fff9d7435 */ /* 0x000fe200000001ff */
[----:B------:R-:W-:Y:S01]  /*da40*/  IMAD.MOV.U32 R158, RZ, RZ, 0x2 ;  /* 0x00000002ff9e7424 */ /* 0x000fe200078e00ff */
[----:B------:R-:W-:Y:S01]  /*da50*/  MOV R140, 0xda80 ;  /* 0x0000da80008c7802 */ /* 0x000fe20000000f00 */
[----:B------:R-:W-:-:S03]  /*da60*/  IMAD.MOV.U32 R156, RZ, RZ, -0x1 ;  /* 0xffffffffff9c7424 */ /* 0x000fc600078e00ff */
[----:B------:R-:W-:Y:S05]  /*da70*/  CALL.REL.NOINC `($__internal_156_$__cuda_sm70_shflsync_bfly_p) ;  /* 0x000007b000007944 */ /* 0x000fea0003c00000 */
[----:B01----:R-:W-:Y:S01]  /*da80*/  FADD.FTZ R143, R143, R156 ;  /* 0x0000009c8f8f7221 */ /* 0x003fe20000010000 */
[----:B------:R-:W-:Y:S01]  /*da90*/  MOV R157, 0x1f ;  /* 0x0000001f009d7802 */ /* 0x000fe20000000f00 */
[----:B------:R-:W-:Y:S01]  /*daa0*/  IMAD.MOV.U32 R158, RZ, RZ, 0x4 ;  /* 0x00000004ff9e7424 */ /* 0x000fe200078e00ff */
[----:B------:R-:W-:Y:S01]  /*dab0*/  MOV R140, 0xdae0 ;  /* 0x0000dae0008c7802 */ /* 0x000fe20000000f00 */
[----:B------:R-:W-:-:S02]  /*dac0*/  IMAD.MOV.U32 R156, RZ, RZ, -0x1 ;  /* 0xffffffffff9c7424 */ /* 0x000fc400078e00ff */
[----:B------:R-:W-:Y:S05]  /*dad0*/  CALL.REL.NOINC `($__internal_156_$__cuda_sm70_shflsync_bfly_p) ;  /* 0x0000075000007944 */ /* 0x000fea0003c00000 */
[----:B0-----:R-:W-:Y:S01]  /*dae0*/  HFMA2.MMA R157, -RZ, RZ, 0, 1.847743988037109375e-06 ;  /* 0x0000001fff9d7435 */ /* 0x001fe200000001ff */
[----:B-1----:R-:W-:Y:S01]  /*daf0*/  FADD.FTZ R143, R143, R156 ;  /* 0x0000009c8f8f7221 */ /* 0x002fe20000010000 */
[----:B------:R-:W-:Y:S01]  /*db00*/  MOV R140, 0xdb40 ;  /* 0x0000db40008c7802 */ /* 0x000fe20000000f00 */
[----:B------:R-:W-:-:S02]  /*db10*/  IMAD.MOV.U32 R158, RZ, RZ, 0x8 ;  /* 0x00000008ff9e7424 */ /* 0x000fc400078e00ff */
[----:B------:R-:W-:Y:S02]  /*db20*/  IMAD.MOV.U32 R156, RZ, RZ, -0x1 ;  /* 0xffffffffff9c7424 */ /* 0x000fe400078e00ff */
[----:B------:R-:W-:Y:S05]  /*db30*/  CALL.REL.NOINC `($__internal_156_$__cuda_sm70_shflsync_bfly_p) ;  /* 0x000006f000007944 */ /* 0x000fea0003c00000 */
[----:B01----:R-:W-:Y:S01]  /*db40*/  FADD.FTZ R143, R143, R156 ;  /* 0x0000009c8f8f7221 */ /* 0x003fe20000010000 */
[----:B------:R-:W-:Y:S01]  /*db50*/  MOV R157, 0x1f ;  /* 0x0000001f009d7802 */ /* 0x000fe20000000f00 */
[----:B------:R-:W-:Y:S01]  /*db60*/  IMAD.MOV.U32 R158, RZ, RZ, 0x10 ;  /* 0x00000010ff9e7424 */ /* 0x000fe200078e00ff */
[----:B------:R-:W-:Y:S01]  /*db70*/  MOV R140, 0xdba0 ;  /* 0x0000dba0008c7802 */ /* 0x000fe20000000f00 */
[----:B------:R-:W-:Y:S02]  /*db80*/  IMAD.MOV.U32 R156, RZ, RZ, -0x1 ;  /* 0xffffffffff9c7424 */ /* 0x000fe400078e00ff */
[----:B------:R-:W-:Y:S05]  /*db90*/  CALL.REL.NOINC `($__internal_156_$__cuda_sm70_shflsync_bfly_p) ;  /* 0x0000069000007944 */ /* 0x000fea0003c00000 */
        /* <DEDUP_REMOVED lines=73> */
[----:B------:R-:W-:Y:S01]  /*e030*/  FFMA.FTZ R140, R157, R157, R140 ;  /* 0x0000009d9d8c7223 */ /* 0x000fe2000001008c */
[----:B------:R-:W-:-:S03]  /*e040*/  HFMA2.MMA R157, -RZ, RZ, 0, 1.847743988037109375e-06 ;  /* 0x0000001fff9d7435 */ /* 0x000fc600000001ff */
[----:B------:R-:W-:Y:S01]  /*e050*/  @P5 FFMA.FTZ R143, R141, R141, R140 ;  /* 0x0000008d8d8f5223 */ /* 0x000fe2000001008c */
[----:B------:R-:W-:Y:S02]  /*e060*/  MOV R140, 0xe080 ;  /* 0x0000e080008c7802 */ /* 0x000fe40000000f00 */
[----:B------:R-:W-:Y:S05]  /*e070*/  CALL.REL.NOINC `($__internal_156_$__cuda_sm70_shflsync_bfly_p) ;  /* 0x000001b000007944 */ /* 0x000fea0003c00000 */
[----:B01----:R-:W-:Y:S01]  /*e080*/  FADD.FTZ R143, R143, R156 ;  /* 0x0000009c8f8f7221 */ /* 0x003fe20000010000 */
[----:B------:R-:W-:Y:S01]  /*e090*/  MOV R157, 0x1f ;  /* 0x0000001f009d7802 */ /* 0x000fe20000000f00 */
[----:B------:R-:W-:Y:S01]  /*e0a0*/  IMAD.MOV.U32 R158, RZ, RZ, 0x2 ;  /* 0x00000002ff9e7424 */ /* 0x000fe200078e00ff */
[----:B------:R-:W-:Y:S01]  /*e0b0*/  MOV R140, 0xe0e0 ;  /* 0x0000e0e0008c7802 */ /* 0x000fe20000000f00 */
[----:B------:R-:W-:Y:S02]  /*e0c0*/  IMAD.MOV.U32 R156, RZ, RZ, -0x1 ;  /* 0xffffffffff9c7424 */ /* 0x000fe400078e00ff */
[----:B------:R-:W-:Y:S05]  /*e0d0*/  CALL.REL.NOINC `($__internal_156_$__cuda_sm70_shflsync_bfly_p) ;  /* 0x0000015000007944 */ /* 0x000fea0003c00000 */
[----:B0-----:R-:W-:Y:S01]  /*e0e0*/  HFMA2.MMA R157, -RZ, RZ, 0, 1.847743988037109375e-06 ;  /* 0x0000001fff9d7435 */ /* 0x001fe200000001ff */
[----:B-1----:R-:W-:Y:S01]  /*e0f0*/  FADD.FTZ R143, R143, R156 ;  /* 0x0000009c8f8f7221 */ /* 0x002fe20000010000 */
[----:B------:R-:W-:Y:S01]  /*e100*/  MOV R140, 0xe140 ;  /* 0x0000e140008c7802 */ /* 0x000fe20000000f00 */
[----:B------:R-:W-:Y:S02]  /*e110*/  IMAD.MOV.U32 R158, RZ, RZ, 0x4 ;  /* 0x00000004ff9e7424 */ /* 0x000fe400078e00ff */
[----:B------:R-:W-:-:S02]  /*e120*/  IMAD.MOV.U32 R156, RZ, RZ, -0x1 ;  /* 0xffffffffff9c7424 */ /* 0x000fc400078e00ff */
[----:B------:R-:W-:Y:S05]  /*e130*/  CALL.REL.NOINC `($__internal_156_$__cuda_sm70_shflsync_bfly_p) ;  /* 0x000000f000007944 */ /* 0x000fea0003c00000 */
[----:B01----:R-:W-:Y:S01]  /*e140*/  FADD.FTZ R143, R143, R156 ;  /* 0x0000009c8f8f7221 */ /* 0x003fe20000010000 */
[----:B------:R-:W-:Y:S01]  /*e150*/  MOV R157, 0x1f ;  /* 0x0000001f009d7802 */ /* 0x000fe20000000f00 */
[----:B------:R-:W-:Y:S01]  /*e160*/  IMAD.MOV.U32 R158, RZ, RZ, 0x8 ;  /* 0x00000008ff9e7424 */ /* 0x000fe200078e00ff */
[----:B------:R-:W-:Y:S01]  /*e170*/  MOV R140, 0xe1a0 ;  /* 0x0000e1a0008c7802 */ /* 0x000fe20000000f00 */
[----:B------:R-:W-:-:S02]  /*e180*/  IMAD.MOV.U32 R156, RZ, RZ, -0x1 ;  /* 0xffffffffff9c7424 */ /* 0x000fc400078e00ff */
[----:B------:R-:W-:Y:S05]  /*e190*/  CALL.REL.NOINC `($__internal_156_$__cuda_sm70_shflsync_bfly_p) ;  /* 0x0000009000007944 */ /* 0x000fea0003c00000 */
[----:B-1----:R-:W-:Y:S01]  /*e1a0*/  FADD.FTZ R142, R143, R156 ;  /* 0x0000009c8f8e7221 */ /* 0x002fe20000010000 */
[----:B0-----:R-:W-:Y:S01]  /*e1b0*/  HFMA2.MMA R157, -RZ, RZ, 0, 1.847743988037109375e-06 ;  /* 0x0000001fff9d7435 */ /* 0x001fe200000001ff */
[----:B------:R-:W-:Y:S01]  /*e1c0*/  IMAD.MOV.U32 R158, RZ, RZ, 0x10 ;  /* 0x00000010ff9e7424 */ /* 0x000fe200078e00ff */
[----:B------:R-:W-:Y:S01]  /*e1d0*/  MOV R140, 0xe210 ;  /* 0x0000e210008c7802 */ /* 0x000fe20000000f00 */
[----:B------:R-:W-:-:S02]  /*e1e0*/  IMAD.MOV.U32 R156, RZ, RZ, -0x1 ;  /* 0xffffffffff9c7424 */ /* 0x000fc400078e00ff */
[----:B------:R-:W-:Y:S02]  /*e1f0*/  IMAD.MOV.U32 R143, RZ, RZ, R142 ;  /* 0x000000ffff8f7224 */ /* 0x000fe400078e008e */
[----:B------:R-:W-:Y:S05]  /*e200*/  CALL.REL.NOINC `($__internal_156_$__cuda_sm70_shflsync_bfly_p) ;  /* 0x0000002000007944 */ /* 0x000fea0003c00000 */
[----:B01----:R-:W-:Y:S01]  /*e210*/  MOV R157, R156 ;  /* 0x0000009c009d7202 */ /* 0x003fe20000000f00 */
[----:B------:R-:W-:Y:S05]  /*e220*/  BRA `(.L_x_28234) ;  /* 0xffffec6000007947 */ /* 0x000fea000383ffff */
        .weak           $__internal_156_$__cuda_sm70_shflsync_bfly_p
        .type           $__internal_156_$__cuda_sm70_shflsync_bfly_p,@function
        .size           $__internal_156_$__cuda_sm70_shflsync_bfly_p,(.L_x_29296 - $__internal_156_$__cuda_sm70_shflsync_bfly_p)
$__internal_156_$__cuda_sm70_shflsync_bfly_p:
[----:B------:R-:W-:Y:S01]  /*e230*/  IMAD.MOV.U32 R141, RZ, RZ, 0x0 ;  /* 0x00000000ff8d7424 */ /* 0x000fe200078e00ff */
[----:B------:R-:W-:Y:S04]  /*e240*/  WARPSYNC R156 ;  /* 0x0000009c00007348 */ /* 0x000fe80003800000 */
[----:B------:R0:W1:Y:S01]  /*e250*/  SHFL.BFLY PT, R156, R143, R158, R157 ;  /* 0x0c00009e8f9c7389 */ /* 0x00006200000e009d */
[----:B------:R-:W-:Y:S05]  /*e260*/  RET.REL.NODEC R140 `(_ZN10layer_norm13ln_fwd_kernelINS_13Kernel_traitsIfffffjLj1024ELj1ELj4ELj1ELj16ENS_18Kernel_traits_baseILj1024EfffffjLj128EEEEELb1ELb1ELb0ELb0EEEvNS_9FwdParamsE) ;  /* 0xffff1d908c007950 */ /* 0x000fea0003c3ffff */
.L_x_28235:
        /* <DEDUP_REMOVED lines=9> */
.L_x_29296:


//--------------------- .text._ZN10layer_norm13ln_fwd_kernelINS_13Kernel_traitsIfffffjLj1024ELj1ELj4ELj1ELj16ENS_18Kernel_traits_baseILj1024EfffffjLj128EEEEELb1ELb1ELb0ELb1EEEvNS_9FwdParamsE --------------------------
	.section	.text._ZN10layer_norm13ln_fwd_kernelINS_13Kernel_traitsIfffffjLj1024ELj1ELj4ELj1ELj16ENS_18Kernel_traits_baseILj1024EfffffjLj128EEEEELb1ELb1ELb0ELb1EEEvNS_9FwdParamsE,"ax",@progbits
	.sectioninfo	@"SHI_REGISTERS=161"
	.align	128
        .global         _ZN10layer_norm13ln_fwd_kernelINS_13Kernel_traitsIfffffjLj1024ELj1ELj4ELj1ELj16ENS_18Kernel_traits_baseILj1024EfffffjLj128EEEEELb1ELb1ELb0ELb1EEEvNS_9FwdParamsE
        .type           _ZN10layer_norm13ln_fwd_kernelINS_13Kernel_traitsIfffffjLj1024ELj1ELj4ELj1ELj16ENS_18Kernel_traits_baseILj1024EfffffjLj128EEEEELb1ELb1ELb0ELb1EEEvNS_9FwdParamsE,@function
        .size           _ZN10layer_norm13ln_fwd_kernelINS_13Kernel_traitsIfffffjLj1024ELj1ELj4ELj1ELj16ENS_18Kernel_traits_baseILj1024EfffffjLj128EEEEELb1ELb1ELb0ELb1EEEvNS_9FwdParamsE,(.L_x_29297 - _ZN10layer_norm13ln_fwd_kernelINS_13Kernel_traitsIfffffjLj1024ELj1ELj4ELj1ELj16ENS_18Kernel_traits_baseILj1024EfffffjLj128EEEEELb1ELb1ELb0ELb1EEEvNS_9FwdParamsE)
        .other          _ZN10layer_norm13ln_fwd_kernelINS_13Kernel_traitsIfffffjLj1024ELj1ELj4ELj1ELj16ENS_18Kernel_traits_baseILj1024EfffffjLj128EEEEELb1ELb1ELb0ELb1EEEvNS_9FwdParamsE,@"STO_CUDA_ENTRY STV_DEFAULT"
_ZN10layer_norm13ln_fwd_kernelINS_13Kernel_traitsIfffffjLj1024ELj1ELj4ELj1ELj16ENS_18Kernel_traits_baseILj1024EfffffjLj128EEEEELb1ELb1ELb0ELb1EEEvNS_9FwdParamsE:
.text._ZN10layer_norm13ln_fwd_kernelINS_13Kernel_traitsIfffffjLj1024ELj1ELj4ELj1ELj16ENS_18Kernel_traits_baseILj1024EfffffjLj128EEEEELb1ELb1ELb0ELb1EEEvNS_9FwdParamsE:
[----:B------:R-:W-:Y:S02]  /*0000*/  MOV R1, c[0x0][0x28] ;  /* 0x00000a0000017a02 */ /* 0x000fe40000000f00 */
[----:B------:R-:W-:Y:S01]  /*0010*/  ULDC.U8 UR4, c[0x0][0x244] ;  /* 0x0000910000047ab9 */ /* 0x000fe20000000000 */
[----:B------:R-:W-:Y:S01]  /*0020*/  IMAD.MOV.U32 R148, RZ, RZ, c[0x0][0x238] ;  /* 0x00008e00ff947624 */ /* 0x000fe200078e00ff */
[----:B------:R-:W-:Y:S01]  /*0030*/  ISETP.NE.AND P0, PT, RZ, UR4, PT ;  /* 0x00000004ff007c0c */ /* 0x000fe2000bf05270 */
[----:B------:R-:W-:Y:S02]  /*0040*/  ULDC.64 UR4, c[0x0][0x230] ;  /* 0x00008c0000047ab9 */ /* 0x000fe40000000a00 */
[----:B------:R-:W-:Y:S01]  /*0050*/  IMAD.U32 R2, RZ, RZ, UR4 ;  /* 0x00000004ff027e24 */ /* 0x000fe2000f8e00ff */
[----:B------:R-:W-:Y:S01]  /*0060*/  MOV R3, UR5 ;  /* 0x0000000500037c02 */ /* 0x000fe20008000f00 */
[----:B------:R-:W-:Y:S01]  /*0070*/  ULDC.64 UR6, c[0x0][0x118] ;  /* 0x0000460000067ab9 */ /* 0x000fe20000000a00 */
[----:B------:R-:W-:-:S07]  /*0080*/  MOV R149, c[0x0][0x23c] ;  /* 0x00008f0000957a02 */ /* 0x000fce0000000f00 */
[----:B------:R-:W2:Y:S01]  /*0090*/  @P0 LDG.E.64 R2, [R2.64] ;  /* 0x0000000602020981 */ /* 0x000ea2000c1e1b00 */
[----:B------:R-:W-:Y:S01]  /*00a0*/  @P0 IMAD.MOV.U32 R12, RZ, RZ, R148 ;  /* 0x000000ffff0c0224 */ /* 0x000fe200078e0094 */
        /* <DEDUP_REMOVED lines=40> */
[C---:B------:R-:W-:Y:S01]  /*0330*/  IMAD.SHL.U32 R0, R142.reuse, 0x10, RZ ;  /* 0x000000108e007824 */ /* 0x040fe200078e00ff */
[----:B------:R-:W-:Y:S01]  /*0340*/  UIADD3 UR12, UR5, 0x76cf5d0a, URZ ;  /* 0x76cf5d0a050c7890 */ /* 0x000fe2000fffe03f */
[----:B------:R-:W-:Y:S01]  /*0350*/  LOP3.LUT R142, R142, 0x1f, RZ, 0xc0, !PT ;  /* 0x0000001f8e8e7812 */ /* 0x000fe200078ec0ff */
        /* <DEDUP_REMOVED lines=41> */
[----:B------:R-:W-:-:S03]  /*05f0*/  LEA R10, P3, R142, c[0x0][0x1c8], 0x4 ;  /* 0x000072008e0a7a11 */ /* 0x000fc600078620ff */
[----:B------:R-:W-:Y:S01]  /*0600*/  IMAD.HI.U32 R3, R140, -0x2daee0ad, RZ ;  /* 0xd2511f538c037827 */ /* 0x000fe200078e00ff */
[----:B------:R-:W-:Y:S02]  /*0610*/  LOP3.LUT R12, R9, UR23, R12, 0x96, !PT ;  /* 0x00000017090c7c12 */ /* 0x000fe4000f8e960c */
[----:B------:R-:W-:Y:S01]  /*0620*/  IADD3.X R9, RZ, c[0x0][0x21c], RZ, P1, !PT ;  /* 0x00008700ff097a10 */ /* 0x000fe20000ffe4ff */
[----:B------:R-:W-:Y:S01]  /*0630*/  IMAD.X R11, RZ, RZ, c[0x0][0x1cc], P3 ;  /* 0x00007300ff0b7624 */ /* 0x000fe200018e06ff */
[----:B------:R-:W-:Y:S02]  /*0640*/  ISETP.GE.AND P1, PT, R143, c[0x0][0x164], PT ;  /* 0x000059008f007a0c */ /* 0x000fe40003f26270 */
[----:B------:R-:W-:Y:S01]  /*0650*/  LOP3.LUT R4, R3, UR24, R2, 0x96, !PT ;  /* 0x0000001803047c12 */ /* 0x000fe2000f8e9602 */
[----:B------:R0:W5:Y:S01]  /*0660*/  @P0 LDG.E.128 R132, [R8.64] ;  /* 0x0000000608840981 */ /* 0x000162000c1e1d00 */
[----:B------:R-:W-:-:S03]  /*0670*/  IADD3 R2, P2, R0, c[0x0][0x1b0], RZ ;  /* 0x00006c0000027a10 */ /* 0x000fc60007f5e0ff */
[----:B------:R0:W5:Y:S01]  /*0680*/  @P0 LDG.E.128 R128, [R8.64+0x200] ;  /* 0x0002000608800981 */ /* 0x000162000c1e1d00 */
[----:B------:R-:W-:-:S03]  /*0690*/  IADD3.X R3, RZ, c[0x0][0x1b4], RZ, P2, !PT ;  /* 0x00006d00ff037a10 */ /* 0x000fc600017fe4ff */
        /* <DEDUP_REMOVED lines=20> */
[----:B------:R2:W5:Y:S01]  /*07e0*/  LDG.E.128 R96, [R2.64+0x200] ;  /* 0x0002000602607981 */ /* 0x000562000c1e1d00 */
[----:B------:R-:W-:-:S03]  /*07f0*/  IMAD.HI.U32 R0, R4, -0x326172a9, RZ ;  /* 0xcd9e8d5704007827 */ /* 0x000fc600078e00ff */
        /* <DEDUP_REMOVED lines=8> */
[----:B------:R-:W-:Y:S01]  /*0880*/  IMAD R4, R4, -0x326172a9, RZ ;  /* 0xcd9e8d5704047824 */ /* 0x000fe200078e02ff */
[----:B------:R-:W-:Y:S01]  /*0890*/  LOP3.LUT R148, R148, 0x3, RZ, 0xc0, !PT ;  /* 0x0000000394947812 */ /* 0x000fe200078ec0ff */
[----:B--2---:R-:W-:Y:S01]  /*08a0*/  IMAD.HI.U32 R3, R12, -0x2daee0ad, RZ ;  /* 0xd2511f530c037827 */ /* 0x004fe200078e00ff */
[----:B------:R-:W-:-:S03]  /*08b0*/  ULDC.U8 UR8, c[0x0][0x1f0] ;  /* 0x00007c0000087ab9 */ /* 0x000fc60000000000 */
[----:B------:R-:W-:Y:S01]  /*08c0*/  IMAD.MOV.U32 R2, RZ, RZ, RZ ;  /* 0x000000ffff027224 */ /* 0x000fe200078e00ff */
[----:B------:R-:W-:Y:S01]  /*08d0*/  LOP3.LUT R140, R3, UR26, R140, 0x96, !PT ;  /* 0x0000001a038c7c12 */ /* 0x000fe2000f8e968c */
[----:B-1----:R-:W-:Y:S02]  /*08e0*/  IMAD R3, R12, -0x2daee0ad, RZ ;  /* 0xd2511f530c037824 */ /* 0x002fe400078e02ff */
.L_x_28464:
[----:B------:R-:W-:Y:S01]  /*08f0*/  IMAD R0, R143, c[0x0][0x168], RZ ;  /* 0x00005a008f007a24 */ /* 0x000fe200078e02ff */
[----:B------:R-:W-:Y:S01]  /*0900*/  ISETP.NE.U32.AND P0, PT, RZ, c[0x0][0x180], PT ;  /* 0x00006000ff007a0c */ /* 0x000fe20003f05070 */
[----:B------:R-:W-:Y:S01]  /*0910*/  HFMA2.MMA R145, -RZ, RZ, 0, 9.5367431640625e-07 ;  /* 0x00000010ff917435 */ /* 0x000fe200000001ff */
[----:B------:R-:W-:Y:S02]  /*0920*/  ISETP.NE.U32.AND P1, PT, RZ, c[0x0][0x1c0], PT ;  /* 0x00007000ff007a0c */ /* 0x000fe40003f25070 */
[----:B0-----:R-:W-:Y:S02]  /*0930*/  SHF.R.S32.HI R9, RZ, 0x1f, R0 ;  /* 0x0000001fff097819 */ /* 0x001fe40000011400 */
[----:B------:R-:W-:Y:S02]  /*0940*/  ISETP.NE.AND.EX P0, PT, RZ, c[0x0][0x184], PT, P0 ;  /* 0x00006100ff007a0c */ /* 0x000fe40003f05300 */
[----:B------:R-:W-:-:S02]  /*0950*/  LEA.HI R9, R9, R0, RZ, 0x2 ;  /* 0x0000000009097211 */ /* 0x000fc400078f10ff */
[----:B------:R-:W-:Y:S02]  /*0960*/  ISETP.NE.AND.EX P1, PT, RZ, c[0x0][0x1c4], PT, P1 ;  /* 0x00007100ff007a0c */ /* 0x000fe40003f25310 */
[----:B------:R-:W-:Y:S02]  /*0970*/  LEA.HI.SX32 R0, R9, R142, 0x1e ;  /* 0x0000008e09007211 */ /* 0x000fe400078ff2ff */
[----:B------:R-:W-:-:S03]  /*0980*/  MOV R147, 0x3f800000 ;  /* 0x3f80000000937802 */ /* 0x000fc60000000f00 */
[----:B------:R-:W-:-:S04]  /*0990*/  IMAD.WIDE.U32 R8, R0, R145, c[0x0][0x170] ;  /* 0x00005c0000087625 */ /* 0x000fc800078e0091 */
[----:B------:R-:W-:Y:S02]  /*09a0*/  @P0 IMAD.WIDE.U32 R14, R0, R145, c[0x0][0x180] ;  /* 0x00006000000e0625 */ /* 0x000fe400078e0091 */
[----:B-----5:R-:W5:Y:S02]  /*09b0*/  LDG.E.128 R8, [R8.64] ;  /* 0x0000000608087981 */ /* 0x020f64000c1e1d00 */
        /* <DEDUP_REMOVED lines=16> */
.L_x_28238:
[----:B0-----:R-:W-:Y:S02]  /*0ac0*/  MOV R12, R4 ;  /* 0x00000004000c7202 */ /* 0x001fe40000000f00 */
.L_x_28239:
[----:B------:R-:W-:Y:S05]  /*0ad0*/  BSYNC B1 ;  /* 0x0000000000017941 */ /* 0x000fea0003800000 */
.L_x_28237:
        /* <DEDUP_REMOVED lines=16> */
.L_x_28243:
[----:B------:R-:W-:Y:S05]  /*0be0*/  BSYNC B2 ;  /* 0x0000000000027941 */ /* 0x000fea0003800000 */
.L_x_28242:
        /* <DEDUP_REMOVED lines=39> */
[----:B------:R-:W-:Y:S01]  /*0e60*/  MOV R4, R16 ;  /* 0x0000001000047202 */ /* 0x000fe20000000f00 */
[----:B------:R-:W-:Y:S01]  /*0e70*/  HFMA2.MMA R16, -RZ, RZ, 0, 0 ;  /* 0x00000000ff107435 */ /* 0x000fe200000001ff */
[----:B------:R-:W-:Y:S01]  /*0e80*/  LOP3.LUT R141, R17, UR25, R18, 0x96, !PT ;  /* 0x00000019118d7c12 */ /* 0x000fe2000f8e9612 */
[----:B------:R-:W-:Y:S01]  /*0e90*/  IMAD.MOV.U32 R3, RZ, RZ, R14 ;  /* 0x000000ffff037224 */ /* 0x000fe200078e000e */
[----:B------:R-:W-:-:S03]  /*0ea0*/  LOP3.LUT R140, R15, UR26, R140, 0x96, !PT ;  /* 0x0000001a0f8c7c12 */ /* 0x000fc6000f8e968c */
.L_x_28241:
[----:B------:R-:W-:Y:S05]  /*0eb0*/  BSYNC B1 ;  /* 0x0000000000017941 */ /* 0x000fea0003800000 */
.L_x_28240:
        /* <DEDUP_REMOVED lines=23> */
.L_x_28245:
[----:B------:R-:W-:Y:S02]  /*1030*/  IMAD.MOV.U32 R8, RZ, RZ, R4 ;  /* 0x000000ffff087224 */ /* 0x000fe400078e0004 */
.L_x_28246:
[----:B------:R-:W-:Y:S05]  /*1040*/  BSYNC B1 ;  /* 0x0000000000017941 */ /* 0x000fea0003800000 */
.L_x_28244:
        /* <DEDUP_REMOVED lines=16> */
.L_x_28250:
[----:B------:R-:W-:Y:S05]  /*1150*/  BSYNC B2 ;  /* 0x0000000000027941 */ /* 0x000fea0003800000 */
.L_x_28249:
        /* <DEDUP_REMOVED lines=44> */
.L_x_28248:
[----:B------:R-:W-:Y:S05]  /*1420*/  BSYNC B1 ;  /* 0x0000000000017941 */ /* 0x000fea0003800000 */
.L_x_28247:
[----:B------:R-:W0:Y:S01]  /*1430*/  I2F.U32 R13, R8 ;  /* 0x00000008000d7306 */ /* 0x000e220000201000 */
[----:B------:R-:W-:Y:S01]  /*1440*/  FMUL.FTZ R9, R9, R147 ;  /* 0x0000009309097220 */ /* 0x000fe20000410000 */
[----:B------:R-:W-:Y:S01]  /*1450*/  ISETP.NE.AND P4, PT, R14, 0x1, PT ;  /* 0x000000010e00780c */ /* 0x000fe20003f85270 */
[----:B------:R-:W-:Y:S02]  /*1460*/  BSSY B1, `(.L_x_28251) ;  /* 0x0000012000017945 */ /* 0x000fe40003800000 */
        /* <DEDUP_REMOVED lines=16> */
.L_x_28252:
[----:B------:R-:W-:Y:S02]  /*1570*/  IMAD.MOV.U32 R8, RZ, RZ, R4 ;  /* 0x000000ffff087224 */ /* 0x000fe400078e0004 */
.L_x_28253:
[----:B------:R-:W-:Y:S05]  /*1580*/  BSYNC B1 ;  /* 0x0000000000017941 */ /* 0x000fea0003800000 */
.L_x_28251:
        /* <DEDUP_REMOVED lines=16> */
.L_x_28257:
[----:B------:R-:W-:Y:S05]  /*1690*/  BSYNC B2 ;  /* 0x0000000000027941 */ /* 0x000fea0003800000 */
.L_x_28256:
        /* <DEDUP_REMOVED lines=44> */
.L_x_28255:
[----:B------:R-:W-:Y:S05]  /*1960*/  BSYNC B1 ;  /* 0x0000000000017941 */ /* 0x000fea0003800000 */
.L_x_28254:
        /* <DEDUP_REMOVED lines=20> */
.L_x_28259:
[----:B------:R-:W-:Y:S02]  /*1ab0*/  IMAD.MOV.U32 R8, RZ, RZ, R4 ;  /* 0x000000ffff087224 */ /* 0x000fe400078e0004 */
.L_x_28260:
[----:B------:R-:W-:Y:S05]  /*1ac0*/  BSYNC B1 ;  /* 0x0000000000017941 */ /* 0x000fea0003800000 */
.L_x_28258:
        /* <DEDUP_REMOVED lines=16> */
.L_x_28264:
[----:B------:R-:W-:Y:S05]  /*1bd0*/  BSYNC B2 ;  /* 0x0000000000027941 */ /* 0x000fea0003800000 */
.L_x_28263:
        /* <DEDUP_REMOVED lines=44> */
.L_x_28262:
[----:B------:R-:W-:Y:S05]  /*1ea0*/  BSYNC B1 ;  /* 0x0000000000017941 */ /* 0x000fea0003800000 */
.L_x_28261:
[----:B------:R-:W0:Y:S01]  /*1eb0*/  I2F.U32 R9, R8 ;  /* 0x0000000800097306 */ /* 0x000e220000201000 */
[----:B------:R-:W-:Y:S01]  /*1ec0*/  FMUL.FTZ R11, R11, R147 ;  /* 0x000000930b0b7220 */ /* 0x000fe20000410000 */
[----:B------:R-:W-:Y:S01]  /*1ed0*/  SEL R12, RZ, 0x10000, P4 ;  /* 0x00010000ff0c7807 */ /* 0x000fe20002000000 */
[----:B------:R-:W-:Y:S01]  /*1ee0*/  HFMA2.MMA R144, -RZ, RZ, 0, 2.384185791015625e-07 ;  /* 0x00000004ff907435 */ /* 0x000fe200000001ff */
[----:B------:R-:W-:Y:S01]  /*1ef0*/  SEL R13, RZ, 0x100, P3 ;  /* 0x00000100ff0d7807 */ /* 0x000fe20001800000 */
[----:B------:R-:W-:Y:S01]  /*1f00*/  FMUL.FTZ R11, R11, c[0x0][0x1e8] ;  /* 0x00007a000b0b7a20 */ /* 0x000fe20000410000 */
[----:B------:R-:W-:-:S07]  /*1f10*/  SEL R14, RZ, 0x1, P2 ;  /* 0x00000001ff0e7807 */ /* 0x000fce0001000000 */
[----:B------:R-:W-:-:S04]  /*1f20*/  IMAD.WIDE.U32 R16, R0, R144, c[0x0][0x190] ;  /* 0x0000640000107625 */ /* 0x000fc800078e0090 */
[----:B0-----:R-:W-:-:S05]  /*1f30*/  FFMA.FTZ R9, R9, R146, 1.1641532182693481445e-10 ;  /* 0x2f00000009097423 */ /* 0x001fca0000010092 */
[----:B------:R-:W-:-:S04]  /*1f40*/  FSETP.GTU.FTZ.AND P5, PT, R9, c[0x0][0x1e4], PT ;  /* 0x0000790009007a0b */ /* 0x000fc80003fbc000 */
[----:B------:R-:W-:Y:S02]  /*1f50*/  SEL R9, RZ, 0x1000000, P5 ;  /* 0x01000000ff097807 */ /* 0x000fe40002800000 */
[----:B------:R-:W-:Y:S02]  /*1f60*/  FSEL R10, R11, RZ, !P5 ;  /* 0x000000ff0b0a7208 */ /* 0x000fe40006800000 */
[----:B------:R-:W-:Y:S02]  /*1f70*/  IADD3 R9, R13, R9, R12 ;  /* 0x000000090d097210 */ /* 0x000fe40007ffe00c */
[C---:B------:R-:W-:Y:S01]  /*1f80*/  IADD3 R12, R0.reuse, 0x20, RZ ;  /* 0x00000020000c7810 */ /* 0x040fe20007ffe0ff */
[----:B------:R-:W-:Y:S02]  /*1f90*/  FMUL.FTZ R35, R71, R10 ;  /* 0x0000000a47237220 */ /* 0x000fe40000410000 */
[----:B------:R-:W-:Y:S02]  /*1fa0*/  IMAD.IADD R13, R9, 0x1, R14 ;  /* 0x00000001090d7824 */ /* 0x000fe400078e020e */
[----:B------:R-:W-:-:S04]  /*1fb0*/  IMAD.WIDE.U32 R14, R0, R145, c[0x0][0x188] ;  /* 0x00006200000e7625 */ /* 0x000fc800078e0091 */
        /* <DEDUP_REMOVED lines=19> */
.L_x_28266:
[----:B0-----:R-:W-:Y:S02]  /*20f0*/  IMAD.MOV.U32 R13, RZ, RZ, R4 ;  /* 0x000000ffff0d7224 */ /* 0x001fe400078e0004 */
.L_x_28267:
[----:B------:R-:W-:Y:S05]  /*2100*/  BSYNC B1 ;  /* 0x0000000000017941 */ /* 0x000fea0003800000 */
.L_x_28265:
        /* <DEDUP_REMOVED lines=16> */
.L_x_28271:
[----:B------:R-:W-:Y:S05]  /*2210*/  BSYNC B2 ;  /* 0x0000000000027941 */ /* 0x000fea0003800000 */
.L_x_28270:
        /* <DEDUP_REMOVED lines=44> */
.L_x_28269:
[----:B------:R-:W-:Y:S05]  /*24e0*/  BSYNC B1 ;  /* 0x0000000000017941 */ /* 0x000fea0003800000 */
.L_x_28268:
        /* <DEDUP_REMOVED lines=20> */
.L_x_28273:
[----:B------:R-:W-:Y:S02]  /*2630*/  IMAD.MOV.U32 R8, RZ, RZ, R4 ;  /* 0x000000ffff087224 */ /* 0x000fe400078e0004 */
.L_x_28274:
[----:B------:R-:W-:Y:S05]  /*2640*/  BSYNC B1 ;  /* 0x0000000000017941 */ /* 0x000fea0003800000 */
.L_x_28272:
        /* <DEDUP_REMOVED lines=16> */
.L_x_28278:
[----:B------:R-:W-:Y:S05]  /*2750*/  BSYNC B2 ;  /* 0x0000000000027941 */ /* 0x000fea0003800000 */
.L_x_28277:
        /* <DEDUP_REMOVED lines=44> */
.L_x_28276:
[----:B------:R-:W-:Y:S05]  /*2a20*/  BSYNC B1 ;  /* 0x0000000000017941 */ /* 0x000fea0003800000 */
.L_x_28275:
        /* <DEDUP_REMOVED lines=20> */
.L_x_28280:
[----:B------:R-:W-:Y:S02]  /*2b70*/  IMAD.MOV.U32 R8, RZ, RZ, R4 ;  /* 0x000000ffff087224 */ /* 0x000fe400078e0004 */
.L_x_28281:
[----:B------:R-:W-:Y:S05]  /*2b80*/  BSYNC B1 ;  /* 0x0000000000017941 */ /* 0x000fea0003800000 */
.L_x_28279:
        /* <DEDUP_REMOVED lines=16> */
.L_x_28285:
[----:B------:R-:W-:Y:S05]  /*2c90*/  BSYNC B2 ;  /* 0x0000000000027941 */ /* 0x000fea0003800000 */
.L_x_28284:
        /* <DEDUP_REMOVED lines=44> */
.L_x_28283:
[----:B------:R-:W-:Y:S05]  /*2f60*/  BSYNC B1 ;  /* 0x0000000000017941 */ /* 0x000fea0003800000 */
.L_x_28282:
        /* <DEDUP_REMOVED lines=20> */
.L_x_28287:
[----:B------:R-:W-:Y:S02]  /*30b0*/  IMAD.MOV.U32 R8, RZ, RZ, R4 ;  /* 0x000000ffff087224 */ /* 0x000fe400078e0004 */
.L_x_28288:
[----:B------:R-:W-:Y:S05]  /*30c0*/  BSYNC B1 ;  /* 0x0000000000017941 */ /* 0x000fea0003800000 */
.L_x_28286:
        /* <DEDUP_REMOVED lines=16> */
.L_x_28292:
[----:B------:R-:W-:Y:S05]  /*31d0*/  BSYNC B2 ;  /* 0x0000000000027941 */ /* 0x000fea0003800000 */
.L_x_28291:
        /* <DEDUP_REMOVED lines=44> */
.L_x_28290:
[----:B------:R-:W-:Y:S05]  /*34a0*/  BSYNC B1 ;  /* 0x0000000000017941 */ /* 0x000fea0003800000 */
.L_x_28289:
        /* <DEDUP_REMOVED lines=12> */
[----:B------:R-:W-:Y:S01]  /*3570*/  FMUL.FTZ R31, R67, R10 ;  /* 0x0000000a431f7220 */ /* 0x000fe20000410000 */
[----:B------:R-:W-:Y:S01]  /*3580*/  IADD3 R21, R9, R16, RZ ;  /* 0x0000001009157210 */ /* 0x000fe20007ffe0ff */
[----:B------:R-:W-:-:S04]  /*3590*/  IMAD.WIDE.U32 R16, R12, R145, c[0x0][0x188] ;  /* 0x000062000c107625 */ /* 0x000fc800078e0091 */
        /* <DEDUP_REMOVED lines=20> */
.L_x_28294:
[----:B0-----:R-:W-:Y:S02]  /*36e0*/  MOV R12, R4 ;  /* 0x00000004000c7202 */ /* 0x001fe40000000f00 */
.L_x_28295:
[----:B------:R-:W-:Y:S05]  /*36f0*/  BSYNC B1 ;  /* 0x0000000000017941 */ /* 0x000fea0003800000 */
.L_x_28293:
        /* <DEDUP_REMOVED lines=16> */
.L_x_28299:
[----:B------:R-:W-:Y:S05]  /*3800*/  BSYNC B2 ;  /* 0x0000000000027941 */ /* 0x000fea0003800000 */
.L_x_28298:
        /* <DEDUP_REMOVED lines=40> */
[----:B------:R-:W-:Y:S01]  /*3a90*/  HFMA2.MMA R20, -RZ, RZ, 0, 0 ;  /* 0x00000000ff147435 */ /* 0x000fe200000001ff */
[----:B------:R-:W-:Y:S01]  /*3aa0*/  MOV R4, R18 ;  /* 0x0000001200047202 */ /* 0x000fe20000000f00 */
[----:B------:R-:W-:Y:S01]  /*3ab0*/  IMAD.MOV.U32 R3, RZ, RZ, R16 ;  /* 0x000000ffff037224 */ /* 0x000fe200078e0010 */
[----:B------:R-:W-:-:S03]  /*3ac0*/  LOP3.LUT R140, R17, UR26, R140, 0x96, !PT ;  /* 0x0000001a118c7c12 */ /* 0x000fc6000f8e968c */
.L_x_28297:
[----:B------:R-:W-:Y:S05]  /*3ad0*/  BSYNC B1 ;  /* 0x0000000000017941 */ /* 0x000fea0003800000 */
.L_x_28296:
[----:B------:R-:W0:Y:S01]  /*3ae0*/  I2F.U32 R13, R12 ;  /* 0x0000000c000d7306 */ /* 0x000e220000201000 */
[----:B-----5:R-:W-:Y:S01]  /*3af0*/  FMUL.FTZ R8, R8, R147 ;  /* 0x0000009308087220 */ /* 0x020fe20000410000 */
        /* <DEDUP_REMOVED lines=18> */
.L_x_28301:
[----:B------:R-:W-:Y:S02]  /*3c20*/  MOV R8, R4 ;  /* 0x0000000400087202 */ /* 0x000fe40000000f00 */
.L_x_28302:
[----:B------:R-:W-:Y:S05]  /*3c30*/  BSYNC B1 ;  /* 0x0000000000017941 */ /* 0x000fea0003800000 */
.L_x_28300:
        /* <DEDUP_REMOVED lines=16> */
.L_x_28306:
[----:B------:R-:W-:Y:S05]  /*3d40*/  BSYNC B2 ;  /* 0x0000000000027941 */ /* 0x000fea0003800000 */
.L_x_28305:
        /* <DEDUP_REMOVED lines=44> */
.L_x_28304:
[----:B------:R-:W-:Y:S05]  /*4010*/  BSYNC B1 ;  /* 0x0000000000017941 */ /* 0x000fea0003800000 */
.L_x_28303:
[----:B------:R-:W0:Y:S01]  /*4020*/  I2F.U32 R15, R8 ;  /* 0x00000008000f7306 */ /* 0x000e220000201000 */
[----:B------:R-:W-:Y:S01]  /*4030*/  FMUL.FTZ R9, R9, R147 ;  /* 0x0000009309097220 */ /* 0x000fe20000410000 */
[----:B------:R-:W-:Y:S01]  /*4040*/  ISETP.NE.AND P4, PT, R13, 0x1, PT ;  /* 0x000000010d00780c */ /* 0x000fe20003f85270 */
[----:B------:R-:W-:Y:S02]  /*4050*/  BSSY B1, `(.L_x_28307) ;  /* 0x0000012000017945 */ /* 0x000fe40003800000 */
[----:B------:R-:W-:-:S02]  /*4060*/  FMUL.FTZ R9, R9, c[0x0][0x1e8] ;  /* 0x00007a0009097a20 */ /* 0x000fc40000410000 */
        /* <DEDUP_REMOVED lines=15> */
.L_x_28308:
[----:B------:R-:W-:Y:S02]  /*4160*/  MOV R8, R4 ;  /* 0x0000000400087202 */ /* 0x000fe40000000f00 */
.L_x_28309:
[----:B------:R-:W-:Y:S05]  /*4170*/  BSYNC B1 ;  /* 0x0000000000017941 */ /* 0x000fea0003800000 */
.L_x_28307:
        /* <DEDUP_REMOVED lines=16> */
.L_x_28313:
[----:B------:R-:W-:Y:S05]  /*4280*/  BSYNC B2 ;  /* 0x0000000000027941 */ /* 0x000fea0003800000 */
.L_x_28312:
        /* <DEDUP_REMOVED lines=44> */
.L_x_28311:
[----:B------:R-:W-:Y:S05]  /*4550*/  BSYNC B1 ;  /* 0x0000000000017941 */ /* 0x000fea0003800000 */
.L_x_28310:
        /* <DEDUP_REMOVED lines=20> */
.L_x_28315:
[----:B------:R-:W-:Y:S02]  /*46a0*/  MOV R8, R4 ;  /* 0x0000000400087202 */ /* 0x000fe40000000f00 */
.L_x_28316:
[----:B------:R-:W-:Y:S05]  /*46b0*/  BSYNC B1 ;  /* 0x0000000000017941 */ /* 0x000fea0003800000 */
.L_x_28314:
        /* <DEDUP_REMOVED lines=16> */
.L_x_28320:
[----:B------:R-:W-:Y:S05]  /*47c0*/  BSYNC B2 ;  /* 0x0000000000027941 */ /* 0x000fea0003800000 */
.L_x_28319:
        /* <DEDUP_REMOVED lines=44> */
.L_x_28318:
[----:B------:R-:W-:Y:S05]  /*4a90*/  BSYNC B1 ;  /* 0x0000000000017941 */ /* 0x000fea0003800000 */
.L_x_28317:
[----:B------:R-:W0:Y:S01]  /*4aa0*/  I2F.U32 R9, R8 ;  /* 0x0000000800097306 */ /* 0x000e220000201000 */
[----:B------:R-:W-:Y:S01]  /*4ab0*/  FMUL.FTZ R11, R11, R147 ;  /* 0x000000930b0b7220 */ /* 0x000fe20000410000 */
[----:B------:R-:W-:Y:S02]  /*4ac0*/  SEL R12, RZ, 0x10000, P4 ;  /* 0x00010000ff0c7807 */ /* 0x000fe40002000000 */
[----:B------:R-:W-:Y:S01]  /*4ad0*/  SEL R13, RZ, 0x100, P3 ;  /* 0x00000100ff0d7807 */ /* 0x000fe20001800000 */
[----:B------:R-:W-:Y:S01]  /*4ae0*/  FMUL.FTZ R11, R11, c[0x0][0x1e8] ;  /* 0x00007a000b0b7a20 */ /* 0x000fe20000410000 */
[----:B------:R-:W-:-:S02]  /*4af0*/  SEL R18, RZ, 0x1, P2 ;  /* 0x00000001ff127807 */ /* 0x000fc40001000000 */
[----:B------:R-:W-:Y:S01]  /*4b00*/  IADD3 R16, R0, 0x60, RZ ;  /* 0x0000006000107810 */ /* 0x000fe20007ffe0ff */
[----:B0-----:R-:W-:-:S05]  /*4b10*/  FFMA.FTZ R9, R9, R146, 1.1641532182693481445e-10 ;  /* 0x2f00000009097423 */ /* 0x001fca0000010092 */
[----:B------:R-:W-:-:S04]  /*4b20*/  FSETP.GTU.FTZ.AND P5, PT, R9, c[0x0][0x1e4], PT ;  /* 0x0000790009007a0b */ /* 0x000fc80003fbc000 */
[----:B------:R-:W-:Y:S02]  /*4b30*/  SEL R9, RZ, 0x1000000, P5 ;  /* 0x01000000ff097807 */ /* 0x000fe40002800000 */
[----:B------:R-:W-:Y:S02]  /*4b40*/  FSEL R10, R11, RZ, !P5 ;  /* 0x000000ff0b0a7208 */ /* 0x000fe40006800000 */
[----:B------:R-:W-:Y:S01]  /*4b50*/  IADD3 R9, R13, R9, R12 ;  /* 0x000000090d097210 */ /* 0x000fe20007ffe00c */
[----:B------:R-:W-:-:S04]  /*4b60*/  IMAD.WIDE.U32 R12, R14, R145, c[0x0][0x188] ;  /* 0x000062000e0c7625 */ /* 0x000fc800078e0091 */
[----:B------:R-:W-:Y:S02]  /*4b70*/  FMUL.FTZ R27, R63, R10 ;  /* 0x0000000a3f1b7220 */ /* 0x000fe40000410000 */
        /* <DEDUP_REMOVED lines=21> */
.L_x_28322:
[----:B0-----:R-:W-:Y:S02]  /*4cd0*/  IMAD.MOV.U32 R12, RZ, RZ, R4 ;  /* 0x000000ffff0c7224 */ /* 0x001fe400078e0004 */
.L_x_28323:
[----:B------:R-:W-:Y:S05]  /*4ce0*/  BSYNC B1 ;  /* 0x0000000000017941 */ /* 0x000fea0003800000 */
.L_x_28321:
        /* <DEDUP_REMOVED lines=16> */
.L_x_28327:
[----:B------:R-:W-:Y:S05]  /*4df0*/  BSYNC B2 ;  /* 0x0000000000027941 */ /* 0x000fea0003800000 */
.L_x_28326:
        /* <DEDUP_REMOVED lines=44> */
.L_x_28325:
[----:B------:R-:W-:Y:S05]  /*50c0*/  BSYNC B1 ;  /* 0x0000000000017941 */ /* 0x000fea0003800000 */
.L_x_28324:
[----:B------:R-:W0:Y:S01]  /*50d0*/  I2F.U32 R13, R12 ;  /* 0x0000000c000d7306 */ /* 0x000e220000201000 */
[----:B-----5:R-:W-:Y:S01]  /*50e0*/  FMUL.FTZ R8, R8, R147 ;  /* 0x0000009308087220 */ /* 0x020fe20000410000 */
        /* <DEDUP_REMOVED lines=18> */
.L_x_28329:
[----:B------:R-:W-:Y:S02]  /*5210*/  IMAD.MOV.U32 R8, RZ, RZ, R4 ;  /* 0x000000ffff087224 */ /* 0x000fe400078e0004 */
.L_x_28330:
[----:B------:R-:W-:Y:S05]  /*5220*/  BSYNC B1 ;  /* 0x0000000000017941 */ /* 0x000fea0003800000 */
.L_x_28328:
        /* <DEDUP_REMOVED lines=16> */
.L_x_28334:
[----:B------:R-:W-:Y:S05]  /*5330*/  BSYNC B2 ;  /* 0x0000000000027941 */ /* 0x000fea0003800000 */
.L_x_28333:
        /* <DEDUP_REMOVED lines=44> */
.L_x_28332:
[----:B------:R-:W-:Y:S05]  /*5600*/  BSYNC B1 ;  /* 0x0000000000017941 */ /* 0x000fea0003800000 */
.L_x_28331:
        /* <DEDUP_REMOVED lines=20> */
.L_x_28336:
[----:B------:R-:W-:Y:S02]  /*5750*/  IMAD.MOV.U32 R8, RZ, RZ, R4 ;  /* 0x000000ffff087224 */ /* 0x000fe400078e0004 */
.L_x_28337:
[----:B------:R-:W-:Y:S05]  /*5760*/  BSYNC B1 ;  /* 0x0000000000017941 */ /* 0x000fea0003800000 */
.L_x_28335:
        /* <DEDUP_REMOVED lines=16> */
.L_x_28341:
[----:B------:R-:W-:Y:S05]  /*5870*/  BSYNC B2 ;  /* 0x0000000000027941 */ /* 0x000fea0003800000 */
.L_x_28340:
        /* <DEDUP_REMOVED lines=44> */
.L_x_28339:
[----:B------:R-:W-:Y:S05]  /*5b40*/  BSYNC B1 ;  /* 0x0000000000017941 */ /* 0x000fea0003800000 */
.L_x_28338:
        /* <DEDUP_REMOVED lines=20> */
.L_x_28343:
[----:B------:R-:W-:Y:S02]  /*5c90*/  IMAD.MOV.U32 R8, RZ, RZ, R4 ;  /* 0x000000ffff087224 */ /* 0x000fe400078e0004 */
.L_x_28344:
[----:B------:R-:W-:Y:S05]  /*5ca0*/  BSYNC B1 ;  /* 0x0000000000017941 */ /* 0x000fea0003800000 */
.L_x_28342:
        /* <DEDUP_REMOVED lines=16> */
.L_x_28348:
[----:B------:R-:W-:Y:S05]  /*5db0*/  BSYNC B2 ;  /* 0x0000000000027941 */ /* 0x000fea0003800000 */
.L_x_28347:
        /* <DEDUP_REMOVED lines=44> */
.L_x_28346:
[----:B------:R-:W-:Y:S05]  /*6080*/  BSYNC B1 ;  /* 0x0000000000017941 */ /* 0x000fea0003800000 */
.L_x_28345:
        /* <DEDUP_REMOVED lines=35> */
.L_x_28350:
[----:B0-----:R-:W-:Y:S02]  /*62c0*/  MOV R13, R4 ;  /* 0x00000004000d7202 */ /* 0x001fe40000000f00 */
.L_x_28351:
[----:B------:R-:W-:Y:S05]  /*62d0*/  BSYNC B1 ;  /* 0x0000000000017941 */ /* 0x000fea0003800000 */
.L_x_28349:
        /* <DEDUP_REMOVED lines=16> */
.L_x_28355:
[----:B------:R-:W-:Y:S05]  /*63e0*/  BSYNC B2 ;  /* 0x0000000000027941 */ /* 0x000fea0003800000 */
.L_x_28354:
        /* <DEDUP_REMOVED lines=44> */
.L_x_28353:
[----:B------:R-:W-:Y:S05]  /*66b0*/  BSYNC B1 ;  /* 0x0000000000017941 */ /* 0x000fea0003800000 */
.L_x_28352:
[----:B------:R-:W0:Y:S01]  /*66c0*/  I2F.U32 R13, R13 ;  /* 0x0000000d000d7306 */ /* 0x000e220000201000 */
[----:B-----5:R-:W-:Y:S01]  /*66d0*/  FMUL.FTZ R14, R8, R147 ;  /* 0x00000093080e7220 */ /* 0x020fe20000410000 */
        /* <DEDUP_REMOVED lines=18> */
.L_x_28357:
[----:B------:R-:W-:Y:S02]  /*6800*/  MOV R8, R4 ;  /* 0x0000000400087202 */ /* 0x000fe40000000f00 */
.L_x_28358:
[----:B------:R-:W-:Y:S05]  /*6810*/  BSYNC B1 ;  /* 0x0000000000017941 */ /* 0x000fea0003800000 */
.L_x_28356:
        /* <DEDUP_REMOVED lines=16> */
.L_x_28362:
[----:B------:R-:W-:Y:S05]  /*6920*/  BSYNC B2 ;  /* 0x0000000000027941 */ /* 0x000fea0003800000 */
.L_x_28361:
        /* <DEDUP_REMOVED lines=44> */
.L_x_28360:
[----:B------:R-:W-:Y:S05]  /*6bf0*/  BSYNC B1 ;  /* 0x0000000000017941 */ /* 0x000fea0003800000 */
.L_x_28359:
        /* <DEDUP_REMOVED lines=20> */
.L_x_28364:
[----:B------:R-:W-:Y:S02]  /*6d40*/  MOV R8, R4 ;  /* 0x0000000400087202 */ /* 0x000fe40000000f00 */
.L_x_28365:
[----:B------:R-:W-:Y:S05]  /*6d50*/  BSYNC B1 ;  /* 0x0000000000017941 */ /* 0x000fea0003800000 */
.L_x_28363:
        /* <DEDUP_REMOVED lines=16> */
.L_x_28369:
[----:B------:R-:W-:Y:S05]  /*6e60*/  BSYNC B2 ;  /* 0x0000000000027941 */ /* 0x000fea0003800000 */
.L_x_28368:
        /* <DEDUP_REMOVED lines=44> */
.L_x_28367:
[----:B------:R-:W-:Y:S05]  /*7130*/  BSYNC B1 ;  /* 0x0000000000017941 */ /* 0x000fea0003800000 */
.L_x_28366:
        /* <DEDUP_REMOVED lines=20> */
.L_x_28371:
[----:B------:R-:W-:Y:S02]  /*7280*/  MOV R8, R4 ;  /* 0x0000000400087202 */ /* 0x000fe40000000f00 */
.L_x_28372:
[----:B------:R-:W-:Y:S05]  /*7290*/  BSYNC B1 ;  /* 0x0000000000017941 */ /* 0x000fea0003800000 */
.L_x_28370:
        /* <DEDUP_REMOVED lines=16> */
.L_x_28376:
[----:B------:R-:W-:Y:S05]  /*73a0*/  BSYNC B2 ;  /* 0x0000000000027941 */ /* 0x000fea0003800000 */
.L_x_28375:
        /* <DEDUP_REMOVED lines=44> */
.L_x_28374:
[----:B------:R-:W-:Y:S05]  /*7670*/  BSYNC B1 ;  /* 0x0000000000017941 */ /* 0x000fea0003800000 */
.L_x_28373:
        /* <DEDUP_REMOVED lines=35> */
.L_x_28378:
[----:B0-----:R-:W-:Y:S02]  /*78b0*/  IMAD.MOV.U32 R13, RZ, RZ, R4 ;  /* 0x000000ffff0d7224 */ /* 0x001fe400078e0004 */
.L_x_28379:
[----:B------:R-:W-:Y:S05]  /*78c0*/  BSYNC B1 ;  /* 0x0000000000017941 */ /* 0x000fea0003800000 */
.L_x_28377:
        /* <DEDUP_REMOVED lines=16> */
.L_x_28383:
[----:B------:R-:W-:Y:S05]  /*79d0*/  BSYNC B2 ;  /* 0x0000000000027941 */ /* 0x000fea0003800000 */
.L_x_28382:
        /* <DEDUP_REMOVED lines=44> */
.L_x_28381:
[----:B------:R-:W-:Y:S05]  /*7ca0*/  BSYNC B1 ;  /* 0x0000000000017941 */ /* 0x000fea0003800000 */
.L_x_28380:
[----:B------:R-:W0:Y:S01]  /*7cb0*/  I2F.U32 R13, R13 ;  /* 0x0000000d000d7306 */ /* 0x000e220000201000 */
[----:B-----5:R-:W-:Y:S01]  /*7cc0*/  FMUL.FTZ R12, R8, R147 ;  /* 0x00000093080c7220 */ /* 0x020fe20000410000 */
        /* <DEDUP_REMOVED lines=18> */
.L_x_28385:
[----:B------:R-:W-:Y:S02]  /*7df0*/  IMAD.MOV.U32 R8, RZ, RZ, R4 ;  /* 0x000000ffff087224 */ /* 0x000fe400078e0004 */
.L_x_28386:
[----:B------:R-:W-:Y:S05]  /*7e00*/  BSYNC B1 ;  /* 0x0000000000017941 */ /* 0x000fea0003800000 */
.L_x_28384:
        /* <DEDUP_REMOVED lines=16> */
.L_x_28390:
[----:B------:R-:W-:Y:S05]  /*7f10*/  BSYNC B2 ;  /* 0x0000000000027941 */ /* 0x000fea0003800000 */
.L_x_28389:
        /* <DEDUP_REMOVED lines=44> */
.L_x_28388:
[----:B------:R-:W-:Y:S05]  /*81e0*/  BSYNC B1 ;  /* 0x0000000000017941 */ /* 0x000fea0003800000 */
.L_x_28387:
        /* <DEDUP_REMOVED lines=20> */
.L_x_28392:
[----:B------:R-:W-:Y:S02]  /*8330*/  IMAD.MOV.U32 R8, RZ, RZ, R4 ;  /* 0x000000ffff087224 */ /* 0x000fe400078e0004 */
.L_x_28393:
[----:B------:R-:W-:Y:S05]  /*8340*/  BSYNC B1 ;  /* 0x0000000000017941 */ /* 0x000fea0003800000 */
.L_x_28391:
        /* <DEDUP_REMOVED lines=16> */
.L_x_28397:
[----:B------:R-:W-:Y:S05]  /*8450*/  BSYNC B2 ;  /* 0x0000000000027941 */ /* 0x000fea0003800000 */
.L_x_28396:
        /* <DEDUP_REMOVED lines=44> */
.L_x_28395:
[----:B------:R-:W-:Y:S05]  /*8720*/  BSYNC B1 ;  /* 0x0000000000017941 */ /* 0x000fea0003800000 */
.L_x_28394:
        /* <DEDUP_REMOVED lines=20> */
.L_x_28399:
[----:B------:R-:W-:Y:S02]  /*8870*/  IMAD.MOV.U32 R8, RZ, RZ, R4 ;  /* 0x000000ffff087224 */ /* 0x000fe400078e0004 */
.L_x_28400:
[----:B------:R-:W-:Y:S05]  /*8880*/  BSYNC B1 ;  /* 0x0000000000017941 */ /* 0x000fea0003800000 */
.L_x_28398:
        /* <DEDUP_REMOVED lines=16> */
.L_x_28404:
[----:B------:R-:W-:Y:S05]  /*8990*/  BSYNC B2 ;  /* 0x0000000000027941 */ /* 0x000fea0003800000 */
.L_x_28403:
        /* <DEDUP_REMOVED lines=44> */
.L_x_28402:
[----:B------:R-:W-:Y:S05]  /*8c60*/  BSYNC B1 ;  /* 0x0000000000017941 */ /* 0x000fea0003800000 */
.L_x_28401:
        /* <DEDUP_REMOVED lines=12> */
[----:B------:R-:W-:-:S03]  /*8d30*/  IMAD.WIDE.U32 R136, R148, R145, c[0x0][0x188] ;  /* 0x0000620094887625 */ /* 0x000fc600078e0091 */
[----:B------:R-:W-:Y:S01]  /*8d40*/  IADD3 R139, R9, R150, RZ ;  /* 0x00000096098b7210 */ /* 0x000fe20007ffe0ff */
[----:B------:R-:W-:Y:S02]  /*8d50*/  FMUL.FTZ R15, R51, R10 ;  /* 0x0000000a330f7220 */ /* 0x000fe40000410000 */
        /* <DEDUP_REMOVED lines=20> */
.L_x_28406:
[----:B0-----:R-:W-:Y:S02]  /*8ea0*/  MOV R139, R4 ;  /* 0x00000004008b7202 */ /* 0x001fe40000000f00 */
.L_x_28407:
[----:B------:R-:W-:Y:S05]  /*8eb0*/  BSYNC B1 ;  /* 0x0000000000017941 */ /* 0x000fea0003800000 */
.L_x_28405:
        /* <DEDUP_REMOVED lines=16> */
.L_x_28411:
[----:B------:R-:W-:Y:S05]  /*8fc0*/  BSYNC B2 ;  /* 0x0000000000027941 */ /* 0x000fea0003800000 */
.L_x_28410:
        /* <DEDUP_REMOVED lines=44> */
.L_x_28409:
[----:B------:R-:W-:Y:S05]  /*9290*/  BSYNC B1 ;  /* 0x0000000000017941 */ /* 0x000fea0003800000 */
.L_x_28408:
        /* <DEDUP_REMOVED lines=20> */
.L_x_28413:
[----:B------:R-:W-:Y:S02]  /*93e0*/  MOV R139, R4 ;  /* 0x00000004008b7202 */ /* 0x000fe40000000f00 */
.L_x_28414:
[----:B------:R-:W-:Y:S05]  /*93f0*/  BSYNC B1 ;  /* 0x0000000000017941 */ /* 0x000fea0003800000 */
.L_x_28412:
        /* <DEDUP_REMOVED lines=16> */
.L_x_28418:
[----:B------:R-:W-:Y:S05]  /*9500*/  BSYNC B2 ;  /* 0x0000000000027941 */ /* 0x000fea0003800000 */
.L_x_28417:
        /* <DEDUP_REMOVED lines=44> */
.L_x_28416:
[----:B------:R-:W-:Y:S05]  /*97d0*/  BSYNC B1 ;  /* 0x0000000000017941 */ /* 0x000fea0003800000 */
.L_x_28415:
        /* <DEDUP_REMOVED lines=20> */
.L_x_28420:
[----:B------:R-:W-:Y:S02]  /*9920*/  MOV R139, R4 ;  /* 0x00000004008b7202 */ /* 0x000fe40000000f00 */
.L_x_28421:
[----:B------:R-:W-:Y:S05]  /*9930*/  BSYNC B1 ;  /* 0x0000000000017941 */ /* 0x000fea0003800000 */
.L_x_28419:
        /* <DEDUP_REMOVED lines=16> */
.L_x_28425:
[----:B------:R-:W-:Y:S05]  /*9a40*/  BSYNC B2 ;  /* 0x0000000000027941 */ /* 0x000fea0003800000 */
.L_x_28424:
        /* <DEDUP_REMOVED lines=44> */
.L_x_28423:
[----:B------:R-:W-:Y:S05]  /*9d10*/  BSYNC B1 ;  /* 0x0000000000017941 */ /* 0x000fea0003800000 */
.L_x_28422:
        /* <DEDUP_REMOVED lines=20> */
.L_x_28427:
[----:B------:R-:W-:Y:S02]  /*9e60*/  MOV R139, R4 ;  /* 0x00000004008b7202 */ /* 0x000fe40000000f00 */
.L_x_28428:
[----:B------:R-:W-:Y:S05]  /*9e70*/  BSYNC B1 ;  /* 0x0000000000017941 */ /* 0x000fea0003800000 */
.L_x_28426:
        /* <DEDUP_REMOVED lines=16> */
.L_x_28432:
[----:B------:R-:W-:Y:S05]  /*9f80*/  BSYNC B2 ;  /* 0x0000000000027941 */ /* 0x000fea0003800000 */
.L_x_28431:
        /* <DEDUP_REMOVED lines=44> */
.L_x_28430:
[----:B------:R-:W-:Y:S05]  /*a250*/  BSYNC B1 ;  /* 0x0000000000017941 */ /* 0x000fea0003800000 */
.L_x_28429:
[----:B------:R-:W0:Y:S01]  /*a260*/  I2F.U32 R137, R139 ;  /* 0x0000008b00897306 */ /* 0x000e220000201000 */
[----:B------:R-:W-:Y:S01]  /*a270*/  FMUL.FTZ R11, R11, R147 ;  /* 0x000000930b0b7220 */ /* 0x000fe20000410000 */
[----:B------:R-:W-:Y:S01]  /*a280*/  SEL R148, RZ, 0x10000, P4 ;  /* 0x00010000ff947807 */ /* 0x000fe20002000000 */
[----:B------:R-:W-:Y:S01]  /*a290*/  IMAD.WIDE.U32 R150, R138, R145, c[0x0][0x188] ;  /* 0x000062008a967625 */ /* 0x000fe200078e0091 */
[----:B------:R-:W-:Y:S02]  /*a2a0*/  SEL R152, RZ, 0x1, P2 ;  /* 0x00000001ff987807 */ /* 0x000fe40001000000 */
[----:B------:R-:W-:Y:S01]  /*a2b0*/  IADD3 R149, R0, 0xe0, RZ ;  /* 0x000000e000957810 */ /* 0x000fe20007ffe0ff */
[----:B------:R-:W-:-:S04]  /*a2c0*/  FMUL.FTZ R11, R11, c[0x0][0x1e8] ;  /* 0x00007a000b0b7a20 */ /* 0x000fc80000410000 */
[----:B------:R-:W-:-:S04]  /*a2d0*/  @P0 IMAD.WIDE.U32 R154, R145, R149, c[0x0][0x180] ;  /* 0x00006000919a0625 */ /* 0x000fc800078e0095 */
[----:B0-----:R-:W-:-:S05]  /*a2e0*/  FFMA.FTZ R137, R137, R146, 1.1641532182693481445e-10 ;  /* 0x2f00000089897423 */ /* 0x001fca0000010092 */
[----:B------:R-:W-:Y:S02]  /*a2f0*/  FSETP.GTU.FTZ.AND P5, PT, R137, c[0x0][0x1e4], PT ;  /* 0x0000790089007a0b */ /* 0x000fe40003fbc000 */
[----:B------:R-:W-:Y:S02]  /*a300*/  SEL R137, RZ, 0x100, P3 ;  /* 0x00000100ff897807 */ /* 0x000fe40001800000 */
[----:B------:R-:W-:Y:S02]  /*a310*/  FSEL R136, R11, RZ, !P5 ;  /* 0x000000ff0b887208 */ /* 0x000fe40006800000 */
[----:B------:R-:W-:-:S04]  /*a320*/  SEL R11, RZ, 0x1000000, P5 ;  /* 0x01000000ff0b7807 */ /* 0x000fc80002800000 */
[----:B------:R-:W-:Y:S01]  /*a330*/  IADD3 R137, R137, R11, R148 ;  /* 0x0000000b89897210 */ /* 0x000fe20007ffe094 */
[----:B------:R-:W-:-:S04]  /*a340*/  FMUL.FTZ R11, R47, R136 ;  /* 0x000000882f0b7220 */ /* 0x000fc80000410000 */
[----:B------:R-:W-:Y:S02]  /*a350*/  IMAD.IADD R157, R137, 0x1, R152 ;  /* 0x00000001899d7824 */ /* 0x000fe400078e0298 */
[----:B------:R-:W-:Y:S02]  /*a360*/  @P1 FADD.FTZ R11, R39, R11 ;  /* 0x0000000b270b1221 */ /* 0x000fe40000010000 */
[----:B------:R-:W-:-:S03]  /*a370*/  IMAD.WIDE.U32 R152, R138, R144, c[0x0][0x190] ;  /* 0x000064008a987625 */ /* 0x000fc600078e0090 */
[----:B------:R0:W-:Y:S01]  /*a380*/  STG.E.128 [R150.64], R8 ;  /* 0x0000000896007986 */ /* 0x0001e2000c101d06 */
[----:B------:R-:W-:-:S03]  /*a390*/  IMAD.WIDE.U32 R136, R149, R145, c[0x0][0x170] ;  /* 0x00005c0095887625 */ /* 0x000fc600078e0091 */
[----:B------:R0:W-:Y:S04]  /*a3a0*/  STG.E [R152.64], R157 ;  /* 0x0000009d98007986 */ /* 0x0001e8000c101906 */
        /* <DEDUP_REMOVED lines=14> */
.L_x_28434:
[----:B0-----:R-:W-:Y:S02]  /*a490*/  IMAD.MOV.U32 R148, RZ, RZ, R4 ;  /* 0x000000ffff947224 */ /* 0x001fe400078e0004 */
.L_x_28435:
[----:B------:R-:W-:Y:S05]  /*a4a0*/  BSYNC B1 ;  /* 0x0000000000017941 */ /* 0x000fea0003800000 */
.L_x_28433:
        /* <DEDUP_REMOVED lines=16> */
.L_x_28439:
[----:B------:R-:W-:Y:S05]  /*a5b0*/  BSYNC B2 ;  /* 0x0000000000027941 */ /* 0x000fea0003800000 */
.L_x_28438:
        /* <DEDUP_REMOVED lines=44> */
.L_x_28437:
[----:B------:R-:W-:Y:S05]  /*a880*/  BSYNC B1 ;  /* 0x0000000000017941 */ /* 0x000fea0003800000 */
.L_x_28436:
        /* <DEDUP_REMOVED lines=20> */
.L_x_28441:
[----:B------:R-:W-:Y:S02]  /*a9d0*/  IMAD.MOV.U32 R148, RZ, RZ, R4 ;  /* 0x000000ffff947224 */ /* 0x000fe400078e0004 */
.L_x_28442:
[----:B------:R-:W-:Y:S05]  /*a9e0*/  BSYNC B1 ;  /* 0x0000000000017941 */ /* 0x000fea0003800000 */
.L_x_28440:
        /* <DEDUP_REMOVED lines=16> */
.L_x_28446:
[----:B------:R-:W-:Y:S05]  /*aaf0*/  BSYNC B2 ;  /* 0x0000000000027941 */ /* 0x000fea0003800000 */
.L_x_28445:
        /* <DEDUP_REMOVED lines=44> */
.L_x_28444:
[----:B------:R-:W-:Y:S05]  /*adc0*/  BSYNC B1 ;  /* 0x0000000000017941 */ /* 0x000fea0003800000 */
.L_x_28443:
        /* <DEDUP_REMOVED lines=20> */
.L_x_28448:
[----:B------:R-:W-:Y:S02]  /*af10*/  IMAD.MOV.U32 R154, RZ, RZ, R4 ;  /* 0x000000ffff9a7224 */ /* 0x000fe400078e0004 */
.L_x_28449:
[----:B------:R-:W-:Y:S05]  /*af20*/  BSYNC B1 ;  /* 0x0000000000017941 */ /* 0x000fea0003800000 */
.L_x_28447:
        /* <DEDUP_REMOVED lines=16> */
.L_x_28453:
[----:B------:R-:W-:Y:S05]  /*b030*/  BSYNC B2 ;  /* 0x0000000000027941 */ /* 0x000fea0003800000 */
.L_x_28452:
        /* <DEDUP_REMOVED lines=44> */
.L_x_28451:
[----:B------:R-:W-:Y:S05]  /*b300*/  BSYNC B1 ;  /* 0x0000000000017941 */ /* 0x000fea0003800000 */
.L_x_28450:
        /* <DEDUP_REMOVED lines=20> */
.L_x_28455:
[----:B------:R-:W-:Y:S02]  /*b450*/  IMAD.MOV.U32 R154, RZ, RZ, R4 ;  /* 0x000000ffff9a7224 */ /* 0x000fe400078e0004 */
.L_x_28456:
[----:B------:R-:W-:Y:S05]  /*b460*/  BSYNC B1 ;  /* 0x0000000000017941 */ /* 0x000fea0003800000 */
.L_x_28454:
        /* <DEDUP_REMOVED lines=16> */
.L_x_28460:
[----:B------:R-:W-:Y:S05]  /*b570*/  BSYNC B2 ;  /* 0x0000000000027941 */ /* 0x000fea0003800000 */
.L_x_28459:
        /* <DEDUP_REMOVED lines=44> */
.L_x_28458:
[----:B------:R-:W-:Y:S05]  /*b840*/  BSYNC B1 ;  /* 0x0000000000017941 */ /* 0x000fea0003800000 */
.L_x_28457:
        /* <DEDUP_REMOVED lines=18> */
[----:B0-----:R-:W-:Y:S02]  /*b970*/  FFMA.FTZ R151, R151, R146, 1.1641532182693481445e-10 ;  /* 0x2f00000097977423 */ /* 0x001fe40000010092 */
[----:B------:R-:W-:-:S03]  /*b980*/  FADD.FTZ R147, R23, R150 ;  /* 0x0000009617937221 */ /* 0x000fc60000010000 */
[----:B------:R-:W-:Y:S01]  /*b990*/  FSETP.GTU.FTZ.AND P4, PT, R151, c[0x0][0x1e4], PT ;  /* 0x0000790097007a0b */ /* 0x000fe20003f9c000 */
[----:B------:R-:W-:Y:S01]  /*b9a0*/  FADD.FTZ R146, R16, R147 ;  /* 0x0000009310927221 */ /* 0x000fe20000010000 */
[----:B------:R-:W-:-:S03]  /*b9b0*/  SEL R151, RZ, 0x100, P2 ;  /* 0x00000100ff977807 */ /* 0x000fc60001000000 */
[----:B------:R-:W-:Y:S01]  /*b9c0*/  FADD.FTZ R147, R17, R146 ;  /* 0x0000009211937221 */ /* 0x000fe20000010000 */
[----:B------:R-:W-:-:S03]  /*b9d0*/  FSEL R146, R139, RZ, !P4 ;  /* 0x000000ff8b927208 */ /* 0x000fc60006000000 */
[----:B------:R-:W-:Y:S02]  /*b9e0*/  FADD.FTZ R150, R18, R147 ;  /* 0x0000009312967221 */ /* 0x000fe40000010000 */
[----:B------:R-:W-:Y:S02]  /*b9f0*/  FMUL.FTZ R139, R43, R146 ;  /* 0x000000922b8b7220 */ /* 0x000fe40000410000 */
[----:B------:R-:W-:Y:S02]  /*ba00*/  FADD.FTZ R147, R19, R150 ;  /* 0x0000009613937221 */ /* 0x000fe40000010000 */
[----:B------:R-:W-:Y:S01]  /*ba10*/  @P1 FADD.FTZ R139, R39, R139 ;  /* 0x0000008b278b1221 */ /* 0x000fe20000010000 */
[----:B------:R-:W-:Y:S01]  /*ba20*/  ISETP.NE.AND P1, PT, R142, RZ, PT ;  /* 0x000000ff8e00720c */ /* 0x000fe20003f25270 */
[----:B------:R-:W-:Y:S02]  /*ba30*/  FADD.FTZ R150, R12, R147 ;  /* 0x000000930c967221 */ /* 0x000fe40000010000 */
[----:B------:R-:W-:-:S04]  /*ba40*/  IMAD.WIDE.U32 R146, R149, R145, c[0x0][0x188] ;  /* 0x0000620095927625 */ /* 0x000fc800078e0091 */
[----:B------:R-:W-:Y:S01]  /*ba50*/  FADD.FTZ R145, R13, R150 ;  /* 0x000000960d917221 */ /* 0x000fe20000010000 */
[----:B------:R-:W-:Y:S01]  /*ba60*/  SEL R150, RZ, 0x10000, P3 ;  /* 0x00010000ff967807 */ /* 0x000fe20001800000 */
[----:B------:R0:W-:Y:S02]  /*ba70*/  STG.E.128 [R146.64], R136 ;  /* 0x0000008892007986 */ /* 0x0001e4000c101d06 */
[----:B------:R-:W-:Y:S01]  /*ba80*/  FADD.FTZ R152, R14, R145 ;  /* 0x000000910e987221 */ /* 0x000fe20000010000 */
[----:B------:R-:W-:-:S03]  /*ba90*/  SEL R145, RZ, 0x1000000, P4 ;  /* 0x01000000ff917807 */ /* 0x000fc60002000000 */
[----:B------:R-:W-:Y:S01]  /*baa0*/  FADD.FTZ R153, R15, R152 ;  /* 0x000000980f997221 */ /* 0x000fe20000010000 */
[----:B------:R-:W-:Y:S02]  /*bab0*/  IADD3 R145, R151, R145, R150 ;  /* 0x0000009197917210 */ /* 0x000fe40007ffe096 */
[----:B------:R-:W-:Y:S01]  /*bac0*/  SEL R150, RZ, 0x1, P0 ;  /* 0x00000001ff967807 */ /* 0x000fe20000000000 */
[----:B------:R-:W-:-:S03]  /*bad0*/  FADD.FTZ R152, R8, R153 ;  /* 0x0000009908987221 */ /* 0x000fc60000010000 */
[----:B------:R-:W-:Y:S01]  /*bae0*/  IADD3 R151, R145, R150, RZ ;  /* 0x0000009691977210 */ /* 0x000fe20007ffe0ff */
[----:B------:R-:W-:-:S04]  /*baf0*/  IMAD.WIDE.U32 R144, R149, R144, c[0x0][0x190] ;  /* 0x0000640095907625 */ /* 0x000fc800078e0090 */
[----:B------:R-:W-:Y:S01]  /*bb00*/  FADD.FTZ R153, R9, R152 ;  /* 0x0000009809997221 */ /* 0x000fe20000010000 */
[----:B------:R1:W-:Y:S03]  /*bb10*/  STG.E [R144.64], R151 ;  /* 0x0000009790007986 */ /* 0x0003e6000c101906 */
[----:B0-----:R-:W-:-:S04]  /*bb20*/  FADD.FTZ R146, R10, R153 ;  /* 0x000000990a927221 */ /* 0x001fc80000010000 */
[----:B------:R-:W-:-:S04]  /*bb30*/  FADD.FTZ R147, R11, R146 ;  /* 0x000000920b937221 */ /* 0x000fc80000010000 */
[----:B------:R-:W-:-:S04]  /*bb40*/  FADD.FTZ R146, R136, R147 ;  /* 0x0000009388927221 */ /* 0x000fc80000010000 */
[----:B------:R-:W-:-:S04]  /*bb50*/  FADD.FTZ R147, R137, R146 ;  /* 0x0000009289937221 */ /* 0x000fc80000010000 */
[----:B------:R-:W-:-:S04]  /*bb60*/  FADD.FTZ R146, R138, R147 ;  /* 0x000000938a927221 */ /* 0x000fc80000010000 */
[----:B------:R-:W-:Y:S01]  /*bb70*/  FADD.FTZ R146, R139, R146 ;  /* 0x000000928b927221 */ /* 0x000fe20000010000 */
[----:B------:R-:W-:Y:S05]  /*bb80*/  BRA.DIV ~URZ, `(.L_x_28461) ;  /* 0x00000e227f007947 */ /* 0x000fea000b800000 */
[----:B-1----:R0:W1:Y:S02]  /*bb90*/  SHFL.BFLY PT, R144, R146, 0x1, 0x1f ;  /* 0x0c201f0092907f89 */ /* 0x00206400000e0000 */
.L_x_28465:
        /* <DEDUP_REMOVED lines=84> */
.L_x_28466:
[----:B------:R-:W-:Y:S01]  /*c0e0*/  FMUL.FTZ R144, R147, R147 ;  /* 0x0000009393907220 */ /* 0x000fe20000410000 */
[----:B------:R-:W-:Y:S01]  /*c0f0*/  ISETP.NE.AND P0, PT, RZ, UR8, PT ;  /* 0x00000008ff007c0c */ /* 0x000fe2000bf05270 */
[----:B-1----:R-:W-:Y:S01]  /*c100*/  FADD.FTZ R153, R153, R146 ;  /* 0x0000009299997221 */ /* 0x002fe20000010000 */
[----:B------:R-:W-:Y:S01]  /*c110*/  IADD3 R157, R0, 0x20, RZ ;  /* 0x00000020009d7810 */ /* 0x000fe20007ffe0ff */
[----:B0-----:R-:W-:Y:S01]  /*c120*/  IMAD.MOV.U32 R146, RZ, RZ, c[0x0][0x1e0] ;  /* 0x00007800ff927624 */ /* 0x001fe200078e00ff */
[----:B------:R-:W-:-:S03]  /*c130*/  FSEL R145, R144, RZ, P0 ;  /* 0x000000ff90917208 */ /* 0x000fc60000000000 */
[----:B------:R-:W-:Y:S01]  /*c140*/  FFMA.FTZ R144, R153, R146, c[0x0][0x228] ;  /* 0x00008a0099907623 */ /* 0x000fe20000010092 */
[----:B------:R-:W-:Y:S02]  /*c150*/  FSEL R146, R147, RZ, !P0 ;  /* 0x000000ff93927208 */ /* 0x000fe40004000000 */
[----:B------:R-:W-:Y:S01]  /*c160*/  LEA R150, P0, R0, c[0x0][0x208], 0x4 ;  /* 0x0000820000967a11 */ /* 0x000fe200078020ff */
[----:B------:R-:W-:Y:S01]  /*c170*/  FADD.FTZ R145, R144, R145 ;  /* 0x0000009190917221 */ /* 0x000fe20000010000 */
[----:B------:R-:W-:Y:S01]  /*c180*/  HFMA2.MMA R144, -RZ, RZ, 0, 2.384185791015625e-07 ;  /* 0x00000004ff907435 */ /* 0x000fe200000001ff */
[--C-:B------:R-:W-:Y:S01]  /*c190*/  FADD.FTZ R156, R34, -R146.reuse ;  /* 0x80000092229c7221 */ /* 0x100fe20000010000 */
[----:B------:R-:W-:Y:S01]  /*c1a0*/  LEA.HI.X R151, R0, c[0x0][0x20c], RZ, 0x4, P0 ;  /* 0x0000830000977a11 */ /* 0x000fe200000f24ff */
[--C-:B------:R-:W-:Y:S02]  /*c1b0*/  FADD.FTZ R32, R32, -R146.reuse ;  /* 0x8000009220207221 */ /* 0x100fe40000010000 */
[----:B------:R-:W0:Y:S01]  /*c1c0*/  MUFU.RSQ R145, R145 ;  /* 0x0000009100917308 */ /* 0x000e220000001400 */
[----:B------:R-:W-:-:S02]  /*c1d0*/  FADD.FTZ R158, R35, -R146 ;  /* 0x80000092239e7221 */ /* 0x000fc40000010000 */
[----:B------:R-:W-:Y:S02]  /*c1e0*/  FADD.FTZ R34, R33, -R146 ;  /* 0x8000009221227221 */ /* 0x000fe40000010000 */
[----:B------:R-:W-:-:S04]  /*c1f0*/  @!P1 IMAD.WIDE R154, R143, R144, c[0x0][0x1a0] ;  /* 0x000068008f9a9625 */ /* 0x000fc800078e0290 */
[----:B------:R-:W-:Y:S01]  /*c200*/  @!P1 IMAD.WIDE R152, R143, R144, c[0x0][0x1a8] ;  /* 0x00006a008f989625 */ /* 0x000fe200078e0290 */
[----:B------:R1:W-:Y:S03]  /*c210*/  @!P1 STG.E [R154.64], R147 ;  /* 0x000000939a009986 */ /* 0x0003e6000c101906 */
[--C-:B------:R-:W-:Y:S02]  /*c220*/  FADD.FTZ R28, R28, -R146.reuse ;  /* 0x800000921c1c7221 */ /* 0x100fe40000010000 */
[----:B------:R-:W-:Y:S01]  /*c230*/  FADD.FTZ R29, R29, -R146 ;  /* 0x800000921d1d7221 */ /* 0x000fe20000010000 */
[----:B0-----:R0:W-:Y:S01]  /*c240*/  @!P1 STG.E [R152.64], R145 ;  /* 0x0000009198009986 */ /* 0x0011e2000c101906 */
[C---:B------:R-:W-:Y:S02]  /*c250*/  FMUL.FTZ R33, R145.reuse, R156 ;  /* 0x0000009c91217220 */ /* 0x040fe40000410000 */
[----:B------:R-:W-:-:S02]  /*c260*/  FMUL.FTZ R158, R145, R158 ;  /* 0x0000009e919e7220 */ /* 0x000fc40000410000 */
[----:B------:R-:W-:Y:S02]  /*c270*/  FADD.FTZ R30, R30, -R146 ;  /* 0x800000921e1e7221 */ /* 0x000fe40000010000 */
[C---:B-1----:R-:W-:Y:S02]  /*c280*/  FMUL.FTZ R154, R145.reuse, R34 ;  /* 0x00000022919a7220 */ /* 0x042fe40000410000 */
[----:B------:R-:W-:Y:S02]  /*c290*/  FMUL.FTZ R147, R145, R32 ;  /* 0x0000002091937220 */ /* 0x000fe40000410000 */
[----:B------:R-:W-:Y:S02]  /*c2a0*/  FFMA.FTZ R34, R102, R33, R134 ;  /* 0x0000002166227223 */ /* 0x000fe40000010086 */
[----:B------:R-:W-:Y:S02]  /*c2b0*/  FFMA.FTZ R35, R103, R158, R135 ;  /* 0x0000009e67237223 */ /* 0x000fe40000010087 */
[----:B------:R-:W-:-:S02]  /*c2c0*/  FFMA.FTZ R33, R101, R154, R133 ;  /* 0x0000009a65217223 */ /* 0x000fc40000010085 */
[----:B------:R-:W-:Y:S02]  /*c2d0*/  FFMA.FTZ R32, R100, R147, R132 ;  /* 0x0000009364207223 */ /* 0x000fe40000010084 */
[--C-:B------:R-:W-:Y:S02]  /*c2e0*/  FADD.FTZ R31, R31, -R146.reuse ;  /* 0x800000921f1f7221 */ /* 0x100fe40000010000 */
[--C-:B------:R-:W-:Y:S01]  /*c2f0*/  FADD.FTZ R25, R25, -R146.reuse ;  /* 0x8000009219197221 */ /* 0x100fe20000010000 */
[----:B------:R1:W-:Y:S01]  /*c300*/  STG.E.128 [R150.64], R32 ;  /* 0x0000002096007986 */ /* 0x0003e2000c101d06 */
[--C-:B------:R-:W-:Y:S02]  /*c310*/  FADD.FTZ R27, R27, -R146.reuse ;  /* 0x800000921b1b7221 */ /* 0x100fe40000010000 */
[--C-:B------:R-:W-:Y:S02]  /*c320*/  FADD.FTZ R21, R21, -R146.reuse ;  /* 0x8000009215157221 */ /* 0x100fe40000010000 */
[----:B------:R-:W-:-:S02]  /*c330*/  FADD.FTZ R23, R23, -R146 ;  /* 0x8000009217177221 */ /* 0x000fc40000010000 */
[--C-:B------:R-:W-:Y:S02]  /*c340*/  FADD.FTZ R8, R8, -R146.reuse ;  /* 0x8000009208087221 */ /* 0x100fe40000010000 */
[--C-:B------:R-:W-:Y:S02]  /*c350*/  FADD.FTZ R9, R9, -R146.reuse ;  /* 0x8000009209097221 */ /* 0x100fe40000010000 */
[--C-:B------:R-:W-:Y:S02]  /*c360*/  FADD.FTZ R10, R10, -R146.reuse ;  /* 0x800000920a0a7221 */ /* 0x100fe40000010000 */
[--C-:B------:R-:W-:Y:S02]  /*c370*/  FADD.FTZ R11, R11, -R146.reuse ;  /* 0x800000920b0b7221 */ /* 0x100fe40000010000 */
[C---:B------:R-:W-:Y:S02]  /*c380*/  FMUL.FTZ R28, R145.reuse, R28 ;  /* 0x0000001c911c7220 */ /* 0x040fe40000410000 */
[----:B0-----:R-:W-:Y:S01]  /*c390*/  FMUL.FTZ R153, R145, R30 ;  /* 0x0000001e91997220 */ /* 0x001fe20000410000 */
[----:B-1----:R-:W-:Y:S01]  /*c3a0*/  IADD3 R34, R0, 0x40, RZ ;  /* 0x0000004000227810 */ /* 0x002fe20007ffe0ff */
[----:B------:R-:W-:Y:S01]  /*c3b0*/  FADD.FTZ R32, R16, -R146 ;  /* 0x8000009210207221 */ /* 0x000fe20000010000 */
[----:B------:R-:W-:Y:S01]  /*c3c0*/  IADD3 R33, R0, 0x60, RZ ;  /* 0x0000006000217810 */ /* 0x000fe20007ffe0ff */
[----:B------:R-:W-:-:S02]  /*c3d0*/  IMAD.MOV.U32 R16, RZ, RZ, 0x10 ;  /* 0x00000010ff107424 */ /* 0x000fc400078e00ff */
[C---:B------:R-:W-:Y:S02]  /*c3e0*/  FMUL.FTZ R35, R145.reuse, R29 ;  /* 0x0000001d91237220 */ /* 0x040fe40000410000 */
[C---:B------:R-:W-:Y:S02]  /*c3f0*/  FMUL.FTZ R154, R145.reuse, R31 ;  /* 0x0000001f919a7220 */ /* 0x040fe40000410000 */
[C---:B------:R-:W-:Y:S02]  /*c400*/  FMUL.FTZ R29, R145.reuse, R25 ;  /* 0x00000019911d7220 */ /* 0x040fe40000410000 */
[--C-:B------:R-:W-:Y:S02]  /*c410*/  FADD.FTZ R24, R24, -R146.reuse ;  /* 0x8000009218187221 */ /* 0x100fe40000010000 */
[----:B------:R-:W-:Y:S02]  /*c420*/  FADD.FTZ R26, R26, -R146 ;  /* 0x800000921a1a7221 */ /* 0x000fe40000010000 */
[----:B------:R-:W-:-:S02]  /*c430*/  FMUL.FTZ R152, R145, R27 ;  /* 0x0000001b91987220 */ /* 0x000fc40000410000 */
[C---:B------:R-:W-:Y:S02]  /*c440*/  FMUL.FTZ R25, R145.reuse, R21 ;  /* 0x0000001591197220 */ /* 0x040fe40000410000 */
[C---:B------:R-:W-:Y:S02]  /*c450*/  FMUL.FTZ R151, R145.reuse, R23 ;  /* 0x0000001791977220 */ /* 0x040fe40000410000 */
[--C-:B------:R-:W-:Y:S02]  /*c460*/  FADD.FTZ R20, R20, -R146.reuse ;  /* 0x8000009214147221 */ /* 0x100fe40000010000 */
[----:B------:R-:W-:Y:S02]  /*c470*/  FADD.FTZ R22, R22, -R146 ;  /* 0x8000009216167221 */ /* 0x000fe40000010000 */
[C---:B------:R-:W-:Y:S02]  /*c480*/  FMUL.FTZ R21, R145.reuse, R8 ;  /* 0x0000000891157220 */ /* 0x040fe40000410000 */
[----:B------:R-:W-:-:S02]  /*c490*/  FMUL.FTZ R23, R145, R9 ;  /* 0x0000000991177220 */ /* 0x000fc40000410000 */
[C---:B------:R-:W-:Y:S02]  /*c4a0*/  FMUL.FTZ R27, R145.reuse, R10 ;  /* 0x0000000a911b7220 */ /* 0x040fe40000410000 */
[----:B------:R-:W-:Y:S02]  /*c4b0*/  FMUL.FTZ R150, R145, R11 ;  /* 0x0000000b91967220 */ /* 0x000fe40000410000 */
[----:B------:R-:W-:Y:S02]  /*c4c0*/  FADD.FTZ R18, R18, -R146 ;  /* 0x8000009212127221 */ /* 0x000fe40000010000 */
[----:B------:R-:W-:-:S04]  /*c4d0*/  IMAD.WIDE.U32 R156, R157, R16, c[0x0][0x208] ;  /* 0x000082009d9c7625 */ /* 0x000fc800078e0010 */
[----:B------:R-:W-:Y:S02]  /*c4e0*/  FFMA.FTZ R11, R99, R154, R131 ;  /* 0x0000009a630b7223 */ /* 0x000fe40000010083 */
[----:B------:R-:W-:Y:S01]  /*c4f0*/  FFMA.FTZ R10, R98, R153, R130 ;  /* 0x00000099620a7223 */ /* 0x000fe20000010082 */
[----:B------:R-:W-:Y:S01]  /*c500*/  IADD3 R153, R0, 0xc0, RZ ;  /* 0x000000c000997810 */ /* 0x000fe20007ffe0ff */
        /* <DEDUP_REMOVED lines=8> */
[----:B------:R-:W-:Y:S02]  /*c590*/  FADD.FTZ R15, R15, -R146 ;  /* 0x800000920f0f7221 */ /* 0x000fe40000010000 */
[C---:B------:R-:W-:Y:S02]  /*c5a0*/  FMUL.FTZ R24, R145.reuse, R24 ;  /* 0x0000001891187220 */ /* 0x040fe40000410000 */
[C---:B------:R-:W-:Y:S02]  /*c5b0*/  FMUL.FTZ R31, R145.reuse, R26 ;  /* 0x0000001a911f7220 */ /* 0x040fe40000410000 */
[----:B------:R-:W-:-:S02]  /*c5c0*/  FMUL.FTZ R20, R145, R20 ;  /* 0x0000001491147220 */ /* 0x000fc40000410000 */
        /* <DEDUP_REMOVED lines=12> */
[----:B------:R-:W-:-:S04]  /*c690*/  IMAD.WIDE.U32 R34, R34, R16, c[0x0][0x208] ;  /* 0x0000820022227625 */ /* 0x000fc800078e0010 */
[----:B0-----:R-:W-:Y:S02]  /*c6a0*/  FFMA.FTZ R11, R95, R152, R127 ;  /* 0x000000985f0b7223 */ /* 0x001fe4000001007f */
[----:B------:R-:W-:Y:S02]  /*c6b0*/  FFMA.FTZ R10, R94, R31, R126 ;  /* 0x0000001f5e0a7223 */ /* 0x000fe4000001007e */
[----:B------:R-:W-:Y:S01]  /*c6c0*/  FFMA.FTZ R9, R93, R29, R125 ;  /* 0x0000001d5d097223 */ /* 0x000fe2000001007d */
[----:B------:R-:W-:Y:S01]  /*c6d0*/  IADD3 R29, R0, 0xa0, RZ ;  /* 0x000000a0001d7810 */ /* 0x000fe20007ffe0ff */
[----:B------:R-:W-:Y:S01]  /*c6e0*/  FFMA.FTZ R8, R92, R24, R124 ;  /* 0x000000185c087223 */ /* 0x000fe2000001007c */
[----:B------:R-:W-:Y:S01]  /*c6f0*/  LEA R24, P0, R149, c[0x0][0x208], 0x4 ;  /* 0x0000820095187a11 */ /* 0x000fe200078020ff */
[----:B------:R-:W-:Y:S01]  /*c700*/  FFMA.FTZ R13, R89, R25, R121 ;  /* 0x00000019590d7223 */ /* 0x000fe20000010079 */
[----:B------:R-:W-:Y:S01]  /*c710*/  IADD3 R25, R0, 0x80, RZ ;  /* 0x0000008000197810 */ /* 0x000fe20007ffe0ff */
[----:B------:R-:W-:Y:S01]  /*c720*/  IMAD.WIDE.U32 R154, R33, R16, c[0x0][0x208] ;  /* 0x00008200219a7625 */ /* 0x000fe200078e0010 */
[----:B------:R0:W-:Y:S03]  /*c730*/  STG.E.128 [R34.64], R8 ;  /* 0x0000000822007986 */ /* 0x0001e6000c101d06 */
        /* <DEDUP_REMOVED lines=8> */
[----:B------:R-:W-:Y:S02]  /*c7c0*/  FMUL.FTZ R139, R145, R139 ;  /* 0x0000008b918b7220 */ /* 0x000fe40000410000 */
[----:B0-----:R-:W-:Y:S01]  /*c7d0*/  IMAD.WIDE.U32 R34, R25, R16, c[0x0][0x208] ;  /* 0x0000820019227625 */ /* 0x001fe200078e0010 */
[----:B------:R-:W-:-:S03]  /*c7e0*/  LEA.HI.X R25, R149, c[0x0][0x20c], RZ, 0x4, P0 ;  /* 0x0000830095197a11 */ /* 0x000fc600000f24ff */
[----:B------:R-:W-:Y:S02]  /*c7f0*/  FFMA.FTZ R11, R87, R146, R119 ;  /* 0x00000092570b7223 */ /* 0x000fe40000010077 */
[----:B------:R-:W-:Y:S02]  /*c800*/  FFMA.FTZ R10, R86, R30, R118 ;  /* 0x0000001e560a7223 */ /* 0x000fe40000010076 */
[----:B------:R-:W-:Y:S02]  /*c810*/  FFMA.FTZ R9, R85, R22, R117 ;  /* 0x0000001655097223 */ /* 0x000fe40000010075 */
[----:B------:R-:W-:Y:S02]  /*c820*/  FFMA.FTZ R8, R84, R32, R116 ;  /* 0x0000002054087223 */ /* 0x000fe40000010074 */
[----:B------:R-:W-:-:S03]  /*c830*/  IMAD.WIDE.U32 R28, R29, R16, c[0x0][0x208] ;  /* 0x000082001d1c7625 */ /* 0x000fc600078e0010 */
[----:B------:R0:W-:Y:S01]  /*c840*/  STG.E.128 [R34.64], R8 ;  /* 0x0000000822007986 */ /* 0x0001e2000c101d06 */
[----:B------:R-:W-:-:S04]  /*c850*/  IMAD.WIDE.U32 R152, R153, R16, c[0x0][0x208] ;  /* 0x0000820099987625 */ /* 0x000fc800078e0010 */
        /* <DEDUP_REMOVED lines=14> */
[----:B------:R-:W-:-:S03]  /*c940*/  IMAD R143, R144, c[0x0][0x160], R143 ;  /* 0x00005800908f7a24 */ /* 0x000fc600078e028f */
[----:B------:R0:W-:Y:S02]  /*c950*/  STG.E.128 [R24.64], R20 ;  /* 0x0000001418007986 */ /* 0x0001e4000c101d06 */
[----:B------:R-:W-:-:S13]  /*c960*/  ISETP.GE.AND P0, PT, R143, c[0x0][0x164], PT ;  /* 0x000059008f007a0c */ /* 0x000fda0003f06270 */
[----:B0-----:R-:W-:Y:S01]  /*c970*/  @P0 CALL.REL.NOINC `(.L_x_28463) ;  /* 0x0000001000000944 */ /* 0x001fe20003c00000 */
[----:B------:R-:W-:Y:S05]  /*c980*/  BRA `(.L_x_28464) ;  /* 0xffff3f6000007947 */ /* 0x000fea000383ffff */
.L_x_28463:
[----:B------:R-:W-:Y:S05]  /*c990*/  BSYNC B0 ;  /* 0x0000000000007941 */ /* 0x000fea0003800000 */
.L_x_28236:
[----:B------:R-:W-:Y:S05]  /*c9a0*/  EXIT ;  /* 0x000000000000794d */ /* 0x000fea0003800000 */
.L_x_28461:
[----:B-1----:R-:W-:Y:S01]  /*c9b0*/  MOV R153, 0x1 ;  /* 0x0000000100997802 */ /* 0x002fe20000000f00 */
[----:B------:R-:W-:Y:S01]  /*c9c0*/  IMAD.MOV.U32 R150, RZ, RZ, 0x1f ;  /* 0x0000001fff967424 */ /* 0x000fe200078e00ff */
[----:B------:R-:W-:Y:S02]  /*c9d0*/  MOV R151, 0xffffffff ;  /* 0xffffffff00977802 */ /* 0x000fe40000000f00 */
[----:B------:R-:W-:Y:S02]  /*c9e0*/  MOV R144, 0xca00 ;  /* 0x0000ca0000907802 */ /* 0x000fe40000000f00 */
[----:B------:R-:W-:Y:S05]  /*c9f0*/  CALL.REL.NOINC `($__internal_157_$__cuda_sm70_shflsync_bfly_p) ;  /* 0x000007a000007944 */ /* 0x000fea0003c00000 */
[----:B-1----:R-:W-:Y:S01]  /*ca00*/  IMAD.MOV.U32 R144, RZ, RZ, R153 ;  /* 0x000000ffff907224 */ /* 0x002fe200078e0099 */
[----:B0-----:R-:W-:Y:S05]  /*ca10*/  BRA `(.L_x_28465) ;  /* 0xfffff18000007947 */ /* 0x001fea000383ffff */
.L_x_28462:
[----:B------:R-:W-:Y:S01]  /*ca20*/  HFMA2.MMA R150, -RZ, RZ, 0, 1.847743988037109375e-06 ;  /* 0x0000001fff967435 */ /* 0x000fe200000001ff */
[----:B0-----:R-:W-:Y:S01]  /*ca30*/  MOV R146, R152 ;  /* 0x0000009800927202 */ /* 0x001fe20000000f00 */
[----:B------:R-:W-:Y:S01]  /*ca40*/  IMAD.MOV.U32 R153, RZ, RZ, 0x2 ;  /* 0x00000002ff997424 */ /* 0x000fe200078e00ff */
[----:B------:R-:W-:Y:S01]  /*ca50*/  MOV R144, 0xca80 ;  /* 0x0000ca8000907802 */ /* 0x000fe20000000f00 */
[----:B------:R-:W-:Y:S02]  /*ca60*/  IMAD.MOV.U32 R151, RZ, RZ, -0x1 ;  /* 0xffffffffff977424 */ /* 0x000fe400078e00ff */
[----:B------:R-:W-:Y:S05]  /*ca70*/  CALL.REL.NOINC `($__internal_157_$__cuda_sm70_shflsync_bfly_p) ;  /* 0x0000072000007944 */ /* 0x000fea0003c00000 */
[----:B01----:R-:W-:Y:S01]  /*ca80*/  FADD.FTZ R146, R152, R153 ;  /* 0x0000009998927221 */ /* 0x003fe20000010000 */
[----:B------:R-:W-:Y:S01]  /*ca90*/  MOV R153, 0x4 ;  /* 0x0000000400997802 */ /* 0x000fe20000000f00 */
[----:B------:R-:W-:Y:S01]  /*caa0*/  IMAD.MOV.U32 R150, RZ, RZ, 0x1f ;  /* 0x0000001fff967424 */ /* 0x000fe200078e00ff */
[----:B------:R-:W-:-:S02]  /*cab0*/  MOV R151, 0xffffffff ;  /* 0xffffffff00977802 */ /* 0x000fc40000000f00 */
[----:B------:R-:W-:Y:S02]  /*cac0*/  MOV R144, 0xcae0 ;  /* 0x0000cae000907802 */ /* 0x000fe40000000f00 */
[----:B------:R-:W-:Y:S05]  /*cad0*/  CALL.REL.NOINC `($__internal_157_$__cuda_sm70_shflsync_bfly_p) ;  /* 0x000006c000007944 */ /* 0x000fea0003c00000 */
[----:B01----:R-:W-:Y:S01]  /*cae0*/  FADD.FTZ R146, R146, R153 ;  /* 0x0000009992927221 */ /* 0x003fe20000010000 */
[----:B------:R-:W-:Y:S01]  /*caf0*/  HFMA2.MMA R153, -RZ, RZ, 0, 4.76837158203125e-07 ;  /* 0x00000008ff997435 */ /* 0x000fe200000001ff */
[----:B------:R-:W-:Y:S01]  /*cb00*/  IMAD.MOV.U32 R150, RZ, RZ, 0x1f ;  /* 0x0000001fff967424 */ /* 0x000fe200078e00ff */
[----:B------:R-:W-:Y:S02]  /*cb10*/  MOV R151, 0xffffffff ;  /* 0xffffffff00977802 */ /* 0x000fe40000000f00 */
[----:B------:R-:W-:Y:S02]  /*cb20*/  MOV R144, 0xcb40 ;  /* 0x0000cb4000907802 */ /* 0x000fe40000000f00 */
[----:B------:R-:W-:Y:S05]  /*cb30*/  CALL.REL.NOINC `($__internal_157_$__cuda_sm70_shflsync_bfly_p) ;  /* 0x0000066000007944 */ /* 0x000fea0003c00000 */
[----:B01----:R-:W-:Y:S01]  /*cb40*/  FADD.FTZ R146, R146, R153 ;  /* 0x0000009992927221 */ /* 0x003fe20000010000 */
[----:B------:R-:W-:Y:S01]  /*cb50*/  HFMA2.MMA R153, -RZ, RZ, 0, 9.5367431640625e-07 ;  /* 0x00000010ff997435 */ /* 0x000fe200000001ff */
[----:B------:R-:W-:Y:S01]  /*cb60*/  IMAD.MOV.U32 R150, RZ, RZ, 0x1f ;  /* 0x0000001fff967424 */ /* 0x000fe200078e00ff */
[----:B------:R-:W-:Y:S02]  /*cb70*/  MOV R151, 0xffffffff ;  /* 0xffffffff00977802 */ /* 0x000fe40000000f00 */
[----:B------:R-:W-:-:S02]  /*cb80*/  MOV R144, 0xcba0 ;  /* 0x0000cba000907802 */ /* 0x000fc40000000f00 */
[----:B------:R-:W-:Y:S05]  /*cb90*/  CALL.REL.NOINC `($__internal_157_$__cuda_sm70_shflsync_bfly_p) ;  /* 0x0000060000007944 */ /* 0x000fea0003c00000 */
[----:B-1----:R-:W-:Y:S01]  /*cba0*/  FADD.FTZ R147, R146, R153 ;  /* 0x0000009992937221 */ /* 0x002fe20000010000 */
[----:B------:R-:W-:Y:S01]  /*cbb0*/  HFMA2.MMA R153, -RZ, RZ, 0, 5.9604644775390625e-08 ;  /* 0x00000001ff997435 */ /* 0x000fe200000001ff */
[----:B0-----:R-:W-:-:S02]  /*cbc0*/  IMAD.MOV.U32 R150, RZ, RZ, 0x1f ;  /* 0x0000001fff967424 */ /* 0x001fc400078e00ff */
        /* <DEDUP_REMOVED lines=67> */
[----:B------:R-:W-:Y:S05]  /*d000*/  CALL.REL.NOINC `($__internal_157_$__cuda_sm70_shflsync_bfly_p) ;  /* 0x0000019000007944 */ /* 0x000fea0003c00000 */
[----:B01----:R-:W-:Y:S01]  /*d010*/  FADD.FTZ R146, R146, R153 ;  /* 0x0000009992927221 */ /* 0x003fe20000010000 */
[----:B------:R-:W-:Y:S01]  /*d020*/  HFMA2.MMA R153, -RZ, RZ, 0, 1.1920928955078125e-07 ;  /* 0x00000002ff997435 */ /* 0x000fe200000001ff */
[----:B------:R-:W-:Y:S01]  /*d030*/  IMAD.MOV.U32 R150, RZ, RZ, 0x1f ;  /* 0x0000001fff967424 */ /* 0x000fe200078e00ff */
[----:B------:R-:W-:Y:S02]  /*d040*/  MOV R151, 0xffffffff ;  /* 0xffffffff00977802 */ /* 0x000fe40000000f00 */
[----:B------:R-:W-:Y:S02]  /*d050*/  MOV R144, 0xd070 ;  /* 0x0000d07000907802 */ /* 0x000fe40000000f00 */
[----:B------:R-:W-:Y:S05]  /*d060*/  CALL.REL.NOINC `($__internal_157_$__cuda_sm70_shflsync_bfly_p) ;  /* 0x0000013000007944 */ /* 0x000fea0003c00000 */
[----:B01----:R-:W-:Y:S01]  /*d070*/  FADD.FTZ R146, R146, R153 ;  /* 0x0000009992927221 */ /* 0x003fe20000010000 */
[----:B------:R-:W-:Y:S01]  /*d080*/  HFMA2.MMA R153, -RZ, RZ, 0, 2.384185791015625e-07 ;  /* 0x00000004ff997435 */ /* 0x000fe200000001ff */
[----:B------:R-:W-:Y:S01]  /*d090*/  IMAD.MOV.U32 R150, RZ, RZ, 0x1f ;  /* 0x0000001fff967424 */ /* 0x000fe200078e00ff */
[----:B------:R-:W-:Y:S02]  /*d0a0*/  MOV R151, 0xffffffff ;  /* 0xffffffff00977802 */ /* 0x000fe40000000f00 */
[----:B------:R-:W-:-:S02]  /*d0b0*/  MOV R144, 0xd0d0 ;  /* 0x0000d0d000907802 */ /* 0x000fc40000000f00 */
[----:B------:R-:W-:Y:S05]  /*d0c0*/  CALL.REL.NOINC `($__internal_157_$__cuda_sm70_shflsync_bfly_p) ;  /* 0x000000d000007944 */ /* 0x000fea0003c00000 */
[----:B01----:R-:W-:Y:S01]  /*d0d0*/  FADD.FTZ R146, R146, R153 ;  /* 0x0000009992927221 */ /* 0x003fe20000010000 */
[----:B------:R-:W-:Y:S01]  /*d0e0*/  HFMA2.MMA R153, -RZ, RZ, 0, 4.76837158203125e-07 ;  /* 0x00000008ff997435 */ /* 0x000fe200000001ff */
[----:B------:R-:W-:Y:S01]  /*d0f0*/  IMAD.MOV.U32 R150, RZ, RZ, 0x1f ;  /* 0x0000001fff967424 */ /* 0x000fe200078e00ff */
[----:B------:R-:W-:-:S02]  /*d100*/  MOV R151, 0xffffffff ;  /* 0xffffffff00977802 */ /* 0x000fc40000000f00 */
[----:B------:R-:W-:Y:S02]  /*d110*/  MOV R144, 0xd130 ;  /* 0x0000d13000907802 */ /* 0x000fe40000000f00 */
[----:B------:R-:W-:Y:S05]  /*d120*/  CALL.REL.NOINC `($__internal_157_$__cuda_sm70_shflsync_bfly_p) ;  /* 0x0000007000007944 */ /* 0x000fea0003c00000 */
[----:B01----:R-:W-:Y:S01]  /*d130*/  FADD.FTZ R146, R146, R153 ;  /* 0x0000009992927221 */ /* 0x003fe20000010000 */
[----:B------:R-:W-:Y:S01]  /*d140*/  HFMA2.MMA R153, -RZ, RZ, 0, 9.5367431640625e-07 ;  /* 0x00000010ff997435 */ /* 0x000fe200000001ff */
[----:B------:R-:W-:Y:S01]  /*d150*/  IMAD.MOV.U32 R150, RZ, RZ, 0x1f ;  /* 0x0000001fff967424 */ /* 0x000fe200078e00ff */
[----:B------:R-:W-:Y:S02]  /*d160*/  MOV R151, 0xffffffff ;  /* 0xffffffff00977802 */ /* 0x000fe40000000f00 */
[----:B------:R-:W-:Y:S02]  /*d170*/  MOV R144, 0xd190 ;  /* 0x0000d19000907802 */ /* 0x000fe40000000f00 */
[----:B------:R-:W-:Y:S05]  /*d180*/  CALL.REL.NOINC `($__internal_157_$__cuda_sm70_shflsync_bfly_p) ;  /* 0x0000001000007944 */ /* 0x000fea0003c00000 */
[----:B01----:R-:W-:Y:S05]  /*d190*/  BRA `(.L_x_28466) ;  /* 0xffffef4000007947 */ /* 0x003fea000383ffff */
        .weak           $__internal_157_$__cuda_sm70_shflsync_bfly_p
        .type           $__internal_157_$__cuda_sm70_shflsync_bfly_p,@function
        .size           $__internal_157_$__cuda_sm70_shflsync_bfly_p,(.L_x_29297 - $__internal_157_$__cuda_sm70_shflsync_bfly_p)
$__internal_157_$__cuda_sm70_shflsync_bfly_p:
[----:B------:R-:W-:Y:S01]  /*d1a0*/  HFMA2.MMA R145, -RZ, RZ, 0, 0 ;  /* 0x00000000ff917435 */ /* 0x000fe200000001ff */
[----:B------:R-:W-:Y:S04]  /*d1b0*/  WARPSYNC R151 ;  /* 0x0000009700007348 */ /* 0x000fe80003800000 */
[----:B------:R0:W1:Y:S01]  /*d1c0*/  SHFL.BFLY PT, R153, R146, R153, R150 ;  /* 0x0c00009992997389 */ /* 0x00006200000e0096 */
[----:B------:R-:W-:Y:S05]  /*d1d0*/  RET.REL.NODEC R144 `(_ZN10layer_norm13ln_fwd_kernelINS_13Kernel_traitsIfffffjLj1024ELj1ELj4ELj1ELj16ENS_18Kernel_traits_baseILj1024EfffffjLj128EEEEELb1ELb1ELb0ELb1EEEvNS_9FwdParamsE) ;  /* 0xffff2e2090007950 */ /* 0x000fea0003c3ffff */
.L_x_28467:
        /* <DEDUP_REMOVED lines=10> */
.L_x_29297:


//--------------------- .text._ZN10layer_norm13ln_fwd_kernelINS_13Kernel_traitsIfffffjLj1024ELj1ELj4ELj1ELj16ENS_18Kernel_traits_baseILj1024EfffffjLj128EEEEELb1ELb1ELb1ELb0EEEvNS_9FwdParamsE --------------------------
	.section	.text._ZN10layer_norm13ln_fwd_kernelINS_13Kernel_traitsIfffffjLj1024ELj1ELj4ELj1ELj16ENS_18Kernel_traits_baseILj1024EfffffjLj128EEEEELb1ELb1ELb1ELb0EEEvNS_9FwdParamsE,"ax",@progbits
	.sectioninfo	@"SHI_REGISTERS=178"
	.align	128
        .global         _ZN10layer_norm13ln_fwd_kernelINS_13Kernel_traitsIfffffjLj1024ELj1ELj4ELj1ELj16ENS_18Kernel_traits_baseILj1024EfffffjLj128EEEEELb1ELb1ELb1ELb0EEEvNS_9FwdParamsE
        .type           _ZN10layer_norm13ln_fwd_kernelINS_13Kernel_traitsIfffffjLj1024ELj1ELj4ELj1ELj16ENS_18Kernel_traits_baseILj1024EfffffjLj128EEEEELb1ELb1ELb1ELb0EEEvNS_9FwdParamsE,@function
        .size           _ZN10layer_norm13ln_fwd_kernelINS_13Kernel_traitsIfffffjLj1024ELj1ELj4ELj1ELj16ENS_18Kernel_traits_baseILj1024EfffffjLj128EEEEELb1ELb1ELb1ELb0EEEvNS_9FwdParamsE,(.L_x_29298 - _ZN10layer_norm13ln_fwd_kernelINS_13Kernel_traitsIfffffjLj1024ELj1ELj4ELj1ELj16ENS_18Kernel_traits_baseILj1024EfffffjLj128EEEEELb1ELb1ELb1ELb0EEEvNS_9FwdParamsE)
        .other          _ZN10layer_norm13ln_fwd_kernelINS_13Kernel_traitsIfffffjLj1024ELj1ELj4ELj1ELj16ENS_18Kernel_traits_baseILj1024EfffffjLj128EEEEELb1ELb1ELb1ELb0EEEvNS_9FwdParamsE,@"STO_CUDA_ENTRY STV_DEFAULT"
_ZN10layer_norm13ln_fwd_kernelINS_13Kernel_traitsIfffffjLj1024ELj1ELj4ELj1ELj16ENS_18Kernel_traits_baseILj1024EfffffjLj128EEEEELb1ELb1ELb1ELb0EEEvNS_9FwdParamsE:
.text._ZN10layer_norm13ln_fwd_kernelINS_13Kernel_traitsIfffffjLj1024ELj1ELj4ELj1ELj16ENS_18Kernel_traits_baseILj1024EfffffjLj128EEEEELb1ELb1ELb1ELb0EEEvNS_9FwdParamsE:
        /* <DEDUP_REMOVED lines=92> */
.L_x_28469:
[----:B------:R-:W-:Y:S05]  /*05c0*/  BSYNC B0 ;  /* 0x0000000000007941 */ /* 0x000fea0003800000 */
.L_x_28468:
        /* <DEDUP_REMOVED lines=10> */
[C---:B------:R-:W-:Y:S02]  /*0670*/  @P1 LEA.HI.X R7, R48.reuse, c[0x0][0x21c], RZ, 0x4, P2 ;  /* 0x0000870030071a11 */ /* 0x040fe400010f24ff */
[----:B------:R-:W-:-:S03]  /*0680*/  LEA R116, P2, R48, c[0x0][0x1c8], 0x4 ;  /* 0x0000720030747a11 */ /* 0x000fc600078420ff */
[----:B------:R0:W5:Y:S01]  /*0690*/  @P1 LDG.E.128 R124, [R6.64] ;  /* 0x00000006067c1981 */ /* 0x000162000c1e1d00 */
[----:B------:R-:W-:-:S06]  /*06a0*/  LEA.HI.X R117, R48, c[0x0][0x1cc], RZ, 0x4, P2 ;  /* 0x0000730030757a11 */ /* 0x000fcc00010f24ff */
[----:B------:R-:W5:Y:S01]  /*06b0*/  LDG.E.128 R116, [R116.64] ;  /* 0x0000000674747981 */ /* 0x000f62000c1e1d00 */
[----:B------:R-:W-:-:S03]  /*06c0*/  IADD3 R48, R48, 0x20, RZ ;  /* 0x0000002030307810 */ /* 0x000fc60007ffe0ff */
.L_x_28471:
[----:B------:R-:W-:Y:S05]  /*06d0*/  BSYNC B0 ;  /* 0x0000000000007941 */ /* 0x000fea0003800000 */
.L_x_28470:
        /* <DEDUP_REMOVED lines=16> */
.L_x_28473:
[----:B------:R-:W-:Y:S05]  /*07e0*/  BSYNC B0 ;  /* 0x0000000000007941 */ /* 0x000fea0003800000 */
.L_x_28472:
        /* <DEDUP_REMOVED lines=16> */
.L_x_28475:
[----:B------:R-:W-:Y:S05]  /*08f0*/  BSYNC B0 ;  /* 0x0000000000007941 */ /* 0x000fea0003800000 */
.L_x_28474:
        /* <DEDUP_REMOVED lines=16> */
.L_x_28477:
[----:B------:R-:W-:Y:S05]  /*0a00*/  BSYNC B0 ;  /* 0x0000000000007941 */ /* 0x000fea0003800000 */
.L_x_28476:
        /* <DEDUP_REMOVED lines=25> */
.L_x_28479:
[----:B------:R-:W-:Y:S05]  /*0ba0*/  BSYNC B0 ;  /* 0x0000000000007941 */ /* 0x000fea0003800000 */
.L_x_28478:
        /* <DEDUP_REMOVED lines=16> */
[----:B------:R-:W-:Y:S01]  /*0cb0*/  IMAD.MOV.U32 R61, RZ, RZ, 0x10 ;  /* 0x00000010ff3d7424 */ /* 0x000fe200078e00ff */
[----:B------:R-:W5:Y:S03]  /*0cc0*/  LDG.E.128 R56, [R56.64] ;  /* 0x0000000638387981 */ /* 0x000f66000c1e1d00 */
[----:B------:R-:W-:-:S06]  /*0cd0*/  IMAD.WIDE.U32 R60, R48, R61, c[0x0][0x1b0] ;  /* 0x00006c00303c7625 */ /* 0x000fcc00078e003d */
[----:B------:R-:W5:Y:S02]  /*0ce0*/  LDG.E.128 R60, [R60.64] ;  /* 0x000000063c3c7981 */ /* 0x000f64000c1e1d00 */
[----:B------:R-:W-:-:S04]  /*0cf0*/  @P1 LEA R6, P2, R48, c[0x0][0x218], 0x4 ;  /* 0x0000860030061a11 */ /* 0x000fc800078420ff */
[----:B------:R-:W-:-:S05]  /*0d00*/  @P1 LEA.HI.X R7, R48, c[0x0][0x21c], RZ, 0x4, P2 ;  /* 0x0000870030071a11 */ /* 0x000fca00010f24ff */
[----:B------:R0:W5:Y:S01]  /*0d10*/  @P1 LDG.E.128 R64, [R6.64] ;  /* 0x0000000606401981 */ /* 0x000162000c1e1d00 */
[----:B------:R-:W-:-:S03]  /*0d20*/  IADD3 R48, R48, 0x20, RZ ;  /* 0x0000002030307810 */ /* 0x000fc60007ffe0ff */
.L_x_28481:
[----:B------:R-:W-:Y:S05]  /*0d30*/  BSYNC B0 ;  /* 0x0000000000007941 */ /* 0x000fea0003800000 */
.L_x_28480:
        /* <DEDUP_REMOVED lines=13> */
[----:B------:R-:W5:Y:S11]  /*0e10*/  LDG.E.128 R44, [R44.64] ;  /* 0x000000062c2c7981 */ /* 0x000f76000c1e1d00 */
[----:B0-----:R-:W-:-:S04]  /*0e20*/  @P1 LEA R6, P2, R48, c[0x0][0x218], 0x4 ;  /* 0x0000860030061a11 */ /* 0x001fc800078420ff */
[C---:B------:R-:W-:Y:S01]  /*0e30*/  @P1 LEA.HI.X R7, R48.reuse, c[0x0][0x21c], RZ, 0x4, P2 ;  /* 0x0000870030071a11 */ /* 0x040fe200010f24ff */
[----:B------:R-:W-:-:S04]  /*0e40*/  IMAD.WIDE.U32 R48, R48, R49, c[0x0][0x1b0] ;  /* 0x00006c0030307625 */ /* 0x000fc800078e0031 */
[----:B------:R0:W5:Y:S04]  /*0e50*/  @P1 LDG.E.128 R52, [R6.64] ;  /* 0x0000000606341981 */ /* 0x000168000c1e1d00 */
[----:B------:R-:W5:Y:S02]  /*0e60*/  LDG.E.128 R48, [R48.64] ;  /* 0x0000000630307981 */ /* 0x000f64000c1e1d00 */
.L_x_28483:
[----:B------:R-:W-:Y:S05]  /*0e70*/  BSYNC B0 ;  /* 0x0000000000007941 */ /* 0x000fea0003800000 */
.L_x_28482:
        /* <DEDUP_REMOVED lines=16> */
.L_x_28822:
[----:B------:R-:W-:-:S10]  /*0f80*/  HFMA2.MMA R152, -RZ, RZ, 0, 2.384185791015625e-07 ;  /* 0x00000004ff987435 */ /* 0x000fd400000001ff */
[----:B------:R-:W-:-:S06]  /*0f90*/  IMAD.WIDE R150, R141, R152, c[0x0][0x1d0] ;  /* 0x000074008d967625 */ /* 0x000fcc00078e0298 */
[----:B------:R1:W2:Y:S01]  /*0fa0*/  LDG.E R151, [R150.64] ;  /* 0x0000000696977981 */ /* 0x0002a2000c1e1900 */
[----:B------:R-:W-:-:S05]  /*0fb0*/  IMAD.WIDE R160, R141, R152, c[0x0][0x1d8] ;  /* 0x000076008da07625 */ /* 0x000fca00078e0298 */
[----:B-----5:R3:W5:Y:S01]  /*0fc0*/  LDG.E R147, [R160.64] ;  /* 0x00000006a0937981 */ /* 0x020762000c1e1900 */
[----:B------:R-:W-:Y:S01]  /*0fd0*/  IMAD R149, R141, c[0x0][0x168], RZ ;  /* 0x00005a008d957a24 */ /* 0x000fe200078e02ff */
[----:B------:R-:W-:Y:S02]  /*0fe0*/  BSSY B1, `(.L_x_28485) ;  /* 0x000019a000017945 */ /* 0x000fe40003800000 */
[----:B------:R-:W4:Y:S01]  /*0ff0*/  S2R R148, SR_TID.X ;  /* 0x0000000000947919 */ /* 0x000f220000002100 */
[----:B-1----:R-:W-:Y:S02]  /*1000*/  SHF.R.S32.HI R150, RZ, 0x1f, R141 ;  /* 0x0000001fff967819 */ /* 0x002fe4000001148d */
[----:B------:R-:W-:-:S04]  /*1010*/  SHF.R.S32.HI R168, RZ, 0x1f, R149 ;  /* 0x0000001fffa87819 */ /* 0x000fc80000011495 */
[----:B------:R-:W-:Y:S01]  /*1020*/  LEA.HI R168, R168, R149, RZ, 0x2 ;  /* 0x00000095a8a87211 */ /* 0x000fe200078f10ff */
[----:B------:R-:W-:Y:S01]  /*1030*/  IMAD.MOV.U32 R149, RZ, RZ, RZ ;  /* 0x000000ffff957224 */ /* 0x000fe200078e00ff */
[----:B--2---:R-:W-:-:S13]  /*1040*/  ISETP.GE.AND P1, PT, R151, 0x1, PT ;  /* 0x000000019700780c */ /* 0x004fda0003f26270 */
[----:B------:R-:W-:-:S05]  /*1050*/  @P1 IADD3 R153, R151, -0x1, RZ ;  /* 0xffffffff97991810 */ /* 0x000fca0007ffe0ff */
[----:B------:R-:W-:-:S05]  /*1060*/  @P1 IMAD R153, R153, c[0x0][0x168], RZ ;  /* 0x00005a0099991a24 */ /* 0x000fca00078e02ff */
[----:B------:R-:W-:-:S04]  /*1070*/  @P1 SHF.R.S32.HI R170, RZ, 0x1f, R153 ;  /* 0x0000001fffaa1819 */ /* 0x000fc80000011499 */
[----:B------:R-:W-:Y:S02]  /*1080*/  @P1 LEA.HI R170, R170, R153, RZ, 0x2 ;  /* 0x00000099aaaa1211 */ /* 0x000fe400078f10ff */
[----:B----4-:R-:W-:-:S04]  /*1090*/  LOP3.LUT R153, R148, 0x1f, RZ, 0xc0, !PT ;  /* 0x0000001f94997812 */ /* 0x010fc800078ec0ff */
[-C--:B------:R-:W-:Y:S02]  /*10a0*/  @P1 LEA.HI.SX32 R149, R170, R153.reuse, 0x1e ;  /* 0x00000099aa951211 */ /* 0x080fe400078ff2ff */
[----:B------:R-:W-:Y:S01]  /*10b0*/  LEA.HI.SX32 R153, R168, R153, 0x1e ;  /* 0x00000099a8997211 */ /* 0x000fe200078ff2ff */
        /* <DEDUP_REMOVED lines=28> */
.L_x_28490:
[----:B------:R-:W-:Y:S02]  /*1280*/  IMAD.MOV.U32 R169, RZ, RZ, R156 ;  /* 0x000000ffffa97224 */ /* 0x000fe400078e009c */
.L_x_28491:
[----:B------:R-:W-:Y:S05]  /*1290*/  BSYNC B3 ;  /* 0x0000000000037941 */ /* 0x000fea0003800000 */
.L_x_28489:
        /* <DEDUP_REMOVED lines=16> */
.L_x_28495:
[----:B------:R-:W-:Y:S05]  /*13a0*/  BSYNC B4 ;  /* 0x0000000000047941 */ /* 0x000fea0003800000 */
.L_x_28494:
        /* <DEDUP_REMOVED lines=43> */
.L_x_28493:
[----:B------:R-:W-:Y:S05]  /*1660*/  BSYNC B3 ;  /* 0x0000000000037941 */ /* 0x000fea0003800000 */
.L_x_28492:
        /* <DEDUP_REMOVED lines=10> */
.L_x_28488:
[----:B-1----:R-:W-:Y:S05]  /*1710*/  BSYNC B2 ;  /* 0x0000000000027941 */ /* 0x002fea0003800000 */
.L_x_28487:
        /* <DEDUP_REMOVED lines=18> */
.L_x_28499:
[----:B------:R-:W-:Y:S02]  /*1840*/  IMAD.MOV.U32 R169, RZ, RZ, R156 ;  /* 0x000000ffffa97224 */ /* 0x000fe400078e009c */
.L_x_28500:
[----:B------:R-:W-:Y:S05]  /*1850*/  BSYNC B3 ;  /* 0x0000000000037941 */ /* 0x000fea0003800000 */
.L_x_28498:
        /* <DEDUP_REMOVED lines=16> */
.L_x_28504:
[----:B------:R-:W-:Y:S05]  /*1960*/  BSYNC B4 ;  /* 0x0000000000047941 */ /* 0x000fea0003800000 */
.L_x_28503:
        /* <DEDUP_REMOVED lines=43> */
.L_x_28502:
[----:B------:R-:W-:Y:S05]  /*1c20*/  BSYNC B3 ;  /* 0x0000000000037941 */ /* 0x000fea0003800000 */
.L_x_28501:
        /* <DEDUP_REMOVED lines=10> */
.L_x_28497:
[----:B------:R-:W-:Y:S05]  /*1cd0*/  BSYNC B2 ;  /* 0x0000000000027941 */ /* 0x000fea0003800000 */
.L_x_28496:
        /* <DEDUP_REMOVED lines=18> */
.L_x_28508:
[----:B------:R-:W-:Y:S02]  /*1e00*/  IMAD.MOV.U32 R168, RZ, RZ, R156 ;  /* 0x000000ffffa87224 */ /* 0x000fe400078e009c */
.L_x_28509:
[----:B------:R-:W-:Y:S05]  /*1e10*/  BSYNC B3 ;  /* 0x0000000000037941 */ /* 0x000fea0003800000 */
.L_x_28507:
        /* <DEDUP_REMOVED lines=16> */
.L_x_28513:
[----:B------:R-:W-:Y:S05]  /*1f20*/  BSYNC B4 ;  /* 0x0000000000047941 */ /* 0x000fea0003800000 */
.L_x_28512:
        /* <DEDUP_REMOVED lines=43> */
.L_x_28511:
[----:B------:R-:W-:Y:S05]  /*21e0*/  BSYNC B3 ;  /* 0x0000000000037941 */ /* 0x000fea0003800000 */
.L_x_28510:
        /* <DEDUP_REMOVED lines=10> */
.L_x_28506:
[----:B------:R-:W-:Y:S05]  /*2290*/  BSYNC B2 ;  /* 0x0000000000027941 */ /* 0x000fea0003800000 */
.L_x_28505:
        /* <DEDUP_REMOVED lines=18> */
.L_x_28517:
[----:B------:R-:W-:Y:S02]  /*23c0*/  IMAD.MOV.U32 R170, RZ, RZ, R156 ;  /* 0x000000ffffaa7224 */ /* 0x000fe400078e009c */
.L_x_28518:
[----:B------:R-:W-:Y:S05]  /*23d0*/  BSYNC B3 ;  /* 0x0000000000037941 */ /* 0x000fea0003800000 */
.L_x_28516:
        /* <DEDUP_REMOVED lines=16> */
.L_x_28522:
[----:B------:R-:W-:Y:S05]  /*24e0*/  BSYNC B4 ;  /* 0x0000000000047941 */ /* 0x000fea0003800000 */
.L_x_28521:
        /* <DEDUP_REMOVED lines=43> */
.L_x_28520:
[----:B------:R-:W-:Y:S05]  /*27a0*/  BSYNC B3 ;  /* 0x0000000000037941 */ /* 0x000fea0003800000 */
.L_x_28519:
        /* <DEDUP_REMOVED lines=8> */
[----:B------:R-:W-:-:S04]  /*2830*/  FMUL.FTZ R39, R131, R160 ;  /* 0x000000a083277220 */ /* 0x000fc80000410000 */
[----:B------:R-:W-:Y:S02]  /*2840*/  @P2 FADD.FTZ R39, R43, R39 ;  /* 0x000000272b272221 */ /* 0x000fe40000010000 */
.L_x_28515:
[----:B------:R-:W-:Y:S05]  /*2850*/  BSYNC B2 ;  /* 0x0000000000027941 */ /* 0x000fea0003800000 */
.L_x_28514:
[----:B------:R-:W-:Y:S01]  /*2860*/  HFMA2.MMA R160, -RZ, RZ, 0, 9.5367431640625e-07 ;  /* 0x00000010ffa07435 */ /* 0x000fe200000001ff */
[----:B------:R-:W-:Y:S09]  /*2870*/  BSSY B2, `(.L_x_28523) ;  /* 0x000000e000027945 */ /* 0x000ff20003800000 */
[----:B------:R-:W-:-:S05]  /*2880*/  IMAD.WIDE.U32 R160, R153, R160, c[0x0][0x188] ;  /* 0x0000620099a07625 */ /* 0x000fca00078e00a0 */
[----:B------:R1:W-:Y:S01]  /*2890*/  STG.E.128 [R160.64], R36 ;  /* 0x00000024a0007986 */ /* 0x0003e2000c101d06 */
[----:B------:R-:W-:Y:S05]  /*28a0*/  @!P1 BRA `(.L_x_28524) ;  /* 0x000000a000009947 */ /* 0x000fea0003800000 */
[----:B-1----:R-:W-:-:S05]  /*28b0*/  IMAD.U32 R160, R144, 0x10000, RZ ;  /* 0x0001000090a07824 */ /* 0x002fca00078e00ff */
        /* <DEDUP_REMOVED lines=9> */
.L_x_28524:
[----:B------:R-:W-:Y:S05]  /*2950*/  BSYNC B2 ;  /* 0x0000000000027941 */ /* 0x000fea0003800000 */
.L_x_28523:
[----:B------:R-:W-:Y:S02]  /*2960*/  IADD3 R153, R153, 0x20, RZ ;  /* 0x0000002099997810 */ /* 0x000fe40007ffe0ff */
[----:B------:R-:W-:Y:S02]  /*2970*/  IADD3 R149, R149, 0x20, RZ ;  /* 0x0000002095957810 */ /* 0x000fe40007ffe0ff */
.L_x_28486:
[----:B---3--:R-:W-:Y:S05]  /*2980*/  BSYNC B1 ;  /* 0x0000000000017941 */ /* 0x008fea0003800000 */
.L_x_28485:
        /* <DEDUP_REMOVED lines=8> */
[----:B-1----:R-:W-:-:S04]  /*2a10*/  @P2 IMAD.MOV.U32 R160, RZ, RZ, 0x10 ;  /* 0x00000010ffa02424 */ /* 0x002fc800078e00ff */
[----:B------:R-:W-:-:S05]  /*2a20*/  @P2 IMAD.WIDE.U32 R160, R153, R160, c[0x0][0x180] ;  /* 0x0000600099a02625 */ /* 0x000fca00078e00a0 */
[----:B------:R-:W3:Y:S01]  /*2a30*/  @P2 LDG.E.128 R40, [R160.64] ;  /* 0x00000006a0282981 */ /* 0x000ee2000c1e1d00 */
[----:B------:R-:W-:Y:S01]  /*2a40*/  ISETP.GT.AND P3, PT, R151, RZ, PT ;  /* 0x000000ff9700720c */ /* 0x000fe20003f64270 */
[----:B------:R-:W-:-:S12]  /*2a50*/  BSSY B2, `(.L_x_28527) ;  /* 0x000005b000027945 */ /* 0x000fd80003800000 */
        /* <DEDUP_REMOVED lines=17> */
.L_x_28530:
[----:B------:R-:W-:Y:S02]  /*2b70*/  IMAD.MOV.U32 R169, RZ, RZ, R156 ;  /* 0x000000ffffa97224 */ /* 0x000fe400078e009c */
.L_x_28531:
[----:B------:R-:W-:Y:S05]  /*2b80*/  BSYNC B3 ;  /* 0x0000000000037941 */ /* 0x000fea0003800000 */
.L_x_28529:
        /* <DEDUP_REMOVED lines=16> */
.L_x_28535:
[----:B------:R-:W-:Y:S05]  /*2c90*/  BSYNC B4 ;  /* 0x0000000000047941 */ /* 0x000fea0003800000 */
.L_x_28534:
        /* <DEDUP_REMOVED lines=43> */
.L_x_28533:
[----:B------:R-:W-:Y:S05]  /*2f50*/  BSYNC B3 ;  /* 0x0000000000037941 */ /* 0x000fea0003800000 */
.L_x_28532:
        /* <DEDUP_REMOVED lines=10> */
.L_x_28528:
[----:B--2---:R-:W-:Y:S05]  /*3000*/  BSYNC B2 ;  /* 0x0000000000027941 */ /* 0x004fea0003800000 */
.L_x_28527:
        /* <DEDUP_REMOVED lines=18> */
.L_x_28539:
[----:B------:R-:W-:Y:S02]  /*3130*/  IMAD.MOV.U32 R169, RZ, RZ, R156 ;  /* 0x000000ffffa97224 */ /* 0x000fe400078e009c */
.L_x_28540:
[----:B------:R-:W-:Y:S05]  /*3140*/  BSYNC B3 ;  /* 0x0000000000037941 */ /* 0x000fea0003800000 */
.L_x_28538:
        /* <DEDUP_REMOVED lines=16> */
.L_x_28544:
[----:B------:R-:W-:Y:S05]  /*3250*/  BSYNC B4 ;  /* 0x0000000000047941 */ /* 0x000fea0003800000 */
.L_x_28543:
        /* <DEDUP_REMOVED lines=43> */
.L_x_28542:
[----:B------:R-:W-:Y:S05]  /*3510*/  BSYNC B3 ;  /* 0x0000000000037941 */ /* 0x000fea0003800000 */
.L_x_28541:
        /* <DEDUP_REMOVED lines=10> */
.L_x_28537:
[----:B------:R-:W-:Y:S05]  /*35c0*/  BSYNC B2 ;  /* 0x0000000000027941 */ /* 0x000fea0003800000 */
.L_x_28536:
        /* <DEDUP_REMOVED lines=18> */
.L_x_28548:
[----:B------:R-:W-:Y:S02]  /*36f0*/  IMAD.MOV.U32 R168, RZ, RZ, R156 ;  /* 0x000000ffffa87224 */ /* 0x000fe400078e009c */
.L_x_28549:
[----:B------:R-:W-:Y:S05]  /*3700*/  BSYNC B3 ;  /* 0x0000000000037941 */ /* 0x000fea0003800000 */
.L_x_28547:
        /* <DEDUP_REMOVED lines=16> */
.L_x_28553:
[----:B------:R-:W-:Y:S05]  /*3810*/  BSYNC B4 ;  /* 0x0000000000047941 */ /* 0x000fea0003800000 */
.L_x_28552:
        /* <DEDUP_REMOVED lines=43> */
.L_x_28551:
[----:B------:R-:W-:Y:S05]  /*3ad0*/  BSYNC B3 ;  /* 0x0000000000037941 */ /* 0x000fea0003800000 */
.L_x_28550:
        /* <DEDUP_REMOVED lines=10> */
.L_x_28546:
[----:B------:R-:W-:Y:S05]  /*3b80*/  BSYNC B2 ;  /* 0x0000000000027941 */ /* 0x000fea0003800000 */
.L_x_28545:
        /* <DEDUP_REMOVED lines=18> */
.L_x_28557:
[----:B------:R-:W-:Y:S02]  /*3cb0*/  MOV R170, R156 ;  /* 0x0000009c00aa7202 */ /* 0x000fe40000000f00 */
.L_x_28558:
[----:B------:R-:W-:Y:S05]  /*3cc0*/  BSYNC B3 ;  /* 0x0000000000037941 */ /* 0x000fea0003800000 */
.L_x_28556:
        /* <DEDUP_REMOVED lines=16> */
.L_x_28562:
[----:B------:R-:W-:Y:S05]  /*3dd0*/  BSYNC B4 ;  /* 0x0000000000047941 */ /* 0x000fea0003800000 */
.L_x_28561:
        /* <DEDUP_REMOVED lines=41> */
[----:B------:R-:W-:Y:S02]  /*4070*/  LOP3.LUT R155, R169, UR26, R160, 0x96, !PT ;  /* 0x0000001aa99b7c12 */ /* 0x000fe4000f8e96a0 */
[----:B------:R-:W-:Y:S02]  /*4080*/  MOV R158, R168 ;  /* 0x000000a8009e7202 */ /* 0x000fe40000000f00 */
.L_x_28560:
[----:B------:R-:W-:Y:S05]  /*4090*/  BSYNC B3 ;  /* 0x0000000000037941 */ /* 0x000fea0003800000 */
.L_x_28559:
        /* <DEDUP_REMOVED lines=10> */
.L_x_28555:
[----:B------:R-:W-:Y:S05]  /*4140*/  BSYNC B2 ;  /* 0x0000000000027941 */ /* 0x000fea0003800000 */
.L_x_28554:
[----:B------:R-:W-:Y:S01]  /*4150*/  IMAD.MOV.U32 R160, RZ, RZ, 0x10 ;  /* 0x00000010ffa07424 */ /* 0x000fe200078e00ff */
[----:B------:R-:W-:Y:S03]  /*4160*/  BSSY B2, `(.L_x_28563) ;  /* 0x000000e000027945 */ /* 0x000fe60003800000 */
[----:B------:R-:W-:-:S05]  /*4170*/  IMAD.WIDE.U32 R160, R153, R160, c[0x0][0x188] ;  /* 0x0000620099a07625 */ /* 0x000fca00078e00a0 */
[----:B------:R1:W-:Y:S01]  /*4180*/  STG.E.128 [R160.64], R28 ;  /* 0x0000001ca0007986 */ /* 0x0003e2000c101d06 */
[----:B------:R-:W-:Y:S05]  /*4190*/  @!P1 BRA `(.L_x_28564) ;  /* 0x000000a000009947 */ /* 0x000fea0003800000 */
[----:B-1----:R-:W-:-:S04]  /*41a0*/  SHF.L.U32 R160, R144, 0x10, RZ ;  /* 0x0000001090a07819 */ /* 0x002fc800000006ff */
[----:B------:R-:W-:Y:S02]  /*41b0*/  LOP3.LUT R161, R160, 0xff0000, RZ, 0xc0, !PT ;  /* 0x00ff0000a0a17812 */ /* 0x000fe400078ec0ff */
[----:B------:R-:W-:-:S05]  /*41c0*/  LOP3.LUT R160, R145, 0xffff, RZ, 0xc0, !PT ;  /* 0x0000ffff91a07812 */ /* 0x000fca00078ec0ff */
[----:B------:R-:W-:Y:S01]  /*41d0*/  IMAD R160, R160, 0x1000000, R161 ;  /* 0x01000000a0a07824 */ /* 0x000fe200078e02a1 */
[----:B------:R-:W-:-:S05]  /*41e0*/  LOP3.LUT R161, R143, 0xff, RZ, 0xc0, !PT ;  /* 0x000000ff8fa17812 */ /* 0x000fca00078ec0ff */
[----:B------:R-:W-:Y:S01]  /*41f0*/  IMAD R160, R161, 0x100, R160 ;  /* 0x00000100a1a07824 */ /* 0x000fe200078e02a0 */
[----:B------:R-:W-:-:S05]  /*4200*/  LOP3.LUT R161, R146, 0xff, RZ, 0xc0, !PT ;  /* 0x000000ff92a17812 */ /* 0x000fca00078ec0ff */
[----:B------:R-:W-:Y:S02]  /*4210*/  IMAD.IADD R169, R160, 0x1, R161 ;  /* 0x00000001a0a97824 */ /* 0x000fe400078e02a1 */
[----:B------:R-:W-:-:S05]  /*4220*/  IMAD.WIDE.U32 R160, R149, R152, c[0x0][0x190] ;  /* 0x0000640095a07625 */ /* 0x000fca00078e0098 */
[----:B------:R1:W-:Y:S02]  /*4230*/  STG.E [R160.64], R169 ;  /* 0x000000a9a0007986 */ /* 0x0003e4000c101906 */
.L_x_28564:
[----:B------:R-:W-:Y:S05]  /*4240*/  BSYNC B2 ;  /* 0x0000000000027941 */ /* 0x000fea0003800000 */
.L_x_28563:
[----:B------:R-:W-:Y:S02]  /*4250*/  IADD3 R153, R153, 0x20, RZ ;  /* 0x0000002099997810 */ /* 0x000fe40007ffe0ff */
[----:B------:R-:W-:Y:S02]  /*4260*/  IADD3 R149, R149, 0x20, RZ ;  /* 0x0000002095957810 */ /* 0x000fe40007ffe0ff */
.L_x_28526:
[----:B------:R-:W-:Y:S05]  /*4270*/  BSYNC B1 ;  /* 0x0000000000017941 */ /* 0x000fea0003800000 */
.L_x_28525:
[----:B------:R-:W-:Y:S01]  /*4280*/  ISETP.NE.AND P2, PT, R162, RZ, PT ;  /* 0x000000ffa200720c */ /* 0x000fe20003f45270 */
[----:B------:R-:W-:-:S12]  /*4290*/  BSSY B1, `(.L_x_28565) ;  /* 0x000018d000017945 */ /* 0x000fd80003800000 */
[----:B------:R-:W-:Y:S05]  /*42a0*/  @!P2 BRA `(.L_x_28566) ;  /* 0x000018b00000a947 */ /* 0x000fea0003800000 */
[----:B------:R-:W-:-:S04]  /*42b0*/  ISETP.NE.U32.AND P2, PT, RZ, c[0x0][0x180], PT ;  /* 0x00006000ff007a0c */ /* 0x000fc80003f45070 */
[----:B------:R-:W-:Y:S01]  /*42c0*/  ISETP.NE.AND.EX P2, PT, RZ, c[0x0][0x184], PT, P2 ;  /* 0x00006100ff007a0c */ /* 0x000fe20003f45320 */
[----:B------:R-:W-:-:S12]  /*42d0*/  @P1 IMAD.MOV.U32 R26, RZ, RZ, 0x10 ;  /* 0x00000010ff1a1424 */ /* 0x000fd800078e00ff */
[----:B-1----:R-:W-:Y:S01]  /*42e0*/  @P2 MOV R160, 0x10 ;  /* 0x0000001000a02802 */ /* 0x002fe20000000f00 */
        /* <DEDUP_REMOVED lines=23> */
.L_x_28570:
[----:B------:R-:W-:Y:S02]  /*4460*/  IMAD.MOV.U32 R169, RZ, RZ, R156 ;  /* 0x000000ffffa97224 */ /* 0x000fe400078e009c */
.L_x_28571:
[----:B------:R-:W-:Y:S05]  /*4470*/  BSYNC B3 ;  /* 0x0000000000037941 */ /* 0x000fea0003800000 */
.L_x_28569:
        /* <DEDUP_REMOVED lines=16> */
.L_x_28575:
[----:B------:R-:W-:Y:S05]  /*4580*/  BSYNC B4 ;  /* 0x0000000000047941 */ /* 0x000fea0003800000 */
.L_x_28574:
        /* <DEDUP_REMOVED lines=43> */
.L_x_28573:
[----:B------:R-:W-:Y:S05]  /*4840*/  BSYNC B3 ;  /* 0x0000000000037941 */ /* 0x000fea0003800000 */
.L_x_28572:
        /* <DEDUP_REMOVED lines=10> */
.L_x_28568:
[----:B-1----:R-:W-:Y:S05]  /*48f0*/  BSYNC B2 ;  /* 0x0000000000027941 */ /* 0x002fea0003800000 */
.L_x_28567:
        /* <DEDUP_REMOVED lines=18> */
.L_x_28579:
[----:B------:R-:W-:Y:S02]  /*4a20*/  IMAD.MOV.U32 R169, RZ, RZ, R156 ;  /* 0x000000ffffa97224 */ /* 0x000fe400078e009c */
.L_x_28580:
[----:B------:R-:W-:Y:S05]  /*4a30*/  BSYNC B3 ;  /* 0x0000000000037941 */ /* 0x000fea0003800000 */
.L_x_28578:
        /* <DEDUP_REMOVED lines=16> */
.L_x_28584:
[----:B------:R-:W-:Y:S05]  /*4b40*/  BSYNC B4 ;  /* 0x0000000000047941 */ /* 0x000fea0003800000 */
.L_x_28583:
        /* <DEDUP_REMOVED lines=43> */
.L_x_28582:
[----:B------:R-:W-:Y:S05]  /*4e00*/  BSYNC B3 ;  /* 0x0000000000037941 */ /* 0x000fea0003800000 */
.L_x_28581:
        /* <DEDUP_REMOVED lines=10> */
.L_x_28577:
[----:B------:R-:W-:Y:S05]  /*4eb0*/  BSYNC B2 ;  /* 0x0000000000027941 */ /* 0x000fea0003800000 */
.L_x_28576:
        /* <DEDUP_REMOVED lines=18> */
.L_x_28588:
[----:B------:R-:W-:Y:S02]  /*4fe0*/  MOV R168, R156 ;  /* 0x0000009c00a87202 */ /* 0x000fe40000000f00 */
.L_x_28589:
[----:B------:R-:W-:Y:S05]  /*4ff0*/  BSYNC B3 ;  /* 0x0000000000037941 */ /* 0x000fea0003800000 */
.L_x_28587:
        /* <DEDUP_REMOVED lines=16> */
.L_x_28593:
[----:B------:R-:W-:Y:S05]  /*5100*/  BSYNC B4 ;  /* 0x0000000000047941 */ /* 0x000fea0003800000 */
.L_x_28592:
        /* <DEDUP_REMOVED lines=40> */
[----:B------:R-:W-:Y:S01]  /*5390*/  LOP3.LUT R155, R27, UR26, R160, 0x96, !PT ;  /* 0x0000001a1b9b7c12 */ /* 0x000fe2000f8e96a0 */
[----:B------:R-:W-:Y:S01]  /*53a0*/  IMAD.MOV.U32 R160, RZ, RZ, RZ ;  /* 0x000000ffffa07224 */ /* 0x000fe200078e00ff */
[----:B------:R-:W-:Y:S02]  /*53b0*/  MOV R158, R26 ;  /* 0x0000001a009e7202 */ /* 0x000fe40000000f00 */
.L_x_28591:
[----:B------:R-:W-:Y:S05]  /*53c0*/  BSYNC B3 ;  /* 0x0000000000037941 */ /* 0x000fea0003800000 */
.L_x_28590:
        /* <DEDUP_REMOVED lines=10> */
.L_x_28586:
[----:B------:R-:W-:Y:S05]  /*5470*/  BSYNC B2 ;  /* 0x0000000000027941 */ /* 0x000fea0003800000 */
.L_x_28585:
        /* <DEDUP_REMOVED lines=18> */
.L_x_28597:
[----:B------:R-:W-:Y:S02]  /*55a0*/  IMAD.MOV.U32 R170, RZ, RZ, R156 ;  /* 0x000000ffffaa7224 */ /* 0x000fe400078e009c */
.L_x_28598:
[----:B------:R-:W-:Y:S05]  /*55b0*/  BSYNC B3 ;  /* 0x0000000000037941 */ /* 0x000fea0003800000 */
.L_x_28596:
        /* <DEDUP_REMOVED lines=16> */
.L_x_28602:
[----:B------:R-:W-:Y:S05]  /*56c0*/  BSYNC B4 ;  /* 0x0000000000047941 */ /* 0x000fea0003800000 */
.L_x_28601:
        /* <DEDUP_REMOVED lines=42> */
[----:B------:R-:W-:-:S03]  /*5970*/  LOP3.LUT R155, R169, UR26, R160, 0x96, !PT ;  /* 0x0000001aa99b7c12 */ /* 0x000fc6000f8e96a0 */
.L_x_28600:
[----:B------:R-:W-:Y:S05]  /*5980*/  BSYNC B3 ;  /* 0x0000000000037941 */ /* 0x000fea0003800000 */
.L_x_28599:
        /* <DEDUP_REMOVED lines=10> */
.L_x_28595:
[----:B------:R-:W-:Y:S05]  /*5a30*/  BSYNC B2 ;  /* 0x0000000000027941 */ /* 0x000fea0003800000 */
.L_x_28594:
[----:B------:R-:W-:Y:S01]  /*5a40*/  IMAD.MOV.U32 R160, RZ, RZ, 0x10 ;  /* 0x00000010ffa07424 */ /* 0x000fe200078e00ff */
[----:B------:R-:W-:Y:S03]  /*5a50*/  BSSY B2, `(.L_x_28603) ;  /* 0x000000e000027945 */ /* 0x000fe60003800000 */
[----:B------:R-:W-:-:S05]  /*5a60*/  IMAD.WIDE.U32 R160, R153, R160, c[0x0][0x188] ;  /* 0x0000620099a07625 */ /* 0x000fca00078e00a0 */
[----:B------:R1:W-:Y:S01]  /*5a70*/  STG.E.128 [R160.64], R24 ;  /* 0x00000018a0007986 */ /* 0x0003e2000c101d06 */
[----:B------:R-:W-:Y:S05]  /*5a80*/  @!P1 BRA `(.L_x_28604) ;  /* 0x000000a000009947 */ /* 0x000fea0003800000 */
[----:B-1----:R-:W-:-:S05]  /*5a90*/  IMAD.U32 R160, R144, 0x10000, RZ ;  /* 0x0001000090a07824 */ /* 0x002fca00078e00ff */
        /* <DEDUP_REMOVED lines=9> */
.L_x_28604:
[----:B------:R-:W-:Y:S05]  /*5b30*/  BSYNC B2 ;  /* 0x0000000000027941 */ /* 0x000fea0003800000 */
.L_x_28603:
[----:B------:R-:W-:Y:S02]  /*5b40*/  IADD3 R153, R153, 0x20, RZ ;  /* 0x0000002099997810 */ /* 0x000fe40007ffe0ff */
[----:B------:R-:W-:Y:S02]  /*5b50*/  IADD3 R149, R149, 0x20, RZ ;  /* 0x0000002095957810 */ /* 0x000fe40007ffe0ff */
.L_x_28566:
[----:B------:R-:W-:Y:S05]  /*5b60*/  BSYNC B1 ;  /* 0x0000000000017941 */ /* 0x000fea0003800000 */
.L_x_28565:
[----:B------:R-:W-:Y:S01]  /*5b70*/  ISETP.NE.AND P2, PT, R163, RZ, PT ;  /* 0x000000ffa300720c */ /* 0x000fe20003f45270 */
[----:B------:R-:W-:-:S12]  /*5b80*/  BSSY B1, `(.L_x_28605) ;  /* 0x000018d000017945 */ /* 0x000fd80003800000 */
[----:B------:R-:W-:Y:S05]  /*5b90*/  @!P2 BRA `(.L_x_28606) ;  /* 0x000018b00000a947 */ /* 0x000fea0003800000 */
[----:B------:R-:W-:-:S04]  /*5ba0*/  ISETP.NE.U32.AND P2, PT, RZ, c[0x0][0x180], PT ;  /* 0x00006000ff007a0c */ /* 0x000fc80003f45070 */
[----:B------:R-:W-:Y:S02]  /*5bb0*/  ISETP.NE.AND.EX P2, PT, RZ, c[0x0][0x184], PT, P2 ;  /* 0x00006100ff007a0c */ /* 0x000fe40003f45320 */
[----:B------:R-:W-:-:S11]  /*5bc0*/  @P1 MOV R22, 0x10 ;  /* 0x0000001000161802 */ /* 0x000fd60000000f00 */
[----:B-1----:R-:W-:-:S04]  /*5bd0*/  @P2 IMAD.MOV.U32 R160, RZ, RZ, 0x10 ;  /* 0x00000010ffa02424 */ /* 0x002fc800078e00ff */
        /* <DEDUP_REMOVED lines=23> */
.L_x_28610:
[----:B------:R-:W-:Y:S02]  /*5d50*/  IMAD.MOV.U32 R169, RZ, RZ, R156 ;  /* 0x000000ffffa97224 */ /* 0x000fe400078e009c */
.L_x_28611:
[----:B------:R-:W-:Y:S05]  /*5d60*/  BSYNC B3 ;  /* 0x0000000000037941 */ /* 0x000fea0003800000 */
.L_x_28609:
        /* <DEDUP_REMOVED lines=16> */
.L_x_28615:
[----:B------:R-:W-:Y:S05]  /*5e70*/  BSYNC B4 ;  /* 0x0000000000047941 */ /* 0x000fea0003800000 */
.L_x_28614:
        /* <DEDUP_REMOVED lines=43> */
.L_x_28613:
[----:B------:R-:W-:Y:S05]  /*6130*/  BSYNC B3 ;  /* 0x0000000000037941 */ /* 0x000fea0003800000 */
.L_x_28612:
        /* <DEDUP_REMOVED lines=10> */
.L_x_28608:
[----:B-1----:R-:W-:Y:S05]  /*61e0*/  BSYNC B2 ;  /* 0x0000000000027941 */ /* 0x002fea0003800000 */
.L_x_28607:
        /* <DEDUP_REMOVED lines=18> */
.L_x_28619:
[----:B------:R-:W-:Y:S02]  /*6310*/  MOV R169, R156 ;  /* 0x0000009c00a97202 */ /* 0x000fe40000000f00 */
.L_x_28620:
[----:B------:R-:W-:Y:S05]  /*6320*/  BSYNC B3 ;  /* 0x0000000000037941 */ /* 0x000fea0003800000 */
.L_x_28618:
        /* <DEDUP_REMOVED lines=16> */
.L_x_28624:
[----:B------:R-:W-:Y:S05]  /*6430*/  BSYNC B4 ;  /* 0x0000000000047941 */ /* 0x000fea0003800000 */
.L_x_28623:
        /* <DEDUP_REMOVED lines=43> */
.L_x_28622:
[----:B------:R-:W-:Y:S05]  /*66f0*/  BSYNC B3 ;  /* 0x0000000000037941 */ /* 0x000fea0003800000 */
.L_x_28621:
        /* <DEDUP_REMOVED lines=10> */
.L_x_28617:
[----:B------:R-:W-:Y:S05]  /*67a0*/  BSYNC B2 ;  /* 0x0000000000027941 */ /* 0x000fea0003800000 */
.L_x_28616:
        /* <DEDUP_REMOVED lines=18> */
.L_x_28628:
[----:B------:R-:W-:Y:S02]  /*68d0*/  IMAD.MOV.U32 R168, RZ, RZ, R156 ;  /* 0x000000ffffa87224 */ /* 0x000fe400078e009c */
.L_x_28629:
[----:B------:R-:W-:Y:S05]  /*68e0*/  BSYNC B3 ;  /* 0x0000000000037941 */ /* 0x000fea0003800000 */
.L_x_28627:
        /* <DEDUP_REMOVED lines=16> */
.L_x_28633:
[----:B------:R-:W-:Y:S05]  /*69f0*/  BSYNC B4 ;  /* 0x0000000000047941 */ /* 0x000fea0003800000 */
.L_x_28632:
        /* <DEDUP_REMOVED lines=43> */
.L_x_28631:
[----:B------:R-:W-:Y:S05]  /*6cb0*/  BSYNC B3 ;  /* 0x0000000000037941 */ /* 0x000fea0003800000 */
.L_x_28630:
        /* <DEDUP_REMOVED lines=10> */
.L_x_28626:
[----:B------:R-:W-:Y:S05]  /*6d60*/  BSYNC B2 ;  /* 0x0000000000027941 */ /* 0x000fea0003800000 */
.L_x_28625:
        /* <DEDUP_REMOVED lines=18> */
.L_x_28637:
[----:B------:R-:W-:Y:S02]  /*6e90*/  IMAD.MOV.U32 R170, RZ, RZ, R156 ;  /* 0x000000ffffaa7224 */ /* 0x000fe400078e009c */
.L_x_28638:
[----:B------:R-:W-:Y:S05]  /*6ea0*/  BSYNC B3 ;  /* 0x0000000000037941 */ /* 0x000fea0003800000 */
.L_x_28636:
        /* <DEDUP_REMOVED lines=16> */
.L_x_28642:
[----:B------:R-:W-:Y:S05]  /*6fb0*/  BSYNC B4 ;  /* 0x0000000000047941 */ /* 0x000fea0003800000 */
.L_x_28641:
        /* <DEDUP_REMOVED lines=43> */
.L_x_28640:
[----:B------:R-:W-:Y:S05]  /*7270*/  BSYNC B3 ;  /* 0x0000000000037941 */ /* 0x000fea0003800000 */
.L_x_28639:
[----:B------:R-:W1:Y:S01]  /*7280*/  I2F.U32 R23, R170 ;  /* 0x000000aa00177306 */ /* 0x000e620000201000 */
[----:B------:R-:W-:Y:S01]  /*7290*/  HFMA2.MMA R160, -RZ, RZ, 0.1171875, 0 ;  /* 0x2f800000ffa07435 */ /* 0x000fe200000001ff */
[----:B-----5:R-:W-:-:S04]  /*72a0*/  FMUL.FTZ R145, R35, c[0x0][0x1ec] ;  /* 0x00007b0023917a20 */ /* 0x020fc80000410000 */
[----:B------:R-:W-:-:S05]  /*72b0*/  FMUL.FTZ R145, R145, c[0x0][0x1e8] ;  /* 0x00007a0091917a20 */ /* 0x000fca0000410000 */
[----:B-1----:R-:W-:-:S05]  /*72c0*/  FFMA.FTZ R23, R23, R160, 1.1641532182693481445e-10 ;  /* 0x2f00000017177423 */ /* 0x002fca00000100a0 */
[----:B------:R-:W-:-:S04]  /*72d0*/  FSETP.GTU.FTZ.AND P3, PT, R23, c[0x0][0x1e4], PT ;  /* 0x0000790017007a0b */ /* 0x000fc80003f7c000 */
[----:B------:R-:W-:Y:S02]  /*72e0*/  FSEL R160, R145, RZ, !P3 ;  /* 0x000000ff91a07208 */ /* 0x000fe40005800000 */
[----:B------:R-:W-:-:S03]  /*72f0*/  SEL R145, RZ, 0x1, P3 ;  /* 0x00000001ff917807 */ /* 0x000fc60001800000 */
[----:B------:R-:W-:-:S04]  /*7300*/  FMUL.FTZ R23, R95, R160 ;  /* 0x000000a05f177220 */ /* 0x000fc80000410000 */
[----:B------:R-:W-:Y:S02]  /*7310*/  @P2 FADD.FTZ R23, R43, R23 ;  /* 0x000000172b172221 */ /* 0x000fe40000010000 */
.L_x_28635:
[----:B------:R-:W-:Y:S05]  /*7320*/  BSYNC B2 ;  /* 0x0000000000027941 */ /* 0x000fea0003800000 */
.L_x_28634:
[----:B------:R-:W-:Y:S01]  /*7330*/  IMAD.MOV.U32 R160, RZ, RZ, 0x10 ;  /* 0x00000010ffa07424 */ /* 0x000fe200078e00ff */
[----:B------:R-:W-:Y:S03]  /*7340*/  BSSY B2, `(.L_x_28643) ;  /* 0x000000e000027945 */ /* 0x000fe60003800000 */
[----:B------:R-:W-:-:S05]  /*7350*/  IMAD.WIDE.U32 R160, R153, R160, c[0x0][0x188] ;  /* 0x0000620099a07625 */ /* 0x000fca00078e00a0 */
[----:B------:R1:W-:Y:S01]  /*7360*/  STG.E.128 [R160.64], R20 ;  /* 0x00000014a0007986 */ /* 0x0003e2000c101d06 */
[----:B------:R-:W-:Y:S05]  /*7370*/  @!P1 BRA `(.L_x_28644) ;  /* 0x000000a000009947 */ /* 0x000fea0003800000 */
[----:B-1----:R-:W-:-:S05]  /*7380*/  IMAD.U32 R160, R144, 0x10000, RZ ;  /* 0x0001000090a07824 */ /* 0x002fca00078e00ff */
        /* <DEDUP_REMOVED lines=9> */
.L_x_28644:
[----:B------:R-:W-:Y:S05]  /*7420*/  BSYNC B2 ;  /* 0x0000000000027941 */ /* 0x000fea0003800000 */
.L_x_28643:
[----:B------:R-:W-:Y:S02]  /*7430*/  IADD3 R153, R153, 0x20, RZ ;  /* 0x0000002099997810 */ /* 0x000fe40007ffe0ff */
[----:B------:R-:W-:Y:S02]  /*7440*/  IADD3 R149, R149, 0x20, RZ ;  /* 0x0000002095957810 */ /* 0x000fe40007ffe0ff */
.L_x_28606:
[----:B------:R-:W-:Y:S05]  /*7450*/  BSYNC B1 ;  /* 0x0000000000017941 */ /* 0x000fea0003800000 */
.L_x_28605:
        /* <DEDUP_REMOVED lines=14> */
[----:B------:R-:W-:Y:S02]  /*7540*/  @!P3 ISETP.NE.AND.EX P4, PT, RZ, c[0x0][0x184], PT, P4 ;  /* 0x00006100ff00ba0c */ /* 0x000fe40003f85340 */
[----:B------:R-:W-:Y:S02]  /*7550*/  @!P3 MOV R168, R157 ;  /* 0x0000009d00a8b202 */ /* 0x000fe40000000f00 */
        /* <DEDUP_REMOVED lines=14> */
.L_x_28650:
[----:B------:R-:W-:Y:S02]  /*7640*/  MOV R169, R156 ;  /* 0x0000009c00a97202 */ /* 0x000fe40000000f00 */
.L_x_28651:
[----:B------:R-:W-:Y:S05]  /*7650*/  BSYNC B3 ;  /* 0x0000000000037941 */ /* 0x000fea0003800000 */
.L_x_28649:
        /* <DEDUP_REMOVED lines=16> */
.L_x_28655:
[----:B------:R-:W-:Y:S05]  /*7760*/  BSYNC B4 ;  /* 0x0000000000047941 */ /* 0x000fea0003800000 */
.L_x_28654:
        /* <DEDUP_REMOVED lines=43> */
.L_x_28653:
[----:B------:R-:W-:Y:S05]  /*7a20*/  BSYNC B3 ;  /* 0x0000000000037941 */ /* 0x000fea0003800000 */
.L_x_28652:
        /* <DEDUP_REMOVED lines=10> */
.L_x_28648:
[----:B--2---:R-:W-:Y:S05]  /*7ad0*/  BSYNC B2 ;  /* 0x0000000000027941 */ /* 0x004fea0003800000 */
.L_x_28647:
        /* <DEDUP_REMOVED lines=18> */
.L_x_28659:
[----:B------:R-:W-:Y:S02]  /*7c00*/  IMAD.MOV.U32 R169, RZ, RZ, R156 ;  /* 0x000000ffffa97224 */ /* 0x000fe400078e009c */
.L_x_28660:
[----:B------:R-:W-:Y:S05]  /*7c10*/  BSYNC B3 ;  /* 0x0000000000037941 */ /* 0x000fea0003800000 */
.L_x_28658:
        /* <DEDUP_REMOVED lines=16> */
.L_x_28664:
[----:B------:R-:W-:Y:S05]  /*7d20*/  BSYNC B4 ;  /* 0x0000000000047941 */ /* 0x000fea0003800000 */
.L_x_28663:
        /* <DEDUP_REMOVED lines=43> */
.L_x_28662:
[----:B------:R-:W-:Y:S05]  /*7fe0*/  BSYNC B3 ;  /* 0x0000000000037941 */ /* 0x000fea0003800000 */
.L_x_28661:
        /* <DEDUP_REMOVED lines=10> */
.L_x_28657:
[----:B------:R-:W-:Y:S05]  /*8090*/  BSYNC B2 ;  /* 0x0000000000027941 */ /* 0x000fea0003800000 */
.L_x_28656:
        /* <DEDUP_REMOVED lines=18> */
.L_x_28668:
[----:B------:R-:W-:Y:S02]  /*81c0*/  IMAD.MOV.U32 R168, RZ, RZ, R156 ;  /* 0x000000ffffa87224 */ /* 0x000fe400078e009c */
.L_x_28669:
[----:B------:R-:W-:Y:S05]  /*81d0*/  BSYNC B3 ;  /* 0x0000000000037941 */ /* 0x000fea0003800000 */
.L_x_28667:
        /* <DEDUP_REMOVED lines=16> */
.L_x_28673:
[----:B------:R-:W-:Y:S05]  /*82e0*/  BSYNC B4 ;  /* 0x0000000000047941 */ /* 0x000fea0003800000 */
.L_x_28672:
        /* <DEDUP_REMOVED lines=43> */
.L_x_28671:
[----:B------:R-:W-:Y:S05]  /*85a0*/  BSYNC B3 ;  /* 0x0000000000037941 */ /* 0x000fea0003800000 */
.L_x_28670:
        /* <DEDUP_REMOVED lines=10> */
.L_x_28666:
[----:B------:R-:W-:Y:S05]  /*8650*/  BSYNC B2 ;  /* 0x0000000000027941 */ /* 0x000fea0003800000 */
.L_x_28665:
        /* <DEDUP_REMOVED lines=18> */
.L_x_28677:
[----:B------:R-:W-:Y:S02]  /*8780*/  IMAD.MOV.U32 R170, RZ, RZ, R156 ;  /* 0x000000ffffaa7224 */ /* 0x000fe400078e009c */
.L_x_28678:
[----:B------:R-:W-:Y:S05]  /*8790*/  BSYNC B3 ;  /* 0x0000000000037941 */ /* 0x000fea0003800000 */
.L_x_28676:
        /* <DEDUP_REMOVED lines=16> */
.L_x_28682:
[----:B------:R-:W-:Y:S05]  /*88a0*/  BSYNC B4 ;  /* 0x0000000000047941 */ /* 0x000fea0003800000 */
.L_x_28681:
        /* <DEDUP_REMOVED lines=43> */
.L_x_28680:
[----:B------:R-:W-:Y:S05]  /*8b60*/  BSYNC B3 ;  /* 0x0000000000037941 */ /* 0x000fea0003800000 */
.L_x_28679:
        /* <DEDUP_REMOVED lines=10> */
.L_x_28675:
[----:B------:R-:W-:Y:S05]  /*8c10*/  BSYNC B2 ;  /* 0x0000000000027941 */ /* 0x000fea0003800000 */
.L_x_28674:
        /* <DEDUP_REMOVED lines=15> */
.L_x_28684:
[----:B------:R-:W-:Y:S05]  /*8d10*/  BSYNC B2 ;  /* 0x0000000000027941 */ /* 0x000fea0003800000 */
.L_x_28683:
[----:B------:R-:W-:Y:S02]  /*8d20*/  IADD3 R153, R153, 0x20, RZ ;  /* 0x0000002099997810 */ /* 0x000fe40007ffe0ff */
[----:B------:R-:W-:Y:S02]  /*8d30*/  IADD3 R149, R149, 0x20, RZ ;  /* 0x0000002095957810 */ /* 0x000fe40007ffe0ff */
.L_x_28646:
[----:B------:R-:W-:Y:S05]  /*8d40*/  BSYNC B1 ;  /* 0x0000000000017941 */ /* 0x000fea0003800000 */
.L_x_28645:
        /* <DEDUP_REMOVED lines=30> */
.L_x_28690:
[----:B------:R-:W-:Y:S02]  /*8f30*/  IMAD.MOV.U32 R169, RZ, RZ, R156 ;  /* 0x000000ffffa97224 */ /* 0x000fe400078e009c */
.L_x_28691:
[----:B------:R-:W-:Y:S05]  /*8f40*/  BSYNC B3 ;  /* 0x0000000000037941 */ /* 0x000fea0003800000 */
.L_x_28689:
        /* <DEDUP_REMOVED lines=16> */
.L_x_28695:
[----:B------:R-:W-:Y:S05]  /*9050*/  BSYNC B4 ;  /* 0x0000000000047941 */ /* 0x000fea0003800000 */
.L_x_28694:
        /* <DEDUP_REMOVED lines=43> */
.L_x_28693:
[----:B------:R-:W-:Y:S05]  /*9310*/  BSYNC B3 ;  /* 0x0000000000037941 */ /* 0x000fea0003800000 */
.L_x_28692:
        /* <DEDUP_REMOVED lines=10> */
.L_x_28688:
[----:B--2---:R-:W-:Y:S05]  /*93c0*/  BSYNC B2 ;  /* 0x0000000000027941 */ /* 0x004fea0003800000 */
.L_x_28687:
        /* <DEDUP_REMOVED lines=18> */
.L_x_28699:
[----:B------:R-:W-:Y:S02]  /*94f0*/  IMAD.MOV.U32 R169, RZ, RZ, R156 ;  /* 0x000000ffffa97224 */ /* 0x000fe400078e009c */
.L_x_28700:
[----:B------:R-:W-:Y:S05]  /*9500*/  BSYNC B3 ;  /* 0x0000000000037941 */ /* 0x000fea0003800000 */
.L_x_28698:
        /* <DEDUP_REMOVED lines=16> */
.L_x_28704:
[----:B------:R-:W-:Y:S05]  /*9610*/  BSYNC B4 ;  /* 0x0000000000047941 */ /* 0x000fea0003800000 */
.L_x_28703:
        /* <DEDUP_REMOVED lines=43> */
.L_x_28702:
[----:B------:R-:W-:Y:S05]  /*98d0*/  BSYNC B3 ;  /* 0x0000000000037941 */ /* 0x000fea0003800000 */
.L_x_28701:
        /* <DEDUP_REMOVED lines=10> */
.L_x_28697:
[----:B------:R-:W-:Y:S05]  /*9980*/  BSYNC B2 ;  /* 0x0000000000027941 */ /* 0x000fea0003800000 */
.L_x_28696:
        /* <DEDUP_REMOVED lines=18> */
.L_x_28708:
[----:B------:R-:W-:Y:S02]  /*9ab0*/  IMAD.MOV.U32 R168, RZ, RZ, R156 ;  /* 0x000000ffffa87224 */ /* 0x000fe400078e009c */
.L_x_28709:
[----:B------:R-:W-:Y:S05]  /*9ac0*/  BSYNC B3 ;  /* 0x0000000000037941 */ /* 0x000fea0003800000 */
.L_x_28707:
        /* <DEDUP_REMOVED lines=16> */
.L_x_28713:
[----:B------:R-:W-:Y:S05]  /*9bd0*/  BSYNC B4 ;  /* 0x0000000000047941 */ /* 0x000fea0003800000 */
.L_x_28712:
        /* <DEDUP_REMOVED lines=43> */
.L_x_28711:
[----:B------:R-:W-:Y:S05]  /*9e90*/  BSYNC B3 ;  /* 0x0000000000037941 */ /* 0x000fea0003800000 */
.L_x_28710:
        /* <DEDUP_REMOVED lines=10> */
.L_x_28706:
[----:B------:R-:W-:Y:S05]  /*9f40*/  BSYNC B2 ;  /* 0x0000000000027941 */ /* 0x000fea0003800000 */
.L_x_28705:
        /* <DEDUP_REMOVED lines=18> */
.L_x_28717:
[----:B------:R-:W-:Y:S02]  /*a070*/  MOV R170, R156 ;  /* 0x0000009c00aa7202 */ /* 0x000fe40000000f00 */
.L_x_28718:
[----:B------:R-:W-:Y:S05]  /*a080*/  BSYNC B3 ;  /* 0x0000000000037941 */ /* 0x000fea0003800000 */
.L_x_28716:
        /* <DEDUP_REMOVED lines=16> */
.L_x_28722:
[----:B------:R-:W-:Y:S05]  /*a190*/  BSYNC B4 ;  /* 0x0000000000047941 */ /* 0x000fea0003800000 */
.L_x_28721:
        /* <DEDUP_REMOVED lines=43> */
.L_x_28720:
[----:B------:R-:W-:Y:S05]  /*a450*/  BSYNC B3 ;  /* 0x0000000000037941 */ /* 0x000fea0003800000 */
.L_x_28719:
        /* <DEDUP_REMOVED lines=10> */
.L_x_28715:
[----:B------:R-:W-:Y:S05]  /*a500*/  BSYNC B2 ;  /* 0x0000000000027941 */ /* 0x000fea0003800000 */
.L_x_28714:
        /* <DEDUP_REMOVED lines=15> */
.L_x_28724:
[----:B------:R-:W-:Y:S05]  /*a600*/  BSYNC B2 ;  /* 0x0000000000027941 */ /* 0x000fea0003800000 */
.L_x_28723:
[----:B------:R-:W-:Y:S02]  /*a610*/  IADD3 R153, R153, 0x20, RZ ;  /* 0x0000002099997810 */ /* 0x000fe40007ffe0ff */
[----:B------:R-:W-:Y:S02]  /*a620*/  IADD3 R149, R149, 0x20, RZ ;  /* 0x0000002095957810 */ /* 0x000fe40007ffe0ff */
.L_x_28686:
[----:B------:R-:W-:Y:S05]  /*a630*/  BSYNC B1 ;  /* 0x0000000000017941 */ /* 0x000fea0003800000 */
.L_x_28685:
        /* <DEDUP_REMOVED lines=30> */
.L_x_28730:
[----:B------:R-:W-:Y:S02]  /*a820*/  IMAD.MOV.U32 R169, RZ, RZ, R156 ;  /* 0x000000ffffa97224 */ /* 0x000fe400078e009c */
.L_x_28731:
[----:B------:R-:W-:Y:S05]  /*a830*/  BSYNC B3 ;  /* 0x0000000000037941 */ /* 0x000fea0003800000 */
.L_x_28729:
        /* <DEDUP_REMOVED lines=16> */
.L_x_28735:
[----:B------:R-:W-:Y:S05]  /*a940*/  BSYNC B4 ;  /* 0x0000000000047941 */ /* 0x000fea0003800000 */
.L_x_28734:
        /* <DEDUP_REMOVED lines=43> */
.L_x_28733:
[----:B------:R-:W-:Y:S05]  /*ac00*/  BSYNC B3 ;  /* 0x0000000000037941 */ /* 0x000fea0003800000 */
.L_x_28732:
        /* <DEDUP_REMOVED lines=10> */
.L_x_28728:
[----:B-1----:R-:W-:Y:S05]  /*acb0*/  BSYNC B2 ;  /* 0x0000000000027941 */ /* 0x002fea0003800000 */
.L_x_28727:
        /* <DEDUP_REMOVED lines=18> */
.L_x_28739:
[----:B------:R-:W-:Y:S02]  /*ade0*/  IMAD.MOV.U32 R169, RZ, RZ, R156 ;  /* 0x000000ffffa97224 */ /* 0x000fe400078e009c */
.L_x_28740:
[----:B------:R-:W-:Y:S05]  /*adf0*/  BSYNC B3 ;  /* 0x0000000000037941 */ /* 0x000fea0003800000 */
.L_x_28738:
        /* <DEDUP_REMOVED lines=16> */
.L_x_28744:
[----:B------:R-:W-:Y:S05]  /*af00*/  BSYNC B4 ;  /* 0x0000000000047941 */ /* 0x000fea0003800000 */
.L_x_28743:
        /* <DEDUP_REMOVED lines=43> */
.L_x_28742:
[----:B------:R-:W-:Y:S05]  /*b1c0*/  BSYNC B3 ;  /* 0x0000000000037941 */ /* 0x000fea0003800000 */
.L_x_28741:
        /* <DEDUP_REMOVED lines=10> */
.L_x_28737:
[----:B------:R-:W-:Y:S05]  /*b270*/  BSYNC B2 ;  /* 0x0000000000027941 */ /* 0x000fea0003800000 */
.L_x_28736:
        /* <DEDUP_REMOVED lines=18> */
.L_x_28748:
[----:B------:R-:W-:Y:S02]  /*b3a0*/  MOV R168, R156 ;  /* 0x0000009c00a87202 */ /* 0x000fe40000000f00 */
.L_x_28749:
[----:B------:R-:W-:Y:S05]  /*b3b0*/  BSYNC B3 ;  /* 0x0000000000037941 */ /* 0x000fea0003800000 */
.L_x_28747:
        /* <DEDUP_REMOVED lines=16> */
.L_x_28753:
[----:B------:R-:W-:Y:S05]  /*b4c0*/  BSYNC B4 ;  /* 0x0000000000047941 */ /* 0x000fea0003800000 */
.L_x_28752:
        /* <DEDUP_REMOVED lines=43> */
.L_x_28751:
[----:B------:R-:W-:Y:S05]  /*b780*/  BSYNC B3 ;  /* 0x0000000000037941 */ /* 0x000fea0003800000 */
.L_x_28750:
        /* <DEDUP_REMOVED lines=10> */
.L_x_28746:
[----:B------:R-:W-:Y:S05]  /*b830*/  BSYNC B2 ;  /* 0x0000000000027941 */ /* 0x000fea0003800000 */
.L_x_28745:
        /* <DEDUP_REMOVED lines=18> */
.L_x_28757:
[----:B------:R-:W-:Y:S02]  /*b960*/  IMAD.MOV.U32 R170, RZ, RZ, R156 ;  /* 0x000000ffffaa7224 */ /* 0x000fe400078e009c */
.L_x_28758:
[----:B------:R-:W-:Y:S05]  /*b970*/  BSYNC B3 ;  /* 0x0000000000037941 */ /* 0x000fea0003800000 */
.L_x_28756:
        /* <DEDUP_REMOVED lines=16> */
.L_x_28762:
[----:B------:R-:W-:Y:S05]  /*ba80*/  BSYNC B4 ;  /* 0x0000000000047941 */ /* 0x000fea0003800000 */
.L_x_28761:
        /* <DEDUP_REMOVED lines=43> */
.L_x_28760:
[----:B------:R-:W-:Y:S05]  /*bd40*/  BSYNC B3 ;  /* 0x0000000000037941 */ /* 0x000fea0003800000 */
.L_x_28759:
        /* <DEDUP_REMOVED lines=10> */
.L_x_28755:
[----:B------:R-:W-:Y:S05]  /*bdf0*/  BSYNC B2 ;  /* 0x0000000000027941 */ /* 0x000fea0003800000 */
.L_x_28754:
        /* <DEDUP_REMOVED lines=15> */
.L_x_28764:
[----:B------:R-:W-:Y:S05]  /*bef0*/  BSYNC B2 ;  /* 0x0000000000027941 */ /* 0x000fea0003800000 */
.L_x_28763:
[----:B------:R-:W-:Y:S02]  /*bf00*/  IADD3 R153, R153, 0x20, RZ ;  /* 0x0000002099997810 */ /* 0x000fe40007ffe0ff */
[----:B------:R-:W-:Y:S02]  /*bf10*/  IADD3 R149, R149, 0x20, RZ ;  /* 0x0000002095957810 */ /* 0x000fe40007ffe0ff */
.L_x_28726:
[----:B------:R-:W-:Y:S05]  /*bf20*/  BSYNC B1 ;  /* 0x0000000000017941 */ /* 0x000fea0003800000 */
.L_x_28725:
[----:B------:R-:W-:Y:S01]  /*bf30*/  ISETP.NE.AND P2, PT, R167, RZ, PT ;  /* 0x000000ffa700720c */ /* 0x000fe20003f45270 */
[----:B------:R-:W-:-:S12]  /*bf40*/  BSSY B1, `(.L_x_28765) ;  /* 0x0000189000017945 */ /* 0x000fd80003800000 */
[----:B------:R-:W-:Y:S05]  /*bf50*/  @!P2 BRA `(.L_x_28766) ;  /* 0x000018700000a947 */ /* 0x000fea0003800000 */
[----:B------:R-:W-:-:S04]  /*bf60*/  ISETP.NE.U32.AND P2, PT, RZ, c[0x0][0x180], PT ;  /* 0x00006000ff007a0c */ /* 0x000fc80003f45070 */
[----:B------:R-:W-:Y:S02]  /*bf70*/  ISETP.NE.AND.EX P2, PT, RZ, c[0x0][0x184], PT, P2 ;  /* 0x00006100ff007a0c */ /* 0x000fe40003f45320 */
[----:B0-----:R-:W-:-:S11]  /*bf80*/  @P1 MOV R6, 0x10 ;  /* 0x0000001000061802 */ /* 0x001fd60000000f00 */
        /* <DEDUP_REMOVED lines=24> */
.L_x_28770:
[----:B------:R-:W-:Y:S02]  /*c110*/  IMAD.MOV.U32 R168, RZ, RZ, R156 ;  /* 0x000000ffffa87224 */ /* 0x000fe400078e009c */
.L_x_28771:
[----:B------:R-:W-:Y:S05]  /*c120*/  BSYNC B3 ;  /* 0x0000000000037941 */ /* 0x000fea0003800000 */
.L_x_28769:
        /* <DEDUP_REMOVED lines=16> */
.L_x_28775:
[----:B------:R-:W-:Y:S05]  /*c230*/  BSYNC B4 ;  /* 0x0000000000047941 */ /* 0x000fea0003800000 */
.L_x_28774:
        /* <DEDUP_REMOVED lines=43> */
.L_x_28773:
[----:B------:R-:W-:Y:S05]  /*c4f0*/  BSYNC B3 ;  /* 0x0000000000037941 */ /* 0x000fea0003800000 */
.L_x_28772:
        /* <DEDUP_REMOVED lines=10> */
.L_x_28768:
[----:B0-----:R-:W-:Y:S05]  /*c5a0*/  BSYNC B2 ;  /* 0x0000000000027941 */ /* 0x001fea0003800000 */
.L_x_28767:
        /* <DEDUP_REMOVED lines=18> */
.L_x_28779:
[----:B------:R-:W-:Y:S02]  /*c6d0*/  MOV R168, R156 ;  /* 0x0000009c00a87202 */ /* 0x000fe40000000f00 */
.L_x_28780:
[----:B------:R-:W-:Y:S05]  /*c6e0*/  BSYNC B3 ;  /* 0x0000000000037941 */ /* 0x000fea0003800000 */
.L_x_28778:
        /* <DEDUP_REMOVED lines=16> */
.L_x_28784:
[----:B------:R-:W-:Y:S05]  /*c7f0*/  BSYNC B4 ;  /* 0x0000000000047941 */ /* 0x000fea0003800000 */
.L_x_28783:
        /* <DEDUP_REMOVED lines=43> */
.L_x_28782:
[----:B------:R-:W-:Y:S05]  /*cab0*/  BSYNC B3 ;  /* 0x0000000000037941 */ /* 0x000fea0003800000 */
.L_x_28781:
        /* <DEDUP_REMOVED lines=10> */
.L_x_28777:
[----:B------:R-:W-:Y:S05]  /*cb60*/  BSYNC B2 ;  /* 0x0000000000027941 */ /* 0x000fea0003800000 */
.L_x_28776:
        /* <DEDUP_REMOVED lines=18> */
.L_x_28788:
[----:B------:R-:W-:Y:S02]  /*cc90*/  IMAD.MOV.U32 R168, RZ, RZ, R156 ;  /* 0x000000ffffa87224 */ /* 0x000fe400078e009c */
.L_x_28789:
[----:B------:R-:W-:Y:S05]  /*cca0*/  BSYNC B3 ;  /* 0x0000000000037941 */ /* 0x000fea0003800000 */
.L_x_28787:
        /* <DEDUP_REMOVED lines=16> */
.L_x_28793:
[----:B------:R-:W-:Y:S05]  /*cdb0*/  BSYNC B4 ;  /* 0x0000000000047941 */ /* 0x000fea0003800000 */
.L_x_28792:
        /* <DEDUP_REMOVED lines=43> */
.L_x_28791:
[----:B------:R-:W-:Y:S05]  /*d070*/  BSYNC B3 ;  /* 0x0000000000037941 */ /* 0x000fea0003800000 */
.L_x_28790:
        /* <DEDUP_REMOVED lines=10> */
.L_x_28786:
[----:B------:R-:W-:Y:S05]  /*d120*/  BSYNC B2 ;  /* 0x0000000000027941 */ /* 0x000fea0003800000 */
.L_x_28785:
        /* <DEDUP_REMOVED lines=18> */
.L_x_28797:
[----:B------:R-:W-:Y:S02]  /*d250*/  IMAD.MOV.U32 R170, RZ, RZ, R156 ;  /* 0x000000ffffaa7224 */ /* 0x000fe400078e009c */
.L_x_28798:
[----:B------:R-:W-:Y:S05]  /*d260*/  BSYNC B3 ;  /* 0x0000000000037941 */ /* 0x000fea0003800000 */
.L_x_28796:
        /* <DEDUP_REMOVED lines=16> */
.L_x_28802:
[----:B------:R-:W-:Y:S05]  /*d370*/  BSYNC B4 ;  /* 0x0000000000047941 */ /* 0x000fea0003800000 */
.L_x_28801:
        /* <DEDUP_REMOVED lines=43> */
.L_x_28800:
[----:B------:R-:W-:Y:S05]  /*d630*/  BSYNC B3 ;  /* 0x0000000000037941 */ /* 0x000fea0003800000 */
.L_x_28799:
        /* <DEDUP_REMOVED lines=10> */
.L_x_28795:
[----:B------:R-:W-:Y:S05]  /*d6e0*/  BSYNC B2 ;  /* 0x0000000000027941 */ /* 0x000fea0003800000 */
.L_x_28794:
[----:B------:R-:W-:-:S04]  /*d6f0*/  IMAD.MOV.U32 R160, RZ, RZ, 0x10 ;  /* 0x00000010ffa07424 */ /* 0x000fc800078e00ff */
[----:B------:R-:W-:-:S05]  /*d700*/  IMAD.WIDE.U32 R160, R153, R160, c[0x0][0x188] ;  /* 0x0000620099a07625 */ /* 0x000fca00078e00a0 */
[----:B------:R0:W-:Y:S01]  /*d710*/  STG.E.128 [R160.64], R4 ;  /* 0x00000004a0007986 */ /* 0x0001e2000c101d06 */
[----:B------:R-:W-:Y:S05]  /*d720*/  @!P1 BRA `(.L_x_28766) ;  /* 0x000000a000009947 */ /* 0x000fea0003800000 */
[----:B------:R-:W-:Y:S02]  /*d730*/  IMAD.U32 R151, R144, 0x10000, RZ ;  /* 0x0001000090977824 */ /* 0x000fe400078e00ff */
[----:B------:R-:W-:-:S03]  /*d740*/  IMAD.WIDE.U32 R152, R149, R152, c[0x0][0x190] ;  /* 0x0000640095987625 */ /* 0x000fc600078e0098 */
[----:B0-----:R-:W-:Y:S02]  /*d750*/  LOP3.LUT R160, R151, 0xff0000, RZ, 0xc0, !PT ;  /* 0x00ff000097a07812 */ /* 0x001fe400078ec0ff */
[----:B------:R-:W-:-:S05]  /*d760*/  LOP3.LUT R151, R145, 0xffff, RZ, 0xc0, !PT ;  /* 0x0000ffff91977812 */ /* 0x000fca00078ec0ff */
[----:B------:R-:W-:Y:S01]  /*d770*/  IMAD R151, R151, 0x1000000, R160 ;  /* 0x0100000097977824 */ /* 0x000fe200078e02a0 */
[----:B------:R-:W-:-:S04]  /*d780*/  LOP3.LUT R160, R143, 0xff, RZ, 0xc0, !PT ;  /* 0x000000ff8fa07812 */ /* 0x000fc800078ec0ff */
[----:B------:R-:W-:Y:S02]  /*d790*/  LEA R151, R160, R151, 0x8 ;  /* 0x00000097a0977211 */ /* 0x000fe400078e40ff */
[----:B------:R-:W-:-:S05]  /*d7a0*/  LOP3.LUT R160, R146, 0xff, RZ, 0xc0, !PT ;  /* 0x000000ff92a07812 */ /* 0x000fca00078ec0ff */
[----:B------:R-:W-:-:S05]  /*d7b0*/  IMAD.IADD R151, R151, 0x1, R160 ;  /* 0x0000000197977824 */ /* 0x000fca00078e02a0 */
[----:B------:R0:W-:Y:S02]  /*d7c0*/  STG.E [R152.64], R151 ;  /* 0x0000009798007986 */ /* 0x0001e4000c101906 */
.L_x_28766:
[----:B------:R-:W-:Y:S05]  /*d7d0*/  BSYNC B1 ;  /* 0x0000000000017941 */ /* 0x000fea0003800000 */
.L_x_28765:
        /* <DEDUP_REMOVED lines=41> */
[----:B------:R-:W-:Y:S01]  /*da70*/  FADD.FTZ R152, R6, R151 ;  /* 0x0000009706987221 */ /* 0x000fe20000010000 */
[----:B------:R-:W-:Y:S02]  /*da80*/  P2R R151, PR, RZ, 0x1 ;  /* 0x00000001ff977803 */ /* 0x000fe40000000000 */
[----:B------:R-:W-:Y:S01]  /*da90*/  ISETP.NE.AND P0, PT, R153, RZ, PT ;  /* 0x000000ff9900720c */ /* 0x000fe20003f05270 */
[----:B------:R-:W-:Y:S01]  /*daa0*/  @P6 FADD.FTZ R149, R7, R152 ;  /* 0x0000009807956221 */ /* 0x000fe20000010000 */
[----:B------:R-:W-:Y:S09]  /*dab0*/  BRA.DIV ~URZ, `(.L_x_28803) ;  /* 0x000011627f007947 */ /* 0x000ff2000b800000 */
[----:B------:R0:W2:Y:S02]  /*dac0*/  SHFL.BFLY PT, R152, R149, 0x1, 0x1f ;  /* 0x0c201f0095987f89 */ /* 0x0000a400000e0000 */
.L_x_28823:
[----:B-12---:R-:W-:Y:S01]  /*dad0*/  FADD.FTZ R169, R149, R152 ;  /* 0x0000009895a97221 */ /* 0x006fe20000010000 */
        /* <DEDUP_REMOVED lines=87> */
.L_x_28824:
[----:B------:R-:W-:Y:S01]  /*e050*/  LOP3.LUT P2, RZ, R148, 0x1f, RZ, 0xc0, !PT ;  /* 0x0000001f94ff7812 */ /* 0x000fe2000784c0ff */
[----:B01----:R-:W-:Y:S01]  /*e060*/  FADD.FTZ R170, R171, R170 ;  /* 0x000000aaabaa7221 */ /* 0x003fe20000010000 */
[----:B------:R-:W-:Y:S01]  /*e070*/  BSSY B1, `(.L_x_28805) ;  /* 0x00000b3000017945 */ /* 0x000fe20003800000 */
[----:B------:R-:W-:-:S04]  /*e080*/  IMAD.MOV.U32 R149, RZ, RZ, c[0x0][0x1e0] ;  /* 0x00007800ff957624 */ /* 0x000fc800078e00ff */
        /* <DEDUP_REMOVED lines=9> */
[----:B------:R-:W-:-:S04]  /*e120*/  FADD.FTZ R149, R149, R150 ;  /* 0x0000009695957221 */ /* 0x000fc80000010000 */
        /* <DEDUP_REMOVED lines=29> */
.L_x_28808:
[----:B------:R-:W-:Y:S05]  /*e300*/  BSYNC B2 ;  /* 0x0000000000027941 */ /* 0x000fea0003800000 */
.L_x_28807:
        /* <DEDUP_REMOVED lines=19> */
.L_x_28810:
[----:B------:R-:W-:Y:S05]  /*e440*/  BSYNC B2 ;  /* 0x0000000000027941 */ /* 0x000fea0003800000 */
.L_x_28809:
        /* <DEDUP_REMOVED lines=19> */
.L_x_28812:
[----:B------:R-:W-:Y:S05]  /*e580*/  BSYNC B2 ;  /* 0x0000000000027941 */ /* 0x000fea0003800000 */
.L_x_28811:
        /* <DEDUP_REMOVED lines=19> */
.L_x_28814:
[----:B------:R-:W-:Y:S05]  /*e6c0*/  BSYNC B2 ;  /* 0x0000000000027941 */ /* 0x000fea0003800000 */
.L_x_28813:
        /* <DEDUP_REMOVED lines=19> */
.L_x_28816:
[----:B------:R-:W-:Y:S05]  /*e800*/  BSYNC B2 ;  /* 0x0000000000027941 */ /* 0x000fea0003800000 */
.L_x_28815:
        /* <DEDUP_REMOVED lines=19> */
.L_x_28818:
[----:B------:R-:W-:Y:S05]  /*e940*/  BSYNC B2 ;  /* 0x0000000000027941 */ /* 0x000fea0003800000 */
.L_x_28817:
        /* <DEDUP_REMOVED lines=19> */
.L_x_28820:
[----:B------:R-:W-:Y:S05]  /*ea80*/  BSYNC B2 ;  /* 0x0000000000027941 */ /* 0x000fea0003800000 */
.L_x_28819:
        /* <DEDUP_REMOVED lines=17> */
.L_x_28806:
[----:B0-----:R-:W-:Y:S05]  /*eba0*/  BSYNC B1 ;  /* 0x0000000000017941 */ /* 0x001fea0003800000 */
.L_x_28805:
[----:B------:R-:W-:-:S05]  /*ebb0*/  IMAD.MOV.U32 R148, RZ, RZ, c[0x0][0x160] ;  /* 0x00005800ff947624 */ /* 0x000fca00078e00ff */
[----:B------:R-:W-:-:S04]  /*ebc0*/  LEA R141, R148, R141, 0x2 ;  /* 0x0000008d948d7211 */ /* 0x000fc800078e10ff */
[----:B------:R-:W-:-:S13]  /*ebd0*/  ISETP.GE.AND P1, PT, R141, c[0x0][0x164], PT ;  /* 0x000059008d007a0c */ /* 0x000fda0003f26270 */
[----:B------:R-:W-:Y:S01]  /*ebe0*/  @P1 CALL.REL.NOINC `(.L_x_28821) ;  /* 0x0000001000001944 */ /* 0x000fe20003c00000 */
[----:B------:R-:W-:Y:S05]  /*ebf0*/  BRA `(.L_x_28822) ;  /* 0xffff238000007947 */ /* 0x000fea000383ffff */
.L_x_28821:
[----:B------:R-:W-:Y:S05]  /*ec00*/  BSYNC B0 ;  /* 0x0000000000007941 */ /* 0x000fea0003800000 */
.L_x_28484:
[----:B------:R-:W-:Y:S05]  /*ec10*/  EXIT ;  /* 0x000000000000794d */ /* 0x000fea0003800000 */
.L_x_28803:
[----:B------:R-:W-:Y:S01]  /*ec20*/  IMAD.MOV.U32 R152, RZ, RZ, 0x1 ;  /* 0x00000001ff987424 */ /* 0x000fe200078e00ff */
[----:B-1----:R-:W-:Y:S01]  /*ec30*/  MOV R160, 0xec70 ;  /* 0x0000ec7000a07802 */ /* 0x002fe20000000f00 */
[----:B------:R-:W-:Y:S02]  /*ec40*/  IMAD.MOV.U32 R151, RZ, RZ, 0x1f ;  /* 0x0000001fff977424 */ /* 0x000fe400078e00ff */
[----:B------:R-:W-:Y:S02]  /*ec50*/  IMAD.MOV.U32 R168, RZ, RZ, -0x1 ;  /* 0xffffffffffa87424 */ /* 0x000fe400078e00ff */
[----:B-----5:R-:W-:Y:S05]  /*ec60*/  CALL.REL.NOINC `($__internal_158_$__cuda_sm70_shflsync_bfly_p) ;  /* 0x000007f000007944 */ /* 0x020fea0003c00000 */
[----:B01----:R-:W-:Y:S05]  /*ec70*/  BRA `(.L_x_28823) ;  /* 0xffffee5000007947 */ /* 0x003fea000383ffff */
.L_x_28804:
[----:B0-----:R-:W-:Y:S01]  /*ec80*/  MOV R149, R169 ;  /* 0x000000a900957202 */ /* 0x001fe20000000f00 */
[----:B------:R-:W-:Y:S01]  /*ec90*/  IMAD.MOV.U32 R152, RZ, RZ, 0x2 ;  /* 0x00000002ff987424 */ /* 0x000fe200078e00ff */
[----:B------:R-:W-:Y:S01]  /*eca0*/  MOV R160, 0xece0 ;  /* 0x0000ece000a07802 */ /* 0x000fe20000000f00 */
[----:B------:R-:W-:Y:S02]  /*ecb0*/  IMAD.MOV.U32 R151, RZ, RZ, 0x1f ;  /* 0x0000001fff977424 */ /* 0x000fe400078e00ff */
[----:B------:R-:W-:Y:S02]  /*ecc0*/  IMAD.MOV.U32 R168, RZ, RZ, -0x1 ;  /* 0xffffffffffa87424 */ /* 0x000fe400078e00ff */
[----:B-----5:R-:W-:Y:S05]  /*ecd0*/  CALL.REL.NOINC `($__internal_158_$__cuda_sm70_shflsync_bfly_p) ;  /* 0x0000078000007944 */ /* 0x020fea0003c00000 */
[----:B01----:R-:W-:Y:S01]  /*ece0*/  FADD.FTZ R149, R169, R152 ;  /* 0x00000098a9957221 */ /* 0x003fe20000010000 */
[----:B------:R-:W-:Y:S01]  /*ecf0*/  HFMA2.MMA R152, -RZ, RZ, 0, 2.384185791015625e-07 ;  /* 0x00000004ff987435 */ /* 0x000fe200000001ff */
[----:B------:R-:W-:Y:S01]  /*ed00*/  IMAD.MOV.U32 R151, RZ, RZ, 0x1f ;  /* 0x0000001fff977424 */ /* 0x000fe200078e00ff */
[----:B------:R-:W-:Y:S01]  /*ed10*/  MOV R160, 0xed40 ;  /* 0x0000ed4000a07802 */ /* 0x000fe20000000f00 */
[----:B------:R-:W-:-:S03]  /*ed20*/  IMAD.MOV.U32 R168, RZ, RZ, -0x1 ;  /* 0xffffffffffa87424 */ /* 0x000fc600078e00ff */
[----:B------:R-:W-:Y:S05]  /*ed30*/  CALL.REL.NOINC `($__internal_158_$__cuda_sm70_shflsync_bfly_p) ;  /* 0x0000072000007944 */ /* 0x000fea0003c00000 */
[----:B01----:R-:W-:Y:S01]  /*ed40*/  FADD.FTZ R149, R149, R152 ;  /* 0x0000009895957221 */ /* 0x003fe20000010000 */
[----:B------:R-:W-:Y:S01]  /*ed50*/  MOV R151, 0x1f ;  /* 0x0000001f00977802 */ /* 0x000fe20000000f00 */
[----:B------:R-:W-:Y:S01]  /*ed60*/  IMAD.MOV.U32 R152, RZ, RZ, 0x8 ;  /* 0x00000008ff987424 */ /* 0x000fe200078e00ff */
[----:B------:R-:W-:Y:S01]  /*ed70*/  MOV R160, 0xeda0 ;  /* 0x0000eda000a07802 */ /* 0x000fe20000000f00 */
[----:B------:R-:W-:-:S02]  /*ed80*/  IMAD.MOV.U32 R168, RZ, RZ, -0x1 ;  /* 0xffffffffffa87424 */ /* 0x000fc400078e00ff */
[----:B------:R-:W-:Y:S05]  /*ed90*/  CALL.REL.NOINC `($__internal_158_$__cuda_sm70_shflsync_bfly_p) ;  /* 0x000006c000007944 */ /* 0x000fea0003c00000 */
[----:B01----:R-:W-:Y:S01]  /*eda0*/  FADD.FTZ R149, R149, R152 ;  /* 0x0000009895957221 */ /* 0x003fe20000010000 */
[----:B------:R-:W-:Y:S01]  /*edb0*/  MOV R168, 0xffffffff ;  /* 0xffffffff00a87802 */ /* 0x000fe20000000f00 */
[----:B------:R-:W-:Y:S01]  /*edc0*/  IMAD.MOV.U32 R152, RZ, RZ, 0x10 ;  /* 0x00000010ff987424 */ /* 0x000fe200078e00ff */
[----:B------:R-:W-:Y:S01]  /*edd0*/  MOV R160, 0xee00 ;  /* 0x0000ee0000a07802 */ /* 0x000fe20000000f00 */
[----:B------:R-:W-:-:S02]  /*ede0*/  IMAD.MOV.U32 R151, RZ, RZ, 0x1f ;  /* 0x0000001fff977424 */ /* 0x000fc400078e00ff */
[----:B------:R-:W-:Y:S05]  /*edf0*/  CALL.REL.NOINC `($__internal_158_$__cuda_sm70_shflsync_bfly_p) ;  /* 0x0000066000007944 */ /* 0x000fea0003c00000 */
[----:B-1----:R-:W-:Y:S01]  /*ee00*/  FADD.FTZ R152, R149, R152 ;  /* 0x0000009895987221 */ /* 0x002fe20000010000 */
[----:B------:R-:W-:Y:S01]  /*ee10*/  P2R R160, PR, RZ, 0x40 ;  /* 0x00000040ffa07803 */ /* 0x000fe20000000000 */
[----:B0-----:R-:W-:Y:S01]  /*ee20*/  IMAD.MOV.U32 R168, RZ, RZ, -0x1 ;  /* 0xffffffffffa87424 */ /* 0x001fe200078e00ff */
[----:B------:R-:W-:Y:S01]  /*ee30*/  ISETP.NE.AND P6, PT, R170, RZ, PT ;  /* 0x000000ffaa00720c */ /* 0x000fe20003fc5270 */
        /* <DEDUP_REMOVED lines=68> */
[----:B------:R-:W-:Y:S02]  /*f280*/  IMAD.MOV.U32 R152, RZ, RZ, 0x1 ;  /* 0x00000001ff987424 */ /* 0x000fe400078e00ff */
[----:B------:R-:W-:Y:S02]  /*f290*/  IMAD.MOV.U32 R151, RZ, RZ, 0x1f ;  /* 0x0000001fff977424 */ /* 0x000fe400078e00ff */
[----:B------:R-:W-:Y:S05]  /*f2a0*/  CALL.REL.NOINC `($__internal_158_$__cuda_sm70_shflsync_bfly_p) ;  /* 0x000001b000007944 */ /* 0x000fea0003c00000 */
[----:B01----:R-:W-:Y:S01]  /*f2b0*/  FADD.FTZ R149, R149, R152 ;  /* 0x0000009895957221 */ /* 0x003fe20000010000 */
[----:B------:R-:W-:Y:S01]  /*f2c0*/  HFMA2.MMA R152, -RZ, RZ, 0, 1.1920928955078125e-07 ;  /* 0x00000002ff987435 */ /* 0x000fe200000001ff */
        /* <DEDUP_REMOVED lines=17> */
[----:B------:R-:W-:Y:S01]  /*f3e0*/  MOV R160, 0xf440 ;  /* 0x0000f44000a07802 */ /* 0x000fe20000000f00 */
[----:B------:R-:W-:-:S02]  /*f3f0*/  IMAD.MOV.U32 R152, RZ, RZ, 0x10 ;  /* 0x00000010ff987424 */ /* 0x000fc400078e00ff */
[----:B0-----:R-:W-:Y:S01]  /*f400*/  IMAD.MOV.U32 R151, RZ, RZ, 0x1f ;  /* 0x0000001fff977424 */ /* 0x001fe200078e00ff */
[----:B------:R-:W-:Y:S01]  /*f410*/  MOV R149, R170 ;  /* 0x000000aa00957202 */ /* 0x000fe20000000f00 */
[----:B------:R-:W-:Y:S02]  /*f420*/  IMAD.MOV.U32 R168, RZ, RZ, -0x1 ;  /* 0xffffffffffa87424 */ /* 0x000fe400078e00ff */
[----:B------:R-:W-:Y:S05]  /*f430*/  CALL.REL.NOINC `($__internal_158_$__cuda_sm70_shflsync_bfly_p) ;  /* 0x0000002000007944 */ /* 0x000fea0003c00000 */
[----:B-1----:R-:W-:Y:S01]  /*f440*/  IMAD.MOV.U32 R171, RZ, RZ, R152 ;  /* 0x000000ffffab7224 */ /* 0x002fe200078e0098 */
[----:B0-----:R-:W-:Y:S05]  /*f450*/  BRA `(.L_x_28824) ;  /* 0xffffebf000007947 */ /* 0x001fea000383ffff */
        .weak           $__internal_158_$__cuda_sm70_shflsync_bfly_p
        .type           $__internal_158_$__cuda_sm70_shflsync_bfly_p,@function
        .size           $__internal_158_$__cuda_sm70_shflsync_bfly_p,(.L_x_29298 - $__internal_158_$__cuda_sm70_shflsync_bfly_p)
$__internal_158_$__cuda_sm70_shflsync_bfly_p:
[----:B------:R-:W-:Y:S01]  /*f460*/  IMAD.MOV.U32 R161, RZ, RZ, 0x0 ;  /* 0x00000000ffa17424 */ /* 0x000fe200078e00ff */
[----:B------:R-:W-:Y:S04]  /*f470*/  WARPSYNC R168 ;  /* 0x000000a800007348 */ /* 0x000fe80003800000 */
[----:B------:R0:W1:Y:S01]  /*f480*/  SHFL.BFLY PT, R152, R149, R152, R151 ;  /* 0x0c00009895987389 */ /* 0x00006200000e0097 */
[----:B------:R-:W-:Y:S05]  /*f490*/  RET.REL.NODEC R160 `(_ZN10layer_norm13ln_fwd_kernelINS_13Kernel_traitsIfffffjLj1024ELj1ELj4ELj1ELj16ENS_18Kernel_traits_baseILj1024EfffffjLj128EEEEELb1ELb1ELb1ELb0EEEvNS_9FwdParamsE) ;  /* 0xffff0b60a0007950 */ /* 0x000fea0003c3ffff */
.L_x_28825:
        /* <DEDUP_REMOVED lines=14> */
.L_x_29298:


//--------------------- .text._ZN10layer_norm13ln_fwd_kernelINS_13Kernel_traitsIfffffjLj1024ELj1ELj4ELj1ELj16ENS_18Kernel_traits_baseILj1024EfffffjLj128EEEEELb1ELb1ELb1ELb1EEEvNS_9FwdParamsE --------------------------
	.section	.text._ZN10layer_norm13ln_fwd_kernelINS_13Kernel_traitsIfffffjLj1024ELj1ELj4ELj1ELj16ENS_18Kernel_traits_baseILj1024EfffffjLj128EEEEELb1ELb1ELb1ELb1EEEvNS_9FwdParamsE,"ax",@progbits
	.sectioninfo	@"SHI_REGISTERS=168"
	.align	128
        .global         _ZN10layer_norm13ln_fwd_kernelINS_13Kernel_traitsIfffffjLj1024ELj1ELj4ELj1ELj16ENS_18Kernel_traits_baseILj1024EfffffjLj128EEEEELb1ELb1ELb1ELb1EEEvNS_9FwdParamsE
        .type           _ZN10layer_norm13ln_fwd_kernelINS_13Kernel_traitsIfffffjLj1024ELj1ELj4ELj1ELj16ENS_18Kernel_traits_baseILj1024EfffffjLj128EEEEELb1ELb1ELb1ELb1EEEvNS_9FwdParamsE,@function
        .size           _ZN10layer_norm13ln_fwd_kernelINS_13Kernel_traitsIfffffjLj1024ELj1ELj4ELj1ELj16ENS_18Kernel_traits_baseILj1024EfffffjLj128EEEEELb1ELb1ELb1ELb1EEEvNS_9FwdParamsE,(.L_x_29299 - _ZN10layer_norm13ln_fwd_kernelINS_13Kernel_traitsIfffffjLj1024ELj1ELj4ELj1ELj16ENS_18Kernel_traits_baseILj1024EfffffjLj128EEEEELb1ELb1ELb1ELb1EEEvNS_9FwdParamsE)
        .other          _ZN10layer_norm13ln_fwd_kernelINS_13Kernel_traitsIfffffjLj1024ELj1ELj4ELj1ELj16ENS_18Kernel_traits_baseILj1024EfffffjLj128EEEEELb1ELb1ELb1ELb1EEEvNS_9FwdParamsE,@"STO_CUDA_ENTRY STV_DEFAULT"
_ZN10layer_norm13ln_fwd_kernelINS_13Kernel_traitsIfffffjLj1024ELj1ELj4ELj1ELj16ENS_18Kernel_traits_baseILj1024EfffffjLj128EEEEELb1ELb1ELb1ELb1EEEvNS_9FwdParamsE:
.text._ZN10layer_norm13ln_fwd_kernelINS_13Kernel_traitsIfffffjLj1024ELj1ELj4ELj1ELj16ENS_18Kernel_traits_baseILj1024EfffffjLj128EEEEELb1ELb1ELb1ELb1EEEvNS_9FwdParamsE:
        /* <DEDUP_REMOVED lines=30> */
[----:B------:R-:W-:Y:S01]  /*01e0*/  CS2R R12, SRZ ;  /* 0x00000000000c7805 */ /* 0x000fe2000001ff00 */
[----:B--2---:R-:W0:Y:S01]  /*01f0*/  @P0 R2UR UR4, R2 ;  /* 0x00000000020403c2 */ /* 0x004e2200000e0000 */
[----:B---3--:R-:W-:-:S07]  /*0200*/  @P0 IADD3 R4, P1, R6, c[0x0][0x240], RZ ;  /* 0x0000900006040a10 */ /* 0x008fce0007f3e0ff */
[----:B------:R1:W2:Y:S01]  /*0210*/  @P0 R2UR UR5, R3 ;  /* 0x00000000030503c2 */ /* 0x0002a200000e0000 */
        /* <DEDUP_REMOVED lines=25> */
[----:B------:R-:W-:Y:S01]  /*03b0*/  LEA R104, P3, R150, c[0x0][0x1c8], 0x4 ;  /* 0x0000720096687a11 */ /* 0x000fe200078620ff */
        /* <DEDUP_REMOVED lines=16> */
[----:B------:R-:W-:-:S03]  /*04c0*/  LOP3.LUT R3, R9, UR15, R10, 0x96, !PT ;  /* 0x0000000f09037c12 */ /* 0x000fc6000f8e960a */
[----:B------:R-:W-:Y:S01]  /*04d0*/  IMAD.X R105, RZ, RZ, c[0x0][0x1cc], P3 ;  /* 0x00007300ff697624 */ /* 0x000fe200018e06ff */
        /* <DEDUP_REMOVED lines=15> */
[----:B------:R-:W-:Y:S01]  /*05d0*/  CS2R R8, SRZ ;  /* 0x0000000000087805 */ /* 0x000fe2000001ff00 */
[----:B------:R-:W-:Y:S02]  /*05e0*/  IADD3.X R7, RZ, c[0x0][0x21c], RZ, P1, !PT ;  /* 0x00008700ff077a10 */ /* 0x000fe40000ffe4ff */
[----:B------:R-:W-:Y:S01]  /*05f0*/  ISETP.GE.AND P1, PT, R151, c[0x0][0x164], PT ;  /* 0x0000590097007a0c */ /* 0x000fe20003f26270 */
[----:B------:R-:W-:Y:S01]  /*0600*/  IMAD.HI.U32 R3, R106, -0x2daee0ad, RZ ;  /* 0xd2511f536a037827 */ /* 0x000fe200078e00ff */
[----:B------:R-:W-:Y:S01]  /*0610*/  LOP3.LUT R108, R5, UR23, R10, 0x96, !PT ;  /* 0x00000017056c7c12 */ /* 0x000fe2000f8e960a */
[----:B------:R0:W5:Y:S01]  /*0620*/  @P0 LDG.E.128 R12, [R6.64+0x200] ;  /* 0x00020006060c0981 */ /* 0x000162000c1e1d00 */
[----:B------:R-:W-:-:S02]  /*0630*/  CS2R R10, SRZ ;  /* 0x00000000000a7805 */ /* 0x000fc4000001ff00 */
[----:B------:R-:W-:Y:S01]  /*0640*/  LOP3.LUT R146, R3, UR24, R2, 0x96, !PT ;  /* 0x0000001803927c12 */ /* 0x000fe2000f8e9602 */
[----:B------:R0:W5:Y:S01]  /*0650*/  @P0 LDG.E.128 R16, [R6.64+0x400] ;  /* 0x0004000606100981 */ /* 0x000162000c1e1d00 */
[----:B------:R-:W-:-:S03]  /*0660*/  IADD3 R2, P2, R0, c[0x0][0x1b0], RZ ;  /* 0x00006c0000027a10 */ /* 0x000fc60007f5e0ff */
[----:B------:R0:W5:Y:S02]  /*0670*/  @P0 LDG.E.128 R8, [R6.64] ;  /* 0x0000000606080981 */ /* 0x000164000c1e1d00 */
        /* <DEDUP_REMOVED lines=19> */
[----:B------:R-:W-:-:S03]  /*07b0*/  IMAD.HI.U32 R5, R146, -0x326172a9, RZ ;  /* 0xcd9e8d5792057827 */ /* 0x000fc600078e00ff */
[----:B------:R2:W5:Y:S04]  /*07c0*/  LDG.E.128 R44, [R2.64+0x200] ;  /* 0x00020006022c7981 */ /* 0x000568000c1e1d00 */
[----:B------:R2:W5:Y:S04]  /*07d0*/  LDG.E.128 R48, [R2.64+0x400] ;  /* 0x0004000602307981 */ /* 0x000568000c1e1d00 */
[----:B------:R2:W5:Y:S04]  /*07e0*/  LDG.E.128 R52, [R2.64+0x600] ;  /* 0x0006000602347981 */ /* 0x000568000c1e1d00 */
[----:B------:R2:W5:Y:S04]  /*07f0*/  LDG.E.128 R56, [R2.64+0x800] ;  /* 0x0008000602387981 */ /* 0x000568000c1e1d00 */
[----:B------:R2:W5:Y:S04]  /*0800*/  LDG.E.128 R60, [R2.64+0xa00] ;  /* 0x000a0006023c7981 */ /* 0x000568000c1e1d00 */
[----:B------:R2:W5:Y:S04]  /*0810*/  LDG.E.128 R64, [R2.64+0xc00] ;  /* 0x000c000602407981 */ /* 0x000568000c1e1d00 */
[----:B------:R2:W5:Y:S01]  /*0820*/  LDG.E.128 R68, [R2.64+0xe00] ;  /* 0x000e000602447981 */ /* 0x000562000c1e1d00 */
[----:B------:R-:W-:Y:S01]  /*0830*/  LOP3.LUT R0, R5, UR25, R0, 0x96, !PT ;  /* 0x0000001905007c12 */ /* 0x000fe2000f8e9600 */
[----:B------:R-:W-:Y:S01]  /*0840*/  HFMA2.MMA R5, -RZ, RZ, 0, 0 ;  /* 0x00000000ff057435 */ /* 0x000fe200000001ff */
[----:B------:R-:W-:Y:S01]  /*0850*/  BSSY B0, `(.L_x_28826) ;  /* 0x0000d71000007945 */ /* 0x000fe20003800000 */
[----:B--2---:R-:W-:-:S02]  /*0860*/  IMAD R2, R106, -0x2daee0ad, RZ ;  /* 0xd2511f536a027824 */ /* 0x004fc400078e02ff */
[----:B------:R-:W-:-:S05]  /*0870*/  IMAD.HI.U32 R3, R108, -0x2daee0ad, RZ ;  /* 0xd2511f536c037827 */ /* 0x000fca00078e00ff */
[----:B------:R-:W-:Y:S01]  /*0880*/  LOP3.LUT R2, R3, UR26, R2, 0x96, !PT ;  /* 0x0000001a03027c12 */ /* 0x000fe2000f8e9602 */
[----:B------:R-:W-:Y:S01]  /*0890*/  IMAD R146, R146, -0x326172a9, RZ ;  /* 0xcd9e8d5792927824 */ /* 0x000fe200078e02ff */
[----:B------:R-:W-:Y:S01]  /*08a0*/  LOP3.LUT R3, R4, 0x3, RZ, 0xc0, !PT ;  /* 0x0000000304037812 */ /* 0x000fe200078ec0ff */
[----:B------:R-:W-:Y:S01]  /*08b0*/  IMAD R4, R108, -0x2daee0ad, RZ ;  /* 0xd2511f536c047824 */ /* 0x000fe200078e02ff */
[----:B-1----:R-:W-:Y:S02]  /*08c0*/  ULDC.U8 UR8, c[0x0][0x1f0] ;  /* 0x00007c0000087ab9 */ /* 0x002fe40000000000 */
.L_x_29136:
[----:B------:R-:W-:-:S04]  /*08d0*/  IMAD.MOV.U32 R154, RZ, RZ, 0x4 ;  /* 0x00000004ff9a7424 */ /* 0x000fc800078e00ff */
[----:B------:R-:W-:-:S05]  /*08e0*/  IMAD.WIDE R112, R151, R154, c[0x0][0x1d0] ;  /* 0x0000740097707625 */ /* 0x000fca00078e029a */
[----:B------:R-:W2:Y:S01]  /*08f0*/  LDG.E R118, [R112.64] ;  /* 0x0000000670767981 */ /* 0x000ea2000c1e1900 */
[----:B------:R-:W-:Y:S01]  /*0900*/  ISETP.NE.U32.AND P0, PT, RZ, c[0x0][0x180], PT ;  /* 0x00006000ff007a0c */ /* 0x000fe20003f05070 */
[----:B------:R-:W-:Y:S01]  /*0910*/  IMAD R114, R151, c[0x0][0x168], RZ ;  /* 0x00005a0097727a24 */ /* 0x000fe200078e02ff */
[----:B------:R-:W-:Y:S02]  /*0920*/  MOV R157, RZ ;  /* 0x000000ff009d7202 */ /* 0x000fe40000000f00 */
        /* <DEDUP_REMOVED lines=17> */
[----:B------:R1:W5:Y:S01]  /*0a40*/  @P2 LDG.E.128 R108, [R114.64] ;  /* 0x00000006726c2981 */ /* 0x000362000c1e1d00 */
[----:B------:R-:W-:Y:S01]  /*0a50*/  ISETP.GT.AND P3, PT, R118, RZ, PT ;  /* 0x000000ff7600720c */ /* 0x000fe20003f64270 */
[----:B------:R-:W-:Y:S01]  /*0a60*/  BSSY B1, `(.L_x_28827) ;  /* 0x000005d000017945 */ /* 0x000fe20003800000 */
[----:B------:R-:W-:-:S11]  /*0a70*/  SHF.R.S32.HI R156, RZ, 0x1f, R151 ;  /* 0x0000001fff9c7819 */ /* 0x000fd60000011497 */
[----:B------:R-:W-:Y:S01]  /*0a80*/  @!P3 ISETP.NE.U32.AND P1, PT, RZ, c[0x0][0x180], PT ;  /* 0x00006000ff00ba0c */ /* 0x000fe20003f25070 */
[----:B------:R-:W-:-:S03]  /*0a90*/  @!P3 IMAD.MOV.U32 R118, RZ, RZ, R3 ;  /* 0x000000ffff76b224 */ /* 0x000fc600078e0003 */
        /* <DEDUP_REMOVED lines=15> */
.L_x_28830:
[----:B------:R-:W-:Y:S02]  /*0b90*/  MOV R112, R146 ;  /* 0x0000009200707202 */ /* 0x000fe40000000f00 */
.L_x_28831:
[----:B------:R-:W-:Y:S05]  /*0ba0*/  BSYNC B2 ;  /* 0x0000000000027941 */ /* 0x000fea0003800000 */
.L_x_28829:
        /* <DEDUP_REMOVED lines=16> */
.L_x_28835:
[----:B------:R-:W-:Y:S05]  /*0cb0*/  BSYNC B3 ;  /* 0x0000000000037941 */ /* 0x000fea0003800000 */
.L_x_28834:
        /* <DEDUP_REMOVED lines=44> */
.L_x_28833:
[----:B------:R-:W-:Y:S05]  /*0f80*/  BSYNC B2 ;  /* 0x0000000000027941 */ /* 0x000fea0003800000 */
.L_x_28832:
[----:B------:R-:W1:Y:S01]  /*0f90*/  I2F.U32 R3, R112 ;  /* 0x0000007000037306 */ /* 0x000e620000201000 */
[----:B------:R-:W-:Y:S02]  /*0fa0*/  IMAD.MOV.U32 R114, RZ, RZ, 0x2f800000 ;  /* 0x2f800000ff727424 */ /* 0x000fe400078e00ff */
[----:B0----5:R-:W-:-:S04]  /*0fb0*/  FMUL.FTZ R6, R108, c[0x0][0x1ec] ;  /* 0x00007b006c067a20 */ /* 0x021fc80000410000 */
[----:B------:R-:W-:Y:S02]  /*0fc0*/  FMUL.FTZ R6, R6, c[0x0][0x1e8] ;  /* 0x00007a0006067a20 */ /* 0x000fe40000410000 */
[----:B-1----:R-:W-:-:S05]  /*0fd0*/  FFMA.FTZ R3, R3, R114, 1.1641532182693481445e-10 ;  /* 0x2f00000003037423 */ /* 0x002fca0000010072 */
[----:B------:R-:W-:-:S04]  /*0fe0*/  FSETP.GTU.FTZ.AND P1, PT, R3, c[0x0][0x1e4], PT ;  /* 0x0000790003007a0b */ /* 0x000fc80003f3c000 */
[----:B------:R-:W-:Y:S02]  /*0ff0*/  FSEL R3, R6, RZ, !P1 ;  /* 0x000000ff06037208 */ /* 0x000fe40004800000 */
[----:B------:R-:W-:-:S03]  /*1000*/  SEL R6, RZ, 0x1, P1 ;  /* 0x00000001ff067807 */ /* 0x000fc60000800000 */
[----:B------:R-:W-:-:S04]  /*1010*/  FMUL.FTZ R140, R72, R3 ;  /* 0x00000003488c7220 */ /* 0x000fc80000410000 */
[----:B------:R-:W-:Y:S02]  /*1020*/  @P0 FADD.FTZ R140, R104, R140 ;  /* 0x0000008c688c0221 */ /* 0x000fe40000010000 */
.L_x_28828:
[----:B-1----:R-:W-:Y:S05]  /*1030*/  BSYNC B1 ;  /* 0x0000000000017941 */ /* 0x002fea0003800000 */
.L_x_28827:
        /* <DEDUP_REMOVED lines=18> */
.L_x_28839:
[----:B------:R-:W-:Y:S02]  /*1160*/  MOV R3, R146 ;  /* 0x0000009200037202 */ /* 0x000fe40000000f00 */
.L_x_28840:
[----:B------:R-:W-:Y:S05]  /*1170*/  BSYNC B2 ;  /* 0x0000000000027941 */ /* 0x000fea0003800000 */
.L_x_28838:
        /* <DEDUP_REMOVED lines=16> */
.L_x_28844:
[----:B------:R-:W-:Y:S05]  /*1280*/  BSYNC B3 ;  /* 0x0000000000037941 */ /* 0x000fea0003800000 */
.L_x_28843:
        /* <DEDUP_REMOVED lines=44> */
.L_x_28842:
[----:B------:R-:W-:Y:S05]  /*1550*/  BSYNC B2 ;  /* 0x0000000000027941 */ /* 0x000fea0003800000 */
.L_x_28841:
[----:B------:R-:W1:Y:S01]  /*1560*/  I2F.U32 R3, R3 ;  /* 0x0000000300037306 */ /* 0x000e620000201000 */
[----:B------:R-:W-:Y:S02]  /*1570*/  IMAD.MOV.U32 R114, RZ, RZ, 0x2f800000 ;  /* 0x2f800000ff727424 */ /* 0x000fe400078e00ff */
[----:B-----5:R-:W-:-:S04]  /*1580*/  FMUL.FTZ R113, R109, c[0x0][0x1ec] ;  /* 0x00007b006d717a20 */ /* 0x020fc80000410000 */
[----:B------:R-:W-:Y:S02]  /*1590*/  FMUL.FTZ R113, R113, c[0x0][0x1e8] ;  /* 0x00007a0071717a20 */ /* 0x000fe40000410000 */
[----:B01----:R-:W-:-:S05]  /*15a0*/  FFMA.FTZ R7, R3, R114, 1.1641532182693481445e-10 ;  /* 0x2f00000003077423 */ /* 0x003fca0000010072 */
[----:B------:R-:W-:-:S04]  /*15b0*/  FSETP.GTU.FTZ.AND P1, PT, R7, c[0x0][0x1e4], PT ;  /* 0x0000790007007a0b */ /* 0x000fc80003f3c000 */
[----:B------:R-:W-:Y:S02]  /*15c0*/  FSEL R114, R113, RZ, !P1 ;  /* 0x000000ff71727208 */ /* 0x000fe40004800000 */
[----:B------:R-:W-:-:S03]  /*15d0*/  SEL R7, RZ, 0x1, P1 ;  /* 0x00000001ff077807 */ /* 0x000fc60000800000 */
[----:B------:R-:W-:-:S04]  /*15e0*/  FMUL.FTZ R141, R73, R114 ;  /* 0x00000072498d7220 */ /* 0x000fc80000410000 */
[----:B------:R-:W-:Y:S02]  /*15f0*/  @P0 FADD.FTZ R141, R105, R141 ;  /* 0x0000008d698d0221 */ /* 0x000fe40000010000 */
.L_x_28837:
[----:B------:R-:W-:Y:S05]  /*1600*/  BSYNC B1 ;  /* 0x0000000000017941 */ /* 0x000fea0003800000 */
.L_x_28836:
        /* <DEDUP_REMOVED lines=18> */
.L_x_28848:
[----:B------:R-:W-:Y:S02]  /*1730*/  MOV R3, R146 ;  /* 0x0000009200037202 */ /* 0x000fe40000000f00 */
.L_x_28849:
[----:B------:R-:W-:Y:S05]  /*1740*/  BSYNC B2 ;  /* 0x0000000000027941 */ /* 0x000fea0003800000 */
.L_x_28847:
        /* <DEDUP_REMOVED lines=16> */
.L_x_28853:
[----:B------:R-:W-:Y:S05]  /*1850*/  BSYNC B3 ;  /* 0x0000000000037941 */ /* 0x000fea0003800000 */
.L_x_28852:
        /* <DEDUP_REMOVED lines=44> */
.L_x_28851:
[----:B------:R-:W-:Y:S05]  /*1b20*/  BSYNC B2 ;  /* 0x0000000000027941 */ /* 0x000fea0003800000 */
.L_x_28850:
        /* <DEDUP_REMOVED lines=10> */
.L_x_28846:
[----:B------:R-:W-:Y:S05]  /*1bd0*/  BSYNC B1 ;  /* 0x0000000000017941 */ /* 0x000fea0003800000 */
.L_x_28845:
        /* <DEDUP_REMOVED lines=18> */
.L_x_28857:
[----:B------:R-:W-:Y:S02]  /*1d00*/  MOV R3, R146 ;  /* 0x0000009200037202 */ /* 0x000fe40000000f00 */
.L_x_28858:
[----:B------:R-:W-:Y:S05]  /*1d10*/  BSYNC B2 ;  /* 0x0000000000027941 */ /* 0x000fea0003800000 */
.L_x_28856:
        /* <DEDUP_REMOVED lines=16> */
.L_x_28862:
[----:B------:R-:W-:Y:S05]  /*1e20*/  BSYNC B3 ;  /* 0x0000000000037941 */ /* 0x000fea0003800000 */
.L_x_28861:
        /* <DEDUP_REMOVED lines=44> */
.L_x_28860:
[----:B------:R-:W-:Y:S05]  /*20f0*/  BSYNC B2 ;  /* 0x0000000000027941 */ /* 0x000fea0003800000 */
.L_x_28859:
        /* <DEDUP_REMOVED lines=10> */
.L_x_28855:
[----:B------:R-:W-:Y:S05]  /*21a0*/  BSYNC B1 ;  /* 0x0000000000017941 */ /* 0x000fea0003800000 */
.L_x_28854:
        /* <DEDUP_REMOVED lines=8> */
[----:B-1----:R-:W-:Y:S02]  /*2230*/  SHF.L.U32 R116, R144, 0x10, RZ ;  /* 0x0000001090747819 */ /* 0x002fe400000006ff */
[----:B------:R-:W-:Y:S02]  /*2240*/  LOP3.LUT R113, R145, 0xffff, RZ, 0xc0, !PT ;  /* 0x0000ffff91717812 */ /* 0x000fe400078ec0ff */
[----:B------:R-:W-:Y:S02]  /*2250*/  LOP3.LUT R116, R116, 0xff0000, RZ, 0xc0, !PT ;  /* 0x00ff000074747812 */ /* 0x000fe400078ec0ff */
[----:B------:R-:W-:Y:S02]  /*2260*/  LOP3.LUT R120, R7, 0xff, RZ, 0xc0, !PT ;  /* 0x000000ff07787812 */ /* 0x000fe400078ec0ff */
[----:B------:R-:W-:Y:S01]  /*2270*/  LOP3.LUT R122, R6, 0xff, RZ, 0xc0, !PT ;  /* 0x000000ff067a7812 */ /* 0x000fe200078ec0ff */
[----:B------:R-:W-:-:S02]  /*2280*/  IMAD R113, R113, 0x1000000, R116 ;  /* 0x0100000071717824 */ /* 0x000fc400078e0274 */
[----:B------:R-:W-:-:S04]  /*2290*/  IMAD.WIDE.U32 R116, R157, R154, c[0x0][0x190] ;  /* 0x000064009d747625 */ /* 0x000fc800078e009a */
[----:B------:R-:W-:-:S05]  /*22a0*/  IMAD R113, R120, 0x100, R113 ;  /* 0x0000010078717824 */ /* 0x000fca00078e0271 */
[----:B------:R-:W-:-:S05]  /*22b0*/  IADD3 R113, R113, R122, RZ ;  /* 0x0000007a71717210 */ /* 0x000fca0007ffe0ff */
[----:B------:R1:W-:Y:S02]  /*22c0*/  STG.E [R116.64], R113 ;  /* 0x0000007174007986 */ /* 0x0003e4000c101906 */
.L_x_28864:
[----:B------:R-:W-:Y:S05]  /*22d0*/  BSYNC B1 ;  /* 0x0000000000017941 */ /* 0x000fea0003800000 */
.L_x_28863:
        /* <DEDUP_REMOVED lines=21> */
.L_x_28868:
[----:B------:R-:W-:Y:S02]  /*2430*/  IMAD.MOV.U32 R113, RZ, RZ, R146 ;  /* 0x000000ffff717224 */ /* 0x000fe400078e0092 */
.L_x_28869:
[----:B------:R-:W-:Y:S05]  /*2440*/  BSYNC B2 ;  /* 0x0000000000027941 */ /* 0x000fea0003800000 */
.L_x_28867:
        /* <DEDUP_REMOVED lines=16> */
.L_x_28873:
[----:B------:R-:W-:Y:S05]  /*2550*/  BSYNC B3 ;  /* 0x0000000000037941 */ /* 0x000fea0003800000 */
.L_x_28872:
        /* <DEDUP_REMOVED lines=44> */
.L_x_28871:
[----:B------:R-:W-:Y:S05]  /*2820*/  BSYNC B2 ;  /* 0x0000000000027941 */ /* 0x000fea0003800000 */
.L_x_28870:
[----:B0-----:R-:W0:Y:S01]  /*2830*/  I2F.U32 R6, R113 ;  /* 0x0000007100067306 */ /* 0x001e220000201000 */
        /* <DEDUP_REMOVED lines=9> */
.L_x_28866:
[----:B-1----:R-:W-:Y:S05]  /*28d0*/  BSYNC B1 ;  /* 0x0000000000017941 */ /* 0x002fea0003800000 */
.L_x_28865:
        /* <DEDUP_REMOVED lines=18> */
.L_x_28877:
[----:B------:R-:W-:Y:S02]  /*2a00*/  IMAD.MOV.U32 R113, RZ, RZ, R146 ;  /* 0x000000ffff717224 */ /* 0x000fe400078e0092 */
.L_x_28878:
[----:B------:R-:W-:Y:S05]  /*2a10*/  BSYNC B2 ;  /* 0x0000000000027941 */ /* 0x000fea0003800000 */
.L_x_28876:
        /* <DEDUP_REMOVED lines=16> */
.L_x_28882:
[----:B------:R-:W-:Y:S05]  /*2b20*/  BSYNC B3 ;  /* 0x0000000000037941 */ /* 0x000fea0003800000 */
.L_x_28881:
        /* <DEDUP_REMOVED lines=44> */
.L_x_28880:
[----:B------:R-:W-:Y:S05]  /*2df0*/  BSYNC B2 ;  /* 0x0000000000027941 */ /* 0x000fea0003800000 */
.L_x_28879:
        /* <DEDUP_REMOVED lines=10> */
.L_x_28875:
[----:B------:R-:W-:Y:S05]  /*2ea0*/  BSYNC B1 ;  /* 0x0000000000017941 */ /* 0x000fea0003800000 */
.L_x_28874:
        /* <DEDUP_REMOVED lines=18> */
.L_x_28886:
[----:B------:R-:W-:Y:S02]  /*2fd0*/  IMAD.MOV.U32 R113, RZ, RZ, R146 ;  /* 0x000000ffff717224 */ /* 0x000fe400078e0092 */
.L_x_28887:
[----:B------:R-:W-:Y:S05]  /*2fe0*/  BSYNC B2 ;  /* 0x0000000000027941 */ /* 0x000fea0003800000 */
.L_x_28885:
        /* <DEDUP_REMOVED lines=16> */
.L_x_28891:
[----:B------:R-:W-:Y:S05]  /*30f0*/  BSYNC B3 ;  /* 0x0000000000037941 */ /* 0x000fea0003800000 */
.L_x_28890:
        /* <DEDUP_REMOVED lines=44> */
.L_x_28889:
[----:B------:R-:W-:Y:S05]  /*33c0*/  BSYNC B2 ;  /* 0x0000000000027941 */ /* 0x000fea0003800000 */
.L_x_28888:
        /* <DEDUP_REMOVED lines=10> */
.L_x_28884:
[----:B------:R-:W-:Y:S05]  /*3470*/  BSYNC B1 ;  /* 0x0000000000017941 */ /* 0x000fea0003800000 */
.L_x_28883:
        /* <DEDUP_REMOVED lines=18> */
.L_x_28895:
[----:B------:R-:W-:Y:S02]  /*35a0*/  IMAD.MOV.U32 R113, RZ, RZ, R146 ;  /* 0x000000ffff717224 */ /* 0x000fe400078e0092 */
.L_x_28896:
[----:B------:R-:W-:Y:S05]  /*35b0*/  BSYNC B2 ;  /* 0x0000000000027941 */ /* 0x000fea0003800000 */
.L_x_28894:
        /* <DEDUP_REMOVED lines=16> */
.L_x_28900:
[----:B------:R-:W-:Y:S05]  /*36c0*/  BSYNC B3 ;  /* 0x0000000000037941 */ /* 0x000fea0003800000 */
.L_x_28899:
        /* <DEDUP_REMOVED lines=44> */
.L_x_28898:
[----:B------:R-:W-:Y:S05]  /*3990*/  BSYNC B2 ;  /* 0x0000000000027941 */ /* 0x000fea0003800000 */
.L_x_28897:
        /* <DEDUP_REMOVED lines=10> */
.L_x_28893:
[----:B------:R-:W-:Y:S05]  /*3a40*/  BSYNC B1 ;  /* 0x0000000000017941 */ /* 0x000fea0003800000 */
.L_x_28892:
[-C--:B------:R-:W-:Y:S01]  /*3a50*/  IMAD.WIDE.U32 R118, R112, R161.reuse, c[0x0][0x188] ;  /* 0x0000620070767625 */ /* 0x080fe200078e00a1 */
[----:B------:R-:W-:Y:S01]  /*3a60*/  IADD3 R114, R160, 0x40, RZ ;  /* 0x00000040a0727810 */ /* 0x000fe20007ffe0ff */
[----:B------:R-:W-:Y:S01]  /*3a70*/  BSSY B1, `(.L_x_28901) ;  /* 0x000000f000017945 */ /* 0x000fe20003800000 */
[----:B------:R-:W-:Y:S02]  /*3a80*/  IADD3 R116, R157, 0x40, RZ ;  /* 0x000000409d747810 */ /* 0x000fe40007ffe0ff */
[----:B------:R1:W-:Y:S01]  /*3a90*/  STG.E.128 [R118.64], R136 ;  /* 0x0000008876007986 */ /* 0x0003e2000c101d06 */
[----:B------:R-:W-:Y:S01]  /*3aa0*/  @P0 IMAD.WIDE.U32 R112, R114, R161, c[0x0][0x180] ;  /* 0x0000600072700625 */ /* 0x000fe200078e00a1 */
[----:B------:R-:W-:Y:S05]  /*3ab0*/  @!P2 BRA `(.L_x_28902) ;  /* 0x000000a00000a947 */ /* 0x000fea0003800000 */
[----:B-1----:R-:W-:Y:S01]  /*3ac0*/  IMAD.U32 R118, R144, 0x10000, RZ ;  /* 0x0001000090767824 */ /* 0x002fe200078e00ff */
[----:B------:R-:W-:Y:S02]  /*3ad0*/  LOP3.LUT R115, R145, 0xffff, RZ, 0xc0, !PT ;  /* 0x0000ffff91737812 */ /* 0x000fe400078ec0ff */
[----:B------:R-:W-:-:S02]  /*3ae0*/  LOP3.LUT R120, R7, 0xff, RZ, 0xc0, !PT ;  /* 0x000000ff07787812 */ /* 0x000fc400078ec0ff */
[----:B------:R-:W-:Y:S02]  /*3af0*/  LOP3.LUT R118, R118, 0xff0000, RZ, 0xc0, !PT ;  /* 0x00ff000076767812 */ /* 0x000fe400078ec0ff */
[----:B------:R-:W-:-:S03]  /*3b00*/  LOP3.LUT R122, R6, 0xff, RZ, 0xc0, !PT ;  /* 0x000000ff067a7812 */ /* 0x000fc600078ec0ff */
[----:B------:R-:W-:Y:S02]  /*3b10*/  IMAD R115, R115, 0x1000000, R118 ;  /* 0x0100000073737824 */ /* 0x000fe400078e0276 */
[----:B------:R-:W-:-:S03]  /*3b20*/  IMAD.WIDE.U32 R118, R3, R154, c[0x0][0x190] ;  /* 0x0000640003767625 */ /* 0x000fc600078e009a */
[----:B------:R-:W-:-:S05]  /*3b30*/  LEA R115, R120, R115, 0x8 ;  /* 0x0000007378737211 */ /* 0x000fca00078e40ff */
[----:B------:R-:W-:-:S05]  /*3b40*/  IMAD.IADD R115, R115, 0x1, R122 ;  /* 0x0000000173737824 */ /* 0x000fca00078e027a */
[----:B------:R1:W-:Y:S02]  /*3b50*/  STG.E [R118.64], R115 ;  /* 0x0000007376007986 */ /* 0x0003e4000c101906 */
.L_x_28902:
[----:B------:R-:W-:Y:S05]  /*3b60*/  BSYNC B1 ;  /* 0x0000000000017941 */ /* 0x000fea0003800000 */
.L_x_28901:
        /* <DEDUP_REMOVED lines=21> */
.L_x_28906:
[----:B------:R-:W-:Y:S02]  /*3cc0*/  MOV R3, R146 ;  /* 0x0000009200037202 */ /* 0x000fe40000000f00 */
.L_x_28907:
[----:B------:R-:W-:Y:S05]  /*3cd0*/  BSYNC B2 ;  /* 0x0000000000027941 */ /* 0x000fea0003800000 */
.L_x_28905:
        /* <DEDUP_REMOVED lines=16> */
.L_x_28911:
[----:B------:R-:W-:Y:S05]  /*3de0*/  BSYNC B3 ;  /* 0x0000000000037941 */ /* 0x000fea0003800000 */
.L_x_28910:
        /* <DEDUP_REMOVED lines=44> */
.L_x_28909:
[----:B------:R-:W-:Y:S05]  /*40b0*/  BSYNC B2 ;  /* 0x0000000000027941 */ /* 0x000fea0003800000 */
.L_x_28908:
        /* <DEDUP_REMOVED lines=10> */
.L_x_28904:
[----:B-1----:R-:W-:Y:S05]  /*4160*/  BSYNC B1 ;  /* 0x0000000000017941 */ /* 0x002fea0003800000 */
.L_x_28903:
        /* <DEDUP_REMOVED lines=18> */
.L_x_28915:
[----:B------:R-:W-:Y:S02]  /*4290*/  MOV R3, R146 ;  /* 0x0000009200037202 */ /* 0x000fe40000000f00 */
.L_x_28916:
[----:B------:R-:W-:Y:S05]  /*42a0*/  BSYNC B2 ;  /* 0x0000000000027941 */ /* 0x000fea0003800000 */
.L_x_28914:
        /* <DEDUP_REMOVED lines=16> */
.L_x_28920:
[----:B------:R-:W-:Y:S05]  /*43b0*/  BSYNC B3 ;  /* 0x0000000000037941 */ /* 0x000fea0003800000 */
.L_x_28919:
        /* <DEDUP_REMOVED lines=44> */
.L_x_28918:
[----:B------:R-:W-:Y:S05]  /*4680*/  BSYNC B2 ;  /* 0x0000000000027941 */ /* 0x000fea0003800000 */
.L_x_28917:
        /* <DEDUP_REMOVED lines=10> */
.L_x_28913:
[----:B------:R-:W-:Y:S05]  /*4730*/  BSYNC B1 ;  /* 0x0000000000017941 */ /* 0x000fea0003800000 */
.L_x_28912:
        /* <DEDUP_REMOVED lines=18> */
.L_x_28924:
[----:B------:R-:W-:Y:S02]  /*4860*/  MOV R3, R146 ;  /* 0x0000009200037202 */ /* 0x000fe40000000f00 */
.L_x_28925:
[----:B------:R-:W-:Y:S05]  /*4870*/  BSYNC B2 ;  /* 0x0000000000027941 */ /* 0x000fea0003800000 */
.L_x_28923:
        /* <DEDUP_REMOVED lines=16> */
.L_x_28929:
[----:B------:R-:W-:Y:S05]  /*4980*/  BSYNC B3 ;  /* 0x0000000000037941 */ /* 0x000fea0003800000 */
.L_x_28928:
        /* <DEDUP_REMOVED lines=44> */
.L_x_28927:
[----:B------:R-:W-:Y:S05]  /*4c50*/  BSYNC B2 ;  /* 0x0000000000027941 */ /* 0x000fea0003800000 */
.L_x_28926:
        /* <DEDUP_REMOVED lines=10> */
.L_x_28922:
[----:B------:R-:W-:Y:S05]  /*4d00*/  BSYNC B1 ;  /* 0x0000000000017941 */ /* 0x000fea0003800000 */
.L_x_28921:
        /* <DEDUP_REMOVED lines=18> */
.L_x_28933:
[----:B------:R-:W-:Y:S02]  /*4e30*/  MOV R3, R146 ;  /* 0x0000009200037202 */ /* 0x000fe40000000f00 */
.L_x_28934:
[----:B------:R-:W-:Y:S05]  /*4e40*/  BSYNC B2 ;  /* 0x0000000000027941 */ /* 0x000fea0003800000 */
.L_x_28932:
        /* <DEDUP_REMOVED lines=16> */
.L_x_28938:
[----:B------:R-:W-:Y:S05]  /*4f50*/  BSYNC B3 ;  /* 0x0000000000037941 */ /* 0x000fea0003800000 */
.L_x_28937:
        /* <DEDUP_REMOVED lines=44> */
.L_x_28936:
[----:B------:R-:W-:Y:S05]  /*5220*/  BSYNC B2 ;  /* 0x0000000000027941 */ /* 0x000fea0003800000 */
.L_x_28935:
        /* <DEDUP_REMOVED lines=10> */
.L_x_28931:
[----:B------:R-:W-:Y:S05]  /*52d0*/  BSYNC B1 ;  /* 0x0000000000017941 */ /* 0x000fea0003800000 */
.L_x_28930:
        /* <DEDUP_REMOVED lines=8> */
[----:B------:R-:W-:Y:S01]  /*5360*/  LOP3.LUT R3, R145, 0xffff, RZ, 0xc0, !PT ;  /* 0x0000ffff91037812 */ /* 0x000fe200078ec0ff */
[----:B------:R-:W-:Y:S01]  /*5370*/  IMAD.WIDE.U32 R116, R116, R154, c[0x0][0x190] ;  /* 0x0000640074747625 */ /* 0x000fe200078e009a */
[----:B------:R-:W-:-:S02]  /*5380*/  LOP3.LUT R122, R7, 0xff, RZ, 0xc0, !PT ;  /* 0x000000ff077a7812 */ /* 0x000fc400078ec0ff */
[----:B------:R-:W-:-:S04]  /*5390*/  LOP3.LUT R114, R114, 0xff0000, RZ, 0xc0, !PT ;  /* 0x00ff000072727812 */ /* 0x000fc800078ec0ff */
[----:B------:R-:W-:Y:S02]  /*53a0*/  LEA R3, R3, R114, 0x18 ;  /* 0x0000007203037211 */ /* 0x000fe400078ec0ff */
[----:B------:R-:W-:-:S03]  /*53b0*/  LOP3.LUT R114, R6, 0xff, RZ, 0xc0, !PT ;  /* 0x000000ff06727812 */ /* 0x000fc600078ec0ff */
[----:B------:R-:W-:-:S04]  /*53c0*/  IMAD R3, R122, 0x100, R3 ;  /* 0x000001007a037824 */ /* 0x000fc800078e0203 */
[----:B------:R-:W-:-:S05]  /*53d0*/  IMAD.IADD R3, R3, 0x1, R114 ;  /* 0x0000000103037824 */ /* 0x000fca00078e0272 */
[----:B------:R1:W-:Y:S02]  /*53e0*/  STG.E [R116.64], R3 ;  /* 0x0000000374007986 */ /* 0x0003e4000c101906 */
.L_x_28940:
[----:B------:R-:W-:Y:S05]  /*53f0*/  BSYNC B1 ;  /* 0x0000000000017941 */ /* 0x000fea0003800000 */
.L_x_28939:
[----:B-1----:R-:W-:Y:S01]  /*5400*/  @P2 IMAD.WIDE.U32 R114, R118, R161, c[0x0][0x170] ;  /* 0x00005c0076722625 */ /* 0x002fe200078e00a1 */
        /* <DEDUP_REMOVED lines=20> */
.L_x_28944:
[----:B------:R-:W-:Y:S02]  /*5550*/  IMAD.MOV.U32 R3, RZ, RZ, R146 ;  /* 0x000000ffff037224 */ /* 0x000fe400078e0092 */
.L_x_28945:
[----:B------:R-:W-:Y:S05]  /*5560*/  BSYNC B2 ;  /* 0x0000000000027941 */ /* 0x000fea0003800000 */
.L_x_28943:
        /* <DEDUP_REMOVED lines=16> */
.L_x_28949:
[----:B------:R-:W-:Y:S05]  /*5670*/  BSYNC B3 ;  /* 0x0000000000037941 */ /* 0x000fea0003800000 */
.L_x_28948:
        /* <DEDUP_REMOVED lines=44> */
.L_x_28947:
[----:B------:R-:W-:Y:S05]  /*5940*/  BSYNC B2 ;  /* 0x0000000000027941 */ /* 0x000fea0003800000 */
.L_x_28946:
        /* <DEDUP_REMOVED lines=10> */
.L_x_28942:
[----:B-1----:R-:W-:Y:S05]  /*59f0*/  BSYNC B1 ;  /* 0x0000000000017941 */ /* 0x002fea0003800000 */
.L_x_28941:
        /* <DEDUP_REMOVED lines=18> */
.L_x_28953:
[----:B------:R-:W-:Y:S02]  /*5b20*/  IMAD.MOV.U32 R119, RZ, RZ, R146 ;  /* 0x000000ffff777224 */ /* 0x000fe400078e0092 */
.L_x_28954:
[----:B------:R-:W-:Y:S05]  /*5b30*/  BSYNC B2 ;  /* 0x0000000000027941 */ /* 0x000fea0003800000 */
.L_x_28952:
        /* <DEDUP_REMOVED lines=16> */
.L_x_28958:
[----:B------:R-:W-:Y:S05]  /*5c40*/  BSYNC B3 ;  /* 0x0000000000037941 */ /* 0x000fea0003800000 */
.L_x_28957:
        /* <DEDUP_REMOVED lines=44> */
.L_x_28956:
[----:B------:R-:W-:Y:S05]  /*5f10*/  BSYNC B2 ;  /* 0x0000000000027941 */ /* 0x000fea0003800000 */
.L_x_28955:
[----:B0-----:R-:W0:Y:S01]  /*5f20*/  I2F.U32 R7, R119 ;  /* 0x0000007700077306 */ /* 0x001e220000201000 */
        /* <DEDUP_REMOVED lines=9> */
.L_x_28951:
[----:B------:R-:W-:Y:S05]  /*5fc0*/  BSYNC B1 ;  /* 0x0000000000017941 */ /* 0x000fea0003800000 */
.L_x_28950:
        /* <DEDUP_REMOVED lines=18> */
.L_x_28962:
[----:B------:R-:W-:Y:S02]  /*60f0*/  IMAD.MOV.U32 R119, RZ, RZ, R146 ;  /* 0x000000ffff777224 */ /* 0x000fe400078e0092 */
.L_x_28963:
[----:B------:R-:W-:Y:S05]  /*6100*/  BSYNC B2 ;  /* 0x0000000000027941 */ /* 0x000fea0003800000 */
.L_x_28961:
        /* <DEDUP_REMOVED lines=16> */
.L_x_28967:
[----:B------:R-:W-:Y:S05]  /*6210*/  BSYNC B3 ;  /* 0x0000000000037941 */ /* 0x000fea0003800000 */
.L_x_28966:
        /* <DEDUP_REMOVED lines=44> */
.L_x_28965:
[----:B------:R-:W-:Y:S05]  /*64e0*/  BSYNC B2 ;  /* 0x0000000000027941 */ /* 0x000fea0003800000 */
.L_x_28964:
        /* <DEDUP_REMOVED lines=10> */
.L_x_28960:
[----:B------:R-:W-:Y:S05]  /*6590*/  BSYNC B1 ;  /* 0x0000000000017941 */ /* 0x000fea0003800000 */
.L_x_28959:
        /* <DEDUP_REMOVED lines=18> */
.L_x_28971:
[----:B------:R-:W-:Y:S02]  /*66c0*/  IMAD.MOV.U32 R119, RZ, RZ, R146 ;  /* 0x000000ffff777224 */ /* 0x000fe400078e0092 */
.L_x_28972:
[----:B------:R-:W-:Y:S05]  /*66d0*/  BSYNC B2 ;  /* 0x0000000000027941 */ /* 0x000fea0003800000 */
.L_x_28970:
        /* <DEDUP_REMOVED lines=16> */
.L_x_28976:
[----:B------:R-:W-:Y:S05]  /*67e0*/  BSYNC B3 ;  /* 0x0000000000037941 */ /* 0x000fea0003800000 */
.L_x_28975:
        /* <DEDUP_REMOVED lines=44> */
.L_x_28974:
[----:B------:R-:W-:Y:S05]  /*6ab0*/  BSYNC B2 ;  /* 0x0000000000027941 */ /* 0x000fea0003800000 */
.L_x_28973:
[----:B------:R-:W1:Y:S01]  /*6ac0*/  I2F.U32 R3, R119 ;  /* 0x0000007700037306 */ /* 0x000e620000201000 */
[----:B------:R-:W-:Y:S02]  /*6ad0*/  IMAD.MOV.U32 R112, RZ, RZ, 0x2f800000 ;  /* 0x2f800000ff707424 */ /* 0x000fe400078e00ff */
[----:B-----5:R-:W-:Y:S02]  /*6ae0*/  FMUL.FTZ R113, R111, c[0x0][0x1ec] ;  /* 0x00007b006f717a20 */ /* 0x020fe40000410000 */
[----:B-1----:R-:W-:Y:S02]  /*6af0*/  FFMA.FTZ R3, R3, R112, 1.1641532182693481445e-10 ;  /* 0x2f00000003037423 */ /* 0x002fe40000010070 */
[----:B------:R-:W-:-:S03]  /*6b00*/  FMUL.FTZ R112, R113, c[0x0][0x1e8] ;  /* 0x00007a0071707a20 */ /* 0x000fc60000410000 */
[----:B------:R-:W-:-:S04]  /*6b10*/  FSETP.GTU.FTZ.AND P1, PT, R3, c[0x0][0x1e4], PT ;  /* 0x0000790003007a0b */ /* 0x000fc80003f3c000 */
[----:B------:R-:W-:Y:S02]  /*6b20*/  FSEL R112, R112, RZ, !P1 ;  /* 0x000000ff70707208 */ /* 0x000fe40004800000 */
[----:B------:R-:W-:-:S03]  /*6b30*/  SEL R145, RZ, 0x1, P1 ;  /* 0x00000001ff917807 */ /* 0x000fc60000800000 */
[----:B------:R-:W-:-:S04]  /*6b40*/  FMUL.FTZ R131, R87, R112 ;  /* 0x0000007057837220 */ /* 0x000fc80000410000 */
[----:B------:R-:W-:Y:S02]  /*6b50*/  @P0 FADD.FTZ R131, R107, R131 ;  /* 0x000000836b830221 */ /* 0x000fe40000010000 */
.L_x_28969:
[----:B------:R-:W-:Y:S05]  /*6b60*/  BSYNC B1 ;  /* 0x0000000000017941 */ /* 0x000fea0003800000 */
.L_x_28968:
[-C--:B------:R-:W-:Y:S01]  /*6b70*/  IMAD.WIDE.U32 R112, R120, R161.reuse, c[0x0][0x188] ;  /* 0x0000620078707625 */ /* 0x080fe200078e00a1 */
[----:B------:R-:W-:Y:S01]  /*6b80*/  IADD3 R124, R160, 0x80, RZ ;  /* 0x00000080a07c7810 */ /* 0x000fe20007ffe0ff */
[----:B------:R-:W-:Y:S01]  /*6b90*/  BSSY B1, `(.L_x_28977) ;  /* 0x000000f000017945 */ /* 0x000fe20003800000 */
[----:B------:R-:W-:Y:S02]  /*6ba0*/  IADD3 R3, R157, 0x80, RZ ;  /* 0x000000809d037810 */ /* 0x000fe40007ffe0ff */
[----:B------:R1:W-:Y:S01]  /*6bb0*/  STG.E.128 [R112.64], R128 ;  /* 0x0000008070007986 */ /* 0x0003e2000c101d06 */
[----:B------:R-:W-:Y:S01]  /*6bc0*/  @P0 IMAD.WIDE.U32 R114, R124, R161, c[0x0][0x180] ;  /* 0x000060007c720625 */ /* 0x000fe200078e00a1 */
[----:B------:R-:W-:Y:S05]  /*6bd0*/  @!P2 BRA `(.L_x_28978) ;  /* 0x000000a00000a947 */ /* 0x000fea0003800000 */
[----:B-1----:R-:W-:Y:S02]  /*6be0*/  SHF.L.U32 R113, R144, 0x10, RZ ;  /* 0x0000001090717819 */ /* 0x002fe400000006ff */
        /* <DEDUP_REMOVED lines=9> */
.L_x_28978:
[----:B------:R-:W-:Y:S05]  /*6c80*/  BSYNC B1 ;  /* 0x0000000000017941 */ /* 0x000fea0003800000 */
.L_x_28977:
        /* <DEDUP_REMOVED lines=21> */
.L_x_28982:
[----:B------:R-:W-:Y:S02]  /*6de0*/  IMAD.MOV.U32 R120, RZ, RZ, R146 ;  /* 0x000000ffff787224 */ /* 0x000fe400078e0092 */
.L_x_28983:
[----:B------:R-:W-:Y:S05]  /*6df0*/  BSYNC B2 ;  /* 0x0000000000027941 */ /* 0x000fea0003800000 */
.L_x_28981:
        /* <DEDUP_REMOVED lines=16> */
.L_x_28987:
[----:B------:R-:W-:Y:S05]  /*6f00*/  BSYNC B3 ;  /* 0x0000000000037941 */ /* 0x000fea0003800000 */
.L_x_28986:
        /* <DEDUP_REMOVED lines=44> */
.L_x_28985:
[----:B------:R-:W-:Y:S05]  /*71d0*/  BSYNC B2 ;  /* 0x0000000000027941 */ /* 0x000fea0003800000 */
.L_x_28984:
        /* <DEDUP_REMOVED lines=10> */
.L_x_28980:
[----:B-1----:R-:W-:Y:S05]  /*7280*/  BSYNC B1 ;  /* 0x0000000000017941 */ /* 0x002fea0003800000 */
.L_x_28979:
        /* <DEDUP_REMOVED lines=18> */
.L_x_28991:
[----:B------:R-:W-:Y:S02]  /*73b0*/  IMAD.MOV.U32 R122, RZ, RZ, R146 ;  /* 0x000000ffff7a7224 */ /* 0x000fe400078e0092 */
.L_x_28992:
[----:B------:R-:W-:Y:S05]  /*73c0*/  BSYNC B2 ;  /* 0x0000000000027941 */ /* 0x000fea0003800000 */
.L_x_28990:
        /* <DEDUP_REMOVED lines=16> */
.L_x_28996:
[----:B------:R-:W-:Y:S05]  /*74d0*/  BSYNC B3 ;  /* 0x0000000000037941 */ /* 0x000fea0003800000 */
.L_x_28995:
        /* <DEDUP_REMOVED lines=44> */
.L_x_28994:
[----:B------:R-:W-:Y:S05]  /*77a0*/  BSYNC B2 ;  /* 0x0000000000027941 */ /* 0x000fea0003800000 */
.L_x_28993:
        /* <DEDUP_REMOVED lines=10> */
.L_x_28989:
[----:B------:R-:W-:Y:S05]  /*7850*/  BSYNC B1 ;  /* 0x0000000000017941 */ /* 0x000fea0003800000 */
.L_x_28988:
        /* <DEDUP_REMOVED lines=18> */
.L_x_29000:
[----:B------:R-:W-:Y:S02]  /*7980*/  IMAD.MOV.U32 R122, RZ, RZ, R146 ;  /* 0x000000ffff7a7224 */ /* 0x000fe400078e0092 */
.L_x_29001:
[----:B------:R-:W-:Y:S05]  /*7990*/  BSYNC B2 ;  /* 0x0000000000027941 */ /* 0x000fea0003800000 */
.L_x_28999:
        /* <DEDUP_REMOVED lines=16> */
.L_x_29005:
[----:B------:R-:W-:Y:S05]  /*7aa0*/  BSYNC B3 ;  /* 0x0000000000037941 */ /* 0x000fea0003800000 */
.L_x_29004:
        /* <DEDUP_REMOVED lines=44> */
.L_x_29003:
[----:B------:R-:W-:Y:S05]  /*7d70*/  BSYNC B2 ;  /* 0x0000000000027941 */ /* 0x000fea0003800000 */
.L_x_29002:
[----:B------:R-:W1:Y:S01]  /*7d80*/  I2F.U32 R114, R122 ;  /* 0x0000007a00727306 */ /* 0x000e620000201000 */
[----:B------:R-:W-:Y:S01]  /*7d90*/  HFMA2.MMA R115, -RZ, RZ, 0.1171875, 0 ;  /* 0x2f800000ff737435 */ /* 0x000fe200000001ff */
[----:B-----5:R-:W-:-:S09]  /*7da0*/  FMUL.FTZ R117, R110, c[0x0][0x1ec] ;  /* 0x00007b006e757a20 */ /* 0x020fd20000410000 */
[----:B-1----:R-:W-:Y:S02]  /*7db0*/  FFMA.FTZ R114, R114, R115, 1.1641532182693481445e-10 ;  /* 0x2f00000072727423 */ /* 0x002fe40000010073 */
[----:B------:R-:W-:-:S03]  /*7dc0*/  FMUL.FTZ R115, R117, c[0x0][0x1e8] ;  /* 0x00007a0075737a20 */ /* 0x000fc60000410000 */
[----:B------:R-:W-:-:S04]  /*7dd0*/  FSETP.GTU.FTZ.AND P1, PT, R114, c[0x0][0x1e4], PT ;  /* 0x0000790072007a0b */ /* 0x000fc80003f3c000 */
[----:B------:R-:W-:Y:S02]  /*7de0*/  FSEL R115, R115, RZ, !P1 ;  /* 0x000000ff73737208 */ /* 0x000fe40004800000 */
[----:B------:R-:W-:-:S03]  /*7df0*/  SEL R144, RZ, 0x1, P1 ;  /* 0x00000001ff907807 */ /* 0x000fc60000800000 */
[----:B------:R-:W-:-:S04]  /*7e00*/  FMUL.FTZ R114, R90, R115 ;  /* 0x000000735a727220 */ /* 0x000fc80000410000 */
[----:B------:R-:W-:Y:S02]  /*7e10*/  @P0 FADD.FTZ R114, R106, R114 ;  /* 0x000000726a720221 */ /* 0x000fe40000010000 */
.L_x_28998:
[----:B------:R-:W-:Y:S05]  /*7e20*/  BSYNC B1 ;  /* 0x0000000000017941 */ /* 0x000fea0003800000 */
.L_x_28997:
        /* <DEDUP_REMOVED lines=18> */
.L_x_29009:
[----:B------:R-:W-:Y:S02]  /*7f50*/  IMAD.MOV.U32 R125, RZ, RZ, R146 ;  /* 0x000000ffff7d7224 */ /* 0x000fe400078e0092 */
.L_x_29010:
[----:B------:R-:W-:Y:S05]  /*7f60*/  BSYNC B2 ;  /* 0x0000000000027941 */ /* 0x000fea0003800000 */
.L_x_29008:
        /* <DEDUP_REMOVED lines=16> */
.L_x_29014:
[----:B------:R-:W-:Y:S05]  /*8070*/  BSYNC B3 ;  /* 0x0000000000037941 */ /* 0x000fea0003800000 */
.L_x_29013:
        /* <DEDUP_REMOVED lines=44> */
.L_x_29012:
[----:B------:R-:W-:Y:S05]  /*8340*/  BSYNC B2 ;  /* 0x0000000000027941 */ /* 0x000fea0003800000 */
.L_x_29011:
        /* <DEDUP_REMOVED lines=10> */
.L_x_29007:
[----:B------:R-:W-:Y:S05]  /*83f0*/  BSYNC B1 ;  /* 0x0000000000017941 */ /* 0x000fea0003800000 */
.L_x_29006:
[-C--:B------:R-:W-:Y:S01]  /*8400*/  IMAD.WIDE.U32 R118, R124, R161.reuse, c[0x0][0x188] ;  /* 0x000062007c767625 */ /* 0x080fe200078e00a1 */
[----:B------:R-:W-:Y:S01]  /*8410*/  IADD3 R122, R160, 0xa0, RZ ;  /* 0x000000a0a07a7810 */ /* 0x000fe20007ffe0ff */
[----:B------:R-:W-:Y:S01]  /*8420*/  BSSY B1, `(.L_x_29015) ;  /* 0x000000f000017945 */ /* 0x000fe20003800000 */
[----:B------:R-:W-:Y:S02]  /*8430*/  IADD3 R120, R157, 0xa0, RZ ;  /* 0x000000a09d787810 */ /* 0x000fe40007ffe0ff */
[----:B------:R1:W-:Y:S01]  /*8440*/  STG.E.128 [R118.64], R112 ;  /* 0x0000007076007986 */ /* 0x0003e2000c101d06 */
[----:B------:R-:W-:Y:S01]  /*8450*/  @P0 IMAD.WIDE.U32 R116, R122, R161, c[0x0][0x180] ;  /* 0x000060007a740625 */ /* 0x000fe200078e00a1 */
        /* <DEDUP_REMOVED lines=11> */
.L_x_29016:
[----:B------:R-:W-:Y:S05]  /*8510*/  BSYNC B1 ;  /* 0x0000000000017941 */ /* 0x000fea0003800000 */
.L_x_29015:
        /* <DEDUP_REMOVED lines=21> */
.L_x_29020:
[----:B------:R-:W-:Y:S02]  /*8670*/  MOV R121, R146 ;  /* 0x0000009200797202 */ /* 0x000fe40000000f00 */
.L_x_29021:
[----:B------:R-:W-:Y:S05]  /*8680*/  BSYNC B2 ;  /* 0x0000000000027941 */ /* 0x000fea0003800000 */
.L_x_29019:
        /* <DEDUP_REMOVED lines=16> */
.L_x_29025:
[----:B------:R-:W-:Y:S05]  /*8790*/  BSYNC B3 ;  /* 0x0000000000037941 */ /* 0x000fea0003800000 */
.L_x_29024:
        /* <DEDUP_REMOVED lines=44> */
.L_x_29023:
[----:B------:R-:W-:Y:S05]  /*8a60*/  BSYNC B2 ;  /* 0x0000000000027941 */ /* 0x000fea0003800000 */
.L_x_29022:
[----:B0-----:R-:W0:Y:S01]  /*8a70*/  I2F.U32 R6, R121 ;  /* 0x0000007900067306 */ /* 0x001e220000201000 */
        /* <DEDUP_REMOVED lines=9> */
.L_x_29018:
[----:B-1----:R-:W-:Y:S05]  /*8b10*/  BSYNC B1 ;  /* 0x0000000000017941 */ /* 0x002fea0003800000 */
.L_x_29017:
        /* <DEDUP_REMOVED lines=18> */
.L_x_29029:
[----:B------:R-:W-:Y:S02]  /*8c40*/  MOV R121, R146 ;  /* 0x0000009200797202 */ /* 0x000fe40000000f00 */
.L_x_29030:
[----:B------:R-:W-:Y:S05]  /*8c50*/  BSYNC B2 ;  /* 0x0000000000027941 */ /* 0x000fea0003800000 */
.L_x_29028:
        /* <DEDUP_REMOVED lines=16> */
.L_x_29034:
[----:B------:R-:W-:Y:S05]  /*8d60*/  BSYNC B3 ;  /* 0x0000000000037941 */ /* 0x000fea0003800000 */
.L_x_29033:
        /* <DEDUP_REMOVED lines=44> */
.L_x_29032:
[----:B------:R-:W-:Y:S05]  /*9030*/  BSYNC B2 ;  /* 0x0000000000027941 */ /* 0x000fea0003800000 */
.L_x_29031:
        /* <DEDUP_REMOVED lines=10> */
.L_x_29027:
[----:B------:R-:W-:Y:S05]  /*90e0*/  BSYNC B1 ;  /* 0x0000000000017941 */ /* 0x000fea0003800000 */
.L_x_29026:
        /* <DEDUP_REMOVED lines=18> */
.L_x_29038:
[----:B------:R-:W-:Y:S02]  /*9210*/  MOV R121, R146 ;  /* 0x0000009200797202 */ /* 0x000fe40000000f00 */
.L_x_29039:
[----:B------:R-:W-:Y:S05]  /*9220*/  BSYNC B2 ;  /* 0x0000000000027941 */ /* 0x000fea0003800000 */
.L_x_29037:
        /* <DEDUP_REMOVED lines=16> */
.L_x_29043:
[----:B------:R-:W-:Y:S05]  /*9330*/  BSYNC B3 ;  /* 0x0000000000037941 */ /* 0x000fea0003800000 */
.L_x_29042:
        /* <DEDUP_REMOVED lines=44> */
.L_x_29041:
[----:B------:R-:W-:Y:S05]  /*9600*/  BSYNC B2 ;  /* 0x0000000000027941 */ /* 0x000fea0003800000 */
.L_x_29040:
        /* <DEDUP_REMOVED lines=10> */
.L_x_29036:
[----:B------:R-:W-:Y:S05]  /*96b0*/  BSYNC B1 ;  /* 0x0000000000017941 */ /* 0x000fea0003800000 */
.L_x_29035:
        /* <DEDUP_REMOVED lines=18> */
.L_x_29047:
[----:B------:R-:W-:Y:S02]  /*97e0*/  MOV R121, R146 ;  /* 0x0000009200797202 */ /* 0x000fe40000000f00 */
.L_x_29048:
[----:B------:R-:W-:Y:S05]  /*97f0*/  BSYNC B2 ;  /* 0x0000000000027941 */ /* 0x000fea0003800000 */
.L_x_29046:
        /* <DEDUP_REMOVED lines=16> */
.L_x_29052:
[----:B------:R-:W-:Y:S05]  /*9900*/  BSYNC B3 ;  /* 0x0000000000037941 */ /* 0x000fea0003800000 */
.L_x_29051:
        /* <DEDUP_REMOVED lines=44> */
.L_x_29050:
[----:B------:R-:W-:Y:S05]  /*9bd0*/  BSYNC B2 ;  /* 0x0000000000027941 */ /* 0x000fea0003800000 */
.L_x_29049:
[----:B------:R-:W1:Y:S01]  /*9be0*/  I2F.U32 R116, R121 ;  /* 0x0000007900747306 */ /* 0x000e620000201000 */
[----:B------:R-:W-:-:S04]  /*9bf0*/  IMAD.MOV.U32 R117, RZ, RZ, 0x2f800000 ;  /* 0x2f800000ff757424 */ /* 0x000fc800078e00ff */
[----:B-1----:R-:W-:-:S05]  /*9c00*/  FFMA.FTZ R116, R116, R117, 1.1641532182693481445e-10 ;  /* 0x2f00000074747423 */ /* 0x002fca0000010075 */
[----:B------:R-:W-:Y:S01]  /*9c10*/  FSETP.GTU.FTZ.AND P1, PT, R116, c[0x0][0x1e4], PT ;  /* 0x0000790074007a0b */ /* 0x000fe20003f3c000 */
[----:B-----5:R-:W-:-:S03]  /*9c20*/  FMUL.FTZ R116, R111, c[0x0][0x1ec] ;  /* 0x00007b006f747a20 */ /* 0x020fc60000410000 */
[----:B------:R-:W-:Y:S01]  /*9c30*/  SEL R145, RZ, 0x1, P1 ;  /* 0x00000001ff917807 */ /* 0x000fe20000800000 */
[----:B------:R-:W-:-:S05]  /*9c40*/  FMUL.FTZ R116, R116, c[0x0][0x1e8] ;  /* 0x00007a0074747a20 */ /* 0x000fca0000410000 */
[----:B------:R-:W-:-:S05]  /*9c50*/  FSEL R116, R116, RZ, !P1 ;  /* 0x000000ff74747208 */ /* 0x000fca0004800000 */
[----:B------:R-:W-:-:S04]  /*9c60*/  FMUL.FTZ R127, R95, R116 ;  /* 0x000000745f7f7220 */ /* 0x000fc80000410000 */
[----:B------:R-:W-:Y:S02]  /*9c70*/  @P0 FADD.FTZ R127, R107, R127 ;  /* 0x0000007f6b7f0221 */ /* 0x000fe40000010000 */
.L_x_29045:
[----:B------:R-:W-:Y:S05]  /*9c80*/  BSYNC B1 ;  /* 0x0000000000017941 */ /* 0x000fea0003800000 */
.L_x_29044:
[----:B------:R-:W-:Y:S01]  /*9c90*/  IMAD.WIDE.U32 R116, R122, R161, c[0x0][0x188] ;  /* 0x000062007a747625 */ /* 0x000fe200078e00a1 */
[----:B------:R-:W-:Y:S01]  /*9ca0*/  BSSY B1, `(.L_x_29053) ;  /* 0x000000e000017945 */ /* 0x000fe20003800000 */
[----:B------:R-:W-:-:S03]  /*9cb0*/  IADD3 R158, R160, 0xc0, RZ ;  /* 0x000000c0a09e7810 */ /* 0x000fc60007ffe0ff */
        /* <DEDUP_REMOVED lines=12> */
.L_x_29054:
[----:B------:R-:W-:Y:S05]  /*9d80*/  BSYNC B1 ;  /* 0x0000000000017941 */ /* 0x000fea0003800000 */
.L_x_29053:
[----:B------:R-:W-:Y:S01]  /*9d90*/  IADD3 R152, R157, 0xc0, RZ ;  /* 0x000000c09d987810 */ /* 0x000fe20007ffe0ff */
[----:B-1----:R-:W-:-:S04]  /*9da0*/  @P0 IMAD.WIDE.U32 R118, R158, R161, c[0x0][0x180] ;  /* 0x000060009e760625 */ /* 0x002fc800078e00a1 */
[----:B------:R-:W-:Y:S01]  /*9db0*/  @P2 IMAD.WIDE.U32 R116, R152, R161, c[0x0][0x170] ;  /* 0x00005c0098742625 */ /* 0x000fe200078e00a1 */
        /* <DEDUP_REMOVED lines=20> */
.L_x_29058:
[----:B------:R-:W-:Y:S02]  /*9f00*/  IMAD.MOV.U32 R121, RZ, RZ, R146 ;  /* 0x000000ffff797224 */ /* 0x000fe400078e0092 */
.L_x_29059:
[----:B------:R-:W-:Y:S05]  /*9f10*/  BSYNC B2 ;  /* 0x0000000000027941 */ /* 0x000fea0003800000 */
.L_x_29057:
        /* <DEDUP_REMOVED lines=16> */
.L_x_29063:
[----:B------:R-:W-:Y:S05]  /*a020*/  BSYNC B3 ;  /* 0x0000000000037941 */ /* 0x000fea0003800000 */
.L_x_29062:
        /* <DEDUP_REMOVED lines=44> */
.L_x_29061:
[----:B------:R-:W-:Y:S05]  /*a2f0*/  BSYNC B2 ;  /* 0x0000000000027941 */ /* 0x000fea0003800000 */
.L_x_29060:
[----:B------:R-:W1:Y:S01]  /*a300*/  I2F.U32 R3, R121 ;  /* 0x0000007900037306 */ /* 0x000e620000201000 */
[----:B0-----:R-:W-:-:S04]  /*a310*/  IMAD.MOV.U32 R6, RZ, RZ, 0x2f800000 ;  /* 0x2f800000ff067424 */ /* 0x001fc800078e00ff */
        /* <DEDUP_REMOVED lines=8> */
.L_x_29056:
[----:B-1----:R-:W-:Y:S05]  /*a3a0*/  BSYNC B1 ;  /* 0x0000000000017941 */ /* 0x002fea0003800000 */
.L_x_29055:
        /* <DEDUP_REMOVED lines=18> */
.L_x_29067:
[----:B------:R-:W-:Y:S02]  /*a4d0*/  IMAD.MOV.U32 R122, RZ, RZ, R146 ;  /* 0x000000ffff7a7224 */ /* 0x000fe400078e0092 */
.L_x_29068:
[----:B------:R-:W-:Y:S05]  /*a4e0*/  BSYNC B2 ;  /* 0x0000000000027941 */ /* 0x000fea0003800000 */
.L_x_29066:
        /* <DEDUP_REMOVED lines=16> */
.L_x_29072:
[----:B------:R-:W-:Y:S05]  /*a5f0*/  BSYNC B3 ;  /* 0x0000000000037941 */ /* 0x000fea0003800000 */
.L_x_29071:
[----:B------:R-:W-:Y:S01]  /*a600*/  LOP3.LUT R116, R0, UR5, R5, 0x96, !PT ;  /* 0x0000000500747c12 */ /* 0x000fe2000f8e9605 */
[----:B------:R-:W-:-:S04]  /*a610*/  IMAD.HI.U32 R0, R149, -0x326172a9, RZ ;  /* 0xcd9e8d5795007827 */ /* 0x000fc800078e00ff */
        /* <DEDUP_REMOVED lines=42> */
.L_x_29070:
[----:B------:R-:W-:Y:S05]  /*a8c0*/  BSYNC B2 ;  /* 0x0000000000027941 */ /* 0x000fea0003800000 */
.L_x_29069:
[----:B0-----:R-:W0:Y:S01]  /*a8d0*/  I2F.U32 R7, R122 ;  /* 0x0000007a00077306 */ /* 0x001e220000201000 */
[----:B------:R-:W-:-:S04]  /*a8e0*/  IMAD.MOV.U32 R116, RZ, RZ, 0x2f800000 ;  /* 0x2f800000ff747424 */ /* 0x000fc800078e00ff */
[----:B0-----:R-:W-:-:S05]  /*a8f0*/  FFMA.FTZ R7, R7, R116, 1.1641532182693481445e-10 ;  /* 0x2f00000007077423 */ /* 0x001fca0000010074 */
[----:B------:R-:W-:Y:S01]  /*a900*/  FSETP.GTU.FTZ.AND P1, PT, R7, c[0x0][0x1e4], PT ;  /* 0x0000790007007a0b */ /* 0x000fe20003f3c000 */
[----:B-----5:R-:W-:-:S04]  /*a910*/  FMUL.FTZ R7, R109, c[0x0][0x1ec] ;  /* 0x00007b006d077a20 */ /* 0x020fc80000410000 */
[----:B------:R-:W-:-:S05]  /*a920*/  FMUL.FTZ R7, R7, c[0x0][0x1e8] ;  /* 0x00007a0007077a20 */ /* 0x000fca0000410000 */
[----:B------:R-:W-:Y:S02]  /*a930*/  FSEL R116, R7, RZ, !P1 ;  /* 0x000000ff07747208 */ /* 0x000fe40004800000 */
[----:B------:R-:W-:-:S03]  /*a940*/  SEL R7, RZ, 0x1, P1 ;  /* 0x00000001ff077807 */ /* 0x000fc60000800000 */
[----:B------:R-:W-:-:S04]  /*a950*/  FMUL.FTZ R121, R97, R116 ;  /* 0x0000007461797220 */ /* 0x000fc80000410000 */
[----:B------:R-:W-:Y:S02]  /*a960*/  @P0 FADD.FTZ R121, R105, R121 ;  /* 0x0000007969790221 */ /* 0x000fe40000010000 */
.L_x_29065:
[----:B------:R-:W-:Y:S05]  /*a970*/  BSYNC B1 ;  /* 0x0000000000017941 */ /* 0x000fea0003800000 */
.L_x_29064:
        /* <DEDUP_REMOVED lines=18> */
.L_x_29076:
[----:B------:R-:W-:Y:S02]  /*aaa0*/  IMAD.MOV.U32 R123, RZ, RZ, R146 ;  /* 0x000000ffff7b7224 */ /* 0x000fe400078e0092 */
.L_x_29077:
[----:B------:R-:W-:Y:S05]  /*aab0*/  BSYNC B2 ;  /* 0x0000000000027941 */ /* 0x000fea0003800000 */
.L_x_29075:
        /* <DEDUP_REMOVED lines=16> */
.L_x_29081:
[----:B------:R-:W-:Y:S05]  /*abc0*/  BSYNC B3 ;  /* 0x0000000000037941 */ /* 0x000fea0003800000 */
.L_x_29080:
        /* <DEDUP_REMOVED lines=44> */
.L_x_29079:
[----:B------:R-:W-:Y:S05]  /*ae90*/  BSYNC B2 ;  /* 0x0000000000027941 */ /* 0x000fea0003800000 */
.L_x_29078:
        /* <DEDUP_REMOVED lines=10> */
.L_x_29074:
[----:B------:R-:W-:Y:S05]  /*af40*/  BSYNC B1 ;  /* 0x0000000000017941 */ /* 0x000fea0003800000 */
.L_x_29073:
        /* <DEDUP_REMOVED lines=18> */
.L_x_29085:
[----:B------:R-:W-:Y:S02]  /*b070*/  IMAD.MOV.U32 R153, RZ, RZ, R146 ;  /* 0x000000ffff997224 */ /* 0x000fe400078e0092 */
.L_x_29086:
[----:B------:R-:W-:Y:S05]  /*b080*/  BSYNC B2 ;  /* 0x0000000000027941 */ /* 0x000fea0003800000 */
.L_x_29084:
        /* <DEDUP_REMOVED lines=16> */
.L_x_29090:
[----:B------:R-:W-:Y:S05]  /*b190*/  BSYNC B3 ;  /* 0x0000000000037941 */ /* 0x000fea0003800000 */
.L_x_29089:
        /* <DEDUP_REMOVED lines=40> */
[----:B------:R-:W-:Y:S01]  /*b420*/  IMAD.WIDE.U32 R116, R3, -0x2daee0ad, RZ ;  /* 0xd2511f5303747825 */ /* 0x000fe200078e00ff */
[----:B------:R-:W-:-:S03]  /*b430*/  HFMA2.MMA R3, -RZ, RZ, 0, 0 ;  /* 0x00000000ff037435 */ /* 0x000fc600000001ff */
[----:B------:R-:W-:Y:S01]  /*b440*/  IMAD.MOV.U32 R4, RZ, RZ, R116 ;  /* 0x000000ffff047224 */ /* 0x000fe200078e0074 */
[----:B------:R-:W-:Y:S02]  /*b450*/  LOP3.LUT R2, R117, UR26, R2, 0x96, !PT ;  /* 0x0000001a75027c12 */ /* 0x000fe4000f8e9602 */
.L_x_29088:
[----:B------:R-:W-:Y:S05]  /*b460*/  BSYNC B2 ;  /* 0x0000000000027941 */ /* 0x000fea0003800000 */
.L_x_29087:
        /* <DEDUP_REMOVED lines=10> */
.L_x_29083:
[----:B------:R-:W-:Y:S05]  /*b510*/  BSYNC B1 ;  /* 0x0000000000017941 */ /* 0x000fea0003800000 */
.L_x_29082:
[----:B------:R-:W-:Y:S01]  /*b520*/  IMAD.WIDE.U32 R116, R158, R161, c[0x0][0x188] ;  /* 0x000062009e747625 */ /* 0x000fe200078e00a1 */
[----:B------:R-:W-:Y:S01]  /*b530*/  BSSY B1, `(.L_x_29091) ;  /* 0x000000e000017945 */ /* 0x000fe20003800000 */
[----:B------:R-:W-:-:S03]  /*b540*/  IADD3 R160, R160, 0xe0, RZ ;  /* 0x000000e0a0a07810 */ /* 0x000fc60007ffe0ff */
[----:B------:R1:W-:Y:S01]  /*b550*/  STG.E.128 [R116.64], R120 ;  /* 0x0000007874007986 */ /* 0x0003e2000c101d06 */
[----:B------:R-:W-:Y:S05]  /*b560*/  @!P2 BRA `(.L_x_29092) ;  /* 0x000000a00000a947 */ /* 0x000fea0003800000 */
[----:B-1----:R-:W-:-:S04]  /*b570*/  SHF.L.U32 R116, R144, 0x10, RZ ;  /* 0x0000001090747819 */ /* 0x002fc800000006ff */
        /* <DEDUP_REMOVED lines=9> */
.L_x_29092:
[----:B------:R-:W-:Y:S05]  /*b610*/  BSYNC B1 ;  /* 0x0000000000017941 */ /* 0x000fea0003800000 */
.L_x_29091:
[----:B------:R-:W-:Y:S01]  /*b620*/  IADD3 R157, R157, 0xe0, RZ ;  /* 0x000000e09d9d7810 */ /* 0x000fe20007ffe0ff */
[----:B------:R-:W-:-:S04]  /*b630*/  @P0 IMAD.WIDE.U32 R152, R160, R161, c[0x0][0x180] ;  /* 0x00006000a0980625 */ /* 0x000fc800078e00a1 */
        /* <DEDUP_REMOVED lines=21> */
.L_x_29096:
[----:B------:R-:W-:Y:S02]  /*b790*/  MOV R152, R146 ;  /* 0x0000009200987202 */ /* 0x000fe40000000f00 */
.L_x_29097:
[----:B------:R-:W-:Y:S05]  /*b7a0*/  BSYNC B2 ;  /* 0x0000000000027941 */ /* 0x000fea0003800000 */
.L_x_29095:
        /* <DEDUP_REMOVED lines=16> */
.L_x_29101:
[----:B------:R-:W-:Y:S05]  /*b8b0*/  BSYNC B3 ;  /* 0x0000000000037941 */ /* 0x000fea0003800000 */
.L_x_29100:
        /* <DEDUP_REMOVED lines=44> */
.L_x_29099:
[----:B------:R-:W-:Y:S05]  /*bb80*/  BSYNC B2 ;  /* 0x0000000000027941 */ /* 0x000fea0003800000 */
.L_x_29098:
        /* <DEDUP_REMOVED lines=10> */
.L_x_29094:
[----:B-1----:R-:W-:Y:S05]  /*bc30*/  BSYNC B1 ;  /* 0x0000000000017941 */ /* 0x002fea0003800000 */
.L_x_29093:
        /* <DEDUP_REMOVED lines=18> */
.L_x_29105:
[----:B------:R-:W-:Y:S02]  /*bd60*/  MOV R158, R146 ;  /* 0x00000092009e7202 */ /* 0x000fe40000000f00 */
.L_x_29106:
[----:B------:R-:W-:Y:S05]  /*bd70*/  BSYNC B2 ;  /* 0x0000000000027941 */ /* 0x000fea0003800000 */
.L_x_29104:
        /* <DEDUP_REMOVED lines=16> */
.L_x_29110:
[----:B------:R-:W-:Y:S05]  /*be80*/  BSYNC B3 ;  /* 0x0000000000037941 */ /* 0x000fea0003800000 */
.L_x_29109:
        /* <DEDUP_REMOVED lines=44> */
.L_x_29108:
[----:B------:R-:W-:Y:S05]  /*c150*/  BSYNC B2 ;  /* 0x0000000000027941 */ /* 0x000fea0003800000 */
.L_x_29107:
        /* <DEDUP_REMOVED lines=10> */
.L_x_29103:
[----:B------:R-:W-:Y:S05]  /*c200*/  BSYNC B1 ;  /* 0x0000000000017941 */ /* 0x000fea0003800000 */
.L_x_29102:
        /* <DEDUP_REMOVED lines=18> */
.L_x_29114:
[----:B------:R-:W-:Y:S02]  /*c330*/  MOV R158, R146 ;  /* 0x00000092009e7202 */ /* 0x000fe40000000f00 */
.L_x_29115:
[----:B------:R-:W-:Y:S05]  /*c340*/  BSYNC B2 ;  /* 0x0000000000027941 */ /* 0x000fea0003800000 */
.L_x_29113:
        /* <DEDUP_REMOVED lines=16> */
.L_x_29119:
[----:B------:R-:W-:Y:S05]  /*c450*/  BSYNC B3 ;  /* 0x0000000000037941 */ /* 0x000fea0003800000 */
.L_x_29118:
        /* <DEDUP_REMOVED lines=39> */
[----:B------:R-:W-:Y:S01]  /*c6d0*/  HFMA2.MMA R152, -RZ, RZ, 0, 0 ;  /* 0x00000000ff987435 */ /* 0x000fe200000001ff */
[----:B------:R-:W-:Y:S01]  /*c6e0*/  MOV R146, R118 ;  /* 0x0000007600927202 */ /* 0x000fe20000000f00 */
[----:B------:R-:W-:-:S04]  /*c6f0*/  IMAD.WIDE.U32 R118, R3, -0x2daee0ad, RZ ;  /* 0xd2511f5303767825 */ /* 0x000fc800078e00ff */
[----:B------:R-:W-:Y:S01]  /*c700*/  IMAD.MOV.U32 R4, RZ, RZ, R118 ;  /* 0x000000ffff047224 */ /* 0x000fe200078e0076 */
[----:B------:R-:W-:Y:S02]  /*c710*/  LOP3.LUT R2, R119, UR26, R2, 0x96, !PT ;  /* 0x0000001a77027c12 */ /* 0x000fe4000f8e9602 */
.L_x_29117:
[----:B------:R-:W-:Y:S05]  /*c720*/  BSYNC B2 ;  /* 0x0000000000027941 */ /* 0x000fea0003800000 */
.L_x_29116:
        /* <DEDUP_REMOVED lines=10> */
.L_x_29112:
[----:B------:R-:W-:Y:S05]  /*c7d0*/  BSYNC B1 ;  /* 0x0000000000017941 */ /* 0x000fea0003800000 */
.L_x_29111:
        /* <DEDUP_REMOVED lines=18> */
.L_x_29123:
[----:B------:R-:W-:Y:S02]  /*c900*/  MOV R162, R146 ;  /* 0x0000009200a27202 */ /* 0x000fe40000000f00 */
.L_x_29124:
[----:B------:R-:W-:Y:S05]  /*c910*/  BSYNC B2 ;  /* 0x0000000000027941 */ /* 0x000fea0003800000 */
.L_x_29122:
        /* <DEDUP_REMOVED lines=16> */
.L_x_29128:
[----:B------:R-:W-:Y:S05]  /*ca20*/  BSYNC B3 ;  /* 0x0000000000037941 */ /* 0x000fea0003800000 */
.L_x_29127:
        /* <DEDUP_REMOVED lines=44> */
.L_x_29126:
[----:B------:R-:W-:Y:S05]  /*ccf0*/  BSYNC B2 ;  /* 0x0000000000027941 */ /* 0x000fea0003800000 */
.L_x_29125:
        /* <DEDUP_REMOVED lines=10> */
.L_x_29121:
[----:B------:R-:W-:Y:S05]  /*cda0*/  BSYNC B1 ;  /* 0x0000000000017941 */ /* 0x000fea0003800000 */
.L_x_29120:
[----:B------:R-:W-:Y:S01]  /*cdb0*/  IMAD.WIDE.U32 R152, R160, R161, c[0x0][0x188] ;  /* 0x00006200a0987625 */ /* 0x000fe200078e00a1 */
[----:B------:R-:W-:Y:S04]  /*cdc0*/  BSSY B1, `(.L_x_29129) ;  /* 0x000000d000017945 */ /* 0x000fe80003800000 */
        /* <DEDUP_REMOVED lines=12> */
.L_x_29130:
[----:B------:R-:W-:Y:S05]  /*ce90*/  BSYNC B1 ;  /* 0x0000000000017941 */ /* 0x000fea0003800000 */
.L_x_29129:
        /* <DEDUP_REMOVED lines=35> */
.L_x_29137:
        /* <DEDUP_REMOVED lines=84> */
.L_x_29138:
        /* <DEDUP_REMOVED lines=13> */
[----:B------:R-:W3:Y:S04]  /*d6e0*/  MUFU.RSQ R154, R154 ;  /* 0x0000009a009a7308 */ /* 0x000ee80000001400 */
[----:B---3--:R2:W-:Y:S01]  /*d6f0*/  @!P1 STG.E [R152.64], R154 ;  /* 0x0000009a98009986 */ /* 0x0085e2000c101906 */
[----:B------:R-:W-:-:S13]  /*d700*/  ISETP.GE.AND P1, PT, R155, 0x1, PT ;  /* 0x000000019b00780c */ /* 0x000fda0003f26270 */
[----:B------:R-:W-:Y:S05]  /*d710*/  @!P1 BRA `(.L_x_29134) ;  /* 0x000007e000009947 */ /* 0x000fea0003800000 */
[----:B--2---:R-:W-:-:S05]  /*d720*/  IADD3 R155, R155, -0x1, RZ ;  /* 0xffffffff9b9b7810 */ /* 0x004fca0007ffe0ff */
[----:B------:R-:W-:Y:S01]  /*d730*/  IMAD R152, R155, c[0x0][0x168], RZ ;  /* 0x00005a009b987a24 */ /* 0x000fe200078e02ff */
[----:B------:R-:W-:-:S04]  /*d740*/  FSEL R155, R157, RZ, !P0 ;  /* 0x000000ff9d9b7208 */ /* 0x000fc80004000000 */
[----:B------:R-:W-:Y:S01]  /*d750*/  SHF.R.S32.HI R153, RZ, 0x1f, R152 ;  /* 0x0000001fff997819 */ /* 0x000fe20000011498 */
[C---:B------:R-:W-:Y:S02]  /*d760*/  FADD.FTZ R157, -R155.reuse, R143 ;  /* 0x0000008f9b9d7221 */ /* 0x040fe40000010100 */
[----:B------:R-:W-:Y:S01]  /*d770*/  FADD.FTZ R159, -R155, R142 ;  /* 0x0000008e9b9f7221 */ /* 0x000fe20000010100 */
[----:B------:R-:W-:Y:S01]  /*d780*/  LEA.HI R153, R153, R152, RZ, 0x2 ;  /* 0x0000009899997211 */ /* 0x000fe200078f10ff */
[C---:B------:R-:W-:Y:S02]  /*d790*/  FADD.FTZ R143, -R155.reuse, R140 ;  /* 0x0000008c9b8f7221 */ /* 0x040fe40000010100 */
[----:B------:R-:W-:Y:S01]  /*d7a0*/  FADD.FTZ R141, -R155, R141 ;  /* 0x0000008d9b8d7221 */ /* 0x000fe20000010100 */
[----:B------:R-:W-:Y:S01]  /*d7b0*/  LEA.HI.SX32 R153, R153, R150, 0x1e ;  /* 0x0000009699997211 */ /* 0x000fe200078ff2ff */
[C---:B------:R-:W-:Y:S02]  /*d7c0*/  FMUL.FTZ R142, R154.reuse, R157 ;  /* 0x0000009d9a8e7220 */ /* 0x040fe40000410000 */
[----:B------:R-:W-:-:S02]  /*d7d0*/  FMUL.FTZ R159, R154, R159 ;  /* 0x0000009f9a9f7220 */ /* 0x000fc40000410000 */
[C---:B------:R-:W-:Y:S02]  /*d7e0*/  FMUL.FTZ R157, R154.reuse, R143 ;  /* 0x0000008f9a9d7220 */ /* 0x040fe40000410000 */
[----:B------:R-:W-:Y:S02]  /*d7f0*/  FMUL.FTZ R140, R154, R141 ;  /* 0x0000008d9a8c7220 */ /* 0x000fe40000410000 */
[----:B------:R-:W-:Y:S02]  /*d800*/  FFMA.FTZ R143, R43, R142, R11 ;  /* 0x0000008e2b8f7223 */ /* 0x000fe4000001000b */
[----:B------:R-:W-:Y:S02]  /*d810*/  FFMA.FTZ R142, R42, R159, R10 ;  /* 0x0000009f2a8e7223 */ /* 0x000fe4000001000a */
[C---:B------:R-:W-:Y:S02]  /*d820*/  FADD.FTZ R161, -R155.reuse, R139 ;  /* 0x0000008b9ba17221 */ /* 0x040fe40000010100 */
[----:B------:R-:W-:-:S02]  /*d830*/  FADD.FTZ R137, -R155, R137 ;  /* 0x000000899b897221 */ /* 0x000fc40000010100 */
[----:B------:R-:W-:Y:S02]  /*d840*/  IMAD.MOV.U32 R152, RZ, RZ, 0x10 ;  /* 0x00000010ff987424 */ /* 0x000fe400078e00ff */
[----:B------:R-:W-:Y:S02]  /*d850*/  FADD.FTZ R159, -R155, R138 ;  /* 0x0000008a9b9f7221 */ /* 0x000fe40000010100 */
[----:B------:R-:W-:Y:S02]  /*d860*/  FFMA.FTZ R141, R41, R140, R9 ;  /* 0x0000008c298d7223 */ /* 0x000fe40000010009 */
[----:B------:R-:W-:Y:S02]  /*d870*/  FADD.FTZ R139, -R155, R136 ;  /* 0x000000889b8b7221 */ /* 0x000fe40000010100 */
[----:B------:R-:W-:Y:S02]  /*d880*/  FFMA.FTZ R140, R40, R157, R8 ;  /* 0x0000009d288c7223 */ /* 0x000fe40000010008 */
[----:B------:R-:W-:-:S02]  /*d890*/  FMUL.FTZ R138, R154, R161 ;  /* 0x000000a19a8a7220 */ /* 0x000fc40000410000 */
[----:B------:R-:W-:Y:S02]  /*d8a0*/  FMUL.FTZ R136, R154, R137 ;  /* 0x000000899a887220 */ /* 0x000fe40000410000 */
[----:B------:R-:W-:-:S04]  /*d8b0*/  IMAD.WIDE.U32 R156, R153, R152, c[0x0][0x208] ;  /* 0x00008200999c7625 */ /* 0x000fc800078e0098 */
[C---:B------:R-:W-:Y:S01]  /*d8c0*/  FMUL.FTZ R137, R154.reuse, R159 ;  /* 0x0000009f9a897220 */ /* 0x040fe20000410000 */
[----:B------:R-:W-:Y:S01]  /*d8d0*/  IADD3 R159, R153, 0x20, RZ ;  /* 0x00000020999f7810 */ /* 0x000fe20007ffe0ff */
[----:B------:R-:W-:Y:S01]  /*d8e0*/  FMUL.FTZ R161, R154, R139 ;  /* 0x0000008b9aa17220 */ /* 0x000fe20000410000 */
[----:B------:R2:W-:Y:S01]  /*d8f0*/  STG.E.128 [R156.64], R140 ;  /* 0x0000008c9c007986 */ /* 0x0005e2000c101d06 */
[----:B------:R-:W-:Y:S02]  /*d900*/  FFMA.FTZ R139, R47, R138, R15 ;  /* 0x0000008a2f8b7223 */ /* 0x000fe4000001000f */
[----:B------:R-:W-:Y:S02]  /*d910*/  FFMA.FTZ R138, R46, R137, R14 ;  /* 0x000000892e8a7223 */ /* 0x000fe4000001000e */
[----:B------:R-:W-:Y:S02]  /*d920*/  FFMA.FTZ R137, R45, R136, R13 ;  /* 0x000000882d897223 */ /* 0x000fe4000001000d */
[----:B------:R-:W-:-:S02]  /*d930*/  FFMA.FTZ R136, R44, R161, R12 ;  /* 0x000000a12c887223 */ /* 0x000fc4000001000c */
[C---:B------:R-:W-:Y:S02]  /*d940*/  FADD.FTZ R121, -R155.reuse, R121 ;  /* 0x000000799b797221 */ /* 0x040fe40000010100 */
[C---:B------:R-:W-:Y:S02]  /*d950*/  FADD.FTZ R133, -R155.reuse, R133 ;  /* 0x000000859b857221 */ /* 0x040fe40000010100 */
[C---:B------:R-:W-:Y:S02]  /*d960*/  FADD.FTZ R135, -R155.reuse, R135 ;  /* 0x000000879b877221 */ /* 0x040fe40000010100 */
[C---:B------:R-:W-:Y:S02]  /*d970*/  FADD.FTZ R129, -R155.reuse, R129 ;  /* 0x000000819b817221 */ /* 0x040fe40000010100 */
[----:B------:R-:W-:Y:S02]  /*d980*/  FADD.FTZ R131, -R155, R131 ;  /* 0x000000839b837221 */ /* 0x000fe40000010100 */
[----:B--2---:R-:W-:-:S04]  /*d990*/  IMAD.WIDE.U32 R140, R159, R152, c[0x0][0x208] ;  /* 0x000082009f8c7625 */ /* 0x004fc800078e0098 */
[C---:B------:R-:W-:Y:S01]  /*d9a0*/  FADD.FTZ R143, -R155.reuse, R132 ;  /* 0x000000849b8f7221 */ /* 0x040fe20000010100 */
[----:B------:R2:W-:Y:S01]  /*d9b0*/  STG.E.128 [R140.64], R136 ;  /* 0x000000888c007986 */ /* 0x0005e2000c101d06 */
[C---:B------:R-:W-:Y:S02]  /*d9c0*/  FADD.FTZ R157, -R155.reuse, R134 ;  /* 0x000000869b9d7221 */ /* 0x040fe40000010100 */
[----:B------:R-:W-:Y:S02]  /*d9d0*/  FADD.FTZ R159, -R155, R130 ;  /* 0x000000829b9f7221 */ /* 0x000fe40000010100 */
[----:B------:R-:W-:Y:S01]  /*d9e0*/  FMUL.FTZ R130, R154, R121 ;  /* 0x000000799a827220 */ /* 0x000fe20000410000 */
[----:B------:R-:W-:Y:S01]  /*d9f0*/  IADD3 R121, R153, 0x40, RZ ;  /* 0x0000004099797810 */ /* 0x000fe20007ffe0ff */
[C---:B------:R-:W-:Y:S02]  /*da00*/  FADD.FTZ R124, -R155.reuse, R124 ;  /* 0x0000007c9b7c7221 */ /* 0x040fe40000010100 */
[----:B------:R-:W-:-:S02]  /*da10*/  FADD.FTZ R126, -R155, R126 ;  /* 0x0000007e9b7e7221 */ /* 0x000fc40000010100 */
[C---:B------:R-:W-:Y:S02]  /*da20*/  FADD.FTZ R127, -R155.reuse, R127 ;  /* 0x0000007f9b7f7221 */ /* 0x040fe40000010100 */
[C---:B------:R-:W-:Y:S02]  /*da30*/  FADD.FTZ R120, -R155.reuse, R120 ;  /* 0x000000789b787221 */ /* 0x040fe40000010100 */
[C---:B------:R-:W-:Y:S02]  /*da40*/  FADD.FTZ R163, -R155.reuse, R113 ;  /* 0x000000719ba37221 */ /* 0x040fe40000010100 */
[----:B------:R-:W-:Y:S02]  /*da50*/  FMUL.FTZ R143, R154, R143 ;  /* 0x0000008f9a8f7220 */ /* 0x000fe40000410000 */
[C---:B--2---:R-:W-:Y:S02]  /*da60*/  FADD.FTZ R139, -R155.reuse, R115 ;  /* 0x000000739b8b7221 */ /* 0x044fe40000010100 */
[----:B------:R-:W-:-:S02]  /*da70*/  FADD.FTZ R141, -R155, R125 ;  /* 0x0000007d9b8d7221 */ /* 0x000fc40000010100 */
[C---:B------:R-:W-:Y:S02]  /*da80*/  FADD.FTZ R125, -R155.reuse, R122 ;  /* 0x0000007a9b7d7221 */ /* 0x040fe40000010100 */
[C---:B------:R-:W-:Y:S02]  /*da90*/  FMUL.FTZ R132, R154.reuse, R133 ;  /* 0x000000859a847220 */ /* 0x040fe40000410000 */
[C---:B------:R-:W-:Y:S02]  /*daa0*/  FMUL.FTZ R157, R154.reuse, R157 ;  /* 0x0000009d9a9d7220 */ /* 0x040fe40000410000 */
[----:B------:R-:W-:Y:S02]  /*dab0*/  FMUL.FTZ R136, R154, R135 ;  /* 0x000000879a887220 */ /* 0x000fe40000410000 */
        /* <DEDUP_REMOVED lines=14> */
[----:B------:R-:W-:Y:S02]  /*dba0*/  FADD.FTZ R117, -R155, R117 ;  /* 0x000000759b757221 */ /* 0x000fe40000010100 */
[----:B------:R-:W-:Y:S02]  /*dbb0*/  FFMA.FTZ R127, R51, R136, R19 ;  /* 0x00000088337f7223 */ /* 0x000fe40000010013 */
[----:B------:R-:W-:Y:S02]  /*dbc0*/  FFMA.FTZ R126, R50, R157, R18 ;  /* 0x0000009d327e7223 */ /* 0x000fe40000010012 */
[----:B------:R-:W-:Y:S02]  /*dbd0*/  FFMA.FTZ R125, R49, R132, R17 ;  /* 0x00000084317d7223 */ /* 0x000fe40000010011 */
[----:B------:R-:W-:Y:S02]  /*dbe0*/  FFMA.FTZ R124, R48, R143, R16 ;  /* 0x0000008f307c7223 */ /* 0x000fe40000010010 */
[----:B------:R-:W-:-:S04]  /*dbf0*/  IMAD.WIDE.U32 R120, R121, R152, c[0x0][0x208] ;  /* 0x0000820079787625 */ /* 0x000fc800078e0098 */
[----:B------:R-:W-:Y:S01]  /*dc00*/  FADD.FTZ R119, -R155, R119 ;  /* 0x000000779b777221 */ /* 0x000fe20000010100 */
        /* <DEDUP_REMOVED lines=13> */
[----:B--2---:R-:W-:Y:S01]  /*dce0*/  FFMA.FTZ R126, R66, R139, R34 ;  /* 0x0000008b427e7223 */ /* 0x004fe20000010022 */
[C---:B------:R-:W-:Y:S01]  /*dcf0*/  IADD3 R139, R153.reuse, 0x60, RZ ;  /* 0x00000060998b7810 */ /* 0x040fe20007ffe0ff */
[----:B------:R-:W-:Y:S01]  /*dd00*/  FFMA.FTZ R118, R58, R137, R26 ;  /* 0x000000893a767223 */ /* 0x000fe2000001001a */
[----:B------:R-:W-:Y:S01]  /*dd10*/  IADD3 R137, R153, 0x80, RZ ;  /* 0x0000008099897810 */ /* 0x000fe20007ffe0ff */
[----:B------:R-:W-:Y:S02]  /*dd20*/  FFMA.FTZ R123, R63, R122, R31 ;  /* 0x0000007a3f7b7223 */ /* 0x000fe4000001001f */
[----:B------:R-:W-:Y:S01]  /*dd30*/  FFMA.FTZ R122, R62, R135, R30 ;  /* 0x000000873e7a7223 */ /* 0x000fe2000001001e */
[----:B------:R-:W-:Y:S01]  /*dd40*/  IADD3 R135, R153, 0xa0, RZ ;  /* 0x000000a099877810 */ /* 0x000fe20007ffe0ff */
[----:B------:R-:W-:-:S02]  /*dd50*/  FFMA.FTZ R121, R61, R128, R29 ;  /* 0x000000803d797223 */ /* 0x000fc4000001001d */
[----:B------:R-:W-:Y:S01]  /*dd60*/  FFMA.FTZ R128, R68, R133, R36 ;  /* 0x0000008544807223 */ /* 0x000fe20000010024 */
[----:B------:R-:W-:Y:S01]  /*dd70*/  IADD3 R133, R153, 0xc0, RZ ;  /* 0x000000c099857810 */ /* 0x000fe20007ffe0ff */
[----:B------:R-:W-:Y:S01]  /*dd80*/  FFMA.FTZ R115, R55, R114, R23 ;  /* 0x0000007237737223 */ /* 0x000fe20000010017 */
[----:B------:R-:W-:Y:S01]  /*dd90*/  IADD3 R153, R153, 0xe0, RZ ;  /* 0x000000e099997810 */ /* 0x000fe20007ffe0ff */
        /* <DEDUP_REMOVED lines=16> */
[----:B------:R-:W-:-:S04]  /*dea0*/  IMAD.WIDE.U32 R132, R133, R152, c[0x0][0x208] ;  /* 0x0000820085847625 */ /* 0x000fc800078e0098 */
[----:B------:R-:W-:Y:S01]  /*deb0*/  FFMA.FTZ R131, R71, R154, R39 ;  /* 0x0000009a47837223 */ /* 0x000fe20000010027 */
[----:B------:R2:W-:Y:S01]  /*dec0*/  STG.E.128 [R132.64], R124 ;  /* 0x0000007c84007986 */ /* 0x0005e2000c101d06 */
[----:B------:R-:W-:Y:S02]  /*ded0*/  FFMA.FTZ R130, R70, R141, R38 ;  /* 0x0000008d46827223 */ /* 0x000fe40000010026 */
[----:B------:R-:W-:-:S05]  /*dee0*/  IMAD.WIDE.U32 R152, R153, R152, c[0x0][0x208] ;  /* 0x0000820099987625 */ /* 0x000fca00078e0098 */
[----:B------:R2:W-:Y:S02]  /*def0*/  STG.E.128 [R152.64], R128 ;  /* 0x0000008098007986 */ /* 0x0005e4000c101d06 */
.L_x_29134:
[----:B--2---:R-:W-:Y:S05]  /*df00*/  BSYNC B1 ;  /* 0x0000000000017941 */ /* 0x004fea0003800000 */
.L_x_29133:
[----:B------:R-:W-:-:S05]  /*df10*/  MOV R112, c[0x0][0x160] ;  /* 0x0000580000707a02 */ /* 0x000fca0000000f00 */
[----:B------:R-:W-:-:S05]  /*df20*/  IMAD R151, R112, 0x4, R151 ;  /* 0x0000000470977824 */ /* 0x000fca00078e0297 */
[----:B------:R-:W-:-:S13]  /*df30*/  ISETP.GE.AND P0, PT, R151, c[0x0][0x164], PT ;  /* 0x0000590097007a0c */ /* 0x000fda0003f06270 */
[----:B01---5:R-:W-:Y:S01]  /*df40*/  @P0 CALL.REL.NOINC `(.L_x_29135) ;  /* 0x0000001000000944 */ /* 0x023fe20003c00000 */
[----:B------:R-:W-:Y:S05]  /*df50*/  BRA `(.L_x_29136) ;  /* 0xffff297000007947 */ /* 0x000fea000383ffff */
.L_x_29135:
[----:B------:R-:W-:Y:S05]  /*df60*/  BSYNC B0 ;  /* 0x0000000000007941 */ /* 0x000fea0003800000 */
.L_x_28826:
[----:B------:R-:W-:Y:S05]  /*df70*/  EXIT ;  /* 0x000000000000794d */ /* 0x000fea0003800000 */
.L_x_29131:
[----:B------:R-:W-:Y:S01]  /*df80*/  HFMA2.MMA R158, -RZ, RZ, 0, 5.9604644775390625e-08 ;  /* 0x00000001ff9e7435 */ /* 0x000fe200000001ff */
[----:B------:R-:W-:Y:S01]  /*df90*/  IMAD.MOV.U32 R159, RZ, RZ, 0x1f ;  /* 0x0000001fff9f7424 */ /* 0x000fe200078e00ff */
[----:B------:R-:W-:Y:S02]  /*dfa0*/  MOV R154, 0xffffffff ;  /* 0xffffffff009a7802 */ /* 0x000fe40000000f00 */
[----:B------:R-:W-:Y:S02]  /*dfb0*/  MOV R152, 0xdfd0 ;  /* 0x0000dfd000987802 */ /* 0x000fe40000000f00 */
[----:B0----5:R-:W-:Y:S05]  /*dfc0*/  CALL.REL.NOINC `($__internal_159_$__cuda_sm70_shflsync_bfly_p) ;  /* 0x0000078000007944 */ /* 0x021fea0003c00000 */
[----:B01----:R-:W-:Y:S05]  /*dfd0*/  BRA `(.L_x_29137) ;  /* 0xfffff0f000007947 */ /* 0x003fea000383ffff */
.L_x_29132:
[----:B------:R-:W-:Y:S01]  /*dfe0*/  HFMA2.MMA R159, -RZ, RZ, 0, 1.847743988037109375e-06 ;  /* 0x0000001fff9f7435 */ /* 0x000fe200000001ff */
[----:B------:R-:W-:Y:S01]  /*dff0*/  IMAD.MOV.U32 R158, RZ, RZ, 0x2 ;  /* 0x00000002ff9e7424 */ /* 0x000fe200078e00ff */
[----:B------:R-:W-:Y:S01]  /*e000*/  MOV R152, 0xe030 ;  /* 0x0000e03000987802 */ /* 0x000fe20000000f00 */
[----:B------:R-:W-:-:S03]  /*e010*/  IMAD.MOV.U32 R154, RZ, RZ, -0x1 ;  /* 0xffffffffff9a7424 */ /* 0x000fc600078e00ff */
[----:B0----5:R-:W-:Y:S05]  /*e020*/  CALL.REL.NOINC `($__internal_159_$__cuda_sm70_shflsync_bfly_p) ;  /* 0x0000072000007944 */ /* 0x021fea0003c00000 */
[----:B01----:R-:W-:Y:S01]  /*e030*/  FADD.FTZ R160, R160, R154 ;  /* 0x0000009aa0a07221 */ /* 0x003fe20000010000 */
[----:B------:R-:W-:Y:S01]  /*e040*/  MOV R158, 0x4 ;  /* 0x00000004009e7802 */ /* 0x000fe20000000f00 */
[----:B------:R-:W-:Y:S01]  /*e050*/  IMAD.MOV.U32 R159, RZ, RZ, 0x1f ;  /* 0x0000001fff9f7424 */ /* 0x000fe200078e00ff */
[----:B------:R-:W-:-:S02]  /*e060*/  MOV R154, 0xffffffff ;  /* 0xffffffff009a7802 */ /* 0x000fc40000000f00 */
[----:B------:R-:W-:Y:S02]  /*e070*/  MOV R152, 0xe090 ;  /* 0x0000e09000987802 */ /* 0x000fe40000000f00 */
[----:B------:R-:W-:Y:S05]  /*e080*/  CALL.REL.NOINC `($__internal_159_$__cuda_sm70_shflsync_bfly_p) ;  /* 0x000006c000007944 */ /* 0x000fea0003c00000 */
[----:B0-----:R-:W-:Y:S01]  /*e090*/  HFMA2.MMA R159, -RZ, RZ, 0, 1.847743988037109375e-06 ;  /* 0x0000001fff9f7435 */ /* 0x001fe200000001ff */
[----:B-1----:R-:W-:Y:S01]  /*e0a0*/  FADD.FTZ R160, R160, R154 ;  /* 0x0000009aa0a07221 */ /* 0x002fe20000010000 */
[----:B------:R-:W-:Y:S01]  /*e0b0*/  MOV R152, 0xe0f0 ;  /* 0x0000e0f000987802 */ /* 0x000fe20000000f00 */
[----:B------:R-:W-:Y:S02]  /*e0c0*/  IMAD.MOV.U32 R158, RZ, RZ, 0x8 ;  /* 0x00000008ff9e7424 */ /* 0x000fe400078e00ff */
[----:B------:R-:W-:Y:S02]  /*e0d0*/  IMAD.MOV.U32 R154, RZ, RZ, -0x1 ;  /* 0xffffffffff9a7424 */ /* 0x000fe400078e00ff */
[----:B------:R-:W-:Y:S05]  /*e0e0*/  CALL.REL.NOINC `($__internal_159_$__cuda_sm70_shflsync_bfly_p) ;  /* 0x0000066000007944 */ /* 0x000fea0003c00000 */
[----:B01----:R-:W-:Y:S01]  /*e0f0*/  FADD.FTZ R160, R160, R154 ;  /* 0x0000009aa0a07221 */ /* 0x003fe20000010000 */
[----:B------:R-:W-:Y:S01]  /*e100*/  MOV R158, 0x10 ;  /* 0x00000010009e7802 */ /* 0x000fe20000000f00 */
[----:B------:R-:W-:Y:S01]  /*e110*/  IMAD.MOV.U32 R159, RZ, RZ, 0x1f ;  /* 0x0000001fff9f7424 */ /* 0x000fe200078e00ff */
[----:B------:R-:W-:Y:S02]  /*e120*/  MOV R154, 0xffffffff ;  /* 0xffffffff009a7802 */ /* 0x000fe40000000f00 */
[----:B------:R-:W-:-:S02]  /*e130*/  MOV R152, 0xe150 ;  /* 0x0000e15000987802 */ /* 0x000fc40000000f00 */
[----:B------:R-:W-:Y:S05]  /*e140*/  CALL.REL.NOINC `($__internal_159_$__cuda_sm70_shflsync_bfly_p) ;  /* 0x0000060000007944 */ /* 0x000fea0003c00000 */
[----:B-1----:R-:W-:Y:S01]  /*e150*/  FADD.FTZ R154, R160, R154 ;  /* 0x0000009aa09a7221 */ /* 0x002fe20000010000 */
[----:B0-----:R-:W-:Y:S01]  /*e160*/  HFMA2.MMA R159, -RZ, RZ, 0, 1.847743988037109375e-06 ;  /* 0x0000001fff9f7435 */ /* 0x001fe200000001ff */
[----:B------:R-:W-:-:S02]  /*e170*/  IMAD.MOV.U32 R158, RZ, RZ, 0x1 ;  /* 0x00000001ff9e7424 */ /* 0x000fc400078e00ff */
[----:B------:R-:W-:Y:S02]  /*e180*/  FMUL.FTZ R157, R154, c[0x0][0x1e0] ;  /* 0x000078009a9d7a20 */ /* 0x000fe40000410000 */
[----:B------:R-:W-:Y:S02]  /*e190*/  IMAD.MOV.U32 R154, RZ, RZ, -0x1 ;  /* 0xffffffffff9a7424 */ /* 0x000fe400078e00ff */
        /* <DEDUP_REMOVED lines=65> */
[----:B------:R-:W-:Y:S05]  /*e5b0*/  CALL.REL.NOINC `($__internal_159_$__cuda_sm70_shflsync_bfly_p) ;  /* 0x0000019000007944 */ /* 0x000fea0003c00000 */
[----:B01----:R-:W-:Y:S01]  /*e5c0*/  FADD.FTZ R160, R160, R154 ;  /* 0x0000009aa0a07221 */ /* 0x003fe20000010000 */
[----:B------:R-:W-:Y:S01]  /*e5d0*/  MOV R158, 0x2 ;  /* 0x00000002009e7802 */ /* 0x000fe20000000f00 */
[----:B------:R-:W-:Y:S01]  /*e5e0*/  IMAD.MOV.U32 R159, RZ, RZ, 0x1f ;  /* 0x0000001fff9f7424 */ /* 0x000fe200078e00ff */
[----:B------:R-:W-:Y:S02]  /*e5f0*/  MOV R154, 0xffffffff ;  /* 0xffffffff009a7802 */ /* 0x000fe40000000f00 */
[----:B------:R-:W-:Y:S02]  /*e600*/  MOV R152, 0xe620 ;  /* 0x0000e62000987802 */ /* 0x000fe40000000f00 */
[----:B------:R-:W-:Y:S05]  /*e610*/  CALL.REL.NOINC `($__internal_159_$__cuda_sm70_shflsync_bfly_p) ;  /* 0x0000013000007944 */ /* 0x000fea0003c00000 */
[----:B0-----:R-:W-:Y:S01]  /*e620*/  HFMA2.MMA R159, -RZ, RZ, 0, 1.847743988037109375e-06 ;  /* 0x0000001fff9f7435 */ /* 0x001fe200000001ff */
[----:B-1----:R-:W-:Y:S01]  /*e630*/  FADD.FTZ R160, R160, R154 ;  /* 0x0000009aa0a07221 */ /* 0x002fe20000010000 */
[----:B------:R-:W-:Y:S01]  /*e640*/  MOV R152, 0xe680 ;  /* 0x0000e68000987802 */ /* 0x000fe20000000f00 */
[----:B------:R-:W-:Y:S02]  /*e650*/  IMAD.MOV.U32 R158, RZ, RZ, 0x4 ;  /* 0x00000004ff9e7424 */ /* 0x000fe400078e00ff */
[----:B------:R-:W-:-:S02]  /*e660*/  IMAD.MOV.U32 R154, RZ, RZ, -0x1 ;  /* 0xffffffffff9a7424 */ /* 0x000fc400078e00ff */
[----:B------:R-:W-:Y:S05]  /*e670*/  CALL.REL.NOINC `($__internal_159_$__cuda_sm70_shflsync_bfly_p) ;  /* 0x000000d000007944 */ /* 0x000fea0003c00000 */
        /* <DEDUP_REMOVED lines=12> */
[----:B01----:R-:W-:Y:S05]  /*e740*/  BRA `(.L_x_29138) ;  /* 0xffffeec000007947 */ /* 0x003fea000383ffff */
        .weak           $__internal_159_$__cuda_sm70_shflsync_bfly_p
        .type           $__internal_159_$__cuda_sm70_shflsync_bfly_p,@function
        .size           $__internal_159_$__cuda_sm70_shflsync_bfly_p,(.L_x_29299 - $__internal_159_$__cuda_sm70_shflsync_bfly_p)
$__internal_159_$__cuda_sm70_shflsync_bfly_p:
[----:B------:R-:W-:Y:S01]  /*e750*/  MOV R153, 0x0 ;  /* 0x0000000000997802 */ /* 0x000fe20000000f00 */
[----:B------:R-:W-:Y:S04]  /*e760*/  WARPSYNC R154 ;  /* 0x0000009a00007348 */ /* 0x000fe80003800000 */
[----:B------:R0:W1:Y:S01]  /*e770*/  SHFL.BFLY PT, R154, R160, R158, R159 ;  /* 0x0c00009ea09a7389 */ /* 0x00006200000e009f */
[----:B------:R-:W-:Y:S05]  /*e780*/  RET.REL.NODEC R152 `(_ZN10layer_norm13ln_fwd_kernelINS_13Kernel_traitsIfffffjLj1024ELj1ELj4ELj1ELj16ENS_18Kernel_traits_baseILj1024EfffffjLj128EEEEELb1ELb1ELb1ELb1EEEvNS_9FwdParamsE) ;  /* 0xffff187098007950 */ /* 0x000fea0003c3ffff */
.L_x_29139:
        /* <DEDUP_REMOVED lines=15> */
.L_x_29299:


//--------------------- .nv.global.init           --------------------------
	.section	.nv.global.init,"aw",@progbits
	.align	4
.nv.global.init:
	.type		mrg32k3aM1SubSeq,@object
	.size		mrg32k3aM1SubSeq,(mrg32k3aM2SubSeq - mrg32k3aM1SubSeq)
mrg32k3aM1SubSeq:
        /*0000*/ 	.byte	0x0b, 0xcc, 0xee, 0x04, 0x73, 0x29, 0x8b, 0x6f, 0xf6, 0x53, 0x03, 0xf6, 0x23, 0xf6, 0xea, 0xda
        /* <DEDUP_REMOVED lines=125> */
	.type		mrg32k3aM2SubSeq,@object
	.size		mrg32k3aM2SubSeq,(mrg32k3aM1 - mrg32k3aM2SubSeq)
mrg32k3aM2SubSeq:
        /* <DEDUP_REMOVED lines=126> */
	.type		mrg32k3aM1,@object
	.size		mrg32k3aM1,(mrg32k3aM1Seq - mrg32k3aM1)
mrg32k3aM1:
        /* <DEDUP_REMOVED lines=144> */
	.type		mrg32k3aM1Seq,@object
	.size		mrg32k3aM1Seq,(mrg32k3aM2 - mrg32k3aM1Seq)
mrg32k3aM1Seq:
        /* <DEDUP_REMOVED lines=144> */
	.type		mrg32k3aM2,@object
	.size		mrg32k3aM2,(mrg32k3aM2Seq - mrg32k3aM2)
mrg32k3aM2:
        /* <DEDUP_REMOVED lines=144> */
	.type		mrg32k3aM2Seq,@object
	.size		mrg32k3aM2Seq,(precalc_xorwow_matrix - mrg32k3aM2Seq)
mrg32k3aM2Seq:
        /* <DEDUP_REMOVED lines=144> */
	.type		precalc_xorwow_matrix,@object
	.size		precalc_xorwow_matrix,(precalc_xorwow_offset_matrix - precalc_xorwow_matrix)
precalc_xorwow_matrix:
        /* <DEDUP_REMOVED lines=6400> */
	.type		precalc_xorwow_offset_matrix,@object
	.size		precalc_xorwow_offset_matrix,(.L_1 - precalc_xorwow_offset_matrix)
precalc_xorwow_offset_matrix:
        /* <DEDUP_REMOVED lines=6400> */
.L_1:
